	.target	sm_103a

	.elftype	@"ET_EXEC"


//--------------------- .note.nv.tkinfo           --------------------------
	.section	.note.nv.tkinfo,"",@"SHT_NOTE"
	.sectionflags	@"SHF_NOTE_NV_TKINFO"
	.tkinfo
        /*0018*/ 	.word	0x00000002
        /*0030*/ 	.string	""
        /*0030*/ 	.string	"ptxas"
        /*0030*/ 	.string	"Cuda compilation tools, release 13.0, V13.0.88"
        /*0030*/ 	.string	"Build cuda_13.0.r13.0/compiler.36424714_0"
        /*0030*/ 	.string	"-arch sm_103a -m 64 "



//--------------------- .note.nv.cuinfo           --------------------------
	.section	.note.nv.cuinfo,"",@"SHT_NOTE"
	.sectionflags	@"SHF_NOTE_NV_CUINFO"
        /*0018*/ 	.short	0x0002
        /*001a*/ 	.short	0x0067
        /*001c*/ 	.short	0x0082
	.zero		2


//--------------------- .nv.info                  --------------------------
	.section	.nv.info,"",@"SHT_CUDA_INFO"
	.align	4


	//----- nvinfo : EIATTR_REGCOUNT
	.align		4
        /*0000*/ 	.byte	0x04, 0x2f
        /*0002*/ 	.short	(.L_31 - .L_30)
	.align		4
.L_30:
        /*0004*/ 	.word	index@(_ZN2at6native55_GLOBAL__N__de093ff9_22_ForeachBinaryOpList_cu_a911ec4325multi_tensor_apply_kernelINS1_18TensorListMetadataILi2EEENS1_24BinaryOpListAlphaFunctorIhLi2ELi2ELi0EEEJSt4plusIhEhEEEvT_T0_DpT1_)
        /*0008*/ 	.word	0x00000019


	//----- nvinfo : EIATTR_FRAME_SIZE
	.align		4
.L_31:
        /*000c*/ 	.byte	0x04, 0x11
        /*000e*/ 	.short	(.L_33 - .L_32)
	.align		4
.L_32:
        /*0010*/ 	.word	index@(_ZN2at6native55_GLOBAL__N__de093ff9_22_ForeachBinaryOpList_cu_a911ec4325multi_tensor_apply_kernelINS1_18TensorListMetadataILi2EEENS1_24BinaryOpListAlphaFunctorIhLi2ELi2ELi0EEEJSt4plusIhEhEEEvT_T0_DpT1_)
        /*0014*/ 	.word	0x00000000


	//----- nvinfo : EIATTR_REGCOUNT
	.align		4
.L_33:
        /*0018*/ 	.byte	0x04, 0x2f
        /*001a*/ 	.short	(.L_35 - .L_34)
	.align		4
.L_34:
        /*001c*/ 	.word	index@(_ZN2at6native55_GLOBAL__N__de093ff9_22_ForeachBinaryOpList_cu_a911ec4325multi_tensor_apply_kernelINS1_18TensorListMetadataILi2EEENS1_24BinaryOpListAlphaFunctorIaLi2ELi2ELi0EEEJSt4plusIaEaEEEvT_T0_DpT1_)
        /*0020*/ 	.word	0x00000019


	//----- nvinfo : EIATTR_FRAME_SIZE
	.align		4
.L_35:
        /*0024*/ 	.byte	0x04, 0x11
        /*0026*/ 	.short	(.L_37 - .L_36)
	.align		4
.L_36:
        /*0028*/ 	.word	index@(_ZN2at6native55_GLOBAL__N__de093ff9_22_ForeachBinaryOpList_cu_a911ec4325multi_tensor_apply_kernelINS1_18TensorListMetadataILi2EEENS1_24BinaryOpListAlphaFunctorIaLi2ELi2ELi0EEEJSt4plusIaEaEEEvT_T0_DpT1_)
        /*002c*/ 	.word	0x00000000


	//----- nvinfo : EIATTR_REGCOUNT
	.align		4
.L_37:
        /*0030*/ 	.byte	0x04, 0x2f
        /*0032*/ 	.short	(.L_39 - .L_38)
	.align		4
.L_38:
        /*0034*/ 	.word	index@(_ZN2at6native55_GLOBAL__N__de093ff9_22_ForeachBinaryOpList_cu_a911ec4325multi_tensor_apply_kernelINS1_18TensorListMetadataILi2EEENS1_24BinaryOpListAlphaFunctorIiLi2ELi2ELi0EEEJSt4plusIiEiEEEvT_T0_DpT1_)
        /*0038*/ 	.word	0x0000001d


	//----- nvinfo : EIATTR_FRAME_SIZE
	.align		4
.L_39:
        /*003c*/ 	.byte	0x04, 0x11
        /*003e*/ 	.short	(.L_41 - .L_40)
	.align		4
.L_40:
        /*0040*/ 	.word	index@(_ZN2at6native55_GLOBAL__N__de093ff9_22_ForeachBinaryOpList_cu_a911ec4325multi_tensor_apply_kernelINS1_18TensorListMetadataILi2EEENS1_24BinaryOpListAlphaFunctorIiLi2ELi2ELi0EEEJSt4plusIiEiEEEvT_T0_DpT1_)
        /*0044*/ 	.word	0x00000000


	//----- nvinfo : EIATTR_REGCOUNT
	.align		4
.L_41:
        /*0048*/ 	.byte	0x04, 0x2f
        /*004a*/ 	.short	(.L_43 - .L_42)
	.align		4
.L_42:
        /*004c*/ 	.word	index@(_ZN2at6native55_GLOBAL__N__de093ff9_22_ForeachBinaryOpList_cu_a911ec4325multi_tensor_apply_kernelINS1_18TensorListMetadataILi2EEENS1_24BinaryOpListAlphaFunctorIlLi2ELi2ELi0EEEJSt4plusIlElEEEvT_T0_DpT1_)
        /*0050*/ 	.word	0x00000020


	//----- nvinfo : EIATTR_FRAME_SIZE
	.align		4
.L_43:
        /*0054*/ 	.byte	0x04, 0x11
        /*0056*/ 	.short	(.L_45 - .L_44)
	.align		4
.L_44:
        /*0058*/ 	.word	index@(_ZN2at6native55_GLOBAL__N__de093ff9_22_ForeachBinaryOpList_cu_a911ec4325multi_tensor_apply_kernelINS1_18TensorListMetadataILi2EEENS1_24BinaryOpListAlphaFunctorIlLi2ELi2ELi0EEEJSt4plusIlElEEEvT_T0_DpT1_)
        /*005c*/ 	.word	0x00000000


	//----- nvinfo : EIATTR_REGCOUNT
	.align		4
.L_45:
        /*0060*/ 	.byte	0x04, 0x2f
        /*0062*/ 	.short	(.L_47 - .L_46)
	.align		4
.L_46:
        /*0064*/ 	.word	index@(_ZN2at6native55_GLOBAL__N__de093ff9_22_ForeachBinaryOpList_cu_a911ec4325multi_tensor_apply_kernelINS1_18TensorListMetadataILi2EEENS1_24BinaryOpListAlphaFunctorIsLi2ELi2ELi0EEEJSt4plusIsEsEEEvT_T0_DpT1_)
        /*0068*/ 	.word	0x0000001d


	//----- nvinfo : EIATTR_FRAME_SIZE
	.align		4
.L_47:
        /*006c*/ 	.byte	0x04, 0x11
        /*006e*/ 	.short	(.L_49 - .L_48)
	.align		4
.L_48:
        /*0070*/ 	.word	index@(_ZN2at6native55_GLOBAL__N__de093ff9_22_ForeachBinaryOpList_cu_a911ec4325multi_tensor_apply_kernelINS1_18TensorListMetadataILi2EEENS1_24BinaryOpListAlphaFunctorIsLi2ELi2ELi0EEEJSt4plusIsEsEEEvT_T0_DpT1_)
        /*0074*/ 	.word	0x00000000


	//----- nvinfo : EIATTR_REGCOUNT
	.align		4
.L_49:
        /*0078*/ 	.byte	0x04, 0x2f
        /*007a*/ 	.short	(.L_51 - .L_50)
	.align		4
.L_50:
        /*007c*/ 	.word	index@(_ZN2at6native55_GLOBAL__N__de093ff9_22_ForeachBinaryOpList_cu_a911ec4325multi_tensor_apply_kernelINS1_18TensorListMetadataILi2EEENS1_24BinaryOpListAlphaFunctorIdLi2ELi2ELi0EEEJSt4plusIdEdEEEvT_T0_DpT1_)
        /*0080*/ 	.word	0x00000020


	//----- nvinfo : EIATTR_FRAME_SIZE
	.align		4
.L_51:
        /*0084*/ 	.byte	0x04, 0x11
        /*0086*/ 	.short	(.L_53 - .L_52)
	.align		4
.L_52:
        /*0088*/ 	.word	index@(_ZN2at6native55_GLOBAL__N__de093ff9_22_ForeachBinaryOpList_cu_a911ec4325multi_tensor_apply_kernelINS1_18TensorListMetadataILi2EEENS1_24BinaryOpListAlphaFunctorIdLi2ELi2ELi0EEEJSt4plusIdEdEEEvT_T0_DpT1_)
        /*008c*/ 	.word	0x00000000


	//----- nvinfo : EIATTR_REGCOUNT
	.align		4
.L_53:
        /*0090*/ 	.byte	0x04, 0x2f
        /*0092*/ 	.short	(.L_55 - .L_54)
	.align		4
.L_54:
        /*0094*/ 	.word	index@(_ZN2at6native55_GLOBAL__N__de093ff9_22_ForeachBinaryOpList_cu_a911ec4325multi_tensor_apply_kernelINS1_18TensorListMetadataILi2EEENS1_24BinaryOpListAlphaFunctorIfLi2ELi2ELi0EEEJSt4plusIfEfEEEvT_T0_DpT1_)
        /*0098*/ 	.word	0x0000001d


	//----- nvinfo : EIATTR_FRAME_SIZE
	.align		4
.L_55:
        /*009c*/ 	.byte	0x04, 0x11
        /*009e*/ 	.short	(.L_57 - .L_56)
	.align		4
.L_56:
        /*00a0*/ 	.word	index@(_ZN2at6native55_GLOBAL__N__de093ff9_22_ForeachBinaryOpList_cu_a911ec4325multi_tensor_apply_kernelINS1_18TensorListMetadataILi2EEENS1_24BinaryOpListAlphaFunctorIfLi2ELi2ELi0EEEJSt4plusIfEfEEEvT_T0_DpT1_)
        /*00a4*/ 	.word	0x00000000


	//----- nvinfo : EIATTR_REGCOUNT
	.align		4
.L_57:
        /*00a8*/ 	.byte	0x04, 0x2f
        /*00aa*/ 	.short	(.L_59 - .L_58)
	.align		4
.L_58:
        /*00ac*/ 	.word	index@(_ZN2at6native55_GLOBAL__N__de093ff9_22_ForeachBinaryOpList_cu_a911ec4325multi_tensor_apply_kernelINS1_18TensorListMetadataILi2EEENS1_24BinaryOpListAlphaFunctorIN3c107complexIdEELi2ELi2ELi0EEEJSt4plusIS8_ES8_EEEvT_T0_DpT1_)
        /*00b0*/ 	.word	0x00000028


	//----- nvinfo : EIATTR_FRAME_SIZE
	.align		4
.L_59:
        /*00b4*/ 	.byte	0x04, 0x11
        /*00b6*/ 	.short	(.L_61 - .L_60)
	.align		4
.L_60:
        /*00b8*/ 	.word	index@(_ZN2at6native55_GLOBAL__N__de093ff9_22_ForeachBinaryOpList_cu_a911ec4325multi_tensor_apply_kernelINS1_18TensorListMetadataILi2EEENS1_24BinaryOpListAlphaFunctorIN3c107complexIdEELi2ELi2ELi0EEEJSt4plusIS8_ES8_EEEvT_T0_DpT1_)
        /*00bc*/ 	.word	0x00000000


	//----- nvinfo : EIATTR_REGCOUNT
	.align		4
.L_61:
        /*00c0*/ 	.byte	0x04, 0x2f
        /*00c2*/ 	.short	(.L_63 - .L_62)
	.align		4
.L_62:
        /*00c4*/ 	.word	index@(_ZN2at6native55_GLOBAL__N__de093ff9_22_ForeachBinaryOpList_cu_a911ec4325multi_tensor_apply_kernelINS1_18TensorListMetadataILi2EEENS1_24BinaryOpListAlphaFunctorIN3c107complexIfEELi2ELi2ELi0EEEJSt4plusIS8_ES8_EEEvT_T0_DpT1_)
        /*00c8*/ 	.word	0x00000020


	//----- nvinfo : EIATTR_FRAME_SIZE
	.align		4
.L_63:
        /*00cc*/ 	.byte	0x04, 0x11
        /*00ce*/ 	.short	(.L_65 - .L_64)
	.align		4
.L_64:
        /*00d0*/ 	.word	index@(_ZN2at6native55_GLOBAL__N__de093ff9_22_ForeachBinaryOpList_cu_a911ec4325multi_tensor_apply_kernelINS1_18TensorListMetadataILi2EEENS1_24BinaryOpListAlphaFunctorIN3c107complexIfEELi2ELi2ELi0EEEJSt4plusIS8_ES8_EEEvT_T0_DpT1_)
        /*00d4*/ 	.word	0x00000000


	//----- nvinfo : EIATTR_REGCOUNT
	.align		4
.L_65:
        /*00d8*/ 	.byte	0x04, 0x2f
        /*00da*/ 	.short	(.L_67 - .L_66)
	.align		4
.L_66:
        /*00dc*/ 	.word	index@(_ZN2at6native55_GLOBAL__N__de093ff9_22_ForeachBinaryOpList_cu_a911ec4325multi_tensor_apply_kernelINS1_18TensorListMetadataILi2EEENS1_24BinaryOpListAlphaFunctorIbLi2ELi2ELi0EEEJSt4plusIbEbEEEvT_T0_DpT1_)
        /*00e0*/ 	.word	0x00000016


	//----- nvinfo : EIATTR_FRAME_SIZE
	.align		4
.L_67:
        /*00e4*/ 	.byte	0x04, 0x11
        /*00e6*/ 	.short	(.L_69 - .L_68)
	.align		4
.L_68:
        /*00e8*/ 	.word	index@(_ZN2at6native55_GLOBAL__N__de093ff9_22_ForeachBinaryOpList_cu_a911ec4325multi_tensor_apply_kernelINS1_18TensorListMetadataILi2EEENS1_24BinaryOpListAlphaFunctorIbLi2ELi2ELi0EEEJSt4plusIbEbEEEvT_T0_DpT1_)
        /*00ec*/ 	.word	0x00000000


	//----- nvinfo : EIATTR_REGCOUNT
	.align		4
.L_69:
        /*00f0*/ 	.byte	0x04, 0x2f
        /*00f2*/ 	.short	(.L_71 - .L_70)
	.align		4
.L_70:
        /*00f4*/ 	.word	index@(_ZN2at6native55_GLOBAL__N__de093ff9_22_ForeachBinaryOpList_cu_a911ec4325multi_tensor_apply_kernelINS1_18TensorListMetadataILi2EEENS1_24BinaryOpListAlphaFunctorIN3c108BFloat16ELi2ELi2ELi0EEEJSt4plusIfEfEEEvT_T0_DpT1_)
        /*00f8*/ 	.word	0x0000001d


	//----- nvinfo : EIATTR_FRAME_SIZE
	.align		4
.L_71:
        /*00fc*/ 	.byte	0x04, 0x11
        /*00fe*/ 	.short	(.L_73 - .L_72)
	.align		4
.L_72:
        /*0100*/ 	.word	index@(_ZN2at6native55_GLOBAL__N__de093ff9_22_ForeachBinaryOpList_cu_a911ec4325multi_tensor_apply_kernelINS1_18TensorListMetadataILi2EEENS1_24BinaryOpListAlphaFunctorIN3c108BFloat16ELi2ELi2ELi0EEEJSt4plusIfEfEEEvT_T0_DpT1_)
        /*0104*/ 	.word	0x00000000


	//----- nvinfo : EIATTR_REGCOUNT
	.align		4
.L_73:
        /*0108*/ 	.byte	0x04, 0x2f
        /*010a*/ 	.short	(.L_75 - .L_74)
	.align		4
.L_74:
        /*010c*/ 	.word	index@(_ZN2at6native55_GLOBAL__N__de093ff9_22_ForeachBinaryOpList_cu_a911ec4325multi_tensor_apply_kernelINS1_18TensorListMetadataILi2EEENS1_24BinaryOpListAlphaFunctorIN3c104HalfELi2ELi2ELi0EEEJSt4plusIfEfEEEvT_T0_DpT1_)
        /*0110*/ 	.word	0x0000001d


	//----- nvinfo : EIATTR_FRAME_SIZE
	.align		4
.L_75:
        /*0114*/ 	.byte	0x04, 0x11
        /*0116*/ 	.short	(.L_77 - .L_76)
	.align		4
.L_76:
        /*0118*/ 	.word	index@(_ZN2at6native55_GLOBAL__N__de093ff9_22_ForeachBinaryOpList_cu_a911ec4325multi_tensor_apply_kernelINS1_18TensorListMetadataILi2EEENS1_24BinaryOpListAlphaFunctorIN3c104HalfELi2ELi2ELi0EEEJSt4plusIfEfEEEvT_T0_DpT1_)
        /*011c*/ 	.word	0x00000000


	//----- nvinfo : EIATTR_REGCOUNT
	.align		4
.L_77:
        /*0120*/ 	.byte	0x04, 0x2f
        /*0122*/ 	.short	(.L_79 - .L_78)
	.align		4
.L_78:
        /*0124*/ 	.word	index@(_ZN2at6native55_GLOBAL__N__de093ff9_22_ForeachBinaryOpList_cu_a911ec4325multi_tensor_apply_kernelINS1_18TensorListMetadataILi3EEENS1_24BinaryOpListAlphaFunctorIhLi3ELi2ELi2EEEJSt4plusIhEhEEEvT_T0_DpT1_)
        /*0128*/ 	.word	0x00000019


	//----- nvinfo : EIATTR_FRAME_SIZE
	.align		4
.L_79:
        /*012c*/ 	.byte	0x04, 0x11
        /*012e*/ 	.short	(.L_81 - .L_80)
	.align		4
.L_80:
        /*0130*/ 	.word	index@(_ZN2at6native55_GLOBAL__N__de093ff9_22_ForeachBinaryOpList_cu_a911ec4325multi_tensor_apply_kernelINS1_18TensorListMetadataILi3EEENS1_24BinaryOpListAlphaFunctorIhLi3ELi2ELi2EEEJSt4plusIhEhEEEvT_T0_DpT1_)
        /*0134*/ 	.word	0x00000000


	//----- nvinfo : EIATTR_REGCOUNT
	.align		4
.L_81:
        /*0138*/ 	.byte	0x04, 0x2f
        /*013a*/ 	.short	(.L_83 - .L_82)
	.align		4
.L_82:
        /*013c*/ 	.word	index@(_ZN2at6native55_GLOBAL__N__de093ff9_22_ForeachBinaryOpList_cu_a911ec4325multi_tensor_apply_kernelINS1_18TensorListMetadataILi3EEENS1_24BinaryOpListAlphaFunctorIaLi3ELi2ELi2EEEJSt4plusIaEaEEEvT_T0_DpT1_)
        /*0140*/ 	.word	0x00000019


	//----- nvinfo : EIATTR_FRAME_SIZE
	.align		4
.L_83:
        /*0144*/ 	.byte	0x04, 0x11
        /*0146*/ 	.short	(.L_85 - .L_84)
	.align		4
.L_84:
        /*0148*/ 	.word	index@(_ZN2at6native55_GLOBAL__N__de093ff9_22_ForeachBinaryOpList_cu_a911ec4325multi_tensor_apply_kernelINS1_18TensorListMetadataILi3EEENS1_24BinaryOpListAlphaFunctorIaLi3ELi2ELi2EEEJSt4plusIaEaEEEvT_T0_DpT1_)
        /*014c*/ 	.word	0x00000000


	//----- nvinfo : EIATTR_REGCOUNT
	.align		4
.L_85:
        /*0150*/ 	.byte	0x04, 0x2f
        /*0152*/ 	.short	(.L_87 - .L_86)
	.align		4
.L_86:
        /*0154*/ 	.word	index@(_ZN2at6native55_GLOBAL__N__de093ff9_22_ForeachBinaryOpList_cu_a911ec4325multi_tensor_apply_kernelINS1_18TensorListMetadataILi3EEENS1_24BinaryOpListAlphaFunctorIiLi3ELi2ELi2EEEJSt4plusIiEiEEEvT_T0_DpT1_)
        /*0158*/ 	.word	0x00000020


	//----- nvinfo : EIATTR_FRAME_SIZE
	.align		4
.L_87:
        /*015c*/ 	.byte	0x04, 0x11
        /*015e*/ 	.short	(.L_89 - .L_88)
	.align		4
.L_88:
        /*0160*/ 	.word	index@(_ZN2at6native55_GLOBAL__N__de093ff9_22_ForeachBinaryOpList_cu_a911ec4325multi_tensor_apply_kernelINS1_18TensorListMetadataILi3EEENS1_24BinaryOpListAlphaFunctorIiLi3ELi2ELi2EEEJSt4plusIiEiEEEvT_T0_DpT1_)
        /*0164*/ 	.word	0x00000000


	//----- nvinfo : EIATTR_REGCOUNT
	.align		4
.L_89:
        /*0168*/ 	.byte	0x04, 0x2f
        /*016a*/ 	.short	(.L_91 - .L_90)
	.align		4
.L_90:
        /*016c*/ 	.word	index@(_ZN2at6native55_GLOBAL__N__de093ff9_22_ForeachBinaryOpList_cu_a911ec4325multi_tensor_apply_kernelINS1_18TensorListMetadataILi3EEENS1_24BinaryOpListAlphaFunctorIlLi3ELi2ELi2EEEJSt4plusIlElEEEvT_T0_DpT1_)
        /*0170*/ 	.word	0x00000020


	//----- nvinfo : EIATTR_FRAME_SIZE
	.align		4
.L_91:
        /*0174*/ 	.byte	0x04, 0x11
        /*0176*/ 	.short	(.L_93 - .L_92)
	.align		4
.L_92:
        /*0178*/ 	.word	index@(_ZN2at6native55_GLOBAL__N__de093ff9_22_ForeachBinaryOpList_cu_a911ec4325multi_tensor_apply_kernelINS1_18TensorListMetadataILi3EEENS1_24BinaryOpListAlphaFunctorIlLi3ELi2ELi2EEEJSt4plusIlElEEEvT_T0_DpT1_)
        /*017c*/ 	.word	0x00000000


	//----- nvinfo : EIATTR_REGCOUNT
	.align		4
.L_93:
        /*0180*/ 	.byte	0x04, 0x2f
        /*0182*/ 	.short	(.L_95 - .L_94)
	.align		4
.L_94:
        /*0184*/ 	.word	index@(_ZN2at6native55_GLOBAL__N__de093ff9_22_ForeachBinaryOpList_cu_a911ec4325multi_tensor_apply_kernelINS1_18TensorListMetadataILi3EEENS1_24BinaryOpListAlphaFunctorIsLi3ELi2ELi2EEEJSt4plusIsEsEEEvT_T0_DpT1_)
        /*0188*/ 	.word	0x00000020


	//----- nvinfo : EIATTR_FRAME_SIZE
	.align		4
.L_95:
        /*018c*/ 	.byte	0x04, 0x11
        /*018e*/ 	.short	(.L_97 - .L_96)
	.align		4
.L_96:
        /*0190*/ 	.word	index@(_ZN2at6native55_GLOBAL__N__de093ff9_22_ForeachBinaryOpList_cu_a911ec4325multi_tensor_apply_kernelINS1_18TensorListMetadataILi3EEENS1_24BinaryOpListAlphaFunctorIsLi3ELi2ELi2EEEJSt4plusIsEsEEEvT_T0_DpT1_)
        /*0194*/ 	.word	0x00000000


	//----- nvinfo : EIATTR_REGCOUNT
	.align		4
.L_97:
        /*0198*/ 	.byte	0x04, 0x2f
        /*019a*/ 	.short	(.L_99 - .L_98)
	.align		4
.L_98:
        /*019c*/ 	.word	index@(_ZN2at6native55_GLOBAL__N__de093ff9_22_ForeachBinaryOpList_cu_a911ec4325multi_tensor_apply_kernelINS1_18TensorListMetadataILi3EEENS1_24BinaryOpListAlphaFunctorIdLi3ELi2ELi2EEEJSt4plusIdEdEEEvT_T0_DpT1_)
        /*01a0*/ 	.word	0x00000020


	//----- nvinfo : EIATTR_FRAME_SIZE
	.align		4
.L_99:
        /*01a4*/ 	.byte	0x04, 0x11
        /*01a6*/ 	.short	(.L_101 - .L_100)
	.align		4
.L_100:
        /*01a8*/ 	.word	index@(_ZN2at6native55_GLOBAL__N__de093ff9_22_ForeachBinaryOpList_cu_a911ec4325multi_tensor_apply_kernelINS1_18TensorListMetadataILi3EEENS1_24BinaryOpListAlphaFunctorIdLi3ELi2ELi2EEEJSt4plusIdEdEEEvT_T0_DpT1_)
        /*01ac*/ 	.word	0x00000000


	//----- nvinfo : EIATTR_REGCOUNT
	.align		4
.L_101:
        /*01b0*/ 	.byte	0x04, 0x2f
        /*01b2*/ 	.short	(.L_103 - .L_102)
	.align		4
.L_102:
        /*01b4*/ 	.word	index@(_ZN2at6native55_GLOBAL__N__de093ff9_22_ForeachBinaryOpList_cu_a911ec4325multi_tensor_apply_kernelINS1_18TensorListMetadataILi3EEENS1_24BinaryOpListAlphaFunctorIfLi3ELi2ELi2EEEJSt4plusIfEfEEEvT_T0_DpT1_)
        /*01b8*/ 	.word	0x00000020


	//----- nvinfo : EIATTR_FRAME_SIZE
	.align		4
.L_103:
        /*01bc*/ 	.byte	0x04, 0x11
        /*01be*/ 	.short	(.L_105 - .L_104)
	.align		4
.L_104:
        /*01c0*/ 	.word	index@(_ZN2at6native55_GLOBAL__N__de093ff9_22_ForeachBinaryOpList_cu_a911ec4325multi_tensor_apply_kernelINS1_18TensorListMetadataILi3EEENS1_24BinaryOpListAlphaFunctorIfLi3ELi2ELi2EEEJSt4plusIfEfEEEvT_T0_DpT1_)
        /*01c4*/ 	.word	0x00000000


	//----- nvinfo : EIATTR_REGCOUNT
	.align		4
.L_105:
        /*01c8*/ 	.byte	0x04, 0x2f
        /*01ca*/ 	.short	(.L_107 - .L_106)
	.align		4
.L_106:
        /*01cc*/ 	.word	index@(_ZN2at6native55_GLOBAL__N__de093ff9_22_ForeachBinaryOpList_cu_a911ec4325multi_tensor_apply_kernelINS1_18TensorListMetadataILi3EEENS1_24BinaryOpListAlphaFunctorIN3c107complexIdEELi3ELi2ELi2EEEJSt4plusIS8_ES8_EEEvT_T0_DpT1_)
        /*01d0*/ 	.word	0x00000036


	//----- nvinfo : EIATTR_FRAME_SIZE
	.align		4
.L_107:
        /*01d4*/ 	.byte	0x04, 0x11
        /*01d6*/ 	.short	(.L_109 - .L_108)
	.align		4
.L_108:
        /*01d8*/ 	.word	index@(_ZN2at6native55_GLOBAL__N__de093ff9_22_ForeachBinaryOpList_cu_a911ec4325multi_tensor_apply_kernelINS1_18TensorListMetadataILi3EEENS1_24BinaryOpListAlphaFunctorIN3c107complexIdEELi3ELi2ELi2EEEJSt4plusIS8_ES8_EEEvT_T0_DpT1_)
        /*01dc*/ 	.word	0x00000000


	//----- nvinfo : EIATTR_REGCOUNT
	.align		4
.L_109:
        /*01e0*/ 	.byte	0x04, 0x2f
        /*01e2*/ 	.short	(.L_111 - .L_110)
	.align		4
.L_110:
        /*01e4*/ 	.word	index@(_ZN2at6native55_GLOBAL__N__de093ff9_22_ForeachBinaryOpList_cu_a911ec4325multi_tensor_apply_kernelINS1_18TensorListMetadataILi3EEENS1_24BinaryOpListAlphaFunctorIN3c107complexIfEELi3ELi2ELi2EEEJSt4plusIS8_ES8_EEEvT_T0_DpT1_)
        /*01e8*/ 	.word	0x00000020


	//----- nvinfo : EIATTR_FRAME_SIZE
	.align		4
.L_111:
        /*01ec*/ 	.byte	0x04, 0x11
        /*01ee*/ 	.short	(.L_113 - .L_112)
	.align		4
.L_112:
        /*01f0*/ 	.word	index@(_ZN2at6native55_GLOBAL__N__de093ff9_22_ForeachBinaryOpList_cu_a911ec4325multi_tensor_apply_kernelINS1_18TensorListMetadataILi3EEENS1_24BinaryOpListAlphaFunctorIN3c107complexIfEELi3ELi2ELi2EEEJSt4plusIS8_ES8_EEEvT_T0_DpT1_)
        /*01f4*/ 	.word	0x00000000


	//----- nvinfo : EIATTR_REGCOUNT
	.align		4
.L_113:
        /*01f8*/ 	.byte	0x04, 0x2f
        /*01fa*/ 	.short	(.L_115 - .L_114)
	.align		4
.L_114:
        /*01fc*/ 	.word	index@(_ZN2at6native55_GLOBAL__N__de093ff9_22_ForeachBinaryOpList_cu_a911ec4325multi_tensor_apply_kernelINS1_18TensorListMetadataILi3EEENS1_24BinaryOpListAlphaFunctorIbLi3ELi2ELi2EEEJSt4plusIbEbEEEvT_T0_DpT1_)
        /*0200*/ 	.word	0x00000016


	//----- nvinfo : EIATTR_FRAME_SIZE
	.align		4
.L_115:
        /*0204*/ 	.byte	0x04, 0x11
        /*0206*/ 	.short	(.L_117 - .L_116)
	.align		4
.L_116:
        /*0208*/ 	.word	index@(_ZN2at6native55_GLOBAL__N__de093ff9_22_ForeachBinaryOpList_cu_a911ec4325multi_tensor_apply_kernelINS1_18TensorListMetadataILi3EEENS1_24BinaryOpListAlphaFunctorIbLi3ELi2ELi2EEEJSt4plusIbEbEEEvT_T0_DpT1_)
        /*020c*/ 	.word	0x00000000


	//----- nvinfo : EIATTR_REGCOUNT
	.align		4
.L_117:
        /*0210*/ 	.byte	0x04, 0x2f
        /*0212*/ 	.short	(.L_119 - .L_118)
	.align		4
.L_118:
        /*0214*/ 	.word	index@(_ZN2at6native55_GLOBAL__N__de093ff9_22_ForeachBinaryOpList_cu_a911ec4325multi_tensor_apply_kernelINS1_18TensorListMetadataILi3EEENS1_24BinaryOpListAlphaFunctorIN3c108BFloat16ELi3ELi2ELi2EEEJSt4plusIfEfEEEvT_T0_DpT1_)
        /*0218*/ 	.word	0x00000020


	//----- nvinfo : EIATTR_FRAME_SIZE
	.align		4
.L_119:
        /*021c*/ 	.byte	0x04, 0x11
        /*021e*/ 	.short	(.L_121 - .L_120)
	.align		4
.L_120:
        /*0220*/ 	.word	index@(_ZN2at6native55_GLOBAL__N__de093ff9_22_ForeachBinaryOpList_cu_a911ec4325multi_tensor_apply_kernelINS1_18TensorListMetadataILi3EEENS1_24BinaryOpListAlphaFunctorIN3c108BFloat16ELi3ELi2ELi2EEEJSt4plusIfEfEEEvT_T0_DpT1_)
        /*0224*/ 	.word	0x00000000


	//----- nvinfo : EIATTR_REGCOUNT
	.align		4
.L_121:
        /*0228*/ 	.byte	0x04, 0x2f
        /*022a*/ 	.short	(.L_123 - .L_122)
	.align		4
.L_122:
        /*022c*/ 	.word	index@(_ZN2at6native55_GLOBAL__N__de093ff9_22_ForeachBinaryOpList_cu_a911ec4325multi_tensor_apply_kernelINS1_18TensorListMetadataILi3EEENS1_24BinaryOpListAlphaFunctorIN3c104HalfELi3ELi2ELi2EEEJSt4plusIfEfEEEvT_T0_DpT1_)
        /*0230*/ 	.word	0x00000020


	//----- nvinfo : EIATTR_FRAME_SIZE
	.align		4
.L_123:
        /*0234*/ 	.byte	0x04, 0x11
        /*0236*/ 	.short	(.L_125 - .L_124)
	.align		4
.L_124:
        /*0238*/ 	.word	index@(_ZN2at6native55_GLOBAL__N__de093ff9_22_ForeachBinaryOpList_cu_a911ec4325multi_tensor_apply_kernelINS1_18TensorListMetadataILi3EEENS1_24BinaryOpListAlphaFunctorIN3c104HalfELi3ELi2ELi2EEEJSt4plusIfEfEEEvT_T0_DpT1_)
        /*023c*/ 	.word	0x00000000


	//----- nvinfo : EIATTR_REGCOUNT
	.align		4
.L_125:
        /*0240*/ 	.byte	0x04, 0x2f
        /*0242*/ 	.short	(.L_127 - .L_126)
	.align		4
.L_126:
        /*0244*/ 	.word	index@(_ZN2at6native55_GLOBAL__N__de093ff9_22_ForeachBinaryOpList_cu_a911ec4325multi_tensor_apply_kernelINS1_18TensorListMetadataILi2EEENS1_24BinaryOpListAlphaFunctorIhLi2ELi2ELi0EEEJSt5minusIhEhEEEvT_T0_DpT1_)
        /*0248*/ 	.word	0x00000019


	//----- nvinfo : EIATTR_FRAME_SIZE
	.align		4
.L_127:
        /*024c*/ 	.byte	0x04, 0x11
        /*024e*/ 	.short	(.L_129 - .L_128)
	.align		4
.L_128:
        /*0250*/ 	.word	index@(_ZN2at6native55_GLOBAL__N__de093ff9_22_ForeachBinaryOpList_cu_a911ec4325multi_tensor_apply_kernelINS1_18TensorListMetadataILi2EEENS1_24BinaryOpListAlphaFunctorIhLi2ELi2ELi0EEEJSt5minusIhEhEEEvT_T0_DpT1_)
        /*0254*/ 	.word	0x00000000


	//----- nvinfo : EIATTR_REGCOUNT
	.align		4
.L_129:
        /*0258*/ 	.byte	0x04, 0x2f
        /*025a*/ 	.short	(.L_131 - .L_130)
	.align		4
.L_130:
        /*025c*/ 	.word	index@(_ZN2at6native55_GLOBAL__N__de093ff9_22_ForeachBinaryOpList_cu_a911ec4325multi_tensor_apply_kernelINS1_18TensorListMetadataILi2EEENS1_24BinaryOpListAlphaFunctorIaLi2ELi2ELi0EEEJSt5minusIaEaEEEvT_T0_DpT1_)
        /*0260*/ 	.word	0x00000019


	//----- nvinfo : EIATTR_FRAME_SIZE
	.align		4
.L_131:
        /*0264*/ 	.byte	0x04, 0x11
        /*0266*/ 	.short	(.L_133 - .L_132)
	.align		4
.L_132:
        /*0268*/ 	.word	index@(_ZN2at6native55_GLOBAL__N__de093ff9_22_ForeachBinaryOpList_cu_a911ec4325multi_tensor_apply_kernelINS1_18TensorListMetadataILi2EEENS1_24BinaryOpListAlphaFunctorIaLi2ELi2ELi0EEEJSt5minusIaEaEEEvT_T0_DpT1_)
        /*026c*/ 	.word	0x00000000


	//----- nvinfo : EIATTR_REGCOUNT
	.align		4
.L_133:
        /*0270*/ 	.byte	0x04, 0x2f
        /*0272*/ 	.short	(.L_135 - .L_134)
	.align		4
.L_134:
        /*0274*/ 	.word	index@(_ZN2at6native55_GLOBAL__N__de093ff9_22_ForeachBinaryOpList_cu_a911ec4325multi_tensor_apply_kernelINS1_18TensorListMetadataILi2EEENS1_24BinaryOpListAlphaFunctorIiLi2ELi2ELi0EEEJSt5minusIiEiEEEvT_T0_DpT1_)
        /*0278*/ 	.word	0x0000001d


	//----- nvinfo : EIATTR_FRAME_SIZE
	.align		4
.L_135:
        /*027c*/ 	.byte	0x04, 0x11
        /*027e*/ 	.short	(.L_137 - .L_136)
	.align		4
.L_136:
        /*0280*/ 	.word	index@(_ZN2at6native55_GLOBAL__N__de093ff9_22_ForeachBinaryOpList_cu_a911ec4325multi_tensor_apply_kernelINS1_18TensorListMetadataILi2EEENS1_24BinaryOpListAlphaFunctorIiLi2ELi2ELi0EEEJSt5minusIiEiEEEvT_T0_DpT1_)
        /*0284*/ 	.word	0x00000000


	//----- nvinfo : EIATTR_REGCOUNT
	.align		4
.L_137:
        /*0288*/ 	.byte	0x04, 0x2f
        /*028a*/ 	.short	(.L_139 - .L_138)
	.align		4
.L_138:
        /*028c*/ 	.word	index@(_ZN2at6native55_GLOBAL__N__de093ff9_22_ForeachBinaryOpList_cu_a911ec4325multi_tensor_apply_kernelINS1_18TensorListMetadataILi2EEENS1_24BinaryOpListAlphaFunctorIlLi2ELi2ELi0EEEJSt5minusIlElEEEvT_T0_DpT1_)
        /*0290*/ 	.word	0x00000020


	//----- nvinfo : EIATTR_FRAME_SIZE
	.align		4
.L_139:
        /*0294*/ 	.byte	0x04, 0x11
        /*0296*/ 	.short	(.L_141 - .L_140)
	.align		4
.L_140:
        /*0298*/ 	.word	index@(_ZN2at6native55_GLOBAL__N__de093ff9_22_ForeachBinaryOpList_cu_a911ec4325multi_tensor_apply_kernelINS1_18TensorListMetadataILi2EEENS1_24BinaryOpListAlphaFunctorIlLi2ELi2ELi0EEEJSt5minusIlElEEEvT_T0_DpT1_)
        /*029c*/ 	.word	0x00000000


	//----- nvinfo : EIATTR_REGCOUNT
	.align		4
.L_141:
        /*02a0*/ 	.byte	0x04, 0x2f
        /*02a2*/ 	.short	(.L_143 - .L_142)
	.align		4
.L_142:
        /*02a4*/ 	.word	index@(_ZN2at6native55_GLOBAL__N__de093ff9_22_ForeachBinaryOpList_cu_a911ec4325multi_tensor_apply_kernelINS1_18TensorListMetadataILi2EEENS1_24BinaryOpListAlphaFunctorIsLi2ELi2ELi0EEEJSt5minusIsEsEEEvT_T0_DpT1_)
        /*02a8*/ 	.word	0x0000001a


	//----- nvinfo : EIATTR_FRAME_SIZE
	.align		4
.L_143:
        /*02ac*/ 	.byte	0x04, 0x11
        /*02ae*/ 	.short	(.L_145 - .L_144)
	.align		4
.L_144:
        /*02b0*/ 	.word	index@(_ZN2at6native55_GLOBAL__N__de093ff9_22_ForeachBinaryOpList_cu_a911ec4325multi_tensor_apply_kernelINS1_18TensorListMetadataILi2EEENS1_24BinaryOpListAlphaFunctorIsLi2ELi2ELi0EEEJSt5minusIsEsEEEvT_T0_DpT1_)
        /*02b4*/ 	.word	0x00000000


	//----- nvinfo : EIATTR_REGCOUNT
	.align		4
.L_145:
        /*02b8*/ 	.byte	0x04, 0x2f
        /*02ba*/ 	.short	(.L_147 - .L_146)
	.align		4
.L_146:
        /*02bc*/ 	.word	index@(_ZN2at6native55_GLOBAL__N__de093ff9_22_ForeachBinaryOpList_cu_a911ec4325multi_tensor_apply_kernelINS1_18TensorListMetadataILi2EEENS1_24BinaryOpListAlphaFunctorIdLi2ELi2ELi0EEEJSt5minusIdEdEEEvT_T0_DpT1_)
        /*02c0*/ 	.word	0x00000020


	//----- nvinfo : EIATTR_FRAME_SIZE
	.align		4
.L_147:
        /*02c4*/ 	.byte	0x04, 0x11
        /*02c6*/ 	.short	(.L_149 - .L_148)
	.align		4
.L_148:
        /*02c8*/ 	.word	index@(_ZN2at6native55_GLOBAL__N__de093ff9_22_ForeachBinaryOpList_cu_a911ec4325multi_tensor_apply_kernelINS1_18TensorListMetadataILi2EEENS1_24BinaryOpListAlphaFunctorIdLi2ELi2ELi0EEEJSt5minusIdEdEEEvT_T0_DpT1_)
        /*02cc*/ 	.word	0x00000000


	//----- nvinfo : EIATTR_REGCOUNT
	.align		4
.L_149:
        /*02d0*/ 	.byte	0x04, 0x2f
        /*02d2*/ 	.short	(.L_151 - .L_150)
	.align		4
.L_150:
        /*02d4*/ 	.word	index@(_ZN2at6native55_GLOBAL__N__de093ff9_22_ForeachBinaryOpList_cu_a911ec4325multi_tensor_apply_kernelINS1_18TensorListMetadataILi2EEENS1_24BinaryOpListAlphaFunctorIfLi2ELi2ELi0EEEJSt5minusIfEfEEEvT_T0_DpT1_)
        /*02d8*/ 	.word	0x0000001d


	//----- nvinfo : EIATTR_FRAME_SIZE
	.align		4
.L_151:
        /*02dc*/ 	.byte	0x04, 0x11
        /*02de*/ 	.short	(.L_153 - .L_152)
	.align		4
.L_152:
        /*02e0*/ 	.word	index@(_ZN2at6native55_GLOBAL__N__de093ff9_22_ForeachBinaryOpList_cu_a911ec4325multi_tensor_apply_kernelINS1_18TensorListMetadataILi2EEENS1_24BinaryOpListAlphaFunctorIfLi2ELi2ELi0EEEJSt5minusIfEfEEEvT_T0_DpT1_)
        /*02e4*/ 	.word	0x00000000


	//----- nvinfo : EIATTR_REGCOUNT
	.align		4
.L_153:
        /*02e8*/ 	.byte	0x04, 0x2f
        /*02ea*/ 	.short	(.L_155 - .L_154)
	.align		4
.L_154:
        /*02ec*/ 	.word	index@(_ZN2at6native55_GLOBAL__N__de093ff9_22_ForeachBinaryOpList_cu_a911ec4325multi_tensor_apply_kernelINS1_18TensorListMetadataILi2EEENS1_24BinaryOpListAlphaFunctorIN3c107complexIdEELi2ELi2ELi0EEEJSt5minusIS8_ES8_EEEvT_T0_DpT1_)
        /*02f0*/ 	.word	0x00000028


	//----- nvinfo : EIATTR_FRAME_SIZE
	.align		4
.L_155:
        /*02f4*/ 	.byte	0x04, 0x11
        /*02f6*/ 	.short	(.L_157 - .L_156)
	.align		4
.L_156:
        /*02f8*/ 	.word	index@(_ZN2at6native55_GLOBAL__N__de093ff9_22_ForeachBinaryOpList_cu_a911ec4325multi_tensor_apply_kernelINS1_18TensorListMetadataILi2EEENS1_24BinaryOpListAlphaFunctorIN3c107complexIdEELi2ELi2ELi0EEEJSt5minusIS8_ES8_EEEvT_T0_DpT1_)
        /*02fc*/ 	.word	0x00000000


	//----- nvinfo : EIATTR_REGCOUNT
	.align		4
.L_157:
        /*0300*/ 	.byte	0x04, 0x2f
        /*0302*/ 	.short	(.L_159 - .L_158)
	.align		4
.L_158:
        /*0304*/ 	.word	index@(_ZN2at6native55_GLOBAL__N__de093ff9_22_ForeachBinaryOpList_cu_a911ec4325multi_tensor_apply_kernelINS1_18TensorListMetadataILi2EEENS1_24BinaryOpListAlphaFunctorIN3c107complexIfEELi2ELi2ELi0EEEJSt5minusIS8_ES8_EEEvT_T0_DpT1_)
        /*0308*/ 	.word	0x00000020


	//----- nvinfo : EIATTR_FRAME_SIZE
	.align		4
.L_159:
        /*030c*/ 	.byte	0x04, 0x11
        /*030e*/ 	.short	(.L_161 - .L_160)
	.align		4
.L_160:
        /*0310*/ 	.word	index@(_ZN2at6native55_GLOBAL__N__de093ff9_22_ForeachBinaryOpList_cu_a911ec4325multi_tensor_apply_kernelINS1_18TensorListMetadataILi2EEENS1_24BinaryOpListAlphaFunctorIN3c107complexIfEELi2ELi2ELi0EEEJSt5minusIS8_ES8_EEEvT_T0_DpT1_)
        /*0314*/ 	.word	0x00000000


	//----- nvinfo : EIATTR_REGCOUNT
	.align		4
.L_161:
        /*0318*/ 	.byte	0x04, 0x2f
        /*031a*/ 	.short	(.L_163 - .L_162)
	.align		4
.L_162:
        /*031c*/ 	.word	index@(_ZN2at6native55_GLOBAL__N__de093ff9_22_ForeachBinaryOpList_cu_a911ec4325multi_tensor_apply_kernelINS1_18TensorListMetadataILi2EEENS1_24BinaryOpListAlphaFunctorIbLi2ELi2ELi0EEEJSt5minusIbEbEEEvT_T0_DpT1_)
        /*0320*/ 	.word	0x00000016


	//----- nvinfo : EIATTR_FRAME_SIZE
	.align		4
.L_163:
        /*0324*/ 	.byte	0x04, 0x11
        /*0326*/ 	.short	(.L_165 - .L_164)
	.align		4
.L_164:
        /*0328*/ 	.word	index@(_ZN2at6native55_GLOBAL__N__de093ff9_22_ForeachBinaryOpList_cu_a911ec4325multi_tensor_apply_kernelINS1_18TensorListMetadataILi2EEENS1_24BinaryOpListAlphaFunctorIbLi2ELi2ELi0EEEJSt5minusIbEbEEEvT_T0_DpT1_)
        /*032c*/ 	.word	0x00000000


	//----- nvinfo : EIATTR_REGCOUNT
	.align		4
.L_165:
        /*0330*/ 	.byte	0x04, 0x2f
        /*0332*/ 	.short	(.L_167 - .L_166)
	.align		4
.L_166:
        /*0334*/ 	.word	index@(_ZN2at6native55_GLOBAL__N__de093ff9_22_ForeachBinaryOpList_cu_a911ec4325multi_tensor_apply_kernelINS1_18TensorListMetadataILi2EEENS1_24BinaryOpListAlphaFunctorIN3c108BFloat16ELi2ELi2ELi0EEEJSt5minusIfEfEEEvT_T0_DpT1_)
        /*0338*/ 	.word	0x0000001d


	//----- nvinfo : EIATTR_FRAME_SIZE
	.align		4
.L_167:
        /*033c*/ 	.byte	0x04, 0x11
        /*033e*/ 	.short	(.L_169 - .L_168)
	.align		4
.L_168:
        /*0340*/ 	.word	index@(_ZN2at6native55_GLOBAL__N__de093ff9_22_ForeachBinaryOpList_cu_a911ec4325multi_tensor_apply_kernelINS1_18TensorListMetadataILi2EEENS1_24BinaryOpListAlphaFunctorIN3c108BFloat16ELi2ELi2ELi0EEEJSt5minusIfEfEEEvT_T0_DpT1_)
        /*0344*/ 	.word	0x00000000


	//----- nvinfo : EIATTR_REGCOUNT
	.align		4
.L_169:
        /*0348*/ 	.byte	0x04, 0x2f
        /*034a*/ 	.short	(.L_171 - .L_170)
	.align		4
.L_170:
        /*034c*/ 	.word	index@(_ZN2at6native55_GLOBAL__N__de093ff9_22_ForeachBinaryOpList_cu_a911ec4325multi_tensor_apply_kernelINS1_18TensorListMetadataILi2EEENS1_24BinaryOpListAlphaFunctorIN3c104HalfELi2ELi2ELi0EEEJSt5minusIfEfEEEvT_T0_DpT1_)
        /*0350*/ 	.word	0x0000001d


	//----- nvinfo : EIATTR_FRAME_SIZE
	.align		4
.L_171:
        /*0354*/ 	.byte	0x04, 0x11
        /*0356*/ 	.short	(.L_173 - .L_172)
	.align		4
.L_172:
        /*0358*/ 	.word	index@(_ZN2at6native55_GLOBAL__N__de093ff9_22_ForeachBinaryOpList_cu_a911ec4325multi_tensor_apply_kernelINS1_18TensorListMetadataILi2EEENS1_24BinaryOpListAlphaFunctorIN3c104HalfELi2ELi2ELi0EEEJSt5minusIfEfEEEvT_T0_DpT1_)
        /*035c*/ 	.word	0x00000000


	//----- nvinfo : EIATTR_REGCOUNT
	.align		4
.L_173:
        /*0360*/ 	.byte	0x04, 0x2f
        /*0362*/ 	.short	(.L_175 - .L_174)
	.align		4
.L_174:
        /*0364*/ 	.word	index@(_ZN2at6native55_GLOBAL__N__de093ff9_22_ForeachBinaryOpList_cu_a911ec4325multi_tensor_apply_kernelINS1_18TensorListMetadataILi3EEENS1_24BinaryOpListAlphaFunctorIhLi3ELi2ELi2EEEJSt5minusIhEhEEEvT_T0_DpT1_)
        /*0368*/ 	.word	0x00000017


	//----- nvinfo : EIATTR_FRAME_SIZE
	.align		4
.L_175:
        /*036c*/ 	.byte	0x04, 0x11
        /*036e*/ 	.short	(.L_177 - .L_176)
	.align		4
.L_176:
        /*0370*/ 	.word	index@(_ZN2at6native55_GLOBAL__N__de093ff9_22_ForeachBinaryOpList_cu_a911ec4325multi_tensor_apply_kernelINS1_18TensorListMetadataILi3EEENS1_24BinaryOpListAlphaFunctorIhLi3ELi2ELi2EEEJSt5minusIhEhEEEvT_T0_DpT1_)
        /*0374*/ 	.word	0x00000000


	//----- nvinfo : EIATTR_REGCOUNT
	.align		4
.L_177:
        /*0378*/ 	.byte	0x04, 0x2f
        /*037a*/ 	.short	(.L_179 - .L_178)
	.align		4
.L_178:
        /*037c*/ 	.word	index@(_ZN2at6native55_GLOBAL__N__de093ff9_22_ForeachBinaryOpList_cu_a911ec4325multi_tensor_apply_kernelINS1_18TensorListMetadataILi3EEENS1_24BinaryOpListAlphaFunctorIaLi3ELi2ELi2EEEJSt5minusIaEaEEEvT_T0_DpT1_)
        /*0380*/ 	.word	0x00000017


	//----- nvinfo : EIATTR_FRAME_SIZE
	.align		4
.L_179:
        /*0384*/ 	.byte	0x04, 0x11
        /*0386*/ 	.short	(.L_181 - .L_180)
	.align		4
.L_180:
        /*0388*/ 	.word	index@(_ZN2at6native55_GLOBAL__N__de093ff9_22_ForeachBinaryOpList_cu_a911ec4325multi_tensor_apply_kernelINS1_18TensorListMetadataILi3EEENS1_24BinaryOpListAlphaFunctorIaLi3ELi2ELi2EEEJSt5minusIaEaEEEvT_T0_DpT1_)
        /*038c*/ 	.word	0x00000000


	//----- nvinfo : EIATTR_REGCOUNT
	.align		4
.L_181:
        /*0390*/ 	.byte	0x04, 0x2f
        /*0392*/ 	.short	(.L_183 - .L_182)
	.align		4
.L_182:
        /*0394*/ 	.word	index@(_ZN2at6native55_GLOBAL__N__de093ff9_22_ForeachBinaryOpList_cu_a911ec4325multi_tensor_apply_kernelINS1_18TensorListMetadataILi3EEENS1_24BinaryOpListAlphaFunctorIiLi3ELi2ELi2EEEJSt5minusIiEiEEEvT_T0_DpT1_)
        /*0398*/ 	.word	0x00000020


	//----- nvinfo : EIATTR_FRAME_SIZE
	.align		4
.L_183:
        /*039c*/ 	.byte	0x04, 0x11
        /*039e*/ 	.short	(.L_185 - .L_184)
	.align		4
.L_184:
        /*03a0*/ 	.word	index@(_ZN2at6native55_GLOBAL__N__de093ff9_22_ForeachBinaryOpList_cu_a911ec4325multi_tensor_apply_kernelINS1_18TensorListMetadataILi3EEENS1_24BinaryOpListAlphaFunctorIiLi3ELi2ELi2EEEJSt5minusIiEiEEEvT_T0_DpT1_)
        /*03a4*/ 	.word	0x00000000


	//----- nvinfo : EIATTR_REGCOUNT
	.align		4
.L_185:
        /*03a8*/ 	.byte	0x04, 0x2f
        /*03aa*/ 	.short	(.L_187 - .L_186)
	.align		4
.L_186:
        /*03ac*/ 	.word	index@(_ZN2at6native55_GLOBAL__N__de093ff9_22_ForeachBinaryOpList_cu_a911ec4325multi_tensor_apply_kernelINS1_18TensorListMetadataILi3EEENS1_24BinaryOpListAlphaFunctorIlLi3ELi2ELi2EEEJSt5minusIlElEEEvT_T0_DpT1_)
        /*03b0*/ 	.word	0x00000020


	//----- nvinfo : EIATTR_FRAME_SIZE
	.align		4
.L_187:
        /*03b4*/ 	.byte	0x04, 0x11
        /*03b6*/ 	.short	(.L_189 - .L_188)
	.align		4
.L_188:
        /*03b8*/ 	.word	index@(_ZN2at6native55_GLOBAL__N__de093ff9_22_ForeachBinaryOpList_cu_a911ec4325multi_tensor_apply_kernelINS1_18TensorListMetadataILi3EEENS1_24BinaryOpListAlphaFunctorIlLi3ELi2ELi2EEEJSt5minusIlElEEEvT_T0_DpT1_)
        /*03bc*/ 	.word	0x00000000


	//----- nvinfo : EIATTR_REGCOUNT
	.align		4
.L_189:
        /*03c0*/ 	.byte	0x04, 0x2f
        /*03c2*/ 	.short	(.L_191 - .L_190)
	.align		4
.L_190:
        /*03c4*/ 	.word	index@(_ZN2at6native55_GLOBAL__N__de093ff9_22_ForeachBinaryOpList_cu_a911ec4325multi_tensor_apply_kernelINS1_18TensorListMetadataILi3EEENS1_24BinaryOpListAlphaFunctorIsLi3ELi2ELi2EEEJSt5minusIsEsEEEvT_T0_DpT1_)
        /*03c8*/ 	.word	0x00000020


	//----- nvinfo : EIATTR_FRAME_SIZE
	.align		4
.L_191:
        /*03cc*/ 	.byte	0x04, 0x11
        /*03ce*/ 	.short	(.L_193 - .L_192)
	.align		4
.L_192:
        /*03d0*/ 	.word	index@(_ZN2at6native55_GLOBAL__N__de093ff9_22_ForeachBinaryOpList_cu_a911ec4325multi_tensor_apply_kernelINS1_18TensorListMetadataILi3EEENS1_24BinaryOpListAlphaFunctorIsLi3ELi2ELi2EEEJSt5minusIsEsEEEvT_T0_DpT1_)
        /*03d4*/ 	.word	0x00000000


	//----- nvinfo : EIATTR_REGCOUNT
	.align		4
.L_193:
        /*03d8*/ 	.byte	0x04, 0x2f
        /*03da*/ 	.short	(.L_195 - .L_194)
	.align		4
.L_194:
        /*03dc*/ 	.word	index@(_ZN2at6native55_GLOBAL__N__de093ff9_22_ForeachBinaryOpList_cu_a911ec4325multi_tensor_apply_kernelINS1_18TensorListMetadataILi3EEENS1_24BinaryOpListAlphaFunctorIdLi3ELi2ELi2EEEJSt5minusIdEdEEEvT_T0_DpT1_)
        /*03e0*/ 	.word	0x00000020


	//----- nvinfo : EIATTR_FRAME_SIZE
	.align		4
.L_195:
        /*03e4*/ 	.byte	0x04, 0x11
        /*03e6*/ 	.short	(.L_197 - .L_196)
	.align		4
.L_196:
        /*03e8*/ 	.word	index@(_ZN2at6native55_GLOBAL__N__de093ff9_22_ForeachBinaryOpList_cu_a911ec4325multi_tensor_apply_kernelINS1_18TensorListMetadataILi3EEENS1_24BinaryOpListAlphaFunctorIdLi3ELi2ELi2EEEJSt5minusIdEdEEEvT_T0_DpT1_)
        /*03ec*/ 	.word	0x00000000


	//----- nvinfo : EIATTR_REGCOUNT
	.align		4
.L_197:
        /*03f0*/ 	.byte	0x04, 0x2f
        /*03f2*/ 	.short	(.L_199 - .L_198)
	.align		4
.L_198:
        /*03f4*/ 	.word	index@(_ZN2at6native55_GLOBAL__N__de093ff9_22_ForeachBinaryOpList_cu_a911ec4325multi_tensor_apply_kernelINS1_18TensorListMetadataILi3EEENS1_24BinaryOpListAlphaFunctorIfLi3ELi2ELi2EEEJSt5minusIfEfEEEvT_T0_DpT1_)
        /*03f8*/ 	.word	0x00000020


	//----- nvinfo : EIATTR_FRAME_SIZE
	.align		4
.L_199:
        /*03fc*/ 	.byte	0x04, 0x11
        /*03fe*/ 	.short	(.L_201 - .L_200)
	.align		4
.L_200:
        /*0400*/ 	.word	index@(_ZN2at6native55_GLOBAL__N__de093ff9_22_ForeachBinaryOpList_cu_a911ec4325multi_tensor_apply_kernelINS1_18TensorListMetadataILi3EEENS1_24BinaryOpListAlphaFunctorIfLi3ELi2ELi2EEEJSt5minusIfEfEEEvT_T0_DpT1_)
        /*0404*/ 	.word	0x00000000


	//----- nvinfo : EIATTR_REGCOUNT
	.align		4
.L_201:
        /*0408*/ 	.byte	0x04, 0x2f
        /*040a*/ 	.short	(.L_203 - .L_202)
	.align		4
.L_202:
        /*040c*/ 	.word	index@(_ZN2at6native55_GLOBAL__N__de093ff9_22_ForeachBinaryOpList_cu_a911ec4325multi_tensor_apply_kernelINS1_18TensorListMetadataILi3EEENS1_24BinaryOpListAlphaFunctorIN3c107complexIdEELi3ELi2ELi2EEEJSt5minusIS8_ES8_EEEvT_T0_DpT1_)
        /*0410*/ 	.word	0x00000036


	//----- nvinfo : EIATTR_FRAME_SIZE
	.align		4
.L_203:
        /*0414*/ 	.byte	0x04, 0x11
        /*0416*/ 	.short	(.L_205 - .L_204)
	.align		4
.L_204:
        /*0418*/ 	.word	index@(_ZN2at6native55_GLOBAL__N__de093ff9_22_ForeachBinaryOpList_cu_a911ec4325multi_tensor_apply_kernelINS1_18TensorListMetadataILi3EEENS1_24BinaryOpListAlphaFunctorIN3c107complexIdEELi3ELi2ELi2EEEJSt5minusIS8_ES8_EEEvT_T0_DpT1_)
        /*041c*/ 	.word	0x00000000


	//----- nvinfo : EIATTR_REGCOUNT
	.align		4
.L_205:
        /*0420*/ 	.byte	0x04, 0x2f
        /*0422*/ 	.short	(.L_207 - .L_206)
	.align		4
.L_206:
        /*0424*/ 	.word	index@(_ZN2at6native55_GLOBAL__N__de093ff9_22_ForeachBinaryOpList_cu_a911ec4325multi_tensor_apply_kernelINS1_18TensorListMetadataILi3EEENS1_24BinaryOpListAlphaFunctorIN3c107complexIfEELi3ELi2ELi2EEEJSt5minusIS8_ES8_EEEvT_T0_DpT1_)
        /*0428*/ 	.word	0x00000020


	//----- nvinfo : EIATTR_FRAME_SIZE
	.align		4
.L_207:
        /*042c*/ 	.byte	0x04, 0x11
        /*042e*/ 	.short	(.L_209 - .L_208)
	.align		4
.L_208:
        /*0430*/ 	.word	index@(_ZN2at6native55_GLOBAL__N__de093ff9_22_ForeachBinaryOpList_cu_a911ec4325multi_tensor_apply_kernelINS1_18TensorListMetadataILi3EEENS1_24BinaryOpListAlphaFunctorIN3c107complexIfEELi3ELi2ELi2EEEJSt5minusIS8_ES8_EEEvT_T0_DpT1_)
        /*0434*/ 	.word	0x00000000


	//----- nvinfo : EIATTR_REGCOUNT
	.align		4
.L_209:
        /*0438*/ 	.byte	0x04, 0x2f
        /*043a*/ 	.short	(.L_211 - .L_210)
	.align		4
.L_210:
        /*043c*/ 	.word	index@(_ZN2at6native55_GLOBAL__N__de093ff9_22_ForeachBinaryOpList_cu_a911ec4325multi_tensor_apply_kernelINS1_18TensorListMetadataILi3EEENS1_24BinaryOpListAlphaFunctorIbLi3ELi2ELi2EEEJSt5minusIbEbEEEvT_T0_DpT1_)
        /*0440*/ 	.word	0x00000016


	//----- nvinfo : EIATTR_FRAME_SIZE
	.align		4
.L_211:
        /*0444*/ 	.byte	0x04, 0x11
        /*0446*/ 	.short	(.L_213 - .L_212)
	.align		4
.L_212:
        /*0448*/ 	.word	index@(_ZN2at6native55_GLOBAL__N__de093ff9_22_ForeachBinaryOpList_cu_a911ec4325multi_tensor_apply_kernelINS1_18TensorListMetadataILi3EEENS1_24BinaryOpListAlphaFunctorIbLi3ELi2ELi2EEEJSt5minusIbEbEEEvT_T0_DpT1_)
        /*044c*/ 	.word	0x00000000


	//----- nvinfo : EIATTR_REGCOUNT
	.align		4
.L_213:
        /*0450*/ 	.byte	0x04, 0x2f
        /*0452*/ 	.short	(.L_215 - .L_214)
	.align		4
.L_214:
        /*0454*/ 	.word	index@(_ZN2at6native55_GLOBAL__N__de093ff9_22_ForeachBinaryOpList_cu_a911ec4325multi_tensor_apply_kernelINS1_18TensorListMetadataILi3EEENS1_24BinaryOpListAlphaFunctorIN3c108BFloat16ELi3ELi2ELi2EEEJSt5minusIfEfEEEvT_T0_DpT1_)
        /*0458*/ 	.word	0x00000020


	//----- nvinfo : EIATTR_FRAME_SIZE
	.align		4
.L_215:
        /*045c*/ 	.byte	0x04, 0x11
        /*045e*/ 	.short	(.L_217 - .L_216)
	.align		4
.L_216:
        /*0460*/ 	.word	index@(_ZN2at6native55_GLOBAL__N__de093ff9_22_ForeachBinaryOpList_cu_a911ec4325multi_tensor_apply_kernelINS1_18TensorListMetadataILi3EEENS1_24BinaryOpListAlphaFunctorIN3c108BFloat16ELi3ELi2ELi2EEEJSt5minusIfEfEEEvT_T0_DpT1_)
        /*0464*/ 	.word	0x00000000


	//----- nvinfo : EIATTR_REGCOUNT
	.align		4
.L_217:
        /*0468*/ 	.byte	0x04, 0x2f
        /*046a*/ 	.short	(.L_219 - .L_218)
	.align		4
.L_218:
        /*046c*/ 	.word	index@(_ZN2at6native55_GLOBAL__N__de093ff9_22_ForeachBinaryOpList_cu_a911ec4325multi_tensor_apply_kernelINS1_18TensorListMetadataILi3EEENS1_24BinaryOpListAlphaFunctorIN3c104HalfELi3ELi2ELi2EEEJSt5minusIfEfEEEvT_T0_DpT1_)
        /*0470*/ 	.word	0x00000020


	//----- nvinfo : EIATTR_FRAME_SIZE
	.align		4
.L_219:
        /*0474*/ 	.byte	0x04, 0x11
        /*0476*/ 	.short	(.L_221 - .L_220)
	.align		4
.L_220:
        /*0478*/ 	.word	index@(_ZN2at6native55_GLOBAL__N__de093ff9_22_ForeachBinaryOpList_cu_a911ec4325multi_tensor_apply_kernelINS1_18TensorListMetadataILi3EEENS1_24BinaryOpListAlphaFunctorIN3c104HalfELi3ELi2ELi2EEEJSt5minusIfEfEEEvT_T0_DpT1_)
        /*047c*/ 	.word	0x00000000


	//----- nvinfo : EIATTR_REGCOUNT
	.align		4
.L_221:
        /*0480*/ 	.byte	0x04, 0x2f
        /*0482*/ 	.short	(.L_223 - .L_222)
	.align		4
.L_222:
        /*0484*/ 	.word	index@(_ZN2at6native55_GLOBAL__N__de093ff9_22_ForeachBinaryOpList_cu_a911ec4325multi_tensor_apply_kernelINS1_18TensorListMetadataILi2EEENS1_24BinaryOpListAlphaFunctorIhLi2ELi2ELi0EEEJSt10multipliesIhEhEEEvT_T0_DpT1_)
        /*0488*/ 	.word	0x00000019


	//----- nvinfo : EIATTR_FRAME_SIZE
	.align		4
.L_223:
        /*048c*/ 	.byte	0x04, 0x11
        /*048e*/ 	.short	(.L_225 - .L_224)
	.align		4
.L_224:
        /*0490*/ 	.word	index@(_ZN2at6native55_GLOBAL__N__de093ff9_22_ForeachBinaryOpList_cu_a911ec4325multi_tensor_apply_kernelINS1_18TensorListMetadataILi2EEENS1_24BinaryOpListAlphaFunctorIhLi2ELi2ELi0EEEJSt10multipliesIhEhEEEvT_T0_DpT1_)
        /*0494*/ 	.word	0x00000000


	//----- nvinfo : EIATTR_REGCOUNT
	.align		4
.L_225:
        /*0498*/ 	.byte	0x04, 0x2f
        /*049a*/ 	.short	(.L_227 - .L_226)
	.align		4
.L_226:
        /*049c*/ 	.word	index@(_ZN2at6native55_GLOBAL__N__de093ff9_22_ForeachBinaryOpList_cu_a911ec4325multi_tensor_apply_kernelINS1_18TensorListMetadataILi2EEENS1_24BinaryOpListAlphaFunctorIaLi2ELi2ELi0EEEJSt10multipliesIaEaEEEvT_T0_DpT1_)
        /*04a0*/ 	.word	0x00000019


	//----- nvinfo : EIATTR_FRAME_SIZE
	.align		4
.L_227:
        /*04a4*/ 	.byte	0x04, 0x11
        /*04a6*/ 	.short	(.L_229 - .L_228)
	.align		4
.L_228:
        /*04a8*/ 	.word	index@(_ZN2at6native55_GLOBAL__N__de093ff9_22_ForeachBinaryOpList_cu_a911ec4325multi_tensor_apply_kernelINS1_18TensorListMetadataILi2EEENS1_24BinaryOpListAlphaFunctorIaLi2ELi2ELi0EEEJSt10multipliesIaEaEEEvT_T0_DpT1_)
        /*04ac*/ 	.word	0x00000000


	//----- nvinfo : EIATTR_REGCOUNT
	.align		4
.L_229:
        /*04b0*/ 	.byte	0x04, 0x2f
        /*04b2*/ 	.short	(.L_231 - .L_230)
	.align		4
.L_230:
        /*04b4*/ 	.word	index@(_ZN2at6native55_GLOBAL__N__de093ff9_22_ForeachBinaryOpList_cu_a911ec4325multi_tensor_apply_kernelINS1_18TensorListMetadataILi2EEENS1_24BinaryOpListAlphaFunctorIiLi2ELi2ELi0EEEJSt10multipliesIiEiEEEvT_T0_DpT1_)
        /*04b8*/ 	.word	0x0000001d


	//----- nvinfo : EIATTR_FRAME_SIZE
	.align		4
.L_231:
        /*04bc*/ 	.byte	0x04, 0x11
        /*04be*/ 	.short	(.L_233 - .L_232)
	.align		4
.L_232:
        /*04c0*/ 	.word	index@(_ZN2at6native55_GLOBAL__N__de093ff9_22_ForeachBinaryOpList_cu_a911ec4325multi_tensor_apply_kernelINS1_18TensorListMetadataILi2EEENS1_24BinaryOpListAlphaFunctorIiLi2ELi2ELi0EEEJSt10multipliesIiEiEEEvT_T0_DpT1_)
        /*04c4*/ 	.word	0x00000000


	//----- nvinfo : EIATTR_REGCOUNT
	.align		4
.L_233:
        /*04c8*/ 	.byte	0x04, 0x2f
        /*04ca*/ 	.short	(.L_235 - .L_234)
	.align		4
.L_234:
        /*04cc*/ 	.word	index@(_ZN2at6native55_GLOBAL__N__de093ff9_22_ForeachBinaryOpList_cu_a911ec4325multi_tensor_apply_kernelINS1_18TensorListMetadataILi2EEENS1_24BinaryOpListAlphaFunctorIlLi2ELi2ELi0EEEJSt10multipliesIlElEEEvT_T0_DpT1_)
        /*04d0*/ 	.word	0x00000020


	//----- nvinfo : EIATTR_FRAME_SIZE
	.align		4
.L_235:
        /*04d4*/ 	.byte	0x04, 0x11
        /*04d6*/ 	.short	(.L_237 - .L_236)
	.align		4
.L_236:
        /*04d8*/ 	.word	index@(_ZN2at6native55_GLOBAL__N__de093ff9_22_ForeachBinaryOpList_cu_a911ec4325multi_tensor_apply_kernelINS1_18TensorListMetadataILi2EEENS1_24BinaryOpListAlphaFunctorIlLi2ELi2ELi0EEEJSt10multipliesIlElEEEvT_T0_DpT1_)
        /*04dc*/ 	.word	0x00000000


	//----- nvinfo : EIATTR_REGCOUNT
	.align		4
.L_237:
        /*04e0*/ 	.byte	0x04, 0x2f
        /*04e2*/ 	.short	(.L_239 - .L_238)
	.align		4
.L_238:
        /*04e4*/ 	.word	index@(_ZN2at6native55_GLOBAL__N__de093ff9_22_ForeachBinaryOpList_cu_a911ec4325multi_tensor_apply_kernelINS1_18TensorListMetadataILi2EEENS1_24BinaryOpListAlphaFunctorIsLi2ELi2ELi0EEEJSt10multipliesIsEsEEEvT_T0_DpT1_)
        /*04e8*/ 	.word	0x0000001d


	//----- nvinfo : EIATTR_FRAME_SIZE
	.align		4
.L_239:
        /*04ec*/ 	.byte	0x04, 0x11
        /*04ee*/ 	.short	(.L_241 - .L_240)
	.align		4
.L_240:
        /*04f0*/ 	.word	index@(_ZN2at6native55_GLOBAL__N__de093ff9_22_ForeachBinaryOpList_cu_a911ec4325multi_tensor_apply_kernelINS1_18TensorListMetadataILi2EEENS1_24BinaryOpListAlphaFunctorIsLi2ELi2ELi0EEEJSt10multipliesIsEsEEEvT_T0_DpT1_)
        /*04f4*/ 	.word	0x00000000


	//----- nvinfo : EIATTR_REGCOUNT
	.align		4
.L_241:
        /*04f8*/ 	.byte	0x04, 0x2f
        /*04fa*/ 	.short	(.L_243 - .L_242)
	.align		4
.L_242:
        /*04fc*/ 	.word	index@(_ZN2at6native55_GLOBAL__N__de093ff9_22_ForeachBinaryOpList_cu_a911ec4325multi_tensor_apply_kernelINS1_18TensorListMetadataILi2EEENS1_24BinaryOpListAlphaFunctorIdLi2ELi2ELi0EEEJSt10multipliesIdEdEEEvT_T0_DpT1_)
        /*0500*/ 	.word	0x00000020


	//----- nvinfo : EIATTR_FRAME_SIZE
	.align		4
.L_243:
        /*0504*/ 	.byte	0x04, 0x11
        /*0506*/ 	.short	(.L_245 - .L_244)
	.align		4
.L_244:
        /*0508*/ 	.word	index@(_ZN2at6native55_GLOBAL__N__de093ff9_22_ForeachBinaryOpList_cu_a911ec4325multi_tensor_apply_kernelINS1_18TensorListMetadataILi2EEENS1_24BinaryOpListAlphaFunctorIdLi2ELi2ELi0EEEJSt10multipliesIdEdEEEvT_T0_DpT1_)
        /*050c*/ 	.word	0x00000000


	//----- nvinfo : EIATTR_REGCOUNT
	.align		4
.L_245:
        /*0510*/ 	.byte	0x04, 0x2f
        /*0512*/ 	.short	(.L_247 - .L_246)
	.align		4
.L_246:
        /*0514*/ 	.word	index@(_ZN2at6native55_GLOBAL__N__de093ff9_22_ForeachBinaryOpList_cu_a911ec4325multi_tensor_apply_kernelINS1_18TensorListMetadataILi2EEENS1_24BinaryOpListAlphaFunctorIfLi2ELi2ELi0EEEJSt10multipliesIfEfEEEvT_T0_DpT1_)
        /*0518*/ 	.word	0x0000001d


	//----- nvinfo : EIATTR_FRAME_SIZE
	.align		4
.L_247:
        /*051c*/ 	.byte	0x04, 0x11
        /*051e*/ 	.short	(.L_249 - .L_248)
	.align		4
.L_248:
        /*0520*/ 	.word	index@(_ZN2at6native55_GLOBAL__N__de093ff9_22_ForeachBinaryOpList_cu_a911ec4325multi_tensor_apply_kernelINS1_18TensorListMetadataILi2EEENS1_24BinaryOpListAlphaFunctorIfLi2ELi2ELi0EEEJSt10multipliesIfEfEEEvT_T0_DpT1_)
        /*0524*/ 	.word	0x00000000


	//----- nvinfo : EIATTR_REGCOUNT
	.align		4
.L_249:
        /*0528*/ 	.byte	0x04, 0x2f
        /*052a*/ 	.short	(.L_251 - .L_250)
	.align		4
.L_250:
        /*052c*/ 	.word	index@(_ZN2at6native55_GLOBAL__N__de093ff9_22_ForeachBinaryOpList_cu_a911ec4325multi_tensor_apply_kernelINS1_18TensorListMetadataILi2EEENS1_24BinaryOpListAlphaFunctorIN3c107complexIdEELi2ELi2ELi0EEEJSt10multipliesIS8_ES8_EEEvT_T0_DpT1_)
        /*0530*/ 	.word	0x00000028


	//----- nvinfo : EIATTR_FRAME_SIZE
	.align		4
.L_251:
        /*0534*/ 	.byte	0x04, 0x11
        /*0536*/ 	.short	(.L_253 - .L_252)
	.align		4
.L_252:
        /*0538*/ 	.word	index@(_ZN2at6native55_GLOBAL__N__de093ff9_22_ForeachBinaryOpList_cu_a911ec4325multi_tensor_apply_kernelINS1_18TensorListMetadataILi2EEENS1_24BinaryOpListAlphaFunctorIN3c107complexIdEELi2ELi2ELi0EEEJSt10multipliesIS8_ES8_EEEvT_T0_DpT1_)
        /*053c*/ 	.word	0x00000000


	//----- nvinfo : EIATTR_REGCOUNT
	.align		4
.L_253:
        /*0540*/ 	.byte	0x04, 0x2f
        /*0542*/ 	.short	(.L_255 - .L_254)
	.align		4
.L_254:
        /*0544*/ 	.word	index@(_ZN2at6native55_GLOBAL__N__de093ff9_22_ForeachBinaryOpList_cu_a911ec4325multi_tensor_apply_kernelINS1_18TensorListMetadataILi2EEENS1_24BinaryOpListAlphaFunctorIN3c107complexIfEELi2ELi2ELi0EEEJSt10multipliesIS8_ES8_EEEvT_T0_DpT1_)
        /*0548*/ 	.word	0x00000020


	//----- nvinfo : EIATTR_FRAME_SIZE
	.align		4
.L_255:
        /*054c*/ 	.byte	0x04, 0x11
        /*054e*/ 	.short	(.L_257 - .L_256)
	.align		4
.L_256:
        /*0550*/ 	.word	index@(_ZN2at6native55_GLOBAL__N__de093ff9_22_ForeachBinaryOpList_cu_a911ec4325multi_tensor_apply_kernelINS1_18TensorListMetadataILi2EEENS1_24BinaryOpListAlphaFunctorIN3c107complexIfEELi2ELi2ELi0EEEJSt10multipliesIS8_ES8_EEEvT_T0_DpT1_)
        /*0554*/ 	.word	0x00000000


	//----- nvinfo : EIATTR_REGCOUNT
	.align		4
.L_257:
        /*0558*/ 	.byte	0x04, 0x2f
        /*055a*/ 	.short	(.L_259 - .L_258)
	.align		4
.L_258:
        /*055c*/ 	.word	index@(_ZN2at6native55_GLOBAL__N__de093ff9_22_ForeachBinaryOpList_cu_a911ec4325multi_tensor_apply_kernelINS1_18TensorListMetadataILi2EEENS1_24BinaryOpListAlphaFunctorIbLi2ELi2ELi0EEEJSt10multipliesIbEbEEEvT_T0_DpT1_)
        /*0560*/ 	.word	0x00000016


	//----- nvinfo : EIATTR_FRAME_SIZE
	.align		4
.L_259:
        /*0564*/ 	.byte	0x04, 0x11
        /*0566*/ 	.short	(.L_261 - .L_260)
	.align		4
.L_260:
        /*0568*/ 	.word	index@(_ZN2at6native55_GLOBAL__N__de093ff9_22_ForeachBinaryOpList_cu_a911ec4325multi_tensor_apply_kernelINS1_18TensorListMetadataILi2EEENS1_24BinaryOpListAlphaFunctorIbLi2ELi2ELi0EEEJSt10multipliesIbEbEEEvT_T0_DpT1_)
        /*056c*/ 	.word	0x00000000


	//----- nvinfo : EIATTR_REGCOUNT
	.align		4
.L_261:
        /*0570*/ 	.byte	0x04, 0x2f
        /*0572*/ 	.short	(.L_263 - .L_262)
	.align		4
.L_262:
        /*0574*/ 	.word	index@(_ZN2at6native55_GLOBAL__N__de093ff9_22_ForeachBinaryOpList_cu_a911ec4325multi_tensor_apply_kernelINS1_18TensorListMetadataILi2EEENS1_24BinaryOpListAlphaFunctorIN3c108BFloat16ELi2ELi2ELi0EEEJSt10multipliesIfEfEEEvT_T0_DpT1_)
        /*0578*/ 	.word	0x0000001d


	//----- nvinfo : EIATTR_FRAME_SIZE
	.align		4
.L_263:
        /*057c*/ 	.byte	0x04, 0x11
        /*057e*/ 	.short	(.L_265 - .L_264)
	.align		4
.L_264:
        /*0580*/ 	.word	index@(_ZN2at6native55_GLOBAL__N__de093ff9_22_ForeachBinaryOpList_cu_a911ec4325multi_tensor_apply_kernelINS1_18TensorListMetadataILi2EEENS1_24BinaryOpListAlphaFunctorIN3c108BFloat16ELi2ELi2ELi0EEEJSt10multipliesIfEfEEEvT_T0_DpT1_)
        /*0584*/ 	.word	0x00000000


	//----- nvinfo : EIATTR_REGCOUNT
	.align		4
.L_265:
        /*0588*/ 	.byte	0x04, 0x2f
        /*058a*/ 	.short	(.L_267 - .L_266)
	.align		4
.L_266:
        /*058c*/ 	.word	index@(_ZN2at6native55_GLOBAL__N__de093ff9_22_ForeachBinaryOpList_cu_a911ec4325multi_tensor_apply_kernelINS1_18TensorListMetadataILi2EEENS1_24BinaryOpListAlphaFunctorIN3c104HalfELi2ELi2ELi0EEEJSt10multipliesIfEfEEEvT_T0_DpT1_)
        /*0590*/ 	.word	0x0000001d


	//----- nvinfo : EIATTR_FRAME_SIZE
	.align		4
.L_267:
        /*0594*/ 	.byte	0x04, 0x11
        /*0596*/ 	.short	(.L_269 - .L_268)
	.align		4
.L_268:
        /*0598*/ 	.word	index@(_ZN2at6native55_GLOBAL__N__de093ff9_22_ForeachBinaryOpList_cu_a911ec4325multi_tensor_apply_kernelINS1_18TensorListMetadataILi2EEENS1_24BinaryOpListAlphaFunctorIN3c104HalfELi2ELi2ELi0EEEJSt10multipliesIfEfEEEvT_T0_DpT1_)
        /*059c*/ 	.word	0x00000000


	//----- nvinfo : EIATTR_REGCOUNT
	.align		4
.L_269:
        /*05a0*/ 	.byte	0x04, 0x2f
        /*05a2*/ 	.short	(.L_271 - .L_270)
	.align		4
.L_270:
        /*05a4*/ 	.word	index@(_ZN2at6native55_GLOBAL__N__de093ff9_22_ForeachBinaryOpList_cu_a911ec4325multi_tensor_apply_kernelINS1_18TensorListMetadataILi3EEENS1_24BinaryOpListAlphaFunctorIhLi3ELi2ELi2EEEJSt10multipliesIhEhEEEvT_T0_DpT1_)
        /*05a8*/ 	.word	0x00000018


	//----- nvinfo : EIATTR_FRAME_SIZE
	.align		4
.L_271:
        /*05ac*/ 	.byte	0x04, 0x11
        /*05ae*/ 	.short	(.L_273 - .L_272)
	.align		4
.L_272:
        /*05b0*/ 	.word	index@(_ZN2at6native55_GLOBAL__N__de093ff9_22_ForeachBinaryOpList_cu_a911ec4325multi_tensor_apply_kernelINS1_18TensorListMetadataILi3EEENS1_24BinaryOpListAlphaFunctorIhLi3ELi2ELi2EEEJSt10multipliesIhEhEEEvT_T0_DpT1_)
        /*05b4*/ 	.word	0x00000000


	//----- nvinfo : EIATTR_REGCOUNT
	.align		4
.L_273:
        /*05b8*/ 	.byte	0x04, 0x2f
        /*05ba*/ 	.short	(.L_275 - .L_274)
	.align		4
.L_274:
        /*05bc*/ 	.word	index@(_ZN2at6native55_GLOBAL__N__de093ff9_22_ForeachBinaryOpList_cu_a911ec4325multi_tensor_apply_kernelINS1_18TensorListMetadataILi3EEENS1_24BinaryOpListAlphaFunctorIaLi3ELi2ELi2EEEJSt10multipliesIaEaEEEvT_T0_DpT1_)
        /*05c0*/ 	.word	0x00000018


	//----- nvinfo : EIATTR_FRAME_SIZE
	.align		4
.L_275:
        /*05c4*/ 	.byte	0x04, 0x11
        /*05c6*/ 	.short	(.L_277 - .L_276)
	.align		4
.L_276:
        /*05c8*/ 	.word	index@(_ZN2at6native55_GLOBAL__N__de093ff9_22_ForeachBinaryOpList_cu_a911ec4325multi_tensor_apply_kernelINS1_18TensorListMetadataILi3EEENS1_24BinaryOpListAlphaFunctorIaLi3ELi2ELi2EEEJSt10multipliesIaEaEEEvT_T0_DpT1_)
        /*05cc*/ 	.word	0x00000000


	//----- nvinfo : EIATTR_REGCOUNT
	.align		4
.L_277:
        /*05d0*/ 	.byte	0x04, 0x2f
        /*05d2*/ 	.short	(.L_279 - .L_278)
	.align		4
.L_278:
        /*05d4*/ 	.word	index@(_ZN2at6native55_GLOBAL__N__de093ff9_22_ForeachBinaryOpList_cu_a911ec4325multi_tensor_apply_kernelINS1_18TensorListMetadataILi3EEENS1_24BinaryOpListAlphaFunctorIiLi3ELi2ELi2EEEJSt10multipliesIiEiEEEvT_T0_DpT1_)
        /*05d8*/ 	.word	0x0000001f


	//----- nvinfo : EIATTR_FRAME_SIZE
	.align		4
.L_279:
        /*05dc*/ 	.byte	0x04, 0x11
        /*05de*/ 	.short	(.L_281 - .L_280)
	.align		4
.L_280:
        /*05e0*/ 	.word	index@(_ZN2at6native55_GLOBAL__N__de093ff9_22_ForeachBinaryOpList_cu_a911ec4325multi_tensor_apply_kernelINS1_18TensorListMetadataILi3EEENS1_24BinaryOpListAlphaFunctorIiLi3ELi2ELi2EEEJSt10multipliesIiEiEEEvT_T0_DpT1_)
        /*05e4*/ 	.word	0x00000000


	//----- nvinfo : EIATTR_REGCOUNT
	.align		4
.L_281:
        /*05e8*/ 	.byte	0x04, 0x2f
        /*05ea*/ 	.short	(.L_283 - .L_282)
	.align		4
.L_282:
        /*05ec*/ 	.word	index@(_ZN2at6native55_GLOBAL__N__de093ff9_22_ForeachBinaryOpList_cu_a911ec4325multi_tensor_apply_kernelINS1_18TensorListMetadataILi3EEENS1_24BinaryOpListAlphaFunctorIlLi3ELi2ELi2EEEJSt10multipliesIlElEEEvT_T0_DpT1_)
        /*05f0*/ 	.word	0x00000020


	//----- nvinfo : EIATTR_FRAME_SIZE
	.align		4
.L_283:
        /*05f4*/ 	.byte	0x04, 0x11
        /*05f6*/ 	.short	(.L_285 - .L_284)
	.align		4
.L_284:
        /*05f8*/ 	.word	index@(_ZN2at6native55_GLOBAL__N__de093ff9_22_ForeachBinaryOpList_cu_a911ec4325multi_tensor_apply_kernelINS1_18TensorListMetadataILi3EEENS1_24BinaryOpListAlphaFunctorIlLi3ELi2ELi2EEEJSt10multipliesIlElEEEvT_T0_DpT1_)
        /*05fc*/ 	.word	0x00000000


	//----- nvinfo : EIATTR_REGCOUNT
	.align		4
.L_285:
        /*0600*/ 	.byte	0x04, 0x2f
        /*0602*/ 	.short	(.L_287 - .L_286)
	.align		4
.L_286:
        /*0604*/ 	.word	index@(_ZN2at6native55_GLOBAL__N__de093ff9_22_ForeachBinaryOpList_cu_a911ec4325multi_tensor_apply_kernelINS1_18TensorListMetadataILi3EEENS1_24BinaryOpListAlphaFunctorIsLi3ELi2ELi2EEEJSt10multipliesIsEsEEEvT_T0_DpT1_)
        /*0608*/ 	.word	0x0000001f


	//----- nvinfo : EIATTR_FRAME_SIZE
	.align		4
.L_287:
        /*060c*/ 	.byte	0x04, 0x11
        /*060e*/ 	.short	(.L_289 - .L_288)
	.align		4
.L_288:
        /*0610*/ 	.word	index@(_ZN2at6native55_GLOBAL__N__de093ff9_22_ForeachBinaryOpList_cu_a911ec4325multi_tensor_apply_kernelINS1_18TensorListMetadataILi3EEENS1_24BinaryOpListAlphaFunctorIsLi3ELi2ELi2EEEJSt10multipliesIsEsEEEvT_T0_DpT1_)
        /*0614*/ 	.word	0x00000000


	//----- nvinfo : EIATTR_REGCOUNT
	.align		4
.L_289:
        /*0618*/ 	.byte	0x04, 0x2f
        /*061a*/ 	.short	(.L_291 - .L_290)
	.align		4
.L_290:
        /*061c*/ 	.word	index@(_ZN2at6native55_GLOBAL__N__de093ff9_22_ForeachBinaryOpList_cu_a911ec4325multi_tensor_apply_kernelINS1_18TensorListMetadataILi3EEENS1_24BinaryOpListAlphaFunctorIdLi3ELi2ELi2EEEJSt10multipliesIdEdEEEvT_T0_DpT1_)
        /*0620*/ 	.word	0x00000020


	//----- nvinfo : EIATTR_FRAME_SIZE
	.align		4
.L_291:
        /*0624*/ 	.byte	0x04, 0x11
        /*0626*/ 	.short	(.L_293 - .L_292)
	.align		4
.L_292:
        /*0628*/ 	.word	index@(_ZN2at6native55_GLOBAL__N__de093ff9_22_ForeachBinaryOpList_cu_a911ec4325multi_tensor_apply_kernelINS1_18TensorListMetadataILi3EEENS1_24BinaryOpListAlphaFunctorIdLi3ELi2ELi2EEEJSt10multipliesIdEdEEEvT_T0_DpT1_)
        /*062c*/ 	.word	0x00000000


	//----- nvinfo : EIATTR_REGCOUNT
	.align		4
.L_293:
        /*0630*/ 	.byte	0x04, 0x2f
        /*0632*/ 	.short	(.L_295 - .L_294)
	.align		4
.L_294:
        /*0634*/ 	.word	index@(_ZN2at6native55_GLOBAL__N__de093ff9_22_ForeachBinaryOpList_cu_a911ec4325multi_tensor_apply_kernelINS1_18TensorListMetadataILi3EEENS1_24BinaryOpListAlphaFunctorIfLi3ELi2ELi2EEEJSt10multipliesIfEfEEEvT_T0_DpT1_)
        /*0638*/ 	.word	0x0000001f


	//----- nvinfo : EIATTR_FRAME_SIZE
	.align		4
.L_295:
        /*063c*/ 	.byte	0x04, 0x11
        /*063e*/ 	.short	(.L_297 - .L_296)
	.align		4
.L_296:
        /*0640*/ 	.word	index@(_ZN2at6native55_GLOBAL__N__de093ff9_22_ForeachBinaryOpList_cu_a911ec4325multi_tensor_apply_kernelINS1_18TensorListMetadataILi3EEENS1_24BinaryOpListAlphaFunctorIfLi3ELi2ELi2EEEJSt10multipliesIfEfEEEvT_T0_DpT1_)
        /*0644*/ 	.word	0x00000000


	//----- nvinfo : EIATTR_REGCOUNT
	.align		4
.L_297:
        /*0648*/ 	.byte	0x04, 0x2f
        /*064a*/ 	.short	(.L_299 - .L_298)
	.align		4
.L_298:
        /*064c*/ 	.word	index@(_ZN2at6native55_GLOBAL__N__de093ff9_22_ForeachBinaryOpList_cu_a911ec4325multi_tensor_apply_kernelINS1_18TensorListMetadataILi3EEENS1_24BinaryOpListAlphaFunctorIN3c107complexIdEELi3ELi2ELi2EEEJSt10multipliesIS8_ES8_EEEvT_T0_DpT1_)
        /*0650*/ 	.word	0x00000036


	//----- nvinfo : EIATTR_FRAME_SIZE
	.align		4
.L_299:
        /*0654*/ 	.byte	0x04, 0x11
        /*0656*/ 	.short	(.L_301 - .L_300)
	.align		4
.L_300:
        /*0658*/ 	.word	index@(_ZN2at6native55_GLOBAL__N__de093ff9_22_ForeachBinaryOpList_cu_a911ec4325multi_tensor_apply_kernelINS1_18TensorListMetadataILi3EEENS1_24BinaryOpListAlphaFunctorIN3c107complexIdEELi3ELi2ELi2EEEJSt10multipliesIS8_ES8_EEEvT_T0_DpT1_)
        /*065c*/ 	.word	0x00000000


	//----- nvinfo : EIATTR_REGCOUNT
	.align		4
.L_301:
        /*0660*/ 	.byte	0x04, 0x2f
        /*0662*/ 	.short	(.L_303 - .L_302)
	.align		4
.L_302:
        /*0664*/ 	.word	index@(_ZN2at6native55_GLOBAL__N__de093ff9_22_ForeachBinaryOpList_cu_a911ec4325multi_tensor_apply_kernelINS1_18TensorListMetadataILi3EEENS1_24BinaryOpListAlphaFunctorIN3c107complexIfEELi3ELi2ELi2EEEJSt10multipliesIS8_ES8_EEEvT_T0_DpT1_)
        /*0668*/ 	.word	0x00000020


	//----- nvinfo : EIATTR_FRAME_SIZE
	.align		4
.L_303:
        /*066c*/ 	.byte	0x04, 0x11
        /*066e*/ 	.short	(.L_305 - .L_304)
	.align		4
.L_304:
        /*0670*/ 	.word	index@(_ZN2at6native55_GLOBAL__N__de093ff9_22_ForeachBinaryOpList_cu_a911ec4325multi_tensor_apply_kernelINS1_18TensorListMetadataILi3EEENS1_24BinaryOpListAlphaFunctorIN3c107complexIfEELi3ELi2ELi2EEEJSt10multipliesIS8_ES8_EEEvT_T0_DpT1_)
        /*0674*/ 	.word	0x00000000


	//----- nvinfo : EIATTR_REGCOUNT
	.align		4
.L_305:
        /*0678*/ 	.byte	0x04, 0x2f
        /*067a*/ 	.short	(.L_307 - .L_306)
	.align		4
.L_306:
        /*067c*/ 	.word	index@(_ZN2at6native55_GLOBAL__N__de093ff9_22_ForeachBinaryOpList_cu_a911ec4325multi_tensor_apply_kernelINS1_18TensorListMetadataILi3EEENS1_24BinaryOpListAlphaFunctorIbLi3ELi2ELi2EEEJSt10multipliesIbEbEEEvT_T0_DpT1_)
        /*0680*/ 	.word	0x00000016


	//----- nvinfo : EIATTR_FRAME_SIZE
	.align		4
.L_307:
        /*0684*/ 	.byte	0x04, 0x11
        /*0686*/ 	.short	(.L_309 - .L_308)
	.align		4
.L_308:
        /*0688*/ 	.word	index@(_ZN2at6native55_GLOBAL__N__de093ff9_22_ForeachBinaryOpList_cu_a911ec4325multi_tensor_apply_kernelINS1_18TensorListMetadataILi3EEENS1_24BinaryOpListAlphaFunctorIbLi3ELi2ELi2EEEJSt10multipliesIbEbEEEvT_T0_DpT1_)
        /*068c*/ 	.word	0x00000000


	//----- nvinfo : EIATTR_REGCOUNT
	.align		4
.L_309:
        /*0690*/ 	.byte	0x04, 0x2f
        /*0692*/ 	.short	(.L_311 - .L_310)
	.align		4
.L_310:
        /*0694*/ 	.word	index@(_ZN2at6native55_GLOBAL__N__de093ff9_22_ForeachBinaryOpList_cu_a911ec4325multi_tensor_apply_kernelINS1_18TensorListMetadataILi3EEENS1_24BinaryOpListAlphaFunctorIN3c108BFloat16ELi3ELi2ELi2EEEJSt10multipliesIfEfEEEvT_T0_DpT1_)
        /*0698*/ 	.word	0x00000020


	//----- nvinfo : EIATTR_FRAME_SIZE
	.align		4
.L_311:
        /*069c*/ 	.byte	0x04, 0x11
        /*069e*/ 	.short	(.L_313 - .L_312)
	.align		4
.L_312:
        /*06a0*/ 	.word	index@(_ZN2at6native55_GLOBAL__N__de093ff9_22_ForeachBinaryOpList_cu_a911ec4325multi_tensor_apply_kernelINS1_18TensorListMetadataILi3EEENS1_24BinaryOpListAlphaFunctorIN3c108BFloat16ELi3ELi2ELi2EEEJSt10multipliesIfEfEEEvT_T0_DpT1_)
        /*06a4*/ 	.word	0x00000000


	//----- nvinfo : EIATTR_REGCOUNT
	.align		4
.L_313:
        /*06a8*/ 	.byte	0x04, 0x2f
        /*06aa*/ 	.short	(.L_315 - .L_314)
	.align		4
.L_314:
        /*06ac*/ 	.word	index@(_ZN2at6native55_GLOBAL__N__de093ff9_22_ForeachBinaryOpList_cu_a911ec4325multi_tensor_apply_kernelINS1_18TensorListMetadataILi3EEENS1_24BinaryOpListAlphaFunctorIN3c104HalfELi3ELi2ELi2EEEJSt10multipliesIfEfEEEvT_T0_DpT1_)
        /*06b0*/ 	.word	0x00000020


	//----- nvinfo : EIATTR_FRAME_SIZE
	.align		4
.L_315:
        /*06b4*/ 	.byte	0x04, 0x11
        /*06b6*/ 	.short	(.L_317 - .L_316)
	.align		4
.L_316:
        /*06b8*/ 	.word	index@(_ZN2at6native55_GLOBAL__N__de093ff9_22_ForeachBinaryOpList_cu_a911ec4325multi_tensor_apply_kernelINS1_18TensorListMetadataILi3EEENS1_24BinaryOpListAlphaFunctorIN3c104HalfELi3ELi2ELi2EEEJSt10multipliesIfEfEEEvT_T0_DpT1_)
        /*06bc*/ 	.word	0x00000000


	//----- nvinfo : EIATTR_REGCOUNT
	.align		4
.L_317:
        /*06c0*/ 	.byte	0x04, 0x2f
        /*06c2*/ 	.short	(.L_319 - .L_318)
	.align		4
.L_318:
        /*06c4*/ 	.word	index@(_ZN2at6native55_GLOBAL__N__de093ff9_22_ForeachBinaryOpList_cu_a911ec4325multi_tensor_apply_kernelINS1_18TensorListMetadataILi2EEENS1_24BinaryOpListAlphaFunctorIhLi2ELi2ELi0EEEJSt7dividesIhEhEEEvT_T0_DpT1_)
        /*06c8*/ 	.word	0x00000020


	//----- nvinfo : EIATTR_FRAME_SIZE
	.align		4
.L_319:
        /*06cc*/ 	.byte	0x04, 0x11
        /*06ce*/ 	.short	(.L_321 - .L_320)
	.align		4
.L_320:
        /*06d0*/ 	.word	index@($__internal_159_$__cuda_sm20_div_u16)
        /*06d4*/ 	.word	0x00000000


	//----- nvinfo : EIATTR_FRAME_SIZE
	.align		4
.L_321:
        /*06d8*/ 	.byte	0x04, 0x11
        /*06da*/ 	.short	(.L_323 - .L_322)
	.align		4
.L_322:
        /*06dc*/ 	.word	index@(_ZN2at6native55_GLOBAL__N__de093ff9_22_ForeachBinaryOpList_cu_a911ec4325multi_tensor_apply_kernelINS1_18TensorListMetadataILi2EEENS1_24BinaryOpListAlphaFunctorIhLi2ELi2ELi0EEEJSt7dividesIhEhEEEvT_T0_DpT1_)
        /*06e0*/ 	.word	0x00000000


	//----- nvinfo : EIATTR_REGCOUNT
	.align		4
.L_323:
        /*06e4*/ 	.byte	0x04, 0x2f
        /*06e6*/ 	.short	(.L_325 - .L_324)
	.align		4
.L_324:
        /*06e8*/ 	.word	index@(_ZN2at6native55_GLOBAL__N__de093ff9_22_ForeachBinaryOpList_cu_a911ec4325multi_tensor_apply_kernelINS1_18TensorListMetadataILi2EEENS1_24BinaryOpListAlphaFunctorIaLi2ELi2ELi0EEEJSt7dividesIaEaEEEvT_T0_DpT1_)
        /*06ec*/ 	.word	0x0000001e


	//----- nvinfo : EIATTR_FRAME_SIZE
	.align		4
.L_325:
        /*06f0*/ 	.byte	0x04, 0x11
        /*06f2*/ 	.short	(.L_327 - .L_326)
	.align		4
.L_326:
        /*06f4*/ 	.word	index@($__internal_158_$__cuda_sm20_div_s16)
        /*06f8*/ 	.word	0x00000000


	//----- nvinfo : EIATTR_FRAME_SIZE
	.align		4
.L_327:
        /*06fc*/ 	.byte	0x04, 0x11
        /*06fe*/ 	.short	(.L_329 - .L_328)
	.align		4
.L_328:
        /*0700*/ 	.word	index@(_ZN2at6native55_GLOBAL__N__de093ff9_22_ForeachBinaryOpList_cu_a911ec4325multi_tensor_apply_kernelINS1_18TensorListMetadataILi2EEENS1_24BinaryOpListAlphaFunctorIaLi2ELi2ELi0EEEJSt7dividesIaEaEEEvT_T0_DpT1_)
        /*0704*/ 	.word	0x00000000


	//----- nvinfo : EIATTR_REGCOUNT
	.align		4
.L_329:
        /*0708*/ 	.byte	0x04, 0x2f
        /*070a*/ 	.short	(.L_331 - .L_330)
	.align		4
.L_330:
        /*070c*/ 	.word	index@(_ZN2at6native55_GLOBAL__N__de093ff9_22_ForeachBinaryOpList_cu_a911ec4325multi_tensor_apply_kernelINS1_18TensorListMetadataILi2EEENS1_24BinaryOpListAlphaFunctorIiLi2ELi2ELi0EEEJSt7dividesIiEiEEEvT_T0_DpT1_)
        /*0710*/ 	.word	0x00000020


	//----- nvinfo : EIATTR_FRAME_SIZE
	.align		4
.L_331:
        /*0714*/ 	.byte	0x04, 0x11
        /*0716*/ 	.short	(.L_333 - .L_332)
	.align		4
.L_332:
        /*0718*/ 	.word	index@(_ZN2at6native55_GLOBAL__N__de093ff9_22_ForeachBinaryOpList_cu_a911ec4325multi_tensor_apply_kernelINS1_18TensorListMetadataILi2EEENS1_24BinaryOpListAlphaFunctorIiLi2ELi2ELi0EEEJSt7dividesIiEiEEEvT_T0_DpT1_)
        /*071c*/ 	.word	0x00000000


	//----- nvinfo : EIATTR_REGCOUNT
	.align		4
.L_333:
        /*0720*/ 	.byte	0x04, 0x2f
        /*0722*/ 	.short	(.L_335 - .L_334)
	.align		4
.L_334:
        /*0724*/ 	.word	index@(_ZN2at6native55_GLOBAL__N__de093ff9_22_ForeachBinaryOpList_cu_a911ec4325multi_tensor_apply_kernelINS1_18TensorListMetadataILi2EEENS1_24BinaryOpListAlphaFunctorIlLi2ELi2ELi0EEEJSt7dividesIlElEEEvT_T0_DpT1_)
        /*0728*/ 	.word	0x00000028


	//----- nvinfo : EIATTR_FRAME_SIZE
	.align		4
.L_335:
        /*072c*/ 	.byte	0x04, 0x11
        /*072e*/ 	.short	(.L_337 - .L_336)
	.align		4
.L_336:
        /*0730*/ 	.word	index@($__internal_157_$__cuda_sm20_div_s64)
        /*0734*/ 	.word	0x00000000


	//----- nvinfo : EIATTR_FRAME_SIZE
	.align		4
.L_337:
        /*0738*/ 	.byte	0x04, 0x11
        /*073a*/ 	.short	(.L_339 - .L_338)
	.align		4
.L_338:
        /*073c*/ 	.word	index@(_ZN2at6native55_GLOBAL__N__de093ff9_22_ForeachBinaryOpList_cu_a911ec4325multi_tensor_apply_kernelINS1_18TensorListMetadataILi2EEENS1_24BinaryOpListAlphaFunctorIlLi2ELi2ELi0EEEJSt7dividesIlElEEEvT_T0_DpT1_)
        /*0740*/ 	.word	0x00000000


	//----- nvinfo : EIATTR_REGCOUNT
	.align		4
.L_339:
        /*0744*/ 	.byte	0x04, 0x2f
        /*0746*/ 	.short	(.L_341 - .L_340)
	.align		4
.L_340:
        /*0748*/ 	.word	index@(_ZN2at6native55_GLOBAL__N__de093ff9_22_ForeachBinaryOpList_cu_a911ec4325multi_tensor_apply_kernelINS1_18TensorListMetadataILi2EEENS1_24BinaryOpListAlphaFunctorIsLi2ELi2ELi0EEEJSt7dividesIsEsEEEvT_T0_DpT1_)
        /*074c*/ 	.word	0x00000020


	//----- nvinfo : EIATTR_FRAME_SIZE
	.align		4
.L_341:
        /*0750*/ 	.byte	0x04, 0x11
        /*0752*/ 	.short	(.L_343 - .L_342)
	.align		4
.L_342:
        /*0754*/ 	.word	index@(_ZN2at6native55_GLOBAL__N__de093ff9_22_ForeachBinaryOpList_cu_a911ec4325multi_tensor_apply_kernelINS1_18TensorListMetadataILi2EEENS1_24BinaryOpListAlphaFunctorIsLi2ELi2ELi0EEEJSt7dividesIsEsEEEvT_T0_DpT1_)
        /*0758*/ 	.word	0x00000000


	//----- nvinfo : EIATTR_REGCOUNT
	.align		4
.L_343:
        /*075c*/ 	.byte	0x04, 0x2f
        /*075e*/ 	.short	(.L_345 - .L_344)
	.align		4
.L_344:
        /*0760*/ 	.word	index@(_ZN2at6native55_GLOBAL__N__de093ff9_22_ForeachBinaryOpList_cu_a911ec4325multi_tensor_apply_kernelINS1_18TensorListMetadataILi2EEENS1_24BinaryOpListAlphaFunctorIdLi2ELi2ELi0EEEJSt7dividesIdEdEEEvT_T0_DpT1_)
        /*0764*/ 	.word	0x0000002e


	//----- nvinfo : EIATTR_FRAME_SIZE
	.align		4
.L_345:
        /*0768*/ 	.byte	0x04, 0x11
        /*076a*/ 	.short	(.L_347 - .L_346)
	.align		4
.L_346:
        /*076c*/ 	.word	index@($__internal_156_$__cuda_sm20_div_rn_f64_full)
        /*0770*/ 	.word	0x00000000


	//----- nvinfo : EIATTR_FRAME_SIZE
	.align		4
.L_347:
        /*0774*/ 	.byte	0x04, 0x11
        /*0776*/ 	.short	(.L_349 - .L_348)
	.align		4
.L_348:
        /*0778*/ 	.word	index@(_ZN2at6native55_GLOBAL__N__de093ff9_22_ForeachBinaryOpList_cu_a911ec4325multi_tensor_apply_kernelINS1_18TensorListMetadataILi2EEENS1_24BinaryOpListAlphaFunctorIdLi2ELi2ELi0EEEJSt7dividesIdEdEEEvT_T0_DpT1_)
        /*077c*/ 	.word	0x00000000


	//----- nvinfo : EIATTR_REGCOUNT
	.align		4
.L_349:
        /*0780*/ 	.byte	0x04, 0x2f
        /*0782*/ 	.short	(.L_351 - .L_350)
	.align		4
.L_350:
        /*0784*/ 	.word	index@(_ZN2at6native55_GLOBAL__N__de093ff9_22_ForeachBinaryOpList_cu_a911ec4325multi_tensor_apply_kernelINS1_18TensorListMetadataILi2EEENS1_24BinaryOpListAlphaFunctorIfLi2ELi2ELi0EEEJSt7dividesIfEfEEEvT_T0_DpT1_)
        /*0788*/ 	.word	0x0000001a


	//----- nvinfo : EIATTR_FRAME_SIZE
	.align		4
.L_351:
        /*078c*/ 	.byte	0x04, 0x11
        /*078e*/ 	.short	(.L_353 - .L_352)
	.align		4
.L_352:
        /*0790*/ 	.word	index@(_ZN2at6native55_GLOBAL__N__de093ff9_22_ForeachBinaryOpList_cu_a911ec4325multi_tensor_apply_kernelINS1_18TensorListMetadataILi2EEENS1_24BinaryOpListAlphaFunctorIfLi2ELi2ELi0EEEJSt7dividesIfEfEEEvT_T0_DpT1_)
        /*0794*/ 	.word	0x00000000


	//----- nvinfo : EIATTR_REGCOUNT
	.align		4
.L_353:
        /*0798*/ 	.byte	0x04, 0x2f
        /*079a*/ 	.short	(.L_355 - .L_354)
	.align		4
.L_354:
        /*079c*/ 	.word	index@(_ZN2at6native55_GLOBAL__N__de093ff9_22_ForeachBinaryOpList_cu_a911ec4325multi_tensor_apply_kernelINS1_18TensorListMetadataILi2EEENS1_24BinaryOpListAlphaFunctorIN3c107complexIdEELi2ELi2ELi0EEEJSt7dividesIS8_ES8_EEEvT_T0_DpT1_)
        /*07a0*/ 	.word	0x00000046


	//----- nvinfo : EIATTR_FRAME_SIZE
	.align		4
.L_355:
        /*07a4*/ 	.byte	0x04, 0x11
        /*07a6*/ 	.short	(.L_357 - .L_356)
	.align		4
.L_356:
        /*07a8*/ 	.word	index@($__internal_155_$__cuda_sm20_div_rn_f64_full)
        /*07ac*/ 	.word	0x00000000


	//----- nvinfo : EIATTR_FRAME_SIZE
	.align		4
.L_357:
        /*07b0*/ 	.byte	0x04, 0x11
        /*07b2*/ 	.short	(.L_359 - .L_358)
	.align		4
.L_358:
        /*07b4*/ 	.word	index@($__internal_154_$__cuda_sm20_dblrcp_rn_slowpath_v3)
        /*07b8*/ 	.word	0x00000000


	//----- nvinfo : EIATTR_FRAME_SIZE
	.align		4
.L_359:
        /*07bc*/ 	.byte	0x04, 0x11
        /*07be*/ 	.short	(.L_361 - .L_360)
	.align		4
.L_360:
        /*07c0*/ 	.word	index@(_ZN2at6native55_GLOBAL__N__de093ff9_22_ForeachBinaryOpList_cu_a911ec4325multi_tensor_apply_kernelINS1_18TensorListMetadataILi2EEENS1_24BinaryOpListAlphaFunctorIN3c107complexIdEELi2ELi2ELi0EEEJSt7dividesIS8_ES8_EEEvT_T0_DpT1_)
        /*07c4*/ 	.word	0x00000000


	//----- nvinfo : EIATTR_REGCOUNT
	.align		4
.L_361:
        /*07c8*/ 	.byte	0x04, 0x2f
        /*07ca*/ 	.short	(.L_363 - .L_362)
	.align		4
.L_362:
        /*07cc*/ 	.word	index@(_ZN2at6native55_GLOBAL__N__de093ff9_22_ForeachBinaryOpList_cu_a911ec4325multi_tensor_apply_kernelINS1_18TensorListMetadataILi2EEENS1_24BinaryOpListAlphaFunctorIN3c107complexIfEELi2ELi2ELi0EEEJSt7dividesIS8_ES8_EEEvT_T0_DpT1_)
        /*07d0*/ 	.word	0x00000020


	//----- nvinfo : EIATTR_FRAME_SIZE
	.align		4
.L_363:
        /*07d4*/ 	.byte	0x04, 0x11
        /*07d6*/ 	.short	(.L_365 - .L_364)
	.align		4
.L_364:
        /*07d8*/ 	.word	index@(_ZN2at6native55_GLOBAL__N__de093ff9_22_ForeachBinaryOpList_cu_a911ec4325multi_tensor_apply_kernelINS1_18TensorListMetadataILi2EEENS1_24BinaryOpListAlphaFunctorIN3c107complexIfEELi2ELi2ELi0EEEJSt7dividesIS8_ES8_EEEvT_T0_DpT1_)
        /*07dc*/ 	.word	0x00000000


	//----- nvinfo : EIATTR_REGCOUNT
	.align		4
.L_365:
        /*07e0*/ 	.byte	0x04, 0x2f
        /*07e2*/ 	.short	(.L_367 - .L_366)
	.align		4
.L_366:
        /*07e4*/ 	.word	index@(_ZN2at6native55_GLOBAL__N__de093ff9_22_ForeachBinaryOpList_cu_a911ec4325multi_tensor_apply_kernelINS1_18TensorListMetadataILi2EEENS1_24BinaryOpListAlphaFunctorIbLi2ELi2ELi0EEEJSt7dividesIbEbEEEvT_T0_DpT1_)
        /*07e8*/ 	.word	0x00000020


	//----- nvinfo : EIATTR_FRAME_SIZE
	.align		4
.L_367:
        /*07ec*/ 	.byte	0x04, 0x11
        /*07ee*/ 	.short	(.L_369 - .L_368)
	.align		4
.L_368:
        /*07f0*/ 	.word	index@(_ZN2at6native55_GLOBAL__N__de093ff9_22_ForeachBinaryOpList_cu_a911ec4325multi_tensor_apply_kernelINS1_18TensorListMetadataILi2EEENS1_24BinaryOpListAlphaFunctorIbLi2ELi2ELi0EEEJSt7dividesIbEbEEEvT_T0_DpT1_)
        /*07f4*/ 	.word	0x00000000


	//----- nvinfo : EIATTR_REGCOUNT
	.align		4
.L_369:
        /*07f8*/ 	.byte	0x04, 0x2f
        /*07fa*/ 	.short	(.L_371 - .L_370)
	.align		4
.L_370:
        /*07fc*/ 	.word	index@(_ZN2at6native55_GLOBAL__N__de093ff9_22_ForeachBinaryOpList_cu_a911ec4325multi_tensor_apply_kernelINS1_18TensorListMetadataILi2EEENS1_24BinaryOpListAlphaFunctorIN3c108BFloat16ELi2ELi2ELi0EEEJSt7dividesIfEfEEEvT_T0_DpT1_)
        /*0800*/ 	.word	0x0000001a


	//----- nvinfo : EIATTR_FRAME_SIZE
	.align		4
.L_371:
        /*0804*/ 	.byte	0x04, 0x11
        /*0806*/ 	.short	(.L_373 - .L_372)
	.align		4
.L_372:
        /*0808*/ 	.word	index@(_ZN2at6native55_GLOBAL__N__de093ff9_22_ForeachBinaryOpList_cu_a911ec4325multi_tensor_apply_kernelINS1_18TensorListMetadataILi2EEENS1_24BinaryOpListAlphaFunctorIN3c108BFloat16ELi2ELi2ELi0EEEJSt7dividesIfEfEEEvT_T0_DpT1_)
        /*080c*/ 	.word	0x00000000


	//----- nvinfo : EIATTR_REGCOUNT
	.align		4
.L_373:
        /*0810*/ 	.byte	0x04, 0x2f
        /*0812*/ 	.short	(.L_375 - .L_374)
	.align		4
.L_374:
        /*0814*/ 	.word	index@(_ZN2at6native55_GLOBAL__N__de093ff9_22_ForeachBinaryOpList_cu_a911ec4325multi_tensor_apply_kernelINS1_18TensorListMetadataILi2EEENS1_24BinaryOpListAlphaFunctorIN3c104HalfELi2ELi2ELi0EEEJSt7dividesIfEfEEEvT_T0_DpT1_)
        /*0818*/ 	.word	0x0000001a


	//----- nvinfo : EIATTR_FRAME_SIZE
	.align		4
.L_375:
        /*081c*/ 	.byte	0x04, 0x11
        /*081e*/ 	.short	(.L_377 - .L_376)
	.align		4
.L_376:
        /*0820*/ 	.word	index@(_ZN2at6native55_GLOBAL__N__de093ff9_22_ForeachBinaryOpList_cu_a911ec4325multi_tensor_apply_kernelINS1_18TensorListMetadataILi2EEENS1_24BinaryOpListAlphaFunctorIN3c104HalfELi2ELi2ELi0EEEJSt7dividesIfEfEEEvT_T0_DpT1_)
        /*0824*/ 	.word	0x00000000


	//----- nvinfo : EIATTR_REGCOUNT
	.align		4
.L_377:
        /*0828*/ 	.byte	0x04, 0x2f
        /*082a*/ 	.short	(.L_379 - .L_378)
	.align		4
.L_378:
        /*082c*/ 	.word	index@(_ZN2at6native55_GLOBAL__N__de093ff9_22_ForeachBinaryOpList_cu_a911ec4325multi_tensor_apply_kernelINS1_18TensorListMetadataILi3EEENS1_24BinaryOpListAlphaFunctorIhLi3ELi2ELi2EEEJSt7dividesIhEhEEEvT_T0_DpT1_)
        /*0830*/ 	.word	0x0000001a


	//----- nvinfo : EIATTR_FRAME_SIZE
	.align		4
.L_379:
        /*0834*/ 	.byte	0x04, 0x11
        /*0836*/ 	.short	(.L_381 - .L_380)
	.align		4
.L_380:
        /*0838*/ 	.word	index@($__internal_153_$__cuda_sm20_div_u16)
        /*083c*/ 	.word	0x00000000


	//----- nvinfo : EIATTR_FRAME_SIZE
	.align		4
.L_381:
        /*0840*/ 	.byte	0x04, 0x11
        /*0842*/ 	.short	(.L_383 - .L_382)
	.align		4
.L_382:
        /*0844*/ 	.word	index@(_ZN2at6native55_GLOBAL__N__de093ff9_22_ForeachBinaryOpList_cu_a911ec4325multi_tensor_apply_kernelINS1_18TensorListMetadataILi3EEENS1_24BinaryOpListAlphaFunctorIhLi3ELi2ELi2EEEJSt7dividesIhEhEEEvT_T0_DpT1_)
        /*0848*/ 	.word	0x00000000


	//----- nvinfo : EIATTR_REGCOUNT
	.align		4
.L_383:
        /*084c*/ 	.byte	0x04, 0x2f
        /*084e*/ 	.short	(.L_385 - .L_384)
	.align		4
.L_384:
        /*0850*/ 	.word	index@(_ZN2at6native55_GLOBAL__N__de093ff9_22_ForeachBinaryOpList_cu_a911ec4325multi_tensor_apply_kernelINS1_18TensorListMetadataILi3EEENS1_24BinaryOpListAlphaFunctorIaLi3ELi2ELi2EEEJSt7dividesIaEaEEEvT_T0_DpT1_)
        /*0854*/ 	.word	0x0000001a


	//----- nvinfo : EIATTR_FRAME_SIZE
	.align		4
.L_385:
        /*0858*/ 	.byte	0x04, 0x11
        /*085a*/ 	.short	(.L_387 - .L_386)
	.align		4
.L_386:
        /*085c*/ 	.word	index@($__internal_152_$__cuda_sm20_div_s16)
        /*0860*/ 	.word	0x00000000


	//----- nvinfo : EIATTR_FRAME_SIZE
	.align		4
.L_387:
        /*0864*/ 	.byte	0x04, 0x11
        /*0866*/ 	.short	(.L_389 - .L_388)
	.align		4
.L_388:
        /*0868*/ 	.word	index@(_ZN2at6native55_GLOBAL__N__de093ff9_22_ForeachBinaryOpList_cu_a911ec4325multi_tensor_apply_kernelINS1_18TensorListMetadataILi3EEENS1_24BinaryOpListAlphaFunctorIaLi3ELi2ELi2EEEJSt7dividesIaEaEEEvT_T0_DpT1_)
        /*086c*/ 	.word	0x00000000


	//----- nvinfo : EIATTR_REGCOUNT
	.align		4
.L_389:
        /*0870*/ 	.byte	0x04, 0x2f
        /*0872*/ 	.short	(.L_391 - .L_390)
	.align		4
.L_390:
        /*0874*/ 	.word	index@(_ZN2at6native55_GLOBAL__N__de093ff9_22_ForeachBinaryOpList_cu_a911ec4325multi_tensor_apply_kernelINS1_18TensorListMetadataILi3EEENS1_24BinaryOpListAlphaFunctorIiLi3ELi2ELi2EEEJSt7dividesIiEiEEEvT_T0_DpT1_)
        /*0878*/ 	.word	0x00000020


	//----- nvinfo : EIATTR_FRAME_SIZE
	.align		4
.L_391:
        /*087c*/ 	.byte	0x04, 0x11
        /*087e*/ 	.short	(.L_393 - .L_392)
	.align		4
.L_392:
        /*0880*/ 	.word	index@(_ZN2at6native55_GLOBAL__N__de093ff9_22_ForeachBinaryOpList_cu_a911ec4325multi_tensor_apply_kernelINS1_18TensorListMetadataILi3EEENS1_24BinaryOpListAlphaFunctorIiLi3ELi2ELi2EEEJSt7dividesIiEiEEEvT_T0_DpT1_)
        /*0884*/ 	.word	0x00000000


	//----- nvinfo : EIATTR_REGCOUNT
	.align		4
.L_393:
        /*0888*/ 	.byte	0x04, 0x2f
        /*088a*/ 	.short	(.L_395 - .L_394)
	.align		4
.L_394:
        /*088c*/ 	.word	index@(_ZN2at6native55_GLOBAL__N__de093ff9_22_ForeachBinaryOpList_cu_a911ec4325multi_tensor_apply_kernelINS1_18TensorListMetadataILi3EEENS1_24BinaryOpListAlphaFunctorIlLi3ELi2ELi2EEEJSt7dividesIlElEEEvT_T0_DpT1_)
        /*0890*/ 	.word	0x00000027


	//----- nvinfo : EIATTR_FRAME_SIZE
	.align		4
.L_395:
        /*0894*/ 	.byte	0x04, 0x11
        /*0896*/ 	.short	(.L_397 - .L_396)
	.align		4
.L_396:
        /*0898*/ 	.word	index@($__internal_151_$__cuda_sm20_div_s64)
        /*089c*/ 	.word	0x00000000


	//----- nvinfo : EIATTR_FRAME_SIZE
	.align		4
.L_397:
        /*08a0*/ 	.byte	0x04, 0x11
        /*08a2*/ 	.short	(.L_399 - .L_398)
	.align		4
.L_398:
        /*08a4*/ 	.word	index@(_ZN2at6native55_GLOBAL__N__de093ff9_22_ForeachBinaryOpList_cu_a911ec4325multi_tensor_apply_kernelINS1_18TensorListMetadataILi3EEENS1_24BinaryOpListAlphaFunctorIlLi3ELi2ELi2EEEJSt7dividesIlElEEEvT_T0_DpT1_)
        /*08a8*/ 	.word	0x00000000


	//----- nvinfo : EIATTR_REGCOUNT
	.align		4
.L_399:
        /*08ac*/ 	.byte	0x04, 0x2f
        /*08ae*/ 	.short	(.L_401 - .L_400)
	.align		4
.L_400:
        /*08b0*/ 	.word	index@(_ZN2at6native55_GLOBAL__N__de093ff9_22_ForeachBinaryOpList_cu_a911ec4325multi_tensor_apply_kernelINS1_18TensorListMetadataILi3EEENS1_24BinaryOpListAlphaFunctorIsLi3ELi2ELi2EEEJSt7dividesIsEsEEEvT_T0_DpT1_)
        /*08b4*/ 	.word	0x00000020


	//----- nvinfo : EIATTR_FRAME_SIZE
	.align		4
.L_401:
        /*08b8*/ 	.byte	0x04, 0x11
        /*08ba*/ 	.short	(.L_403 - .L_402)
	.align		4
.L_402:
        /*08bc*/ 	.word	index@(_ZN2at6native55_GLOBAL__N__de093ff9_22_ForeachBinaryOpList_cu_a911ec4325multi_tensor_apply_kernelINS1_18TensorListMetadataILi3EEENS1_24BinaryOpListAlphaFunctorIsLi3ELi2ELi2EEEJSt7dividesIsEsEEEvT_T0_DpT1_)
        /*08c0*/ 	.word	0x00000000


	//----- nvinfo : EIATTR_REGCOUNT
	.align		4
.L_403:
        /*08c4*/ 	.byte	0x04, 0x2f
        /*08c6*/ 	.short	(.L_405 - .L_404)
	.align		4
.L_404:
        /*08c8*/ 	.word	index@(_ZN2at6native55_GLOBAL__N__de093ff9_22_ForeachBinaryOpList_cu_a911ec4325multi_tensor_apply_kernelINS1_18TensorListMetadataILi3EEENS1_24BinaryOpListAlphaFunctorIdLi3ELi2ELi2EEEJSt7dividesIdEdEEEvT_T0_DpT1_)
        /*08cc*/ 	.word	0x0000002e


	//----- nvinfo : EIATTR_FRAME_SIZE
	.align		4
.L_405:
        /*08d0*/ 	.byte	0x04, 0x11
        /*08d2*/ 	.short	(.L_407 - .L_406)
	.align		4
.L_406:
        /*08d4*/ 	.word	index@($__internal_150_$__cuda_sm20_div_rn_f64_full)
        /*08d8*/ 	.word	0x00000000


	//----- nvinfo : EIATTR_FRAME_SIZE
	.align		4
.L_407:
        /*08dc*/ 	.byte	0x04, 0x11
        /*08de*/ 	.short	(.L_409 - .L_408)
	.align		4
.L_408:
        /*08e0*/ 	.word	index@(_ZN2at6native55_GLOBAL__N__de093ff9_22_ForeachBinaryOpList_cu_a911ec4325multi_tensor_apply_kernelINS1_18TensorListMetadataILi3EEENS1_24BinaryOpListAlphaFunctorIdLi3ELi2ELi2EEEJSt7dividesIdEdEEEvT_T0_DpT1_)
        /*08e4*/ 	.word	0x00000000


	//----- nvinfo : EIATTR_REGCOUNT
	.align		4
.L_409:
        /*08e8*/ 	.byte	0x04, 0x2f
        /*08ea*/ 	.short	(.L_411 - .L_410)
	.align		4
.L_410:
        /*08ec*/ 	.word	index@(_ZN2at6native55_GLOBAL__N__de093ff9_22_ForeachBinaryOpList_cu_a911ec4325multi_tensor_apply_kernelINS1_18TensorListMetadataILi3EEENS1_24BinaryOpListAlphaFunctorIfLi3ELi2ELi2EEEJSt7dividesIfEfEEEvT_T0_DpT1_)
        /*08f0*/ 	.word	0x0000001d


	//----- nvinfo : EIATTR_FRAME_SIZE
	.align		4
.L_411:
        /*08f4*/ 	.byte	0x04, 0x11
        /*08f6*/ 	.short	(.L_413 - .L_412)
	.align		4
.L_412:
        /*08f8*/ 	.word	index@(_ZN2at6native55_GLOBAL__N__de093ff9_22_ForeachBinaryOpList_cu_a911ec4325multi_tensor_apply_kernelINS1_18TensorListMetadataILi3EEENS1_24BinaryOpListAlphaFunctorIfLi3ELi2ELi2EEEJSt7dividesIfEfEEEvT_T0_DpT1_)
        /*08fc*/ 	.word	0x00000000


	//----- nvinfo : EIATTR_REGCOUNT
	.align		4
.L_413:
        /*0900*/ 	.byte	0x04, 0x2f
        /*0902*/ 	.short	(.L_415 - .L_414)
	.align		4
.L_414:
        /*0904*/ 	.word	index@(_ZN2at6native55_GLOBAL__N__de093ff9_22_ForeachBinaryOpList_cu_a911ec4325multi_tensor_apply_kernelINS1_18TensorListMetadataILi3EEENS1_24BinaryOpListAlphaFunctorIN3c107complexIdEELi3ELi2ELi2EEEJSt7dividesIS8_ES8_EEEvT_T0_DpT1_)
        /*0908*/ 	.word	0x00000040


	//----- nvinfo : EIATTR_FRAME_SIZE
	.align		4
.L_415:
        /*090c*/ 	.byte	0x04, 0x11
        /*090e*/ 	.short	(.L_417 - .L_416)
	.align		4
.L_416:
        /*0910*/ 	.word	index@($__internal_149_$__cuda_sm20_div_rn_f64_full)
        /*0914*/ 	.word	0x00000000


	//----- nvinfo : EIATTR_FRAME_SIZE
	.align		4
.L_417:
        /*0918*/ 	.byte	0x04, 0x11
        /*091a*/ 	.short	(.L_419 - .L_418)
	.align		4
.L_418:
        /*091c*/ 	.word	index@($__internal_148_$__cuda_sm20_dblrcp_rn_slowpath_v3)
        /*0920*/ 	.word	0x00000000


	//----- nvinfo : EIATTR_FRAME_SIZE
	.align		4
.L_419:
        /*0924*/ 	.byte	0x04, 0x11
        /*0926*/ 	.short	(.L_421 - .L_420)
	.align		4
.L_420:
        /*0928*/ 	.word	index@(_ZN2at6native55_GLOBAL__N__de093ff9_22_ForeachBinaryOpList_cu_a911ec4325multi_tensor_apply_kernelINS1_18TensorListMetadataILi3EEENS1_24BinaryOpListAlphaFunctorIN3c107complexIdEELi3ELi2ELi2EEEJSt7dividesIS8_ES8_EEEvT_T0_DpT1_)
        /*092c*/ 	.word	0x00000000


	//----- nvinfo : EIATTR_REGCOUNT
	.align		4
.L_421:
        /*0930*/ 	.byte	0x04, 0x2f
        /*0932*/ 	.short	(.L_423 - .L_422)
	.align		4
.L_422:
        /*0934*/ 	.word	index@(_ZN2at6native55_GLOBAL__N__de093ff9_22_ForeachBinaryOpList_cu_a911ec4325multi_tensor_apply_kernelINS1_18TensorListMetadataILi3EEENS1_24BinaryOpListAlphaFunctorIN3c107complexIfEELi3ELi2ELi2EEEJSt7dividesIS8_ES8_EEEvT_T0_DpT1_)
        /*0938*/ 	.word	0x00000020


	//----- nvinfo : EIATTR_FRAME_SIZE
	.align		4
.L_423:
        /*093c*/ 	.byte	0x04, 0x11
        /*093e*/ 	.short	(.L_425 - .L_424)
	.align		4
.L_424:
        /*0940*/ 	.word	index@(_ZN2at6native55_GLOBAL__N__de093ff9_22_ForeachBinaryOpList_cu_a911ec4325multi_tensor_apply_kernelINS1_18TensorListMetadataILi3EEENS1_24BinaryOpListAlphaFunctorIN3c107complexIfEELi3ELi2ELi2EEEJSt7dividesIS8_ES8_EEEvT_T0_DpT1_)
        /*0944*/ 	.word	0x00000000


	//----- nvinfo : EIATTR_REGCOUNT
	.align		4
.L_425:
        /*0948*/ 	.byte	0x04, 0x2f
        /*094a*/ 	.short	(.L_427 - .L_426)
	.align		4
.L_426:
        /*094c*/ 	.word	index@(_ZN2at6native55_GLOBAL__N__de093ff9_22_ForeachBinaryOpList_cu_a911ec4325multi_tensor_apply_kernelINS1_18TensorListMetadataILi3EEENS1_24BinaryOpListAlphaFunctorIbLi3ELi2ELi2EEEJSt7dividesIbEbEEEvT_T0_DpT1_)
        /*0950*/ 	.word	0x00000016


	//----- nvinfo : EIATTR_FRAME_SIZE
	.align		4
.L_427:
        /*0954*/ 	.byte	0x04, 0x11
        /*0956*/ 	.short	(.L_429 - .L_428)
	.align		4
.L_428:
        /*0958*/ 	.word	index@(_ZN2at6native55_GLOBAL__N__de093ff9_22_ForeachBinaryOpList_cu_a911ec4325multi_tensor_apply_kernelINS1_18TensorListMetadataILi3EEENS1_24BinaryOpListAlphaFunctorIbLi3ELi2ELi2EEEJSt7dividesIbEbEEEvT_T0_DpT1_)
        /*095c*/ 	.word	0x00000000


	//----- nvinfo : EIATTR_REGCOUNT
	.align		4
.L_429:
        /*0960*/ 	.byte	0x04, 0x2f
        /*0962*/ 	.short	(.L_431 - .L_430)
	.align		4
.L_430:
        /*0964*/ 	.word	index@(_ZN2at6native55_GLOBAL__N__de093ff9_22_ForeachBinaryOpList_cu_a911ec4325multi_tensor_apply_kernelINS1_18TensorListMetadataILi3EEENS1_24BinaryOpListAlphaFunctorIN3c108BFloat16ELi3ELi2ELi2EEEJSt7dividesIfEfEEEvT_T0_DpT1_)
        /*0968*/ 	.word	0x0000001d


	//----- nvinfo : EIATTR_FRAME_SIZE
	.align		4
.L_431:
        /*096c*/ 	.byte	0x04, 0x11
        /*096e*/ 	.short	(.L_433 - .L_432)
	.align		4
.L_432:
        /*0970*/ 	.word	index@(_ZN2at6native55_GLOBAL__N__de093ff9_22_ForeachBinaryOpList_cu_a911ec4325multi_tensor_apply_kernelINS1_18TensorListMetadataILi3EEENS1_24BinaryOpListAlphaFunctorIN3c108BFloat16ELi3ELi2ELi2EEEJSt7dividesIfEfEEEvT_T0_DpT1_)
        /*0974*/ 	.word	0x00000000


	//----- nvinfo : EIATTR_REGCOUNT
	.align		4
.L_433:
        /*0978*/ 	.byte	0x04, 0x2f
        /*097a*/ 	.short	(.L_435 - .L_434)
	.align		4
.L_434:
        /*097c*/ 	.word	index@(_ZN2at6native55_GLOBAL__N__de093ff9_22_ForeachBinaryOpList_cu_a911ec4325multi_tensor_apply_kernelINS1_18TensorListMetadataILi3EEENS1_24BinaryOpListAlphaFunctorIN3c104HalfELi3ELi2ELi2EEEJSt7dividesIfEfEEEvT_T0_DpT1_)
        /*0980*/ 	.word	0x0000001d


	//----- nvinfo : EIATTR_FRAME_SIZE
	.align		4
.L_435:
        /*0984*/ 	.byte	0x04, 0x11
        /*0986*/ 	.short	(.L_437 - .L_436)
	.align		4
.L_436:
        /*0988*/ 	.word	index@(_ZN2at6native55_GLOBAL__N__de093ff9_22_ForeachBinaryOpList_cu_a911ec4325multi_tensor_apply_kernelINS1_18TensorListMetadataILi3EEENS1_24BinaryOpListAlphaFunctorIN3c104HalfELi3ELi2ELi2EEEJSt7dividesIfEfEEEvT_T0_DpT1_)
        /*098c*/ 	.word	0x00000000


	//----- nvinfo : EIATTR_REGCOUNT
	.align		4
.L_437:
        /*0990*/ 	.byte	0x04, 0x2f
        /*0992*/ 	.short	(.L_439 - .L_438)
	.align		4
.L_438:
        /*0994*/ 	.word	index@(_ZN2at6native55_GLOBAL__N__de093ff9_22_ForeachBinaryOpList_cu_a911ec4325multi_tensor_apply_kernelINS1_18TensorListMetadataILi2EEENS1_24BinaryOpListAlphaFunctorIhLi2ELi2ELi0EEEJNS0_7minimumIhEEhEEEvT_T0_DpT1_)
        /*0998*/ 	.word	0x00000018


	//----- nvinfo : EIATTR_FRAME_SIZE
	.align		4
.L_439:
        /*099c*/ 	.byte	0x04, 0x11
        /*099e*/ 	.short	(.L_441 - .L_440)
	.align		4
.L_440:
        /*09a0*/ 	.word	index@(_ZN2at6native55_GLOBAL__N__de093ff9_22_ForeachBinaryOpList_cu_a911ec4325multi_tensor_apply_kernelINS1_18TensorListMetadataILi2EEENS1_24BinaryOpListAlphaFunctorIhLi2ELi2ELi0EEEJNS0_7minimumIhEEhEEEvT_T0_DpT1_)
        /*09a4*/ 	.word	0x00000000


	//----- nvinfo : EIATTR_REGCOUNT
	.align		4
.L_441:
        /*09a8*/ 	.byte	0x04, 0x2f
        /*09aa*/ 	.short	(.L_443 - .L_442)
	.align		4
.L_442:
        /*09ac*/ 	.word	index@(_ZN2at6native55_GLOBAL__N__de093ff9_22_ForeachBinaryOpList_cu_a911ec4325multi_tensor_apply_kernelINS1_18TensorListMetadataILi2EEENS1_24BinaryOpListAlphaFunctorIaLi2ELi2ELi0EEEJNS0_7minimumIaEEaEEEvT_T0_DpT1_)
        /*09b0*/ 	.word	0x00000018


	//----- nvinfo : EIATTR_FRAME_SIZE
	.align		4
.L_443:
        /*09b4*/ 	.byte	0x04, 0x11
        /*09b6*/ 	.short	(.L_445 - .L_444)
	.align		4
.L_444:
        /*09b8*/ 	.word	index@(_ZN2at6native55_GLOBAL__N__de093ff9_22_ForeachBinaryOpList_cu_a911ec4325multi_tensor_apply_kernelINS1_18TensorListMetadataILi2EEENS1_24BinaryOpListAlphaFunctorIaLi2ELi2ELi0EEEJNS0_7minimumIaEEaEEEvT_T0_DpT1_)
        /*09bc*/ 	.word	0x00000000


	//----- nvinfo : EIATTR_REGCOUNT
	.align		4
.L_445:
        /*09c0*/ 	.byte	0x04, 0x2f
        /*09c2*/ 	.short	(.L_447 - .L_446)
	.align		4
.L_446:
        /*09c4*/ 	.word	index@(_ZN2at6native55_GLOBAL__N__de093ff9_22_ForeachBinaryOpList_cu_a911ec4325multi_tensor_apply_kernelINS1_18TensorListMetadataILi2EEENS1_24BinaryOpListAlphaFunctorIiLi2ELi2ELi0EEEJNS0_7minimumIiEEiEEEvT_T0_DpT1_)
        /*09c8*/ 	.word	0x0000001d


	//----- nvinfo : EIATTR_FRAME_SIZE
	.align		4
.L_447:
        /*09cc*/ 	.byte	0x04, 0x11
        /*09ce*/ 	.short	(.L_449 - .L_448)
	.align		4
.L_448:
        /*09d0*/ 	.word	index@(_ZN2at6native55_GLOBAL__N__de093ff9_22_ForeachBinaryOpList_cu_a911ec4325multi_tensor_apply_kernelINS1_18TensorListMetadataILi2EEENS1_24BinaryOpListAlphaFunctorIiLi2ELi2ELi0EEEJNS0_7minimumIiEEiEEEvT_T0_DpT1_)
        /*09d4*/ 	.word	0x00000000


	//----- nvinfo : EIATTR_REGCOUNT
	.align		4
.L_449:
        /*09d8*/ 	.byte	0x04, 0x2f
        /*09da*/ 	.short	(.L_451 - .L_450)
	.align		4
.L_450:
        /*09dc*/ 	.word	index@(_ZN2at6native55_GLOBAL__N__de093ff9_22_ForeachBinaryOpList_cu_a911ec4325multi_tensor_apply_kernelINS1_18TensorListMetadataILi2EEENS1_24BinaryOpListAlphaFunctorIlLi2ELi2ELi0EEEJNS0_7minimumIlEElEEEvT_T0_DpT1_)
        /*09e0*/ 	.word	0x00000020


	//----- nvinfo : EIATTR_FRAME_SIZE
	.align		4
.L_451:
        /*09e4*/ 	.byte	0x04, 0x11
        /*09e6*/ 	.short	(.L_453 - .L_452)
	.align		4
.L_452:
        /*09e8*/ 	.word	index@(_ZN2at6native55_GLOBAL__N__de093ff9_22_ForeachBinaryOpList_cu_a911ec4325multi_tensor_apply_kernelINS1_18TensorListMetadataILi2EEENS1_24BinaryOpListAlphaFunctorIlLi2ELi2ELi0EEEJNS0_7minimumIlEElEEEvT_T0_DpT1_)
        /*09ec*/ 	.word	0x00000000


	//----- nvinfo : EIATTR_REGCOUNT
	.align		4
.L_453:
        /*09f0*/ 	.byte	0x04, 0x2f
        /*09f2*/ 	.short	(.L_455 - .L_454)
	.align		4
.L_454:
        /*09f4*/ 	.word	index@(_ZN2at6native55_GLOBAL__N__de093ff9_22_ForeachBinaryOpList_cu_a911ec4325multi_tensor_apply_kernelINS1_18TensorListMetadataILi2EEENS1_24BinaryOpListAlphaFunctorIsLi2ELi2ELi0EEEJNS0_7minimumIsEEsEEEvT_T0_DpT1_)
        /*09f8*/ 	.word	0x0000001c


	//----- nvinfo : EIATTR_FRAME_SIZE
	.align		4
.L_455:
        /*09fc*/ 	.byte	0x04, 0x11
        /*09fe*/ 	.short	(.L_457 - .L_456)
	.align		4
.L_456:
        /*0a00*/ 	.word	index@(_ZN2at6native55_GLOBAL__N__de093ff9_22_ForeachBinaryOpList_cu_a911ec4325multi_tensor_apply_kernelINS1_18TensorListMetadataILi2EEENS1_24BinaryOpListAlphaFunctorIsLi2ELi2ELi0EEEJNS0_7minimumIsEEsEEEvT_T0_DpT1_)
        /*0a04*/ 	.word	0x00000000


	//----- nvinfo : EIATTR_REGCOUNT
	.align		4
.L_457:
        /*0a08*/ 	.byte	0x04, 0x2f
        /*0a0a*/ 	.short	(.L_459 - .L_458)
	.align		4
.L_458:
        /*0a0c*/ 	.word	index@(_ZN2at6native55_GLOBAL__N__de093ff9_22_ForeachBinaryOpList_cu_a911ec4325multi_tensor_apply_kernelINS1_18TensorListMetadataILi2EEENS1_24BinaryOpListAlphaFunctorIdLi2ELi2ELi0EEEJNS0_7minimumIdEEdEEEvT_T0_DpT1_)
        /*0a10*/ 	.word	0x00000020


	//----- nvinfo : EIATTR_FRAME_SIZE
	.align		4
.L_459:
        /*0a14*/ 	.byte	0x04, 0x11
        /*0a16*/ 	.short	(.L_461 - .L_460)
	.align		4
.L_460:
        /*0a18*/ 	.word	index@(_ZN2at6native55_GLOBAL__N__de093ff9_22_ForeachBinaryOpList_cu_a911ec4325multi_tensor_apply_kernelINS1_18TensorListMetadataILi2EEENS1_24BinaryOpListAlphaFunctorIdLi2ELi2ELi0EEEJNS0_7minimumIdEEdEEEvT_T0_DpT1_)
        /*0a1c*/ 	.word	0x00000000


	//----- nvinfo : EIATTR_REGCOUNT
	.align		4
.L_461:
        /*0a20*/ 	.byte	0x04, 0x2f
        /*0a22*/ 	.short	(.L_463 - .L_462)
	.align		4
.L_462:
        /*0a24*/ 	.word	index@(_ZN2at6native55_GLOBAL__N__de093ff9_22_ForeachBinaryOpList_cu_a911ec4325multi_tensor_apply_kernelINS1_18TensorListMetadataILi2EEENS1_24BinaryOpListAlphaFunctorIfLi2ELi2ELi0EEEJNS0_7minimumIfEEfEEEvT_T0_DpT1_)
        /*0a28*/ 	.word	0x0000001d


	//----- nvinfo : EIATTR_FRAME_SIZE
	.align		4
.L_463:
        /*0a2c*/ 	.byte	0x04, 0x11
        /*0a2e*/ 	.short	(.L_465 - .L_464)
	.align		4
.L_464:
        /*0a30*/ 	.word	index@(_ZN2at6native55_GLOBAL__N__de093ff9_22_ForeachBinaryOpList_cu_a911ec4325multi_tensor_apply_kernelINS1_18TensorListMetadataILi2EEENS1_24BinaryOpListAlphaFunctorIfLi2ELi2ELi0EEEJNS0_7minimumIfEEfEEEvT_T0_DpT1_)
        /*0a34*/ 	.word	0x00000000


	//----- nvinfo : EIATTR_REGCOUNT
	.align		4
.L_465:
        /*0a38*/ 	.byte	0x04, 0x2f
        /*0a3a*/ 	.short	(.L_467 - .L_466)
	.align		4
.L_466:
        /*0a3c*/ 	.word	index@(_ZN2at6native55_GLOBAL__N__de093ff9_22_ForeachBinaryOpList_cu_a911ec4325multi_tensor_apply_kernelINS1_18TensorListMetadataILi2EEENS1_24BinaryOpListAlphaFunctorIN3c108BFloat16ELi2ELi2ELi0EEEJNS0_7minimumIfEEfEEEvT_T0_DpT1_)
        /*0a40*/ 	.word	0x0000001d


	//----- nvinfo : EIATTR_FRAME_SIZE
	.align		4
.L_467:
        /*0a44*/ 	.byte	0x04, 0x11
        /*0a46*/ 	.short	(.L_469 - .L_468)
	.align		4
.L_468:
        /*0a48*/ 	.word	index@(_ZN2at6native55_GLOBAL__N__de093ff9_22_ForeachBinaryOpList_cu_a911ec4325multi_tensor_apply_kernelINS1_18TensorListMetadataILi2EEENS1_24BinaryOpListAlphaFunctorIN3c108BFloat16ELi2ELi2ELi0EEEJNS0_7minimumIfEEfEEEvT_T0_DpT1_)
        /*0a4c*/ 	.word	0x00000000


	//----- nvinfo : EIATTR_REGCOUNT
	.align		4
.L_469:
        /*0a50*/ 	.byte	0x04, 0x2f
        /*0a52*/ 	.short	(.L_471 - .L_470)
	.align		4
.L_470:
        /*0a54*/ 	.word	index@(_ZN2at6native55_GLOBAL__N__de093ff9_22_ForeachBinaryOpList_cu_a911ec4325multi_tensor_apply_kernelINS1_18TensorListMetadataILi2EEENS1_24BinaryOpListAlphaFunctorIN3c104HalfELi2ELi2ELi0EEEJNS0_7minimumIfEEfEEEvT_T0_DpT1_)
        /*0a58*/ 	.word	0x0000001d


	//----- nvinfo : EIATTR_FRAME_SIZE
	.align		4
.L_471:
        /*0a5c*/ 	.byte	0x04, 0x11
        /*0a5e*/ 	.short	(.L_473 - .L_472)
	.align		4
.L_472:
        /*0a60*/ 	.word	index@(_ZN2at6native55_GLOBAL__N__de093ff9_22_ForeachBinaryOpList_cu_a911ec4325multi_tensor_apply_kernelINS1_18TensorListMetadataILi2EEENS1_24BinaryOpListAlphaFunctorIN3c104HalfELi2ELi2ELi0EEEJNS0_7minimumIfEEfEEEvT_T0_DpT1_)
        /*0a64*/ 	.word	0x00000000


	//----- nvinfo : EIATTR_REGCOUNT
	.align		4
.L_473:
        /*0a68*/ 	.byte	0x04, 0x2f
        /*0a6a*/ 	.short	(.L_475 - .L_474)
	.align		4
.L_474:
        /*0a6c*/ 	.word	index@(_ZN2at6native55_GLOBAL__N__de093ff9_22_ForeachBinaryOpList_cu_a911ec4325multi_tensor_apply_kernelINS1_18TensorListMetadataILi3EEENS1_24BinaryOpListAlphaFunctorIhLi3ELi2ELi2EEEJNS0_7minimumIhEEhEEEvT_T0_DpT1_)
        /*0a70*/ 	.word	0x00000017


	//----- nvinfo : EIATTR_FRAME_SIZE
	.align		4
.L_475:
        /*0a74*/ 	.byte	0x04, 0x11
        /*0a76*/ 	.short	(.L_477 - .L_476)
	.align		4
.L_476:
        /*0a78*/ 	.word	index@(_ZN2at6native55_GLOBAL__N__de093ff9_22_ForeachBinaryOpList_cu_a911ec4325multi_tensor_apply_kernelINS1_18TensorListMetadataILi3EEENS1_24BinaryOpListAlphaFunctorIhLi3ELi2ELi2EEEJNS0_7minimumIhEEhEEEvT_T0_DpT1_)
        /*0a7c*/ 	.word	0x00000000


	//----- nvinfo : EIATTR_REGCOUNT
	.align		4
.L_477:
        /*0a80*/ 	.byte	0x04, 0x2f
        /*0a82*/ 	.short	(.L_479 - .L_478)
	.align		4
.L_478:
        /*0a84*/ 	.word	index@(_ZN2at6native55_GLOBAL__N__de093ff9_22_ForeachBinaryOpList_cu_a911ec4325multi_tensor_apply_kernelINS1_18TensorListMetadataILi3EEENS1_24BinaryOpListAlphaFunctorIaLi3ELi2ELi2EEEJNS0_7minimumIaEEaEEEvT_T0_DpT1_)
        /*0a88*/ 	.word	0x00000016


	//----- nvinfo : EIATTR_FRAME_SIZE
	.align		4
.L_479:
        /*0a8c*/ 	.byte	0x04, 0x11
        /*0a8e*/ 	.short	(.L_481 - .L_480)
	.align		4
.L_480:
        /*0a90*/ 	.word	index@(_ZN2at6native55_GLOBAL__N__de093ff9_22_ForeachBinaryOpList_cu_a911ec4325multi_tensor_apply_kernelINS1_18TensorListMetadataILi3EEENS1_24BinaryOpListAlphaFunctorIaLi3ELi2ELi2EEEJNS0_7minimumIaEEaEEEvT_T0_DpT1_)
        /*0a94*/ 	.word	0x00000000


	//----- nvinfo : EIATTR_REGCOUNT
	.align		4
.L_481:
        /*0a98*/ 	.byte	0x04, 0x2f
        /*0a9a*/ 	.short	(.L_483 - .L_482)
	.align		4
.L_482:
        /*0a9c*/ 	.word	index@(_ZN2at6native55_GLOBAL__N__de093ff9_22_ForeachBinaryOpList_cu_a911ec4325multi_tensor_apply_kernelINS1_18TensorListMetadataILi3EEENS1_24BinaryOpListAlphaFunctorIiLi3ELi2ELi2EEEJNS0_7minimumIiEEiEEEvT_T0_DpT1_)
        /*0aa0*/ 	.word	0x00000020


	//----- nvinfo : EIATTR_FRAME_SIZE
	.align		4
.L_483:
        /*0aa4*/ 	.byte	0x04, 0x11
        /*0aa6*/ 	.short	(.L_485 - .L_484)
	.align		4
.L_484:
        /*0aa8*/ 	.word	index@(_ZN2at6native55_GLOBAL__N__de093ff9_22_ForeachBinaryOpList_cu_a911ec4325multi_tensor_apply_kernelINS1_18TensorListMetadataILi3EEENS1_24BinaryOpListAlphaFunctorIiLi3ELi2ELi2EEEJNS0_7minimumIiEEiEEEvT_T0_DpT1_)
        /*0aac*/ 	.word	0x00000000


	//----- nvinfo : EIATTR_REGCOUNT
	.align		4
.L_485:
        /*0ab0*/ 	.byte	0x04, 0x2f
        /*0ab2*/ 	.short	(.L_487 - .L_486)
	.align		4
.L_486:
        /*0ab4*/ 	.word	index@(_ZN2at6native55_GLOBAL__N__de093ff9_22_ForeachBinaryOpList_cu_a911ec4325multi_tensor_apply_kernelINS1_18TensorListMetadataILi3EEENS1_24BinaryOpListAlphaFunctorIlLi3ELi2ELi2EEEJNS0_7minimumIlEElEEEvT_T0_DpT1_)
        /*0ab8*/ 	.word	0x00000020


	//----- nvinfo : EIATTR_FRAME_SIZE
	.align		4
.L_487:
        /*0abc*/ 	.byte	0x04, 0x11
        /*0abe*/ 	.short	(.L_489 - .L_488)
	.align		4
.L_488:
        /*0ac0*/ 	.word	index@(_ZN2at6native55_GLOBAL__N__de093ff9_22_ForeachBinaryOpList_cu_a911ec4325multi_tensor_apply_kernelINS1_18TensorListMetadataILi3EEENS1_24BinaryOpListAlphaFunctorIlLi3ELi2ELi2EEEJNS0_7minimumIlEElEEEvT_T0_DpT1_)
        /*0ac4*/ 	.word	0x00000000


	//----- nvinfo : EIATTR_REGCOUNT
	.align		4
.L_489:
        /*0ac8*/ 	.byte	0x04, 0x2f
        /*0aca*/ 	.short	(.L_491 - .L_490)
	.align		4
.L_490:
        /*0acc*/ 	.word	index@(_ZN2at6native55_GLOBAL__N__de093ff9_22_ForeachBinaryOpList_cu_a911ec4325multi_tensor_apply_kernelINS1_18TensorListMetadataILi3EEENS1_24BinaryOpListAlphaFunctorIsLi3ELi2ELi2EEEJNS0_7minimumIsEEsEEEvT_T0_DpT1_)
        /*0ad0*/ 	.word	0x0000001f


	//----- nvinfo : EIATTR_FRAME_SIZE
	.align		4
.L_491:
        /*0ad4*/ 	.byte	0x04, 0x11
        /*0ad6*/ 	.short	(.L_493 - .L_492)
	.align		4
.L_492:
        /*0ad8*/ 	.word	index@(_ZN2at6native55_GLOBAL__N__de093ff9_22_ForeachBinaryOpList_cu_a911ec4325multi_tensor_apply_kernelINS1_18TensorListMetadataILi3EEENS1_24BinaryOpListAlphaFunctorIsLi3ELi2ELi2EEEJNS0_7minimumIsEEsEEEvT_T0_DpT1_)
        /*0adc*/ 	.word	0x00000000


	//----- nvinfo : EIATTR_REGCOUNT
	.align		4
.L_493:
        /*0ae0*/ 	.byte	0x04, 0x2f
        /*0ae2*/ 	.short	(.L_495 - .L_494)
	.align		4
.L_494:
        /*0ae4*/ 	.word	index@(_ZN2at6native55_GLOBAL__N__de093ff9_22_ForeachBinaryOpList_cu_a911ec4325multi_tensor_apply_kernelINS1_18TensorListMetadataILi3EEENS1_24BinaryOpListAlphaFunctorIdLi3ELi2ELi2EEEJNS0_7minimumIdEEdEEEvT_T0_DpT1_)
        /*0ae8*/ 	.word	0x00000020


	//----- nvinfo : EIATTR_FRAME_SIZE
	.align		4
.L_495:
        /*0aec*/ 	.byte	0x04, 0x11
        /*0aee*/ 	.short	(.L_497 - .L_496)
	.align		4
.L_496:
        /*0af0*/ 	.word	index@(_ZN2at6native55_GLOBAL__N__de093ff9_22_ForeachBinaryOpList_cu_a911ec4325multi_tensor_apply_kernelINS1_18TensorListMetadataILi3EEENS1_24BinaryOpListAlphaFunctorIdLi3ELi2ELi2EEEJNS0_7minimumIdEEdEEEvT_T0_DpT1_)
        /*0af4*/ 	.word	0x00000000


	//----- nvinfo : EIATTR_REGCOUNT
	.align		4
.L_497:
        /*0af8*/ 	.byte	0x04, 0x2f
        /*0afa*/ 	.short	(.L_499 - .L_498)
	.align		4
.L_498:
        /*0afc*/ 	.word	index@(_ZN2at6native55_GLOBAL__N__de093ff9_22_ForeachBinaryOpList_cu_a911ec4325multi_tensor_apply_kernelINS1_18TensorListMetadataILi3EEENS1_24BinaryOpListAlphaFunctorIfLi3ELi2ELi2EEEJNS0_7minimumIfEEfEEEvT_T0_DpT1_)
        /*0b00*/ 	.word	0x0000001e


	//----- nvinfo : EIATTR_FRAME_SIZE
	.align		4
.L_499:
        /*0b04*/ 	.byte	0x04, 0x11
        /*0b06*/ 	.short	(.L_501 - .L_500)
	.align		4
.L_500:
        /*0b08*/ 	.word	index@(_ZN2at6native55_GLOBAL__N__de093ff9_22_ForeachBinaryOpList_cu_a911ec4325multi_tensor_apply_kernelINS1_18TensorListMetadataILi3EEENS1_24BinaryOpListAlphaFunctorIfLi3ELi2ELi2EEEJNS0_7minimumIfEEfEEEvT_T0_DpT1_)
        /*0b0c*/ 	.word	0x00000000


	//----- nvinfo : EIATTR_REGCOUNT
	.align		4
.L_501:
        /*0b10*/ 	.byte	0x04, 0x2f
        /*0b12*/ 	.short	(.L_503 - .L_502)
	.align		4
.L_502:
        /*0b14*/ 	.word	index@(_ZN2at6native55_GLOBAL__N__de093ff9_22_ForeachBinaryOpList_cu_a911ec4325multi_tensor_apply_kernelINS1_18TensorListMetadataILi3EEENS1_24BinaryOpListAlphaFunctorIN3c108BFloat16ELi3ELi2ELi2EEEJNS0_7minimumIfEEfEEEvT_T0_DpT1_)
        /*0b18*/ 	.word	0x0000001f


	//----- nvinfo : EIATTR_FRAME_SIZE
	.align		4
.L_503:
        /*0b1c*/ 	.byte	0x04, 0x11
        /*0b1e*/ 	.short	(.L_505 - .L_504)
	.align		4
.L_504:
        /*0b20*/ 	.word	index@(_ZN2at6native55_GLOBAL__N__de093ff9_22_ForeachBinaryOpList_cu_a911ec4325multi_tensor_apply_kernelINS1_18TensorListMetadataILi3EEENS1_24BinaryOpListAlphaFunctorIN3c108BFloat16ELi3ELi2ELi2EEEJNS0_7minimumIfEEfEEEvT_T0_DpT1_)
        /*0b24*/ 	.word	0x00000000


	//----- nvinfo : EIATTR_REGCOUNT
	.align		4
.L_505:
        /*0b28*/ 	.byte	0x04, 0x2f
        /*0b2a*/ 	.short	(.L_507 - .L_506)
	.align		4
.L_506:
        /*0b2c*/ 	.word	index@(_ZN2at6native55_GLOBAL__N__de093ff9_22_ForeachBinaryOpList_cu_a911ec4325multi_tensor_apply_kernelINS1_18TensorListMetadataILi3EEENS1_24BinaryOpListAlphaFunctorIN3c104HalfELi3ELi2ELi2EEEJNS0_7minimumIfEEfEEEvT_T0_DpT1_)
        /*0b30*/ 	.word	0x0000001f


	//----- nvinfo : EIATTR_FRAME_SIZE
	.align		4
.L_507:
        /*0b34*/ 	.byte	0x04, 0x11
        /*0b36*/ 	.short	(.L_509 - .L_508)
	.align		4
.L_508:
        /*0b38*/ 	.word	index@(_ZN2at6native55_GLOBAL__N__de093ff9_22_ForeachBinaryOpList_cu_a911ec4325multi_tensor_apply_kernelINS1_18TensorListMetadataILi3EEENS1_24BinaryOpListAlphaFunctorIN3c104HalfELi3ELi2ELi2EEEJNS0_7minimumIfEEfEEEvT_T0_DpT1_)
        /*0b3c*/ 	.word	0x00000000


	//----- nvinfo : EIATTR_REGCOUNT
	.align		4
.L_509:
        /*0b40*/ 	.byte	0x04, 0x2f
        /*0b42*/ 	.short	(.L_511 - .L_510)
	.align		4
.L_510:
        /*0b44*/ 	.word	index@(_ZN2at6native55_GLOBAL__N__de093ff9_22_ForeachBinaryOpList_cu_a911ec4325multi_tensor_apply_kernelINS1_18TensorListMetadataILi2EEENS1_24BinaryOpListAlphaFunctorIhLi2ELi2ELi0EEEJNS0_7maximumIhEEhEEEvT_T0_DpT1_)
        /*0b48*/ 	.word	0x00000018


	//----- nvinfo : EIATTR_FRAME_SIZE
	.align		4
.L_511:
        /*0b4c*/ 	.byte	0x04, 0x11
        /*0b4e*/ 	.short	(.L_513 - .L_512)
	.align		4
.L_512:
        /*0b50*/ 	.word	index@(_ZN2at6native55_GLOBAL__N__de093ff9_22_ForeachBinaryOpList_cu_a911ec4325multi_tensor_apply_kernelINS1_18TensorListMetadataILi2EEENS1_24BinaryOpListAlphaFunctorIhLi2ELi2ELi0EEEJNS0_7maximumIhEEhEEEvT_T0_DpT1_)
        /*0b54*/ 	.word	0x00000000


	//----- nvinfo : EIATTR_REGCOUNT
	.align		4
.L_513:
        /*0b58*/ 	.byte	0x04, 0x2f
        /*0b5a*/ 	.short	(.L_515 - .L_514)
	.align		4
.L_514:
        /*0b5c*/ 	.word	index@(_ZN2at6native55_GLOBAL__N__de093ff9_22_ForeachBinaryOpList_cu_a911ec4325multi_tensor_apply_kernelINS1_18TensorListMetadataILi2EEENS1_24BinaryOpListAlphaFunctorIaLi2ELi2ELi0EEEJNS0_7maximumIaEEaEEEvT_T0_DpT1_)
        /*0b60*/ 	.word	0x00000018


	//----- nvinfo : EIATTR_FRAME_SIZE
	.align		4
.L_515:
        /*0b64*/ 	.byte	0x04, 0x11
        /*0b66*/ 	.short	(.L_517 - .L_516)
	.align		4
.L_516:
        /*0b68*/ 	.word	index@(_ZN2at6native55_GLOBAL__N__de093ff9_22_ForeachBinaryOpList_cu_a911ec4325multi_tensor_apply_kernelINS1_18TensorListMetadataILi2EEENS1_24BinaryOpListAlphaFunctorIaLi2ELi2ELi0EEEJNS0_7maximumIaEEaEEEvT_T0_DpT1_)
        /*0b6c*/ 	.word	0x00000000


	//----- nvinfo : EIATTR_REGCOUNT
	.align		4
.L_517:
        /*0b70*/ 	.byte	0x04, 0x2f
        /*0b72*/ 	.short	(.L_519 - .L_518)
	.align		4
.L_518:
        /*0b74*/ 	.word	index@(_ZN2at6native55_GLOBAL__N__de093ff9_22_ForeachBinaryOpList_cu_a911ec4325multi_tensor_apply_kernelINS1_18TensorListMetadataILi2EEENS1_24BinaryOpListAlphaFunctorIiLi2ELi2ELi0EEEJNS0_7maximumIiEEiEEEvT_T0_DpT1_)
        /*0b78*/ 	.word	0x0000001d


	//----- nvinfo : EIATTR_FRAME_SIZE
	.align		4
.L_519:
        /*0b7c*/ 	.byte	0x04, 0x11
        /*0b7e*/ 	.short	(.L_521 - .L_520)
	.align		4
.L_520:
        /*0b80*/ 	.word	index@(_ZN2at6native55_GLOBAL__N__de093ff9_22_ForeachBinaryOpList_cu_a911ec4325multi_tensor_apply_kernelINS1_18TensorListMetadataILi2EEENS1_24BinaryOpListAlphaFunctorIiLi2ELi2ELi0EEEJNS0_7maximumIiEEiEEEvT_T0_DpT1_)
        /*0b84*/ 	.word	0x00000000


	//----- nvinfo : EIATTR_REGCOUNT
	.align		4
.L_521:
        /*0b88*/ 	.byte	0x04, 0x2f
        /*0b8a*/ 	.short	(.L_523 - .L_522)
	.align		4
.L_522:
        /*0b8c*/ 	.word	index@(_ZN2at6native55_GLOBAL__N__de093ff9_22_ForeachBinaryOpList_cu_a911ec4325multi_tensor_apply_kernelINS1_18TensorListMetadataILi2EEENS1_24BinaryOpListAlphaFunctorIlLi2ELi2ELi0EEEJNS0_7maximumIlEElEEEvT_T0_DpT1_)
        /*0b90*/ 	.word	0x00000020


	//----- nvinfo : EIATTR_FRAME_SIZE
	.align		4
.L_523:
        /*0b94*/ 	.byte	0x04, 0x11
        /*0b96*/ 	.short	(.L_525 - .L_524)
	.align		4
.L_524:
        /*0b98*/ 	.word	index@(_ZN2at6native55_GLOBAL__N__de093ff9_22_ForeachBinaryOpList_cu_a911ec4325multi_tensor_apply_kernelINS1_18TensorListMetadataILi2EEENS1_24BinaryOpListAlphaFunctorIlLi2ELi2ELi0EEEJNS0_7maximumIlEElEEEvT_T0_DpT1_)
        /*0b9c*/ 	.word	0x00000000


	//----- nvinfo : EIATTR_REGCOUNT
	.align		4
.L_525:
        /*0ba0*/ 	.byte	0x04, 0x2f
        /*0ba2*/ 	.short	(.L_527 - .L_526)
	.align		4
.L_526:
        /*0ba4*/ 	.word	index@(_ZN2at6native55_GLOBAL__N__de093ff9_22_ForeachBinaryOpList_cu_a911ec4325multi_tensor_apply_kernelINS1_18TensorListMetadataILi2EEENS1_24BinaryOpListAlphaFunctorIsLi2ELi2ELi0EEEJNS0_7maximumIsEEsEEEvT_T0_DpT1_)
        /*0ba8*/ 	.word	0x0000001c


	//----- nvinfo : EIATTR_FRAME_SIZE
	.align		4
.L_527:
        /*0bac*/ 	.byte	0x04, 0x11
        /*0bae*/ 	.short	(.L_529 - .L_528)
	.align		4
.L_528:
        /*0bb0*/ 	.word	index@(_ZN2at6native55_GLOBAL__N__de093ff9_22_ForeachBinaryOpList_cu_a911ec4325multi_tensor_apply_kernelINS1_18TensorListMetadataILi2EEENS1_24BinaryOpListAlphaFunctorIsLi2ELi2ELi0EEEJNS0_7maximumIsEEsEEEvT_T0_DpT1_)
        /*0bb4*/ 	.word	0x00000000


	//----- nvinfo : EIATTR_REGCOUNT
	.align		4
.L_529:
        /*0bb8*/ 	.byte	0x04, 0x2f
        /*0bba*/ 	.short	(.L_531 - .L_530)
	.align		4
.L_530:
        /*0bbc*/ 	.word	index@(_ZN2at6native55_GLOBAL__N__de093ff9_22_ForeachBinaryOpList_cu_a911ec4325multi_tensor_apply_kernelINS1_18TensorListMetadataILi2EEENS1_24BinaryOpListAlphaFunctorIdLi2ELi2ELi0EEEJNS0_7maximumIdEEdEEEvT_T0_DpT1_)
        /*0bc0*/ 	.word	0x00000020


	//----- nvinfo : EIATTR_FRAME_SIZE
	.align		4
.L_531:
        /*0bc4*/ 	.byte	0x04, 0x11
        /*0bc6*/ 	.short	(.L_533 - .L_532)
	.align		4
.L_532:
        /*0bc8*/ 	.word	index@(_ZN2at6native55_GLOBAL__N__de093ff9_22_ForeachBinaryOpList_cu_a911ec4325multi_tensor_apply_kernelINS1_18TensorListMetadataILi2EEENS1_24BinaryOpListAlphaFunctorIdLi2ELi2ELi0EEEJNS0_7maximumIdEEdEEEvT_T0_DpT1_)
        /*0bcc*/ 	.word	0x00000000


	//----- nvinfo : EIATTR_REGCOUNT
	.align		4
.L_533:
        /*0bd0*/ 	.byte	0x04, 0x2f
        /*0bd2*/ 	.short	(.L_535 - .L_534)
	.align		4
.L_534:
        /*0bd4*/ 	.word	index@(_ZN2at6native55_GLOBAL__N__de093ff9_22_ForeachBinaryOpList_cu_a911ec4325multi_tensor_apply_kernelINS1_18TensorListMetadataILi2EEENS1_24BinaryOpListAlphaFunctorIfLi2ELi2ELi0EEEJNS0_7maximumIfEEfEEEvT_T0_DpT1_)
        /*0bd8*/ 	.word	0x0000001d


	//----- nvinfo : EIATTR_FRAME_SIZE
	.align		4
.L_535:
        /*0bdc*/ 	.byte	0x04, 0x11
        /*0bde*/ 	.short	(.L_537 - .L_536)
	.align		4
.L_536:
        /*0be0*/ 	.word	index@(_ZN2at6native55_GLOBAL__N__de093ff9_22_ForeachBinaryOpList_cu_a911ec4325multi_tensor_apply_kernelINS1_18TensorListMetadataILi2EEENS1_24BinaryOpListAlphaFunctorIfLi2ELi2ELi0EEEJNS0_7maximumIfEEfEEEvT_T0_DpT1_)
        /*0be4*/ 	.word	0x00000000


	//----- nvinfo : EIATTR_REGCOUNT
	.align		4
.L_537:
        /*0be8*/ 	.byte	0x04, 0x2f
        /*0bea*/ 	.short	(.L_539 - .L_538)
	.align		4
.L_538:
        /*0bec*/ 	.word	index@(_ZN2at6native55_GLOBAL__N__de093ff9_22_ForeachBinaryOpList_cu_a911ec4325multi_tensor_apply_kernelINS1_18TensorListMetadataILi2EEENS1_24BinaryOpListAlphaFunctorIN3c108BFloat16ELi2ELi2ELi0EEEJNS0_7maximumIfEEfEEEvT_T0_DpT1_)
        /*0bf0*/ 	.word	0x0000001d


	//----- nvinfo : EIATTR_FRAME_SIZE
	.align		4
.L_539:
        /*0bf4*/ 	.byte	0x04, 0x11
        /*0bf6*/ 	.short	(.L_541 - .L_540)
	.align		4
.L_540:
        /*0bf8*/ 	.word	index@(_ZN2at6native55_GLOBAL__N__de093ff9_22_ForeachBinaryOpList_cu_a911ec4325multi_tensor_apply_kernelINS1_18TensorListMetadataILi2EEENS1_24BinaryOpListAlphaFunctorIN3c108BFloat16ELi2ELi2ELi0EEEJNS0_7maximumIfEEfEEEvT_T0_DpT1_)
        /*0bfc*/ 	.word	0x00000000


	//----- nvinfo : EIATTR_REGCOUNT
	.align		4
.L_541:
        /*0c00*/ 	.byte	0x04, 0x2f
        /*0c02*/ 	.short	(.L_543 - .L_542)
	.align		4
.L_542:
        /*0c04*/ 	.word	index@(_ZN2at6native55_GLOBAL__N__de093ff9_22_ForeachBinaryOpList_cu_a911ec4325multi_tensor_apply_kernelINS1_18TensorListMetadataILi2EEENS1_24BinaryOpListAlphaFunctorIN3c104HalfELi2ELi2ELi0EEEJNS0_7maximumIfEEfEEEvT_T0_DpT1_)
        /*0c08*/ 	.word	0x0000001d


	//----- nvinfo : EIATTR_FRAME_SIZE
	.align		4
.L_543:
        /*0c0c*/ 	.byte	0x04, 0x11
        /*0c0e*/ 	.short	(.L_545 - .L_544)
	.align		4
.L_544:
        /*0c10*/ 	.word	index@(_ZN2at6native55_GLOBAL__N__de093ff9_22_ForeachBinaryOpList_cu_a911ec4325multi_tensor_apply_kernelINS1_18TensorListMetadataILi2EEENS1_24BinaryOpListAlphaFunctorIN3c104HalfELi2ELi2ELi0EEEJNS0_7maximumIfEEfEEEvT_T0_DpT1_)
        /*0c14*/ 	.word	0x00000000


	//----- nvinfo : EIATTR_REGCOUNT
	.align		4
.L_545:
        /*0c18*/ 	.byte	0x04, 0x2f
        /*0c1a*/ 	.short	(.L_547 - .L_546)
	.align		4
.L_546:
        /*0c1c*/ 	.word	index@(_ZN2at6native55_GLOBAL__N__de093ff9_22_ForeachBinaryOpList_cu_a911ec4325multi_tensor_apply_kernelINS1_18TensorListMetadataILi3EEENS1_24BinaryOpListAlphaFunctorIhLi3ELi2ELi2EEEJNS0_7maximumIhEEhEEEvT_T0_DpT1_)
        /*0c20*/ 	.word	0x00000017


	//----- nvinfo : EIATTR_FRAME_SIZE
	.align		4
.L_547:
        /*0c24*/ 	.byte	0x04, 0x11
        /*0c26*/ 	.short	(.L_549 - .L_548)
	.align		4
.L_548:
        /*0c28*/ 	.word	index@(_ZN2at6native55_GLOBAL__N__de093ff9_22_ForeachBinaryOpList_cu_a911ec4325multi_tensor_apply_kernelINS1_18TensorListMetadataILi3EEENS1_24BinaryOpListAlphaFunctorIhLi3ELi2ELi2EEEJNS0_7maximumIhEEhEEEvT_T0_DpT1_)
        /*0c2c*/ 	.word	0x00000000


	//----- nvinfo : EIATTR_REGCOUNT
	.align		4
.L_549:
        /*0c30*/ 	.byte	0x04, 0x2f
        /*0c32*/ 	.short	(.L_551 - .L_550)
	.align		4
.L_550:
        /*0c34*/ 	.word	index@(_ZN2at6native55_GLOBAL__N__de093ff9_22_ForeachBinaryOpList_cu_a911ec4325multi_tensor_apply_kernelINS1_18TensorListMetadataILi3EEENS1_24BinaryOpListAlphaFunctorIaLi3ELi2ELi2EEEJNS0_7maximumIaEEaEEEvT_T0_DpT1_)
        /*0c38*/ 	.word	0x00000016


	//----- nvinfo : EIATTR_FRAME_SIZE
	.align		4
.L_551:
        /*0c3c*/ 	.byte	0x04, 0x11
        /*0c3e*/ 	.short	(.L_553 - .L_552)
	.align		4
.L_552:
        /*0c40*/ 	.word	index@(_ZN2at6native55_GLOBAL__N__de093ff9_22_ForeachBinaryOpList_cu_a911ec4325multi_tensor_apply_kernelINS1_18TensorListMetadataILi3EEENS1_24BinaryOpListAlphaFunctorIaLi3ELi2ELi2EEEJNS0_7maximumIaEEaEEEvT_T0_DpT1_)
        /*0c44*/ 	.word	0x00000000


	//----- nvinfo : EIATTR_REGCOUNT
	.align		4
.L_553:
        /*0c48*/ 	.byte	0x04, 0x2f
        /*0c4a*/ 	.short	(.L_555 - .L_554)
	.align		4
.L_554:
        /*0c4c*/ 	.word	index@(_ZN2at6native55_GLOBAL__N__de093ff9_22_ForeachBinaryOpList_cu_a911ec4325multi_tensor_apply_kernelINS1_18TensorListMetadataILi3EEENS1_24BinaryOpListAlphaFunctorIiLi3ELi2ELi2EEEJNS0_7maximumIiEEiEEEvT_T0_DpT1_)
        /*0c50*/ 	.word	0x00000020


	//----- nvinfo : EIATTR_FRAME_SIZE
	.align		4
.L_555:
        /*0c54*/ 	.byte	0x04, 0x11
        /*0c56*/ 	.short	(.L_557 - .L_556)
	.align		4
.L_556:
        /*0c58*/ 	.word	index@(_ZN2at6native55_GLOBAL__N__de093ff9_22_ForeachBinaryOpList_cu_a911ec4325multi_tensor_apply_kernelINS1_18TensorListMetadataILi3EEENS1_24BinaryOpListAlphaFunctorIiLi3ELi2ELi2EEEJNS0_7maximumIiEEiEEEvT_T0_DpT1_)
        /*0c5c*/ 	.word	0x00000000


	//----- nvinfo : EIATTR_REGCOUNT
	.align		4
.L_557:
        /*0c60*/ 	.byte	0x04, 0x2f
        /*0c62*/ 	.short	(.L_559 - .L_558)
	.align		4
.L_558:
        /*0c64*/ 	.word	index@(_ZN2at6native55_GLOBAL__N__de093ff9_22_ForeachBinaryOpList_cu_a911ec4325multi_tensor_apply_kernelINS1_18TensorListMetadataILi3EEENS1_24BinaryOpListAlphaFunctorIlLi3ELi2ELi2EEEJNS0_7maximumIlEElEEEvT_T0_DpT1_)
        /*0c68*/ 	.word	0x00000020


	//----- nvinfo : EIATTR_FRAME_SIZE
	.align		4
.L_559:
        /*0c6c*/ 	.byte	0x04, 0x11
        /*0c6e*/ 	.short	(.L_561 - .L_560)
	.align		4
.L_560:
        /*0c70*/ 	.word	index@(_ZN2at6native55_GLOBAL__N__de093ff9_22_ForeachBinaryOpList_cu_a911ec4325multi_tensor_apply_kernelINS1_18TensorListMetadataILi3EEENS1_24BinaryOpListAlphaFunctorIlLi3ELi2ELi2EEEJNS0_7maximumIlEElEEEvT_T0_DpT1_)
        /*0c74*/ 	.word	0x00000000


	//----- nvinfo : EIATTR_REGCOUNT
	.align		4
.L_561:
        /*0c78*/ 	.byte	0x04, 0x2f
        /*0c7a*/ 	.short	(.L_563 - .L_562)
	.align		4
.L_562:
        /*0c7c*/ 	.word	index@(_ZN2at6native55_GLOBAL__N__de093ff9_22_ForeachBinaryOpList_cu_a911ec4325multi_tensor_apply_kernelINS1_18TensorListMetadataILi3EEENS1_24BinaryOpListAlphaFunctorIsLi3ELi2ELi2EEEJNS0_7maximumIsEEsEEEvT_T0_DpT1_)
        /*0c80*/ 	.word	0x0000001f


	//----- nvinfo : EIATTR_FRAME_SIZE
	.align		4
.L_563:
        /*0c84*/ 	.byte	0x04, 0x11
        /*0c86*/ 	.short	(.L_565 - .L_564)
	.align		4
.L_564:
        /*0c88*/ 	.word	index@(_ZN2at6native55_GLOBAL__N__de093ff9_22_ForeachBinaryOpList_cu_a911ec4325multi_tensor_apply_kernelINS1_18TensorListMetadataILi3EEENS1_24BinaryOpListAlphaFunctorIsLi3ELi2ELi2EEEJNS0_7maximumIsEEsEEEvT_T0_DpT1_)
        /*0c8c*/ 	.word	0x00000000


	//----- nvinfo : EIATTR_REGCOUNT
	.align		4
.L_565:
        /*0c90*/ 	.byte	0x04, 0x2f
        /*0c92*/ 	.short	(.L_567 - .L_566)
	.align		4
.L_566:
        /*0c94*/ 	.word	index@(_ZN2at6native55_GLOBAL__N__de093ff9_22_ForeachBinaryOpList_cu_a911ec4325multi_tensor_apply_kernelINS1_18TensorListMetadataILi3EEENS1_24BinaryOpListAlphaFunctorIdLi3ELi2ELi2EEEJNS0_7maximumIdEEdEEEvT_T0_DpT1_)
        /*0c98*/ 	.word	0x00000020


	//----- nvinfo : EIATTR_FRAME_SIZE
	.align		4
.L_567:
        /*0c9c*/ 	.byte	0x04, 0x11
        /*0c9e*/ 	.short	(.L_569 - .L_568)
	.align		4
.L_568:
        /*0ca0*/ 	.word	index@(_ZN2at6native55_GLOBAL__N__de093ff9_22_ForeachBinaryOpList_cu_a911ec4325multi_tensor_apply_kernelINS1_18TensorListMetadataILi3EEENS1_24BinaryOpListAlphaFunctorIdLi3ELi2ELi2EEEJNS0_7maximumIdEEdEEEvT_T0_DpT1_)
        /*0ca4*/ 	.word	0x00000000


	//----- nvinfo : EIATTR_REGCOUNT
	.align		4
.L_569:
        /*0ca8*/ 	.byte	0x04, 0x2f
        /*0caa*/ 	.short	(.L_571 - .L_570)
	.align		4
.L_570:
        /*0cac*/ 	.word	index@(_ZN2at6native55_GLOBAL__N__de093ff9_22_ForeachBinaryOpList_cu_a911ec4325multi_tensor_apply_kernelINS1_18TensorListMetadataILi3EEENS1_24BinaryOpListAlphaFunctorIfLi3ELi2ELi2EEEJNS0_7maximumIfEEfEEEvT_T0_DpT1_)
        /*0cb0*/ 	.word	0x0000001e


	//----- nvinfo : EIATTR_FRAME_SIZE
	.align		4
.L_571:
        /*0cb4*/ 	.byte	0x04, 0x11
        /*0cb6*/ 	.short	(.L_573 - .L_572)
	.align		4
.L_572:
        /*0cb8*/ 	.word	index@(_ZN2at6native55_GLOBAL__N__de093ff9_22_ForeachBinaryOpList_cu_a911ec4325multi_tensor_apply_kernelINS1_18TensorListMetadataILi3EEENS1_24BinaryOpListAlphaFunctorIfLi3ELi2ELi2EEEJNS0_7maximumIfEEfEEEvT_T0_DpT1_)
        /*0cbc*/ 	.word	0x00000000


	//----- nvinfo : EIATTR_REGCOUNT
	.align		4
.L_573:
        /*0cc0*/ 	.byte	0x04, 0x2f
        /*0cc2*/ 	.short	(.L_575 - .L_574)
	.align		4
.L_574:
        /*0cc4*/ 	.word	index@(_ZN2at6native55_GLOBAL__N__de093ff9_22_ForeachBinaryOpList_cu_a911ec4325multi_tensor_apply_kernelINS1_18TensorListMetadataILi3EEENS1_24BinaryOpListAlphaFunctorIN3c108BFloat16ELi3ELi2ELi2EEEJNS0_7maximumIfEEfEEEvT_T0_DpT1_)
        /*0cc8*/ 	.word	0x0000001f


	//----- nvinfo : EIATTR_FRAME_SIZE
	.align		4
.L_575:
        /*0ccc*/ 	.byte	0x04, 0x11
        /*0cce*/ 	.short	(.L_577 - .L_576)
	.align		4
.L_576:
        /*0cd0*/ 	.word	index@(_ZN2at6native55_GLOBAL__N__de093ff9_22_ForeachBinaryOpList_cu_a911ec4325multi_tensor_apply_kernelINS1_18TensorListMetadataILi3EEENS1_24BinaryOpListAlphaFunctorIN3c108BFloat16ELi3ELi2ELi2EEEJNS0_7maximumIfEEfEEEvT_T0_DpT1_)
        /*0cd4*/ 	.word	0x00000000


	//----- nvinfo : EIATTR_REGCOUNT
	.align		4
.L_577:
        /*0cd8*/ 	.byte	0x04, 0x2f
        /*0cda*/ 	.short	(.L_579 - .L_578)
	.align		4
.L_578:
        /*0cdc*/ 	.word	index@(_ZN2at6native55_GLOBAL__N__de093ff9_22_ForeachBinaryOpList_cu_a911ec4325multi_tensor_apply_kernelINS1_18TensorListMetadataILi3EEENS1_24BinaryOpListAlphaFunctorIN3c104HalfELi3ELi2ELi2EEEJNS0_7maximumIfEEfEEEvT_T0_DpT1_)
        /*0ce0*/ 	.word	0x0000001f


	//----- nvinfo : EIATTR_FRAME_SIZE
	.align		4
.L_579:
        /*0ce4*/ 	.byte	0x04, 0x11
        /*0ce6*/ 	.short	(.L_581 - .L_580)
	.align		4
.L_580:
        /*0ce8*/ 	.word	index@(_ZN2at6native55_GLOBAL__N__de093ff9_22_ForeachBinaryOpList_cu_a911ec4325multi_tensor_apply_kernelINS1_18TensorListMetadataILi3EEENS1_24BinaryOpListAlphaFunctorIN3c104HalfELi3ELi2ELi2EEEJNS0_7maximumIfEEfEEEvT_T0_DpT1_)
        /*0cec*/ 	.word	0x00000000


	//----- nvinfo : EIATTR_REGCOUNT
	.align		4
.L_581:
        /*0cf0*/ 	.byte	0x04, 0x2f
        /*0cf2*/ 	.short	(.L_583 - .L_582)
	.align		4
.L_582:
        /*0cf4*/ 	.word	index@(_ZN2at6native55_GLOBAL__N__de093ff9_22_ForeachBinaryOpList_cu_a911ec4325multi_tensor_apply_kernelINS1_18TensorListMetadataILi2EEENS1_24BinaryOpListAlphaFunctorIhLi2ELi2ELi0EEEJNS1_13power_functorIhEEhEEEvT_T0_DpT1_)
        /*0cf8*/ 	.word	0x00000020


	//----- nvinfo : EIATTR_FRAME_SIZE
	.align		4
.L_583:
        /*0cfc*/ 	.byte	0x04, 0x11
        /*0cfe*/ 	.short	(.L_585 - .L_584)
	.align		4
.L_584:
        /*0d00*/ 	.word	index@(_ZN2at6native55_GLOBAL__N__de093ff9_22_ForeachBinaryOpList_cu_a911ec4325multi_tensor_apply_kernelINS1_18TensorListMetadataILi2EEENS1_24BinaryOpListAlphaFunctorIhLi2ELi2ELi0EEEJNS1_13power_functorIhEEhEEEvT_T0_DpT1_)
        /*0d04*/ 	.word	0x00000000


	//----- nvinfo : EIATTR_REGCOUNT
	.align		4
.L_585:
        /*0d08*/ 	.byte	0x04, 0x2f
        /*0d0a*/ 	.short	(.L_587 - .L_586)
	.align		4
.L_586:
        /*0d0c*/ 	.word	index@(_ZN2at6native55_GLOBAL__N__de093ff9_22_ForeachBinaryOpList_cu_a911ec4325multi_tensor_apply_kernelINS1_18TensorListMetadataILi2EEENS1_24BinaryOpListAlphaFunctorIaLi2ELi2ELi0EEEJNS1_13power_functorIaEEaEEEvT_T0_DpT1_)
        /*0d10*/ 	.word	0x00000020


	//----- nvinfo : EIATTR_FRAME_SIZE
	.align		4
.L_587:
        /*0d14*/ 	.byte	0x04, 0x11
        /*0d16*/ 	.short	(.L_589 - .L_588)
	.align		4
.L_588:
        /*0d18*/ 	.word	index@(_ZN2at6native55_GLOBAL__N__de093ff9_22_ForeachBinaryOpList_cu_a911ec4325multi_tensor_apply_kernelINS1_18TensorListMetadataILi2EEENS1_24BinaryOpListAlphaFunctorIaLi2ELi2ELi0EEEJNS1_13power_functorIaEEaEEEvT_T0_DpT1_)
        /*0d1c*/ 	.word	0x00000000


	//----- nvinfo : EIATTR_REGCOUNT
	.align		4
.L_589:
        /*0d20*/ 	.byte	0x04, 0x2f
        /*0d22*/ 	.short	(.L_591 - .L_590)
	.align		4
.L_590:
        /*0d24*/ 	.word	index@(_ZN2at6native55_GLOBAL__N__de093ff9_22_ForeachBinaryOpList_cu_a911ec4325multi_tensor_apply_kernelINS1_18TensorListMetadataILi2EEENS1_24BinaryOpListAlphaFunctorIiLi2ELi2ELi0EEEJNS1_13power_functorIiEEiEEEvT_T0_DpT1_)
        /*0d28*/ 	.word	0x00000020


	//----- nvinfo : EIATTR_FRAME_SIZE
	.align		4
.L_591:
        /*0d2c*/ 	.byte	0x04, 0x11
        /*0d2e*/ 	.short	(.L_593 - .L_592)
	.align		4
.L_592:
        /*0d30*/ 	.word	index@(_ZN2at6native55_GLOBAL__N__de093ff9_22_ForeachBinaryOpList_cu_a911ec4325multi_tensor_apply_kernelINS1_18TensorListMetadataILi2EEENS1_24BinaryOpListAlphaFunctorIiLi2ELi2ELi0EEEJNS1_13power_functorIiEEiEEEvT_T0_DpT1_)
        /*0d34*/ 	.word	0x00000000


	//----- nvinfo : EIATTR_REGCOUNT
	.align		4
.L_593:
        /*0d38*/ 	.byte	0x04, 0x2f
        /*0d3a*/ 	.short	(.L_595 - .L_594)
	.align		4
.L_594:
        /*0d3c*/ 	.word	index@(_ZN2at6native55_GLOBAL__N__de093ff9_22_ForeachBinaryOpList_cu_a911ec4325multi_tensor_apply_kernelINS1_18TensorListMetadataILi2EEENS1_24BinaryOpListAlphaFunctorIlLi2ELi2ELi0EEEJNS1_13power_functorIlEElEEEvT_T0_DpT1_)
        /*0d40*/ 	.word	0x00000026


	//----- nvinfo : EIATTR_FRAME_SIZE
	.align		4
.L_595:
        /*0d44*/ 	.byte	0x04, 0x11
        /*0d46*/ 	.short	(.L_597 - .L_596)
	.align		4
.L_596:
        /*0d48*/ 	.word	index@(_ZN2at6native55_GLOBAL__N__de093ff9_22_ForeachBinaryOpList_cu_a911ec4325multi_tensor_apply_kernelINS1_18TensorListMetadataILi2EEENS1_24BinaryOpListAlphaFunctorIlLi2ELi2ELi0EEEJNS1_13power_functorIlEElEEEvT_T0_DpT1_)
        /*0d4c*/ 	.word	0x00000000


	//----- nvinfo : EIATTR_REGCOUNT
	.align		4
.L_597:
        /*0d50*/ 	.byte	0x04, 0x2f
        /*0d52*/ 	.short	(.L_599 - .L_598)
	.align		4
.L_598:
        /*0d54*/ 	.word	index@(_ZN2at6native55_GLOBAL__N__de093ff9_22_ForeachBinaryOpList_cu_a911ec4325multi_tensor_apply_kernelINS1_18TensorListMetadataILi2EEENS1_24BinaryOpListAlphaFunctorIsLi2ELi2ELi0EEEJNS1_13power_functorIsEEsEEEvT_T0_DpT1_)
        /*0d58*/ 	.word	0x00000020


	//----- nvinfo : EIATTR_FRAME_SIZE
	.align		4
.L_599:
        /*0d5c*/ 	.byte	0x04, 0x11
        /*0d5e*/ 	.short	(.L_601 - .L_600)
	.align		4
.L_600:
        /*0d60*/ 	.word	index@(_ZN2at6native55_GLOBAL__N__de093ff9_22_ForeachBinaryOpList_cu_a911ec4325multi_tensor_apply_kernelINS1_18TensorListMetadataILi2EEENS1_24BinaryOpListAlphaFunctorIsLi2ELi2ELi0EEEJNS1_13power_functorIsEEsEEEvT_T0_DpT1_)
        /*0d64*/ 	.word	0x00000000


	//----- nvinfo : EIATTR_REGCOUNT
	.align		4
.L_601:
        /*0d68*/ 	.byte	0x04, 0x2f
        /*0d6a*/ 	.short	(.L_603 - .L_602)
	.align		4
.L_602:
        /*0d6c*/ 	.word	index@(_ZN2at6native55_GLOBAL__N__de093ff9_22_ForeachBinaryOpList_cu_a911ec4325multi_tensor_apply_kernelINS1_18TensorListMetadataILi2EEENS1_24BinaryOpListAlphaFunctorIdLi2ELi2ELi0EEEJNS1_13power_functorIdEEdEEEvT_T0_DpT1_)
        /*0d70*/ 	.word	0x0000002e


	//----- nvinfo : EIATTR_FRAME_SIZE
	.align		4
.L_603:
        /*0d74*/ 	.byte	0x04, 0x11
        /*0d76*/ 	.short	(.L_605 - .L_604)
	.align		4
.L_604:
        /*0d78*/ 	.word	index@($_ZN2at6native55_GLOBAL__N__de093ff9_22_ForeachBinaryOpList_cu_a911ec4325multi_tensor_apply_kernelINS1_18TensorListMetadataILi2EEENS1_24BinaryOpListAlphaFunctorIdLi2ELi2ELi0EEEJNS1_13power_functorIdEEdEEEvT_T0_DpT1_$__internal_accurate_pow)
        /*0d7c*/ 	.word	0x00000000


	//----- nvinfo : EIATTR_FRAME_SIZE
	.align		4
.L_605:
        /*0d80*/ 	.byte	0x04, 0x11
        /*0d82*/ 	.short	(.L_607 - .L_606)
	.align		4
.L_606:
        /*0d84*/ 	.word	index@(_ZN2at6native55_GLOBAL__N__de093ff9_22_ForeachBinaryOpList_cu_a911ec4325multi_tensor_apply_kernelINS1_18TensorListMetadataILi2EEENS1_24BinaryOpListAlphaFunctorIdLi2ELi2ELi0EEEJNS1_13power_functorIdEEdEEEvT_T0_DpT1_)
        /*0d88*/ 	.word	0x00000000


	//----- nvinfo : EIATTR_REGCOUNT
	.align		4
.L_607:
        /*0d8c*/ 	.byte	0x04, 0x2f
        /*0d8e*/ 	.short	(.L_609 - .L_608)
	.align		4
.L_608:
        /*0d90*/ 	.word	index@(_ZN2at6native55_GLOBAL__N__de093ff9_22_ForeachBinaryOpList_cu_a911ec4325multi_tensor_apply_kernelINS1_18TensorListMetadataILi2EEENS1_24BinaryOpListAlphaFunctorIfLi2ELi2ELi0EEEJNS1_13power_functorIfEEfEEEvT_T0_DpT1_)
        /*0d94*/ 	.word	0x0000001f


	//----- nvinfo : EIATTR_FRAME_SIZE
	.align		4
.L_609:
        /*0d98*/ 	.byte	0x04, 0x11
        /*0d9a*/ 	.short	(.L_611 - .L_610)
	.align		4
.L_610:
        /*0d9c*/ 	.word	index@(_ZN2at6native55_GLOBAL__N__de093ff9_22_ForeachBinaryOpList_cu_a911ec4325multi_tensor_apply_kernelINS1_18TensorListMetadataILi2EEENS1_24BinaryOpListAlphaFunctorIfLi2ELi2ELi0EEEJNS1_13power_functorIfEEfEEEvT_T0_DpT1_)
        /*0da0*/ 	.word	0x00000000


	//----- nvinfo : EIATTR_REGCOUNT
	.align		4
.L_611:
        /*0da4*/ 	.byte	0x04, 0x2f
        /*0da6*/ 	.short	(.L_613 - .L_612)
	.align		4
.L_612:
        /*0da8*/ 	.word	index@(_ZN2at6native55_GLOBAL__N__de093ff9_22_ForeachBinaryOpList_cu_a911ec4325multi_tensor_apply_kernelINS1_18TensorListMetadataILi2EEENS1_24BinaryOpListAlphaFunctorIN3c107complexIdEELi2ELi2ELi0EEEJNS1_13power_functorIS8_EES8_EEEvT_T0_DpT1_)
        /*0dac*/ 	.word	0x0000004c


	//----- nvinfo : EIATTR_FRAME_SIZE
	.align		4
.L_613:
        /*0db0*/ 	.byte	0x04, 0x11
        /*0db2*/ 	.short	(.L_615 - .L_614)
	.align		4
.L_614:
        /*0db4*/ 	.word	index@($_ZN2at6native55_GLOBAL__N__de093ff9_22_ForeachBinaryOpList_cu_a911ec4325multi_tensor_apply_kernelINS1_18TensorListMetadataILi2EEENS1_24BinaryOpListAlphaFunctorIN3c107complexIdEELi2ELi2ELi0EEEJNS1_13power_functorIS8_EES8_EEEvT_T0_DpT1_$__internal_trig_reduction_slowpathd)
        /*0db8*/ 	.word	0x00000028


	//----- nvinfo : EIATTR_FRAME_SIZE
	.align		4
.L_615:
        /*0dbc*/ 	.byte	0x04, 0x11
        /*0dbe*/ 	.short	(.L_617 - .L_616)
	.align		4
.L_616:
        /*0dc0*/ 	.word	index@($__internal_147_$__cuda_sm20_div_rn_f64_full)
        /*0dc4*/ 	.word	0x00000028


	//----- nvinfo : EIATTR_FRAME_SIZE
	.align		4
.L_617:
        /*0dc8*/ 	.byte	0x04, 0x11
        /*0dca*/ 	.short	(.L_619 - .L_618)
	.align		4
.L_618:
        /*0dcc*/ 	.word	index@(_ZN2at6native55_GLOBAL__N__de093ff9_22_ForeachBinaryOpList_cu_a911ec4325multi_tensor_apply_kernelINS1_18TensorListMetadataILi2EEENS1_24BinaryOpListAlphaFunctorIN3c107complexIdEELi2ELi2ELi0EEEJNS1_13power_functorIS8_EES8_EEEvT_T0_DpT1_)
        /*0dd0*/ 	.word	0x00000028


	//----- nvinfo : EIATTR_REGCOUNT
	.align		4
.L_619:
        /*0dd4*/ 	.byte	0x04, 0x2f
        /*0dd6*/ 	.short	(.L_621 - .L_620)
	.align		4
.L_620:
        /*0dd8*/ 	.word	index@(_ZN2at6native55_GLOBAL__N__de093ff9_22_ForeachBinaryOpList_cu_a911ec4325multi_tensor_apply_kernelINS1_18TensorListMetadataILi2EEENS1_24BinaryOpListAlphaFunctorIN3c107complexIfEELi2ELi2ELi0EEEJNS1_13power_functorIS8_EES8_EEEvT_T0_DpT1_)
        /*0ddc*/ 	.word	0x00000040


	//----- nvinfo : EIATTR_FRAME_SIZE
	.align		4
.L_621:
        /*0de0*/ 	.byte	0x04, 0x11
        /*0de2*/ 	.short	(.L_623 - .L_622)
	.align		4
.L_622:
        /*0de4*/ 	.word	index@($__internal_146_$__cuda_sm3x_div_rn_ftz_f32_slowpath)
        /*0de8*/ 	.word	0x00000008


	//----- nvinfo : EIATTR_FRAME_SIZE
	.align		4
.L_623:
        /*0dec*/ 	.byte	0x04, 0x11
        /*0dee*/ 	.short	(.L_625 - .L_624)
	.align		4
.L_624:
        /*0df0*/ 	.word	index@(_ZN2at6native55_GLOBAL__N__de093ff9_22_ForeachBinaryOpList_cu_a911ec4325multi_tensor_apply_kernelINS1_18TensorListMetadataILi2EEENS1_24BinaryOpListAlphaFunctorIN3c107complexIfEELi2ELi2ELi0EEEJNS1_13power_functorIS8_EES8_EEEvT_T0_DpT1_)
        /*0df4*/ 	.word	0x00000008


	//----- nvinfo : EIATTR_REGCOUNT
	.align		4
.L_625:
        /*0df8*/ 	.byte	0x04, 0x2f
        /*0dfa*/ 	.short	(.L_627 - .L_626)
	.align		4
.L_626:
        /*0dfc*/ 	.word	index@(_ZN2at6native55_GLOBAL__N__de093ff9_22_ForeachBinaryOpList_cu_a911ec4325multi_tensor_apply_kernelINS1_18TensorListMetadataILi2EEENS1_24BinaryOpListAlphaFunctorIN3c108BFloat16ELi2ELi2ELi0EEEJNS1_13power_functorIfEEfEEEvT_T0_DpT1_)
        /*0e00*/ 	.word	0x00000020


	//----- nvinfo : EIATTR_FRAME_SIZE
	.align		4
.L_627:
        /*0e04*/ 	.byte	0x04, 0x11
        /*0e06*/ 	.short	(.L_629 - .L_628)
	.align		4
.L_628:
        /*0e08*/ 	.word	index@(_ZN2at6native55_GLOBAL__N__de093ff9_22_ForeachBinaryOpList_cu_a911ec4325multi_tensor_apply_kernelINS1_18TensorListMetadataILi2EEENS1_24BinaryOpListAlphaFunctorIN3c108BFloat16ELi2ELi2ELi0EEEJNS1_13power_functorIfEEfEEEvT_T0_DpT1_)
        /*0e0c*/ 	.word	0x00000000


	//----- nvinfo : EIATTR_REGCOUNT
	.align		4
.L_629:
        /*0e10*/ 	.byte	0x04, 0x2f
        /*0e12*/ 	.short	(.L_631 - .L_630)
	.align		4
.L_630:
        /*0e14*/ 	.word	index@(_ZN2at6native55_GLOBAL__N__de093ff9_22_ForeachBinaryOpList_cu_a911ec4325multi_tensor_apply_kernelINS1_18TensorListMetadataILi2EEENS1_24BinaryOpListAlphaFunctorIN3c104HalfELi2ELi2ELi0EEEJNS1_13power_functorIfEEfEEEvT_T0_DpT1_)
        /*0e18*/ 	.word	0x00000020


	//----- nvinfo : EIATTR_FRAME_SIZE
	.align		4
.L_631:
        /*0e1c*/ 	.byte	0x04, 0x11
        /*0e1e*/ 	.short	(.L_633 - .L_632)
	.align		4
.L_632:
        /*0e20*/ 	.word	index@(_ZN2at6native55_GLOBAL__N__de093ff9_22_ForeachBinaryOpList_cu_a911ec4325multi_tensor_apply_kernelINS1_18TensorListMetadataILi2EEENS1_24BinaryOpListAlphaFunctorIN3c104HalfELi2ELi2ELi0EEEJNS1_13power_functorIfEEfEEEvT_T0_DpT1_)
        /*0e24*/ 	.word	0x00000000


	//----- nvinfo : EIATTR_REGCOUNT
	.align		4
.L_633:
        /*0e28*/ 	.byte	0x04, 0x2f
        /*0e2a*/ 	.short	(.L_635 - .L_634)
	.align		4
.L_634:
        /*0e2c*/ 	.word	index@(_ZN2at6native55_GLOBAL__N__de093ff9_22_ForeachBinaryOpList_cu_a911ec4325multi_tensor_apply_kernelINS1_18TensorListMetadataILi3EEENS1_24BinaryOpListAlphaFunctorIhLi3ELi2ELi2EEEJNS1_13power_functorIhEEhEEEvT_T0_DpT1_)
        /*0e30*/ 	.word	0x0000001f


	//----- nvinfo : EIATTR_FRAME_SIZE
	.align		4
.L_635:
        /*0e34*/ 	.byte	0x04, 0x11
        /*0e36*/ 	.short	(.L_637 - .L_636)
	.align		4
.L_636:
        /*0e38*/ 	.word	index@(_ZN2at6native55_GLOBAL__N__de093ff9_22_ForeachBinaryOpList_cu_a911ec4325multi_tensor_apply_kernelINS1_18TensorListMetadataILi3EEENS1_24BinaryOpListAlphaFunctorIhLi3ELi2ELi2EEEJNS1_13power_functorIhEEhEEEvT_T0_DpT1_)
        /*0e3c*/ 	.word	0x00000000


	//----- nvinfo : EIATTR_REGCOUNT
	.align		4
.L_637:
        /*0e40*/ 	.byte	0x04, 0x2f
        /*0e42*/ 	.short	(.L_639 - .L_638)
	.align		4
.L_638:
        /*0e44*/ 	.word	index@(_ZN2at6native55_GLOBAL__N__de093ff9_22_ForeachBinaryOpList_cu_a911ec4325multi_tensor_apply_kernelINS1_18TensorListMetadataILi3EEENS1_24BinaryOpListAlphaFunctorIaLi3ELi2ELi2EEEJNS1_13power_functorIaEEaEEEvT_T0_DpT1_)
        /*0e48*/ 	.word	0x0000001f


	//----- nvinfo : EIATTR_FRAME_SIZE
	.align		4
.L_639:
        /*0e4c*/ 	.byte	0x04, 0x11
        /*0e4e*/ 	.short	(.L_641 - .L_640)
	.align		4
.L_640:
        /*0e50*/ 	.word	index@(_ZN2at6native55_GLOBAL__N__de093ff9_22_ForeachBinaryOpList_cu_a911ec4325multi_tensor_apply_kernelINS1_18TensorListMetadataILi3EEENS1_24BinaryOpListAlphaFunctorIaLi3ELi2ELi2EEEJNS1_13power_functorIaEEaEEEvT_T0_DpT1_)
        /*0e54*/ 	.word	0x00000000


	//----- nvinfo : EIATTR_REGCOUNT
	.align		4
.L_641:
        /*0e58*/ 	.byte	0x04, 0x2f
        /*0e5a*/ 	.short	(.L_643 - .L_642)
	.align		4
.L_642:
        /*0e5c*/ 	.word	index@(_ZN2at6native55_GLOBAL__N__de093ff9_22_ForeachBinaryOpList_cu_a911ec4325multi_tensor_apply_kernelINS1_18TensorListMetadataILi3EEENS1_24BinaryOpListAlphaFunctorIiLi3ELi2ELi2EEEJNS1_13power_functorIiEEiEEEvT_T0_DpT1_)
        /*0e60*/ 	.word	0x0000001f


	//----- nvinfo : EIATTR_FRAME_SIZE
	.align		4
.L_643:
        /*0e64*/ 	.byte	0x04, 0x11
        /*0e66*/ 	.short	(.L_645 - .L_644)
	.align		4
.L_644:
        /*0e68*/ 	.word	index@(_ZN2at6native55_GLOBAL__N__de093ff9_22_ForeachBinaryOpList_cu_a911ec4325multi_tensor_apply_kernelINS1_18TensorListMetadataILi3EEENS1_24BinaryOpListAlphaFunctorIiLi3ELi2ELi2EEEJNS1_13power_functorIiEEiEEEvT_T0_DpT1_)
        /*0e6c*/ 	.word	0x00000000


	//----- nvinfo : EIATTR_REGCOUNT
	.align		4
.L_645:
        /*0e70*/ 	.byte	0x04, 0x2f
        /*0e72*/ 	.short	(.L_647 - .L_646)
	.align		4
.L_646:
        /*0e74*/ 	.word	index@(_ZN2at6native55_GLOBAL__N__de093ff9_22_ForeachBinaryOpList_cu_a911ec4325multi_tensor_apply_kernelINS1_18TensorListMetadataILi3EEENS1_24BinaryOpListAlphaFunctorIlLi3ELi2ELi2EEEJNS1_13power_functorIlEElEEEvT_T0_DpT1_)
        /*0e78*/ 	.word	0x00000028


	//----- nvinfo : EIATTR_FRAME_SIZE
	.align		4
.L_647:
        /*0e7c*/ 	.byte	0x04, 0x11
        /*0e7e*/ 	.short	(.L_649 - .L_648)
	.align		4
.L_648:
        /*0e80*/ 	.word	index@(_ZN2at6native55_GLOBAL__N__de093ff9_22_ForeachBinaryOpList_cu_a911ec4325multi_tensor_apply_kernelINS1_18TensorListMetadataILi3EEENS1_24BinaryOpListAlphaFunctorIlLi3ELi2ELi2EEEJNS1_13power_functorIlEElEEEvT_T0_DpT1_)
        /*0e84*/ 	.word	0x00000000


	//----- nvinfo : EIATTR_REGCOUNT
	.align		4
.L_649:
        /*0e88*/ 	.byte	0x04, 0x2f
        /*0e8a*/ 	.short	(.L_651 - .L_650)
	.align		4
.L_650:
        /*0e8c*/ 	.word	index@(_ZN2at6native55_GLOBAL__N__de093ff9_22_ForeachBinaryOpList_cu_a911ec4325multi_tensor_apply_kernelINS1_18TensorListMetadataILi3EEENS1_24BinaryOpListAlphaFunctorIsLi3ELi2ELi2EEEJNS1_13power_functorIsEEsEEEvT_T0_DpT1_)
        /*0e90*/ 	.word	0x00000020


	//----- nvinfo : EIATTR_FRAME_SIZE
	.align		4
.L_651:
        /*0e94*/ 	.byte	0x04, 0x11
        /*0e96*/ 	.short	(.L_653 - .L_652)
	.align		4
.L_652:
        /*0e98*/ 	.word	index@(_ZN2at6native55_GLOBAL__N__de093ff9_22_ForeachBinaryOpList_cu_a911ec4325multi_tensor_apply_kernelINS1_18TensorListMetadataILi3EEENS1_24BinaryOpListAlphaFunctorIsLi3ELi2ELi2EEEJNS1_13power_functorIsEEsEEEvT_T0_DpT1_)
        /*0e9c*/ 	.word	0x00000000


	//----- nvinfo : EIATTR_REGCOUNT
	.align		4
.L_653:
        /*0ea0*/ 	.byte	0x04, 0x2f
        /*0ea2*/ 	.short	(.L_655 - .L_654)
	.align		4
.L_654:
        /*0ea4*/ 	.word	index@(_ZN2at6native55_GLOBAL__N__de093ff9_22_ForeachBinaryOpList_cu_a911ec4325multi_tensor_apply_kernelINS1_18TensorListMetadataILi3EEENS1_24BinaryOpListAlphaFunctorIdLi3ELi2ELi2EEEJNS1_13power_functorIdEEdEEEvT_T0_DpT1_)
        /*0ea8*/ 	.word	0x0000002a


	//----- nvinfo : EIATTR_FRAME_SIZE
	.align		4
.L_655:
        /*0eac*/ 	.byte	0x04, 0x11
        /*0eae*/ 	.short	(.L_657 - .L_656)
	.align		4
.L_656:
        /*0eb0*/ 	.word	index@($_ZN2at6native55_GLOBAL__N__de093ff9_22_ForeachBinaryOpList_cu_a911ec4325multi_tensor_apply_kernelINS1_18TensorListMetadataILi3EEENS1_24BinaryOpListAlphaFunctorIdLi3ELi2ELi2EEEJNS1_13power_functorIdEEdEEEvT_T0_DpT1_$__internal_accurate_pow)
        /*0eb4*/ 	.word	0x00000000


	//----- nvinfo : EIATTR_FRAME_SIZE
	.align		4
.L_657:
        /*0eb8*/ 	.byte	0x04, 0x11
        /*0eba*/ 	.short	(.L_659 - .L_658)
	.align		4
.L_658:
        /*0ebc*/ 	.word	index@(_ZN2at6native55_GLOBAL__N__de093ff9_22_ForeachBinaryOpList_cu_a911ec4325multi_tensor_apply_kernelINS1_18TensorListMetadataILi3EEENS1_24BinaryOpListAlphaFunctorIdLi3ELi2ELi2EEEJNS1_13power_functorIdEEdEEEvT_T0_DpT1_)
        /*0ec0*/ 	.word	0x00000000


	//----- nvinfo : EIATTR_REGCOUNT
	.align		4
.L_659:
        /*0ec4*/ 	.byte	0x04, 0x2f
        /*0ec6*/ 	.short	(.L_661 - .L_660)
	.align		4
.L_660:
        /*0ec8*/ 	.word	index@(_ZN2at6native55_GLOBAL__N__de093ff9_22_ForeachBinaryOpList_cu_a911ec4325multi_tensor_apply_kernelINS1_18TensorListMetadataILi3EEENS1_24BinaryOpListAlphaFunctorIfLi3ELi2ELi2EEEJNS1_13power_functorIfEEfEEEvT_T0_DpT1_)
        /*0ecc*/ 	.word	0x0000001e


	//----- nvinfo : EIATTR_FRAME_SIZE
	.align		4
.L_661:
        /*0ed0*/ 	.byte	0x04, 0x11
        /*0ed2*/ 	.short	(.L_663 - .L_662)
	.align		4
.L_662:
        /*0ed4*/ 	.word	index@(_ZN2at6native55_GLOBAL__N__de093ff9_22_ForeachBinaryOpList_cu_a911ec4325multi_tensor_apply_kernelINS1_18TensorListMetadataILi3EEENS1_24BinaryOpListAlphaFunctorIfLi3ELi2ELi2EEEJNS1_13power_functorIfEEfEEEvT_T0_DpT1_)
        /*0ed8*/ 	.word	0x00000000


	//----- nvinfo : EIATTR_REGCOUNT
	.align		4
.L_663:
        /*0edc*/ 	.byte	0x04, 0x2f
        /*0ede*/ 	.short	(.L_665 - .L_664)
	.align		4
.L_664:
        /*0ee0*/ 	.word	index@(_ZN2at6native55_GLOBAL__N__de093ff9_22_ForeachBinaryOpList_cu_a911ec4325multi_tensor_apply_kernelINS1_18TensorListMetadataILi3EEENS1_24BinaryOpListAlphaFunctorIN3c107complexIdEELi3ELi2ELi2EEEJNS1_13power_functorIS8_EES8_EEEvT_T0_DpT1_)
        /*0ee4*/ 	.word	0x0000004a


	//----- nvinfo : EIATTR_FRAME_SIZE
	.align		4
.L_665:
        /*0ee8*/ 	.byte	0x04, 0x11
        /*0eea*/ 	.short	(.L_667 - .L_666)
	.align		4
.L_666:
        /*0eec*/ 	.word	index@($_ZN2at6native55_GLOBAL__N__de093ff9_22_ForeachBinaryOpList_cu_a911ec4325multi_tensor_apply_kernelINS1_18TensorListMetadataILi3EEENS1_24BinaryOpListAlphaFunctorIN3c107complexIdEELi3ELi2ELi2EEEJNS1_13power_functorIS8_EES8_EEEvT_T0_DpT1_$__internal_trig_reduction_slowpathd)
        /*0ef0*/ 	.word	0x00000028


	//----- nvinfo : EIATTR_FRAME_SIZE
	.align		4
.L_667:
        /*0ef4*/ 	.byte	0x04, 0x11
        /*0ef6*/ 	.short	(.L_669 - .L_668)
	.align		4
.L_668:
        /*0ef8*/ 	.word	index@($__internal_145_$__cuda_sm20_div_rn_f64_full)
        /*0efc*/ 	.word	0x00000028


	//----- nvinfo : EIATTR_FRAME_SIZE
	.align		4
.L_669:
        /*0f00*/ 	.byte	0x04, 0x11
        /*0f02*/ 	.short	(.L_671 - .L_670)
	.align		4
.L_670:
        /*0f04*/ 	.word	index@(_ZN2at6native55_GLOBAL__N__de093ff9_22_ForeachBinaryOpList_cu_a911ec4325multi_tensor_apply_kernelINS1_18TensorListMetadataILi3EEENS1_24BinaryOpListAlphaFunctorIN3c107complexIdEELi3ELi2ELi2EEEJNS1_13power_functorIS8_EES8_EEEvT_T0_DpT1_)
        /*0f08*/ 	.word	0x00000028


	//----- nvinfo : EIATTR_REGCOUNT
	.align		4
.L_671:
        /*0f0c*/ 	.byte	0x04, 0x2f
        /*0f0e*/ 	.short	(.L_673 - .L_672)
	.align		4
.L_672:
        /*0f10*/ 	.word	index@(_ZN2at6native55_GLOBAL__N__de093ff9_22_ForeachBinaryOpList_cu_a911ec4325multi_tensor_apply_kernelINS1_18TensorListMetadataILi3EEENS1_24BinaryOpListAlphaFunctorIN3c107complexIfEELi3ELi2ELi2EEEJNS1_13power_functorIS8_EES8_EEEvT_T0_DpT1_)
        /*0f14*/ 	.word	0x0000002d


	//----- nvinfo : EIATTR_FRAME_SIZE
	.align		4
.L_673:
        /*0f18*/ 	.byte	0x04, 0x11
        /*0f1a*/ 	.short	(.L_675 - .L_674)
	.align		4
.L_674:
        /*0f1c*/ 	.word	index@($__internal_144_$__cuda_sm3x_div_rn_ftz_f32_slowpath)
        /*0f20*/ 	.word	0x00000000


	//----- nvinfo : EIATTR_FRAME_SIZE
	.align		4
.L_675:
        /*0f24*/ 	.byte	0x04, 0x11
        /*0f26*/ 	.short	(.L_677 - .L_676)
	.align		4
.L_676:
        /*0f28*/ 	.word	index@(_ZN2at6native55_GLOBAL__N__de093ff9_22_ForeachBinaryOpList_cu_a911ec4325multi_tensor_apply_kernelINS1_18TensorListMetadataILi3EEENS1_24BinaryOpListAlphaFunctorIN3c107complexIfEELi3ELi2ELi2EEEJNS1_13power_functorIS8_EES8_EEEvT_T0_DpT1_)
        /*0f2c*/ 	.word	0x00000000


	//----- nvinfo : EIATTR_REGCOUNT
	.align		4
.L_677:
        /*0f30*/ 	.byte	0x04, 0x2f
        /*0f32*/ 	.short	(.L_679 - .L_678)
	.align		4
.L_678:
        /*0f34*/ 	.word	index@(_ZN2at6native55_GLOBAL__N__de093ff9_22_ForeachBinaryOpList_cu_a911ec4325multi_tensor_apply_kernelINS1_18TensorListMetadataILi3EEENS1_24BinaryOpListAlphaFunctorIN3c108BFloat16ELi3ELi2ELi2EEEJNS1_13power_functorIfEEfEEEvT_T0_DpT1_)
        /*0f38*/ 	.word	0x0000001e


	//----- nvinfo : EIATTR_FRAME_SIZE
	.align		4
.L_679:
        /*0f3c*/ 	.byte	0x04, 0x11
        /*0f3e*/ 	.short	(.L_681 - .L_680)
	.align		4
.L_680:
        /*0f40*/ 	.word	index@(_ZN2at6native55_GLOBAL__N__de093ff9_22_ForeachBinaryOpList_cu_a911ec4325multi_tensor_apply_kernelINS1_18TensorListMetadataILi3EEENS1_24BinaryOpListAlphaFunctorIN3c108BFloat16ELi3ELi2ELi2EEEJNS1_13power_functorIfEEfEEEvT_T0_DpT1_)
        /*0f44*/ 	.word	0x00000000


	//----- nvinfo : EIATTR_REGCOUNT
	.align		4
.L_681:
        /*0f48*/ 	.byte	0x04, 0x2f
        /*0f4a*/ 	.short	(.L_683 - .L_682)
	.align		4
.L_682:
        /*0f4c*/ 	.word	index@(_ZN2at6native55_GLOBAL__N__de093ff9_22_ForeachBinaryOpList_cu_a911ec4325multi_tensor_apply_kernelINS1_18TensorListMetadataILi3EEENS1_24BinaryOpListAlphaFunctorIN3c104HalfELi3ELi2ELi2EEEJNS1_13power_functorIfEEfEEEvT_T0_DpT1_)
        /*0f50*/ 	.word	0x0000001e


	//----- nvinfo : EIATTR_FRAME_SIZE
	.align		4
.L_683:
        /*0f54*/ 	.byte	0x04, 0x11
        /*0f56*/ 	.short	(.L_685 - .L_684)
	.align		4
.L_684:
        /*0f58*/ 	.word	index@(_ZN2at6native55_GLOBAL__N__de093ff9_22_ForeachBinaryOpList_cu_a911ec4325multi_tensor_apply_kernelINS1_18TensorListMetadataILi3EEENS1_24BinaryOpListAlphaFunctorIN3c104HalfELi3ELi2ELi2EEEJNS1_13power_functorIfEEfEEEvT_T0_DpT1_)
        /*0f5c*/ 	.word	0x00000000


	//----- nvinfo : EIATTR_REGCOUNT
	.align		4
.L_685:
        /*0f60*/ 	.byte	0x04, 0x2f
        /*0f62*/ 	.short	(.L_687 - .L_686)
	.align		4
.L_686:
        /*0f64*/ 	.word	index@(_ZN2at6native55_GLOBAL__N__de093ff9_22_ForeachBinaryOpList_cu_a911ec4325multi_tensor_apply_kernelINS1_18TensorListMetadataILi2EEENS1_14UnaryOpFunctorIhLi2ELi1ELi1EEEJNS0_4CopyIhhEEEEEvT_T0_DpT1_)
        /*0f68*/ 	.word	0x0000001c


	//----- nvinfo : EIATTR_FRAME_SIZE
	.align		4
.L_687:
        /*0f6c*/ 	.byte	0x04, 0x11
        /*0f6e*/ 	.short	(.L_689 - .L_688)
	.align		4
.L_688:
        /*0f70*/ 	.word	index@($__internal_143_$__cuda_sm20_div_u16)
        /*0f74*/ 	.word	0x00000000


	//----- nvinfo : EIATTR_FRAME_SIZE
	.align		4
.L_689:
        /*0f78*/ 	.byte	0x04, 0x11
        /*0f7a*/ 	.short	(.L_691 - .L_690)
	.align		4
.L_690:
        /*0f7c*/ 	.word	index@(_ZN2at6native55_GLOBAL__N__de093ff9_22_ForeachBinaryOpList_cu_a911ec4325multi_tensor_apply_kernelINS1_18TensorListMetadataILi2EEENS1_14UnaryOpFunctorIhLi2ELi1ELi1EEEJNS0_4CopyIhhEEEEEvT_T0_DpT1_)
        /*0f80*/ 	.word	0x00000000


	//----- nvinfo : EIATTR_REGCOUNT
	.align		4
.L_691:
        /*0f84*/ 	.byte	0x04, 0x2f
        /*0f86*/ 	.short	(.L_693 - .L_692)
	.align		4
.L_692:
        /*0f88*/ 	.word	index@(_ZN2at6native55_GLOBAL__N__de093ff9_22_ForeachBinaryOpList_cu_a911ec4325multi_tensor_apply_kernelINS1_18TensorListMetadataILi2EEENS1_11CopyFunctorIhaLi2ELi1ELi1EEEJNS0_4CopyIhaEEEEEvT_T0_DpT1_)
        /*0f8c*/ 	.word	0x0000001a


	//----- nvinfo : EIATTR_FRAME_SIZE
	.align		4
.L_693:
        /*0f90*/ 	.byte	0x04, 0x11
        /*0f92*/ 	.short	(.L_695 - .L_694)
	.align		4
.L_694:
        /*0f94*/ 	.word	index@($__internal_142_$__cuda_sm20_div_u16)
        /*0f98*/ 	.word	0x00000000


	//----- nvinfo : EIATTR_FRAME_SIZE
	.align		4
.L_695:
        /*0f9c*/ 	.byte	0x04, 0x11
        /*0f9e*/ 	.short	(.L_697 - .L_696)
	.align		4
.L_696:
        /*0fa0*/ 	.word	index@(_ZN2at6native55_GLOBAL__N__de093ff9_22_ForeachBinaryOpList_cu_a911ec4325multi_tensor_apply_kernelINS1_18TensorListMetadataILi2EEENS1_11CopyFunctorIhaLi2ELi1ELi1EEEJNS0_4CopyIhaEEEEEvT_T0_DpT1_)
        /*0fa4*/ 	.word	0x00000000


	//----- nvinfo : EIATTR_REGCOUNT
	.align		4
.L_697:
        /*0fa8*/ 	.byte	0x04, 0x2f
        /*0faa*/ 	.short	(.L_699 - .L_698)
	.align		4
.L_698:
        /*0fac*/ 	.word	index@(_ZN2at6native55_GLOBAL__N__de093ff9_22_ForeachBinaryOpList_cu_a911ec4325multi_tensor_apply_kernelINS1_18TensorListMetadataILi2EEENS1_11CopyFunctorIhlLi2ELi1ELi1EEEJNS0_4CopyIhlEEEEEvT_T0_DpT1_)
        /*0fb0*/ 	.word	0x00000020


	//----- nvinfo : EIATTR_FRAME_SIZE
	.align		4
.L_699:
        /*0fb4*/ 	.byte	0x04, 0x11
        /*0fb6*/ 	.short	(.L_701 - .L_700)
	.align		4
.L_700:
        /*0fb8*/ 	.word	index@($__internal_141_$__cuda_sm20_div_u16)
        /*0fbc*/ 	.word	0x00000000


	//----- nvinfo : EIATTR_FRAME_SIZE
	.align		4
.L_701:
        /*0fc0*/ 	.byte	0x04, 0x11
        /*0fc2*/ 	.short	(.L_703 - .L_702)
	.align		4
.L_702:
        /*0fc4*/ 	.word	index@(_ZN2at6native55_GLOBAL__N__de093ff9_22_ForeachBinaryOpList_cu_a911ec4325multi_tensor_apply_kernelINS1_18TensorListMetadataILi2EEENS1_11CopyFunctorIhlLi2ELi1ELi1EEEJNS0_4CopyIhlEEEEEvT_T0_DpT1_)
        /*0fc8*/ 	.word	0x00000000


	//----- nvinfo : EIATTR_REGCOUNT
	.align		4
.L_703:
        /*0fcc*/ 	.byte	0x04, 0x2f
        /*0fce*/ 	.short	(.L_705 - .L_704)
	.align		4
.L_704:
        /*0fd0*/ 	.word	index@(_ZN2at6native55_GLOBAL__N__de093ff9_22_ForeachBinaryOpList_cu_a911ec4325multi_tensor_apply_kernelINS1_18TensorListMetadataILi2EEENS1_11CopyFunctorIhsLi2ELi1ELi1EEEJNS0_4CopyIhsEEEEEvT_T0_DpT1_)
        /*0fd4*/ 	.word	0x00000020


	//----- nvinfo : EIATTR_FRAME_SIZE
	.align		4
.L_705:
        /*0fd8*/ 	.byte	0x04, 0x11
        /*0fda*/ 	.short	(.L_707 - .L_706)
	.align		4
.L_706:
        /*0fdc*/ 	.word	index@($__internal_140_$__cuda_sm20_div_u16)
        /*0fe0*/ 	.word	0x00000000


	//----- nvinfo : EIATTR_FRAME_SIZE
	.align		4
.L_707:
        /*0fe4*/ 	.byte	0x04, 0x11
        /*0fe6*/ 	.short	(.L_709 - .L_708)
	.align		4
.L_708:
        /*0fe8*/ 	.word	index@(_ZN2at6native55_GLOBAL__N__de093ff9_22_ForeachBinaryOpList_cu_a911ec4325multi_tensor_apply_kernelINS1_18TensorListMetadataILi2EEENS1_11CopyFunctorIhsLi2ELi1ELi1EEEJNS0_4CopyIhsEEEEEvT_T0_DpT1_)
        /*0fec*/ 	.word	0x00000000


	//----- nvinfo : EIATTR_REGCOUNT
	.align		4
.L_709:
        /*0ff0*/ 	.byte	0x04, 0x2f
        /*0ff2*/ 	.short	(.L_711 - .L_710)
	.align		4
.L_710:
        /*0ff4*/ 	.word	index@(_ZN2at6native55_GLOBAL__N__de093ff9_22_ForeachBinaryOpList_cu_a911ec4325multi_tensor_apply_kernelINS1_18TensorListMetadataILi2EEENS1_11CopyFunctorIhiLi2ELi1ELi1EEEJNS0_4CopyIhiEEEEEvT_T0_DpT1_)
        /*0ff8*/ 	.word	0x00000020


	//----- nvinfo : EIATTR_FRAME_SIZE
	.align		4
.L_711:
        /*0ffc*/ 	.byte	0x04, 0x11
        /*0ffe*/ 	.short	(.L_713 - .L_712)
	.align		4
.L_712:
        /*1000*/ 	.word	index@($__internal_139_$__cuda_sm20_div_u16)
        /*1004*/ 	.word	0x00000000


	//----- nvinfo : EIATTR_FRAME_SIZE
	.align		4
.L_713:
        /*1008*/ 	.byte	0x04, 0x11
        /*100a*/ 	.short	(.L_715 - .L_714)
	.align		4
.L_714:
        /*100c*/ 	.word	index@(_ZN2at6native55_GLOBAL__N__de093ff9_22_ForeachBinaryOpList_cu_a911ec4325multi_tensor_apply_kernelINS1_18TensorListMetadataILi2EEENS1_11CopyFunctorIhiLi2ELi1ELi1EEEJNS0_4CopyIhiEEEEEvT_T0_DpT1_)
        /*1010*/ 	.word	0x00000000


	//----- nvinfo : EIATTR_REGCOUNT
	.align		4
.L_715:
        /*1014*/ 	.byte	0x04, 0x2f
        /*1016*/ 	.short	(.L_717 - .L_716)
	.align		4
.L_716:
        /*1018*/ 	.word	index@(_ZN2at6native55_GLOBAL__N__de093ff9_22_ForeachBinaryOpList_cu_a911ec4325multi_tensor_apply_kernelINS1_18TensorListMetadataILi2EEENS1_11CopyFunctorIhdLi2ELi1ELi1EEEJNS0_4CopyIhdEEEEEvT_T0_DpT1_)
        /*101c*/ 	.word	0x00000020


	//----- nvinfo : EIATTR_FRAME_SIZE
	.align		4
.L_717:
        /*1020*/ 	.byte	0x04, 0x11
        /*1022*/ 	.short	(.L_719 - .L_718)
	.align		4
.L_718:
        /*1024*/ 	.word	index@($__internal_138_$__cuda_sm20_div_u16)
        /*1028*/ 	.word	0x00000000


	//----- nvinfo : EIATTR_FRAME_SIZE
	.align		4
.L_719:
        /*102c*/ 	.byte	0x04, 0x11
        /*102e*/ 	.short	(.L_721 - .L_720)
	.align		4
.L_720:
        /*1030*/ 	.word	index@(_ZN2at6native55_GLOBAL__N__de093ff9_22_ForeachBinaryOpList_cu_a911ec4325multi_tensor_apply_kernelINS1_18TensorListMetadataILi2EEENS1_11CopyFunctorIhdLi2ELi1ELi1EEEJNS0_4CopyIhdEEEEEvT_T0_DpT1_)
        /*1034*/ 	.word	0x00000000


	//----- nvinfo : EIATTR_REGCOUNT
	.align		4
.L_721:
        /*1038*/ 	.byte	0x04, 0x2f
        /*103a*/ 	.short	(.L_723 - .L_722)
	.align		4
.L_722:
        /*103c*/ 	.word	index@(_ZN2at6native55_GLOBAL__N__de093ff9_22_ForeachBinaryOpList_cu_a911ec4325multi_tensor_apply_kernelINS1_18TensorListMetadataILi2EEENS1_11CopyFunctorIhfLi2ELi1ELi1EEEJNS0_4CopyIhfEEEEEvT_T0_DpT1_)
        /*1040*/ 	.word	0x00000020


	//----- nvinfo : EIATTR_FRAME_SIZE
	.align		4
.L_723:
        /*1044*/ 	.byte	0x04, 0x11
        /*1046*/ 	.short	(.L_725 - .L_724)
	.align		4
.L_724:
        /*1048*/ 	.word	index@($__internal_137_$__cuda_sm20_div_u16)
        /*104c*/ 	.word	0x00000000


	//----- nvinfo : EIATTR_FRAME_SIZE
	.align		4
.L_725:
        /*1050*/ 	.byte	0x04, 0x11
        /*1052*/ 	.short	(.L_727 - .L_726)
	.align		4
.L_726:
        /*1054*/ 	.word	index@(_ZN2at6native55_GLOBAL__N__de093ff9_22_ForeachBinaryOpList_cu_a911ec4325multi_tensor_apply_kernelINS1_18TensorListMetadataILi2EEENS1_11CopyFunctorIhfLi2ELi1ELi1EEEJNS0_4CopyIhfEEEEEvT_T0_DpT1_)
        /*1058*/ 	.word	0x00000000


	//----- nvinfo : EIATTR_REGCOUNT
	.align		4
.L_727:
        /*105c*/ 	.byte	0x04, 0x2f
        /*105e*/ 	.short	(.L_729 - .L_728)
	.align		4
.L_728:
        /*1060*/ 	.word	index@(_ZN2at6native55_GLOBAL__N__de093ff9_22_ForeachBinaryOpList_cu_a911ec4325multi_tensor_apply_kernelINS1_18TensorListMetadataILi2EEENS1_11CopyFunctorIhN3c107complexIdEELi2ELi1ELi1EEEJNS0_4CopyIhS8_EEEEEvT_T0_DpT1_)
        /*1064*/ 	.word	0x00000020


	//----- nvinfo : EIATTR_FRAME_SIZE
	.align		4
.L_729:
        /*1068*/ 	.byte	0x04, 0x11
        /*106a*/ 	.short	(.L_731 - .L_730)
	.align		4
.L_730:
        /*106c*/ 	.word	index@($__internal_136_$__cuda_sm20_div_u16)
        /*1070*/ 	.word	0x00000000


	//----- nvinfo : EIATTR_FRAME_SIZE
	.align		4
.L_731:
        /*1074*/ 	.byte	0x04, 0x11
        /*1076*/ 	.short	(.L_733 - .L_732)
	.align		4
.L_732:
        /*1078*/ 	.word	index@(_ZN2at6native55_GLOBAL__N__de093ff9_22_ForeachBinaryOpList_cu_a911ec4325multi_tensor_apply_kernelINS1_18TensorListMetadataILi2EEENS1_11CopyFunctorIhN3c107complexIdEELi2ELi1ELi1EEEJNS0_4CopyIhS8_EEEEEvT_T0_DpT1_)
        /*107c*/ 	.word	0x00000000


	//----- nvinfo : EIATTR_REGCOUNT
	.align		4
.L_733:
        /*1080*/ 	.byte	0x04, 0x2f
        /*1082*/ 	.short	(.L_735 - .L_734)
	.align		4
.L_734:
        /*1084*/ 	.word	index@(_ZN2at6native55_GLOBAL__N__de093ff9_22_ForeachBinaryOpList_cu_a911ec4325multi_tensor_apply_kernelINS1_18TensorListMetadataILi2EEENS1_11CopyFunctorIhN3c107complexIfEELi2ELi1ELi1EEEJNS0_4CopyIhS8_EEEEEvT_T0_DpT1_)
        /*1088*/ 	.word	0x00000020


	//----- nvinfo : EIATTR_FRAME_SIZE
	.align		4
.L_735:
        /*108c*/ 	.byte	0x04, 0x11
        /*108e*/ 	.short	(.L_737 - .L_736)
	.align		4
.L_736:
        /*1090*/ 	.word	index@($__internal_135_$__cuda_sm20_div_u16)
        /*1094*/ 	.word	0x00000000


	//----- nvinfo : EIATTR_FRAME_SIZE
	.align		4
.L_737:
        /*1098*/ 	.byte	0x04, 0x11
        /*109a*/ 	.short	(.L_739 - .L_738)
	.align		4
.L_738:
        /*109c*/ 	.word	index@(_ZN2at6native55_GLOBAL__N__de093ff9_22_ForeachBinaryOpList_cu_a911ec4325multi_tensor_apply_kernelINS1_18TensorListMetadataILi2EEENS1_11CopyFunctorIhN3c107complexIfEELi2ELi1ELi1EEEJNS0_4CopyIhS8_EEEEEvT_T0_DpT1_)
        /*10a0*/ 	.word	0x00000000


	//----- nvinfo : EIATTR_REGCOUNT
	.align		4
.L_739:
        /*10a4*/ 	.byte	0x04, 0x2f
        /*10a6*/ 	.short	(.L_741 - .L_740)
	.align		4
.L_740:
        /*10a8*/ 	.word	index@(_ZN2at6native55_GLOBAL__N__de093ff9_22_ForeachBinaryOpList_cu_a911ec4325multi_tensor_apply_kernelINS1_18TensorListMetadataILi2EEENS1_11CopyFunctorIhN3c104HalfELi2ELi1ELi1EEEJNS0_4CopyIhS7_EEEEEvT_T0_DpT1_)
        /*10ac*/ 	.word	0x00000020


	//----- nvinfo : EIATTR_FRAME_SIZE
	.align		4
.L_741:
        /*10b0*/ 	.byte	0x04, 0x11
        /*10b2*/ 	.short	(.L_743 - .L_742)
	.align		4
.L_742:
        /*10b4*/ 	.word	index@($__internal_134_$__cuda_sm20_div_u16)
        /*10b8*/ 	.word	0x00000000


	//----- nvinfo : EIATTR_FRAME_SIZE
	.align		4
.L_743:
        /*10bc*/ 	.byte	0x04, 0x11
        /*10be*/ 	.short	(.L_745 - .L_744)
	.align		4
.L_744:
        /*10c0*/ 	.word	index@(_ZN2at6native55_GLOBAL__N__de093ff9_22_ForeachBinaryOpList_cu_a911ec4325multi_tensor_apply_kernelINS1_18TensorListMetadataILi2EEENS1_11CopyFunctorIhN3c104HalfELi2ELi1ELi1EEEJNS0_4CopyIhS7_EEEEEvT_T0_DpT1_)
        /*10c4*/ 	.word	0x00000000


	//----- nvinfo : EIATTR_REGCOUNT
	.align		4
.L_745:
        /*10c8*/ 	.byte	0x04, 0x2f
        /*10ca*/ 	.short	(.L_747 - .L_746)
	.align		4
.L_746:
        /*10cc*/ 	.word	index@(_ZN2at6native55_GLOBAL__N__de093ff9_22_ForeachBinaryOpList_cu_a911ec4325multi_tensor_apply_kernelINS1_18TensorListMetadataILi2EEENS1_11CopyFunctorIhN3c108BFloat16ELi2ELi1ELi1EEEJNS0_4CopyIhS7_EEEEEvT_T0_DpT1_)
        /*10d0*/ 	.word	0x00000020


	//----- nvinfo : EIATTR_FRAME_SIZE
	.align		4
.L_747:
        /*10d4*/ 	.byte	0x04, 0x11
        /*10d6*/ 	.short	(.L_749 - .L_748)
	.align		4
.L_748:
        /*10d8*/ 	.word	index@($__internal_133_$__cuda_sm20_div_u16)
        /*10dc*/ 	.word	0x00000000


	//----- nvinfo : EIATTR_FRAME_SIZE
	.align		4
.L_749:
        /*10e0*/ 	.byte	0x04, 0x11
        /*10e2*/ 	.short	(.L_751 - .L_750)
	.align		4
.L_750:
        /*10e4*/ 	.word	index@(_ZN2at6native55_GLOBAL__N__de093ff9_22_ForeachBinaryOpList_cu_a911ec4325multi_tensor_apply_kernelINS1_18TensorListMetadataILi2EEENS1_11CopyFunctorIhN3c108BFloat16ELi2ELi1ELi1EEEJNS0_4CopyIhS7_EEEEEvT_T0_DpT1_)
        /*10e8*/ 	.word	0x00000000


	//----- nvinfo : EIATTR_REGCOUNT
	.align		4
.L_751:
        /*10ec*/ 	.byte	0x04, 0x2f
        /*10ee*/ 	.short	(.L_753 - .L_752)
	.align		4
.L_752:
        /*10f0*/ 	.word	index@(_ZN2at6native55_GLOBAL__N__de093ff9_22_ForeachBinaryOpList_cu_a911ec4325multi_tensor_apply_kernelINS1_18TensorListMetadataILi2EEENS1_11CopyFunctorIhbLi2ELi1ELi1EEEJNS0_4CopyIhbEEEEEvT_T0_DpT1_)
        /*10f4*/ 	.word	0x0000001a


	//----- nvinfo : EIATTR_FRAME_SIZE
	.align		4
.L_753:
        /*10f8*/ 	.byte	0x04, 0x11
        /*10fa*/ 	.short	(.L_755 - .L_754)
	.align		4
.L_754:
        /*10fc*/ 	.word	index@($__internal_132_$__cuda_sm20_div_u16)
        /*1100*/ 	.word	0x00000000


	//----- nvinfo : EIATTR_FRAME_SIZE
	.align		4
.L_755:
        /*1104*/ 	.byte	0x04, 0x11
        /*1106*/ 	.short	(.L_757 - .L_756)
	.align		4
.L_756:
        /*1108*/ 	.word	index@(_ZN2at6native55_GLOBAL__N__de093ff9_22_ForeachBinaryOpList_cu_a911ec4325multi_tensor_apply_kernelINS1_18TensorListMetadataILi2EEENS1_11CopyFunctorIhbLi2ELi1ELi1EEEJNS0_4CopyIhbEEEEEvT_T0_DpT1_)
        /*110c*/ 	.word	0x00000000


	//----- nvinfo : EIATTR_REGCOUNT
	.align		4
.L_757:
        /*1110*/ 	.byte	0x04, 0x2f
        /*1112*/ 	.short	(.L_759 - .L_758)
	.align		4
.L_758:
        /*1114*/ 	.word	index@(_ZN2at6native55_GLOBAL__N__de093ff9_22_ForeachBinaryOpList_cu_a911ec4325multi_tensor_apply_kernelINS1_18TensorListMetadataILi2EEENS1_11CopyFunctorIhN3c1013Float8_e4m3fnELi2ELi1ELi1EEEJNS0_4CopyIhS7_EEEEEvT_T0_DpT1_)
        /*1118*/ 	.word	0x00000016


	//----- nvinfo : EIATTR_FRAME_SIZE
	.align		4
.L_759:
        /*111c*/ 	.byte	0x04, 0x11
        /*111e*/ 	.short	(.L_761 - .L_760)
	.align		4
.L_760:
        /*1120*/ 	.word	index@(_ZN2at6native55_GLOBAL__N__de093ff9_22_ForeachBinaryOpList_cu_a911ec4325multi_tensor_apply_kernelINS1_18TensorListMetadataILi2EEENS1_11CopyFunctorIhN3c1013Float8_e4m3fnELi2ELi1ELi1EEEJNS0_4CopyIhS7_EEEEEvT_T0_DpT1_)
        /*1124*/ 	.word	0x00000000


	//----- nvinfo : EIATTR_REGCOUNT
	.align		4
.L_761:
        /*1128*/ 	.byte	0x04, 0x2f
        /*112a*/ 	.short	(.L_763 - .L_762)
	.align		4
.L_762:
        /*112c*/ 	.word	index@(_ZN2at6native55_GLOBAL__N__de093ff9_22_ForeachBinaryOpList_cu_a911ec4325multi_tensor_apply_kernelINS1_18TensorListMetadataILi2EEENS1_11CopyFunctorIhN3c1015Float8_e4m3fnuzELi2ELi1ELi1EEEJNS0_4CopyIhS7_EEEEEvT_T0_DpT1_)
        /*1130*/ 	.word	0x00000015


	//----- nvinfo : EIATTR_FRAME_SIZE
	.align		4
.L_763:
        /*1134*/ 	.byte	0x04, 0x11
        /*1136*/ 	.short	(.L_765 - .L_764)
	.align		4
.L_764:
        /*1138*/ 	.word	index@(_ZN2at6native55_GLOBAL__N__de093ff9_22_ForeachBinaryOpList_cu_a911ec4325multi_tensor_apply_kernelINS1_18TensorListMetadataILi2EEENS1_11CopyFunctorIhN3c1015Float8_e4m3fnuzELi2ELi1ELi1EEEJNS0_4CopyIhS7_EEEEEvT_T0_DpT1_)
        /*113c*/ 	.word	0x00000000


	//----- nvinfo : EIATTR_REGCOUNT
	.align		4
.L_765:
        /*1140*/ 	.byte	0x04, 0x2f
        /*1142*/ 	.short	(.L_767 - .L_766)
	.align		4
.L_766:
        /*1144*/ 	.word	index@(_ZN2at6native55_GLOBAL__N__de093ff9_22_ForeachBinaryOpList_cu_a911ec4325multi_tensor_apply_kernelINS1_18TensorListMetadataILi2EEENS1_11CopyFunctorIhN3c1011Float8_e5m2ELi2ELi1ELi1EEEJNS0_4CopyIhS7_EEEEEvT_T0_DpT1_)
        /*1148*/ 	.word	0x00000016


	//----- nvinfo : EIATTR_FRAME_SIZE
	.align		4
.L_767:
        /*114c*/ 	.byte	0x04, 0x11
        /*114e*/ 	.short	(.L_769 - .L_768)
	.align		4
.L_768:
        /*1150*/ 	.word	index@(_ZN2at6native55_GLOBAL__N__de093ff9_22_ForeachBinaryOpList_cu_a911ec4325multi_tensor_apply_kernelINS1_18TensorListMetadataILi2EEENS1_11CopyFunctorIhN3c1011Float8_e5m2ELi2ELi1ELi1EEEJNS0_4CopyIhS7_EEEEEvT_T0_DpT1_)
        /*1154*/ 	.word	0x00000000


	//----- nvinfo : EIATTR_REGCOUNT
	.align		4
.L_769:
        /*1158*/ 	.byte	0x04, 0x2f
        /*115a*/ 	.short	(.L_771 - .L_770)
	.align		4
.L_770:
        /*115c*/ 	.word	index@(_ZN2at6native55_GLOBAL__N__de093ff9_22_ForeachBinaryOpList_cu_a911ec4325multi_tensor_apply_kernelINS1_18TensorListMetadataILi2EEENS1_11CopyFunctorIhN3c1015Float8_e5m2fnuzELi2ELi1ELi1EEEJNS0_4CopyIhS7_EEEEEvT_T0_DpT1_)
        /*1160*/ 	.word	0x00000015


	//----- nvinfo : EIATTR_FRAME_SIZE
	.align		4
.L_771:
        /*1164*/ 	.byte	0x04, 0x11
        /*1166*/ 	.short	(.L_773 - .L_772)
	.align		4
.L_772:
        /*1168*/ 	.word	index@(_ZN2at6native55_GLOBAL__N__de093ff9_22_ForeachBinaryOpList_cu_a911ec4325multi_tensor_apply_kernelINS1_18TensorListMetadataILi2EEENS1_11CopyFunctorIhN3c1015Float8_e5m2fnuzELi2ELi1ELi1EEEJNS0_4CopyIhS7_EEEEEvT_T0_DpT1_)
        /*116c*/ 	.word	0x00000000


	//----- nvinfo : EIATTR_REGCOUNT
	.align		4
.L_773:
        /*1170*/ 	.byte	0x04, 0x2f
        /*1172*/ 	.short	(.L_775 - .L_774)
	.align		4
.L_774:
        /*1174*/ 	.word	index@(_ZN2at6native55_GLOBAL__N__de093ff9_22_ForeachBinaryOpList_cu_a911ec4325multi_tensor_apply_kernelINS1_18TensorListMetadataILi2EEENS1_14UnaryOpFunctorIaLi2ELi1ELi1EEEJNS0_4CopyIaaEEEEEvT_T0_DpT1_)
        /*1178*/ 	.word	0x0000001c


	//----- nvinfo : EIATTR_FRAME_SIZE
	.align		4
.L_775:
        /*117c*/ 	.byte	0x04, 0x11
        /*117e*/ 	.short	(.L_777 - .L_776)
	.align		4
.L_776:
        /*1180*/ 	.word	index@($__internal_131_$__cuda_sm20_div_u16)
        /*1184*/ 	.word	0x00000000


	//----- nvinfo : EIATTR_FRAME_SIZE
	.align		4
.L_777:
        /*1188*/ 	.byte	0x04, 0x11
        /*118a*/ 	.short	(.L_779 - .L_778)
	.align		4
.L_778:
        /*118c*/ 	.word	index@(_ZN2at6native55_GLOBAL__N__de093ff9_22_ForeachBinaryOpList_cu_a911ec4325multi_tensor_apply_kernelINS1_18TensorListMetadataILi2EEENS1_14UnaryOpFunctorIaLi2ELi1ELi1EEEJNS0_4CopyIaaEEEEEvT_T0_DpT1_)
        /*1190*/ 	.word	0x00000000


	//----- nvinfo : EIATTR_REGCOUNT
	.align		4
.L_779:
        /*1194*/ 	.byte	0x04, 0x2f
        /*1196*/ 	.short	(.L_781 - .L_780)
	.align		4
.L_780:
        /*1198*/ 	.word	index@(_ZN2at6native55_GLOBAL__N__de093ff9_22_ForeachBinaryOpList_cu_a911ec4325multi_tensor_apply_kernelINS1_18TensorListMetadataILi2EEENS1_11CopyFunctorIahLi2ELi1ELi1EEEJNS0_4CopyIahEEEEEvT_T0_DpT1_)
        /*119c*/ 	.word	0x0000001a


	//----- nvinfo : EIATTR_FRAME_SIZE
	.align		4
.L_781:
        /*11a0*/ 	.byte	0x04, 0x11
        /*11a2*/ 	.short	(.L_783 - .L_782)
	.align		4
.L_782:
        /*11a4*/ 	.word	index@($__internal_130_$__cuda_sm20_div_u16)
        /*11a8*/ 	.word	0x00000000


	//----- nvinfo : EIATTR_FRAME_SIZE
	.align		4
.L_783:
        /*11ac*/ 	.byte	0x04, 0x11
        /*11ae*/ 	.short	(.L_785 - .L_784)
	.align		4
.L_784:
        /*11b0*/ 	.word	index@(_ZN2at6native55_GLOBAL__N__de093ff9_22_ForeachBinaryOpList_cu_a911ec4325multi_tensor_apply_kernelINS1_18TensorListMetadataILi2EEENS1_11CopyFunctorIahLi2ELi1ELi1EEEJNS0_4CopyIahEEEEEvT_T0_DpT1_)
        /*11b4*/ 	.word	0x00000000


	//----- nvinfo : EIATTR_REGCOUNT
	.align		4
.L_785:
        /*11b8*/ 	.byte	0x04, 0x2f
        /*11ba*/ 	.short	(.L_787 - .L_786)
	.align		4
.L_786:
        /*11bc*/ 	.word	index@(_ZN2at6native55_GLOBAL__N__de093ff9_22_ForeachBinaryOpList_cu_a911ec4325multi_tensor_apply_kernelINS1_18TensorListMetadataILi2EEENS1_11CopyFunctorIalLi2ELi1ELi1EEEJNS0_4CopyIalEEEEEvT_T0_DpT1_)
        /*11c0*/ 	.word	0x00000020


	//----- nvinfo : EIATTR_FRAME_SIZE
	.align		4
.L_787:
        /*11c4*/ 	.byte	0x04, 0x11
        /*11c6*/ 	.short	(.L_789 - .L_788)
	.align		4
.L_788:
        /*11c8*/ 	.word	index@($__internal_129_$__cuda_sm20_div_u16)
        /*11cc*/ 	.word	0x00000000


	//----- nvinfo : EIATTR_FRAME_SIZE
	.align		4
.L_789:
        /*11d0*/ 	.byte	0x04, 0x11
        /*11d2*/ 	.short	(.L_791 - .L_790)
	.align		4
.L_790:
        /*11d4*/ 	.word	index@(_ZN2at6native55_GLOBAL__N__de093ff9_22_ForeachBinaryOpList_cu_a911ec4325multi_tensor_apply_kernelINS1_18TensorListMetadataILi2EEENS1_11CopyFunctorIalLi2ELi1ELi1EEEJNS0_4CopyIalEEEEEvT_T0_DpT1_)
        /*11d8*/ 	.word	0x00000000


	//----- nvinfo : EIATTR_REGCOUNT
	.align		4
.L_791:
        /*11dc*/ 	.byte	0x04, 0x2f
        /*11de*/ 	.short	(.L_793 - .L_792)
	.align		4
.L_792:
        /*11e0*/ 	.word	index@(_ZN2at6native55_GLOBAL__N__de093ff9_22_ForeachBinaryOpList_cu_a911ec4325multi_tensor_apply_kernelINS1_18TensorListMetadataILi2EEENS1_11CopyFunctorIasLi2ELi1ELi1EEEJNS0_4CopyIasEEEEEvT_T0_DpT1_)
        /*11e4*/ 	.word	0x00000020


	//----- nvinfo : EIATTR_FRAME_SIZE
	.align		4
.L_793:
        /*11e8*/ 	.byte	0x04, 0x11
        /*11ea*/ 	.short	(.L_795 - .L_794)
	.align		4
.L_794:
        /*11ec*/ 	.word	index@($__internal_128_$__cuda_sm20_div_u16)
        /*11f0*/ 	.word	0x00000000


	//----- nvinfo : EIATTR_FRAME_SIZE
	.align		4
.L_795:
        /*11f4*/ 	.byte	0x04, 0x11
        /*11f6*/ 	.short	(.L_797 - .L_796)
	.align		4
.L_796:
        /*11f8*/ 	.word	index@(_ZN2at6native55_GLOBAL__N__de093ff9_22_ForeachBinaryOpList_cu_a911ec4325multi_tensor_apply_kernelINS1_18TensorListMetadataILi2EEENS1_11CopyFunctorIasLi2ELi1ELi1EEEJNS0_4CopyIasEEEEEvT_T0_DpT1_)
        /*11fc*/ 	.word	0x00000000


	//----- nvinfo : EIATTR_REGCOUNT
	.align		4
.L_797:
        /*1200*/ 	.byte	0x04, 0x2f
        /*1202*/ 	.short	(.L_799 - .L_798)
	.align		4
.L_798:
        /*1204*/ 	.word	index@(_ZN2at6native55_GLOBAL__N__de093ff9_22_ForeachBinaryOpList_cu_a911ec4325multi_tensor_apply_kernelINS1_18TensorListMetadataILi2EEENS1_11CopyFunctorIaiLi2ELi1ELi1EEEJNS0_4CopyIaiEEEEEvT_T0_DpT1_)
        /*1208*/ 	.word	0x00000020


	//----- nvinfo : EIATTR_FRAME_SIZE
	.align		4
.L_799:
        /*120c*/ 	.byte	0x04, 0x11
        /*120e*/ 	.short	(.L_801 - .L_800)
	.align		4
.L_800:
        /*1210*/ 	.word	index@($__internal_127_$__cuda_sm20_div_u16)
        /*1214*/ 	.word	0x00000000


	//----- nvinfo : EIATTR_FRAME_SIZE
	.align		4
.L_801:
        /*1218*/ 	.byte	0x04, 0x11
        /*121a*/ 	.short	(.L_803 - .L_802)
	.align		4
.L_802:
        /*121c*/ 	.word	index@(_ZN2at6native55_GLOBAL__N__de093ff9_22_ForeachBinaryOpList_cu_a911ec4325multi_tensor_apply_kernelINS1_18TensorListMetadataILi2EEENS1_11CopyFunctorIaiLi2ELi1ELi1EEEJNS0_4CopyIaiEEEEEvT_T0_DpT1_)
        /*1220*/ 	.word	0x00000000


	//----- nvinfo : EIATTR_REGCOUNT
	.align		4
.L_803:
        /*1224*/ 	.byte	0x04, 0x2f
        /*1226*/ 	.short	(.L_805 - .L_804)
	.align		4
.L_804:
        /*1228*/ 	.word	index@(_ZN2at6native55_GLOBAL__N__de093ff9_22_ForeachBinaryOpList_cu_a911ec4325multi_tensor_apply_kernelINS1_18TensorListMetadataILi2EEENS1_11CopyFunctorIadLi2ELi1ELi1EEEJNS0_4CopyIadEEEEEvT_T0_DpT1_)
        /*122c*/ 	.word	0x00000020


	//----- nvinfo : EIATTR_FRAME_SIZE
	.align		4
.L_805:
        /*1230*/ 	.byte	0x04, 0x11
        /*1232*/ 	.short	(.L_807 - .L_806)
	.align		4
.L_806:
        /*1234*/ 	.word	index@($__internal_126_$__cuda_sm20_div_u16)
        /*1238*/ 	.word	0x00000000


	//----- nvinfo : EIATTR_FRAME_SIZE
	.align		4
.L_807:
        /*123c*/ 	.byte	0x04, 0x11
        /*123e*/ 	.short	(.L_809 - .L_808)
	.align		4
.L_808:
        /*1240*/ 	.word	index@(_ZN2at6native55_GLOBAL__N__de093ff9_22_ForeachBinaryOpList_cu_a911ec4325multi_tensor_apply_kernelINS1_18TensorListMetadataILi2EEENS1_11CopyFunctorIadLi2ELi1ELi1EEEJNS0_4CopyIadEEEEEvT_T0_DpT1_)
        /*1244*/ 	.word	0x00000000


	//----- nvinfo : EIATTR_REGCOUNT
	.align		4
.L_809:
        /*1248*/ 	.byte	0x04, 0x2f
        /*124a*/ 	.short	(.L_811 - .L_810)
	.align		4
.L_810:
        /*124c*/ 	.word	index@(_ZN2at6native55_GLOBAL__N__de093ff9_22_ForeachBinaryOpList_cu_a911ec4325multi_tensor_apply_kernelINS1_18TensorListMetadataILi2EEENS1_11CopyFunctorIafLi2ELi1ELi1EEEJNS0_4CopyIafEEEEEvT_T0_DpT1_)
        /*1250*/ 	.word	0x00000020


	//----- nvinfo : EIATTR_FRAME_SIZE
	.align		4
.L_811:
        /*1254*/ 	.byte	0x04, 0x11
        /*1256*/ 	.short	(.L_813 - .L_812)
	.align		4
.L_812:
        /*1258*/ 	.word	index@($__internal_125_$__cuda_sm20_div_u16)
        /*125c*/ 	.word	0x00000000


	//----- nvinfo : EIATTR_FRAME_SIZE
	.align		4
.L_813:
        /*1260*/ 	.byte	0x04, 0x11
        /*1262*/ 	.short	(.L_815 - .L_814)
	.align		4
.L_814:
        /*1264*/ 	.word	index@(_ZN2at6native55_GLOBAL__N__de093ff9_22_ForeachBinaryOpList_cu_a911ec4325multi_tensor_apply_kernelINS1_18TensorListMetadataILi2EEENS1_11CopyFunctorIafLi2ELi1ELi1EEEJNS0_4CopyIafEEEEEvT_T0_DpT1_)
        /*1268*/ 	.word	0x00000000


	//----- nvinfo : EIATTR_REGCOUNT
	.align		4
.L_815:
        /*126c*/ 	.byte	0x04, 0x2f
        /*126e*/ 	.short	(.L_817 - .L_816)
	.align		4
.L_816:
        /*1270*/ 	.word	index@(_ZN2at6native55_GLOBAL__N__de093ff9_22_ForeachBinaryOpList_cu_a911ec4325multi_tensor_apply_kernelINS1_18TensorListMetadataILi2EEENS1_11CopyFunctorIaN3c107complexIdEELi2ELi1ELi1EEEJNS0_4CopyIaS8_EEEEEvT_T0_DpT1_)
        /*1274*/ 	.word	0x00000020


	//----- nvinfo : EIATTR_FRAME_SIZE
	.align		4
.L_817:
        /*1278*/ 	.byte	0x04, 0x11
        /*127a*/ 	.short	(.L_819 - .L_818)
	.align		4
.L_818:
        /*127c*/ 	.word	index@($__internal_124_$__cuda_sm20_div_u16)
        /*1280*/ 	.word	0x00000000


	//----- nvinfo : EIATTR_FRAME_SIZE
	.align		4
.L_819:
        /*1284*/ 	.byte	0x04, 0x11
        /*1286*/ 	.short	(.L_821 - .L_820)
	.align		4
.L_820:
        /*1288*/ 	.word	index@(_ZN2at6native55_GLOBAL__N__de093ff9_22_ForeachBinaryOpList_cu_a911ec4325multi_tensor_apply_kernelINS1_18TensorListMetadataILi2EEENS1_11CopyFunctorIaN3c107complexIdEELi2ELi1ELi1EEEJNS0_4CopyIaS8_EEEEEvT_T0_DpT1_)
        /*128c*/ 	.word	0x00000000


	//----- nvinfo : EIATTR_REGCOUNT
	.align		4
.L_821:
        /*1290*/ 	.byte	0x04, 0x2f
        /*1292*/ 	.short	(.L_823 - .L_822)
	.align		4
.L_822:
        /*1294*/ 	.word	index@(_ZN2at6native55_GLOBAL__N__de093ff9_22_ForeachBinaryOpList_cu_a911ec4325multi_tensor_apply_kernelINS1_18TensorListMetadataILi2EEENS1_11CopyFunctorIaN3c107complexIfEELi2ELi1ELi1EEEJNS0_4CopyIaS8_EEEEEvT_T0_DpT1_)
        /*1298*/ 	.word	0x00000020


	//----- nvinfo : EIATTR_FRAME_SIZE
	.align		4
.L_823:
        /*129c*/ 	.byte	0x04, 0x11
        /*129e*/ 	.short	(.L_825 - .L_824)
	.align		4
.L_824:
        /*12a0*/ 	.word	index@($__internal_123_$__cuda_sm20_div_u16)
        /*12a4*/ 	.word	0x00000000


	//----- nvinfo : EIATTR_FRAME_SIZE
	.align		4
.L_825:
        /*12a8*/ 	.byte	0x04, 0x11
        /*12aa*/ 	.short	(.L_827 - .L_826)
	.align		4
.L_826:
        /*12ac*/ 	.word	index@(_ZN2at6native55_GLOBAL__N__de093ff9_22_ForeachBinaryOpList_cu_a911ec4325multi_tensor_apply_kernelINS1_18TensorListMetadataILi2EEENS1_11CopyFunctorIaN3c107complexIfEELi2ELi1ELi1EEEJNS0_4CopyIaS8_EEEEEvT_T0_DpT1_)
        /*12b0*/ 	.word	0x00000000


	//----- nvinfo : EIATTR_REGCOUNT
	.align		4
.L_827:
        /*12b4*/ 	.byte	0x04, 0x2f
        /*12b6*/ 	.short	(.L_829 - .L_828)
	.align		4
.L_828:
        /*12b8*/ 	.word	index@(_ZN2at6native55_GLOBAL__N__de093ff9_22_ForeachBinaryOpList_cu_a911ec4325multi_tensor_apply_kernelINS1_18TensorListMetadataILi2EEENS1_11CopyFunctorIaN3c104HalfELi2ELi1ELi1EEEJNS0_4CopyIaS7_EEEEEvT_T0_DpT1_)
        /*12bc*/ 	.word	0x00000020


	//----- nvinfo : EIATTR_FRAME_SIZE
	.align		4
.L_829:
        /*12c0*/ 	.byte	0x04, 0x11
        /*12c2*/ 	.short	(.L_831 - .L_830)
	.align		4
.L_830:
        /*12c4*/ 	.word	index@($__internal_122_$__cuda_sm20_div_u16)
        /*12c8*/ 	.word	0x00000000


	//----- nvinfo : EIATTR_FRAME_SIZE
	.align		4
.L_831:
        /*12cc*/ 	.byte	0x04, 0x11
        /*12ce*/ 	.short	(.L_833 - .L_832)
	.align		4
.L_832:
        /*12d0*/ 	.word	index@(_ZN2at6native55_GLOBAL__N__de093ff9_22_ForeachBinaryOpList_cu_a911ec4325multi_tensor_apply_kernelINS1_18TensorListMetadataILi2EEENS1_11CopyFunctorIaN3c104HalfELi2ELi1ELi1EEEJNS0_4CopyIaS7_EEEEEvT_T0_DpT1_)
        /*12d4*/ 	.word	0x00000000


	//----- nvinfo : EIATTR_REGCOUNT
	.align		4
.L_833:
        /*12d8*/ 	.byte	0x04, 0x2f
        /*12da*/ 	.short	(.L_835 - .L_834)
	.align		4
.L_834:
        /*12dc*/ 	.word	index@(_ZN2at6native55_GLOBAL__N__de093ff9_22_ForeachBinaryOpList_cu_a911ec4325multi_tensor_apply_kernelINS1_18TensorListMetadataILi2EEENS1_11CopyFunctorIaN3c108BFloat16ELi2ELi1ELi1EEEJNS0_4CopyIaS7_EEEEEvT_T0_DpT1_)
        /*12e0*/ 	.word	0x00000020


	//----- nvinfo : EIATTR_FRAME_SIZE
	.align		4
.L_835:
        /*12e4*/ 	.byte	0x04, 0x11
        /*12e6*/ 	.short	(.L_837 - .L_836)
	.align		4
.L_836:
        /*12e8*/ 	.word	index@($__internal_121_$__cuda_sm20_div_u16)
        /*12ec*/ 	.word	0x00000000


	//----- nvinfo : EIATTR_FRAME_SIZE
	.align		4
.L_837:
        /*12f0*/ 	.byte	0x04, 0x11
        /*12f2*/ 	.short	(.L_839 - .L_838)
	.align		4
.L_838:
        /*12f4*/ 	.word	index@(_ZN2at6native55_GLOBAL__N__de093ff9_22_ForeachBinaryOpList_cu_a911ec4325multi_tensor_apply_kernelINS1_18TensorListMetadataILi2EEENS1_11CopyFunctorIaN3c108BFloat16ELi2ELi1ELi1EEEJNS0_4CopyIaS7_EEEEEvT_T0_DpT1_)
        /*12f8*/ 	.word	0x00000000


	//----- nvinfo : EIATTR_REGCOUNT
	.align		4
.L_839:
        /*12fc*/ 	.byte	0x04, 0x2f
        /*12fe*/ 	.short	(.L_841 - .L_840)
	.align		4
.L_840:
        /*1300*/ 	.word	index@(_ZN2at6native55_GLOBAL__N__de093ff9_22_ForeachBinaryOpList_cu_a911ec4325multi_tensor_apply_kernelINS1_18TensorListMetadataILi2EEENS1_11CopyFunctorIabLi2ELi1ELi1EEEJNS0_4CopyIabEEEEEvT_T0_DpT1_)
        /*1304*/ 	.word	0x0000001a


	//----- nvinfo : EIATTR_FRAME_SIZE
	.align		4
.L_841:
        /*1308*/ 	.byte	0x04, 0x11
        /*130a*/ 	.short	(.L_843 - .L_842)
	.align		4
.L_842:
        /*130c*/ 	.word	index@($__internal_120_$__cuda_sm20_div_u16)
        /*1310*/ 	.word	0x00000000


	//----- nvinfo : EIATTR_FRAME_SIZE
	.align		4
.L_843:
        /*1314*/ 	.byte	0x04, 0x11
        /*1316*/ 	.short	(.L_845 - .L_844)
	.align		4
.L_844:
        /*1318*/ 	.word	index@(_ZN2at6native55_GLOBAL__N__de093ff9_22_ForeachBinaryOpList_cu_a911ec4325multi_tensor_apply_kernelINS1_18TensorListMetadataILi2EEENS1_11CopyFunctorIabLi2ELi1ELi1EEEJNS0_4CopyIabEEEEEvT_T0_DpT1_)
        /*131c*/ 	.word	0x00000000


	//----- nvinfo : EIATTR_REGCOUNT
	.align		4
.L_845:
        /*1320*/ 	.byte	0x04, 0x2f
        /*1322*/ 	.short	(.L_847 - .L_846)
	.align		4
.L_846:
        /*1324*/ 	.word	index@(_ZN2at6native55_GLOBAL__N__de093ff9_22_ForeachBinaryOpList_cu_a911ec4325multi_tensor_apply_kernelINS1_18TensorListMetadataILi2EEENS1_11CopyFunctorIaN3c1013Float8_e4m3fnELi2ELi1ELi1EEEJNS0_4CopyIaS7_EEEEEvT_T0_DpT1_)
        /*1328*/ 	.word	0x00000016


	//----- nvinfo : EIATTR_FRAME_SIZE
	.align		4
.L_847:
        /*132c*/ 	.byte	0x04, 0x11
        /*132e*/ 	.short	(.L_849 - .L_848)
	.align		4
.L_848:
        /*1330*/ 	.word	index@(_ZN2at6native55_GLOBAL__N__de093ff9_22_ForeachBinaryOpList_cu_a911ec4325multi_tensor_apply_kernelINS1_18TensorListMetadataILi2EEENS1_11CopyFunctorIaN3c1013Float8_e4m3fnELi2ELi1ELi1EEEJNS0_4CopyIaS7_EEEEEvT_T0_DpT1_)
        /*1334*/ 	.word	0x00000000


	//----- nvinfo : EIATTR_REGCOUNT
	.align		4
.L_849:
        /*1338*/ 	.byte	0x04, 0x2f
        /*133a*/ 	.short	(.L_851 - .L_850)
	.align		4
.L_850:
        /*133c*/ 	.word	index@(_ZN2at6native55_GLOBAL__N__de093ff9_22_ForeachBinaryOpList_cu_a911ec4325multi_tensor_apply_kernelINS1_18TensorListMetadataILi2EEENS1_11CopyFunctorIaN3c1015Float8_e4m3fnuzELi2ELi1ELi1EEEJNS0_4CopyIaS7_EEEEEvT_T0_DpT1_)
        /*1340*/ 	.word	0x00000015


	//----- nvinfo : EIATTR_FRAME_SIZE
	.align		4
.L_851:
        /*1344*/ 	.byte	0x04, 0x11
        /*1346*/ 	.short	(.L_853 - .L_852)
	.align		4
.L_852:
        /*1348*/ 	.word	index@(_ZN2at6native55_GLOBAL__N__de093ff9_22_ForeachBinaryOpList_cu_a911ec4325multi_tensor_apply_kernelINS1_18TensorListMetadataILi2EEENS1_11CopyFunctorIaN3c1015Float8_e4m3fnuzELi2ELi1ELi1EEEJNS0_4CopyIaS7_EEEEEvT_T0_DpT1_)
        /*134c*/ 	.word	0x00000000


	//----- nvinfo : EIATTR_REGCOUNT
	.align		4
.L_853:
        /*1350*/ 	.byte	0x04, 0x2f
        /*1352*/ 	.short	(.L_855 - .L_854)
	.align		4
.L_854:
        /*1354*/ 	.word	index@(_ZN2at6native55_GLOBAL__N__de093ff9_22_ForeachBinaryOpList_cu_a911ec4325multi_tensor_apply_kernelINS1_18TensorListMetadataILi2EEENS1_11CopyFunctorIaN3c1011Float8_e5m2ELi2ELi1ELi1EEEJNS0_4CopyIaS7_EEEEEvT_T0_DpT1_)
        /*1358*/ 	.word	0x00000016


	//----- nvinfo : EIATTR_FRAME_SIZE
	.align		4
.L_855:
        /*135c*/ 	.byte	0x04, 0x11
        /*135e*/ 	.short	(.L_857 - .L_856)
	.align		4
.L_856:
        /*1360*/ 	.word	index@(_ZN2at6native55_GLOBAL__N__de093ff9_22_ForeachBinaryOpList_cu_a911ec4325multi_tensor_apply_kernelINS1_18TensorListMetadataILi2EEENS1_11CopyFunctorIaN3c1011Float8_e5m2ELi2ELi1ELi1EEEJNS0_4CopyIaS7_EEEEEvT_T0_DpT1_)
        /*1364*/ 	.word	0x00000000


	//----- nvinfo : EIATTR_REGCOUNT
	.align		4
.L_857:
        /*1368*/ 	.byte	0x04, 0x2f
        /*136a*/ 	.short	(.L_859 - .L_858)
	.align		4
.L_858:
        /*136c*/ 	.word	index@(_ZN2at6native55_GLOBAL__N__de093ff9_22_ForeachBinaryOpList_cu_a911ec4325multi_tensor_apply_kernelINS1_18TensorListMetadataILi2EEENS1_11CopyFunctorIaN3c1015Float8_e5m2fnuzELi2ELi1ELi1EEEJNS0_4CopyIaS7_EEEEEvT_T0_DpT1_)
        /*1370*/ 	.word	0x00000015


	//----- nvinfo : EIATTR_FRAME_SIZE
	.align		4
.L_859:
        /*1374*/ 	.byte	0x04, 0x11
        /*1376*/ 	.short	(.L_861 - .L_860)
	.align		4
.L_860:
        /*1378*/ 	.word	index@(_ZN2at6native55_GLOBAL__N__de093ff9_22_ForeachBinaryOpList_cu_a911ec4325multi_tensor_apply_kernelINS1_18TensorListMetadataILi2EEENS1_11CopyFunctorIaN3c1015Float8_e5m2fnuzELi2ELi1ELi1EEEJNS0_4CopyIaS7_EEEEEvT_T0_DpT1_)
        /*137c*/ 	.word	0x00000000


	//----- nvinfo : EIATTR_REGCOUNT
	.align		4
.L_861:
        /*1380*/ 	.byte	0x04, 0x2f
        /*1382*/ 	.short	(.L_863 - .L_862)
	.align		4
.L_862:
        /*1384*/ 	.word	index@(_ZN2at6native55_GLOBAL__N__de093ff9_22_ForeachBinaryOpList_cu_a911ec4325multi_tensor_apply_kernelINS1_18TensorListMetadataILi2EEENS1_14UnaryOpFunctorIiLi2ELi1ELi1EEEJNS0_4CopyIiiEEEEEvT_T0_DpT1_)
        /*1388*/ 	.word	0x00000020


	//----- nvinfo : EIATTR_FRAME_SIZE
	.align		4
.L_863:
        /*138c*/ 	.byte	0x04, 0x11
        /*138e*/ 	.short	(.L_865 - .L_864)
	.align		4
.L_864:
        /*1390*/ 	.word	index@($__internal_119_$__cuda_sm20_div_u16)
        /*1394*/ 	.word	0x00000000


	//----- nvinfo : EIATTR_FRAME_SIZE
	.align		4
.L_865:
        /*1398*/ 	.byte	0x04, 0x11
        /*139a*/ 	.short	(.L_867 - .L_866)
	.align		4
.L_866:
        /*139c*/ 	.word	index@(_ZN2at6native55_GLOBAL__N__de093ff9_22_ForeachBinaryOpList_cu_a911ec4325multi_tensor_apply_kernelINS1_18TensorListMetadataILi2EEENS1_14UnaryOpFunctorIiLi2ELi1ELi1EEEJNS0_4CopyIiiEEEEEvT_T0_DpT1_)
        /*13a0*/ 	.word	0x00000000


	//----- nvinfo : EIATTR_REGCOUNT
	.align		4
.L_867:
        /*13a4*/ 	.byte	0x04, 0x2f
        /*13a6*/ 	.short	(.L_869 - .L_868)
	.align		4
.L_868:
        /*13a8*/ 	.word	index@(_ZN2at6native55_GLOBAL__N__de093ff9_22_ForeachBinaryOpList_cu_a911ec4325multi_tensor_apply_kernelINS1_18TensorListMetadataILi2EEENS1_11CopyFunctorIihLi2ELi1ELi1EEEJNS0_4CopyIihEEEEEvT_T0_DpT1_)
        /*13ac*/ 	.word	0x00000020


	//----- nvinfo : EIATTR_FRAME_SIZE
	.align		4
.L_869:
        /*13b0*/ 	.byte	0x04, 0x11
        /*13b2*/ 	.short	(.L_871 - .L_870)
	.align		4
.L_870:
        /*13b4*/ 	.word	index@($__internal_118_$__cuda_sm20_div_u16)
        /*13b8*/ 	.word	0x00000000


	//----- nvinfo : EIATTR_FRAME_SIZE
	.align		4
.L_871:
        /*13bc*/ 	.byte	0x04, 0x11
        /*13be*/ 	.short	(.L_873 - .L_872)
	.align		4
.L_872:
        /*13c0*/ 	.word	index@(_ZN2at6native55_GLOBAL__N__de093ff9_22_ForeachBinaryOpList_cu_a911ec4325multi_tensor_apply_kernelINS1_18TensorListMetadataILi2EEENS1_11CopyFunctorIihLi2ELi1ELi1EEEJNS0_4CopyIihEEEEEvT_T0_DpT1_)
        /*13c4*/ 	.word	0x00000000


	//----- nvinfo : EIATTR_REGCOUNT
	.align		4
.L_873:
        /*13c8*/ 	.byte	0x04, 0x2f
        /*13ca*/ 	.short	(.L_875 - .L_874)
	.align		4
.L_874:
        /*13cc*/ 	.word	index@(_ZN2at6native55_GLOBAL__N__de093ff9_22_ForeachBinaryOpList_cu_a911ec4325multi_tensor_apply_kernelINS1_18TensorListMetadataILi2EEENS1_11CopyFunctorIiaLi2ELi1ELi1EEEJNS0_4CopyIiaEEEEEvT_T0_DpT1_)
        /*13d0*/ 	.word	0x00000020


	//----- nvinfo : EIATTR_FRAME_SIZE
	.align		4
.L_875:
        /*13d4*/ 	.byte	0x04, 0x11
        /*13d6*/ 	.short	(.L_877 - .L_876)
	.align		4
.L_876:
        /*13d8*/ 	.word	index@($__internal_117_$__cuda_sm20_div_u16)
        /*13dc*/ 	.word	0x00000000


	//----- nvinfo : EIATTR_FRAME_SIZE
	.align		4
.L_877:
        /*13e0*/ 	.byte	0x04, 0x11
        /*13e2*/ 	.short	(.L_879 - .L_878)
	.align		4
.L_878:
        /*13e4*/ 	.word	index@(_ZN2at6native55_GLOBAL__N__de093ff9_22_ForeachBinaryOpList_cu_a911ec4325multi_tensor_apply_kernelINS1_18TensorListMetadataILi2EEENS1_11CopyFunctorIiaLi2ELi1ELi1EEEJNS0_4CopyIiaEEEEEvT_T0_DpT1_)
        /*13e8*/ 	.word	0x00000000


	//----- nvinfo : EIATTR_REGCOUNT
	.align		4
.L_879:
        /*13ec*/ 	.byte	0x04, 0x2f
        /*13ee*/ 	.short	(.L_881 - .L_880)
	.align		4
.L_880:
        /*13f0*/ 	.word	index@(_ZN2at6native55_GLOBAL__N__de093ff9_22_ForeachBinaryOpList_cu_a911ec4325multi_tensor_apply_kernelINS1_18TensorListMetadataILi2EEENS1_11CopyFunctorIilLi2ELi1ELi1EEEJNS0_4CopyIilEEEEEvT_T0_DpT1_)
        /*13f4*/ 	.word	0x0000001e


	//----- nvinfo : EIATTR_FRAME_SIZE
	.align		4
.L_881:
        /*13f8*/ 	.byte	0x04, 0x11
        /*13fa*/ 	.short	(.L_883 - .L_882)
	.align		4
.L_882:
        /*13fc*/ 	.word	index@($__internal_116_$__cuda_sm20_div_u16)
        /*1400*/ 	.word	0x00000000


	//----- nvinfo : EIATTR_FRAME_SIZE
	.align		4
.L_883:
        /*1404*/ 	.byte	0x04, 0x11
        /*1406*/ 	.short	(.L_885 - .L_884)
	.align		4
.L_884:
        /*1408*/ 	.word	index@(_ZN2at6native55_GLOBAL__N__de093ff9_22_ForeachBinaryOpList_cu_a911ec4325multi_tensor_apply_kernelINS1_18TensorListMetadataILi2EEENS1_11CopyFunctorIilLi2ELi1ELi1EEEJNS0_4CopyIilEEEEEvT_T0_DpT1_)
        /*140c*/ 	.word	0x00000000


	//----- nvinfo : EIATTR_REGCOUNT
	.align		4
.L_885:
        /*1410*/ 	.byte	0x04, 0x2f
        /*1412*/ 	.short	(.L_887 - .L_886)
	.align		4
.L_886:
        /*1414*/ 	.word	index@(_ZN2at6native55_GLOBAL__N__de093ff9_22_ForeachBinaryOpList_cu_a911ec4325multi_tensor_apply_kernelINS1_18TensorListMetadataILi2EEENS1_11CopyFunctorIisLi2ELi1ELi1EEEJNS0_4CopyIisEEEEEvT_T0_DpT1_)
        /*1418*/ 	.word	0x00000020


	//----- nvinfo : EIATTR_FRAME_SIZE
	.align		4
.L_887:
        /*141c*/ 	.byte	0x04, 0x11
        /*141e*/ 	.short	(.L_889 - .L_888)
	.align		4
.L_888:
        /*1420*/ 	.word	index@($__internal_115_$__cuda_sm20_div_u16)
        /*1424*/ 	.word	0x00000000


	//----- nvinfo : EIATTR_FRAME_SIZE
	.align		4
.L_889:
        /*1428*/ 	.byte	0x04, 0x11
        /*142a*/ 	.short	(.L_891 - .L_890)
	.align		4
.L_890:
        /*142c*/ 	.word	index@(_ZN2at6native55_GLOBAL__N__de093ff9_22_ForeachBinaryOpList_cu_a911ec4325multi_tensor_apply_kernelINS1_18TensorListMetadataILi2EEENS1_11CopyFunctorIisLi2ELi1ELi1EEEJNS0_4CopyIisEEEEEvT_T0_DpT1_)
        /*1430*/ 	.word	0x00000000


	//----- nvinfo : EIATTR_REGCOUNT
	.align		4
.L_891:
        /*1434*/ 	.byte	0x04, 0x2f
        /*1436*/ 	.short	(.L_893 - .L_892)
	.align		4
.L_892:
        /*1438*/ 	.word	index@(_ZN2at6native55_GLOBAL__N__de093ff9_22_ForeachBinaryOpList_cu_a911ec4325multi_tensor_apply_kernelINS1_18TensorListMetadataILi2EEENS1_11CopyFunctorIidLi2ELi1ELi1EEEJNS0_4CopyIidEEEEEvT_T0_DpT1_)
        /*143c*/ 	.word	0x00000020


	//----- nvinfo : EIATTR_FRAME_SIZE
	.align		4
.L_893:
        /*1440*/ 	.byte	0x04, 0x11
        /*1442*/ 	.short	(.L_895 - .L_894)
	.align		4
.L_894:
        /*1444*/ 	.word	index@($__internal_114_$__cuda_sm20_div_u16)
        /*1448*/ 	.word	0x00000000


	//----- nvinfo : EIATTR_FRAME_SIZE
	.align		4
.L_895:
        /*144c*/ 	.byte	0x04, 0x11
        /*144e*/ 	.short	(.L_897 - .L_896)
	.align		4
.L_896:
        /*1450*/ 	.word	index@(_ZN2at6native55_GLOBAL__N__de093ff9_22_ForeachBinaryOpList_cu_a911ec4325multi_tensor_apply_kernelINS1_18TensorListMetadataILi2EEENS1_11CopyFunctorIidLi2ELi1ELi1EEEJNS0_4CopyIidEEEEEvT_T0_DpT1_)
        /*1454*/ 	.word	0x00000000


	//----- nvinfo : EIATTR_REGCOUNT
	.align		4
.L_897:
        /*1458*/ 	.byte	0x04, 0x2f
        /*145a*/ 	.short	(.L_899 - .L_898)
	.align		4
.L_898:
        /*145c*/ 	.word	index@(_ZN2at6native55_GLOBAL__N__de093ff9_22_ForeachBinaryOpList_cu_a911ec4325multi_tensor_apply_kernelINS1_18TensorListMetadataILi2EEENS1_11CopyFunctorIifLi2ELi1ELi1EEEJNS0_4CopyIifEEEEEvT_T0_DpT1_)
        /*1460*/ 	.word	0x00000020


	//----- nvinfo : EIATTR_FRAME_SIZE
	.align		4
.L_899:
        /*1464*/ 	.byte	0x04, 0x11
        /*1466*/ 	.short	(.L_901 - .L_900)
	.align		4
.L_900:
        /*1468*/ 	.word	index@($__internal_113_$__cuda_sm20_div_u16)
        /*146c*/ 	.word	0x00000000


	//----- nvinfo : EIATTR_FRAME_SIZE
	.align		4
.L_901:
        /*1470*/ 	.byte	0x04, 0x11
        /*1472*/ 	.short	(.L_903 - .L_902)
	.align		4
.L_902:
        /*1474*/ 	.word	index@(_ZN2at6native55_GLOBAL__N__de093ff9_22_ForeachBinaryOpList_cu_a911ec4325multi_tensor_apply_kernelINS1_18TensorListMetadataILi2EEENS1_11CopyFunctorIifLi2ELi1ELi1EEEJNS0_4CopyIifEEEEEvT_T0_DpT1_)
        /*1478*/ 	.word	0x00000000


	//----- nvinfo : EIATTR_REGCOUNT
	.align		4
.L_903:
        /*147c*/ 	.byte	0x04, 0x2f
        /*147e*/ 	.short	(.L_905 - .L_904)
	.align		4
.L_904:
        /*1480*/ 	.word	index@(_ZN2at6native55_GLOBAL__N__de093ff9_22_ForeachBinaryOpList_cu_a911ec4325multi_tensor_apply_kernelINS1_18TensorListMetadataILi2EEENS1_11CopyFunctorIiN3c107complexIdEELi2ELi1ELi1EEEJNS0_4CopyIiS8_EEEEEvT_T0_DpT1_)
        /*1484*/ 	.word	0x00000020


	//----- nvinfo : EIATTR_FRAME_SIZE
	.align		4
.L_905:
        /*1488*/ 	.byte	0x04, 0x11
        /*148a*/ 	.short	(.L_907 - .L_906)
	.align		4
.L_906:
        /*148c*/ 	.word	index@($__internal_112_$__cuda_sm20_div_u16)
        /*1490*/ 	.word	0x00000000


	//----- nvinfo : EIATTR_FRAME_SIZE
	.align		4
.L_907:
        /*1494*/ 	.byte	0x04, 0x11
        /*1496*/ 	.short	(.L_909 - .L_908)
	.align		4
.L_908:
        /*1498*/ 	.word	index@(_ZN2at6native55_GLOBAL__N__de093ff9_22_ForeachBinaryOpList_cu_a911ec4325multi_tensor_apply_kernelINS1_18TensorListMetadataILi2EEENS1_11CopyFunctorIiN3c107complexIdEELi2ELi1ELi1EEEJNS0_4CopyIiS8_EEEEEvT_T0_DpT1_)
        /*149c*/ 	.word	0x00000000


	//----- nvinfo : EIATTR_REGCOUNT
	.align		4
.L_909:
        /*14a0*/ 	.byte	0x04, 0x2f
        /*14a2*/ 	.short	(.L_911 - .L_910)
	.align		4
.L_910:
        /*14a4*/ 	.word	index@(_ZN2at6native55_GLOBAL__N__de093ff9_22_ForeachBinaryOpList_cu_a911ec4325multi_tensor_apply_kernelINS1_18TensorListMetadataILi2EEENS1_11CopyFunctorIiN3c107complexIfEELi2ELi1ELi1EEEJNS0_4CopyIiS8_EEEEEvT_T0_DpT1_)
        /*14a8*/ 	.word	0x00000020


	//----- nvinfo : EIATTR_FRAME_SIZE
	.align		4
.L_911:
        /*14ac*/ 	.byte	0x04, 0x11
        /*14ae*/ 	.short	(.L_913 - .L_912)
	.align		4
.L_912:
        /*14b0*/ 	.word	index@($__internal_111_$__cuda_sm20_div_u16)
        /*14b4*/ 	.word	0x00000000


	//----- nvinfo : EIATTR_FRAME_SIZE
	.align		4
.L_913:
        /*14b8*/ 	.byte	0x04, 0x11
        /*14ba*/ 	.short	(.L_915 - .L_914)
	.align		4
.L_914:
        /*14bc*/ 	.word	index@(_ZN2at6native55_GLOBAL__N__de093ff9_22_ForeachBinaryOpList_cu_a911ec4325multi_tensor_apply_kernelINS1_18TensorListMetadataILi2EEENS1_11CopyFunctorIiN3c107complexIfEELi2ELi1ELi1EEEJNS0_4CopyIiS8_EEEEEvT_T0_DpT1_)
        /*14c0*/ 	.word	0x00000000


	//----- nvinfo : EIATTR_REGCOUNT
	.align		4
.L_915:
        /*14c4*/ 	.byte	0x04, 0x2f
        /*14c6*/ 	.short	(.L_917 - .L_916)
	.align		4
.L_916:
        /*14c8*/ 	.word	index@(_ZN2at6native55_GLOBAL__N__de093ff9_22_ForeachBinaryOpList_cu_a911ec4325multi_tensor_apply_kernelINS1_18TensorListMetadataILi2EEENS1_11CopyFunctorIiN3c104HalfELi2ELi1ELi1EEEJNS0_4CopyIiS7_EEEEEvT_T0_DpT1_)
        /*14cc*/ 	.word	0x0000001e


	//----- nvinfo : EIATTR_FRAME_SIZE
	.align		4
.L_917:
        /*14d0*/ 	.byte	0x04, 0x11
        /*14d2*/ 	.short	(.L_919 - .L_918)
	.align		4
.L_918:
        /*14d4*/ 	.word	index@($__internal_110_$__cuda_sm20_div_u16)
        /*14d8*/ 	.word	0x00000000


	//----- nvinfo : EIATTR_FRAME_SIZE
	.align		4
.L_919:
        /*14dc*/ 	.byte	0x04, 0x11
        /*14de*/ 	.short	(.L_921 - .L_920)
	.align		4
.L_920:
        /*14e0*/ 	.word	index@(_ZN2at6native55_GLOBAL__N__de093ff9_22_ForeachBinaryOpList_cu_a911ec4325multi_tensor_apply_kernelINS1_18TensorListMetadataILi2EEENS1_11CopyFunctorIiN3c104HalfELi2ELi1ELi1EEEJNS0_4CopyIiS7_EEEEEvT_T0_DpT1_)
        /*14e4*/ 	.word	0x00000000


	//----- nvinfo : EIATTR_REGCOUNT
	.align		4
.L_921:
        /*14e8*/ 	.byte	0x04, 0x2f
        /*14ea*/ 	.short	(.L_923 - .L_922)
	.align		4
.L_922:
        /*14ec*/ 	.word	index@(_ZN2at6native55_GLOBAL__N__de093ff9_22_ForeachBinaryOpList_cu_a911ec4325multi_tensor_apply_kernelINS1_18TensorListMetadataILi2EEENS1_11CopyFunctorIiN3c108BFloat16ELi2ELi1ELi1EEEJNS0_4CopyIiS7_EEEEEvT_T0_DpT1_)
        /*14f0*/ 	.word	0x0000001e


	//----- nvinfo : EIATTR_FRAME_SIZE
	.align		4
.L_923:
        /*14f4*/ 	.byte	0x04, 0x11
        /*14f6*/ 	.short	(.L_925 - .L_924)
	.align		4
.L_924:
        /*14f8*/ 	.word	index@($__internal_109_$__cuda_sm20_div_u16)
        /*14fc*/ 	.word	0x00000000


	//----- nvinfo : EIATTR_FRAME_SIZE
	.align		4
.L_925:
        /*1500*/ 	.byte	0x04, 0x11
        /*1502*/ 	.short	(.L_927 - .L_926)
	.align		4
.L_926:
        /*1504*/ 	.word	index@(_ZN2at6native55_GLOBAL__N__de093ff9_22_ForeachBinaryOpList_cu_a911ec4325multi_tensor_apply_kernelINS1_18TensorListMetadataILi2EEENS1_11CopyFunctorIiN3c108BFloat16ELi2ELi1ELi1EEEJNS0_4CopyIiS7_EEEEEvT_T0_DpT1_)
        /*1508*/ 	.word	0x00000000


	//----- nvinfo : EIATTR_REGCOUNT
	.align		4
.L_927:
        /*150c*/ 	.byte	0x04, 0x2f
        /*150e*/ 	.short	(.L_929 - .L_928)
	.align		4
.L_928:
        /*1510*/ 	.word	index@(_ZN2at6native55_GLOBAL__N__de093ff9_22_ForeachBinaryOpList_cu_a911ec4325multi_tensor_apply_kernelINS1_18TensorListMetadataILi2EEENS1_11CopyFunctorIibLi2ELi1ELi1EEEJNS0_4CopyIibEEEEEvT_T0_DpT1_)
        /*1514*/ 	.word	0x00000020


	//----- nvinfo : EIATTR_FRAME_SIZE
	.align		4
.L_929:
        /*1518*/ 	.byte	0x04, 0x11
        /*151a*/ 	.short	(.L_931 - .L_930)
	.align		4
.L_930:
        /*151c*/ 	.word	index@($__internal_108_$__cuda_sm20_div_u16)
        /*1520*/ 	.word	0x00000000


	//----- nvinfo : EIATTR_FRAME_SIZE
	.align		4
.L_931:
        /*1524*/ 	.byte	0x04, 0x11
        /*1526*/ 	.short	(.L_933 - .L_932)
	.align		4
.L_932:
        /*1528*/ 	.word	index@(_ZN2at6native55_GLOBAL__N__de093ff9_22_ForeachBinaryOpList_cu_a911ec4325multi_tensor_apply_kernelINS1_18TensorListMetadataILi2EEENS1_11CopyFunctorIibLi2ELi1ELi1EEEJNS0_4CopyIibEEEEEvT_T0_DpT1_)
        /*152c*/ 	.word	0x00000000


	//----- nvinfo : EIATTR_REGCOUNT
	.align		4
.L_933:
        /*1530*/ 	.byte	0x04, 0x2f
        /*1532*/ 	.short	(.L_935 - .L_934)
	.align		4
.L_934:
        /*1534*/ 	.word	index@(_ZN2at6native55_GLOBAL__N__de093ff9_22_ForeachBinaryOpList_cu_a911ec4325multi_tensor_apply_kernelINS1_18TensorListMetadataILi2EEENS1_11CopyFunctorIiN3c1013Float8_e4m3fnELi2ELi1ELi1EEEJNS0_4CopyIiS7_EEEEEvT_T0_DpT1_)
        /*1538*/ 	.word	0x00000015


	//----- nvinfo : EIATTR_FRAME_SIZE
	.align		4
.L_935:
        /*153c*/ 	.byte	0x04, 0x11
        /*153e*/ 	.short	(.L_937 - .L_936)
	.align		4
.L_936:
        /*1540*/ 	.word	index@(_ZN2at6native55_GLOBAL__N__de093ff9_22_ForeachBinaryOpList_cu_a911ec4325multi_tensor_apply_kernelINS1_18TensorListMetadataILi2EEENS1_11CopyFunctorIiN3c1013Float8_e4m3fnELi2ELi1ELi1EEEJNS0_4CopyIiS7_EEEEEvT_T0_DpT1_)
        /*1544*/ 	.word	0x00000000


	//----- nvinfo : EIATTR_REGCOUNT
	.align		4
.L_937:
        /*1548*/ 	.byte	0x04, 0x2f
        /*154a*/ 	.short	(.L_939 - .L_938)
	.align		4
.L_938:
        /*154c*/ 	.word	index@(_ZN2at6native55_GLOBAL__N__de093ff9_22_ForeachBinaryOpList_cu_a911ec4325multi_tensor_apply_kernelINS1_18TensorListMetadataILi2EEENS1_11CopyFunctorIiN3c1015Float8_e4m3fnuzELi2ELi1ELi1EEEJNS0_4CopyIiS7_EEEEEvT_T0_DpT1_)
        /*1550*/ 	.word	0x0000001a


	//----- nvinfo : EIATTR_FRAME_SIZE
	.align		4
.L_939:
        /*1554*/ 	.byte	0x04, 0x11
        /*1556*/ 	.short	(.L_941 - .L_940)
	.align		4
.L_940:
        /*1558*/ 	.word	index@(_ZN2at6native55_GLOBAL__N__de093ff9_22_ForeachBinaryOpList_cu_a911ec4325multi_tensor_apply_kernelINS1_18TensorListMetadataILi2EEENS1_11CopyFunctorIiN3c1015Float8_e4m3fnuzELi2ELi1ELi1EEEJNS0_4CopyIiS7_EEEEEvT_T0_DpT1_)
        /*155c*/ 	.word	0x00000000


	//----- nvinfo : EIATTR_REGCOUNT
	.align		4
.L_941:
        /*1560*/ 	.byte	0x04, 0x2f
        /*1562*/ 	.short	(.L_943 - .L_942)
	.align		4
.L_942:
        /*1564*/ 	.word	index@(_ZN2at6native55_GLOBAL__N__de093ff9_22_ForeachBinaryOpList_cu_a911ec4325multi_tensor_apply_kernelINS1_18TensorListMetadataILi2EEENS1_11CopyFunctorIiN3c1011Float8_e5m2ELi2ELi1ELi1EEEJNS0_4CopyIiS7_EEEEEvT_T0_DpT1_)
        /*1568*/ 	.word	0x0000001a


	//----- nvinfo : EIATTR_FRAME_SIZE
	.align		4
.L_943:
        /*156c*/ 	.byte	0x04, 0x11
        /*156e*/ 	.short	(.L_945 - .L_944)
	.align		4
.L_944:
        /*1570*/ 	.word	index@(_ZN2at6native55_GLOBAL__N__de093ff9_22_ForeachBinaryOpList_cu_a911ec4325multi_tensor_apply_kernelINS1_18TensorListMetadataILi2EEENS1_11CopyFunctorIiN3c1011Float8_e5m2ELi2ELi1ELi1EEEJNS0_4CopyIiS7_EEEEEvT_T0_DpT1_)
        /*1574*/ 	.word	0x00000000


	//----- nvinfo : EIATTR_REGCOUNT
	.align		4
.L_945:
        /*1578*/ 	.byte	0x04, 0x2f
        /*157a*/ 	.short	(.L_947 - .L_946)
	.align		4
.L_946:
        /*157c*/ 	.word	index@(_ZN2at6native55_GLOBAL__N__de093ff9_22_ForeachBinaryOpList_cu_a911ec4325multi_tensor_apply_kernelINS1_18TensorListMetadataILi2EEENS1_11CopyFunctorIiN3c1015Float8_e5m2fnuzELi2ELi1ELi1EEEJNS0_4CopyIiS7_EEEEEvT_T0_DpT1_)
        /*1580*/ 	.word	0x0000001a


	//----- nvinfo : EIATTR_FRAME_SIZE
	.align		4
.L_947:
        /*1584*/ 	.byte	0x04, 0x11
        /*1586*/ 	.short	(.L_949 - .L_948)
	.align		4
.L_948:
        /*1588*/ 	.word	index@(_ZN2at6native55_GLOBAL__N__de093ff9_22_ForeachBinaryOpList_cu_a911ec4325multi_tensor_apply_kernelINS1_18TensorListMetadataILi2EEENS1_11CopyFunctorIiN3c1015Float8_e5m2fnuzELi2ELi1ELi1EEEJNS0_4CopyIiS7_EEEEEvT_T0_DpT1_)
        /*158c*/ 	.word	0x00000000


	//----- nvinfo : EIATTR_REGCOUNT
	.align		4
.L_949:
        /*1590*/ 	.byte	0x04, 0x2f
        /*1592*/ 	.short	(.L_951 - .L_950)
	.align		4
.L_950:
        /*1594*/ 	.word	index@(_ZN2at6native55_GLOBAL__N__de093ff9_22_ForeachBinaryOpList_cu_a911ec4325multi_tensor_apply_kernelINS1_18TensorListMetadataILi2EEENS1_14UnaryOpFunctorIlLi2ELi1ELi1EEEJNS0_4CopyIllEEEEEvT_T0_DpT1_)
        /*1598*/ 	.word	0x00000020


	//----- nvinfo : EIATTR_FRAME_SIZE
	.align		4
.L_951:
        /*159c*/ 	.byte	0x04, 0x11
        /*159e*/ 	.short	(.L_953 - .L_952)
	.align		4
.L_952:
        /*15a0*/ 	.word	index@($__internal_107_$__cuda_sm20_div_u16)
        /*15a4*/ 	.word	0x00000000


	//----- nvinfo : EIATTR_FRAME_SIZE
	.align		4
.L_953:
        /*15a8*/ 	.byte	0x04, 0x11
        /*15aa*/ 	.short	(.L_955 - .L_954)
	.align		4
.L_954:
        /*15ac*/ 	.word	index@(_ZN2at6native55_GLOBAL__N__de093ff9_22_ForeachBinaryOpList_cu_a911ec4325multi_tensor_apply_kernelINS1_18TensorListMetadataILi2EEENS1_14UnaryOpFunctorIlLi2ELi1ELi1EEEJNS0_4CopyIllEEEEEvT_T0_DpT1_)
        /*15b0*/ 	.word	0x00000000


	//----- nvinfo : EIATTR_REGCOUNT
	.align		4
.L_955:
        /*15b4*/ 	.byte	0x04, 0x2f
        /*15b6*/ 	.short	(.L_957 - .L_956)
	.align		4
.L_956:
        /*15b8*/ 	.word	index@(_ZN2at6native55_GLOBAL__N__de093ff9_22_ForeachBinaryOpList_cu_a911ec4325multi_tensor_apply_kernelINS1_18TensorListMetadataILi2EEENS1_11CopyFunctorIlhLi2ELi1ELi1EEEJNS0_4CopyIlhEEEEEvT_T0_DpT1_)
        /*15bc*/ 	.word	0x00000020


	//----- nvinfo : EIATTR_FRAME_SIZE
	.align		4
.L_957:
        /*15c0*/ 	.byte	0x04, 0x11
        /*15c2*/ 	.short	(.L_959 - .L_958)
	.align		4
.L_958:
        /*15c4*/ 	.word	index@($__internal_106_$__cuda_sm20_div_u16)
        /*15c8*/ 	.word	0x00000000


	//----- nvinfo : EIATTR_FRAME_SIZE
	.align		4
.L_959:
        /*15cc*/ 	.byte	0x04, 0x11
        /*15ce*/ 	.short	(.L_961 - .L_960)
	.align		4
.L_960:
        /*15d0*/ 	.word	index@(_ZN2at6native55_GLOBAL__N__de093ff9_22_ForeachBinaryOpList_cu_a911ec4325multi_tensor_apply_kernelINS1_18TensorListMetadataILi2EEENS1_11CopyFunctorIlhLi2ELi1ELi1EEEJNS0_4CopyIlhEEEEEvT_T0_DpT1_)
        /*15d4*/ 	.word	0x00000000


	//----- nvinfo : EIATTR_REGCOUNT
	.align		4
.L_961:
        /*15d8*/ 	.byte	0x04, 0x2f
        /*15da*/ 	.short	(.L_963 - .L_962)
	.align		4
.L_962:
        /*15dc*/ 	.word	index@(_ZN2at6native55_GLOBAL__N__de093ff9_22_ForeachBinaryOpList_cu_a911ec4325multi_tensor_apply_kernelINS1_18TensorListMetadataILi2EEENS1_11CopyFunctorIlaLi2ELi1ELi1EEEJNS0_4CopyIlaEEEEEvT_T0_DpT1_)
        /*15e0*/ 	.word	0x00000020


	//----- nvinfo : EIATTR_FRAME_SIZE
	.align		4
.L_963:
        /*15e4*/ 	.byte	0x04, 0x11
        /*15e6*/ 	.short	(.L_965 - .L_964)
	.align		4
.L_964:
        /*15e8*/ 	.word	index@($__internal_105_$__cuda_sm20_div_u16)
        /*15ec*/ 	.word	0x00000000


	//----- nvinfo : EIATTR_FRAME_SIZE
	.align		4
.L_965:
        /*15f0*/ 	.byte	0x04, 0x11
        /*15f2*/ 	.short	(.L_967 - .L_966)
	.align		4
.L_966:
        /*15f4*/ 	.word	index@(_ZN2at6native55_GLOBAL__N__de093ff9_22_ForeachBinaryOpList_cu_a911ec4325multi_tensor_apply_kernelINS1_18TensorListMetadataILi2EEENS1_11CopyFunctorIlaLi2ELi1ELi1EEEJNS0_4CopyIlaEEEEEvT_T0_DpT1_)
        /*15f8*/ 	.word	0x00000000


	//----- nvinfo : EIATTR_REGCOUNT
	.align		4
.L_967:
        /*15fc*/ 	.byte	0x04, 0x2f
        /*15fe*/ 	.short	(.L_969 - .L_968)
	.align		4
.L_968:
        /*1600*/ 	.word	index@(_ZN2at6native55_GLOBAL__N__de093ff9_22_ForeachBinaryOpList_cu_a911ec4325multi_tensor_apply_kernelINS1_18TensorListMetadataILi2EEENS1_11CopyFunctorIlsLi2ELi1ELi1EEEJNS0_4CopyIlsEEEEEvT_T0_DpT1_)
        /*1604*/ 	.word	0x0000001e


	//----- nvinfo : EIATTR_FRAME_SIZE
	.align		4
.L_969:
        /*1608*/ 	.byte	0x04, 0x11
        /*160a*/ 	.short	(.L_971 - .L_970)
	.align		4
.L_970:
        /*160c*/ 	.word	index@($__internal_104_$__cuda_sm20_div_u16)
        /*1610*/ 	.word	0x00000000


	//----- nvinfo : EIATTR_FRAME_SIZE
	.align		4
.L_971:
        /*1614*/ 	.byte	0x04, 0x11
        /*1616*/ 	.short	(.L_973 - .L_972)
	.align		4
.L_972:
        /*1618*/ 	.word	index@(_ZN2at6native55_GLOBAL__N__de093ff9_22_ForeachBinaryOpList_cu_a911ec4325multi_tensor_apply_kernelINS1_18TensorListMetadataILi2EEENS1_11CopyFunctorIlsLi2ELi1ELi1EEEJNS0_4CopyIlsEEEEEvT_T0_DpT1_)
        /*161c*/ 	.word	0x00000000


	//----- nvinfo : EIATTR_REGCOUNT
	.align		4
.L_973:
        /*1620*/ 	.byte	0x04, 0x2f
        /*1622*/ 	.short	(.L_975 - .L_974)
	.align		4
.L_974:
        /*1624*/ 	.word	index@(_ZN2at6native55_GLOBAL__N__de093ff9_22_ForeachBinaryOpList_cu_a911ec4325multi_tensor_apply_kernelINS1_18TensorListMetadataILi2EEENS1_11CopyFunctorIliLi2ELi1ELi1EEEJNS0_4CopyIliEEEEEvT_T0_DpT1_)
        /*1628*/ 	.word	0x00000020


	//----- nvinfo : EIATTR_FRAME_SIZE
	.align		4
.L_975:
        /*162c*/ 	.byte	0x04, 0x11
        /*162e*/ 	.short	(.L_977 - .L_976)
	.align		4
.L_976:
        /*1630*/ 	.word	index@($__internal_103_$__cuda_sm20_div_u16)
        /*1634*/ 	.word	0x00000000


	//----- nvinfo : EIATTR_FRAME_SIZE
	.align		4
.L_977:
        /*1638*/ 	.byte	0x04, 0x11
        /*163a*/ 	.short	(.L_979 - .L_978)
	.align		4
.L_978:
        /*163c*/ 	.word	index@(_ZN2at6native55_GLOBAL__N__de093ff9_22_ForeachBinaryOpList_cu_a911ec4325multi_tensor_apply_kernelINS1_18TensorListMetadataILi2EEENS1_11CopyFunctorIliLi2ELi1ELi1EEEJNS0_4CopyIliEEEEEvT_T0_DpT1_)
        /*1640*/ 	.word	0x00000000


	//----- nvinfo : EIATTR_REGCOUNT
	.align		4
.L_979:
        /*1644*/ 	.byte	0x04, 0x2f
        /*1646*/ 	.short	(.L_981 - .L_980)
	.align		4
.L_980:
        /*1648*/ 	.word	index@(_ZN2at6native55_GLOBAL__N__de093ff9_22_ForeachBinaryOpList_cu_a911ec4325multi_tensor_apply_kernelINS1_18TensorListMetadataILi2EEENS1_11CopyFunctorIldLi2ELi1ELi1EEEJNS0_4CopyIldEEEEEvT_T0_DpT1_)
        /*164c*/ 	.word	0x00000020


	//----- nvinfo : EIATTR_FRAME_SIZE
	.align		4
.L_981:
        /*1650*/ 	.byte	0x04, 0x11
        /*1652*/ 	.short	(.L_983 - .L_982)
	.align		4
.L_982:
        /*1654*/ 	.word	index@($__internal_102_$__cuda_sm20_div_u16)
        /*1658*/ 	.word	0x00000000


	//----- nvinfo : EIATTR_FRAME_SIZE
	.align		4
.L_983:
        /*165c*/ 	.byte	0x04, 0x11
        /*165e*/ 	.short	(.L_985 - .L_984)
	.align		4
.L_984:
        /*1660*/ 	.word	index@(_ZN2at6native55_GLOBAL__N__de093ff9_22_ForeachBinaryOpList_cu_a911ec4325multi_tensor_apply_kernelINS1_18TensorListMetadataILi2EEENS1_11CopyFunctorIldLi2ELi1ELi1EEEJNS0_4CopyIldEEEEEvT_T0_DpT1_)
        /*1664*/ 	.word	0x00000000


	//----- nvinfo : EIATTR_REGCOUNT
	.align		4
.L_985:
        /*1668*/ 	.byte	0x04, 0x2f
        /*166a*/ 	.short	(.L_987 - .L_986)
	.align		4
.L_986:
        /*166c*/ 	.word	index@(_ZN2at6native55_GLOBAL__N__de093ff9_22_ForeachBinaryOpList_cu_a911ec4325multi_tensor_apply_kernelINS1_18TensorListMetadataILi2EEENS1_11CopyFunctorIlfLi2ELi1ELi1EEEJNS0_4CopyIlfEEEEEvT_T0_DpT1_)
        /*1670*/ 	.word	0x00000020


	//----- nvinfo : EIATTR_FRAME_SIZE
	.align		4
.L_987:
        /*1674*/ 	.byte	0x04, 0x11
        /*1676*/ 	.short	(.L_989 - .L_988)
	.align		4
.L_988:
        /*1678*/ 	.word	index@($__internal_101_$__cuda_sm20_div_u16)
        /*167c*/ 	.word	0x00000000


	//----- nvinfo : EIATTR_FRAME_SIZE
	.align		4
.L_989:
        /*1680*/ 	.byte	0x04, 0x11
        /*1682*/ 	.short	(.L_991 - .L_990)
	.align		4
.L_990:
        /*1684*/ 	.word	index@(_ZN2at6native55_GLOBAL__N__de093ff9_22_ForeachBinaryOpList_cu_a911ec4325multi_tensor_apply_kernelINS1_18TensorListMetadataILi2EEENS1_11CopyFunctorIlfLi2ELi1ELi1EEEJNS0_4CopyIlfEEEEEvT_T0_DpT1_)
        /*1688*/ 	.word	0x00000000


	//----- nvinfo : EIATTR_REGCOUNT
	.align		4
.L_991:
        /*168c*/ 	.byte	0x04, 0x2f
        /*168e*/ 	.short	(.L_993 - .L_992)
	.align		4
.L_992:
        /*1690*/ 	.word	index@(_ZN2at6native55_GLOBAL__N__de093ff9_22_ForeachBinaryOpList_cu_a911ec4325multi_tensor_apply_kernelINS1_18TensorListMetadataILi2EEENS1_11CopyFunctorIlN3c107complexIdEELi2ELi1ELi1EEEJNS0_4CopyIlS8_EEEEEvT_T0_DpT1_)
        /*1694*/ 	.word	0x00000020


	//----- nvinfo : EIATTR_FRAME_SIZE
	.align		4
.L_993:
        /*1698*/ 	.byte	0x04, 0x11
        /*169a*/ 	.short	(.L_995 - .L_994)
	.align		4
.L_994:
        /*169c*/ 	.word	index@($__internal_100_$__cuda_sm20_div_u16)
        /*16a0*/ 	.word	0x00000000


	//----- nvinfo : EIATTR_FRAME_SIZE
	.align		4
.L_995:
        /*16a4*/ 	.byte	0x04, 0x11
        /*16a6*/ 	.short	(.L_997 - .L_996)
	.align		4
.L_996:
        /*16a8*/ 	.word	index@(_ZN2at6native55_GLOBAL__N__de093ff9_22_ForeachBinaryOpList_cu_a911ec4325multi_tensor_apply_kernelINS1_18TensorListMetadataILi2EEENS1_11CopyFunctorIlN3c107complexIdEELi2ELi1ELi1EEEJNS0_4CopyIlS8_EEEEEvT_T0_DpT1_)
        /*16ac*/ 	.word	0x00000000


	//----- nvinfo : EIATTR_REGCOUNT
	.align		4
.L_997:
        /*16b0*/ 	.byte	0x04, 0x2f
        /*16b2*/ 	.short	(.L_999 - .L_998)
	.align		4
.L_998:
        /*16b4*/ 	.word	index@(_ZN2at6native55_GLOBAL__N__de093ff9_22_ForeachBinaryOpList_cu_a911ec4325multi_tensor_apply_kernelINS1_18TensorListMetadataILi2EEENS1_11CopyFunctorIlN3c107complexIfEELi2ELi1ELi1EEEJNS0_4CopyIlS8_EEEEEvT_T0_DpT1_)
        /*16b8*/ 	.word	0x00000020


	//----- nvinfo : EIATTR_FRAME_SIZE
	.align		4
.L_999:
        /*16bc*/ 	.byte	0x04, 0x11
        /*16be*/ 	.short	(.L_1001 - .L_1000)
	.align		4
.L_1000:
        /*16c0*/ 	.word	index@($__internal_99_$__cuda_sm20_div_u16)
        /*16c4*/ 	.word	0x00000000


	//----- nvinfo : EIATTR_FRAME_SIZE
	.align		4
.L_1001:
        /*16c8*/ 	.byte	0x04, 0x11
        /*16ca*/ 	.short	(.L_1003 - .L_1002)
	.align		4
.L_1002:
        /*16cc*/ 	.word	index@(_ZN2at6native55_GLOBAL__N__de093ff9_22_ForeachBinaryOpList_cu_a911ec4325multi_tensor_apply_kernelINS1_18TensorListMetadataILi2EEENS1_11CopyFunctorIlN3c107complexIfEELi2ELi1ELi1EEEJNS0_4CopyIlS8_EEEEEvT_T0_DpT1_)
        /*16d0*/ 	.word	0x00000000


	//----- nvinfo : EIATTR_REGCOUNT
	.align		4
.L_1003:
        /*16d4*/ 	.byte	0x04, 0x2f
        /*16d6*/ 	.short	(.L_1005 - .L_1004)
	.align		4
.L_1004:
        /*16d8*/ 	.word	index@(_ZN2at6native55_GLOBAL__N__de093ff9_22_ForeachBinaryOpList_cu_a911ec4325multi_tensor_apply_kernelINS1_18TensorListMetadataILi2EEENS1_11CopyFunctorIlN3c104HalfELi2ELi1ELi1EEEJNS0_4CopyIlS7_EEEEEvT_T0_DpT1_)
        /*16dc*/ 	.word	0x00000020


	//----- nvinfo : EIATTR_FRAME_SIZE
	.align		4
.L_1005:
        /*16e0*/ 	.byte	0x04, 0x11
        /*16e2*/ 	.short	(.L_1007 - .L_1006)
	.align		4
.L_1006:
        /*16e4*/ 	.word	index@($__internal_98_$__cuda_sm20_div_u16)
        /*16e8*/ 	.word	0x00000000


	//----- nvinfo : EIATTR_FRAME_SIZE
	.align		4
.L_1007:
        /*16ec*/ 	.byte	0x04, 0x11
        /*16ee*/ 	.short	(.L_1009 - .L_1008)
	.align		4
.L_1008:
        /*16f0*/ 	.word	index@(_ZN2at6native55_GLOBAL__N__de093ff9_22_ForeachBinaryOpList_cu_a911ec4325multi_tensor_apply_kernelINS1_18TensorListMetadataILi2EEENS1_11CopyFunctorIlN3c104HalfELi2ELi1ELi1EEEJNS0_4CopyIlS7_EEEEEvT_T0_DpT1_)
        /*16f4*/ 	.word	0x00000000


	//----- nvinfo : EIATTR_REGCOUNT
	.align		4
.L_1009:
        /*16f8*/ 	.byte	0x04, 0x2f
        /*16fa*/ 	.short	(.L_1011 - .L_1010)
	.align		4
.L_1010:
        /*16fc*/ 	.word	index@(_ZN2at6native55_GLOBAL__N__de093ff9_22_ForeachBinaryOpList_cu_a911ec4325multi_tensor_apply_kernelINS1_18TensorListMetadataILi2EEENS1_11CopyFunctorIlN3c108BFloat16ELi2ELi1ELi1EEEJNS0_4CopyIlS7_EEEEEvT_T0_DpT1_)
        /*1700*/ 	.word	0x00000020


	//----- nvinfo : EIATTR_FRAME_SIZE
	.align		4
.L_1011:
        /*1704*/ 	.byte	0x04, 0x11
        /*1706*/ 	.short	(.L_1013 - .L_1012)
	.align		4
.L_1012:
        /*1708*/ 	.word	index@($__internal_97_$__cuda_sm20_div_u16)
        /*170c*/ 	.word	0x00000000


	//----- nvinfo : EIATTR_FRAME_SIZE
	.align		4
.L_1013:
        /*1710*/ 	.byte	0x04, 0x11
        /*1712*/ 	.short	(.L_1015 - .L_1014)
	.align		4
.L_1014:
        /*1714*/ 	.word	index@(_ZN2at6native55_GLOBAL__N__de093ff9_22_ForeachBinaryOpList_cu_a911ec4325multi_tensor_apply_kernelINS1_18TensorListMetadataILi2EEENS1_11CopyFunctorIlN3c108BFloat16ELi2ELi1ELi1EEEJNS0_4CopyIlS7_EEEEEvT_T0_DpT1_)
        /*1718*/ 	.word	0x00000000


	//----- nvinfo : EIATTR_REGCOUNT
	.align		4
.L_1015:
        /*171c*/ 	.byte	0x04, 0x2f
        /*171e*/ 	.short	(.L_1017 - .L_1016)
	.align		4
.L_1016:
        /*1720*/ 	.word	index@(_ZN2at6native55_GLOBAL__N__de093ff9_22_ForeachBinaryOpList_cu_a911ec4325multi_tensor_apply_kernelINS1_18TensorListMetadataILi2EEENS1_11CopyFunctorIlbLi2ELi1ELi1EEEJNS0_4CopyIlbEEEEEvT_T0_DpT1_)
        /*1724*/ 	.word	0x00000020


	//----- nvinfo : EIATTR_FRAME_SIZE
	.align		4
.L_1017:
        /*1728*/ 	.byte	0x04, 0x11
        /*172a*/ 	.short	(.L_1019 - .L_1018)
	.align		4
.L_1018:
        /*172c*/ 	.word	index@($__internal_96_$__cuda_sm20_div_u16)
        /*1730*/ 	.word	0x00000000


	//----- nvinfo : EIATTR_FRAME_SIZE
	.align		4
.L_1019:
        /*1734*/ 	.byte	0x04, 0x11
        /*1736*/ 	.short	(.L_1021 - .L_1020)
	.align		4
.L_1020:
        /*1738*/ 	.word	index@(_ZN2at6native55_GLOBAL__N__de093ff9_22_ForeachBinaryOpList_cu_a911ec4325multi_tensor_apply_kernelINS1_18TensorListMetadataILi2EEENS1_11CopyFunctorIlbLi2ELi1ELi1EEEJNS0_4CopyIlbEEEEEvT_T0_DpT1_)
        /*173c*/ 	.word	0x00000000


	//----- nvinfo : EIATTR_REGCOUNT
	.align		4
.L_1021:
        /*1740*/ 	.byte	0x04, 0x2f
        /*1742*/ 	.short	(.L_1023 - .L_1022)
	.align		4
.L_1022:
        /*1744*/ 	.word	index@(_ZN2at6native55_GLOBAL__N__de093ff9_22_ForeachBinaryOpList_cu_a911ec4325multi_tensor_apply_kernelINS1_18TensorListMetadataILi2EEENS1_11CopyFunctorIlN3c1013Float8_e4m3fnELi2ELi1ELi1EEEJNS0_4CopyIlS7_EEEEEvT_T0_DpT1_)
        /*1748*/ 	.word	0x00000016


	//----- nvinfo : EIATTR_FRAME_SIZE
	.align		4
.L_1023:
        /*174c*/ 	.byte	0x04, 0x11
        /*174e*/ 	.short	(.L_1025 - .L_1024)
	.align		4
.L_1024:
        /*1750*/ 	.word	index@(_ZN2at6native55_GLOBAL__N__de093ff9_22_ForeachBinaryOpList_cu_a911ec4325multi_tensor_apply_kernelINS1_18TensorListMetadataILi2EEENS1_11CopyFunctorIlN3c1013Float8_e4m3fnELi2ELi1ELi1EEEJNS0_4CopyIlS7_EEEEEvT_T0_DpT1_)
        /*1754*/ 	.word	0x00000000


	//----- nvinfo : EIATTR_REGCOUNT
	.align		4
.L_1025:
        /*1758*/ 	.byte	0x04, 0x2f
        /*175a*/ 	.short	(.L_1027 - .L_1026)
	.align		4
.L_1026:
        /*175c*/ 	.word	index@(_ZN2at6native55_GLOBAL__N__de093ff9_22_ForeachBinaryOpList_cu_a911ec4325multi_tensor_apply_kernelINS1_18TensorListMetadataILi2EEENS1_11CopyFunctorIlN3c1015Float8_e4m3fnuzELi2ELi1ELi1EEEJNS0_4CopyIlS7_EEEEEvT_T0_DpT1_)
        /*1760*/ 	.word	0x0000001a


	//----- nvinfo : EIATTR_FRAME_SIZE
	.align		4
.L_1027:
        /*1764*/ 	.byte	0x04, 0x11
        /*1766*/ 	.short	(.L_1029 - .L_1028)
	.align		4
.L_1028:
        /*1768*/ 	.word	index@(_ZN2at6native55_GLOBAL__N__de093ff9_22_ForeachBinaryOpList_cu_a911ec4325multi_tensor_apply_kernelINS1_18TensorListMetadataILi2EEENS1_11CopyFunctorIlN3c1015Float8_e4m3fnuzELi2ELi1ELi1EEEJNS0_4CopyIlS7_EEEEEvT_T0_DpT1_)
        /*176c*/ 	.word	0x00000000


	//----- nvinfo : EIATTR_REGCOUNT
	.align		4
.L_1029:
        /*1770*/ 	.byte	0x04, 0x2f
        /*1772*/ 	.short	(.L_1031 - .L_1030)
	.align		4
.L_1030:
        /*1774*/ 	.word	index@(_ZN2at6native55_GLOBAL__N__de093ff9_22_ForeachBinaryOpList_cu_a911ec4325multi_tensor_apply_kernelINS1_18TensorListMetadataILi2EEENS1_11CopyFunctorIlN3c1011Float8_e5m2ELi2ELi1ELi1EEEJNS0_4CopyIlS7_EEEEEvT_T0_DpT1_)
        /*1778*/ 	.word	0x0000001c


	//----- nvinfo : EIATTR_FRAME_SIZE
	.align		4
.L_1031:
        /*177c*/ 	.byte	0x04, 0x11
        /*177e*/ 	.short	(.L_1033 - .L_1032)
	.align		4
.L_1032:
        /*1780*/ 	.word	index@(_ZN2at6native55_GLOBAL__N__de093ff9_22_ForeachBinaryOpList_cu_a911ec4325multi_tensor_apply_kernelINS1_18TensorListMetadataILi2EEENS1_11CopyFunctorIlN3c1011Float8_e5m2ELi2ELi1ELi1EEEJNS0_4CopyIlS7_EEEEEvT_T0_DpT1_)
        /*1784*/ 	.word	0x00000000


	//----- nvinfo : EIATTR_REGCOUNT
	.align		4
.L_1033:
        /*1788*/ 	.byte	0x04, 0x2f
        /*178a*/ 	.short	(.L_1035 - .L_1034)
	.align		4
.L_1034:
        /*178c*/ 	.word	index@(_ZN2at6native55_GLOBAL__N__de093ff9_22_ForeachBinaryOpList_cu_a911ec4325multi_tensor_apply_kernelINS1_18TensorListMetadataILi2EEENS1_11CopyFunctorIlN3c1015Float8_e5m2fnuzELi2ELi1ELi1EEEJNS0_4CopyIlS7_EEEEEvT_T0_DpT1_)
        /*1790*/ 	.word	0x0000001a


	//----- nvinfo : EIATTR_FRAME_SIZE
	.align		4
.L_1035:
        /*1794*/ 	.byte	0x04, 0x11
        /*1796*/ 	.short	(.L_1037 - .L_1036)
	.align		4
.L_1036:
        /*1798*/ 	.word	index@(_ZN2at6native55_GLOBAL__N__de093ff9_22_ForeachBinaryOpList_cu_a911ec4325multi_tensor_apply_kernelINS1_18TensorListMetadataILi2EEENS1_11CopyFunctorIlN3c1015Float8_e5m2fnuzELi2ELi1ELi1EEEJNS0_4CopyIlS7_EEEEEvT_T0_DpT1_)
        /*179c*/ 	.word	0x00000000


	//----- nvinfo : EIATTR_REGCOUNT
	.align		4
.L_1037:
        /*17a0*/ 	.byte	0x04, 0x2f
        /*17a2*/ 	.short	(.L_1039 - .L_1038)
	.align		4
.L_1038:
        /*17a4*/ 	.word	index@(_ZN2at6native55_GLOBAL__N__de093ff9_22_ForeachBinaryOpList_cu_a911ec4325multi_tensor_apply_kernelINS1_18TensorListMetadataILi2EEENS1_14UnaryOpFunctorIsLi2ELi1ELi1EEEJNS0_4CopyIssEEEEEvT_T0_DpT1_)
        /*17a8*/ 	.word	0x00000020


	//----- nvinfo : EIATTR_FRAME_SIZE
	.align		4
.L_1039:
        /*17ac*/ 	.byte	0x04, 0x11
        /*17ae*/ 	.short	(.L_1041 - .L_1040)
	.align		4
.L_1040:
        /*17b0*/ 	.word	index@($__internal_95_$__cuda_sm20_div_u16)
        /*17b4*/ 	.word	0x00000000


	//----- nvinfo : EIATTR_FRAME_SIZE
	.align		4
.L_1041:
        /*17b8*/ 	.byte	0x04, 0x11
        /*17ba*/ 	.short	(.L_1043 - .L_1042)
	.align		4
.L_1042:
        /*17bc*/ 	.word	index@(_ZN2at6native55_GLOBAL__N__de093ff9_22_ForeachBinaryOpList_cu_a911ec4325multi_tensor_apply_kernelINS1_18TensorListMetadataILi2EEENS1_14UnaryOpFunctorIsLi2ELi1ELi1EEEJNS0_4CopyIssEEEEEvT_T0_DpT1_)
        /*17c0*/ 	.word	0x00000000


	//----- nvinfo : EIATTR_REGCOUNT
	.align		4
.L_1043:
        /*17c4*/ 	.byte	0x04, 0x2f
        /*17c6*/ 	.short	(.L_1045 - .L_1044)
	.align		4
.L_1044:
        /*17c8*/ 	.word	index@(_ZN2at6native55_GLOBAL__N__de093ff9_22_ForeachBinaryOpList_cu_a911ec4325multi_tensor_apply_kernelINS1_18TensorListMetadataILi2EEENS1_11CopyFunctorIshLi2ELi1ELi1EEEJNS0_4CopyIshEEEEEvT_T0_DpT1_)
        /*17cc*/ 	.word	0x00000020


	//----- nvinfo : EIATTR_FRAME_SIZE
	.align		4
.L_1045:
        /*17d0*/ 	.byte	0x04, 0x11
        /*17d2*/ 	.short	(.L_1047 - .L_1046)
	.align		4
.L_1046:
        /*17d4*/ 	.word	index@($__internal_94_$__cuda_sm20_div_u16)
        /*17d8*/ 	.word	0x00000000


	//----- nvinfo : EIATTR_FRAME_SIZE
	.align		4
.L_1047:
        /*17dc*/ 	.byte	0x04, 0x11
        /*17de*/ 	.short	(.L_1049 - .L_1048)
	.align		4
.L_1048:
        /*17e0*/ 	.word	index@(_ZN2at6native55_GLOBAL__N__de093ff9_22_ForeachBinaryOpList_cu_a911ec4325multi_tensor_apply_kernelINS1_18TensorListMetadataILi2EEENS1_11CopyFunctorIshLi2ELi1ELi1EEEJNS0_4CopyIshEEEEEvT_T0_DpT1_)
        /*17e4*/ 	.word	0x00000000


	//----- nvinfo : EIATTR_REGCOUNT
	.align		4
.L_1049:
        /*17e8*/ 	.byte	0x04, 0x2f
        /*17ea*/ 	.short	(.L_1051 - .L_1050)
	.align		4
.L_1050:
        /*17ec*/ 	.word	index@(_ZN2at6native55_GLOBAL__N__de093ff9_22_ForeachBinaryOpList_cu_a911ec4325multi_tensor_apply_kernelINS1_18TensorListMetadataILi2EEENS1_11CopyFunctorIsaLi2ELi1ELi1EEEJNS0_4CopyIsaEEEEEvT_T0_DpT1_)
        /*17f0*/ 	.word	0x00000020


	//----- nvinfo : EIATTR_FRAME_SIZE
	.align		4
.L_1051:
        /*17f4*/ 	.byte	0x04, 0x11
        /*17f6*/ 	.short	(.L_1053 - .L_1052)
	.align		4
.L_1052:
        /*17f8*/ 	.word	index@($__internal_93_$__cuda_sm20_div_u16)
        /*17fc*/ 	.word	0x00000000


	//----- nvinfo : EIATTR_FRAME_SIZE
	.align		4
.L_1053:
        /*1800*/ 	.byte	0x04, 0x11
        /*1802*/ 	.short	(.L_1055 - .L_1054)
	.align		4
.L_1054:
        /*1804*/ 	.word	index@(_ZN2at6native55_GLOBAL__N__de093ff9_22_ForeachBinaryOpList_cu_a911ec4325multi_tensor_apply_kernelINS1_18TensorListMetadataILi2EEENS1_11CopyFunctorIsaLi2ELi1ELi1EEEJNS0_4CopyIsaEEEEEvT_T0_DpT1_)
        /*1808*/ 	.word	0x00000000


	//----- nvinfo : EIATTR_REGCOUNT
	.align		4
.L_1055:
        /*180c*/ 	.byte	0x04, 0x2f
        /*180e*/ 	.short	(.L_1057 - .L_1056)
	.align		4
.L_1056:
        /*1810*/ 	.word	index@(_ZN2at6native55_GLOBAL__N__de093ff9_22_ForeachBinaryOpList_cu_a911ec4325multi_tensor_apply_kernelINS1_18TensorListMetadataILi2EEENS1_11CopyFunctorIslLi2ELi1ELi1EEEJNS0_4CopyIslEEEEEvT_T0_DpT1_)
        /*1814*/ 	.word	0x0000001d


	//----- nvinfo : EIATTR_FRAME_SIZE
	.align		4
.L_1057:
        /*1818*/ 	.byte	0x04, 0x11
        /*181a*/ 	.short	(.L_1059 - .L_1058)
	.align		4
.L_1058:
        /*181c*/ 	.word	index@($__internal_92_$__cuda_sm20_div_u16)
        /*1820*/ 	.word	0x00000000


	//----- nvinfo : EIATTR_FRAME_SIZE
	.align		4
.L_1059:
        /*1824*/ 	.byte	0x04, 0x11
        /*1826*/ 	.short	(.L_1061 - .L_1060)
	.align		4
.L_1060:
        /*1828*/ 	.word	index@(_ZN2at6native55_GLOBAL__N__de093ff9_22_ForeachBinaryOpList_cu_a911ec4325multi_tensor_apply_kernelINS1_18TensorListMetadataILi2EEENS1_11CopyFunctorIslLi2ELi1ELi1EEEJNS0_4CopyIslEEEEEvT_T0_DpT1_)
        /*182c*/ 	.word	0x00000000


	//----- nvinfo : EIATTR_REGCOUNT
	.align		4
.L_1061:
        /*1830*/ 	.byte	0x04, 0x2f
        /*1832*/ 	.short	(.L_1063 - .L_1062)
	.align		4
.L_1062:
        /*1834*/ 	.word	index@(_ZN2at6native55_GLOBAL__N__de093ff9_22_ForeachBinaryOpList_cu_a911ec4325multi_tensor_apply_kernelINS1_18TensorListMetadataILi2EEENS1_11CopyFunctorIsiLi2ELi1ELi1EEEJNS0_4CopyIsiEEEEEvT_T0_DpT1_)
        /*1838*/ 	.word	0x0000001e


	//----- nvinfo : EIATTR_FRAME_SIZE
	.align		4
.L_1063:
        /*183c*/ 	.byte	0x04, 0x11
        /*183e*/ 	.short	(.L_1065 - .L_1064)
	.align		4
.L_1064:
        /*1840*/ 	.word	index@($__internal_91_$__cuda_sm20_div_u16)
        /*1844*/ 	.word	0x00000000


	//----- nvinfo : EIATTR_FRAME_SIZE
	.align		4
.L_1065:
        /*1848*/ 	.byte	0x04, 0x11
        /*184a*/ 	.short	(.L_1067 - .L_1066)
	.align		4
.L_1066:
        /*184c*/ 	.word	index@(_ZN2at6native55_GLOBAL__N__de093ff9_22_ForeachBinaryOpList_cu_a911ec4325multi_tensor_apply_kernelINS1_18TensorListMetadataILi2EEENS1_11CopyFunctorIsiLi2ELi1ELi1EEEJNS0_4CopyIsiEEEEEvT_T0_DpT1_)
        /*1850*/ 	.word	0x00000000


	//----- nvinfo : EIATTR_REGCOUNT
	.align		4
.L_1067:
        /*1854*/ 	.byte	0x04, 0x2f
        /*1856*/ 	.short	(.L_1069 - .L_1068)
	.align		4
.L_1068:
        /*1858*/ 	.word	index@(_ZN2at6native55_GLOBAL__N__de093ff9_22_ForeachBinaryOpList_cu_a911ec4325multi_tensor_apply_kernelINS1_18TensorListMetadataILi2EEENS1_11CopyFunctorIsdLi2ELi1ELi1EEEJNS0_4CopyIsdEEEEEvT_T0_DpT1_)
        /*185c*/ 	.word	0x00000020


	//----- nvinfo : EIATTR_FRAME_SIZE
	.align		4
.L_1069:
        /*1860*/ 	.byte	0x04, 0x11
        /*1862*/ 	.short	(.L_1071 - .L_1070)
	.align		4
.L_1070:
        /*1864*/ 	.word	index@($__internal_90_$__cuda_sm20_div_u16)
        /*1868*/ 	.word	0x00000000


	//----- nvinfo : EIATTR_FRAME_SIZE
	.align		4
.L_1071:
        /*186c*/ 	.byte	0x04, 0x11
        /*186e*/ 	.short	(.L_1073 - .L_1072)
	.align		4
.L_1072:
        /*1870*/ 	.word	index@(_ZN2at6native55_GLOBAL__N__de093ff9_22_ForeachBinaryOpList_cu_a911ec4325multi_tensor_apply_kernelINS1_18TensorListMetadataILi2EEENS1_11CopyFunctorIsdLi2ELi1ELi1EEEJNS0_4CopyIsdEEEEEvT_T0_DpT1_)
        /*1874*/ 	.word	0x00000000


	//----- nvinfo : EIATTR_REGCOUNT
	.align		4
.L_1073:
        /*1878*/ 	.byte	0x04, 0x2f
        /*187a*/ 	.short	(.L_1075 - .L_1074)
	.align		4
.L_1074:
        /*187c*/ 	.word	index@(_ZN2at6native55_GLOBAL__N__de093ff9_22_ForeachBinaryOpList_cu_a911ec4325multi_tensor_apply_kernelINS1_18TensorListMetadataILi2EEENS1_11CopyFunctorIsfLi2ELi1ELi1EEEJNS0_4CopyIsfEEEEEvT_T0_DpT1_)
        /*1880*/ 	.word	0x00000020


	//----- nvinfo : EIATTR_FRAME_SIZE
	.align		4
.L_1075:
        /*1884*/ 	.byte	0x04, 0x11
        /*1886*/ 	.short	(.L_1077 - .L_1076)
	.align		4
.L_1076:
        /*1888*/ 	.word	index@($__internal_89_$__cuda_sm20_div_u16)
        /*188c*/ 	.word	0x00000000


	//----- nvinfo : EIATTR_FRAME_SIZE
	.align		4
.L_1077:
        /*1890*/ 	.byte	0x04, 0x11
        /*1892*/ 	.short	(.L_1079 - .L_1078)
	.align		4
.L_1078:
        /*1894*/ 	.word	index@(_ZN2at6native55_GLOBAL__N__de093ff9_22_ForeachBinaryOpList_cu_a911ec4325multi_tensor_apply_kernelINS1_18TensorListMetadataILi2EEENS1_11CopyFunctorIsfLi2ELi1ELi1EEEJNS0_4CopyIsfEEEEEvT_T0_DpT1_)
        /*1898*/ 	.word	0x00000000


	//----- nvinfo : EIATTR_REGCOUNT
	.align		4
.L_1079:
        /*189c*/ 	.byte	0x04, 0x2f
        /*189e*/ 	.short	(.L_1081 - .L_1080)
	.align		4
.L_1080:
        /*18a0*/ 	.word	index@(_ZN2at6native55_GLOBAL__N__de093ff9_22_ForeachBinaryOpList_cu_a911ec4325multi_tensor_apply_kernelINS1_18TensorListMetadataILi2EEENS1_11CopyFunctorIsN3c107complexIdEELi2ELi1ELi1EEEJNS0_4CopyIsS8_EEEEEvT_T0_DpT1_)
        /*18a4*/ 	.word	0x00000020


	//----- nvinfo : EIATTR_FRAME_SIZE
	.align		4
.L_1081:
        /*18a8*/ 	.byte	0x04, 0x11
        /*18aa*/ 	.short	(.L_1083 - .L_1082)
	.align		4
.L_1082:
        /*18ac*/ 	.word	index@($__internal_88_$__cuda_sm20_div_u16)
        /*18b0*/ 	.word	0x00000000


	//----- nvinfo : EIATTR_FRAME_SIZE
	.align		4
.L_1083:
        /*18b4*/ 	.byte	0x04, 0x11
        /*18b6*/ 	.short	(.L_1085 - .L_1084)
	.align		4
.L_1084:
        /*18b8*/ 	.word	index@(_ZN2at6native55_GLOBAL__N__de093ff9_22_ForeachBinaryOpList_cu_a911ec4325multi_tensor_apply_kernelINS1_18TensorListMetadataILi2EEENS1_11CopyFunctorIsN3c107complexIdEELi2ELi1ELi1EEEJNS0_4CopyIsS8_EEEEEvT_T0_DpT1_)
        /*18bc*/ 	.word	0x00000000


	//----- nvinfo : EIATTR_REGCOUNT
	.align		4
.L_1085:
        /*18c0*/ 	.byte	0x04, 0x2f
        /*18c2*/ 	.short	(.L_1087 - .L_1086)
	.align		4
.L_1086:
        /*18c4*/ 	.word	index@(_ZN2at6native55_GLOBAL__N__de093ff9_22_ForeachBinaryOpList_cu_a911ec4325multi_tensor_apply_kernelINS1_18TensorListMetadataILi2EEENS1_11CopyFunctorIsN3c107complexIfEELi2ELi1ELi1EEEJNS0_4CopyIsS8_EEEEEvT_T0_DpT1_)
        /*18c8*/ 	.word	0x00000020


	//----- nvinfo : EIATTR_FRAME_SIZE
	.align		4
.L_1087:
        /*18cc*/ 	.byte	0x04, 0x11
        /*18ce*/ 	.short	(.L_1089 - .L_1088)
	.align		4
.L_1088:
        /*18d0*/ 	.word	index@($__internal_87_$__cuda_sm20_div_u16)
        /*18d4*/ 	.word	0x00000000


	//----- nvinfo : EIATTR_FRAME_SIZE
	.align		4
.L_1089:
        /*18d8*/ 	.byte	0x04, 0x11
        /*18da*/ 	.short	(.L_1091 - .L_1090)
	.align		4
.L_1090:
        /*18dc*/ 	.word	index@(_ZN2at6native55_GLOBAL__N__de093ff9_22_ForeachBinaryOpList_cu_a911ec4325multi_tensor_apply_kernelINS1_18TensorListMetadataILi2EEENS1_11CopyFunctorIsN3c107complexIfEELi2ELi1ELi1EEEJNS0_4CopyIsS8_EEEEEvT_T0_DpT1_)
        /*18e0*/ 	.word	0x00000000


	//----- nvinfo : EIATTR_REGCOUNT
	.align		4
.L_1091:
        /*18e4*/ 	.byte	0x04, 0x2f
        /*18e6*/ 	.short	(.L_1093 - .L_1092)
	.align		4
.L_1092:
        /*18e8*/ 	.word	index@(_ZN2at6native55_GLOBAL__N__de093ff9_22_ForeachBinaryOpList_cu_a911ec4325multi_tensor_apply_kernelINS1_18TensorListMetadataILi2EEENS1_11CopyFunctorIsN3c104HalfELi2ELi1ELi1EEEJNS0_4CopyIsS7_EEEEEvT_T0_DpT1_)
        /*18ec*/ 	.word	0x0000001e


	//----- nvinfo : EIATTR_FRAME_SIZE
	.align		4
.L_1093:
        /*18f0*/ 	.byte	0x04, 0x11
        /*18f2*/ 	.short	(.L_1095 - .L_1094)
	.align		4
.L_1094:
        /*18f4*/ 	.word	index@($__internal_86_$__cuda_sm20_div_u16)
        /*18f8*/ 	.word	0x00000000


	//----- nvinfo : EIATTR_FRAME_SIZE
	.align		4
.L_1095:
        /*18fc*/ 	.byte	0x04, 0x11
        /*18fe*/ 	.short	(.L_1097 - .L_1096)
	.align		4
.L_1096:
        /*1900*/ 	.word	index@(_ZN2at6native55_GLOBAL__N__de093ff9_22_ForeachBinaryOpList_cu_a911ec4325multi_tensor_apply_kernelINS1_18TensorListMetadataILi2EEENS1_11CopyFunctorIsN3c104HalfELi2ELi1ELi1EEEJNS0_4CopyIsS7_EEEEEvT_T0_DpT1_)
        /*1904*/ 	.word	0x00000000


	//----- nvinfo : EIATTR_REGCOUNT
	.align		4
.L_1097:
        /*1908*/ 	.byte	0x04, 0x2f
        /*190a*/ 	.short	(.L_1099 - .L_1098)
	.align		4
.L_1098:
        /*190c*/ 	.word	index@(_ZN2at6native55_GLOBAL__N__de093ff9_22_ForeachBinaryOpList_cu_a911ec4325multi_tensor_apply_kernelINS1_18TensorListMetadataILi2EEENS1_11CopyFunctorIsN3c108BFloat16ELi2ELi1ELi1EEEJNS0_4CopyIsS7_EEEEEvT_T0_DpT1_)
        /*1910*/ 	.word	0x0000001e


	//----- nvinfo : EIATTR_FRAME_SIZE
	.align		4
.L_1099:
        /*1914*/ 	.byte	0x04, 0x11
        /*1916*/ 	.short	(.L_1101 - .L_1100)
	.align		4
.L_1100:
        /*1918*/ 	.word	index@($__internal_85_$__cuda_sm20_div_u16)
        /*191c*/ 	.word	0x00000000


	//----- nvinfo : EIATTR_FRAME_SIZE
	.align		4
.L_1101:
        /*1920*/ 	.byte	0x04, 0x11
        /*1922*/ 	.short	(.L_1103 - .L_1102)
	.align		4
.L_1102:
        /*1924*/ 	.word	index@(_ZN2at6native55_GLOBAL__N__de093ff9_22_ForeachBinaryOpList_cu_a911ec4325multi_tensor_apply_kernelINS1_18TensorListMetadataILi2EEENS1_11CopyFunctorIsN3c108BFloat16ELi2ELi1ELi1EEEJNS0_4CopyIsS7_EEEEEvT_T0_DpT1_)
        /*1928*/ 	.word	0x00000000


	//----- nvinfo : EIATTR_REGCOUNT
	.align		4
.L_1103:
        /*192c*/ 	.byte	0x04, 0x2f
        /*192e*/ 	.short	(.L_1105 - .L_1104)
	.align		4
.L_1104:
        /*1930*/ 	.word	index@(_ZN2at6native55_GLOBAL__N__de093ff9_22_ForeachBinaryOpList_cu_a911ec4325multi_tensor_apply_kernelINS1_18TensorListMetadataILi2EEENS1_11CopyFunctorIsbLi2ELi1ELi1EEEJNS0_4CopyIsbEEEEEvT_T0_DpT1_)
        /*1934*/ 	.word	0x00000020


	//----- nvinfo : EIATTR_FRAME_SIZE
	.align		4
.L_1105:
        /*1938*/ 	.byte	0x04, 0x11
        /*193a*/ 	.short	(.L_1107 - .L_1106)
	.align		4
.L_1106:
        /*193c*/ 	.word	index@($__internal_84_$__cuda_sm20_div_u16)
        /*1940*/ 	.word	0x00000000


	//----- nvinfo : EIATTR_FRAME_SIZE
	.align		4
.L_1107:
        /*1944*/ 	.byte	0x04, 0x11
        /*1946*/ 	.short	(.L_1109 - .L_1108)
	.align		4
.L_1108:
        /*1948*/ 	.word	index@(_ZN2at6native55_GLOBAL__N__de093ff9_22_ForeachBinaryOpList_cu_a911ec4325multi_tensor_apply_kernelINS1_18TensorListMetadataILi2EEENS1_11CopyFunctorIsbLi2ELi1ELi1EEEJNS0_4CopyIsbEEEEEvT_T0_DpT1_)
        /*194c*/ 	.word	0x00000000


	//----- nvinfo : EIATTR_REGCOUNT
	.align		4
.L_1109:
        /*1950*/ 	.byte	0x04, 0x2f
        /*1952*/ 	.short	(.L_1111 - .L_1110)
	.align		4
.L_1110:
        /*1954*/ 	.word	index@(_ZN2at6native55_GLOBAL__N__de093ff9_22_ForeachBinaryOpList_cu_a911ec4325multi_tensor_apply_kernelINS1_18TensorListMetadataILi2EEENS1_11CopyFunctorIsN3c1013Float8_e4m3fnELi2ELi1ELi1EEEJNS0_4CopyIsS7_EEEEEvT_T0_DpT1_)
        /*1958*/ 	.word	0x00000018


	//----- nvinfo : EIATTR_FRAME_SIZE
	.align		4
.L_1111:
        /*195c*/ 	.byte	0x04, 0x11
        /*195e*/ 	.short	(.L_1113 - .L_1112)
	.align		4
.L_1112:
        /*1960*/ 	.word	index@(_ZN2at6native55_GLOBAL__N__de093ff9_22_ForeachBinaryOpList_cu_a911ec4325multi_tensor_apply_kernelINS1_18TensorListMetadataILi2EEENS1_11CopyFunctorIsN3c1013Float8_e4m3fnELi2ELi1ELi1EEEJNS0_4CopyIsS7_EEEEEvT_T0_DpT1_)
        /*1964*/ 	.word	0x00000000


	//----- nvinfo : EIATTR_REGCOUNT
	.align		4
.L_1113:
        /*1968*/ 	.byte	0x04, 0x2f
        /*196a*/ 	.short	(.L_1115 - .L_1114)
	.align		4
.L_1114:
        /*196c*/ 	.word	index@(_ZN2at6native55_GLOBAL__N__de093ff9_22_ForeachBinaryOpList_cu_a911ec4325multi_tensor_apply_kernelINS1_18TensorListMetadataILi2EEENS1_11CopyFunctorIsN3c1015Float8_e4m3fnuzELi2ELi1ELi1EEEJNS0_4CopyIsS7_EEEEEvT_T0_DpT1_)
        /*1970*/ 	.word	0x0000001a


	//----- nvinfo : EIATTR_FRAME_SIZE
	.align		4
.L_1115:
        /*1974*/ 	.byte	0x04, 0x11
        /*1976*/ 	.short	(.L_1117 - .L_1116)
	.align		4
.L_1116:
        /*1978*/ 	.word	index@(_ZN2at6native55_GLOBAL__N__de093ff9_22_ForeachBinaryOpList_cu_a911ec4325multi_tensor_apply_kernelINS1_18TensorListMetadataILi2EEENS1_11CopyFunctorIsN3c1015Float8_e4m3fnuzELi2ELi1ELi1EEEJNS0_4CopyIsS7_EEEEEvT_T0_DpT1_)
        /*197c*/ 	.word	0x00000000


	//----- nvinfo : EIATTR_REGCOUNT
	.align		4
.L_1117:
        /*1980*/ 	.byte	0x04, 0x2f
        /*1982*/ 	.short	(.L_1119 - .L_1118)
	.align		4
.L_1118:
        /*1984*/ 	.word	index@(_ZN2at6native55_GLOBAL__N__de093ff9_22_ForeachBinaryOpList_cu_a911ec4325multi_tensor_apply_kernelINS1_18TensorListMetadataILi2EEENS1_11CopyFunctorIsN3c1011Float8_e5m2ELi2ELi1ELi1EEEJNS0_4CopyIsS7_EEEEEvT_T0_DpT1_)
        /*1988*/ 	.word	0x0000001a


	//----- nvinfo : EIATTR_FRAME_SIZE
	.align		4
.L_1119:
        /*198c*/ 	.byte	0x04, 0x11
        /*198e*/ 	.short	(.L_1121 - .L_1120)
	.align		4
.L_1120:
        /*1990*/ 	.word	index@(_ZN2at6native55_GLOBAL__N__de093ff9_22_ForeachBinaryOpList_cu_a911ec4325multi_tensor_apply_kernelINS1_18TensorListMetadataILi2EEENS1_11CopyFunctorIsN3c1011Float8_e5m2ELi2ELi1ELi1EEEJNS0_4CopyIsS7_EEEEEvT_T0_DpT1_)
        /*1994*/ 	.word	0x00000000


	//----- nvinfo : EIATTR_REGCOUNT
	.align		4
.L_1121:
        /*1998*/ 	.byte	0x04, 0x2f
        /*199a*/ 	.short	(.L_1123 - .L_1122)
	.align		4
.L_1122:
        /*199c*/ 	.word	index@(_ZN2at6native55_GLOBAL__N__de093ff9_22_ForeachBinaryOpList_cu_a911ec4325multi_tensor_apply_kernelINS1_18TensorListMetadataILi2EEENS1_11CopyFunctorIsN3c1015Float8_e5m2fnuzELi2ELi1ELi1EEEJNS0_4CopyIsS7_EEEEEvT_T0_DpT1_)
        /*19a0*/ 	.word	0x0000001a


	//----- nvinfo : EIATTR_FRAME_SIZE
	.align		4
.L_1123:
        /*19a4*/ 	.byte	0x04, 0x11
        /*19a6*/ 	.short	(.L_1125 - .L_1124)
	.align		4
.L_1124:
        /*19a8*/ 	.word	index@(_ZN2at6native55_GLOBAL__N__de093ff9_22_ForeachBinaryOpList_cu_a911ec4325multi_tensor_apply_kernelINS1_18TensorListMetadataILi2EEENS1_11CopyFunctorIsN3c1015Float8_e5m2fnuzELi2ELi1ELi1EEEJNS0_4CopyIsS7_EEEEEvT_T0_DpT1_)
        /*19ac*/ 	.word	0x00000000


	//----- nvinfo : EIATTR_REGCOUNT
	.align		4
.L_1125:
        /*19b0*/ 	.byte	0x04, 0x2f
        /*19b2*/ 	.short	(.L_1127 - .L_1126)
	.align		4
.L_1126:
        /*19b4*/ 	.word	index@(_ZN2at6native55_GLOBAL__N__de093ff9_22_ForeachBinaryOpList_cu_a911ec4325multi_tensor_apply_kernelINS1_18TensorListMetadataILi2EEENS1_14UnaryOpFunctorIdLi2ELi1ELi1EEEJNS0_4CopyIddEEEEEvT_T0_DpT1_)
        /*19b8*/ 	.word	0x00000020


	//----- nvinfo : EIATTR_FRAME_SIZE
	.align		4
.L_1127:
        /*19bc*/ 	.byte	0x04, 0x11
        /*19be*/ 	.short	(.L_1129 - .L_1128)
	.align		4
.L_1128:
        /*19c0*/ 	.word	index@($__internal_83_$__cuda_sm20_div_u16)
        /*19c4*/ 	.word	0x00000000


	//----- nvinfo : EIATTR_FRAME_SIZE
	.align		4
.L_1129:
        /*19c8*/ 	.byte	0x04, 0x11
        /*19ca*/ 	.short	(.L_1131 - .L_1130)
	.align		4
.L_1130:
        /*19cc*/ 	.word	index@(_ZN2at6native55_GLOBAL__N__de093ff9_22_ForeachBinaryOpList_cu_a911ec4325multi_tensor_apply_kernelINS1_18TensorListMetadataILi2EEENS1_14UnaryOpFunctorIdLi2ELi1ELi1EEEJNS0_4CopyIddEEEEEvT_T0_DpT1_)
        /*19d0*/ 	.word	0x00000000


	//----- nvinfo : EIATTR_REGCOUNT
	.align		4
.L_1131:
        /*19d4*/ 	.byte	0x04, 0x2f
        /*19d6*/ 	.short	(.L_1133 - .L_1132)
	.align		4
.L_1132:
        /*19d8*/ 	.word	index@(_ZN2at6native55_GLOBAL__N__de093ff9_22_ForeachBinaryOpList_cu_a911ec4325multi_tensor_apply_kernelINS1_18TensorListMetadataILi2EEENS1_11CopyFunctorIdhLi2ELi1ELi1EEEJNS0_4CopyIdhEEEEEvT_T0_DpT1_)
        /*19dc*/ 	.word	0x00000020


	//----- nvinfo : EIATTR_FRAME_SIZE
	.align		4
.L_1133:
        /*19e0*/ 	.byte	0x04, 0x11
        /*19e2*/ 	.short	(.L_1135 - .L_1134)
	.align		4
.L_1134:
        /*19e4*/ 	.word	index@($__internal_82_$__cuda_sm20_div_u16)
        /*19e8*/ 	.word	0x00000000


	//----- nvinfo : EIATTR_FRAME_SIZE
	.align		4
.L_1135:
        /*19ec*/ 	.byte	0x04, 0x11
        /*19ee*/ 	.short	(.L_1137 - .L_1136)
	.align		4
.L_1136:
        /*19f0*/ 	.word	index@(_ZN2at6native55_GLOBAL__N__de093ff9_22_ForeachBinaryOpList_cu_a911ec4325multi_tensor_apply_kernelINS1_18TensorListMetadataILi2EEENS1_11CopyFunctorIdhLi2ELi1ELi1EEEJNS0_4CopyIdhEEEEEvT_T0_DpT1_)
        /*19f4*/ 	.word	0x00000000


	//----- nvinfo : EIATTR_REGCOUNT
	.align		4
.L_1137:
        /*19f8*/ 	.byte	0x04, 0x2f
        /*19fa*/ 	.short	(.L_1139 - .L_1138)
	.align		4
.L_1138:
        /*19fc*/ 	.word	index@(_ZN2at6native55_GLOBAL__N__de093ff9_22_ForeachBinaryOpList_cu_a911ec4325multi_tensor_apply_kernelINS1_18TensorListMetadataILi2EEENS1_11CopyFunctorIdaLi2ELi1ELi1EEEJNS0_4CopyIdaEEEEEvT_T0_DpT1_)
        /*1a00*/ 	.word	0x00000020


	//----- nvinfo : EIATTR_FRAME_SIZE
	.align		4
.L_1139:
        /*1a04*/ 	.byte	0x04, 0x11
        /*1a06*/ 	.short	(.L_1141 - .L_1140)
	.align		4
.L_1140:
        /*1a08*/ 	.word	index@($__internal_81_$__cuda_sm20_div_u16)
        /*1a0c*/ 	.word	0x00000000


	//----- nvinfo : EIATTR_FRAME_SIZE
	.align		4
.L_1141:
        /*1a10*/ 	.byte	0x04, 0x11
        /*1a12*/ 	.short	(.L_1143 - .L_1142)
	.align		4
.L_1142:
        /*1a14*/ 	.word	index@(_ZN2at6native55_GLOBAL__N__de093ff9_22_ForeachBinaryOpList_cu_a911ec4325multi_tensor_apply_kernelINS1_18TensorListMetadataILi2EEENS1_11CopyFunctorIdaLi2ELi1ELi1EEEJNS0_4CopyIdaEEEEEvT_T0_DpT1_)
        /*1a18*/ 	.word	0x00000000


	//----- nvinfo : EIATTR_REGCOUNT
	.align		4
.L_1143:
        /*1a1c*/ 	.byte	0x04, 0x2f
        /*1a1e*/ 	.short	(.L_1145 - .L_1144)
	.align		4
.L_1144:
        /*1a20*/ 	.word	index@(_ZN2at6native55_GLOBAL__N__de093ff9_22_ForeachBinaryOpList_cu_a911ec4325multi_tensor_apply_kernelINS1_18TensorListMetadataILi2EEENS1_11CopyFunctorIdlLi2ELi1ELi1EEEJNS0_4CopyIdlEEEEEvT_T0_DpT1_)
        /*1a24*/ 	.word	0x00000020


	//----- nvinfo : EIATTR_FRAME_SIZE
	.align		4
.L_1145:
        /*1a28*/ 	.byte	0x04, 0x11
        /*1a2a*/ 	.short	(.L_1147 - .L_1146)
	.align		4
.L_1146:
        /*1a2c*/ 	.word	index@($__internal_80_$__cuda_sm20_div_u16)
        /*1a30*/ 	.word	0x00000000


	//----- nvinfo : EIATTR_FRAME_SIZE
	.align		4
.L_1147:
        /*1a34*/ 	.byte	0x04, 0x11
        /*1a36*/ 	.short	(.L_1149 - .L_1148)
	.align		4
.L_1148:
        /*1a38*/ 	.word	index@(_ZN2at6native55_GLOBAL__N__de093ff9_22_ForeachBinaryOpList_cu_a911ec4325multi_tensor_apply_kernelINS1_18TensorListMetadataILi2EEENS1_11CopyFunctorIdlLi2ELi1ELi1EEEJNS0_4CopyIdlEEEEEvT_T0_DpT1_)
        /*1a3c*/ 	.word	0x00000000


	//----- nvinfo : EIATTR_REGCOUNT
	.align		4
.L_1149:
        /*1a40*/ 	.byte	0x04, 0x2f
        /*1a42*/ 	.short	(.L_1151 - .L_1150)
	.align		4
.L_1150:
        /*1a44*/ 	.word	index@(_ZN2at6native55_GLOBAL__N__de093ff9_22_ForeachBinaryOpList_cu_a911ec4325multi_tensor_apply_kernelINS1_18TensorListMetadataILi2EEENS1_11CopyFunctorIdsLi2ELi1ELi1EEEJNS0_4CopyIdsEEEEEvT_T0_DpT1_)
        /*1a48*/ 	.word	0x00000020


	//----- nvinfo : EIATTR_FRAME_SIZE
	.align		4
.L_1151:
        /*1a4c*/ 	.byte	0x04, 0x11
        /*1a4e*/ 	.short	(.L_1153 - .L_1152)
	.align		4
.L_1152:
        /*1a50*/ 	.word	index@($__internal_79_$__cuda_sm20_div_u16)
        /*1a54*/ 	.word	0x00000000


	//----- nvinfo : EIATTR_FRAME_SIZE
	.align		4
.L_1153:
        /*1a58*/ 	.byte	0x04, 0x11
        /*1a5a*/ 	.short	(.L_1155 - .L_1154)
	.align		4
.L_1154:
        /*1a5c*/ 	.word	index@(_ZN2at6native55_GLOBAL__N__de093ff9_22_ForeachBinaryOpList_cu_a911ec4325multi_tensor_apply_kernelINS1_18TensorListMetadataILi2EEENS1_11CopyFunctorIdsLi2ELi1ELi1EEEJNS0_4CopyIdsEEEEEvT_T0_DpT1_)
        /*1a60*/ 	.word	0x00000000


	//----- nvinfo : EIATTR_REGCOUNT
	.align		4
.L_1155:
        /*1a64*/ 	.byte	0x04, 0x2f
        /*1a66*/ 	.short	(.L_1157 - .L_1156)
	.align		4
.L_1156:
        /*1a68*/ 	.word	index@(_ZN2at6native55_GLOBAL__N__de093ff9_22_ForeachBinaryOpList_cu_a911ec4325multi_tensor_apply_kernelINS1_18TensorListMetadataILi2EEENS1_11CopyFunctorIdiLi2ELi1ELi1EEEJNS0_4CopyIdiEEEEEvT_T0_DpT1_)
        /*1a6c*/ 	.word	0x00000020


	//----- nvinfo : EIATTR_FRAME_SIZE
	.align		4
.L_1157:
        /*1a70*/ 	.byte	0x04, 0x11
        /*1a72*/ 	.short	(.L_1159 - .L_1158)
	.align		4
.L_1158:
        /*1a74*/ 	.word	index@($__internal_78_$__cuda_sm20_div_u16)
        /*1a78*/ 	.word	0x00000000


	//----- nvinfo : EIATTR_FRAME_SIZE
	.align		4
.L_1159:
        /*1a7c*/ 	.byte	0x04, 0x11
        /*1a7e*/ 	.short	(.L_1161 - .L_1160)
	.align		4
.L_1160:
        /*1a80*/ 	.word	index@(_ZN2at6native55_GLOBAL__N__de093ff9_22_ForeachBinaryOpList_cu_a911ec4325multi_tensor_apply_kernelINS1_18TensorListMetadataILi2EEENS1_11CopyFunctorIdiLi2ELi1ELi1EEEJNS0_4CopyIdiEEEEEvT_T0_DpT1_)
        /*1a84*/ 	.word	0x00000000


	//----- nvinfo : EIATTR_REGCOUNT
	.align		4
.L_1161:
        /*1a88*/ 	.byte	0x04, 0x2f
        /*1a8a*/ 	.short	(.L_1163 - .L_1162)
	.align		4
.L_1162:
        /*1a8c*/ 	.word	index@(_ZN2at6native55_GLOBAL__N__de093ff9_22_ForeachBinaryOpList_cu_a911ec4325multi_tensor_apply_kernelINS1_18TensorListMetadataILi2EEENS1_11CopyFunctorIdfLi2ELi1ELi1EEEJNS0_4CopyIdfEEEEEvT_T0_DpT1_)
        /*1a90*/ 	.word	0x00000020


	//----- nvinfo : EIATTR_FRAME_SIZE
	.align		4
.L_1163:
        /*1a94*/ 	.byte	0x04, 0x11
        /*1a96*/ 	.short	(.L_1165 - .L_1164)
	.align		4
.L_1164:
        /*1a98*/ 	.word	index@($__internal_77_$__cuda_sm20_div_u16)
        /*1a9c*/ 	.word	0x00000000


	//----- nvinfo : EIATTR_FRAME_SIZE
	.align		4
.L_1165:
        /*1aa0*/ 	.byte	0x04, 0x11
        /*1aa2*/ 	.short	(.L_1167 - .L_1166)
	.align		4
.L_1166:
        /*1aa4*/ 	.word	index@(_ZN2at6native55_GLOBAL__N__de093ff9_22_ForeachBinaryOpList_cu_a911ec4325multi_tensor_apply_kernelINS1_18TensorListMetadataILi2EEENS1_11CopyFunctorIdfLi2ELi1ELi1EEEJNS0_4CopyIdfEEEEEvT_T0_DpT1_)
        /*1aa8*/ 	.word	0x00000000


	//----- nvinfo : EIATTR_REGCOUNT
	.align		4
.L_1167:
        /*1aac*/ 	.byte	0x04, 0x2f
        /*1aae*/ 	.short	(.L_1169 - .L_1168)
	.align		4
.L_1168:
        /*1ab0*/ 	.word	index@(_ZN2at6native55_GLOBAL__N__de093ff9_22_ForeachBinaryOpList_cu_a911ec4325multi_tensor_apply_kernelINS1_18TensorListMetadataILi2EEENS1_11CopyFunctorIdN3c107complexIdEELi2ELi1ELi1EEEJNS0_4CopyIdS8_EEEEEvT_T0_DpT1_)
        /*1ab4*/ 	.word	0x0000001f


	//----- nvinfo : EIATTR_FRAME_SIZE
	.align		4
.L_1169:
        /*1ab8*/ 	.byte	0x04, 0x11
        /*1aba*/ 	.short	(.L_1171 - .L_1170)
	.align		4
.L_1170:
        /*1abc*/ 	.word	index@($__internal_76_$__cuda_sm20_div_u16)
        /*1ac0*/ 	.word	0x00000000


	//----- nvinfo : EIATTR_FRAME_SIZE
	.align		4
.L_1171:
        /*1ac4*/ 	.byte	0x04, 0x11
        /*1ac6*/ 	.short	(.L_1173 - .L_1172)
	.align		4
.L_1172:
        /*1ac8*/ 	.word	index@(_ZN2at6native55_GLOBAL__N__de093ff9_22_ForeachBinaryOpList_cu_a911ec4325multi_tensor_apply_kernelINS1_18TensorListMetadataILi2EEENS1_11CopyFunctorIdN3c107complexIdEELi2ELi1ELi1EEEJNS0_4CopyIdS8_EEEEEvT_T0_DpT1_)
        /*1acc*/ 	.word	0x00000000


	//----- nvinfo : EIATTR_REGCOUNT
	.align		4
.L_1173:
        /*1ad0*/ 	.byte	0x04, 0x2f
        /*1ad2*/ 	.short	(.L_1175 - .L_1174)
	.align		4
.L_1174:
        /*1ad4*/ 	.word	index@(_ZN2at6native55_GLOBAL__N__de093ff9_22_ForeachBinaryOpList_cu_a911ec4325multi_tensor_apply_kernelINS1_18TensorListMetadataILi2EEENS1_11CopyFunctorIdN3c107complexIfEELi2ELi1ELi1EEEJNS0_4CopyIdS8_EEEEEvT_T0_DpT1_)
        /*1ad8*/ 	.word	0x00000020


	//----- nvinfo : EIATTR_FRAME_SIZE
	.align		4
.L_1175:
        /*1adc*/ 	.byte	0x04, 0x11
        /*1ade*/ 	.short	(.L_1177 - .L_1176)
	.align		4
.L_1176:
        /*1ae0*/ 	.word	index@($__internal_75_$__cuda_sm20_div_u16)
        /*1ae4*/ 	.word	0x00000000


	//----- nvinfo : EIATTR_FRAME_SIZE
	.align		4
.L_1177:
        /*1ae8*/ 	.byte	0x04, 0x11
        /*1aea*/ 	.short	(.L_1179 - .L_1178)
	.align		4
.L_1178:
        /*1aec*/ 	.word	index@(_ZN2at6native55_GLOBAL__N__de093ff9_22_ForeachBinaryOpList_cu_a911ec4325multi_tensor_apply_kernelINS1_18TensorListMetadataILi2EEENS1_11CopyFunctorIdN3c107complexIfEELi2ELi1ELi1EEEJNS0_4CopyIdS8_EEEEEvT_T0_DpT1_)
        /*1af0*/ 	.word	0x00000000


	//----- nvinfo : EIATTR_REGCOUNT
	.align		4
.L_1179:
        /*1af4*/ 	.byte	0x04, 0x2f
        /*1af6*/ 	.short	(.L_1181 - .L_1180)
	.align		4
.L_1180:
        /*1af8*/ 	.word	index@(_ZN2at6native55_GLOBAL__N__de093ff9_22_ForeachBinaryOpList_cu_a911ec4325multi_tensor_apply_kernelINS1_18TensorListMetadataILi2EEENS1_11CopyFunctorIdN3c104HalfELi2ELi1ELi1EEEJNS0_4CopyIdS7_EEEEEvT_T0_DpT1_)
        /*1afc*/ 	.word	0x00000020


	//----- nvinfo : EIATTR_FRAME_SIZE
	.align		4
.L_1181:
        /*1b00*/ 	.byte	0x04, 0x11
        /*1b02*/ 	.short	(.L_1183 - .L_1182)
	.align		4
.L_1182:
        /*1b04*/ 	.word	index@($__internal_74_$__cuda_sm20_div_u16)
        /*1b08*/ 	.word	0x00000000


	//----- nvinfo : EIATTR_FRAME_SIZE
	.align		4
.L_1183:
        /*1b0c*/ 	.byte	0x04, 0x11
        /*1b0e*/ 	.short	(.L_1185 - .L_1184)
	.align		4
.L_1184:
        /*1b10*/ 	.word	index@(_ZN2at6native55_GLOBAL__N__de093ff9_22_ForeachBinaryOpList_cu_a911ec4325multi_tensor_apply_kernelINS1_18TensorListMetadataILi2EEENS1_11CopyFunctorIdN3c104HalfELi2ELi1ELi1EEEJNS0_4CopyIdS7_EEEEEvT_T0_DpT1_)
        /*1b14*/ 	.word	0x00000000


	//----- nvinfo : EIATTR_REGCOUNT
	.align		4
.L_1185:
        /*1b18*/ 	.byte	0x04, 0x2f
        /*1b1a*/ 	.short	(.L_1187 - .L_1186)
	.align		4
.L_1186:
        /*1b1c*/ 	.word	index@(_ZN2at6native55_GLOBAL__N__de093ff9_22_ForeachBinaryOpList_cu_a911ec4325multi_tensor_apply_kernelINS1_18TensorListMetadataILi2EEENS1_11CopyFunctorIdN3c108BFloat16ELi2ELi1ELi1EEEJNS0_4CopyIdS7_EEEEEvT_T0_DpT1_)
        /*1b20*/ 	.word	0x00000020


	//----- nvinfo : EIATTR_FRAME_SIZE
	.align		4
.L_1187:
        /*1b24*/ 	.byte	0x04, 0x11
        /*1b26*/ 	.short	(.L_1189 - .L_1188)
	.align		4
.L_1188:
        /*1b28*/ 	.word	index@($__internal_73_$__cuda_sm20_div_u16)
        /*1b2c*/ 	.word	0x00000000


	//----- nvinfo : EIATTR_FRAME_SIZE
	.align		4
.L_1189:
        /*1b30*/ 	.byte	0x04, 0x11
        /*1b32*/ 	.short	(.L_1191 - .L_1190)
	.align		4
.L_1190:
        /*1b34*/ 	.word	index@(_ZN2at6native55_GLOBAL__N__de093ff9_22_ForeachBinaryOpList_cu_a911ec4325multi_tensor_apply_kernelINS1_18TensorListMetadataILi2EEENS1_11CopyFunctorIdN3c108BFloat16ELi2ELi1ELi1EEEJNS0_4CopyIdS7_EEEEEvT_T0_DpT1_)
        /*1b38*/ 	.word	0x00000000


	//----- nvinfo : EIATTR_REGCOUNT
	.align		4
.L_1191:
        /*1b3c*/ 	.byte	0x04, 0x2f
        /*1b3e*/ 	.short	(.L_1193 - .L_1192)
	.align		4
.L_1192:
        /*1b40*/ 	.word	index@(_ZN2at6native55_GLOBAL__N__de093ff9_22_ForeachBinaryOpList_cu_a911ec4325multi_tensor_apply_kernelINS1_18TensorListMetadataILi2EEENS1_11CopyFunctorIdbLi2ELi1ELi1EEEJNS0_4CopyIdbEEEEEvT_T0_DpT1_)
        /*1b44*/ 	.word	0x00000020


	//----- nvinfo : EIATTR_FRAME_SIZE
	.align		4
.L_1193:
        /*1b48*/ 	.byte	0x04, 0x11
        /*1b4a*/ 	.short	(.L_1195 - .L_1194)
	.align		4
.L_1194:
        /*1b4c*/ 	.word	index@($__internal_72_$__cuda_sm20_div_u16)
        /*1b50*/ 	.word	0x00000000


	//----- nvinfo : EIATTR_FRAME_SIZE
	.align		4
.L_1195:
        /*1b54*/ 	.byte	0x04, 0x11
        /*1b56*/ 	.short	(.L_1197 - .L_1196)
	.align		4
.L_1196:
        /*1b58*/ 	.word	index@(_ZN2at6native55_GLOBAL__N__de093ff9_22_ForeachBinaryOpList_cu_a911ec4325multi_tensor_apply_kernelINS1_18TensorListMetadataILi2EEENS1_11CopyFunctorIdbLi2ELi1ELi1EEEJNS0_4CopyIdbEEEEEvT_T0_DpT1_)
        /*1b5c*/ 	.word	0x00000000


	//----- nvinfo : EIATTR_REGCOUNT
	.align		4
.L_1197:
        /*1b60*/ 	.byte	0x04, 0x2f
        /*1b62*/ 	.short	(.L_1199 - .L_1198)
	.align		4
.L_1198:
        /*1b64*/ 	.word	index@(_ZN2at6native55_GLOBAL__N__de093ff9_22_ForeachBinaryOpList_cu_a911ec4325multi_tensor_apply_kernelINS1_18TensorListMetadataILi2EEENS1_11CopyFunctorIdN3c1013Float8_e4m3fnELi2ELi1ELi1EEEJNS0_4CopyIdS7_EEEEEvT_T0_DpT1_)
        /*1b68*/ 	.word	0x00000016


	//----- nvinfo : EIATTR_FRAME_SIZE
	.align		4
.L_1199:
        /*1b6c*/ 	.byte	0x04, 0x11
        /*1b6e*/ 	.short	(.L_1201 - .L_1200)
	.align		4
.L_1200:
        /*1b70*/ 	.word	index@(_ZN2at6native55_GLOBAL__N__de093ff9_22_ForeachBinaryOpList_cu_a911ec4325multi_tensor_apply_kernelINS1_18TensorListMetadataILi2EEENS1_11CopyFunctorIdN3c1013Float8_e4m3fnELi2ELi1ELi1EEEJNS0_4CopyIdS7_EEEEEvT_T0_DpT1_)
        /*1b74*/ 	.word	0x00000000


	//----- nvinfo : EIATTR_REGCOUNT
	.align		4
.L_1201:
        /*1b78*/ 	.byte	0x04, 0x2f
        /*1b7a*/ 	.short	(.L_1203 - .L_1202)
	.align		4
.L_1202:
        /*1b7c*/ 	.word	index@(_ZN2at6native55_GLOBAL__N__de093ff9_22_ForeachBinaryOpList_cu_a911ec4325multi_tensor_apply_kernelINS1_18TensorListMetadataILi2EEENS1_11CopyFunctorIdN3c1015Float8_e4m3fnuzELi2ELi1ELi1EEEJNS0_4CopyIdS7_EEEEEvT_T0_DpT1_)
        /*1b80*/ 	.word	0x0000001d


	//----- nvinfo : EIATTR_FRAME_SIZE
	.align		4
.L_1203:
        /*1b84*/ 	.byte	0x04, 0x11
        /*1b86*/ 	.short	(.L_1205 - .L_1204)
	.align		4
.L_1204:
        /*1b88*/ 	.word	index@(_ZN2at6native55_GLOBAL__N__de093ff9_22_ForeachBinaryOpList_cu_a911ec4325multi_tensor_apply_kernelINS1_18TensorListMetadataILi2EEENS1_11CopyFunctorIdN3c1015Float8_e4m3fnuzELi2ELi1ELi1EEEJNS0_4CopyIdS7_EEEEEvT_T0_DpT1_)
        /*1b8c*/ 	.word	0x00000000


	//----- nvinfo : EIATTR_REGCOUNT
	.align		4
.L_1205:
        /*1b90*/ 	.byte	0x04, 0x2f
        /*1b92*/ 	.short	(.L_1207 - .L_1206)
	.align		4
.L_1206:
        /*1b94*/ 	.word	index@(_ZN2at6native55_GLOBAL__N__de093ff9_22_ForeachBinaryOpList_cu_a911ec4325multi_tensor_apply_kernelINS1_18TensorListMetadataILi2EEENS1_11CopyFunctorIdN3c1011Float8_e5m2ELi2ELi1ELi1EEEJNS0_4CopyIdS7_EEEEEvT_T0_DpT1_)
        /*1b98*/ 	.word	0x0000001b


	//----- nvinfo : EIATTR_FRAME_SIZE
	.align		4
.L_1207:
        /*1b9c*/ 	.byte	0x04, 0x11
        /*1b9e*/ 	.short	(.L_1209 - .L_1208)
	.align		4
.L_1208:
        /*1ba0*/ 	.word	index@(_ZN2at6native55_GLOBAL__N__de093ff9_22_ForeachBinaryOpList_cu_a911ec4325multi_tensor_apply_kernelINS1_18TensorListMetadataILi2EEENS1_11CopyFunctorIdN3c1011Float8_e5m2ELi2ELi1ELi1EEEJNS0_4CopyIdS7_EEEEEvT_T0_DpT1_)
        /*1ba4*/ 	.word	0x00000000


	//----- nvinfo : EIATTR_REGCOUNT
	.align		4
.L_1209:
        /*1ba8*/ 	.byte	0x04, 0x2f
        /*1baa*/ 	.short	(.L_1211 - .L_1210)
	.align		4
.L_1210:
        /*1bac*/ 	.word	index@(_ZN2at6native55_GLOBAL__N__de093ff9_22_ForeachBinaryOpList_cu_a911ec4325multi_tensor_apply_kernelINS1_18TensorListMetadataILi2EEENS1_11CopyFunctorIdN3c1015Float8_e5m2fnuzELi2ELi1ELi1EEEJNS0_4CopyIdS7_EEEEEvT_T0_DpT1_)
        /*1bb0*/ 	.word	0x0000001d


	//----- nvinfo : EIATTR_FRAME_SIZE
	.align		4
.L_1211:
        /*1bb4*/ 	.byte	0x04, 0x11
        /*1bb6*/ 	.short	(.L_1213 - .L_1212)
	.align		4
.L_1212:
        /*1bb8*/ 	.word	index@(_ZN2at6native55_GLOBAL__N__de093ff9_22_ForeachBinaryOpList_cu_a911ec4325multi_tensor_apply_kernelINS1_18TensorListMetadataILi2EEENS1_11CopyFunctorIdN3c1015Float8_e5m2fnuzELi2ELi1ELi1EEEJNS0_4CopyIdS7_EEEEEvT_T0_DpT1_)
        /*1bbc*/ 	.word	0x00000000


	//----- nvinfo : EIATTR_REGCOUNT
	.align		4
.L_1213:
        /*1bc0*/ 	.byte	0x04, 0x2f
        /*1bc2*/ 	.short	(.L_1215 - .L_1214)
	.align		4
.L_1214:
        /*1bc4*/ 	.word	index@(_ZN2at6native55_GLOBAL__N__de093ff9_22_ForeachBinaryOpList_cu_a911ec4325multi_tensor_apply_kernelINS1_18TensorListMetadataILi2EEENS1_14UnaryOpFunctorIfLi2ELi1ELi1EEEJNS0_4CopyIffEEEEEvT_T0_DpT1_)
        /*1bc8*/ 	.word	0x00000020


	//----- nvinfo : EIATTR_FRAME_SIZE
	.align		4
.L_1215:
        /*1bcc*/ 	.byte	0x04, 0x11
        /*1bce*/ 	.short	(.L_1217 - .L_1216)
	.align		4
.L_1216:
        /*1bd0*/ 	.word	index@($__internal_71_$__cuda_sm20_div_u16)
        /*1bd4*/ 	.word	0x00000000


	//----- nvinfo : EIATTR_FRAME_SIZE
	.align		4
.L_1217:
        /*1bd8*/ 	.byte	0x04, 0x11
        /*1bda*/ 	.short	(.L_1219 - .L_1218)
	.align		4
.L_1218:
        /*1bdc*/ 	.word	index@(_ZN2at6native55_GLOBAL__N__de093ff9_22_ForeachBinaryOpList_cu_a911ec4325multi_tensor_apply_kernelINS1_18TensorListMetadataILi2EEENS1_14UnaryOpFunctorIfLi2ELi1ELi1EEEJNS0_4CopyIffEEEEEvT_T0_DpT1_)
        /*1be0*/ 	.word	0x00000000


	//----- nvinfo : EIATTR_REGCOUNT
	.align		4
.L_1219:
        /*1be4*/ 	.byte	0x04, 0x2f
        /*1be6*/ 	.short	(.L_1221 - .L_1220)
	.align		4
.L_1220:
        /*1be8*/ 	.word	index@(_ZN2at6native55_GLOBAL__N__de093ff9_22_ForeachBinaryOpList_cu_a911ec4325multi_tensor_apply_kernelINS1_18TensorListMetadataILi2EEENS1_11CopyFunctorIfhLi2ELi1ELi1EEEJNS0_4CopyIfhEEEEEvT_T0_DpT1_)
        /*1bec*/ 	.word	0x00000020


	//----- nvinfo : EIATTR_FRAME_SIZE
	.align		4
.L_1221:
        /*1bf0*/ 	.byte	0x04, 0x11
        /*1bf2*/ 	.short	(.L_1223 - .L_1222)
	.align		4
.L_1222:
        /*1bf4*/ 	.word	index@($__internal_70_$__cuda_sm20_div_u16)
        /*1bf8*/ 	.word	0x00000000


	//----- nvinfo : EIATTR_FRAME_SIZE
	.align		4
.L_1223:
        /*1bfc*/ 	.byte	0x04, 0x11
        /*1bfe*/ 	.short	(.L_1225 - .L_1224)
	.align		4
.L_1224:
        /*1c00*/ 	.word	index@(_ZN2at6native55_GLOBAL__N__de093ff9_22_ForeachBinaryOpList_cu_a911ec4325multi_tensor_apply_kernelINS1_18TensorListMetadataILi2EEENS1_11CopyFunctorIfhLi2ELi1ELi1EEEJNS0_4CopyIfhEEEEEvT_T0_DpT1_)
        /*1c04*/ 	.word	0x00000000


	//----- nvinfo : EIATTR_REGCOUNT
	.align		4
.L_1225:
        /*1c08*/ 	.byte	0x04, 0x2f
        /*1c0a*/ 	.short	(.L_1227 - .L_1226)
	.align		4
.L_1226:
        /*1c0c*/ 	.word	index@(_ZN2at6native55_GLOBAL__N__de093ff9_22_ForeachBinaryOpList_cu_a911ec4325multi_tensor_apply_kernelINS1_18TensorListMetadataILi2EEENS1_11CopyFunctorIfaLi2ELi1ELi1EEEJNS0_4CopyIfaEEEEEvT_T0_DpT1_)
        /*1c10*/ 	.word	0x00000020


	//----- nvinfo : EIATTR_FRAME_SIZE
	.align		4
.L_1227:
        /*1c14*/ 	.byte	0x04, 0x11
        /*1c16*/ 	.short	(.L_1229 - .L_1228)
	.align		4
.L_1228:
        /*1c18*/ 	.word	index@($__internal_69_$__cuda_sm20_div_u16)
        /*1c1c*/ 	.word	0x00000000


	//----- nvinfo : EIATTR_FRAME_SIZE
	.align		4
.L_1229:
        /*1c20*/ 	.byte	0x04, 0x11
        /*1c22*/ 	.short	(.L_1231 - .L_1230)
	.align		4
.L_1230:
        /*1c24*/ 	.word	index@(_ZN2at6native55_GLOBAL__N__de093ff9_22_ForeachBinaryOpList_cu_a911ec4325multi_tensor_apply_kernelINS1_18TensorListMetadataILi2EEENS1_11CopyFunctorIfaLi2ELi1ELi1EEEJNS0_4CopyIfaEEEEEvT_T0_DpT1_)
        /*1c28*/ 	.word	0x00000000


	//----- nvinfo : EIATTR_REGCOUNT
	.align		4
.L_1231:
        /*1c2c*/ 	.byte	0x04, 0x2f
        /*1c2e*/ 	.short	(.L_1233 - .L_1232)
	.align		4
.L_1232:
        /*1c30*/ 	.word	index@(_ZN2at6native55_GLOBAL__N__de093ff9_22_ForeachBinaryOpList_cu_a911ec4325multi_tensor_apply_kernelINS1_18TensorListMetadataILi2EEENS1_11CopyFunctorIflLi2ELi1ELi1EEEJNS0_4CopyIflEEEEEvT_T0_DpT1_)
        /*1c34*/ 	.word	0x00000020


	//----- nvinfo : EIATTR_FRAME_SIZE
	.align		4
.L_1233:
        /*1c38*/ 	.byte	0x04, 0x11
        /*1c3a*/ 	.short	(.L_1235 - .L_1234)
	.align		4
.L_1234:
        /*1c3c*/ 	.word	index@($__internal_68_$__cuda_sm20_div_u16)
        /*1c40*/ 	.word	0x00000000


	//----- nvinfo : EIATTR_FRAME_SIZE
	.align		4
.L_1235:
        /*1c44*/ 	.byte	0x04, 0x11
        /*1c46*/ 	.short	(.L_1237 - .L_1236)
	.align		4
.L_1236:
        /*1c48*/ 	.word	index@(_ZN2at6native55_GLOBAL__N__de093ff9_22_ForeachBinaryOpList_cu_a911ec4325multi_tensor_apply_kernelINS1_18TensorListMetadataILi2EEENS1_11CopyFunctorIflLi2ELi1ELi1EEEJNS0_4CopyIflEEEEEvT_T0_DpT1_)
        /*1c4c*/ 	.word	0x00000000


	//----- nvinfo : EIATTR_REGCOUNT
	.align		4
.L_1237:
        /*1c50*/ 	.byte	0x04, 0x2f
        /*1c52*/ 	.short	(.L_1239 - .L_1238)
	.align		4
.L_1238:
        /*1c54*/ 	.word	index@(_ZN2at6native55_GLOBAL__N__de093ff9_22_ForeachBinaryOpList_cu_a911ec4325multi_tensor_apply_kernelINS1_18TensorListMetadataILi2EEENS1_11CopyFunctorIfsLi2ELi1ELi1EEEJNS0_4CopyIfsEEEEEvT_T0_DpT1_)
        /*1c58*/ 	.word	0x00000020


	//----- nvinfo : EIATTR_FRAME_SIZE
	.align		4
.L_1239:
        /*1c5c*/ 	.byte	0x04, 0x11
        /*1c5e*/ 	.short	(.L_1241 - .L_1240)
	.align		4
.L_1240:
        /*1c60*/ 	.word	index@($__internal_67_$__cuda_sm20_div_u16)
        /*1c64*/ 	.word	0x00000000


	//----- nvinfo : EIATTR_FRAME_SIZE
	.align		4
.L_1241:
        /*1c68*/ 	.byte	0x04, 0x11
        /*1c6a*/ 	.short	(.L_1243 - .L_1242)
	.align		4
.L_1242:
        /*1c6c*/ 	.word	index@(_ZN2at6native55_GLOBAL__N__de093ff9_22_ForeachBinaryOpList_cu_a911ec4325multi_tensor_apply_kernelINS1_18TensorListMetadataILi2EEENS1_11CopyFunctorIfsLi2ELi1ELi1EEEJNS0_4CopyIfsEEEEEvT_T0_DpT1_)
        /*1c70*/ 	.word	0x00000000


	//----- nvinfo : EIATTR_REGCOUNT
	.align		4
.L_1243:
        /*1c74*/ 	.byte	0x04, 0x2f
        /*1c76*/ 	.short	(.L_1245 - .L_1244)
	.align		4
.L_1244:
        /*1c78*/ 	.word	index@(_ZN2at6native55_GLOBAL__N__de093ff9_22_ForeachBinaryOpList_cu_a911ec4325multi_tensor_apply_kernelINS1_18TensorListMetadataILi2EEENS1_11CopyFunctorIfiLi2ELi1ELi1EEEJNS0_4CopyIfiEEEEEvT_T0_DpT1_)
        /*1c7c*/ 	.word	0x0000001d


	//----- nvinfo : EIATTR_FRAME_SIZE
	.align		4
.L_1245:
        /*1c80*/ 	.byte	0x04, 0x11
        /*1c82*/ 	.short	(.L_1247 - .L_1246)
	.align		4
.L_1246:
        /*1c84*/ 	.word	index@($__internal_66_$__cuda_sm20_div_u16)
        /*1c88*/ 	.word	0x00000000


	//----- nvinfo : EIATTR_FRAME_SIZE
	.align		4
.L_1247:
        /*1c8c*/ 	.byte	0x04, 0x11
        /*1c8e*/ 	.short	(.L_1249 - .L_1248)
	.align		4
.L_1248:
        /*1c90*/ 	.word	index@(_ZN2at6native55_GLOBAL__N__de093ff9_22_ForeachBinaryOpList_cu_a911ec4325multi_tensor_apply_kernelINS1_18TensorListMetadataILi2EEENS1_11CopyFunctorIfiLi2ELi1ELi1EEEJNS0_4CopyIfiEEEEEvT_T0_DpT1_)
        /*1c94*/ 	.word	0x00000000


	//----- nvinfo : EIATTR_REGCOUNT
	.align		4
.L_1249:
        /*1c98*/ 	.byte	0x04, 0x2f
        /*1c9a*/ 	.short	(.L_1251 - .L_1250)
	.align		4
.L_1250:
        /*1c9c*/ 	.word	index@(_ZN2at6native55_GLOBAL__N__de093ff9_22_ForeachBinaryOpList_cu_a911ec4325multi_tensor_apply_kernelINS1_18TensorListMetadataILi2EEENS1_11CopyFunctorIfdLi2ELi1ELi1EEEJNS0_4CopyIfdEEEEEvT_T0_DpT1_)
        /*1ca0*/ 	.word	0x00000020


	//----- nvinfo : EIATTR_FRAME_SIZE
	.align		4
.L_1251:
        /*1ca4*/ 	.byte	0x04, 0x11
        /*1ca6*/ 	.short	(.L_1253 - .L_1252)
	.align		4
.L_1252:
        /*1ca8*/ 	.word	index@($__internal_65_$__cuda_sm20_div_u16)
        /*1cac*/ 	.word	0x00000000


	//----- nvinfo : EIATTR_FRAME_SIZE
	.align		4
.L_1253:
        /*1cb0*/ 	.byte	0x04, 0x11
        /*1cb2*/ 	.short	(.L_1255 - .L_1254)
	.align		4
.L_1254:
        /*1cb4*/ 	.word	index@(_ZN2at6native55_GLOBAL__N__de093ff9_22_ForeachBinaryOpList_cu_a911ec4325multi_tensor_apply_kernelINS1_18TensorListMetadataILi2EEENS1_11CopyFunctorIfdLi2ELi1ELi1EEEJNS0_4CopyIfdEEEEEvT_T0_DpT1_)
        /*1cb8*/ 	.word	0x00000000


	//----- nvinfo : EIATTR_REGCOUNT
	.align		4
.L_1255:
        /*1cbc*/ 	.byte	0x04, 0x2f
        /*1cbe*/ 	.short	(.L_1257 - .L_1256)
	.align		4
.L_1256:
        /*1cc0*/ 	.word	index@(_ZN2at6native55_GLOBAL__N__de093ff9_22_ForeachBinaryOpList_cu_a911ec4325multi_tensor_apply_kernelINS1_18TensorListMetadataILi2EEENS1_11CopyFunctorIfN3c107complexIdEELi2ELi1ELi1EEEJNS0_4CopyIfS8_EEEEEvT_T0_DpT1_)
        /*1cc4*/ 	.word	0x00000020


	//----- nvinfo : EIATTR_FRAME_SIZE
	.align		4
.L_1257:
        /*1cc8*/ 	.byte	0x04, 0x11
        /*1cca*/ 	.short	(.L_1259 - .L_1258)
	.align		4
.L_1258:
        /*1ccc*/ 	.word	index@($__internal_64_$__cuda_sm20_div_u16)
        /*1cd0*/ 	.word	0x00000000


	//----- nvinfo : EIATTR_FRAME_SIZE
	.align		4
.L_1259:
        /*1cd4*/ 	.byte	0x04, 0x11
        /*1cd6*/ 	.short	(.L_1261 - .L_1260)
	.align		4
.L_1260:
        /*1cd8*/ 	.word	index@(_ZN2at6native55_GLOBAL__N__de093ff9_22_ForeachBinaryOpList_cu_a911ec4325multi_tensor_apply_kernelINS1_18TensorListMetadataILi2EEENS1_11CopyFunctorIfN3c107complexIdEELi2ELi1ELi1EEEJNS0_4CopyIfS8_EEEEEvT_T0_DpT1_)
        /*1cdc*/ 	.word	0x00000000


	//----- nvinfo : EIATTR_REGCOUNT
	.align		4
.L_1261:
        /*1ce0*/ 	.byte	0x04, 0x2f
        /*1ce2*/ 	.short	(.L_1263 - .L_1262)
	.align		4
.L_1262:
        /*1ce4*/ 	.word	index@(_ZN2at6native55_GLOBAL__N__de093ff9_22_ForeachBinaryOpList_cu_a911ec4325multi_tensor_apply_kernelINS1_18TensorListMetadataILi2EEENS1_11CopyFunctorIfN3c107complexIfEELi2ELi1ELi1EEEJNS0_4CopyIfS8_EEEEEvT_T0_DpT1_)
        /*1ce8*/ 	.word	0x0000001e


	//----- nvinfo : EIATTR_FRAME_SIZE
	.align		4
.L_1263:
        /*1cec*/ 	.byte	0x04, 0x11
        /*1cee*/ 	.short	(.L_1265 - .L_1264)
	.align		4
.L_1264:
        /*1cf0*/ 	.word	index@($__internal_63_$__cuda_sm20_div_u16)
        /*1cf4*/ 	.word	0x00000000


	//----- nvinfo : EIATTR_FRAME_SIZE
	.align		4
.L_1265:
        /*1cf8*/ 	.byte	0x04, 0x11
        /*1cfa*/ 	.short	(.L_1267 - .L_1266)
	.align		4
.L_1266:
        /*1cfc*/ 	.word	index@(_ZN2at6native55_GLOBAL__N__de093ff9_22_ForeachBinaryOpList_cu_a911ec4325multi_tensor_apply_kernelINS1_18TensorListMetadataILi2EEENS1_11CopyFunctorIfN3c107complexIfEELi2ELi1ELi1EEEJNS0_4CopyIfS8_EEEEEvT_T0_DpT1_)
        /*1d00*/ 	.word	0x00000000


	//----- nvinfo : EIATTR_REGCOUNT
	.align		4
.L_1267:
        /*1d04*/ 	.byte	0x04, 0x2f
        /*1d06*/ 	.short	(.L_1269 - .L_1268)
	.align		4
.L_1268:
        /*1d08*/ 	.word	index@(_ZN2at6native55_GLOBAL__N__de093ff9_22_ForeachBinaryOpList_cu_a911ec4325multi_tensor_apply_kernelINS1_18TensorListMetadataILi2EEENS1_11CopyFunctorIfN3c104HalfELi2ELi1ELi1EEEJNS0_4CopyIfS7_EEEEEvT_T0_DpT1_)
        /*1d0c*/ 	.word	0x0000001d


	//----- nvinfo : EIATTR_FRAME_SIZE
	.align		4
.L_1269:
        /*1d10*/ 	.byte	0x04, 0x11
        /*1d12*/ 	.short	(.L_1271 - .L_1270)
	.align		4
.L_1270:
        /*1d14*/ 	.word	index@($__internal_62_$__cuda_sm20_div_u16)
        /*1d18*/ 	.word	0x00000000


	//----- nvinfo : EIATTR_FRAME_SIZE
	.align		4
.L_1271:
        /*1d1c*/ 	.byte	0x04, 0x11
        /*1d1e*/ 	.short	(.L_1273 - .L_1272)
	.align		4
.L_1272:
        /*1d20*/ 	.word	index@(_ZN2at6native55_GLOBAL__N__de093ff9_22_ForeachBinaryOpList_cu_a911ec4325multi_tensor_apply_kernelINS1_18TensorListMetadataILi2EEENS1_11CopyFunctorIfN3c104HalfELi2ELi1ELi1EEEJNS0_4CopyIfS7_EEEEEvT_T0_DpT1_)
        /*1d24*/ 	.word	0x00000000


	//----- nvinfo : EIATTR_REGCOUNT
	.align		4
.L_1273:
        /*1d28*/ 	.byte	0x04, 0x2f
        /*1d2a*/ 	.short	(.L_1275 - .L_1274)
	.align		4
.L_1274:
        /*1d2c*/ 	.word	index@(_ZN2at6native55_GLOBAL__N__de093ff9_22_ForeachBinaryOpList_cu_a911ec4325multi_tensor_apply_kernelINS1_18TensorListMetadataILi2EEENS1_11CopyFunctorIfN3c108BFloat16ELi2ELi1ELi1EEEJNS0_4CopyIfS7_EEEEEvT_T0_DpT1_)
        /*1d30*/ 	.word	0x0000001d


	//----- nvinfo : EIATTR_FRAME_SIZE
	.align		4
.L_1275:
        /*1d34*/ 	.byte	0x04, 0x11
        /*1d36*/ 	.short	(.L_1277 - .L_1276)
	.align		4
.L_1276:
        /*1d38*/ 	.word	index@($__internal_61_$__cuda_sm20_div_u16)
        /*1d3c*/ 	.word	0x00000000


	//----- nvinfo : EIATTR_FRAME_SIZE
	.align		4
.L_1277:
        /*1d40*/ 	.byte	0x04, 0x11
        /*1d42*/ 	.short	(.L_1279 - .L_1278)
	.align		4
.L_1278:
        /*1d44*/ 	.word	index@(_ZN2at6native55_GLOBAL__N__de093ff9_22_ForeachBinaryOpList_cu_a911ec4325multi_tensor_apply_kernelINS1_18TensorListMetadataILi2EEENS1_11CopyFunctorIfN3c108BFloat16ELi2ELi1ELi1EEEJNS0_4CopyIfS7_EEEEEvT_T0_DpT1_)
        /*1d48*/ 	.word	0x00000000


	//----- nvinfo : EIATTR_REGCOUNT
	.align		4
.L_1279:
        /*1d4c*/ 	.byte	0x04, 0x2f
        /*1d4e*/ 	.short	(.L_1281 - .L_1280)
	.align		4
.L_1280:
        /*1d50*/ 	.word	index@(_ZN2at6native55_GLOBAL__N__de093ff9_22_ForeachBinaryOpList_cu_a911ec4325multi_tensor_apply_kernelINS1_18TensorListMetadataILi2EEENS1_11CopyFunctorIfbLi2ELi1ELi1EEEJNS0_4CopyIfbEEEEEvT_T0_DpT1_)
        /*1d54*/ 	.word	0x00000020


	//----- nvinfo : EIATTR_FRAME_SIZE
	.align		4
.L_1281:
        /*1d58*/ 	.byte	0x04, 0x11
        /*1d5a*/ 	.short	(.L_1283 - .L_1282)
	.align		4
.L_1282:
        /*1d5c*/ 	.word	index@($__internal_60_$__cuda_sm20_div_u16)
        /*1d60*/ 	.word	0x00000000


	//----- nvinfo : EIATTR_FRAME_SIZE
	.align		4
.L_1283:
        /*1d64*/ 	.byte	0x04, 0x11
        /*1d66*/ 	.short	(.L_1285 - .L_1284)
	.align		4
.L_1284:
        /*1d68*/ 	.word	index@(_ZN2at6native55_GLOBAL__N__de093ff9_22_ForeachBinaryOpList_cu_a911ec4325multi_tensor_apply_kernelINS1_18TensorListMetadataILi2EEENS1_11CopyFunctorIfbLi2ELi1ELi1EEEJNS0_4CopyIfbEEEEEvT_T0_DpT1_)
        /*1d6c*/ 	.word	0x00000000


	//----- nvinfo : EIATTR_REGCOUNT
	.align		4
.L_1285:
        /*1d70*/ 	.byte	0x04, 0x2f
        /*1d72*/ 	.short	(.L_1287 - .L_1286)
	.align		4
.L_1286:
        /*1d74*/ 	.word	index@(_ZN2at6native55_GLOBAL__N__de093ff9_22_ForeachBinaryOpList_cu_a911ec4325multi_tensor_apply_kernelINS1_18TensorListMetadataILi2EEENS1_11CopyFunctorIfN3c1013Float8_e4m3fnELi2ELi1ELi1EEEJNS0_4CopyIfS7_EEEEEvT_T0_DpT1_)
        /*1d78*/ 	.word	0x00000015


	//----- nvinfo : EIATTR_FRAME_SIZE
	.align		4
.L_1287:
        /*1d7c*/ 	.byte	0x04, 0x11
        /*1d7e*/ 	.short	(.L_1289 - .L_1288)
	.align		4
.L_1288:
        /*1d80*/ 	.word	index@(_ZN2at6native55_GLOBAL__N__de093ff9_22_ForeachBinaryOpList_cu_a911ec4325multi_tensor_apply_kernelINS1_18TensorListMetadataILi2EEENS1_11CopyFunctorIfN3c1013Float8_e4m3fnELi2ELi1ELi1EEEJNS0_4CopyIfS7_EEEEEvT_T0_DpT1_)
        /*1d84*/ 	.word	0x00000000


	//----- nvinfo : EIATTR_REGCOUNT
	.align		4
.L_1289:
        /*1d88*/ 	.byte	0x04, 0x2f
        /*1d8a*/ 	.short	(.L_1291 - .L_1290)
	.align		4
.L_1290:
        /*1d8c*/ 	.word	index@(_ZN2at6native55_GLOBAL__N__de093ff9_22_ForeachBinaryOpList_cu_a911ec4325multi_tensor_apply_kernelINS1_18TensorListMetadataILi2EEENS1_11CopyFunctorIfN3c1015Float8_e4m3fnuzELi2ELi1ELi1EEEJNS0_4CopyIfS7_EEEEEvT_T0_DpT1_)
        /*1d90*/ 	.word	0x0000001a


	//----- nvinfo : EIATTR_FRAME_SIZE
	.align		4
.L_1291:
        /*1d94*/ 	.byte	0x04, 0x11
        /*1d96*/ 	.short	(.L_1293 - .L_1292)
	.align		4
.L_1292:
        /*1d98*/ 	.word	index@(_ZN2at6native55_GLOBAL__N__de093ff9_22_ForeachBinaryOpList_cu_a911ec4325multi_tensor_apply_kernelINS1_18TensorListMetadataILi2EEENS1_11CopyFunctorIfN3c1015Float8_e4m3fnuzELi2ELi1ELi1EEEJNS0_4CopyIfS7_EEEEEvT_T0_DpT1_)
        /*1d9c*/ 	.word	0x00000000


	//----- nvinfo : EIATTR_REGCOUNT
	.align		4
.L_1293:
        /*1da0*/ 	.byte	0x04, 0x2f
        /*1da2*/ 	.short	(.L_1295 - .L_1294)
	.align		4
.L_1294:
        /*1da4*/ 	.word	index@(_ZN2at6native55_GLOBAL__N__de093ff9_22_ForeachBinaryOpList_cu_a911ec4325multi_tensor_apply_kernelINS1_18TensorListMetadataILi2EEENS1_11CopyFunctorIfN3c1011Float8_e5m2ELi2ELi1ELi1EEEJNS0_4CopyIfS7_EEEEEvT_T0_DpT1_)
        /*1da8*/ 	.word	0x0000001a


	//----- nvinfo : EIATTR_FRAME_SIZE
	.align		4
.L_1295:
        /*1dac*/ 	.byte	0x04, 0x11
        /*1dae*/ 	.short	(.L_1297 - .L_1296)
	.align		4
.L_1296:
        /*1db0*/ 	.word	index@(_ZN2at6native55_GLOBAL__N__de093ff9_22_ForeachBinaryOpList_cu_a911ec4325multi_tensor_apply_kernelINS1_18TensorListMetadataILi2EEENS1_11CopyFunctorIfN3c1011Float8_e5m2ELi2ELi1ELi1EEEJNS0_4CopyIfS7_EEEEEvT_T0_DpT1_)
        /*1db4*/ 	.word	0x00000000


	//----- nvinfo : EIATTR_REGCOUNT
	.align		4
.L_1297:
        /*1db8*/ 	.byte	0x04, 0x2f
        /*1dba*/ 	.short	(.L_1299 - .L_1298)
	.align		4
.L_1298:
        /*1dbc*/ 	.word	index@(_ZN2at6native55_GLOBAL__N__de093ff9_22_ForeachBinaryOpList_cu_a911ec4325multi_tensor_apply_kernelINS1_18TensorListMetadataILi2EEENS1_11CopyFunctorIfN3c1015Float8_e5m2fnuzELi2ELi1ELi1EEEJNS0_4CopyIfS7_EEEEEvT_T0_DpT1_)
        /*1dc0*/ 	.word	0x0000001a


	//----- nvinfo : EIATTR_FRAME_SIZE
	.align		4
.L_1299:
        /*1dc4*/ 	.byte	0x04, 0x11
        /*1dc6*/ 	.short	(.L_1301 - .L_1300)
	.align		4
.L_1300:
        /*1dc8*/ 	.word	index@(_ZN2at6native55_GLOBAL__N__de093ff9_22_ForeachBinaryOpList_cu_a911ec4325multi_tensor_apply_kernelINS1_18TensorListMetadataILi2EEENS1_11CopyFunctorIfN3c1015Float8_e5m2fnuzELi2ELi1ELi1EEEJNS0_4CopyIfS7_EEEEEvT_T0_DpT1_)
        /*1dcc*/ 	.word	0x00000000


	//----- nvinfo : EIATTR_REGCOUNT
	.align		4
.L_1301:
        /*1dd0*/ 	.byte	0x04, 0x2f
        /*1dd2*/ 	.short	(.L_1303 - .L_1302)
	.align		4
.L_1302:
        /*1dd4*/ 	.word	index@(_ZN2at6native55_GLOBAL__N__de093ff9_22_ForeachBinaryOpList_cu_a911ec4325multi_tensor_apply_kernelINS1_18TensorListMetadataILi2EEENS1_14UnaryOpFunctorIN3c107complexIdEELi2ELi1ELi1EEEJNS0_4CopyIS8_S8_EEEEEvT_T0_DpT1_)
        /*1dd8*/ 	.word	0x00000028


	//----- nvinfo : EIATTR_FRAME_SIZE
	.align		4
.L_1303:
        /*1ddc*/ 	.byte	0x04, 0x11
        /*1dde*/ 	.short	(.L_1305 - .L_1304)
	.align		4
.L_1304:
        /*1de0*/ 	.word	index@($__internal_59_$__cuda_sm20_div_u16)
        /*1de4*/ 	.word	0x00000000


	//----- nvinfo : EIATTR_FRAME_SIZE
	.align		4
.L_1305:
        /*1de8*/ 	.byte	0x04, 0x11
        /*1dea*/ 	.short	(.L_1307 - .L_1306)
	.align		4
.L_1306:
        /*1dec*/ 	.word	index@(_ZN2at6native55_GLOBAL__N__de093ff9_22_ForeachBinaryOpList_cu_a911ec4325multi_tensor_apply_kernelINS1_18TensorListMetadataILi2EEENS1_14UnaryOpFunctorIN3c107complexIdEELi2ELi1ELi1EEEJNS0_4CopyIS8_S8_EEEEEvT_T0_DpT1_)
        /*1df0*/ 	.word	0x00000000


	//----- nvinfo : EIATTR_REGCOUNT
	.align		4
.L_1307:
        /*1df4*/ 	.byte	0x04, 0x2f
        /*1df6*/ 	.short	(.L_1309 - .L_1308)
	.align		4
.L_1308:
        /*1df8*/ 	.word	index@(_ZN2at6native55_GLOBAL__N__de093ff9_22_ForeachBinaryOpList_cu_a911ec4325multi_tensor_apply_kernelINS1_18TensorListMetadataILi2EEENS1_11CopyFunctorIN3c107complexIdEEhLi2ELi1ELi1EEEJNS0_4CopyIS8_hEEEEEvT_T0_DpT1_)
        /*1dfc*/ 	.word	0x00000028


	//----- nvinfo : EIATTR_FRAME_SIZE
	.align		4
.L_1309:
        /*1e00*/ 	.byte	0x04, 0x11
        /*1e02*/ 	.short	(.L_1311 - .L_1310)
	.align		4
.L_1310:
        /*1e04*/ 	.word	index@($__internal_58_$__cuda_sm20_div_u16)
        /*1e08*/ 	.word	0x00000000


	//----- nvinfo : EIATTR_FRAME_SIZE
	.align		4
.L_1311:
        /*1e0c*/ 	.byte	0x04, 0x11
        /*1e0e*/ 	.short	(.L_1313 - .L_1312)
	.align		4
.L_1312:
        /*1e10*/ 	.word	index@(_ZN2at6native55_GLOBAL__N__de093ff9_22_ForeachBinaryOpList_cu_a911ec4325multi_tensor_apply_kernelINS1_18TensorListMetadataILi2EEENS1_11CopyFunctorIN3c107complexIdEEhLi2ELi1ELi1EEEJNS0_4CopyIS8_hEEEEEvT_T0_DpT1_)
        /*1e14*/ 	.word	0x00000000


	//----- nvinfo : EIATTR_REGCOUNT
	.align		4
.L_1313:
        /*1e18*/ 	.byte	0x04, 0x2f
        /*1e1a*/ 	.short	(.L_1315 - .L_1314)
	.align		4
.L_1314:
        /*1e1c*/ 	.word	index@(_ZN2at6native55_GLOBAL__N__de093ff9_22_ForeachBinaryOpList_cu_a911ec4325multi_tensor_apply_kernelINS1_18TensorListMetadataILi2EEENS1_11CopyFunctorIN3c107complexIdEEaLi2ELi1ELi1EEEJNS0_4CopyIS8_aEEEEEvT_T0_DpT1_)
        /*1e20*/ 	.word	0x00000028


	//----- nvinfo : EIATTR_FRAME_SIZE
	.align		4
.L_1315:
        /*1e24*/ 	.byte	0x04, 0x11
        /*1e26*/ 	.short	(.L_1317 - .L_1316)
	.align		4
.L_1316:
        /*1e28*/ 	.word	index@($__internal_57_$__cuda_sm20_div_u16)
        /*1e2c*/ 	.word	0x00000000


	//----- nvinfo : EIATTR_FRAME_SIZE
	.align		4
.L_1317:
        /*1e30*/ 	.byte	0x04, 0x11
        /*1e32*/ 	.short	(.L_1319 - .L_1318)
	.align		4
.L_1318:
        /*1e34*/ 	.word	index@(_ZN2at6native55_GLOBAL__N__de093ff9_22_ForeachBinaryOpList_cu_a911ec4325multi_tensor_apply_kernelINS1_18TensorListMetadataILi2EEENS1_11CopyFunctorIN3c107complexIdEEaLi2ELi1ELi1EEEJNS0_4CopyIS8_aEEEEEvT_T0_DpT1_)
        /*1e38*/ 	.word	0x00000000


	//----- nvinfo : EIATTR_REGCOUNT
	.align		4
.L_1319:
        /*1e3c*/ 	.byte	0x04, 0x2f
        /*1e3e*/ 	.short	(.L_1321 - .L_1320)
	.align		4
.L_1320:
        /*1e40*/ 	.word	index@(_ZN2at6native55_GLOBAL__N__de093ff9_22_ForeachBinaryOpList_cu_a911ec4325multi_tensor_apply_kernelINS1_18TensorListMetadataILi2EEENS1_11CopyFunctorIN3c107complexIdEElLi2ELi1ELi1EEEJNS0_4CopyIS8_lEEEEEvT_T0_DpT1_)
        /*1e44*/ 	.word	0x00000020


	//----- nvinfo : EIATTR_FRAME_SIZE
	.align		4
.L_1321:
        /*1e48*/ 	.byte	0x04, 0x11
        /*1e4a*/ 	.short	(.L_1323 - .L_1322)
	.align		4
.L_1322:
        /*1e4c*/ 	.word	index@($__internal_56_$__cuda_sm20_div_u16)
        /*1e50*/ 	.word	0x00000000


	//----- nvinfo : EIATTR_FRAME_SIZE
	.align		4
.L_1323:
        /*1e54*/ 	.byte	0x04, 0x11
        /*1e56*/ 	.short	(.L_1325 - .L_1324)
	.align		4
.L_1324:
        /*1e58*/ 	.word	index@(_ZN2at6native55_GLOBAL__N__de093ff9_22_ForeachBinaryOpList_cu_a911ec4325multi_tensor_apply_kernelINS1_18TensorListMetadataILi2EEENS1_11CopyFunctorIN3c107complexIdEElLi2ELi1ELi1EEEJNS0_4CopyIS8_lEEEEEvT_T0_DpT1_)
        /*1e5c*/ 	.word	0x00000000


	//----- nvinfo : EIATTR_REGCOUNT
	.align		4
.L_1325:
        /*1e60*/ 	.byte	0x04, 0x2f
        /*1e62*/ 	.short	(.L_1327 - .L_1326)
	.align		4
.L_1326:
        /*1e64*/ 	.word	index@(_ZN2at6native55_GLOBAL__N__de093ff9_22_ForeachBinaryOpList_cu_a911ec4325multi_tensor_apply_kernelINS1_18TensorListMetadataILi2EEENS1_11CopyFunctorIN3c107complexIdEEsLi2ELi1ELi1EEEJNS0_4CopyIS8_sEEEEEvT_T0_DpT1_)
        /*1e68*/ 	.word	0x00000020


	//----- nvinfo : EIATTR_FRAME_SIZE
	.align		4
.L_1327:
        /*1e6c*/ 	.byte	0x04, 0x11
        /*1e6e*/ 	.short	(.L_1329 - .L_1328)
	.align		4
.L_1328:
        /*1e70*/ 	.word	index@($__internal_55_$__cuda_sm20_div_u16)
        /*1e74*/ 	.word	0x00000000


	//----- nvinfo : EIATTR_FRAME_SIZE
	.align		4
.L_1329:
        /*1e78*/ 	.byte	0x04, 0x11
        /*1e7a*/ 	.short	(.L_1331 - .L_1330)
	.align		4
.L_1330:
        /*1e7c*/ 	.word	index@(_ZN2at6native55_GLOBAL__N__de093ff9_22_ForeachBinaryOpList_cu_a911ec4325multi_tensor_apply_kernelINS1_18TensorListMetadataILi2EEENS1_11CopyFunctorIN3c107complexIdEEsLi2ELi1ELi1EEEJNS0_4CopyIS8_sEEEEEvT_T0_DpT1_)
        /*1e80*/ 	.word	0x00000000


	//----- nvinfo : EIATTR_REGCOUNT
	.align		4
.L_1331:
        /*1e84*/ 	.byte	0x04, 0x2f
        /*1e86*/ 	.short	(.L_1333 - .L_1332)
	.align		4
.L_1332:
        /*1e88*/ 	.word	index@(_ZN2at6native55_GLOBAL__N__de093ff9_22_ForeachBinaryOpList_cu_a911ec4325multi_tensor_apply_kernelINS1_18TensorListMetadataILi2EEENS1_11CopyFunctorIN3c107complexIdEEiLi2ELi1ELi1EEEJNS0_4CopyIS8_iEEEEEvT_T0_DpT1_)
        /*1e8c*/ 	.word	0x00000020


	//----- nvinfo : EIATTR_FRAME_SIZE
	.align		4
.L_1333:
        /*1e90*/ 	.byte	0x04, 0x11
        /*1e92*/ 	.short	(.L_1335 - .L_1334)
	.align		4
.L_1334:
        /*1e94*/ 	.word	index@($__internal_54_$__cuda_sm20_div_u16)
        /*1e98*/ 	.word	0x00000000


	//----- nvinfo : EIATTR_FRAME_SIZE
	.align		4
.L_1335:
        /*1e9c*/ 	.byte	0x04, 0x11
        /*1e9e*/ 	.short	(.L_1337 - .L_1336)
	.align		4
.L_1336:
        /*1ea0*/ 	.word	index@(_ZN2at6native55_GLOBAL__N__de093ff9_22_ForeachBinaryOpList_cu_a911ec4325multi_tensor_apply_kernelINS1_18TensorListMetadataILi2EEENS1_11CopyFunctorIN3c107complexIdEEiLi2ELi1ELi1EEEJNS0_4CopyIS8_iEEEEEvT_T0_DpT1_)
        /*1ea4*/ 	.word	0x00000000


	//----- nvinfo : EIATTR_REGCOUNT
	.align		4
.L_1337:
        /*1ea8*/ 	.byte	0x04, 0x2f
        /*1eaa*/ 	.short	(.L_1339 - .L_1338)
	.align		4
.L_1338:
        /*1eac*/ 	.word	index@(_ZN2at6native55_GLOBAL__N__de093ff9_22_ForeachBinaryOpList_cu_a911ec4325multi_tensor_apply_kernelINS1_18TensorListMetadataILi2EEENS1_11CopyFunctorIN3c107complexIdEEdLi2ELi1ELi1EEEJNS0_4CopyIS8_dEEEEEvT_T0_DpT1_)
        /*1eb0*/ 	.word	0x00000020


	//----- nvinfo : EIATTR_FRAME_SIZE
	.align		4
.L_1339:
        /*1eb4*/ 	.byte	0x04, 0x11
        /*1eb6*/ 	.short	(.L_1341 - .L_1340)
	.align		4
.L_1340:
        /*1eb8*/ 	.word	index@($__internal_53_$__cuda_sm20_div_u16)
        /*1ebc*/ 	.word	0x00000000


	//----- nvinfo : EIATTR_FRAME_SIZE
	.align		4
.L_1341:
        /*1ec0*/ 	.byte	0x04, 0x11
        /*1ec2*/ 	.short	(.L_1343 - .L_1342)
	.align		4
.L_1342:
        /*1ec4*/ 	.word	index@(_ZN2at6native55_GLOBAL__N__de093ff9_22_ForeachBinaryOpList_cu_a911ec4325multi_tensor_apply_kernelINS1_18TensorListMetadataILi2EEENS1_11CopyFunctorIN3c107complexIdEEdLi2ELi1ELi1EEEJNS0_4CopyIS8_dEEEEEvT_T0_DpT1_)
        /*1ec8*/ 	.word	0x00000000


	//----- nvinfo : EIATTR_REGCOUNT
	.align		4
.L_1343:
        /*1ecc*/ 	.byte	0x04, 0x2f
        /*1ece*/ 	.short	(.L_1345 - .L_1344)
	.align		4
.L_1344:
        /*1ed0*/ 	.word	index@(_ZN2at6native55_GLOBAL__N__de093ff9_22_ForeachBinaryOpList_cu_a911ec4325multi_tensor_apply_kernelINS1_18TensorListMetadataILi2EEENS1_11CopyFunctorIN3c107complexIdEEfLi2ELi1ELi1EEEJNS0_4CopyIS8_fEEEEEvT_T0_DpT1_)
        /*1ed4*/ 	.word	0x0000001e


	//----- nvinfo : EIATTR_FRAME_SIZE
	.align		4
.L_1345:
        /*1ed8*/ 	.byte	0x04, 0x11
        /*1eda*/ 	.short	(.L_1347 - .L_1346)
	.align		4
.L_1346:
        /*1edc*/ 	.word	index@($__internal_52_$__cuda_sm20_div_u16)
        /*1ee0*/ 	.word	0x00000000


	//----- nvinfo : EIATTR_FRAME_SIZE
	.align		4
.L_1347:
        /*1ee4*/ 	.byte	0x04, 0x11
        /*1ee6*/ 	.short	(.L_1349 - .L_1348)
	.align		4
.L_1348:
        /*1ee8*/ 	.word	index@(_ZN2at6native55_GLOBAL__N__de093ff9_22_ForeachBinaryOpList_cu_a911ec4325multi_tensor_apply_kernelINS1_18TensorListMetadataILi2EEENS1_11CopyFunctorIN3c107complexIdEEfLi2ELi1ELi1EEEJNS0_4CopyIS8_fEEEEEvT_T0_DpT1_)
        /*1eec*/ 	.word	0x00000000


	//----- nvinfo : EIATTR_REGCOUNT
	.align		4
.L_1349:
        /*1ef0*/ 	.byte	0x04, 0x2f
        /*1ef2*/ 	.short	(.L_1351 - .L_1350)
	.align		4
.L_1350:
        /*1ef4*/ 	.word	index@(_ZN2at6native55_GLOBAL__N__de093ff9_22_ForeachBinaryOpList_cu_a911ec4325multi_tensor_apply_kernelINS1_18TensorListMetadataILi2EEENS1_11CopyFunctorIN3c107complexIdEENS7_IfEELi2ELi1ELi1EEEJNS0_4CopyIS8_S9_EEEEEvT_T0_DpT1_)
        /*1ef8*/ 	.word	0x00000020


	//----- nvinfo : EIATTR_FRAME_SIZE
	.align		4
.L_1351:
        /*1efc*/ 	.byte	0x04, 0x11
        /*1efe*/ 	.short	(.L_1353 - .L_1352)
	.align		4
.L_1352:
        /*1f00*/ 	.word	index@($__internal_51_$__cuda_sm20_div_u16)
        /*1f04*/ 	.word	0x00000000


	//----- nvinfo : EIATTR_FRAME_SIZE
	.align		4
.L_1353:
        /*1f08*/ 	.byte	0x04, 0x11
        /*1f0a*/ 	.short	(.L_1355 - .L_1354)
	.align		4
.L_1354:
        /*1f0c*/ 	.word	index@(_ZN2at6native55_GLOBAL__N__de093ff9_22_ForeachBinaryOpList_cu_a911ec4325multi_tensor_apply_kernelINS1_18TensorListMetadataILi2EEENS1_11CopyFunctorIN3c107complexIdEENS7_IfEELi2ELi1ELi1EEEJNS0_4CopyIS8_S9_EEEEEvT_T0_DpT1_)
        /*1f10*/ 	.word	0x00000000


	//----- nvinfo : EIATTR_REGCOUNT
	.align		4
.L_1355:
        /*1f14*/ 	.byte	0x04, 0x2f
        /*1f16*/ 	.short	(.L_1357 - .L_1356)
	.align		4
.L_1356:
        /*1f18*/ 	.word	index@(_ZN2at6native55_GLOBAL__N__de093ff9_22_ForeachBinaryOpList_cu_a911ec4325multi_tensor_apply_kernelINS1_18TensorListMetadataILi2EEENS1_11CopyFunctorIN3c107complexIdEENS6_4HalfELi2ELi1ELi1EEEJNS0_4CopyIS8_S9_EEEEEvT_T0_DpT1_)
        /*1f1c*/ 	.word	0x00000020


	//----- nvinfo : EIATTR_FRAME_SIZE
	.align		4
.L_1357:
        /*1f20*/ 	.byte	0x04, 0x11
        /*1f22*/ 	.short	(.L_1359 - .L_1358)
	.align		4
.L_1358:
        /*1f24*/ 	.word	index@($__internal_50_$__cuda_sm20_div_u16)
        /*1f28*/ 	.word	0x00000000


	//----- nvinfo : EIATTR_FRAME_SIZE
	.align		4
.L_1359:
        /*1f2c*/ 	.byte	0x04, 0x11
        /*1f2e*/ 	.short	(.L_1361 - .L_1360)
	.align		4
.L_1360:
        /*1f30*/ 	.word	index@(_ZN2at6native55_GLOBAL__N__de093ff9_22_ForeachBinaryOpList_cu_a911ec4325multi_tensor_apply_kernelINS1_18TensorListMetadataILi2EEENS1_11CopyFunctorIN3c107complexIdEENS6_4HalfELi2ELi1ELi1EEEJNS0_4CopyIS8_S9_EEEEEvT_T0_DpT1_)
        /*1f34*/ 	.word	0x00000000


	//----- nvinfo : EIATTR_REGCOUNT
	.align		4
.L_1361:
        /*1f38*/ 	.byte	0x04, 0x2f
        /*1f3a*/ 	.short	(.L_1363 - .L_1362)
	.align		4
.L_1362:
        /*1f3c*/ 	.word	index@(_ZN2at6native55_GLOBAL__N__de093ff9_22_ForeachBinaryOpList_cu_a911ec4325multi_tensor_apply_kernelINS1_18TensorListMetadataILi2EEENS1_11CopyFunctorIN3c107complexIdEENS6_8BFloat16ELi2ELi1ELi1EEEJNS0_4CopyIS8_S9_EEEEEvT_T0_DpT1_)
        /*1f40*/ 	.word	0x00000020


	//----- nvinfo : EIATTR_FRAME_SIZE
	.align		4
.L_1363:
        /*1f44*/ 	.byte	0x04, 0x11
        /*1f46*/ 	.short	(.L_1365 - .L_1364)
	.align		4
.L_1364:
        /*1f48*/ 	.word	index@($__internal_49_$__cuda_sm20_div_u16)
        /*1f4c*/ 	.word	0x00000000


	//----- nvinfo : EIATTR_FRAME_SIZE
	.align		4
.L_1365:
        /*1f50*/ 	.byte	0x04, 0x11
        /*1f52*/ 	.short	(.L_1367 - .L_1366)
	.align		4
.L_1366:
        /*1f54*/ 	.word	index@(_ZN2at6native55_GLOBAL__N__de093ff9_22_ForeachBinaryOpList_cu_a911ec4325multi_tensor_apply_kernelINS1_18TensorListMetadataILi2EEENS1_11CopyFunctorIN3c107complexIdEENS6_8BFloat16ELi2ELi1ELi1EEEJNS0_4CopyIS8_S9_EEEEEvT_T0_DpT1_)
        /*1f58*/ 	.word	0x00000000


	//----- nvinfo : EIATTR_REGCOUNT
	.align		4
.L_1367:
        /*1f5c*/ 	.byte	0x04, 0x2f
        /*1f5e*/ 	.short	(.L_1369 - .L_1368)
	.align		4
.L_1368:
        /*1f60*/ 	.word	index@(_ZN2at6native55_GLOBAL__N__de093ff9_22_ForeachBinaryOpList_cu_a911ec4325multi_tensor_apply_kernelINS1_18TensorListMetadataILi2EEENS1_11CopyFunctorIN3c107complexIdEEbLi2ELi1ELi1EEEJNS0_4CopyIS8_bEEEEEvT_T0_DpT1_)
        /*1f64*/ 	.word	0x00000028


	//----- nvinfo : EIATTR_FRAME_SIZE
	.align		4
.L_1369:
        /*1f68*/ 	.byte	0x04, 0x11
        /*1f6a*/ 	.short	(.L_1371 - .L_1370)
	.align		4
.L_1370:
        /*1f6c*/ 	.word	index@($__internal_48_$__cuda_sm20_div_u16)
        /*1f70*/ 	.word	0x00000000


	//----- nvinfo : EIATTR_FRAME_SIZE
	.align		4
.L_1371:
        /*1f74*/ 	.byte	0x04, 0x11
        /*1f76*/ 	.short	(.L_1373 - .L_1372)
	.align		4
.L_1372:
        /*1f78*/ 	.word	index@(_ZN2at6native55_GLOBAL__N__de093ff9_22_ForeachBinaryOpList_cu_a911ec4325multi_tensor_apply_kernelINS1_18TensorListMetadataILi2EEENS1_11CopyFunctorIN3c107complexIdEEbLi2ELi1ELi1EEEJNS0_4CopyIS8_bEEEEEvT_T0_DpT1_)
        /*1f7c*/ 	.word	0x00000000


	//----- nvinfo : EIATTR_REGCOUNT
	.align		4
.L_1373:
        /*1f80*/ 	.byte	0x04, 0x2f
        /*1f82*/ 	.short	(.L_1375 - .L_1374)
	.align		4
.L_1374:
        /*1f84*/ 	.word	index@(_ZN2at6native55_GLOBAL__N__de093ff9_22_ForeachBinaryOpList_cu_a911ec4325multi_tensor_apply_kernelINS1_18TensorListMetadataILi2EEENS1_11CopyFunctorIN3c107complexIdEENS6_13Float8_e4m3fnELi2ELi1ELi1EEEJNS0_4CopyIS8_S9_EEEEEvT_T0_DpT1_)
        /*1f88*/ 	.word	0x00000019


	//----- nvinfo : EIATTR_FRAME_SIZE
	.align		4
.L_1375:
        /*1f8c*/ 	.byte	0x04, 0x11
        /*1f8e*/ 	.short	(.L_1377 - .L_1376)
	.align		4
.L_1376:
        /*1f90*/ 	.word	index@(_ZN2at6native55_GLOBAL__N__de093ff9_22_ForeachBinaryOpList_cu_a911ec4325multi_tensor_apply_kernelINS1_18TensorListMetadataILi2EEENS1_11CopyFunctorIN3c107complexIdEENS6_13Float8_e4m3fnELi2ELi1ELi1EEEJNS0_4CopyIS8_S9_EEEEEvT_T0_DpT1_)
        /*1f94*/ 	.word	0x00000000


	//----- nvinfo : EIATTR_REGCOUNT
	.align		4
.L_1377:
        /*1f98*/ 	.byte	0x04, 0x2f
        /*1f9a*/ 	.short	(.L_1379 - .L_1378)
	.align		4
.L_1378:
        /*1f9c*/ 	.word	index@(_ZN2at6native55_GLOBAL__N__de093ff9_22_ForeachBinaryOpList_cu_a911ec4325multi_tensor_apply_kernelINS1_18TensorListMetadataILi2EEENS1_11CopyFunctorIN3c107complexIdEENS6_15Float8_e4m3fnuzELi2ELi1ELi1EEEJNS0_4CopyIS8_S9_EEEEEvT_T0_DpT1_)
        /*1fa0*/ 	.word	0x00000020


	//----- nvinfo : EIATTR_FRAME_SIZE
	.align		4
.L_1379:
        /*1fa4*/ 	.byte	0x04, 0x11
        /*1fa6*/ 	.short	(.L_1381 - .L_1380)
	.align		4
.L_1380:
        /*1fa8*/ 	.word	index@(_ZN2at6native55_GLOBAL__N__de093ff9_22_ForeachBinaryOpList_cu_a911ec4325multi_tensor_apply_kernelINS1_18TensorListMetadataILi2EEENS1_11CopyFunctorIN3c107complexIdEENS6_15Float8_e4m3fnuzELi2ELi1ELi1EEEJNS0_4CopyIS8_S9_EEEEEvT_T0_DpT1_)
        /*1fac*/ 	.word	0x00000000


	//----- nvinfo : EIATTR_REGCOUNT
	.align		4
.L_1381:
        /*1fb0*/ 	.byte	0x04, 0x2f
        /*1fb2*/ 	.short	(.L_1383 - .L_1382)
	.align		4
.L_1382:
        /*1fb4*/ 	.word	index@(_ZN2at6native55_GLOBAL__N__de093ff9_22_ForeachBinaryOpList_cu_a911ec4325multi_tensor_apply_kernelINS1_18TensorListMetadataILi2EEENS1_11CopyFunctorIN3c107complexIdEENS6_11Float8_e5m2ELi2ELi1ELi1EEEJNS0_4CopyIS8_S9_EEEEEvT_T0_DpT1_)
        /*1fb8*/ 	.word	0x00000020


	//----- nvinfo : EIATTR_FRAME_SIZE
	.align		4
.L_1383:
        /*1fbc*/ 	.byte	0x04, 0x11
        /*1fbe*/ 	.short	(.L_1385 - .L_1384)
	.align		4
.L_1384:
        /*1fc0*/ 	.word	index@(_ZN2at6native55_GLOBAL__N__de093ff9_22_ForeachBinaryOpList_cu_a911ec4325multi_tensor_apply_kernelINS1_18TensorListMetadataILi2EEENS1_11CopyFunctorIN3c107complexIdEENS6_11Float8_e5m2ELi2ELi1ELi1EEEJNS0_4CopyIS8_S9_EEEEEvT_T0_DpT1_)
        /*1fc4*/ 	.word	0x00000000


	//----- nvinfo : EIATTR_REGCOUNT
	.align		4
.L_1385:
        /*1fc8*/ 	.byte	0x04, 0x2f
        /*1fca*/ 	.short	(.L_1387 - .L_1386)
	.align		4
.L_1386:
        /*1fcc*/ 	.word	index@(_ZN2at6native55_GLOBAL__N__de093ff9_22_ForeachBinaryOpList_cu_a911ec4325multi_tensor_apply_kernelINS1_18TensorListMetadataILi2EEENS1_11CopyFunctorIN3c107complexIdEENS6_15Float8_e5m2fnuzELi2ELi1ELi1EEEJNS0_4CopyIS8_S9_EEEEEvT_T0_DpT1_)
        /*1fd0*/ 	.word	0x00000020


	//----- nvinfo : EIATTR_FRAME_SIZE
	.align		4
.L_1387:
        /*1fd4*/ 	.byte	0x04, 0x11
        /*1fd6*/ 	.short	(.L_1389 - .L_1388)
	.align		4
.L_1388:
        /*1fd8*/ 	.word	index@(_ZN2at6native55_GLOBAL__N__de093ff9_22_ForeachBinaryOpList_cu_a911ec4325multi_tensor_apply_kernelINS1_18TensorListMetadataILi2EEENS1_11CopyFunctorIN3c107complexIdEENS6_15Float8_e5m2fnuzELi2ELi1ELi1EEEJNS0_4CopyIS8_S9_EEEEEvT_T0_DpT1_)
        /*1fdc*/ 	.word	0x00000000


	//----- nvinfo : EIATTR_REGCOUNT
	.align		4
.L_1389:
        /*1fe0*/ 	.byte	0x04, 0x2f
        /*1fe2*/ 	.short	(.L_1391 - .L_1390)
	.align		4
.L_1390:
        /*1fe4*/ 	.word	index@(_ZN2at6native55_GLOBAL__N__de093ff9_22_ForeachBinaryOpList_cu_a911ec4325multi_tensor_apply_kernelINS1_18TensorListMetadataILi2EEENS1_14UnaryOpFunctorIN3c107complexIfEELi2ELi1ELi1EEEJNS0_4CopyIS8_S8_EEEEEvT_T0_DpT1_)
        /*1fe8*/ 	.word	0x00000020


	//----- nvinfo : EIATTR_FRAME_SIZE
	.align		4
.L_1391:
        /*1fec*/ 	.byte	0x04, 0x11
        /*1fee*/ 	.short	(.L_1393 - .L_1392)
	.align		4
.L_1392:
        /*1ff0*/ 	.word	index@($__internal_47_$__cuda_sm20_div_u16)
        /*1ff4*/ 	.word	0x00000000


	//----- nvinfo : EIATTR_FRAME_SIZE
	.align		4
.L_1393:
        /*1ff8*/ 	.byte	0x04, 0x11
        /*1ffa*/ 	.short	(.L_1395 - .L_1394)
	.align		4
.L_1394:
        /*1ffc*/ 	.word	index@(_ZN2at6native55_GLOBAL__N__de093ff9_22_ForeachBinaryOpList_cu_a911ec4325multi_tensor_apply_kernelINS1_18TensorListMetadataILi2EEENS1_14UnaryOpFunctorIN3c107complexIfEELi2ELi1ELi1EEEJNS0_4CopyIS8_S8_EEEEEvT_T0_DpT1_)
        /*2000*/ 	.word	0x00000000


	//----- nvinfo : EIATTR_REGCOUNT
	.align		4
.L_1395:
        /*2004*/ 	.byte	0x04, 0x2f
        /*2006*/ 	.short	(.L_1397 - .L_1396)
	.align		4
.L_1396:
        /*2008*/ 	.word	index@(_ZN2at6native55_GLOBAL__N__de093ff9_22_ForeachBinaryOpList_cu_a911ec4325multi_tensor_apply_kernelINS1_18TensorListMetadataILi2EEENS1_11CopyFunctorIN3c107complexIfEEhLi2ELi1ELi1EEEJNS0_4CopyIS8_hEEEEEvT_T0_DpT1_)
        /*200c*/ 	.word	0x00000020


	//----- nvinfo : EIATTR_FRAME_SIZE
	.align		4
.L_1397:
        /*2010*/ 	.byte	0x04, 0x11
        /*2012*/ 	.short	(.L_1399 - .L_1398)
	.align		4
.L_1398:
        /*2014*/ 	.word	index@($__internal_46_$__cuda_sm20_div_u16)
        /*2018*/ 	.word	0x00000000


	//----- nvinfo : EIATTR_FRAME_SIZE
	.align		4
.L_1399:
        /*201c*/ 	.byte	0x04, 0x11
        /*201e*/ 	.short	(.L_1401 - .L_1400)
	.align		4
.L_1400:
        /*2020*/ 	.word	index@(_ZN2at6native55_GLOBAL__N__de093ff9_22_ForeachBinaryOpList_cu_a911ec4325multi_tensor_apply_kernelINS1_18TensorListMetadataILi2EEENS1_11CopyFunctorIN3c107complexIfEEhLi2ELi1ELi1EEEJNS0_4CopyIS8_hEEEEEvT_T0_DpT1_)
        /*2024*/ 	.word	0x00000000


	//----- nvinfo : EIATTR_REGCOUNT
	.align		4
.L_1401:
        /*2028*/ 	.byte	0x04, 0x2f
        /*202a*/ 	.short	(.L_1403 - .L_1402)
	.align		4
.L_1402:
        /*202c*/ 	.word	index@(_ZN2at6native55_GLOBAL__N__de093ff9_22_ForeachBinaryOpList_cu_a911ec4325multi_tensor_apply_kernelINS1_18TensorListMetadataILi2EEENS1_11CopyFunctorIN3c107complexIfEEaLi2ELi1ELi1EEEJNS0_4CopyIS8_aEEEEEvT_T0_DpT1_)
        /*2030*/ 	.word	0x00000020


	//----- nvinfo : EIATTR_FRAME_SIZE
	.align		4
.L_1403:
        /*2034*/ 	.byte	0x04, 0x11
        /*2036*/ 	.short	(.L_1405 - .L_1404)
	.align		4
.L_1404:
        /*2038*/ 	.word	index@($__internal_45_$__cuda_sm20_div_u16)
        /*203c*/ 	.word	0x00000000


	//----- nvinfo : EIATTR_FRAME_SIZE
	.align		4
.L_1405:
        /*2040*/ 	.byte	0x04, 0x11
        /*2042*/ 	.short	(.L_1407 - .L_1406)
	.align		4
.L_1406:
        /*2044*/ 	.word	index@(_ZN2at6native55_GLOBAL__N__de093ff9_22_ForeachBinaryOpList_cu_a911ec4325multi_tensor_apply_kernelINS1_18TensorListMetadataILi2EEENS1_11CopyFunctorIN3c107complexIfEEaLi2ELi1ELi1EEEJNS0_4CopyIS8_aEEEEEvT_T0_DpT1_)
        /*2048*/ 	.word	0x00000000


	//----- nvinfo : EIATTR_REGCOUNT
	.align		4
.L_1407:
        /*204c*/ 	.byte	0x04, 0x2f
        /*204e*/ 	.short	(.L_1409 - .L_1408)
	.align		4
.L_1408:
        /*2050*/ 	.word	index@(_ZN2at6native55_GLOBAL__N__de093ff9_22_ForeachBinaryOpList_cu_a911ec4325multi_tensor_apply_kernelINS1_18TensorListMetadataILi2EEENS1_11CopyFunctorIN3c107complexIfEElLi2ELi1ELi1EEEJNS0_4CopyIS8_lEEEEEvT_T0_DpT1_)
        /*2054*/ 	.word	0x00000020


	//----- nvinfo : EIATTR_FRAME_SIZE
	.align		4
.L_1409:
        /*2058*/ 	.byte	0x04, 0x11
        /*205a*/ 	.short	(.L_1411 - .L_1410)
	.align		4
.L_1410:
        /*205c*/ 	.word	index@($__internal_44_$__cuda_sm20_div_u16)
        /*2060*/ 	.word	0x00000000


	//----- nvinfo : EIATTR_FRAME_SIZE
	.align		4
.L_1411:
        /*2064*/ 	.byte	0x04, 0x11
        /*2066*/ 	.short	(.L_1413 - .L_1412)
	.align		4
.L_1412:
        /*2068*/ 	.word	index@(_ZN2at6native55_GLOBAL__N__de093ff9_22_ForeachBinaryOpList_cu_a911ec4325multi_tensor_apply_kernelINS1_18TensorListMetadataILi2EEENS1_11CopyFunctorIN3c107complexIfEElLi2ELi1ELi1EEEJNS0_4CopyIS8_lEEEEEvT_T0_DpT1_)
        /*206c*/ 	.word	0x00000000


	//----- nvinfo : EIATTR_REGCOUNT
	.align		4
.L_1413:
        /*2070*/ 	.byte	0x04, 0x2f
        /*2072*/ 	.short	(.L_1415 - .L_1414)
	.align		4
.L_1414:
        /*2074*/ 	.word	index@(_ZN2at6native55_GLOBAL__N__de093ff9_22_ForeachBinaryOpList_cu_a911ec4325multi_tensor_apply_kernelINS1_18TensorListMetadataILi2EEENS1_11CopyFunctorIN3c107complexIfEEsLi2ELi1ELi1EEEJNS0_4CopyIS8_sEEEEEvT_T0_DpT1_)
        /*2078*/ 	.word	0x0000001f


	//----- nvinfo : EIATTR_FRAME_SIZE
	.align		4
.L_1415:
        /*207c*/ 	.byte	0x04, 0x11
        /*207e*/ 	.short	(.L_1417 - .L_1416)
	.align		4
.L_1416:
        /*2080*/ 	.word	index@($__internal_43_$__cuda_sm20_div_u16)
        /*2084*/ 	.word	0x00000000


	//----- nvinfo : EIATTR_FRAME_SIZE
	.align		4
.L_1417:
        /*2088*/ 	.byte	0x04, 0x11
        /*208a*/ 	.short	(.L_1419 - .L_1418)
	.align		4
.L_1418:
        /*208c*/ 	.word	index@(_ZN2at6native55_GLOBAL__N__de093ff9_22_ForeachBinaryOpList_cu_a911ec4325multi_tensor_apply_kernelINS1_18TensorListMetadataILi2EEENS1_11CopyFunctorIN3c107complexIfEEsLi2ELi1ELi1EEEJNS0_4CopyIS8_sEEEEEvT_T0_DpT1_)
        /*2090*/ 	.word	0x00000000


	//----- nvinfo : EIATTR_REGCOUNT
	.align		4
.L_1419:
        /*2094*/ 	.byte	0x04, 0x2f
        /*2096*/ 	.short	(.L_1421 - .L_1420)
	.align		4
.L_1420:
        /*2098*/ 	.word	index@(_ZN2at6native55_GLOBAL__N__de093ff9_22_ForeachBinaryOpList_cu_a911ec4325multi_tensor_apply_kernelINS1_18TensorListMetadataILi2EEENS1_11CopyFunctorIN3c107complexIfEEiLi2ELi1ELi1EEEJNS0_4CopyIS8_iEEEEEvT_T0_DpT1_)
        /*209c*/ 	.word	0x00000020


	//----- nvinfo : EIATTR_FRAME_SIZE
	.align		4
.L_1421:
        /*20a0*/ 	.byte	0x04, 0x11
        /*20a2*/ 	.short	(.L_1423 - .L_1422)
	.align		4
.L_1422:
        /*20a4*/ 	.word	index@($__internal_42_$__cuda_sm20_div_u16)
        /*20a8*/ 	.word	0x00000000


	//----- nvinfo : EIATTR_FRAME_SIZE
	.align		4
.L_1423:
        /*20ac*/ 	.byte	0x04, 0x11
        /*20ae*/ 	.short	(.L_1425 - .L_1424)
	.align		4
.L_1424:
        /*20b0*/ 	.word	index@(_ZN2at6native55_GLOBAL__N__de093ff9_22_ForeachBinaryOpList_cu_a911ec4325multi_tensor_apply_kernelINS1_18TensorListMetadataILi2EEENS1_11CopyFunctorIN3c107complexIfEEiLi2ELi1ELi1EEEJNS0_4CopyIS8_iEEEEEvT_T0_DpT1_)
        /*20b4*/ 	.word	0x00000000


	//----- nvinfo : EIATTR_REGCOUNT
	.align		4
.L_1425:
        /*20b8*/ 	.byte	0x04, 0x2f
        /*20ba*/ 	.short	(.L_1427 - .L_1426)
	.align		4
.L_1426:
        /*20bc*/ 	.word	index@(_ZN2at6native55_GLOBAL__N__de093ff9_22_ForeachBinaryOpList_cu_a911ec4325multi_tensor_apply_kernelINS1_18TensorListMetadataILi2EEENS1_11CopyFunctorIN3c107complexIfEEdLi2ELi1ELi1EEEJNS0_4CopyIS8_dEEEEEvT_T0_DpT1_)
        /*20c0*/ 	.word	0x00000020


	//----- nvinfo : EIATTR_FRAME_SIZE
	.align		4
.L_1427:
        /*20c4*/ 	.byte	0x04, 0x11
        /*20c6*/ 	.short	(.L_1429 - .L_1428)
	.align		4
.L_1428:
        /*20c8*/ 	.word	index@($__internal_41_$__cuda_sm20_div_u16)
        /*20cc*/ 	.word	0x00000000


	//----- nvinfo : EIATTR_FRAME_SIZE
	.align		4
.L_1429:
        /*20d0*/ 	.byte	0x04, 0x11
        /*20d2*/ 	.short	(.L_1431 - .L_1430)
	.align		4
.L_1430:
        /*20d4*/ 	.word	index@(_ZN2at6native55_GLOBAL__N__de093ff9_22_ForeachBinaryOpList_cu_a911ec4325multi_tensor_apply_kernelINS1_18TensorListMetadataILi2EEENS1_11CopyFunctorIN3c107complexIfEEdLi2ELi1ELi1EEEJNS0_4CopyIS8_dEEEEEvT_T0_DpT1_)
        /*20d8*/ 	.word	0x00000000


	//----- nvinfo : EIATTR_REGCOUNT
	.align		4
.L_1431:
        /*20dc*/ 	.byte	0x04, 0x2f
        /*20de*/ 	.short	(.L_1433 - .L_1432)
	.align		4
.L_1432:
        /*20e0*/ 	.word	index@(_ZN2at6native55_GLOBAL__N__de093ff9_22_ForeachBinaryOpList_cu_a911ec4325multi_tensor_apply_kernelINS1_18TensorListMetadataILi2EEENS1_11CopyFunctorIN3c107complexIfEEfLi2ELi1ELi1EEEJNS0_4CopyIS8_fEEEEEvT_T0_DpT1_)
        /*20e4*/ 	.word	0x00000020


	//----- nvinfo : EIATTR_FRAME_SIZE
	.align		4
.L_1433:
        /*20e8*/ 	.byte	0x04, 0x11
        /*20ea*/ 	.short	(.L_1435 - .L_1434)
	.align		4
.L_1434:
        /*20ec*/ 	.word	index@($__internal_40_$__cuda_sm20_div_u16)
        /*20f0*/ 	.word	0x00000000


	//----- nvinfo : EIATTR_FRAME_SIZE
	.align		4
.L_1435:
        /*20f4*/ 	.byte	0x04, 0x11
        /*20f6*/ 	.short	(.L_1437 - .L_1436)
	.align		4
.L_1436:
        /*20f8*/ 	.word	index@(_ZN2at6native55_GLOBAL__N__de093ff9_22_ForeachBinaryOpList_cu_a911ec4325multi_tensor_apply_kernelINS1_18TensorListMetadataILi2EEENS1_11CopyFunctorIN3c107complexIfEEfLi2ELi1ELi1EEEJNS0_4CopyIS8_fEEEEEvT_T0_DpT1_)
        /*20fc*/ 	.word	0x00000000


	//----- nvinfo : EIATTR_REGCOUNT
	.align		4
.L_1437:
        /*2100*/ 	.byte	0x04, 0x2f
        /*2102*/ 	.short	(.L_1439 - .L_1438)
	.align		4
.L_1438:
        /*2104*/ 	.word	index@(_ZN2at6native55_GLOBAL__N__de093ff9_22_ForeachBinaryOpList_cu_a911ec4325multi_tensor_apply_kernelINS1_18TensorListMetadataILi2EEENS1_11CopyFunctorIN3c107complexIfEENS7_IdEELi2ELi1ELi1EEEJNS0_4CopyIS8_S9_EEEEEvT_T0_DpT1_)
        /*2108*/ 	.word	0x00000020


	//----- nvinfo : EIATTR_FRAME_SIZE
	.align		4
.L_1439:
        /*210c*/ 	.byte	0x04, 0x11
        /*210e*/ 	.short	(.L_1441 - .L_1440)
	.align		4
.L_1440:
        /*2110*/ 	.word	index@($__internal_39_$__cuda_sm20_div_u16)
        /*2114*/ 	.word	0x00000000


	//----- nvinfo : EIATTR_FRAME_SIZE
	.align		4
.L_1441:
        /*2118*/ 	.byte	0x04, 0x11
        /*211a*/ 	.short	(.L_1443 - .L_1442)
	.align		4
.L_1442:
        /*211c*/ 	.word	index@(_ZN2at6native55_GLOBAL__N__de093ff9_22_ForeachBinaryOpList_cu_a911ec4325multi_tensor_apply_kernelINS1_18TensorListMetadataILi2EEENS1_11CopyFunctorIN3c107complexIfEENS7_IdEELi2ELi1ELi1EEEJNS0_4CopyIS8_S9_EEEEEvT_T0_DpT1_)
        /*2120*/ 	.word	0x00000000


	//----- nvinfo : EIATTR_REGCOUNT
	.align		4
.L_1443:
        /*2124*/ 	.byte	0x04, 0x2f
        /*2126*/ 	.short	(.L_1445 - .L_1444)
	.align		4
.L_1444:
        /*2128*/ 	.word	index@(_ZN2at6native55_GLOBAL__N__de093ff9_22_ForeachBinaryOpList_cu_a911ec4325multi_tensor_apply_kernelINS1_18TensorListMetadataILi2EEENS1_11CopyFunctorIN3c107complexIfEENS6_4HalfELi2ELi1ELi1EEEJNS0_4CopyIS8_S9_EEEEEvT_T0_DpT1_)
        /*212c*/ 	.word	0x00000020


	//----- nvinfo : EIATTR_FRAME_SIZE
	.align		4
.L_1445:
        /*2130*/ 	.byte	0x04, 0x11
        /*2132*/ 	.short	(.L_1447 - .L_1446)
	.align		4
.L_1446:
        /*2134*/ 	.word	index@($__internal_38_$__cuda_sm20_div_u16)
        /*2138*/ 	.word	0x00000000


	//----- nvinfo : EIATTR_FRAME_SIZE
	.align		4
.L_1447:
        /*213c*/ 	.byte	0x04, 0x11
        /*213e*/ 	.short	(.L_1449 - .L_1448)
	.align		4
.L_1448:
        /*2140*/ 	.word	index@(_ZN2at6native55_GLOBAL__N__de093ff9_22_ForeachBinaryOpList_cu_a911ec4325multi_tensor_apply_kernelINS1_18TensorListMetadataILi2EEENS1_11CopyFunctorIN3c107complexIfEENS6_4HalfELi2ELi1ELi1EEEJNS0_4CopyIS8_S9_EEEEEvT_T0_DpT1_)
        /*2144*/ 	.word	0x00000000


	//----- nvinfo : EIATTR_REGCOUNT
	.align		4
.L_1449:
        /*2148*/ 	.byte	0x04, 0x2f
        /*214a*/ 	.short	(.L_1451 - .L_1450)
	.align		4
.L_1450:
        /*214c*/ 	.word	index@(_ZN2at6native55_GLOBAL__N__de093ff9_22_ForeachBinaryOpList_cu_a911ec4325multi_tensor_apply_kernelINS1_18TensorListMetadataILi2EEENS1_11CopyFunctorIN3c107complexIfEENS6_8BFloat16ELi2ELi1ELi1EEEJNS0_4CopyIS8_S9_EEEEEvT_T0_DpT1_)
        /*2150*/ 	.word	0x00000020


	//----- nvinfo : EIATTR_FRAME_SIZE
	.align		4
.L_1451:
        /*2154*/ 	.byte	0x04, 0x11
        /*2156*/ 	.short	(.L_1453 - .L_1452)
	.align		4
.L_1452:
        /*2158*/ 	.word	index@($__internal_37_$__cuda_sm20_div_u16)
        /*215c*/ 	.word	0x00000000


	//----- nvinfo : EIATTR_FRAME_SIZE
	.align		4
.L_1453:
        /*2160*/ 	.byte	0x04, 0x11
        /*2162*/ 	.short	(.L_1455 - .L_1454)
	.align		4
.L_1454:
        /*2164*/ 	.word	index@(_ZN2at6native55_GLOBAL__N__de093ff9_22_ForeachBinaryOpList_cu_a911ec4325multi_tensor_apply_kernelINS1_18TensorListMetadataILi2EEENS1_11CopyFunctorIN3c107complexIfEENS6_8BFloat16ELi2ELi1ELi1EEEJNS0_4CopyIS8_S9_EEEEEvT_T0_DpT1_)
        /*2168*/ 	.word	0x00000000


	//----- nvinfo : EIATTR_REGCOUNT
	.align		4
.L_1455:
        /*216c*/ 	.byte	0x04, 0x2f
        /*216e*/ 	.short	(.L_1457 - .L_1456)
	.align		4
.L_1456:
        /*2170*/ 	.word	index@(_ZN2at6native55_GLOBAL__N__de093ff9_22_ForeachBinaryOpList_cu_a911ec4325multi_tensor_apply_kernelINS1_18TensorListMetadataILi2EEENS1_11CopyFunctorIN3c107complexIfEEbLi2ELi1ELi1EEEJNS0_4CopyIS8_bEEEEEvT_T0_DpT1_)
        /*2174*/ 	.word	0x00000020


	//----- nvinfo : EIATTR_FRAME_SIZE
	.align		4
.L_1457:
        /*2178*/ 	.byte	0x04, 0x11
        /*217a*/ 	.short	(.L_1459 - .L_1458)
	.align		4
.L_1458:
        /*217c*/ 	.word	index@($__internal_36_$__cuda_sm20_div_u16)
        /*2180*/ 	.word	0x00000000


	//----- nvinfo : EIATTR_FRAME_SIZE
	.align		4
.L_1459:
        /*2184*/ 	.byte	0x04, 0x11
        /*2186*/ 	.short	(.L_1461 - .L_1460)
	.align		4
.L_1460:
        /*2188*/ 	.word	index@(_ZN2at6native55_GLOBAL__N__de093ff9_22_ForeachBinaryOpList_cu_a911ec4325multi_tensor_apply_kernelINS1_18TensorListMetadataILi2EEENS1_11CopyFunctorIN3c107complexIfEEbLi2ELi1ELi1EEEJNS0_4CopyIS8_bEEEEEvT_T0_DpT1_)
        /*218c*/ 	.word	0x00000000


	//----- nvinfo : EIATTR_REGCOUNT
	.align		4
.L_1461:
        /*2190*/ 	.byte	0x04, 0x2f
        /*2192*/ 	.short	(.L_1463 - .L_1462)
	.align		4
.L_1462:
        /*2194*/ 	.word	index@(_ZN2at6native55_GLOBAL__N__de093ff9_22_ForeachBinaryOpList_cu_a911ec4325multi_tensor_apply_kernelINS1_18TensorListMetadataILi2EEENS1_11CopyFunctorIN3c107complexIfEENS6_13Float8_e4m3fnELi2ELi1ELi1EEEJNS0_4CopyIS8_S9_EEEEEvT_T0_DpT1_)
        /*2198*/ 	.word	0x00000016


	//----- nvinfo : EIATTR_FRAME_SIZE
	.align		4
.L_1463:
        /*219c*/ 	.byte	0x04, 0x11
        /*219e*/ 	.short	(.L_1465 - .L_1464)
	.align		4
.L_1464:
        /*21a0*/ 	.word	index@(_ZN2at6native55_GLOBAL__N__de093ff9_22_ForeachBinaryOpList_cu_a911ec4325multi_tensor_apply_kernelINS1_18TensorListMetadataILi2EEENS1_11CopyFunctorIN3c107complexIfEENS6_13Float8_e4m3fnELi2ELi1ELi1EEEJNS0_4CopyIS8_S9_EEEEEvT_T0_DpT1_)
        /*21a4*/ 	.word	0x00000000


	//----- nvinfo : EIATTR_REGCOUNT
	.align		4
.L_1465:
        /*21a8*/ 	.byte	0x04, 0x2f
        /*21aa*/ 	.short	(.L_1467 - .L_1466)
	.align		4
.L_1466:
        /*21ac*/ 	.word	index@(_ZN2at6native55_GLOBAL__N__de093ff9_22_ForeachBinaryOpList_cu_a911ec4325multi_tensor_apply_kernelINS1_18TensorListMetadataILi2EEENS1_11CopyFunctorIN3c107complexIfEENS6_15Float8_e4m3fnuzELi2ELi1ELi1EEEJNS0_4CopyIS8_S9_EEEEEvT_T0_DpT1_)
        /*21b0*/ 	.word	0x0000001b


	//----- nvinfo : EIATTR_FRAME_SIZE
	.align		4
.L_1467:
        /*21b4*/ 	.byte	0x04, 0x11
        /*21b6*/ 	.short	(.L_1469 - .L_1468)
	.align		4
.L_1468:
        /*21b8*/ 	.word	index@(_ZN2at6native55_GLOBAL__N__de093ff9_22_ForeachBinaryOpList_cu_a911ec4325multi_tensor_apply_kernelINS1_18TensorListMetadataILi2EEENS1_11CopyFunctorIN3c107complexIfEENS6_15Float8_e4m3fnuzELi2ELi1ELi1EEEJNS0_4CopyIS8_S9_EEEEEvT_T0_DpT1_)
        /*21bc*/ 	.word	0x00000000


	//----- nvinfo : EIATTR_REGCOUNT
	.align		4
.L_1469:
        /*21c0*/ 	.byte	0x04, 0x2f
        /*21c2*/ 	.short	(.L_1471 - .L_1470)
	.align		4
.L_1470:
        /*21c4*/ 	.word	index@(_ZN2at6native55_GLOBAL__N__de093ff9_22_ForeachBinaryOpList_cu_a911ec4325multi_tensor_apply_kernelINS1_18TensorListMetadataILi2EEENS1_11CopyFunctorIN3c107complexIfEENS6_11Float8_e5m2ELi2ELi1ELi1EEEJNS0_4CopyIS8_S9_EEEEEvT_T0_DpT1_)
        /*21c8*/ 	.word	0x0000001d


	//----- nvinfo : EIATTR_FRAME_SIZE
	.align		4
.L_1471:
        /*21cc*/ 	.byte	0x04, 0x11
        /*21ce*/ 	.short	(.L_1473 - .L_1472)
	.align		4
.L_1472:
        /*21d0*/ 	.word	index@(_ZN2at6native55_GLOBAL__N__de093ff9_22_ForeachBinaryOpList_cu_a911ec4325multi_tensor_apply_kernelINS1_18TensorListMetadataILi2EEENS1_11CopyFunctorIN3c107complexIfEENS6_11Float8_e5m2ELi2ELi1ELi1EEEJNS0_4CopyIS8_S9_EEEEEvT_T0_DpT1_)
        /*21d4*/ 	.word	0x00000000


	//----- nvinfo : EIATTR_REGCOUNT
	.align		4
.L_1473:
        /*21d8*/ 	.byte	0x04, 0x2f
        /*21da*/ 	.short	(.L_1475 - .L_1474)
	.align		4
.L_1474:
        /*21dc*/ 	.word	index@(_ZN2at6native55_GLOBAL__N__de093ff9_22_ForeachBinaryOpList_cu_a911ec4325multi_tensor_apply_kernelINS1_18TensorListMetadataILi2EEENS1_11CopyFunctorIN3c107complexIfEENS6_15Float8_e5m2fnuzELi2ELi1ELi1EEEJNS0_4CopyIS8_S9_EEEEEvT_T0_DpT1_)
        /*21e0*/ 	.word	0x0000001b


	//----- nvinfo : EIATTR_FRAME_SIZE
	.align		4
.L_1475:
        /*21e4*/ 	.byte	0x04, 0x11
        /*21e6*/ 	.short	(.L_1477 - .L_1476)
	.align		4
.L_1476:
        /*21e8*/ 	.word	index@(_ZN2at6native55_GLOBAL__N__de093ff9_22_ForeachBinaryOpList_cu_a911ec4325multi_tensor_apply_kernelINS1_18TensorListMetadataILi2EEENS1_11CopyFunctorIN3c107complexIfEENS6_15Float8_e5m2fnuzELi2ELi1ELi1EEEJNS0_4CopyIS8_S9_EEEEEvT_T0_DpT1_)
        /*21ec*/ 	.word	0x00000000


	//----- nvinfo : EIATTR_REGCOUNT
	.align		4
.L_1477:
        /*21f0*/ 	.byte	0x04, 0x2f
        /*21f2*/ 	.short	(.L_1479 - .L_1478)
	.align		4
.L_1478:
        /*21f4*/ 	.word	index@(_ZN2at6native55_GLOBAL__N__de093ff9_22_ForeachBinaryOpList_cu_a911ec4325multi_tensor_apply_kernelINS1_18TensorListMetadataILi2EEENS1_14UnaryOpFunctorIN3c104HalfELi2ELi1ELi1EEEJNS0_4CopyIS7_S7_EEEEEvT_T0_DpT1_)
        /*21f8*/ 	.word	0x0000001c


	//----- nvinfo : EIATTR_FRAME_SIZE
	.align		4
.L_1479:
        /*21fc*/ 	.byte	0x04, 0x11
        /*21fe*/ 	.short	(.L_1481 - .L_1480)
	.align		4
.L_1480:
        /*2200*/ 	.word	index@($__internal_35_$__cuda_sm20_div_u16)
        /*2204*/ 	.word	0x00000000


	//----- nvinfo : EIATTR_FRAME_SIZE
	.align		4
.L_1481:
        /*2208*/ 	.byte	0x04, 0x11
        /*220a*/ 	.short	(.L_1483 - .L_1482)
	.align		4
.L_1482:
        /*220c*/ 	.word	index@(_ZN2at6native55_GLOBAL__N__de093ff9_22_ForeachBinaryOpList_cu_a911ec4325multi_tensor_apply_kernelINS1_18TensorListMetadataILi2EEENS1_14UnaryOpFunctorIN3c104HalfELi2ELi1ELi1EEEJNS0_4CopyIS7_S7_EEEEEvT_T0_DpT1_)
        /*2210*/ 	.word	0x00000000


	//----- nvinfo : EIATTR_REGCOUNT
	.align		4
.L_1483:
        /*2214*/ 	.byte	0x04, 0x2f
        /*2216*/ 	.short	(.L_1485 - .L_1484)
	.align		4
.L_1484:
        /*2218*/ 	.word	index@(_ZN2at6native55_GLOBAL__N__de093ff9_22_ForeachBinaryOpList_cu_a911ec4325multi_tensor_apply_kernelINS1_18TensorListMetadataILi2EEENS1_11CopyFunctorIN3c104HalfEhLi2ELi1ELi1EEEJNS0_4CopyIS7_hEEEEEvT_T0_DpT1_)
        /*221c*/ 	.word	0x00000020


	//----- nvinfo : EIATTR_FRAME_SIZE
	.align		4
.L_1485:
        /*2220*/ 	.byte	0x04, 0x11
        /*2222*/ 	.short	(.L_1487 - .L_1486)
	.align		4
.L_1486:
        /*2224*/ 	.word	index@($__internal_34_$__cuda_sm20_div_u16)
        /*2228*/ 	.word	0x00000000


	//----- nvinfo : EIATTR_FRAME_SIZE
	.align		4
.L_1487:
        /*222c*/ 	.byte	0x04, 0x11
        /*222e*/ 	.short	(.L_1489 - .L_1488)
	.align		4
.L_1488:
        /*2230*/ 	.word	index@(_ZN2at6native55_GLOBAL__N__de093ff9_22_ForeachBinaryOpList_cu_a911ec4325multi_tensor_apply_kernelINS1_18TensorListMetadataILi2EEENS1_11CopyFunctorIN3c104HalfEhLi2ELi1ELi1EEEJNS0_4CopyIS7_hEEEEEvT_T0_DpT1_)
        /*2234*/ 	.word	0x00000000


	//----- nvinfo : EIATTR_REGCOUNT
	.align		4
.L_1489:
        /*2238*/ 	.byte	0x04, 0x2f
        /*223a*/ 	.short	(.L_1491 - .L_1490)
	.align		4
.L_1490:
        /*223c*/ 	.word	index@(_ZN2at6native55_GLOBAL__N__de093ff9_22_ForeachBinaryOpList_cu_a911ec4325multi_tensor_apply_kernelINS1_18TensorListMetadataILi2EEENS1_11CopyFunctorIN3c104HalfEaLi2ELi1ELi1EEEJNS0_4CopyIS7_aEEEEEvT_T0_DpT1_)
        /*2240*/ 	.word	0x00000020


	//----- nvinfo : EIATTR_FRAME_SIZE
	.align		4
.L_1491:
        /*2244*/ 	.byte	0x04, 0x11
        /*2246*/ 	.short	(.L_1493 - .L_1492)
	.align		4
.L_1492:
        /*2248*/ 	.word	index@($__internal_33_$__cuda_sm20_div_u16)
        /*224c*/ 	.word	0x00000000


	//----- nvinfo : EIATTR_FRAME_SIZE
	.align		4
.L_1493:
        /*2250*/ 	.byte	0x04, 0x11
        /*2252*/ 	.short	(.L_1495 - .L_1494)
	.align		4
.L_1494:
        /*2254*/ 	.word	index@(_ZN2at6native55_GLOBAL__N__de093ff9_22_ForeachBinaryOpList_cu_a911ec4325multi_tensor_apply_kernelINS1_18TensorListMetadataILi2EEENS1_11CopyFunctorIN3c104HalfEaLi2ELi1ELi1EEEJNS0_4CopyIS7_aEEEEEvT_T0_DpT1_)
        /*2258*/ 	.word	0x00000000


	//----- nvinfo : EIATTR_REGCOUNT
	.align		4
.L_1495:
        /*225c*/ 	.byte	0x04, 0x2f
        /*225e*/ 	.short	(.L_1497 - .L_1496)
	.align		4
.L_1496:
        /*2260*/ 	.word	index@(_ZN2at6native55_GLOBAL__N__de093ff9_22_ForeachBinaryOpList_cu_a911ec4325multi_tensor_apply_kernelINS1_18TensorListMetadataILi2EEENS1_11CopyFunctorIN3c104HalfElLi2ELi1ELi1EEEJNS0_4CopyIS7_lEEEEEvT_T0_DpT1_)
        /*2264*/ 	.word	0x00000020


	//----- nvinfo : EIATTR_FRAME_SIZE
	.align		4
.L_1497:
        /*2268*/ 	.byte	0x04, 0x11
        /*226a*/ 	.short	(.L_1499 - .L_1498)
	.align		4
.L_1498:
        /*226c*/ 	.word	index@($__internal_32_$__cuda_sm20_div_u16)
        /*2270*/ 	.word	0x00000000


	//----- nvinfo : EIATTR_FRAME_SIZE
	.align		4
.L_1499:
        /*2274*/ 	.byte	0x04, 0x11
        /*2276*/ 	.short	(.L_1501 - .L_1500)
	.align		4
.L_1500:
        /*2278*/ 	.word	index@(_ZN2at6native55_GLOBAL__N__de093ff9_22_ForeachBinaryOpList_cu_a911ec4325multi_tensor_apply_kernelINS1_18TensorListMetadataILi2EEENS1_11CopyFunctorIN3c104HalfElLi2ELi1ELi1EEEJNS0_4CopyIS7_lEEEEEvT_T0_DpT1_)
        /*227c*/ 	.word	0x00000000


	//----- nvinfo : EIATTR_REGCOUNT
	.align		4
.L_1501:
        /*2280*/ 	.byte	0x04, 0x2f
        /*2282*/ 	.short	(.L_1503 - .L_1502)
	.align		4
.L_1502:
        /*2284*/ 	.word	index@(_ZN2at6native55_GLOBAL__N__de093ff9_22_ForeachBinaryOpList_cu_a911ec4325multi_tensor_apply_kernelINS1_18TensorListMetadataILi2EEENS1_11CopyFunctorIN3c104HalfEsLi2ELi1ELi1EEEJNS0_4CopyIS7_sEEEEEvT_T0_DpT1_)
        /*2288*/ 	.word	0x00000020


	//----- nvinfo : EIATTR_FRAME_SIZE
	.align		4
.L_1503:
        /*228c*/ 	.byte	0x04, 0x11
        /*228e*/ 	.short	(.L_1505 - .L_1504)
	.align		4
.L_1504:
        /*2290*/ 	.word	index@($__internal_31_$__cuda_sm20_div_u16)
        /*2294*/ 	.word	0x00000000


	//----- nvinfo : EIATTR_FRAME_SIZE
	.align		4
.L_1505:
        /*2298*/ 	.byte	0x04, 0x11
        /*229a*/ 	.short	(.L_1507 - .L_1506)
	.align		4
.L_1506:
        /*229c*/ 	.word	index@(_ZN2at6native55_GLOBAL__N__de093ff9_22_ForeachBinaryOpList_cu_a911ec4325multi_tensor_apply_kernelINS1_18TensorListMetadataILi2EEENS1_11CopyFunctorIN3c104HalfEsLi2ELi1ELi1EEEJNS0_4CopyIS7_sEEEEEvT_T0_DpT1_)
        /*22a0*/ 	.word	0x00000000


	//----- nvinfo : EIATTR_REGCOUNT
	.align		4
.L_1507:
        /*22a4*/ 	.byte	0x04, 0x2f
        /*22a6*/ 	.short	(.L_1509 - .L_1508)
	.align		4
.L_1508:
        /*22a8*/ 	.word	index@(_ZN2at6native55_GLOBAL__N__de093ff9_22_ForeachBinaryOpList_cu_a911ec4325multi_tensor_apply_kernelINS1_18TensorListMetadataILi2EEENS1_11CopyFunctorIN3c104HalfEiLi2ELi1ELi1EEEJNS0_4CopyIS7_iEEEEEvT_T0_DpT1_)
        /*22ac*/ 	.word	0x00000020


	//----- nvinfo : EIATTR_FRAME_SIZE
	.align		4
.L_1509:
        /*22b0*/ 	.byte	0x04, 0x11
        /*22b2*/ 	.short	(.L_1511 - .L_1510)
	.align		4
.L_1510:
        /*22b4*/ 	.word	index@($__internal_30_$__cuda_sm20_div_u16)
        /*22b8*/ 	.word	0x00000000


	//----- nvinfo : EIATTR_FRAME_SIZE
	.align		4
.L_1511:
        /*22bc*/ 	.byte	0x04, 0x11
        /*22be*/ 	.short	(.L_1513 - .L_1512)
	.align		4
.L_1512:
        /*22c0*/ 	.word	index@(_ZN2at6native55_GLOBAL__N__de093ff9_22_ForeachBinaryOpList_cu_a911ec4325multi_tensor_apply_kernelINS1_18TensorListMetadataILi2EEENS1_11CopyFunctorIN3c104HalfEiLi2ELi1ELi1EEEJNS0_4CopyIS7_iEEEEEvT_T0_DpT1_)
        /*22c4*/ 	.word	0x00000000


	//----- nvinfo : EIATTR_REGCOUNT
	.align		4
.L_1513:
        /*22c8*/ 	.byte	0x04, 0x2f
        /*22ca*/ 	.short	(.L_1515 - .L_1514)
	.align		4
.L_1514:
        /*22cc*/ 	.word	index@(_ZN2at6native55_GLOBAL__N__de093ff9_22_ForeachBinaryOpList_cu_a911ec4325multi_tensor_apply_kernelINS1_18TensorListMetadataILi2EEENS1_11CopyFunctorIN3c104HalfEdLi2ELi1ELi1EEEJNS0_4CopyIS7_dEEEEEvT_T0_DpT1_)
        /*22d0*/ 	.word	0x00000020


	//----- nvinfo : EIATTR_FRAME_SIZE
	.align		4
.L_1515:
        /*22d4*/ 	.byte	0x04, 0x11
        /*22d6*/ 	.short	(.L_1517 - .L_1516)
	.align		4
.L_1516:
        /*22d8*/ 	.word	index@($__internal_29_$__cuda_sm20_div_u16)
        /*22dc*/ 	.word	0x00000000


	//----- nvinfo : EIATTR_FRAME_SIZE
	.align		4
.L_1517:
        /*22e0*/ 	.byte	0x04, 0x11
        /*22e2*/ 	.short	(.L_1519 - .L_1518)
	.align		4
.L_1518:
        /*22e4*/ 	.word	index@(_ZN2at6native55_GLOBAL__N__de093ff9_22_ForeachBinaryOpList_cu_a911ec4325multi_tensor_apply_kernelINS1_18TensorListMetadataILi2EEENS1_11CopyFunctorIN3c104HalfEdLi2ELi1ELi1EEEJNS0_4CopyIS7_dEEEEEvT_T0_DpT1_)
        /*22e8*/ 	.word	0x00000000


	//----- nvinfo : EIATTR_REGCOUNT
	.align		4
.L_1519:
        /*22ec*/ 	.byte	0x04, 0x2f
        /*22ee*/ 	.short	(.L_1521 - .L_1520)
	.align		4
.L_1520:
        /*22f0*/ 	.word	index@(_ZN2at6native55_GLOBAL__N__de093ff9_22_ForeachBinaryOpList_cu_a911ec4325multi_tensor_apply_kernelINS1_18TensorListMetadataILi2EEENS1_11CopyFunctorIN3c104HalfEfLi2ELi1ELi1EEEJNS0_4CopyIS7_fEEEEEvT_T0_DpT1_)
        /*22f4*/ 	.word	0x0000001d


	//----- nvinfo : EIATTR_FRAME_SIZE
	.align		4
.L_1521:
        /*22f8*/ 	.byte	0x04, 0x11
        /*22fa*/ 	.short	(.L_1523 - .L_1522)
	.align		4
.L_1522:
        /*22fc*/ 	.word	index@($__internal_28_$__cuda_sm20_div_u16)
        /*2300*/ 	.word	0x00000000


	//----- nvinfo : EIATTR_FRAME_SIZE
	.align		4
.L_1523:
        /*2304*/ 	.byte	0x04, 0x11
        /*2306*/ 	.short	(.L_1525 - .L_1524)
	.align		4
.L_1524:
        /*2308*/ 	.word	index@(_ZN2at6native55_GLOBAL__N__de093ff9_22_ForeachBinaryOpList_cu_a911ec4325multi_tensor_apply_kernelINS1_18TensorListMetadataILi2EEENS1_11CopyFunctorIN3c104HalfEfLi2ELi1ELi1EEEJNS0_4CopyIS7_fEEEEEvT_T0_DpT1_)
        /*230c*/ 	.word	0x00000000


	//----- nvinfo : EIATTR_REGCOUNT
	.align		4
.L_1525:
        /*2310*/ 	.byte	0x04, 0x2f
        /*2312*/ 	.short	(.L_1527 - .L_1526)
	.align		4
.L_1526:
        /*2314*/ 	.word	index@(_ZN2at6native55_GLOBAL__N__de093ff9_22_ForeachBinaryOpList_cu_a911ec4325multi_tensor_apply_kernelINS1_18TensorListMetadataILi2EEENS1_11CopyFunctorIN3c104HalfENS6_7complexIdEELi2ELi1ELi1EEEJNS0_4CopyIS7_S9_EEEEEvT_T0_DpT1_)
        /*2318*/ 	.word	0x00000020


	//----- nvinfo : EIATTR_FRAME_SIZE
	.align		4
.L_1527:
        /*231c*/ 	.byte	0x04, 0x11
        /*231e*/ 	.short	(.L_1529 - .L_1528)
	.align		4
.L_1528:
        /*2320*/ 	.word	index@($__internal_27_$__cuda_sm20_div_u16)
        /*2324*/ 	.word	0x00000000


	//----- nvinfo : EIATTR_FRAME_SIZE
	.align		4
.L_1529:
        /*2328*/ 	.byte	0x04, 0x11
        /*232a*/ 	.short	(.L_1531 - .L_1530)
	.align		4
.L_1530:
        /*232c*/ 	.word	index@(_ZN2at6native55_GLOBAL__N__de093ff9_22_ForeachBinaryOpList_cu_a911ec4325multi_tensor_apply_kernelINS1_18TensorListMetadataILi2EEENS1_11CopyFunctorIN3c104HalfENS6_7complexIdEELi2ELi1ELi1EEEJNS0_4CopyIS7_S9_EEEEEvT_T0_DpT1_)
        /*2330*/ 	.word	0x00000000


	//----- nvinfo : EIATTR_REGCOUNT
	.align		4
.L_1531:
        /*2334*/ 	.byte	0x04, 0x2f
        /*2336*/ 	.short	(.L_1533 - .L_1532)
	.align		4
.L_1532:
        /*2338*/ 	.word	index@(_ZN2at6native55_GLOBAL__N__de093ff9_22_ForeachBinaryOpList_cu_a911ec4325multi_tensor_apply_kernelINS1_18TensorListMetadataILi2EEENS1_11CopyFunctorIN3c104HalfENS6_7complexIfEELi2ELi1ELi1EEEJNS0_4CopyIS7_S9_EEEEEvT_T0_DpT1_)
        /*233c*/ 	.word	0x0000001d


	//----- nvinfo : EIATTR_FRAME_SIZE
	.align		4
.L_1533:
        /*2340*/ 	.byte	0x04, 0x11
        /*2342*/ 	.short	(.L_1535 - .L_1534)
	.align		4
.L_1534:
        /*2344*/ 	.word	index@($__internal_26_$__cuda_sm20_div_u16)
        /*2348*/ 	.word	0x00000000


	//----- nvinfo : EIATTR_FRAME_SIZE
	.align		4
.L_1535:
        /*234c*/ 	.byte	0x04, 0x11
        /*234e*/ 	.short	(.L_1537 - .L_1536)
	.align		4
.L_1536:
        /*2350*/ 	.word	index@(_ZN2at6native55_GLOBAL__N__de093ff9_22_ForeachBinaryOpList_cu_a911ec4325multi_tensor_apply_kernelINS1_18TensorListMetadataILi2EEENS1_11CopyFunctorIN3c104HalfENS6_7complexIfEELi2ELi1ELi1EEEJNS0_4CopyIS7_S9_EEEEEvT_T0_DpT1_)
        /*2354*/ 	.word	0x00000000


	//----- nvinfo : EIATTR_REGCOUNT
	.align		4
.L_1537:
        /*2358*/ 	.byte	0x04, 0x2f
        /*235a*/ 	.short	(.L_1539 - .L_1538)
	.align		4
.L_1538:
        /*235c*/ 	.word	index@(_ZN2at6native55_GLOBAL__N__de093ff9_22_ForeachBinaryOpList_cu_a911ec4325multi_tensor_apply_kernelINS1_18TensorListMetadataILi2EEENS1_11CopyFunctorIN3c104HalfENS6_8BFloat16ELi2ELi1ELi1EEEJNS0_4CopyIS7_S8_EEEEEvT_T0_DpT1_)
        /*2360*/ 	.word	0x00000020


	//----- nvinfo : EIATTR_FRAME_SIZE
	.align		4
.L_1539:
        /*2364*/ 	.byte	0x04, 0x11
        /*2366*/ 	.short	(.L_1541 - .L_1540)
	.align		4
.L_1540:
        /*2368*/ 	.word	index@($__internal_25_$__cuda_sm20_div_u16)
        /*236c*/ 	.word	0x00000000


	//----- nvinfo : EIATTR_FRAME_SIZE
	.align		4
.L_1541:
        /*2370*/ 	.byte	0x04, 0x11
        /*2372*/ 	.short	(.L_1543 - .L_1542)
	.align		4
.L_1542:
        /*2374*/ 	.word	index@(_ZN2at6native55_GLOBAL__N__de093ff9_22_ForeachBinaryOpList_cu_a911ec4325multi_tensor_apply_kernelINS1_18TensorListMetadataILi2EEENS1_11CopyFunctorIN3c104HalfENS6_8BFloat16ELi2ELi1ELi1EEEJNS0_4CopyIS7_S8_EEEEEvT_T0_DpT1_)
        /*2378*/ 	.word	0x00000000


	//----- nvinfo : EIATTR_REGCOUNT
	.align		4
.L_1543:
        /*237c*/ 	.byte	0x04, 0x2f
        /*237e*/ 	.short	(.L_1545 - .L_1544)
	.align		4
.L_1544:
        /*2380*/ 	.word	index@(_ZN2at6native55_GLOBAL__N__de093ff9_22_ForeachBinaryOpList_cu_a911ec4325multi_tensor_apply_kernelINS1_18TensorListMetadataILi2EEENS1_11CopyFunctorIN3c104HalfEbLi2ELi1ELi1EEEJNS0_4CopyIS7_bEEEEEvT_T0_DpT1_)
        /*2384*/ 	.word	0x00000020


	//----- nvinfo : EIATTR_FRAME_SIZE
	.align		4
.L_1545:
        /*2388*/ 	.byte	0x04, 0x11
        /*238a*/ 	.short	(.L_1547 - .L_1546)
	.align		4
.L_1546:
        /*238c*/ 	.word	index@($__internal_24_$__cuda_sm20_div_u16)
        /*2390*/ 	.word	0x00000000


	//----- nvinfo : EIATTR_FRAME_SIZE
	.align		4
.L_1547:
        /*2394*/ 	.byte	0x04, 0x11
        /*2396*/ 	.short	(.L_1549 - .L_1548)
	.align		4
.L_1548:
        /*2398*/ 	.word	index@(_ZN2at6native55_GLOBAL__N__de093ff9_22_ForeachBinaryOpList_cu_a911ec4325multi_tensor_apply_kernelINS1_18TensorListMetadataILi2EEENS1_11CopyFunctorIN3c104HalfEbLi2ELi1ELi1EEEJNS0_4CopyIS7_bEEEEEvT_T0_DpT1_)
        /*239c*/ 	.word	0x00000000


	//----- nvinfo : EIATTR_REGCOUNT
	.align		4
.L_1549:
        /*23a0*/ 	.byte	0x04, 0x2f
        /*23a2*/ 	.short	(.L_1551 - .L_1550)
	.align		4
.L_1550:
        /*23a4*/ 	.word	index@(_ZN2at6native55_GLOBAL__N__de093ff9_22_ForeachBinaryOpList_cu_a911ec4325multi_tensor_apply_kernelINS1_18TensorListMetadataILi2EEENS1_11CopyFunctorIN3c104HalfENS6_13Float8_e4m3fnELi2ELi1ELi1EEEJNS0_4CopyIS7_S8_EEEEEvT_T0_DpT1_)
        /*23a8*/ 	.word	0x0000001e


	//----- nvinfo : EIATTR_FRAME_SIZE
	.align		4
.L_1551:
        /*23ac*/ 	.byte	0x04, 0x11
        /*23ae*/ 	.short	(.L_1553 - .L_1552)
	.align		4
.L_1552:
        /*23b0*/ 	.word	index@(_ZN2at6native55_GLOBAL__N__de093ff9_22_ForeachBinaryOpList_cu_a911ec4325multi_tensor_apply_kernelINS1_18TensorListMetadataILi2EEENS1_11CopyFunctorIN3c104HalfENS6_13Float8_e4m3fnELi2ELi1ELi1EEEJNS0_4CopyIS7_S8_EEEEEvT_T0_DpT1_)
        /*23b4*/ 	.word	0x00000000


	//----- nvinfo : EIATTR_REGCOUNT
	.align		4
.L_1553:
        /*23b8*/ 	.byte	0x04, 0x2f
        /*23ba*/ 	.short	(.L_1555 - .L_1554)
	.align		4
.L_1554:
        /*23bc*/ 	.word	index@(_ZN2at6native55_GLOBAL__N__de093ff9_22_ForeachBinaryOpList_cu_a911ec4325multi_tensor_apply_kernelINS1_18TensorListMetadataILi2EEENS1_11CopyFunctorIN3c104HalfENS6_15Float8_e4m3fnuzELi2ELi1ELi1EEEJNS0_4CopyIS7_S8_EEEEEvT_T0_DpT1_)
        /*23c0*/ 	.word	0x00000017


	//----- nvinfo : EIATTR_FRAME_SIZE
	.align		4
.L_1555:
        /*23c4*/ 	.byte	0x04, 0x11
        /*23c6*/ 	.short	(.L_1557 - .L_1556)
	.align		4
.L_1556:
        /*23c8*/ 	.word	index@(_ZN2at6native55_GLOBAL__N__de093ff9_22_ForeachBinaryOpList_cu_a911ec4325multi_tensor_apply_kernelINS1_18TensorListMetadataILi2EEENS1_11CopyFunctorIN3c104HalfENS6_15Float8_e4m3fnuzELi2ELi1ELi1EEEJNS0_4CopyIS7_S8_EEEEEvT_T0_DpT1_)
        /*23cc*/ 	.word	0x00000000


	//----- nvinfo : EIATTR_REGCOUNT
	.align		4
.L_1557:
        /*23d0*/ 	.byte	0x04, 0x2f
        /*23d2*/ 	.short	(.L_1559 - .L_1558)
	.align		4
.L_1558:
        /*23d4*/ 	.word	index@(_ZN2at6native55_GLOBAL__N__de093ff9_22_ForeachBinaryOpList_cu_a911ec4325multi_tensor_apply_kernelINS1_18TensorListMetadataILi2EEENS1_11CopyFunctorIN3c104HalfENS6_11Float8_e5m2ELi2ELi1ELi1EEEJNS0_4CopyIS7_S8_EEEEEvT_T0_DpT1_)
        /*23d8*/ 	.word	0x0000001b


	//----- nvinfo : EIATTR_FRAME_SIZE
	.align		4
.L_1559:
        /*23dc*/ 	.byte	0x04, 0x11
        /*23de*/ 	.short	(.L_1561 - .L_1560)
	.align		4
.L_1560:
        /*23e0*/ 	.word	index@(_ZN2at6native55_GLOBAL__N__de093ff9_22_ForeachBinaryOpList_cu_a911ec4325multi_tensor_apply_kernelINS1_18TensorListMetadataILi2EEENS1_11CopyFunctorIN3c104HalfENS6_11Float8_e5m2ELi2ELi1ELi1EEEJNS0_4CopyIS7_S8_EEEEEvT_T0_DpT1_)
        /*23e4*/ 	.word	0x00000000


	//----- nvinfo : EIATTR_REGCOUNT
	.align		4
.L_1561:
        /*23e8*/ 	.byte	0x04, 0x2f
        /*23ea*/ 	.short	(.L_1563 - .L_1562)
	.align		4
.L_1562:
        /*23ec*/ 	.word	index@(_ZN2at6native55_GLOBAL__N__de093ff9_22_ForeachBinaryOpList_cu_a911ec4325multi_tensor_apply_kernelINS1_18TensorListMetadataILi2EEENS1_11CopyFunctorIN3c104HalfENS6_15Float8_e5m2fnuzELi2ELi1ELi1EEEJNS0_4CopyIS7_S8_EEEEEvT_T0_DpT1_)
        /*23f0*/ 	.word	0x00000017


	//----- nvinfo : EIATTR_FRAME_SIZE
	.align		4
.L_1563:
        /*23f4*/ 	.byte	0x04, 0x11
        /*23f6*/ 	.short	(.L_1565 - .L_1564)
	.align		4
.L_1564:
        /*23f8*/ 	.word	index@(_ZN2at6native55_GLOBAL__N__de093ff9_22_ForeachBinaryOpList_cu_a911ec4325multi_tensor_apply_kernelINS1_18TensorListMetadataILi2EEENS1_11CopyFunctorIN3c104HalfENS6_15Float8_e5m2fnuzELi2ELi1ELi1EEEJNS0_4CopyIS7_S8_EEEEEvT_T0_DpT1_)
        /*23fc*/ 	.word	0x00000000


	//----- nvinfo : EIATTR_REGCOUNT
	.align		4
.L_1565:
        /*2400*/ 	.byte	0x04, 0x2f
        /*2402*/ 	.short	(.L_1567 - .L_1566)
	.align		4
.L_1566:
        /*2404*/ 	.word	index@(_ZN2at6native55_GLOBAL__N__de093ff9_22_ForeachBinaryOpList_cu_a911ec4325multi_tensor_apply_kernelINS1_18TensorListMetadataILi2EEENS1_14UnaryOpFunctorIN3c108BFloat16ELi2ELi1ELi1EEEJNS0_4CopyIS7_S7_EEEEEvT_T0_DpT1_)
        /*2408*/ 	.word	0x0000001d


	//----- nvinfo : EIATTR_FRAME_SIZE
	.align		4
.L_1567:
        /*240c*/ 	.byte	0x04, 0x11
        /*240e*/ 	.short	(.L_1569 - .L_1568)
	.align		4
.L_1568:
        /*2410*/ 	.word	index@($__internal_23_$__cuda_sm20_div_u16)
        /*2414*/ 	.word	0x00000000


	//----- nvinfo : EIATTR_FRAME_SIZE
	.align		4
.L_1569:
        /*2418*/ 	.byte	0x04, 0x11
        /*241a*/ 	.short	(.L_1571 - .L_1570)
	.align		4
.L_1570:
        /*241c*/ 	.word	index@(_ZN2at6native55_GLOBAL__N__de093ff9_22_ForeachBinaryOpList_cu_a911ec4325multi_tensor_apply_kernelINS1_18TensorListMetadataILi2EEENS1_14UnaryOpFunctorIN3c108BFloat16ELi2ELi1ELi1EEEJNS0_4CopyIS7_S7_EEEEEvT_T0_DpT1_)
        /*2420*/ 	.word	0x00000000


	//----- nvinfo : EIATTR_REGCOUNT
	.align		4
.L_1571:
        /*2424*/ 	.byte	0x04, 0x2f
        /*2426*/ 	.short	(.L_1573 - .L_1572)
	.align		4
.L_1572:
        /*2428*/ 	.word	index@(_ZN2at6native55_GLOBAL__N__de093ff9_22_ForeachBinaryOpList_cu_a911ec4325multi_tensor_apply_kernelINS1_18TensorListMetadataILi2EEENS1_11CopyFunctorIN3c108BFloat16EhLi2ELi1ELi1EEEJNS0_4CopyIS7_hEEEEEvT_T0_DpT1_)
        /*242c*/ 	.word	0x00000020


	//----- nvinfo : EIATTR_FRAME_SIZE
	.align		4
.L_1573:
        /*2430*/ 	.byte	0x04, 0x11
        /*2432*/ 	.short	(.L_1575 - .L_1574)
	.align		4
.L_1574:
        /*2434*/ 	.word	index@($__internal_22_$__cuda_sm20_div_u16)
        /*2438*/ 	.word	0x00000000


	//----- nvinfo : EIATTR_FRAME_SIZE
	.align		4
.L_1575:
        /*243c*/ 	.byte	0x04, 0x11
        /*243e*/ 	.short	(.L_1577 - .L_1576)
	.align		4
.L_1576:
        /*2440*/ 	.word	index@(_ZN2at6native55_GLOBAL__N__de093ff9_22_ForeachBinaryOpList_cu_a911ec4325multi_tensor_apply_kernelINS1_18TensorListMetadataILi2EEENS1_11CopyFunctorIN3c108BFloat16EhLi2ELi1ELi1EEEJNS0_4CopyIS7_hEEEEEvT_T0_DpT1_)
        /*2444*/ 	.word	0x00000000


	//----- nvinfo : EIATTR_REGCOUNT
	.align		4
.L_1577:
        /*2448*/ 	.byte	0x04, 0x2f
        /*244a*/ 	.short	(.L_1579 - .L_1578)
	.align		4
.L_1578:
        /*244c*/ 	.word	index@(_ZN2at6native55_GLOBAL__N__de093ff9_22_ForeachBinaryOpList_cu_a911ec4325multi_tensor_apply_kernelINS1_18TensorListMetadataILi2EEENS1_11CopyFunctorIN3c108BFloat16EaLi2ELi1ELi1EEEJNS0_4CopyIS7_aEEEEEvT_T0_DpT1_)
        /*2450*/ 	.word	0x00000020


	//----- nvinfo : EIATTR_FRAME_SIZE
	.align		4
.L_1579:
        /*2454*/ 	.byte	0x04, 0x11
        /*2456*/ 	.short	(.L_1581 - .L_1580)
	.align		4
.L_1580:
        /*2458*/ 	.word	index@($__internal_21_$__cuda_sm20_div_u16)
        /*245c*/ 	.word	0x00000000


	//----- nvinfo : EIATTR_FRAME_SIZE
	.align		4
.L_1581:
        /*2460*/ 	.byte	0x04, 0x11
        /*2462*/ 	.short	(.L_1583 - .L_1582)
	.align		4
.L_1582:
        /*2464*/ 	.word	index@(_ZN2at6native55_GLOBAL__N__de093ff9_22_ForeachBinaryOpList_cu_a911ec4325multi_tensor_apply_kernelINS1_18TensorListMetadataILi2EEENS1_11CopyFunctorIN3c108BFloat16EaLi2ELi1ELi1EEEJNS0_4CopyIS7_aEEEEEvT_T0_DpT1_)
        /*2468*/ 	.word	0x00000000


	//----- nvinfo : EIATTR_REGCOUNT
	.align		4
.L_1583:
        /*246c*/ 	.byte	0x04, 0x2f
        /*246e*/ 	.short	(.L_1585 - .L_1584)
	.align		4
.L_1584:
        /*2470*/ 	.word	index@(_ZN2at6native55_GLOBAL__N__de093ff9_22_ForeachBinaryOpList_cu_a911ec4325multi_tensor_apply_kernelINS1_18TensorListMetadataILi2EEENS1_11CopyFunctorIN3c108BFloat16ElLi2ELi1ELi1EEEJNS0_4CopyIS7_lEEEEEvT_T0_DpT1_)
        /*2474*/ 	.word	0x00000020


	//----- nvinfo : EIATTR_FRAME_SIZE
	.align		4
.L_1585:
        /*2478*/ 	.byte	0x04, 0x11
        /*247a*/ 	.short	(.L_1587 - .L_1586)
	.align		4
.L_1586:
        /*247c*/ 	.word	index@($__internal_20_$__cuda_sm20_div_u16)
        /*2480*/ 	.word	0x00000000


	//----- nvinfo : EIATTR_FRAME_SIZE
	.align		4
.L_1587:
        /*2484*/ 	.byte	0x04, 0x11
        /*2486*/ 	.short	(.L_1589 - .L_1588)
	.align		4
.L_1588:
        /*2488*/ 	.word	index@(_ZN2at6native55_GLOBAL__N__de093ff9_22_ForeachBinaryOpList_cu_a911ec4325multi_tensor_apply_kernelINS1_18TensorListMetadataILi2EEENS1_11CopyFunctorIN3c108BFloat16ElLi2ELi1ELi1EEEJNS0_4CopyIS7_lEEEEEvT_T0_DpT1_)
        /*248c*/ 	.word	0x00000000


	//----- nvinfo : EIATTR_REGCOUNT
	.align		4
.L_1589:
        /*2490*/ 	.byte	0x04, 0x2f
        /*2492*/ 	.short	(.L_1591 - .L_1590)
	.align		4
.L_1590:
        /*2494*/ 	.word	index@(_ZN2at6native55_GLOBAL__N__de093ff9_22_ForeachBinaryOpList_cu_a911ec4325multi_tensor_apply_kernelINS1_18TensorListMetadataILi2EEENS1_11CopyFunctorIN3c108BFloat16EsLi2ELi1ELi1EEEJNS0_4CopyIS7_sEEEEEvT_T0_DpT1_)
        /*2498*/ 	.word	0x00000020


	//----- nvinfo : EIATTR_FRAME_SIZE
	.align		4
.L_1591:
        /*249c*/ 	.byte	0x04, 0x11
        /*249e*/ 	.short	(.L_1593 - .L_1592)
	.align		4
.L_1592:
        /*24a0*/ 	.word	index@($__internal_19_$__cuda_sm20_div_u16)
        /*24a4*/ 	.word	0x00000000


	//----- nvinfo : EIATTR_FRAME_SIZE
	.align		4
.L_1593:
        /*24a8*/ 	.byte	0x04, 0x11
        /*24aa*/ 	.short	(.L_1595 - .L_1594)
	.align		4
.L_1594:
        /*24ac*/ 	.word	index@(_ZN2at6native55_GLOBAL__N__de093ff9_22_ForeachBinaryOpList_cu_a911ec4325multi_tensor_apply_kernelINS1_18TensorListMetadataILi2EEENS1_11CopyFunctorIN3c108BFloat16EsLi2ELi1ELi1EEEJNS0_4CopyIS7_sEEEEEvT_T0_DpT1_)
        /*24b0*/ 	.word	0x00000000


	//----- nvinfo : EIATTR_REGCOUNT
	.align		4
.L_1595:
        /*24b4*/ 	.byte	0x04, 0x2f
        /*24b6*/ 	.short	(.L_1597 - .L_1596)
	.align		4
.L_1596:
        /*24b8*/ 	.word	index@(_ZN2at6native55_GLOBAL__N__de093ff9_22_ForeachBinaryOpList_cu_a911ec4325multi_tensor_apply_kernelINS1_18TensorListMetadataILi2EEENS1_11CopyFunctorIN3c108BFloat16EiLi2ELi1ELi1EEEJNS0_4CopyIS7_iEEEEEvT_T0_DpT1_)
        /*24bc*/ 	.word	0x00000020


	//----- nvinfo : EIATTR_FRAME_SIZE
	.align		4
.L_1597:
        /*24c0*/ 	.byte	0x04, 0x11
        /*24c2*/ 	.short	(.L_1599 - .L_1598)
	.align		4
.L_1598:
        /*24c4*/ 	.word	index@($__internal_18_$__cuda_sm20_div_u16)
        /*24c8*/ 	.word	0x00000000


	//----- nvinfo : EIATTR_FRAME_SIZE
	.align		4
.L_1599:
        /*24cc*/ 	.byte	0x04, 0x11
        /*24ce*/ 	.short	(.L_1601 - .L_1600)
	.align		4
.L_1600:
        /*24d0*/ 	.word	index@(_ZN2at6native55_GLOBAL__N__de093ff9_22_ForeachBinaryOpList_cu_a911ec4325multi_tensor_apply_kernelINS1_18TensorListMetadataILi2EEENS1_11CopyFunctorIN3c108BFloat16EiLi2ELi1ELi1EEEJNS0_4CopyIS7_iEEEEEvT_T0_DpT1_)
        /*24d4*/ 	.word	0x00000000


	//----- nvinfo : EIATTR_REGCOUNT
	.align		4
.L_1601:
        /*24d8*/ 	.byte	0x04, 0x2f
        /*24da*/ 	.short	(.L_1603 - .L_1602)
	.align		4
.L_1602:
        /*24dc*/ 	.word	index@(_ZN2at6native55_GLOBAL__N__de093ff9_22_ForeachBinaryOpList_cu_a911ec4325multi_tensor_apply_kernelINS1_18TensorListMetadataILi2EEENS1_11CopyFunctorIN3c108BFloat16EdLi2ELi1ELi1EEEJNS0_4CopyIS7_dEEEEEvT_T0_DpT1_)
        /*24e0*/ 	.word	0x00000020


	//----- nvinfo : EIATTR_FRAME_SIZE
	.align		4
.L_1603:
        /*24e4*/ 	.byte	0x04, 0x11
        /*24e6*/ 	.short	(.L_1605 - .L_1604)
	.align		4
.L_1604:
        /*24e8*/ 	.word	index@($__internal_17_$__cuda_sm20_div_u16)
        /*24ec*/ 	.word	0x00000000


	//----- nvinfo : EIATTR_FRAME_SIZE
	.align		4
.L_1605:
        /*24f0*/ 	.byte	0x04, 0x11
        /*24f2*/ 	.short	(.L_1607 - .L_1606)
	.align		4
.L_1606:
        /*24f4*/ 	.word	index@(_ZN2at6native55_GLOBAL__N__de093ff9_22_ForeachBinaryOpList_cu_a911ec4325multi_tensor_apply_kernelINS1_18TensorListMetadataILi2EEENS1_11CopyFunctorIN3c108BFloat16EdLi2ELi1ELi1EEEJNS0_4CopyIS7_dEEEEEvT_T0_DpT1_)
        /*24f8*/ 	.word	0x00000000


	//----- nvinfo : EIATTR_REGCOUNT
	.align		4
.L_1607:
        /*24fc*/ 	.byte	0x04, 0x2f
        /*24fe*/ 	.short	(.L_1609 - .L_1608)
	.align		4
.L_1608:
        /*2500*/ 	.word	index@(_ZN2at6native55_GLOBAL__N__de093ff9_22_ForeachBinaryOpList_cu_a911ec4325multi_tensor_apply_kernelINS1_18TensorListMetadataILi2EEENS1_11CopyFunctorIN3c108BFloat16EfLi2ELi1ELi1EEEJNS0_4CopyIS7_fEEEEEvT_T0_DpT1_)
        /*2504*/ 	.word	0x0000001d


	//----- nvinfo : EIATTR_FRAME_SIZE
	.align		4
.L_1609:
        /*2508*/ 	.byte	0x04, 0x11
        /*250a*/ 	.short	(.L_1611 - .L_1610)
	.align		4
.L_1610:
        /*250c*/ 	.word	index@($__internal_16_$__cuda_sm20_div_u16)
        /*2510*/ 	.word	0x00000000


	//----- nvinfo : EIATTR_FRAME_SIZE
	.align		4
.L_1611:
        /*2514*/ 	.byte	0x04, 0x11
        /*2516*/ 	.short	(.L_1613 - .L_1612)
	.align		4
.L_1612:
        /*2518*/ 	.word	index@(_ZN2at6native55_GLOBAL__N__de093ff9_22_ForeachBinaryOpList_cu_a911ec4325multi_tensor_apply_kernelINS1_18TensorListMetadataILi2EEENS1_11CopyFunctorIN3c108BFloat16EfLi2ELi1ELi1EEEJNS0_4CopyIS7_fEEEEEvT_T0_DpT1_)
        /*251c*/ 	.word	0x00000000


	//----- nvinfo : EIATTR_REGCOUNT
	.align		4
.L_1613:
        /*2520*/ 	.byte	0x04, 0x2f
        /*2522*/ 	.short	(.L_1615 - .L_1614)
	.align		4
.L_1614:
        /*2524*/ 	.word	index@(_ZN2at6native55_GLOBAL__N__de093ff9_22_ForeachBinaryOpList_cu_a911ec4325multi_tensor_apply_kernelINS1_18TensorListMetadataILi2EEENS1_11CopyFunctorIN3c108BFloat16ENS6_7complexIdEELi2ELi1ELi1EEEJNS0_4CopyIS7_S9_EEEEEvT_T0_DpT1_)
        /*2528*/ 	.word	0x00000020


	//----- nvinfo : EIATTR_FRAME_SIZE
	.align		4
.L_1615:
        /*252c*/ 	.byte	0x04, 0x11
        /*252e*/ 	.short	(.L_1617 - .L_1616)
	.align		4
.L_1616:
        /*2530*/ 	.word	index@($__internal_15_$__cuda_sm20_div_u16)
        /*2534*/ 	.word	0x00000000


	//----- nvinfo : EIATTR_FRAME_SIZE
	.align		4
.L_1617:
        /*2538*/ 	.byte	0x04, 0x11
        /*253a*/ 	.short	(.L_1619 - .L_1618)
	.align		4
.L_1618:
        /*253c*/ 	.word	index@(_ZN2at6native55_GLOBAL__N__de093ff9_22_ForeachBinaryOpList_cu_a911ec4325multi_tensor_apply_kernelINS1_18TensorListMetadataILi2EEENS1_11CopyFunctorIN3c108BFloat16ENS6_7complexIdEELi2ELi1ELi1EEEJNS0_4CopyIS7_S9_EEEEEvT_T0_DpT1_)
        /*2540*/ 	.word	0x00000000


	//----- nvinfo : EIATTR_REGCOUNT
	.align		4
.L_1619:
        /*2544*/ 	.byte	0x04, 0x2f
        /*2546*/ 	.short	(.L_1621 - .L_1620)
	.align		4
.L_1620:
        /*2548*/ 	.word	index@(_ZN2at6native55_GLOBAL__N__de093ff9_22_ForeachBinaryOpList_cu_a911ec4325multi_tensor_apply_kernelINS1_18TensorListMetadataILi2EEENS1_11CopyFunctorIN3c108BFloat16ENS6_7complexIfEELi2ELi1ELi1EEEJNS0_4CopyIS7_S9_EEEEEvT_T0_DpT1_)
        /*254c*/ 	.word	0x0000001d


	//----- nvinfo : EIATTR_FRAME_SIZE
	.align		4
.L_1621:
        /*2550*/ 	.byte	0x04, 0x11
        /*2552*/ 	.short	(.L_1623 - .L_1622)
	.align		4
.L_1622:
        /*2554*/ 	.word	index@($__internal_14_$__cuda_sm20_div_u16)
        /*2558*/ 	.word	0x00000000


	//----- nvinfo : EIATTR_FRAME_SIZE
	.align		4
.L_1623:
        /*255c*/ 	.byte	0x04, 0x11
        /*255e*/ 	.short	(.L_1625 - .L_1624)
	.align		4
.L_1624:
        /*2560*/ 	.word	index@(_ZN2at6native55_GLOBAL__N__de093ff9_22_ForeachBinaryOpList_cu_a911ec4325multi_tensor_apply_kernelINS1_18TensorListMetadataILi2EEENS1_11CopyFunctorIN3c108BFloat16ENS6_7complexIfEELi2ELi1ELi1EEEJNS0_4CopyIS7_S9_EEEEEvT_T0_DpT1_)
        /*2564*/ 	.word	0x00000000


	//----- nvinfo : EIATTR_REGCOUNT
	.align		4
.L_1625:
        /*2568*/ 	.byte	0x04, 0x2f
        /*256a*/ 	.short	(.L_1627 - .L_1626)
	.align		4
.L_1626:
        /*256c*/ 	.word	index@(_ZN2at6native55_GLOBAL__N__de093ff9_22_ForeachBinaryOpList_cu_a911ec4325multi_tensor_apply_kernelINS1_18TensorListMetadataILi2EEENS1_11CopyFunctorIN3c108BFloat16ENS6_4HalfELi2ELi1ELi1EEEJNS0_4CopyIS7_S8_EEEEEvT_T0_DpT1_)
        /*2570*/ 	.word	0x0000001d


	//----- nvinfo : EIATTR_FRAME_SIZE
	.align		4
.L_1627:
        /*2574*/ 	.byte	0x04, 0x11
        /*2576*/ 	.short	(.L_1629 - .L_1628)
	.align		4
.L_1628:
        /*2578*/ 	.word	index@($__internal_13_$__cuda_sm20_div_u16)
        /*257c*/ 	.word	0x00000000


	//----- nvinfo : EIATTR_FRAME_SIZE
	.align		4
.L_1629:
        /*2580*/ 	.byte	0x04, 0x11
        /*2582*/ 	.short	(.L_1631 - .L_1630)
	.align		4
.L_1630:
        /*2584*/ 	.word	index@(_ZN2at6native55_GLOBAL__N__de093ff9_22_ForeachBinaryOpList_cu_a911ec4325multi_tensor_apply_kernelINS1_18TensorListMetadataILi2EEENS1_11CopyFunctorIN3c108BFloat16ENS6_4HalfELi2ELi1ELi1EEEJNS0_4CopyIS7_S8_EEEEEvT_T0_DpT1_)
        /*2588*/ 	.word	0x00000000


	//----- nvinfo : EIATTR_REGCOUNT
	.align		4
.L_1631:
        /*258c*/ 	.byte	0x04, 0x2f
        /*258e*/ 	.short	(.L_1633 - .L_1632)
	.align		4
.L_1632:
        /*2590*/ 	.word	index@(_ZN2at6native55_GLOBAL__N__de093ff9_22_ForeachBinaryOpList_cu_a911ec4325multi_tensor_apply_kernelINS1_18TensorListMetadataILi2EEENS1_11CopyFunctorIN3c108BFloat16EbLi2ELi1ELi1EEEJNS0_4CopyIS7_bEEEEEvT_T0_DpT1_)
        /*2594*/ 	.word	0x00000020


	//----- nvinfo : EIATTR_FRAME_SIZE
	.align		4
.L_1633:
        /*2598*/ 	.byte	0x04, 0x11
        /*259a*/ 	.short	(.L_1635 - .L_1634)
	.align		4
.L_1634:
        /*259c*/ 	.word	index@($__internal_12_$__cuda_sm20_div_u16)
        /*25a0*/ 	.word	0x00000000


	//----- nvinfo : EIATTR_FRAME_SIZE
	.align		4
.L_1635:
        /*25a4*/ 	.byte	0x04, 0x11
        /*25a6*/ 	.short	(.L_1637 - .L_1636)
	.align		4
.L_1636:
        /*25a8*/ 	.word	index@(_ZN2at6native55_GLOBAL__N__de093ff9_22_ForeachBinaryOpList_cu_a911ec4325multi_tensor_apply_kernelINS1_18TensorListMetadataILi2EEENS1_11CopyFunctorIN3c108BFloat16EbLi2ELi1ELi1EEEJNS0_4CopyIS7_bEEEEEvT_T0_DpT1_)
        /*25ac*/ 	.word	0x00000000


	//----- nvinfo : EIATTR_REGCOUNT
	.align		4
.L_1637:
        /*25b0*/ 	.byte	0x04, 0x2f
        /*25b2*/ 	.short	(.L_1639 - .L_1638)
	.align		4
.L_1638:
        /*25b4*/ 	.word	index@(_ZN2at6native55_GLOBAL__N__de093ff9_22_ForeachBinaryOpList_cu_a911ec4325multi_tensor_apply_kernelINS1_18TensorListMetadataILi2EEENS1_11CopyFunctorIN3c108BFloat16ENS6_13Float8_e4m3fnELi2ELi1ELi1EEEJNS0_4CopyIS7_S8_EEEEEvT_T0_DpT1_)
        /*25b8*/ 	.word	0x0000001e


	//----- nvinfo : EIATTR_FRAME_SIZE
	.align		4
.L_1639:
        /*25bc*/ 	.byte	0x04, 0x11
        /*25be*/ 	.short	(.L_1641 - .L_1640)
	.align		4
.L_1640:
        /*25c0*/ 	.word	index@(_ZN2at6native55_GLOBAL__N__de093ff9_22_ForeachBinaryOpList_cu_a911ec4325multi_tensor_apply_kernelINS1_18TensorListMetadataILi2EEENS1_11CopyFunctorIN3c108BFloat16ENS6_13Float8_e4m3fnELi2ELi1ELi1EEEJNS0_4CopyIS7_S8_EEEEEvT_T0_DpT1_)
        /*25c4*/ 	.word	0x00000000


	//----- nvinfo : EIATTR_REGCOUNT
	.align		4
.L_1641:
        /*25c8*/ 	.byte	0x04, 0x2f
        /*25ca*/ 	.short	(.L_1643 - .L_1642)
	.align		4
.L_1642:
        /*25cc*/ 	.word	index@(_ZN2at6native55_GLOBAL__N__de093ff9_22_ForeachBinaryOpList_cu_a911ec4325multi_tensor_apply_kernelINS1_18TensorListMetadataILi2EEENS1_11CopyFunctorIN3c108BFloat16ENS6_15Float8_e4m3fnuzELi2ELi1ELi1EEEJNS0_4CopyIS7_S8_EEEEEvT_T0_DpT1_)
        /*25d0*/ 	.word	0x00000017


	//----- nvinfo : EIATTR_FRAME_SIZE
	.align		4
.L_1643:
        /*25d4*/ 	.byte	0x04, 0x11
        /*25d6*/ 	.short	(.L_1645 - .L_1644)
	.align		4
.L_1644:
        /*25d8*/ 	.word	index@(_ZN2at6native55_GLOBAL__N__de093ff9_22_ForeachBinaryOpList_cu_a911ec4325multi_tensor_apply_kernelINS1_18TensorListMetadataILi2EEENS1_11CopyFunctorIN3c108BFloat16ENS6_15Float8_e4m3fnuzELi2ELi1ELi1EEEJNS0_4CopyIS7_S8_EEEEEvT_T0_DpT1_)
        /*25dc*/ 	.word	0x00000000


	//----- nvinfo : EIATTR_REGCOUNT
	.align		4
.L_1645:
        /*25e0*/ 	.byte	0x04, 0x2f
        /*25e2*/ 	.short	(.L_1647 - .L_1646)
	.align		4
.L_1646:
        /*25e4*/ 	.word	index@(_ZN2at6native55_GLOBAL__N__de093ff9_22_ForeachBinaryOpList_cu_a911ec4325multi_tensor_apply_kernelINS1_18TensorListMetadataILi2EEENS1_11CopyFunctorIN3c108BFloat16ENS6_11Float8_e5m2ELi2ELi1ELi1EEEJNS0_4CopyIS7_S8_EEEEEvT_T0_DpT1_)
        /*25e8*/ 	.word	0x0000001b


	//----- nvinfo : EIATTR_FRAME_SIZE
	.align		4
.L_1647:
        /*25ec*/ 	.byte	0x04, 0x11
        /*25ee*/ 	.short	(.L_1649 - .L_1648)
	.align		4
.L_1648:
        /*25f0*/ 	.word	index@(_ZN2at6native55_GLOBAL__N__de093ff9_22_ForeachBinaryOpList_cu_a911ec4325multi_tensor_apply_kernelINS1_18TensorListMetadataILi2EEENS1_11CopyFunctorIN3c108BFloat16ENS6_11Float8_e5m2ELi2ELi1ELi1EEEJNS0_4CopyIS7_S8_EEEEEvT_T0_DpT1_)
        /*25f4*/ 	.word	0x00000000


	//----- nvinfo : EIATTR_REGCOUNT
	.align		4
.L_1649:
        /*25f8*/ 	.byte	0x04, 0x2f
        /*25fa*/ 	.short	(.L_1651 - .L_1650)
	.align		4
.L_1650:
        /*25fc*/ 	.word	index@(_ZN2at6native55_GLOBAL__N__de093ff9_22_ForeachBinaryOpList_cu_a911ec4325multi_tensor_apply_kernelINS1_18TensorListMetadataILi2EEENS1_11CopyFunctorIN3c108BFloat16ENS6_15Float8_e5m2fnuzELi2ELi1ELi1EEEJNS0_4CopyIS7_S8_EEEEEvT_T0_DpT1_)
        /*2600*/ 	.word	0x00000017


	//----- nvinfo : EIATTR_FRAME_SIZE
	.align		4
.L_1651:
        /*2604*/ 	.byte	0x04, 0x11
        /*2606*/ 	.short	(.L_1653 - .L_1652)
	.align		4
.L_1652:
        /*2608*/ 	.word	index@(_ZN2at6native55_GLOBAL__N__de093ff9_22_ForeachBinaryOpList_cu_a911ec4325multi_tensor_apply_kernelINS1_18TensorListMetadataILi2EEENS1_11CopyFunctorIN3c108BFloat16ENS6_15Float8_e5m2fnuzELi2ELi1ELi1EEEJNS0_4CopyIS7_S8_EEEEEvT_T0_DpT1_)
        /*260c*/ 	.word	0x00000000


	//----- nvinfo : EIATTR_REGCOUNT
	.align		4
.L_1653:
        /*2610*/ 	.byte	0x04, 0x2f
        /*2612*/ 	.short	(.L_1655 - .L_1654)
	.align		4
.L_1654:
        /*2614*/ 	.word	index@(_ZN2at6native55_GLOBAL__N__de093ff9_22_ForeachBinaryOpList_cu_a911ec4325multi_tensor_apply_kernelINS1_18TensorListMetadataILi2EEENS1_14UnaryOpFunctorIbLi2ELi1ELi1EEEJNS0_4CopyIbbEEEEEvT_T0_DpT1_)
        /*2618*/ 	.word	0x00000016


	//----- nvinfo : EIATTR_FRAME_SIZE
	.align		4
.L_1655:
        /*261c*/ 	.byte	0x04, 0x11
        /*261e*/ 	.short	(.L_1657 - .L_1656)
	.align		4
.L_1656:
        /*2620*/ 	.word	index@($__internal_11_$__cuda_sm20_div_u16)
        /*2624*/ 	.word	0x00000000


	//----- nvinfo : EIATTR_FRAME_SIZE
	.align		4
.L_1657:
        /*2628*/ 	.byte	0x04, 0x11
        /*262a*/ 	.short	(.L_1659 - .L_1658)
	.align		4
.L_1658:
        /*262c*/ 	.word	index@(_ZN2at6native55_GLOBAL__N__de093ff9_22_ForeachBinaryOpList_cu_a911ec4325multi_tensor_apply_kernelINS1_18TensorListMetadataILi2EEENS1_14UnaryOpFunctorIbLi2ELi1ELi1EEEJNS0_4CopyIbbEEEEEvT_T0_DpT1_)
        /*2630*/ 	.word	0x00000000


	//----- nvinfo : EIATTR_REGCOUNT
	.align		4
.L_1659:
        /*2634*/ 	.byte	0x04, 0x2f
        /*2636*/ 	.short	(.L_1661 - .L_1660)
	.align		4
.L_1660:
        /*2638*/ 	.word	index@(_ZN2at6native55_GLOBAL__N__de093ff9_22_ForeachBinaryOpList_cu_a911ec4325multi_tensor_apply_kernelINS1_18TensorListMetadataILi2EEENS1_11CopyFunctorIbhLi2ELi1ELi1EEEJNS0_4CopyIbhEEEEEvT_T0_DpT1_)
        /*263c*/ 	.word	0x00000019


	//----- nvinfo : EIATTR_FRAME_SIZE
	.align		4
.L_1661:
        /*2640*/ 	.byte	0x04, 0x11
        /*2642*/ 	.short	(.L_1663 - .L_1662)
	.align		4
.L_1662:
        /*2644*/ 	.word	index@($__internal_10_$__cuda_sm20_div_u16)
        /*2648*/ 	.word	0x00000000


	//----- nvinfo : EIATTR_FRAME_SIZE
	.align		4
.L_1663:
        /*264c*/ 	.byte	0x04, 0x11
        /*264e*/ 	.short	(.L_1665 - .L_1664)
	.align		4
.L_1664:
        /*2650*/ 	.word	index@(_ZN2at6native55_GLOBAL__N__de093ff9_22_ForeachBinaryOpList_cu_a911ec4325multi_tensor_apply_kernelINS1_18TensorListMetadataILi2EEENS1_11CopyFunctorIbhLi2ELi1ELi1EEEJNS0_4CopyIbhEEEEEvT_T0_DpT1_)
        /*2654*/ 	.word	0x00000000


	//----- nvinfo : EIATTR_REGCOUNT
	.align		4
.L_1665:
        /*2658*/ 	.byte	0x04, 0x2f
        /*265a*/ 	.short	(.L_1667 - .L_1666)
	.align		4
.L_1666:
        /*265c*/ 	.word	index@(_ZN2at6native55_GLOBAL__N__de093ff9_22_ForeachBinaryOpList_cu_a911ec4325multi_tensor_apply_kernelINS1_18TensorListMetadataILi2EEENS1_11CopyFunctorIbaLi2ELi1ELi1EEEJNS0_4CopyIbaEEEEEvT_T0_DpT1_)
        /*2660*/ 	.word	0x00000019


	//----- nvinfo : EIATTR_FRAME_SIZE
	.align		4
.L_1667:
        /*2664*/ 	.byte	0x04, 0x11
        /*2666*/ 	.short	(.L_1669 - .L_1668)
	.align		4
.L_1668:
        /*2668*/ 	.word	index@($__internal_9_$__cuda_sm20_div_u16)
        /*266c*/ 	.word	0x00000000


	//----- nvinfo : EIATTR_FRAME_SIZE
	.align		4
.L_1669:
        /*2670*/ 	.byte	0x04, 0x11
        /*2672*/ 	.short	(.L_1671 - .L_1670)
	.align		4
.L_1670:
        /*2674*/ 	.word	index@(_ZN2at6native55_GLOBAL__N__de093ff9_22_ForeachBinaryOpList_cu_a911ec4325multi_tensor_apply_kernelINS1_18TensorListMetadataILi2EEENS1_11CopyFunctorIbaLi2ELi1ELi1EEEJNS0_4CopyIbaEEEEEvT_T0_DpT1_)
        /*2678*/ 	.word	0x00000000


	//----- nvinfo : EIATTR_REGCOUNT
	.align		4
.L_1671:
        /*267c*/ 	.byte	0x04, 0x2f
        /*267e*/ 	.short	(.L_1673 - .L_1672)
	.align		4
.L_1672:
        /*2680*/ 	.word	index@(_ZN2at6native55_GLOBAL__N__de093ff9_22_ForeachBinaryOpList_cu_a911ec4325multi_tensor_apply_kernelINS1_18TensorListMetadataILi2EEENS1_11CopyFunctorIblLi2ELi1ELi1EEEJNS0_4CopyIblEEEEEvT_T0_DpT1_)
        /*2684*/ 	.word	0x00000028


	//----- nvinfo : EIATTR_FRAME_SIZE
	.align		4
.L_1673:
        /*2688*/ 	.byte	0x04, 0x11
        /*268a*/ 	.short	(.L_1675 - .L_1674)
	.align		4
.L_1674:
        /*268c*/ 	.word	index@($__internal_8_$__cuda_sm20_div_u16)
        /*2690*/ 	.word	0x00000000


	//----- nvinfo : EIATTR_FRAME_SIZE
	.align		4
.L_1675:
        /*2694*/ 	.byte	0x04, 0x11
        /*2696*/ 	.short	(.L_1677 - .L_1676)
	.align		4
.L_1676:
        /*2698*/ 	.word	index@(_ZN2at6native55_GLOBAL__N__de093ff9_22_ForeachBinaryOpList_cu_a911ec4325multi_tensor_apply_kernelINS1_18TensorListMetadataILi2EEENS1_11CopyFunctorIblLi2ELi1ELi1EEEJNS0_4CopyIblEEEEEvT_T0_DpT1_)
        /*269c*/ 	.word	0x00000000


	//----- nvinfo : EIATTR_REGCOUNT
	.align		4
.L_1677:
        /*26a0*/ 	.byte	0x04, 0x2f
        /*26a2*/ 	.short	(.L_1679 - .L_1678)
	.align		4
.L_1678:
        /*26a4*/ 	.word	index@(_ZN2at6native55_GLOBAL__N__de093ff9_22_ForeachBinaryOpList_cu_a911ec4325multi_tensor_apply_kernelINS1_18TensorListMetadataILi2EEENS1_11CopyFunctorIbsLi2ELi1ELi1EEEJNS0_4CopyIbsEEEEEvT_T0_DpT1_)
        /*26a8*/ 	.word	0x00000020


	//----- nvinfo : EIATTR_FRAME_SIZE
	.align		4
.L_1679:
        /*26ac*/ 	.byte	0x04, 0x11
        /*26ae*/ 	.short	(.L_1681 - .L_1680)
	.align		4
.L_1680:
        /*26b0*/ 	.word	index@($__internal_7_$__cuda_sm20_div_u16)
        /*26b4*/ 	.word	0x00000000


	//----- nvinfo : EIATTR_FRAME_SIZE
	.align		4
.L_1681:
        /*26b8*/ 	.byte	0x04, 0x11
        /*26ba*/ 	.short	(.L_1683 - .L_1682)
	.align		4
.L_1682:
        /*26bc*/ 	.word	index@(_ZN2at6native55_GLOBAL__N__de093ff9_22_ForeachBinaryOpList_cu_a911ec4325multi_tensor_apply_kernelINS1_18TensorListMetadataILi2EEENS1_11CopyFunctorIbsLi2ELi1ELi1EEEJNS0_4CopyIbsEEEEEvT_T0_DpT1_)
        /*26c0*/ 	.word	0x00000000


	//----- nvinfo : EIATTR_REGCOUNT
	.align		4
.L_1683:
        /*26c4*/ 	.byte	0x04, 0x2f
        /*26c6*/ 	.short	(.L_1685 - .L_1684)
	.align		4
.L_1684:
        /*26c8*/ 	.word	index@(_ZN2at6native55_GLOBAL__N__de093ff9_22_ForeachBinaryOpList_cu_a911ec4325multi_tensor_apply_kernelINS1_18TensorListMetadataILi2EEENS1_11CopyFunctorIbiLi2ELi1ELi1EEEJNS0_4CopyIbiEEEEEvT_T0_DpT1_)
        /*26cc*/ 	.word	0x00000020


	//----- nvinfo : EIATTR_FRAME_SIZE
	.align		4
.L_1685:
        /*26d0*/ 	.byte	0x04, 0x11
        /*26d2*/ 	.short	(.L_1687 - .L_1686)
	.align		4
.L_1686:
        /*26d4*/ 	.word	index@($__internal_6_$__cuda_sm20_div_u16)
        /*26d8*/ 	.word	0x00000000


	//----- nvinfo : EIATTR_FRAME_SIZE
	.align		4
.L_1687:
        /*26dc*/ 	.byte	0x04, 0x11
        /*26de*/ 	.short	(.L_1689 - .L_1688)
	.align		4
.L_1688:
        /*26e0*/ 	.word	index@(_ZN2at6native55_GLOBAL__N__de093ff9_22_ForeachBinaryOpList_cu_a911ec4325multi_tensor_apply_kernelINS1_18TensorListMetadataILi2EEENS1_11CopyFunctorIbiLi2ELi1ELi1EEEJNS0_4CopyIbiEEEEEvT_T0_DpT1_)
        /*26e4*/ 	.word	0x00000000


	//----- nvinfo : EIATTR_REGCOUNT
	.align		4
.L_1689:
        /*26e8*/ 	.byte	0x04, 0x2f
        /*26ea*/ 	.short	(.L_1691 - .L_1690)
	.align		4
.L_1690:
        /*26ec*/ 	.word	index@(_ZN2at6native55_GLOBAL__N__de093ff9_22_ForeachBinaryOpList_cu_a911ec4325multi_tensor_apply_kernelINS1_18TensorListMetadataILi2EEENS1_11CopyFunctorIbdLi2ELi1ELi1EEEJNS0_4CopyIbdEEEEEvT_T0_DpT1_)
        /*26f0*/ 	.word	0x00000028


	//----- nvinfo : EIATTR_FRAME_SIZE
	.align		4
.L_1691:
        /*26f4*/ 	.byte	0x04, 0x11
        /*26f6*/ 	.short	(.L_1693 - .L_1692)
	.align		4
.L_1692:
        /*26f8*/ 	.word	index@($__internal_5_$__cuda_sm20_div_u16)
        /*26fc*/ 	.word	0x00000000


	//----- nvinfo : EIATTR_FRAME_SIZE
	.align		4
.L_1693:
        /*2700*/ 	.byte	0x04, 0x11
        /*2702*/ 	.short	(.L_1695 - .L_1694)
	.align		4
.L_1694:
        /*2704*/ 	.word	index@(_ZN2at6native55_GLOBAL__N__de093ff9_22_ForeachBinaryOpList_cu_a911ec4325multi_tensor_apply_kernelINS1_18TensorListMetadataILi2EEENS1_11CopyFunctorIbdLi2ELi1ELi1EEEJNS0_4CopyIbdEEEEEvT_T0_DpT1_)
        /*2708*/ 	.word	0x00000000


	//----- nvinfo : EIATTR_REGCOUNT
	.align		4
.L_1695:
        /*270c*/ 	.byte	0x04, 0x2f
        /*270e*/ 	.short	(.L_1697 - .L_1696)
	.align		4
.L_1696:
        /*2710*/ 	.word	index@(_ZN2at6native55_GLOBAL__N__de093ff9_22_ForeachBinaryOpList_cu_a911ec4325multi_tensor_apply_kernelINS1_18TensorListMetadataILi2EEENS1_11CopyFunctorIbfLi2ELi1ELi1EEEJNS0_4CopyIbfEEEEEvT_T0_DpT1_)
        /*2714*/ 	.word	0x00000020


	//----- nvinfo : EIATTR_FRAME_SIZE
	.align		4
.L_1697:
        /*2718*/ 	.byte	0x04, 0x11
        /*271a*/ 	.short	(.L_1699 - .L_1698)
	.align		4
.L_1698:
        /*271c*/ 	.word	index@($__internal_4_$__cuda_sm20_div_u16)
        /*2720*/ 	.word	0x00000000


	//----- nvinfo : EIATTR_FRAME_SIZE
	.align		4
.L_1699:
        /*2724*/ 	.byte	0x04, 0x11
        /*2726*/ 	.short	(.L_1701 - .L_1700)
	.align		4
.L_1700:
        /*2728*/ 	.word	index@(_ZN2at6native55_GLOBAL__N__de093ff9_22_ForeachBinaryOpList_cu_a911ec4325multi_tensor_apply_kernelINS1_18TensorListMetadataILi2EEENS1_11CopyFunctorIbfLi2ELi1ELi1EEEJNS0_4CopyIbfEEEEEvT_T0_DpT1_)
        /*272c*/ 	.word	0x00000000


	//----- nvinfo : EIATTR_REGCOUNT
	.align		4
.L_1701:
        /*2730*/ 	.byte	0x04, 0x2f
        /*2732*/ 	.short	(.L_1703 - .L_1702)
	.align		4
.L_1702:
        /*2734*/ 	.word	index@(_ZN2at6native55_GLOBAL__N__de093ff9_22_ForeachBinaryOpList_cu_a911ec4325multi_tensor_apply_kernelINS1_18TensorListMetadataILi2EEENS1_11CopyFunctorIbN3c107complexIdEELi2ELi1ELi1EEEJNS0_4CopyIbS8_EEEEEvT_T0_DpT1_)
        /*2738*/ 	.word	0x00000028


	//----- nvinfo : EIATTR_FRAME_SIZE
	.align		4
.L_1703:
        /*273c*/ 	.byte	0x04, 0x11
        /*273e*/ 	.short	(.L_1705 - .L_1704)
	.align		4
.L_1704:
        /*2740*/ 	.word	index@($__internal_3_$__cuda_sm20_div_u16)
        /*2744*/ 	.word	0x00000000


	//----- nvinfo : EIATTR_FRAME_SIZE
	.align		4
.L_1705:
        /*2748*/ 	.byte	0x04, 0x11
        /*274a*/ 	.short	(.L_1707 - .L_1706)
	.align		4
.L_1706:
        /*274c*/ 	.word	index@(_ZN2at6native55_GLOBAL__N__de093ff9_22_ForeachBinaryOpList_cu_a911ec4325multi_tensor_apply_kernelINS1_18TensorListMetadataILi2EEENS1_11CopyFunctorIbN3c107complexIdEELi2ELi1ELi1EEEJNS0_4CopyIbS8_EEEEEvT_T0_DpT1_)
        /*2750*/ 	.word	0x00000000


	//----- nvinfo : EIATTR_REGCOUNT
	.align		4
.L_1707:
        /*2754*/ 	.byte	0x04, 0x2f
        /*2756*/ 	.short	(.L_1709 - .L_1708)
	.align		4
.L_1708:
        /*2758*/ 	.word	index@(_ZN2at6native55_GLOBAL__N__de093ff9_22_ForeachBinaryOpList_cu_a911ec4325multi_tensor_apply_kernelINS1_18TensorListMetadataILi2EEENS1_11CopyFunctorIbN3c107complexIfEELi2ELi1ELi1EEEJNS0_4CopyIbS8_EEEEEvT_T0_DpT1_)
        /*275c*/ 	.word	0x00000028


	//----- nvinfo : EIATTR_FRAME_SIZE
	.align		4
.L_1709:
        /*2760*/ 	.byte	0x04, 0x11
        /*2762*/ 	.short	(.L_1711 - .L_1710)
	.align		4
.L_1710:
        /*2764*/ 	.word	index@($__internal_2_$__cuda_sm20_div_u16)
        /*2768*/ 	.word	0x00000000


	//----- nvinfo : EIATTR_FRAME_SIZE
	.align		4
.L_1711:
        /*276c*/ 	.byte	0x04, 0x11
        /*276e*/ 	.short	(.L_1713 - .L_1712)
	.align		4
.L_1712:
        /*2770*/ 	.word	index@(_ZN2at6native55_GLOBAL__N__de093ff9_22_ForeachBinaryOpList_cu_a911ec4325multi_tensor_apply_kernelINS1_18TensorListMetadataILi2EEENS1_11CopyFunctorIbN3c107complexIfEELi2ELi1ELi1EEEJNS0_4CopyIbS8_EEEEEvT_T0_DpT1_)
        /*2774*/ 	.word	0x00000000


	//----- nvinfo : EIATTR_REGCOUNT
	.align		4
.L_1713:
        /*2778*/ 	.byte	0x04, 0x2f
        /*277a*/ 	.short	(.L_1715 - .L_1714)
	.align		4
.L_1714:
        /*277c*/ 	.word	index@(_ZN2at6native55_GLOBAL__N__de093ff9_22_ForeachBinaryOpList_cu_a911ec4325multi_tensor_apply_kernelINS1_18TensorListMetadataILi2EEENS1_11CopyFunctorIbN3c104HalfELi2ELi1ELi1EEEJNS0_4CopyIbS7_EEEEEvT_T0_DpT1_)
        /*2780*/ 	.word	0x00000020


	//----- nvinfo : EIATTR_FRAME_SIZE
	.align		4
.L_1715:
        /*2784*/ 	.byte	0x04, 0x11
        /*2786*/ 	.short	(.L_1717 - .L_1716)
	.align		4
.L_1716:
        /*2788*/ 	.word	index@($__internal_1_$__cuda_sm20_div_u16)
        /*278c*/ 	.word	0x00000000


	//----- nvinfo : EIATTR_FRAME_SIZE
	.align		4
.L_1717:
        /*2790*/ 	.byte	0x04, 0x11
        /*2792*/ 	.short	(.L_1719 - .L_1718)
	.align		4
.L_1718:
        /*2794*/ 	.word	index@(_ZN2at6native55_GLOBAL__N__de093ff9_22_ForeachBinaryOpList_cu_a911ec4325multi_tensor_apply_kernelINS1_18TensorListMetadataILi2EEENS1_11CopyFunctorIbN3c104HalfELi2ELi1ELi1EEEJNS0_4CopyIbS7_EEEEEvT_T0_DpT1_)
        /*2798*/ 	.word	0x00000000


	//----- nvinfo : EIATTR_REGCOUNT
	.align		4
.L_1719:
        /*279c*/ 	.byte	0x04, 0x2f
        /*279e*/ 	.short	(.L_1721 - .L_1720)
	.align		4
.L_1720:
        /*27a0*/ 	.word	index@(_ZN2at6native55_GLOBAL__N__de093ff9_22_ForeachBinaryOpList_cu_a911ec4325multi_tensor_apply_kernelINS1_18TensorListMetadataILi2EEENS1_11CopyFunctorIbN3c108BFloat16ELi2ELi1ELi1EEEJNS0_4CopyIbS7_EEEEEvT_T0_DpT1_)
        /*27a4*/ 	.word	0x00000020


	//----- nvinfo : EIATTR_FRAME_SIZE
	.align		4
.L_1721:
        /*27a8*/ 	.byte	0x04, 0x11
        /*27aa*/ 	.short	(.L_1723 - .L_1722)
	.align		4
.L_1722:
        /*27ac*/ 	.word	index@($__internal_0_$__cuda_sm20_div_u16)
        /*27b0*/ 	.word	0x00000000


	//----- nvinfo : EIATTR_FRAME_SIZE
	.align		4
.L_1723:
        /*27b4*/ 	.byte	0x04, 0x11
        /*27b6*/ 	.short	(.L_1725 - .L_1724)
	.align		4
.L_1724:
        /*27b8*/ 	.word	index@(_ZN2at6native55_GLOBAL__N__de093ff9_22_ForeachBinaryOpList_cu_a911ec4325multi_tensor_apply_kernelINS1_18TensorListMetadataILi2EEENS1_11CopyFunctorIbN3c108BFloat16ELi2ELi1ELi1EEEJNS0_4CopyIbS7_EEEEEvT_T0_DpT1_)
        /*27bc*/ 	.word	0x00000000


	//----- nvinfo : EIATTR_REGCOUNT
	.align		4
.L_1725:
        /*27c0*/ 	.byte	0x04, 0x2f
        /*27c2*/ 	.short	(.L_1727 - .L_1726)
	.align		4
.L_1726:
        /*27c4*/ 	.word	index@(_ZN2at6native55_GLOBAL__N__de093ff9_22_ForeachBinaryOpList_cu_a911ec4325multi_tensor_apply_kernelINS1_18TensorListMetadataILi2EEENS1_11CopyFunctorIbN3c1013Float8_e4m3fnELi2ELi1ELi1EEEJNS0_4CopyIbS7_EEEEEvT_T0_DpT1_)
        /*27c8*/ 	.word	0x00000016


	//----- nvinfo : EIATTR_FRAME_SIZE
	.align		4
.L_1727:
        /*27cc*/ 	.byte	0x04, 0x11
        /*27ce*/ 	.short	(.L_1729 - .L_1728)
	.align		4
.L_1728:
        /*27d0*/ 	.word	index@(_ZN2at6native55_GLOBAL__N__de093ff9_22_ForeachBinaryOpList_cu_a911ec4325multi_tensor_apply_kernelINS1_18TensorListMetadataILi2EEENS1_11CopyFunctorIbN3c1013Float8_e4m3fnELi2ELi1ELi1EEEJNS0_4CopyIbS7_EEEEEvT_T0_DpT1_)
        /*27d4*/ 	.word	0x00000000


	//----- nvinfo : EIATTR_REGCOUNT
	.align		4
.L_1729:
        /*27d8*/ 	.byte	0x04, 0x2f
        /*27da*/ 	.short	(.L_1731 - .L_1730)
	.align		4
.L_1730:
        /*27dc*/ 	.word	index@(_ZN2at6native55_GLOBAL__N__de093ff9_22_ForeachBinaryOpList_cu_a911ec4325multi_tensor_apply_kernelINS1_18TensorListMetadataILi2EEENS1_11CopyFunctorIbN3c1015Float8_e4m3fnuzELi2ELi1ELi1EEEJNS0_4CopyIbS7_EEEEEvT_T0_DpT1_)
        /*27e0*/ 	.word	0x00000016


	//----- nvinfo : EIATTR_FRAME_SIZE
	.align		4
.L_1731:
        /*27e4*/ 	.byte	0x04, 0x11
        /*27e6*/ 	.short	(.L_1733 - .L_1732)
	.align		4
.L_1732:
        /*27e8*/ 	.word	index@(_ZN2at6native55_GLOBAL__N__de093ff9_22_ForeachBinaryOpList_cu_a911ec4325multi_tensor_apply_kernelINS1_18TensorListMetadataILi2EEENS1_11CopyFunctorIbN3c1015Float8_e4m3fnuzELi2ELi1ELi1EEEJNS0_4CopyIbS7_EEEEEvT_T0_DpT1_)
        /*27ec*/ 	.word	0x00000000


	//----- nvinfo : EIATTR_REGCOUNT
	.align		4
.L_1733:
        /*27f0*/ 	.byte	0x04, 0x2f
        /*27f2*/ 	.short	(.L_1735 - .L_1734)
	.align		4
.L_1734:
        /*27f4*/ 	.word	index@(_ZN2at6native55_GLOBAL__N__de093ff9_22_ForeachBinaryOpList_cu_a911ec4325multi_tensor_apply_kernelINS1_18TensorListMetadataILi2EEENS1_11CopyFunctorIbN3c1011Float8_e5m2ELi2ELi1ELi1EEEJNS0_4CopyIbS7_EEEEEvT_T0_DpT1_)
        /*27f8*/ 	.word	0x00000014


	//----- nvinfo : EIATTR_FRAME_SIZE
	.align		4
.L_1735:
        /*27fc*/ 	.byte	0x04, 0x11
        /*27fe*/ 	.short	(.L_1737 - .L_1736)
	.align		4
.L_1736:
        /*2800*/ 	.word	index@(_ZN2at6native55_GLOBAL__N__de093ff9_22_ForeachBinaryOpList_cu_a911ec4325multi_tensor_apply_kernelINS1_18TensorListMetadataILi2EEENS1_11CopyFunctorIbN3c1011Float8_e5m2ELi2ELi1ELi1EEEJNS0_4CopyIbS7_EEEEEvT_T0_DpT1_)
        /*2804*/ 	.word	0x00000000


	//----- nvinfo : EIATTR_REGCOUNT
	.align		4
.L_1737:
        /*2808*/ 	.byte	0x04, 0x2f
        /*280a*/ 	.short	(.L_1739 - .L_1738)
	.align		4
.L_1738:
        /*280c*/ 	.word	index@(_ZN2at6native55_GLOBAL__N__de093ff9_22_ForeachBinaryOpList_cu_a911ec4325multi_tensor_apply_kernelINS1_18TensorListMetadataILi2EEENS1_11CopyFunctorIbN3c1015Float8_e5m2fnuzELi2ELi1ELi1EEEJNS0_4CopyIbS7_EEEEEvT_T0_DpT1_)
        /*2810*/ 	.word	0x00000016


	//----- nvinfo : EIATTR_FRAME_SIZE
	.align		4
.L_1739:
        /*2814*/ 	.byte	0x04, 0x11
        /*2816*/ 	.short	(.L_1741 - .L_1740)
	.align		4
.L_1740:
        /*2818*/ 	.word	index@(_ZN2at6native55_GLOBAL__N__de093ff9_22_ForeachBinaryOpList_cu_a911ec4325multi_tensor_apply_kernelINS1_18TensorListMetadataILi2EEENS1_11CopyFunctorIbN3c1015Float8_e5m2fnuzELi2ELi1ELi1EEEJNS0_4CopyIbS7_EEEEEvT_T0_DpT1_)
        /*281c*/ 	.word	0x00000000


	//----- nvinfo : EIATTR_REGCOUNT
	.align		4
.L_1741:
        /*2820*/ 	.byte	0x04, 0x2f
        /*2822*/ 	.short	(.L_1743 - .L_1742)
	.align		4
.L_1742:
        /*2824*/ 	.word	index@(_ZN2at6native55_GLOBAL__N__de093ff9_22_ForeachBinaryOpList_cu_a911ec4325multi_tensor_apply_kernelINS1_18TensorListMetadataILi2EEENS1_14UnaryOpFunctorIN3c1013Float8_e4m3fnELi2ELi1ELi1EEEJNS0_4CopyIS7_S7_EEEEEvT_T0_DpT1_)
        /*2828*/ 	.word	0x00000018


	//----- nvinfo : EIATTR_FRAME_SIZE
	.align		4
.L_1743:
        /*282c*/ 	.byte	0x04, 0x11
        /*282e*/ 	.short	(.L_1745 - .L_1744)
	.align		4
.L_1744:
        /*2830*/ 	.word	index@(_ZN2at6native55_GLOBAL__N__de093ff9_22_ForeachBinaryOpList_cu_a911ec4325multi_tensor_apply_kernelINS1_18TensorListMetadataILi2EEENS1_14UnaryOpFunctorIN3c1013Float8_e4m3fnELi2ELi1ELi1EEEJNS0_4CopyIS7_S7_EEEEEvT_T0_DpT1_)
        /*2834*/ 	.word	0x00000000


	//----- nvinfo : EIATTR_REGCOUNT
	.align		4
.L_1745:
        /*2838*/ 	.byte	0x04, 0x2f
        /*283a*/ 	.short	(.L_1747 - .L_1746)
	.align		4
.L_1746:
        /*283c*/ 	.word	index@(_ZN2at6native55_GLOBAL__N__de093ff9_22_ForeachBinaryOpList_cu_a911ec4325multi_tensor_apply_kernelINS1_18TensorListMetadataILi2EEENS1_11CopyFunctorIN3c1013Float8_e4m3fnEhLi2ELi1ELi1EEEJNS0_4CopyIS7_hEEEEEvT_T0_DpT1_)
        /*2840*/ 	.word	0x00000017


	//----- nvinfo : EIATTR_FRAME_SIZE
	.align		4
.L_1747:
        /*2844*/ 	.byte	0x04, 0x11
        /*2846*/ 	.short	(.L_1749 - .L_1748)
	.align		4
.L_1748:
        /*2848*/ 	.word	index@(_ZN2at6native55_GLOBAL__N__de093ff9_22_ForeachBinaryOpList_cu_a911ec4325multi_tensor_apply_kernelINS1_18TensorListMetadataILi2EEENS1_11CopyFunctorIN3c1013Float8_e4m3fnEhLi2ELi1ELi1EEEJNS0_4CopyIS7_hEEEEEvT_T0_DpT1_)
        /*284c*/ 	.word	0x00000000


	//----- nvinfo : EIATTR_REGCOUNT
	.align		4
.L_1749:
        /*2850*/ 	.byte	0x04, 0x2f
        /*2852*/ 	.short	(.L_1751 - .L_1750)
	.align		4
.L_1750:
        /*2854*/ 	.word	index@(_ZN2at6native55_GLOBAL__N__de093ff9_22_ForeachBinaryOpList_cu_a911ec4325multi_tensor_apply_kernelINS1_18TensorListMetadataILi2EEENS1_11CopyFunctorIN3c1013Float8_e4m3fnEaLi2ELi1ELi1EEEJNS0_4CopyIS7_aEEEEEvT_T0_DpT1_)
        /*2858*/ 	.word	0x00000018


	//----- nvinfo : EIATTR_FRAME_SIZE
	.align		4
.L_1751:
        /*285c*/ 	.byte	0x04, 0x11
        /*285e*/ 	.short	(.L_1753 - .L_1752)
	.align		4
.L_1752:
        /*2860*/ 	.word	index@(_ZN2at6native55_GLOBAL__N__de093ff9_22_ForeachBinaryOpList_cu_a911ec4325multi_tensor_apply_kernelINS1_18TensorListMetadataILi2EEENS1_11CopyFunctorIN3c1013Float8_e4m3fnEaLi2ELi1ELi1EEEJNS0_4CopyIS7_aEEEEEvT_T0_DpT1_)
        /*2864*/ 	.word	0x00000000


	//----- nvinfo : EIATTR_REGCOUNT
	.align		4
.L_1753:
        /*2868*/ 	.byte	0x04, 0x2f
        /*286a*/ 	.short	(.L_1755 - .L_1754)
	.align		4
.L_1754:
        /*286c*/ 	.word	index@(_ZN2at6native55_GLOBAL__N__de093ff9_22_ForeachBinaryOpList_cu_a911ec4325multi_tensor_apply_kernelINS1_18TensorListMetadataILi2EEENS1_11CopyFunctorIN3c1013Float8_e4m3fnElLi2ELi1ELi1EEEJNS0_4CopyIS7_lEEEEEvT_T0_DpT1_)
        /*2870*/ 	.word	0x00000020


	//----- nvinfo : EIATTR_FRAME_SIZE
	.align		4
.L_1755:
        /*2874*/ 	.byte	0x04, 0x11
        /*2876*/ 	.short	(.L_1757 - .L_1756)
	.align		4
.L_1756:
        /*2878*/ 	.word	index@(_ZN2at6native55_GLOBAL__N__de093ff9_22_ForeachBinaryOpList_cu_a911ec4325multi_tensor_apply_kernelINS1_18TensorListMetadataILi2EEENS1_11CopyFunctorIN3c1013Float8_e4m3fnElLi2ELi1ELi1EEEJNS0_4CopyIS7_lEEEEEvT_T0_DpT1_)
        /*287c*/ 	.word	0x00000000


	//----- nvinfo : EIATTR_REGCOUNT
	.align		4
.L_1757:
        /*2880*/ 	.byte	0x04, 0x2f
        /*2882*/ 	.short	(.L_1759 - .L_1758)
	.align		4
.L_1758:
        /*2884*/ 	.word	index@(_ZN2at6native55_GLOBAL__N__de093ff9_22_ForeachBinaryOpList_cu_a911ec4325multi_tensor_apply_kernelINS1_18TensorListMetadataILi2EEENS1_11CopyFunctorIN3c1013Float8_e4m3fnEsLi2ELi1ELi1EEEJNS0_4CopyIS7_sEEEEEvT_T0_DpT1_)
        /*2888*/ 	.word	0x0000001c


	//----- nvinfo : EIATTR_FRAME_SIZE
	.align		4
.L_1759:
        /*288c*/ 	.byte	0x04, 0x11
        /*288e*/ 	.short	(.L_1761 - .L_1760)
	.align		4
.L_1760:
        /*2890*/ 	.word	index@(_ZN2at6native55_GLOBAL__N__de093ff9_22_ForeachBinaryOpList_cu_a911ec4325multi_tensor_apply_kernelINS1_18TensorListMetadataILi2EEENS1_11CopyFunctorIN3c1013Float8_e4m3fnEsLi2ELi1ELi1EEEJNS0_4CopyIS7_sEEEEEvT_T0_DpT1_)
        /*2894*/ 	.word	0x00000000


	//----- nvinfo : EIATTR_REGCOUNT
	.align		4
.L_1761:
        /*2898*/ 	.byte	0x04, 0x2f
        /*289a*/ 	.short	(.L_1763 - .L_1762)
	.align		4
.L_1762:
        /*289c*/ 	.word	index@(_ZN2at6native55_GLOBAL__N__de093ff9_22_ForeachBinaryOpList_cu_a911ec4325multi_tensor_apply_kernelINS1_18TensorListMetadataILi2EEENS1_11CopyFunctorIN3c1013Float8_e4m3fnEiLi2ELi1ELi1EEEJNS0_4CopyIS7_iEEEEEvT_T0_DpT1_)
        /*28a0*/ 	.word	0x0000001c


	//----- nvinfo : EIATTR_FRAME_SIZE
	.align		4
.L_1763:
        /*28a4*/ 	.byte	0x04, 0x11
        /*28a6*/ 	.short	(.L_1765 - .L_1764)
	.align		4
.L_1764:
        /*28a8*/ 	.word	index@(_ZN2at6native55_GLOBAL__N__de093ff9_22_ForeachBinaryOpList_cu_a911ec4325multi_tensor_apply_kernelINS1_18TensorListMetadataILi2EEENS1_11CopyFunctorIN3c1013Float8_e4m3fnEiLi2ELi1ELi1EEEJNS0_4CopyIS7_iEEEEEvT_T0_DpT1_)
        /*28ac*/ 	.word	0x00000000


	//----- nvinfo : EIATTR_REGCOUNT
	.align		4
.L_1765:
        /*28b0*/ 	.byte	0x04, 0x2f
        /*28b2*/ 	.short	(.L_1767 - .L_1766)
	.align		4
.L_1766:
        /*28b4*/ 	.word	index@(_ZN2at6native55_GLOBAL__N__de093ff9_22_ForeachBinaryOpList_cu_a911ec4325multi_tensor_apply_kernelINS1_18TensorListMetadataILi2EEENS1_11CopyFunctorIN3c1013Float8_e4m3fnEdLi2ELi1ELi1EEEJNS0_4CopyIS7_dEEEEEvT_T0_DpT1_)
        /*28b8*/ 	.word	0x00000020


	//----- nvinfo : EIATTR_FRAME_SIZE
	.align		4
.L_1767:
        /*28bc*/ 	.byte	0x04, 0x11
        /*28be*/ 	.short	(.L_1769 - .L_1768)
	.align		4
.L_1768:
        /*28c0*/ 	.word	index@(_ZN2at6native55_GLOBAL__N__de093ff9_22_ForeachBinaryOpList_cu_a911ec4325multi_tensor_apply_kernelINS1_18TensorListMetadataILi2EEENS1_11CopyFunctorIN3c1013Float8_e4m3fnEdLi2ELi1ELi1EEEJNS0_4CopyIS7_dEEEEEvT_T0_DpT1_)
        /*28c4*/ 	.word	0x00000000


	//----- nvinfo : EIATTR_REGCOUNT
	.align		4
.L_1769:
        /*28c8*/ 	.byte	0x04, 0x2f
        /*28ca*/ 	.short	(.L_1771 - .L_1770)
	.align		4
.L_1770:
        /*28cc*/ 	.word	index@(_ZN2at6native55_GLOBAL__N__de093ff9_22_ForeachBinaryOpList_cu_a911ec4325multi_tensor_apply_kernelINS1_18TensorListMetadataILi2EEENS1_11CopyFunctorIN3c1013Float8_e4m3fnEfLi2ELi1ELi1EEEJNS0_4CopyIS7_fEEEEEvT_T0_DpT1_)
        /*28d0*/ 	.word	0x0000001c


	//----- nvinfo : EIATTR_FRAME_SIZE
	.align		4
.L_1771:
        /*28d4*/ 	.byte	0x04, 0x11
        /*28d6*/ 	.short	(.L_1773 - .L_1772)
	.align		4
.L_1772:
        /*28d8*/ 	.word	index@(_ZN2at6native55_GLOBAL__N__de093ff9_22_ForeachBinaryOpList_cu_a911ec4325multi_tensor_apply_kernelINS1_18TensorListMetadataILi2EEENS1_11CopyFunctorIN3c1013Float8_e4m3fnEfLi2ELi1ELi1EEEJNS0_4CopyIS7_fEEEEEvT_T0_DpT1_)
        /*28dc*/ 	.word	0x00000000


	//----- nvinfo : EIATTR_REGCOUNT
	.align		4
.L_1773:
        /*28e0*/ 	.byte	0x04, 0x2f
        /*28e2*/ 	.short	(.L_1775 - .L_1774)
	.align		4
.L_1774:
        /*28e4*/ 	.word	index@(_ZN2at6native55_GLOBAL__N__de093ff9_22_ForeachBinaryOpList_cu_a911ec4325multi_tensor_apply_kernelINS1_18TensorListMetadataILi2EEENS1_11CopyFunctorIN3c1013Float8_e4m3fnENS6_7complexIdEELi2ELi1ELi1EEEJNS0_4CopyIS7_S9_EEEEEvT_T0_DpT1_)
        /*28e8*/ 	.word	0x00000020


	//----- nvinfo : EIATTR_FRAME_SIZE
	.align		4
.L_1775:
        /*28ec*/ 	.byte	0x04, 0x11
        /*28ee*/ 	.short	(.L_1777 - .L_1776)
	.align		4
.L_1776:
        /*28f0*/ 	.word	index@(_ZN2at6native55_GLOBAL__N__de093ff9_22_ForeachBinaryOpList_cu_a911ec4325multi_tensor_apply_kernelINS1_18TensorListMetadataILi2EEENS1_11CopyFunctorIN3c1013Float8_e4m3fnENS6_7complexIdEELi2ELi1ELi1EEEJNS0_4CopyIS7_S9_EEEEEvT_T0_DpT1_)
        /*28f4*/ 	.word	0x00000000


	//----- nvinfo : EIATTR_REGCOUNT
	.align		4
.L_1777:
        /*28f8*/ 	.byte	0x04, 0x2f
        /*28fa*/ 	.short	(.L_1779 - .L_1778)
	.align		4
.L_1778:
        /*28fc*/ 	.word	index@(_ZN2at6native55_GLOBAL__N__de093ff9_22_ForeachBinaryOpList_cu_a911ec4325multi_tensor_apply_kernelINS1_18TensorListMetadataILi2EEENS1_11CopyFunctorIN3c1013Float8_e4m3fnENS6_7complexIfEELi2ELi1ELi1EEEJNS0_4CopyIS7_S9_EEEEEvT_T0_DpT1_)
        /*2900*/ 	.word	0x0000001e


	//----- nvinfo : EIATTR_FRAME_SIZE
	.align		4
.L_1779:
        /*2904*/ 	.byte	0x04, 0x11
        /*2906*/ 	.short	(.L_1781 - .L_1780)
	.align		4
.L_1780:
        /*2908*/ 	.word	index@(_ZN2at6native55_GLOBAL__N__de093ff9_22_ForeachBinaryOpList_cu_a911ec4325multi_tensor_apply_kernelINS1_18TensorListMetadataILi2EEENS1_11CopyFunctorIN3c1013Float8_e4m3fnENS6_7complexIfEELi2ELi1ELi1EEEJNS0_4CopyIS7_S9_EEEEEvT_T0_DpT1_)
        /*290c*/ 	.word	0x00000000


	//----- nvinfo : EIATTR_REGCOUNT
	.align		4
.L_1781:
        /*2910*/ 	.byte	0x04, 0x2f
        /*2912*/ 	.short	(.L_1783 - .L_1782)
	.align		4
.L_1782:
        /*2914*/ 	.word	index@(_ZN2at6native55_GLOBAL__N__de093ff9_22_ForeachBinaryOpList_cu_a911ec4325multi_tensor_apply_kernelINS1_18TensorListMetadataILi2EEENS1_11CopyFunctorIN3c1013Float8_e4m3fnENS6_4HalfELi2ELi1ELi1EEEJNS0_4CopyIS7_S8_EEEEEvT_T0_DpT1_)
        /*2918*/ 	.word	0x0000001c


	//----- nvinfo : EIATTR_FRAME_SIZE
	.align		4
.L_1783:
        /*291c*/ 	.byte	0x04, 0x11
        /*291e*/ 	.short	(.L_1785 - .L_1784)
	.align		4
.L_1784:
        /*2920*/ 	.word	index@(_ZN2at6native55_GLOBAL__N__de093ff9_22_ForeachBinaryOpList_cu_a911ec4325multi_tensor_apply_kernelINS1_18TensorListMetadataILi2EEENS1_11CopyFunctorIN3c1013Float8_e4m3fnENS6_4HalfELi2ELi1ELi1EEEJNS0_4CopyIS7_S8_EEEEEvT_T0_DpT1_)
        /*2924*/ 	.word	0x00000000


	//----- nvinfo : EIATTR_REGCOUNT
	.align		4
.L_1785:
        /*2928*/ 	.byte	0x04, 0x2f
        /*292a*/ 	.short	(.L_1787 - .L_1786)
	.align		4
.L_1786:
        /*292c*/ 	.word	index@(_ZN2at6native55_GLOBAL__N__de093ff9_22_ForeachBinaryOpList_cu_a911ec4325multi_tensor_apply_kernelINS1_18TensorListMetadataILi2EEENS1_11CopyFunctorIN3c1013Float8_e4m3fnENS6_8BFloat16ELi2ELi1ELi1EEEJNS0_4CopyIS7_S8_EEEEEvT_T0_DpT1_)
        /*2930*/ 	.word	0x0000001c


	//----- nvinfo : EIATTR_FRAME_SIZE
	.align		4
.L_1787:
        /*2934*/ 	.byte	0x04, 0x11
        /*2936*/ 	.short	(.L_1789 - .L_1788)
	.align		4
.L_1788:
        /*2938*/ 	.word	index@(_ZN2at6native55_GLOBAL__N__de093ff9_22_ForeachBinaryOpList_cu_a911ec4325multi_tensor_apply_kernelINS1_18TensorListMetadataILi2EEENS1_11CopyFunctorIN3c1013Float8_e4m3fnENS6_8BFloat16ELi2ELi1ELi1EEEJNS0_4CopyIS7_S8_EEEEEvT_T0_DpT1_)
        /*293c*/ 	.word	0x00000000


	//----- nvinfo : EIATTR_REGCOUNT
	.align		4
.L_1789:
        /*2940*/ 	.byte	0x04, 0x2f
        /*2942*/ 	.short	(.L_1791 - .L_1790)
	.align		4
.L_1790:
        /*2944*/ 	.word	index@(_ZN2at6native55_GLOBAL__N__de093ff9_22_ForeachBinaryOpList_cu_a911ec4325multi_tensor_apply_kernelINS1_18TensorListMetadataILi2EEENS1_11CopyFunctorIN3c1013Float8_e4m3fnEbLi2ELi1ELi1EEEJNS0_4CopyIS7_bEEEEEvT_T0_DpT1_)
        /*2948*/ 	.word	0x00000018


	//----- nvinfo : EIATTR_FRAME_SIZE
	.align		4
.L_1791:
        /*294c*/ 	.byte	0x04, 0x11
        /*294e*/ 	.short	(.L_1793 - .L_1792)
	.align		4
.L_1792:
        /*2950*/ 	.word	index@(_ZN2at6native55_GLOBAL__N__de093ff9_22_ForeachBinaryOpList_cu_a911ec4325multi_tensor_apply_kernelINS1_18TensorListMetadataILi2EEENS1_11CopyFunctorIN3c1013Float8_e4m3fnEbLi2ELi1ELi1EEEJNS0_4CopyIS7_bEEEEEvT_T0_DpT1_)
        /*2954*/ 	.word	0x00000000


	//----- nvinfo : EIATTR_REGCOUNT
	.align		4
.L_1793:
        /*2958*/ 	.byte	0x04, 0x2f
        /*295a*/ 	.short	(.L_1795 - .L_1794)
	.align		4
.L_1794:
        /*295c*/ 	.word	index@(_ZN2at6native55_GLOBAL__N__de093ff9_22_ForeachBinaryOpList_cu_a911ec4325multi_tensor_apply_kernelINS1_18TensorListMetadataILi2EEENS1_11CopyFunctorIN3c1013Float8_e4m3fnENS6_15Float8_e4m3fnuzELi2ELi1ELi1EEEJNS0_4CopyIS7_S8_EEEEEvT_T0_DpT1_)
        /*2960*/ 	.word	0x00000015


	//----- nvinfo : EIATTR_FRAME_SIZE
	.align		4
.L_1795:
        /*2964*/ 	.byte	0x04, 0x11
        /*2966*/ 	.short	(.L_1797 - .L_1796)
	.align		4
.L_1796:
        /*2968*/ 	.word	index@(_ZN2at6native55_GLOBAL__N__de093ff9_22_ForeachBinaryOpList_cu_a911ec4325multi_tensor_apply_kernelINS1_18TensorListMetadataILi2EEENS1_11CopyFunctorIN3c1013Float8_e4m3fnENS6_15Float8_e4m3fnuzELi2ELi1ELi1EEEJNS0_4CopyIS7_S8_EEEEEvT_T0_DpT1_)
        /*296c*/ 	.word	0x00000000


	//----- nvinfo : EIATTR_REGCOUNT
	.align		4
.L_1797:
        /*2970*/ 	.byte	0x04, 0x2f
        /*2972*/ 	.short	(.L_1799 - .L_1798)
	.align		4
.L_1798:
        /*2974*/ 	.word	index@(_ZN2at6native55_GLOBAL__N__de093ff9_22_ForeachBinaryOpList_cu_a911ec4325multi_tensor_apply_kernelINS1_18TensorListMetadataILi2EEENS1_11CopyFunctorIN3c1013Float8_e4m3fnENS6_11Float8_e5m2ELi2ELi1ELi1EEEJNS0_4CopyIS7_S8_EEEEEvT_T0_DpT1_)
        /*2978*/ 	.word	0x00000016


	//----- nvinfo : EIATTR_FRAME_SIZE
	.align		4
.L_1799:
        /*297c*/ 	.byte	0x04, 0x11
        /*297e*/ 	.short	(.L_1801 - .L_1800)
	.align		4
.L_1800:
        /*2980*/ 	.word	index@(_ZN2at6native55_GLOBAL__N__de093ff9_22_ForeachBinaryOpList_cu_a911ec4325multi_tensor_apply_kernelINS1_18TensorListMetadataILi2EEENS1_11CopyFunctorIN3c1013Float8_e4m3fnENS6_11Float8_e5m2ELi2ELi1ELi1EEEJNS0_4CopyIS7_S8_EEEEEvT_T0_DpT1_)
        /*2984*/ 	.word	0x00000000


	//----- nvinfo : EIATTR_REGCOUNT
	.align		4
.L_1801:
        /*2988*/ 	.byte	0x04, 0x2f
        /*298a*/ 	.short	(.L_1803 - .L_1802)
	.align		4
.L_1802:
        /*298c*/ 	.word	index@(_ZN2at6native55_GLOBAL__N__de093ff9_22_ForeachBinaryOpList_cu_a911ec4325multi_tensor_apply_kernelINS1_18TensorListMetadataILi2EEENS1_11CopyFunctorIN3c1013Float8_e4m3fnENS6_15Float8_e5m2fnuzELi2ELi1ELi1EEEJNS0_4CopyIS7_S8_EEEEEvT_T0_DpT1_)
        /*2990*/ 	.word	0x00000015


	//----- nvinfo : EIATTR_FRAME_SIZE
	.align		4
.L_1803:
        /*2994*/ 	.byte	0x04, 0x11
        /*2996*/ 	.short	(.L_1805 - .L_1804)
	.align		4
.L_1804:
        /*2998*/ 	.word	index@(_ZN2at6native55_GLOBAL__N__de093ff9_22_ForeachBinaryOpList_cu_a911ec4325multi_tensor_apply_kernelINS1_18TensorListMetadataILi2EEENS1_11CopyFunctorIN3c1013Float8_e4m3fnENS6_15Float8_e5m2fnuzELi2ELi1ELi1EEEJNS0_4CopyIS7_S8_EEEEEvT_T0_DpT1_)
        /*299c*/ 	.word	0x00000000


	//----- nvinfo : EIATTR_REGCOUNT
	.align		4
.L_1805:
        /*29a0*/ 	.byte	0x04, 0x2f
        /*29a2*/ 	.short	(.L_1807 - .L_1806)
	.align		4
.L_1806:
        /*29a4*/ 	.word	index@(_ZN2at6native55_GLOBAL__N__de093ff9_22_ForeachBinaryOpList_cu_a911ec4325multi_tensor_apply_kernelINS1_18TensorListMetadataILi2EEENS1_14UnaryOpFunctorIN3c1015Float8_e4m3fnuzELi2ELi1ELi1EEEJNS0_4CopyIS7_S7_EEEEEvT_T0_DpT1_)
        /*29a8*/ 	.word	0x00000012


	//----- nvinfo : EIATTR_FRAME_SIZE
	.align		4
.L_1807:
        /*29ac*/ 	.byte	0x04, 0x11
        /*29ae*/ 	.short	(.L_1809 - .L_1808)
	.align		4
.L_1808:
        /*29b0*/ 	.word	index@(_ZN2at6native55_GLOBAL__N__de093ff9_22_ForeachBinaryOpList_cu_a911ec4325multi_tensor_apply_kernelINS1_18TensorListMetadataILi2EEENS1_14UnaryOpFunctorIN3c1015Float8_e4m3fnuzELi2ELi1ELi1EEEJNS0_4CopyIS7_S7_EEEEEvT_T0_DpT1_)
        /*29b4*/ 	.word	0x00000000


	//----- nvinfo : EIATTR_REGCOUNT
	.align		4
.L_1809:
        /*29b8*/ 	.byte	0x04, 0x2f
        /*29ba*/ 	.short	(.L_1811 - .L_1810)
	.align		4
.L_1810:
        /*29bc*/ 	.word	index@(_ZN2at6native55_GLOBAL__N__de093ff9_22_ForeachBinaryOpList_cu_a911ec4325multi_tensor_apply_kernelINS1_18TensorListMetadataILi2EEENS1_11CopyFunctorIN3c1015Float8_e4m3fnuzEhLi2ELi1ELi1EEEJNS0_4CopyIS7_hEEEEEvT_T0_DpT1_)
        /*29c0*/ 	.word	0x00000015


	//----- nvinfo : EIATTR_FRAME_SIZE
	.align		4
.L_1811:
        /*29c4*/ 	.byte	0x04, 0x11
        /*29c6*/ 	.short	(.L_1813 - .L_1812)
	.align		4
.L_1812:
        /*29c8*/ 	.word	index@(_ZN2at6native55_GLOBAL__N__de093ff9_22_ForeachBinaryOpList_cu_a911ec4325multi_tensor_apply_kernelINS1_18TensorListMetadataILi2EEENS1_11CopyFunctorIN3c1015Float8_e4m3fnuzEhLi2ELi1ELi1EEEJNS0_4CopyIS7_hEEEEEvT_T0_DpT1_)
        /*29cc*/ 	.word	0x00000000


	//----- nvinfo : EIATTR_REGCOUNT
	.align		4
.L_1813:
        /*29d0*/ 	.byte	0x04, 0x2f
        /*29d2*/ 	.short	(.L_1815 - .L_1814)
	.align		4
.L_1814:
        /*29d4*/ 	.word	index@(_ZN2at6native55_GLOBAL__N__de093ff9_22_ForeachBinaryOpList_cu_a911ec4325multi_tensor_apply_kernelINS1_18TensorListMetadataILi2EEENS1_11CopyFunctorIN3c1015Float8_e4m3fnuzEaLi2ELi1ELi1EEEJNS0_4CopyIS7_aEEEEEvT_T0_DpT1_)
        /*29d8*/ 	.word	0x00000015


	//----- nvinfo : EIATTR_FRAME_SIZE
	.align		4
.L_1815:
        /*29dc*/ 	.byte	0x04, 0x11
        /*29de*/ 	.short	(.L_1817 - .L_1816)
	.align		4
.L_1816:
        /*29e0*/ 	.word	index@(_ZN2at6native55_GLOBAL__N__de093ff9_22_ForeachBinaryOpList_cu_a911ec4325multi_tensor_apply_kernelINS1_18TensorListMetadataILi2EEENS1_11CopyFunctorIN3c1015Float8_e4m3fnuzEaLi2ELi1ELi1EEEJNS0_4CopyIS7_aEEEEEvT_T0_DpT1_)
        /*29e4*/ 	.word	0x00000000


	//----- nvinfo : EIATTR_REGCOUNT
	.align		4
.L_1817:
        /*29e8*/ 	.byte	0x04, 0x2f
        /*29ea*/ 	.short	(.L_1819 - .L_1818)
	.align		4
.L_1818:
        /*29ec*/ 	.word	index@(_ZN2at6native55_GLOBAL__N__de093ff9_22_ForeachBinaryOpList_cu_a911ec4325multi_tensor_apply_kernelINS1_18TensorListMetadataILi2EEENS1_11CopyFunctorIN3c1015Float8_e4m3fnuzElLi2ELi1ELi1EEEJNS0_4CopyIS7_lEEEEEvT_T0_DpT1_)
        /*29f0*/ 	.word	0x0000001d


	//----- nvinfo : EIATTR_FRAME_SIZE
	.align		4
.L_1819:
        /*29f4*/ 	.byte	0x04, 0x11
        /*29f6*/ 	.short	(.L_1821 - .L_1820)
	.align		4
.L_1820:
        /*29f8*/ 	.word	index@(_ZN2at6native55_GLOBAL__N__de093ff9_22_ForeachBinaryOpList_cu_a911ec4325multi_tensor_apply_kernelINS1_18TensorListMetadataILi2EEENS1_11CopyFunctorIN3c1015Float8_e4m3fnuzElLi2ELi1ELi1EEEJNS0_4CopyIS7_lEEEEEvT_T0_DpT1_)
        /*29fc*/ 	.word	0x00000000


	//----- nvinfo : EIATTR_REGCOUNT
	.align		4
.L_1821:
        /*2a00*/ 	.byte	0x04, 0x2f
        /*2a02*/ 	.short	(.L_1823 - .L_1822)
	.align		4
.L_1822:
        /*2a04*/ 	.word	index@(_ZN2at6native55_GLOBAL__N__de093ff9_22_ForeachBinaryOpList_cu_a911ec4325multi_tensor_apply_kernelINS1_18TensorListMetadataILi2EEENS1_11CopyFunctorIN3c1015Float8_e4m3fnuzEsLi2ELi1ELi1EEEJNS0_4CopyIS7_sEEEEEvT_T0_DpT1_)
        /*2a08*/ 	.word	0x00000019


	//----- nvinfo : EIATTR_FRAME_SIZE
	.align		4
.L_1823:
        /*2a0c*/ 	.byte	0x04, 0x11
        /*2a0e*/ 	.short	(.L_1825 - .L_1824)
	.align		4
.L_1824:
        /*2a10*/ 	.word	index@(_ZN2at6native55_GLOBAL__N__de093ff9_22_ForeachBinaryOpList_cu_a911ec4325multi_tensor_apply_kernelINS1_18TensorListMetadataILi2EEENS1_11CopyFunctorIN3c1015Float8_e4m3fnuzEsLi2ELi1ELi1EEEJNS0_4CopyIS7_sEEEEEvT_T0_DpT1_)
        /*2a14*/ 	.word	0x00000000


	//----- nvinfo : EIATTR_REGCOUNT
	.align		4
.L_1825:
        /*2a18*/ 	.byte	0x04, 0x2f
        /*2a1a*/ 	.short	(.L_1827 - .L_1826)
	.align		4
.L_1826:
        /*2a1c*/ 	.word	index@(_ZN2at6native55_GLOBAL__N__de093ff9_22_ForeachBinaryOpList_cu_a911ec4325multi_tensor_apply_kernelINS1_18TensorListMetadataILi2EEENS1_11CopyFunctorIN3c1015Float8_e4m3fnuzEiLi2ELi1ELi1EEEJNS0_4CopyIS7_iEEEEEvT_T0_DpT1_)
        /*2a20*/ 	.word	0x00000019


	//----- nvinfo : EIATTR_FRAME_SIZE
	.align		4
.L_1827:
        /*2a24*/ 	.byte	0x04, 0x11
        /*2a26*/ 	.short	(.L_1829 - .L_1828)
	.align		4
.L_1828:
        /*2a28*/ 	.word	index@(_ZN2at6native55_GLOBAL__N__de093ff9_22_ForeachBinaryOpList_cu_a911ec4325multi_tensor_apply_kernelINS1_18TensorListMetadataILi2EEENS1_11CopyFunctorIN3c1015Float8_e4m3fnuzEiLi2ELi1ELi1EEEJNS0_4CopyIS7_iEEEEEvT_T0_DpT1_)
        /*2a2c*/ 	.word	0x00000000


	//----- nvinfo : EIATTR_REGCOUNT
	.align		4
.L_1829:
        /*2a30*/ 	.byte	0x04, 0x2f
        /*2a32*/ 	.short	(.L_1831 - .L_1830)
	.align		4
.L_1830:
        /*2a34*/ 	.word	index@(_ZN2at6native55_GLOBAL__N__de093ff9_22_ForeachBinaryOpList_cu_a911ec4325multi_tensor_apply_kernelINS1_18TensorListMetadataILi2EEENS1_11CopyFunctorIN3c1015Float8_e4m3fnuzEdLi2ELi1ELi1EEEJNS0_4CopyIS7_dEEEEEvT_T0_DpT1_)
        /*2a38*/ 	.word	0x0000001d


	//----- nvinfo : EIATTR_FRAME_SIZE
	.align		4
.L_1831:
        /*2a3c*/ 	.byte	0x04, 0x11
        /*2a3e*/ 	.short	(.L_1833 - .L_1832)
	.align		4
.L_1832:
        /*2a40*/ 	.word	index@(_ZN2at6native55_GLOBAL__N__de093ff9_22_ForeachBinaryOpList_cu_a911ec4325multi_tensor_apply_kernelINS1_18TensorListMetadataILi2EEENS1_11CopyFunctorIN3c1015Float8_e4m3fnuzEdLi2ELi1ELi1EEEJNS0_4CopyIS7_dEEEEEvT_T0_DpT1_)
        /*2a44*/ 	.word	0x00000000


	//----- nvinfo : EIATTR_REGCOUNT
	.align		4
.L_1833:
        /*2a48*/ 	.byte	0x04, 0x2f
        /*2a4a*/ 	.short	(.L_1835 - .L_1834)
	.align		4
.L_1834:
        /*2a4c*/ 	.word	index@(_ZN2at6native55_GLOBAL__N__de093ff9_22_ForeachBinaryOpList_cu_a911ec4325multi_tensor_apply_kernelINS1_18TensorListMetadataILi2EEENS1_11CopyFunctorIN3c1015Float8_e4m3fnuzEfLi2ELi1ELi1EEEJNS0_4CopyIS7_fEEEEEvT_T0_DpT1_)
        /*2a50*/ 	.word	0x00000019


	//----- nvinfo : EIATTR_FRAME_SIZE
	.align		4
.L_1835:
        /*2a54*/ 	.byte	0x04, 0x11
        /*2a56*/ 	.short	(.L_1837 - .L_1836)
	.align		4
.L_1836:
        /*2a58*/ 	.word	index@(_ZN2at6native55_GLOBAL__N__de093ff9_22_ForeachBinaryOpList_cu_a911ec4325multi_tensor_apply_kernelINS1_18TensorListMetadataILi2EEENS1_11CopyFunctorIN3c1015Float8_e4m3fnuzEfLi2ELi1ELi1EEEJNS0_4CopyIS7_fEEEEEvT_T0_DpT1_)
        /*2a5c*/ 	.word	0x00000000


	//----- nvinfo : EIATTR_REGCOUNT
	.align		4
.L_1837:
        /*2a60*/ 	.byte	0x04, 0x2f
        /*2a62*/ 	.short	(.L_1839 - .L_1838)
	.align		4
.L_1838:
        /*2a64*/ 	.word	index@(_ZN2at6native55_GLOBAL__N__de093ff9_22_ForeachBinaryOpList_cu_a911ec4325multi_tensor_apply_kernelINS1_18TensorListMetadataILi2EEENS1_11CopyFunctorIN3c1015Float8_e4m3fnuzENS6_7complexIdEELi2ELi1ELi1EEEJNS0_4CopyIS7_S9_EEEEEvT_T0_DpT1_)
        /*2a68*/ 	.word	0x0000001c


	//----- nvinfo : EIATTR_FRAME_SIZE
	.align		4
.L_1839:
        /*2a6c*/ 	.byte	0x04, 0x11
        /*2a6e*/ 	.short	(.L_1841 - .L_1840)
	.align		4
.L_1840:
        /*2a70*/ 	.word	index@(_ZN2at6native55_GLOBAL__N__de093ff9_22_ForeachBinaryOpList_cu_a911ec4325multi_tensor_apply_kernelINS1_18TensorListMetadataILi2EEENS1_11CopyFunctorIN3c1015Float8_e4m3fnuzENS6_7complexIdEELi2ELi1ELi1EEEJNS0_4CopyIS7_S9_EEEEEvT_T0_DpT1_)
        /*2a74*/ 	.word	0x00000000


	//----- nvinfo : EIATTR_REGCOUNT
	.align		4
.L_1841:
        /*2a78*/ 	.byte	0x04, 0x2f
        /*2a7a*/ 	.short	(.L_1843 - .L_1842)
	.align		4
.L_1842:
        /*2a7c*/ 	.word	index@(_ZN2at6native55_GLOBAL__N__de093ff9_22_ForeachBinaryOpList_cu_a911ec4325multi_tensor_apply_kernelINS1_18TensorListMetadataILi2EEENS1_11CopyFunctorIN3c1015Float8_e4m3fnuzENS6_7complexIfEELi2ELi1ELi1EEEJNS0_4CopyIS7_S9_EEEEEvT_T0_DpT1_)
        /*2a80*/ 	.word	0x00000019


	//----- nvinfo : EIATTR_FRAME_SIZE
	.align		4
.L_1843:
        /*2a84*/ 	.byte	0x04, 0x11
        /*2a86*/ 	.short	(.L_1845 - .L_1844)
	.align		4
.L_1844:
        /*2a88*/ 	.word	index@(_ZN2at6native55_GLOBAL__N__de093ff9_22_ForeachBinaryOpList_cu_a911ec4325multi_tensor_apply_kernelINS1_18TensorListMetadataILi2EEENS1_11CopyFunctorIN3c1015Float8_e4m3fnuzENS6_7complexIfEELi2ELi1ELi1EEEJNS0_4CopyIS7_S9_EEEEEvT_T0_DpT1_)
        /*2a8c*/ 	.word	0x00000000


	//----- nvinfo : EIATTR_REGCOUNT
	.align		4
.L_1845:
        /*2a90*/ 	.byte	0x04, 0x2f
        /*2a92*/ 	.short	(.L_1847 - .L_1846)
	.align		4
.L_1846:
        /*2a94*/ 	.word	index@(_ZN2at6native55_GLOBAL__N__de093ff9_22_ForeachBinaryOpList_cu_a911ec4325multi_tensor_apply_kernelINS1_18TensorListMetadataILi2EEENS1_11CopyFunctorIN3c1015Float8_e4m3fnuzENS6_4HalfELi2ELi1ELi1EEEJNS0_4CopyIS7_S8_EEEEEvT_T0_DpT1_)
        /*2a98*/ 	.word	0x00000019


	//----- nvinfo : EIATTR_FRAME_SIZE
	.align		4
.L_1847:
        /*2a9c*/ 	.byte	0x04, 0x11
        /*2a9e*/ 	.short	(.L_1849 - .L_1848)
	.align		4
.L_1848:
        /*2aa0*/ 	.word	index@(_ZN2at6native55_GLOBAL__N__de093ff9_22_ForeachBinaryOpList_cu_a911ec4325multi_tensor_apply_kernelINS1_18TensorListMetadataILi2EEENS1_11CopyFunctorIN3c1015Float8_e4m3fnuzENS6_4HalfELi2ELi1ELi1EEEJNS0_4CopyIS7_S8_EEEEEvT_T0_DpT1_)
        /*2aa4*/ 	.word	0x00000000


	//----- nvinfo : EIATTR_REGCOUNT
	.align		4
.L_1849:
        /*2aa8*/ 	.byte	0x04, 0x2f
        /*2aaa*/ 	.short	(.L_1851 - .L_1850)
	.align		4
.L_1850:
        /*2aac*/ 	.word	index@(_ZN2at6native55_GLOBAL__N__de093ff9_22_ForeachBinaryOpList_cu_a911ec4325multi_tensor_apply_kernelINS1_18TensorListMetadataILi2EEENS1_11CopyFunctorIN3c1015Float8_e4m3fnuzENS6_8BFloat16ELi2ELi1ELi1EEEJNS0_4CopyIS7_S8_EEEEEvT_T0_DpT1_)
        /*2ab0*/ 	.word	0x00000019


	//----- nvinfo : EIATTR_FRAME_SIZE
	.align		4
.L_1851:
        /*2ab4*/ 	.byte	0x04, 0x11
        /*2ab6*/ 	.short	(.L_1853 - .L_1852)
	.align		4
.L_1852:
        /*2ab8*/ 	.word	index@(_ZN2at6native55_GLOBAL__N__de093ff9_22_ForeachBinaryOpList_cu_a911ec4325multi_tensor_apply_kernelINS1_18TensorListMetadataILi2EEENS1_11CopyFunctorIN3c1015Float8_e4m3fnuzENS6_8BFloat16ELi2ELi1ELi1EEEJNS0_4CopyIS7_S8_EEEEEvT_T0_DpT1_)
        /*2abc*/ 	.word	0x00000000


	//----- nvinfo : EIATTR_REGCOUNT
	.align		4
.L_1853:
        /*2ac0*/ 	.byte	0x04, 0x2f
        /*2ac2*/ 	.short	(.L_1855 - .L_1854)
	.align		4
.L_1854:
        /*2ac4*/ 	.word	index@(_ZN2at6native55_GLOBAL__N__de093ff9_22_ForeachBinaryOpList_cu_a911ec4325multi_tensor_apply_kernelINS1_18TensorListMetadataILi2EEENS1_11CopyFunctorIN3c1015Float8_e4m3fnuzEbLi2ELi1ELi1EEEJNS0_4CopyIS7_bEEEEEvT_T0_DpT1_)
        /*2ac8*/ 	.word	0x00000015


	//----- nvinfo : EIATTR_FRAME_SIZE
	.align		4
.L_1855:
        /*2acc*/ 	.byte	0x04, 0x11
        /*2ace*/ 	.short	(.L_1857 - .L_1856)
	.align		4
.L_1856:
        /*2ad0*/ 	.word	index@(_ZN2at6native55_GLOBAL__N__de093ff9_22_ForeachBinaryOpList_cu_a911ec4325multi_tensor_apply_kernelINS1_18TensorListMetadataILi2EEENS1_11CopyFunctorIN3c1015Float8_e4m3fnuzEbLi2ELi1ELi1EEEJNS0_4CopyIS7_bEEEEEvT_T0_DpT1_)
        /*2ad4*/ 	.word	0x00000000


	//----- nvinfo : EIATTR_REGCOUNT
	.align		4
.L_1857:
        /*2ad8*/ 	.byte	0x04, 0x2f
        /*2ada*/ 	.short	(.L_1859 - .L_1858)
	.align		4
.L_1858:
        /*2adc*/ 	.word	index@(_ZN2at6native55_GLOBAL__N__de093ff9_22_ForeachBinaryOpList_cu_a911ec4325multi_tensor_apply_kernelINS1_18TensorListMetadataILi2EEENS1_11CopyFunctorIN3c1015Float8_e4m3fnuzENS6_13Float8_e4m3fnELi2ELi1ELi1EEEJNS0_4CopyIS7_S8_EEEEEvT_T0_DpT1_)
        /*2ae0*/ 	.word	0x00000016


	//----- nvinfo : EIATTR_FRAME_SIZE
	.align		4
.L_1859:
        /*2ae4*/ 	.byte	0x04, 0x11
        /*2ae6*/ 	.short	(.L_1861 - .L_1860)
	.align		4
.L_1860:
        /*2ae8*/ 	.word	index@(_ZN2at6native55_GLOBAL__N__de093ff9_22_ForeachBinaryOpList_cu_a911ec4325multi_tensor_apply_kernelINS1_18TensorListMetadataILi2EEENS1_11CopyFunctorIN3c1015Float8_e4m3fnuzENS6_13Float8_e4m3fnELi2ELi1ELi1EEEJNS0_4CopyIS7_S8_EEEEEvT_T0_DpT1_)
        /*2aec*/ 	.word	0x00000000


	//----- nvinfo : EIATTR_REGCOUNT
	.align		4
.L_1861:
        /*2af0*/ 	.byte	0x04, 0x2f
        /*2af2*/ 	.short	(.L_1863 - .L_1862)
	.align		4
.L_1862:
        /*2af4*/ 	.word	index@(_ZN2at6native55_GLOBAL__N__de093ff9_22_ForeachBinaryOpList_cu_a911ec4325multi_tensor_apply_kernelINS1_18TensorListMetadataILi2EEENS1_11CopyFunctorIN3c1015Float8_e4m3fnuzENS6_11Float8_e5m2ELi2ELi1ELi1EEEJNS0_4CopyIS7_S8_EEEEEvT_T0_DpT1_)
        /*2af8*/ 	.word	0x00000015


	//----- nvinfo : EIATTR_FRAME_SIZE
	.align		4
.L_1863:
        /*2afc*/ 	.byte	0x04, 0x11
        /*2afe*/ 	.short	(.L_1865 - .L_1864)
	.align		4
.L_1864:
        /*2b00*/ 	.word	index@(_ZN2at6native55_GLOBAL__N__de093ff9_22_ForeachBinaryOpList_cu_a911ec4325multi_tensor_apply_kernelINS1_18TensorListMetadataILi2EEENS1_11CopyFunctorIN3c1015Float8_e4m3fnuzENS6_11Float8_e5m2ELi2ELi1ELi1EEEJNS0_4CopyIS7_S8_EEEEEvT_T0_DpT1_)
        /*2b04*/ 	.word	0x00000000


	//----- nvinfo : EIATTR_REGCOUNT
	.align		4
.L_1865:
        /*2b08*/ 	.byte	0x04, 0x2f
        /*2b0a*/ 	.short	(.L_1867 - .L_1866)
	.align		4
.L_1866:
        /*2b0c*/ 	.word	index@(_ZN2at6native55_GLOBAL__N__de093ff9_22_ForeachBinaryOpList_cu_a911ec4325multi_tensor_apply_kernelINS1_18TensorListMetadataILi2EEENS1_11CopyFunctorIN3c1015Float8_e4m3fnuzENS6_15Float8_e5m2fnuzELi2ELi1ELi1EEEJNS0_4CopyIS7_S8_EEEEEvT_T0_DpT1_)
        /*2b10*/ 	.word	0x00000016


	//----- nvinfo : EIATTR_FRAME_SIZE
	.align		4
.L_1867:
        /*2b14*/ 	.byte	0x04, 0x11
        /*2b16*/ 	.short	(.L_1869 - .L_1868)
	.align		4
.L_1868:
        /*2b18*/ 	.word	index@(_ZN2at6native55_GLOBAL__N__de093ff9_22_ForeachBinaryOpList_cu_a911ec4325multi_tensor_apply_kernelINS1_18TensorListMetadataILi2EEENS1_11CopyFunctorIN3c1015Float8_e4m3fnuzENS6_15Float8_e5m2fnuzELi2ELi1ELi1EEEJNS0_4CopyIS7_S8_EEEEEvT_T0_DpT1_)
        /*2b1c*/ 	.word	0x00000000


	//----- nvinfo : EIATTR_REGCOUNT
	.align		4
.L_1869:
        /*2b20*/ 	.byte	0x04, 0x2f
        /*2b22*/ 	.short	(.L_1871 - .L_1870)
	.align		4
.L_1870:
        /*2b24*/ 	.word	index@(_ZN2at6native55_GLOBAL__N__de093ff9_22_ForeachBinaryOpList_cu_a911ec4325multi_tensor_apply_kernelINS1_18TensorListMetadataILi2EEENS1_14UnaryOpFunctorIN3c1011Float8_e5m2ELi2ELi1ELi1EEEJNS0_4CopyIS7_S7_EEEEEvT_T0_DpT1_)
        /*2b28*/ 	.word	0x00000014


	//----- nvinfo : EIATTR_FRAME_SIZE
	.align		4
.L_1871:
        /*2b2c*/ 	.byte	0x04, 0x11
        /*2b2e*/ 	.short	(.L_1873 - .L_1872)
	.align		4
.L_1872:
        /*2b30*/ 	.word	index@(_ZN2at6native55_GLOBAL__N__de093ff9_22_ForeachBinaryOpList_cu_a911ec4325multi_tensor_apply_kernelINS1_18TensorListMetadataILi2EEENS1_14UnaryOpFunctorIN3c1011Float8_e5m2ELi2ELi1ELi1EEEJNS0_4CopyIS7_S7_EEEEEvT_T0_DpT1_)
        /*2b34*/ 	.word	0x00000000


	//----- nvinfo : EIATTR_REGCOUNT
	.align		4
.L_1873:
        /*2b38*/ 	.byte	0x04, 0x2f
        /*2b3a*/ 	.short	(.L_1875 - .L_1874)
	.align		4
.L_1874:
        /*2b3c*/ 	.word	index@(_ZN2at6native55_GLOBAL__N__de093ff9_22_ForeachBinaryOpList_cu_a911ec4325multi_tensor_apply_kernelINS1_18TensorListMetadataILi2EEENS1_11CopyFunctorIN3c1011Float8_e5m2EhLi2ELi1ELi1EEEJNS0_4CopyIS7_hEEEEEvT_T0_DpT1_)
        /*2b40*/ 	.word	0x00000016


	//----- nvinfo : EIATTR_FRAME_SIZE
	.align		4
.L_1875:
        /*2b44*/ 	.byte	0x04, 0x11
        /*2b46*/ 	.short	(.L_1877 - .L_1876)
	.align		4
.L_1876:
        /*2b48*/ 	.word	index@(_ZN2at6native55_GLOBAL__N__de093ff9_22_ForeachBinaryOpList_cu_a911ec4325multi_tensor_apply_kernelINS1_18TensorListMetadataILi2EEENS1_11CopyFunctorIN3c1011Float8_e5m2EhLi2ELi1ELi1EEEJNS0_4CopyIS7_hEEEEEvT_T0_DpT1_)
        /*2b4c*/ 	.word	0x00000000


	//----- nvinfo : EIATTR_REGCOUNT
	.align		4
.L_1877:
        /*2b50*/ 	.byte	0x04, 0x2f
        /*2b52*/ 	.short	(.L_1879 - .L_1878)
	.align		4
.L_1878:
        /*2b54*/ 	.word	index@(_ZN2at6native55_GLOBAL__N__de093ff9_22_ForeachBinaryOpList_cu_a911ec4325multi_tensor_apply_kernelINS1_18TensorListMetadataILi2EEENS1_11CopyFunctorIN3c1011Float8_e5m2EaLi2ELi1ELi1EEEJNS0_4CopyIS7_aEEEEEvT_T0_DpT1_)
        /*2b58*/ 	.word	0x00000018


	//----- nvinfo : EIATTR_FRAME_SIZE
	.align		4
.L_1879:
        /*2b5c*/ 	.byte	0x04, 0x11
        /*2b5e*/ 	.short	(.L_1881 - .L_1880)
	.align		4
.L_1880:
        /*2b60*/ 	.word	index@(_ZN2at6native55_GLOBAL__N__de093ff9_22_ForeachBinaryOpList_cu_a911ec4325multi_tensor_apply_kernelINS1_18TensorListMetadataILi2EEENS1_11CopyFunctorIN3c1011Float8_e5m2EaLi2ELi1ELi1EEEJNS0_4CopyIS7_aEEEEEvT_T0_DpT1_)
        /*2b64*/ 	.word	0x00000000


	//----- nvinfo : EIATTR_REGCOUNT
	.align		4
.L_1881:
        /*2b68*/ 	.byte	0x04, 0x2f
        /*2b6a*/ 	.short	(.L_1883 - .L_1882)
	.align		4
.L_1882:
        /*2b6c*/ 	.word	index@(_ZN2at6native55_GLOBAL__N__de093ff9_22_ForeachBinaryOpList_cu_a911ec4325multi_tensor_apply_kernelINS1_18TensorListMetadataILi2EEENS1_11CopyFunctorIN3c1011Float8_e5m2ElLi2ELi1ELi1EEEJNS0_4CopyIS7_lEEEEEvT_T0_DpT1_)
        /*2b70*/ 	.word	0x00000020


	//----- nvinfo : EIATTR_FRAME_SIZE
	.align		4
.L_1883:
        /*2b74*/ 	.byte	0x04, 0x11
        /*2b76*/ 	.short	(.L_1885 - .L_1884)
	.align		4
.L_1884:
        /*2b78*/ 	.word	index@(_ZN2at6native55_GLOBAL__N__de093ff9_22_ForeachBinaryOpList_cu_a911ec4325multi_tensor_apply_kernelINS1_18TensorListMetadataILi2EEENS1_11CopyFunctorIN3c1011Float8_e5m2ElLi2ELi1ELi1EEEJNS0_4CopyIS7_lEEEEEvT_T0_DpT1_)
        /*2b7c*/ 	.word	0x00000000


	//----- nvinfo : EIATTR_REGCOUNT
	.align		4
.L_1885:
        /*2b80*/ 	.byte	0x04, 0x2f
        /*2b82*/ 	.short	(.L_1887 - .L_1886)
	.align		4
.L_1886:
        /*2b84*/ 	.word	index@(_ZN2at6native55_GLOBAL__N__de093ff9_22_ForeachBinaryOpList_cu_a911ec4325multi_tensor_apply_kernelINS1_18TensorListMetadataILi2EEENS1_11CopyFunctorIN3c1011Float8_e5m2EsLi2ELi1ELi1EEEJNS0_4CopyIS7_sEEEEEvT_T0_DpT1_)
        /*2b88*/ 	.word	0x0000001c


	//----- nvinfo : EIATTR_FRAME_SIZE
	.align		4
.L_1887:
        /*2b8c*/ 	.byte	0x04, 0x11
        /*2b8e*/ 	.short	(.L_1889 - .L_1888)
	.align		4
.L_1888:
        /*2b90*/ 	.word	index@(_ZN2at6native55_GLOBAL__N__de093ff9_22_ForeachBinaryOpList_cu_a911ec4325multi_tensor_apply_kernelINS1_18TensorListMetadataILi2EEENS1_11CopyFunctorIN3c1011Float8_e5m2EsLi2ELi1ELi1EEEJNS0_4CopyIS7_sEEEEEvT_T0_DpT1_)
        /*2b94*/ 	.word	0x00000000


	//----- nvinfo : EIATTR_REGCOUNT
	.align		4
.L_1889:
        /*2b98*/ 	.byte	0x04, 0x2f
        /*2b9a*/ 	.short	(.L_1891 - .L_1890)
	.align		4
.L_1890:
        /*2b9c*/ 	.word	index@(_ZN2at6native55_GLOBAL__N__de093ff9_22_ForeachBinaryOpList_cu_a911ec4325multi_tensor_apply_kernelINS1_18TensorListMetadataILi2EEENS1_11CopyFunctorIN3c1011Float8_e5m2EiLi2ELi1ELi1EEEJNS0_4CopyIS7_iEEEEEvT_T0_DpT1_)
        /*2ba0*/ 	.word	0x0000001c


	//----- nvinfo : EIATTR_FRAME_SIZE
	.align		4
.L_1891:
        /*2ba4*/ 	.byte	0x04, 0x11
        /*2ba6*/ 	.short	(.L_1893 - .L_1892)
	.align		4
.L_1892:
        /*2ba8*/ 	.word	index@(_ZN2at6native55_GLOBAL__N__de093ff9_22_ForeachBinaryOpList_cu_a911ec4325multi_tensor_apply_kernelINS1_18TensorListMetadataILi2EEENS1_11CopyFunctorIN3c1011Float8_e5m2EiLi2ELi1ELi1EEEJNS0_4CopyIS7_iEEEEEvT_T0_DpT1_)
        /*2bac*/ 	.word	0x00000000


	//----- nvinfo : EIATTR_REGCOUNT
	.align		4
.L_1893:
        /*2bb0*/ 	.byte	0x04, 0x2f
        /*2bb2*/ 	.short	(.L_1895 - .L_1894)
	.align		4
.L_1894:
        /*2bb4*/ 	.word	index@(_ZN2at6native55_GLOBAL__N__de093ff9_22_ForeachBinaryOpList_cu_a911ec4325multi_tensor_apply_kernelINS1_18TensorListMetadataILi2EEENS1_11CopyFunctorIN3c1011Float8_e5m2EdLi2ELi1ELi1EEEJNS0_4CopyIS7_dEEEEEvT_T0_DpT1_)
        /*2bb8*/ 	.word	0x00000020


	//----- nvinfo : EIATTR_FRAME_SIZE
	.align		4
.L_1895:
        /*2bbc*/ 	.byte	0x04, 0x11
        /*2bbe*/ 	.short	(.L_1897 - .L_1896)
	.align		4
.L_1896:
        /*2bc0*/ 	.word	index@(_ZN2at6native55_GLOBAL__N__de093ff9_22_ForeachBinaryOpList_cu_a911ec4325multi_tensor_apply_kernelINS1_18TensorListMetadataILi2EEENS1_11CopyFunctorIN3c1011Float8_e5m2EdLi2ELi1ELi1EEEJNS0_4CopyIS7_dEEEEEvT_T0_DpT1_)
        /*2bc4*/ 	.word	0x00000000


	//----- nvinfo : EIATTR_REGCOUNT
	.align		4
.L_1897:
        /*2bc8*/ 	.byte	0x04, 0x2f
        /*2bca*/ 	.short	(.L_1899 - .L_1898)
	.align		4
.L_1898:
        /*2bcc*/ 	.word	index@(_ZN2at6native55_GLOBAL__N__de093ff9_22_ForeachBinaryOpList_cu_a911ec4325multi_tensor_apply_kernelINS1_18TensorListMetadataILi2EEENS1_11CopyFunctorIN3c1011Float8_e5m2EfLi2ELi1ELi1EEEJNS0_4CopyIS7_fEEEEEvT_T0_DpT1_)
        /*2bd0*/ 	.word	0x0000001c


	//----- nvinfo : EIATTR_FRAME_SIZE
	.align		4
.L_1899:
        /*2bd4*/ 	.byte	0x04, 0x11
        /*2bd6*/ 	.short	(.L_1901 - .L_1900)
	.align		4
.L_1900:
        /*2bd8*/ 	.word	index@(_ZN2at6native55_GLOBAL__N__de093ff9_22_ForeachBinaryOpList_cu_a911ec4325multi_tensor_apply_kernelINS1_18TensorListMetadataILi2EEENS1_11CopyFunctorIN3c1011Float8_e5m2EfLi2ELi1ELi1EEEJNS0_4CopyIS7_fEEEEEvT_T0_DpT1_)
        /*2bdc*/ 	.word	0x00000000


	//----- nvinfo : EIATTR_REGCOUNT
	.align		4
.L_1901:
        /*2be0*/ 	.byte	0x04, 0x2f
        /*2be2*/ 	.short	(.L_1903 - .L_1902)
	.align		4
.L_1902:
        /*2be4*/ 	.word	index@(_ZN2at6native55_GLOBAL__N__de093ff9_22_ForeachBinaryOpList_cu_a911ec4325multi_tensor_apply_kernelINS1_18TensorListMetadataILi2EEENS1_11CopyFunctorIN3c1011Float8_e5m2ENS6_7complexIdEELi2ELi1ELi1EEEJNS0_4CopyIS7_S9_EEEEEvT_T0_DpT1_)
        /*2be8*/ 	.word	0x00000020


	//----- nvinfo : EIATTR_FRAME_SIZE
	.align		4
.L_1903:
        /*2bec*/ 	.byte	0x04, 0x11
        /*2bee*/ 	.short	(.L_1905 - .L_1904)
	.align		4
.L_1904:
        /*2bf0*/ 	.word	index@(_ZN2at6native55_GLOBAL__N__de093ff9_22_ForeachBinaryOpList_cu_a911ec4325multi_tensor_apply_kernelINS1_18TensorListMetadataILi2EEENS1_11CopyFunctorIN3c1011Float8_e5m2ENS6_7complexIdEELi2ELi1ELi1EEEJNS0_4CopyIS7_S9_EEEEEvT_T0_DpT1_)
        /*2bf4*/ 	.word	0x00000000


	//----- nvinfo : EIATTR_REGCOUNT
	.align		4
.L_1905:
        /*2bf8*/ 	.byte	0x04, 0x2f
        /*2bfa*/ 	.short	(.L_1907 - .L_1906)
	.align		4
.L_1906:
        /*2bfc*/ 	.word	index@(_ZN2at6native55_GLOBAL__N__de093ff9_22_ForeachBinaryOpList_cu_a911ec4325multi_tensor_apply_kernelINS1_18TensorListMetadataILi2EEENS1_11CopyFunctorIN3c1011Float8_e5m2ENS6_7complexIfEELi2ELi1ELi1EEEJNS0_4CopyIS7_S9_EEEEEvT_T0_DpT1_)
        /*2c00*/ 	.word	0x0000001e


	//----- nvinfo : EIATTR_FRAME_SIZE
	.align		4
.L_1907:
        /*2c04*/ 	.byte	0x04, 0x11
        /*2c06*/ 	.short	(.L_1909 - .L_1908)
	.align		4
.L_1908:
        /*2c08*/ 	.word	index@(_ZN2at6native55_GLOBAL__N__de093ff9_22_ForeachBinaryOpList_cu_a911ec4325multi_tensor_apply_kernelINS1_18TensorListMetadataILi2EEENS1_11CopyFunctorIN3c1011Float8_e5m2ENS6_7complexIfEELi2ELi1ELi1EEEJNS0_4CopyIS7_S9_EEEEEvT_T0_DpT1_)
        /*2c0c*/ 	.word	0x00000000


	//----- nvinfo : EIATTR_REGCOUNT
	.align		4
.L_1909:
        /*2c10*/ 	.byte	0x04, 0x2f
        /*2c12*/ 	.short	(.L_1911 - .L_1910)
	.align		4
.L_1910:
        /*2c14*/ 	.word	index@(_ZN2at6native55_GLOBAL__N__de093ff9_22_ForeachBinaryOpList_cu_a911ec4325multi_tensor_apply_kernelINS1_18TensorListMetadataILi2EEENS1_11CopyFunctorIN3c1011Float8_e5m2ENS6_4HalfELi2ELi1ELi1EEEJNS0_4CopyIS7_S8_EEEEEvT_T0_DpT1_)
        /*2c18*/ 	.word	0x0000001c


	//----- nvinfo : EIATTR_FRAME_SIZE
	.align		4
.L_1911:
        /*2c1c*/ 	.byte	0x04, 0x11
        /*2c1e*/ 	.short	(.L_1913 - .L_1912)
	.align		4
.L_1912:
        /*2c20*/ 	.word	index@(_ZN2at6native55_GLOBAL__N__de093ff9_22_ForeachBinaryOpList_cu_a911ec4325multi_tensor_apply_kernelINS1_18TensorListMetadataILi2EEENS1_11CopyFunctorIN3c1011Float8_e5m2ENS6_4HalfELi2ELi1ELi1EEEJNS0_4CopyIS7_S8_EEEEEvT_T0_DpT1_)
        /*2c24*/ 	.word	0x00000000


	//----- nvinfo : EIATTR_REGCOUNT
	.align		4
.L_1913:
        /*2c28*/ 	.byte	0x04, 0x2f
        /*2c2a*/ 	.short	(.L_1915 - .L_1914)
	.align		4
.L_1914:
        /*2c2c*/ 	.word	index@(_ZN2at6native55_GLOBAL__N__de093ff9_22_ForeachBinaryOpList_cu_a911ec4325multi_tensor_apply_kernelINS1_18TensorListMetadataILi2EEENS1_11CopyFunctorIN3c1011Float8_e5m2ENS6_8BFloat16ELi2ELi1ELi1EEEJNS0_4CopyIS7_S8_EEEEEvT_T0_DpT1_)
        /*2c30*/ 	.word	0x0000001c


	//----- nvinfo : EIATTR_FRAME_SIZE
	.align		4
.L_1915:
        /*2c34*/ 	.byte	0x04, 0x11
        /*2c36*/ 	.short	(.L_1917 - .L_1916)
	.align		4
.L_1916:
        /*2c38*/ 	.word	index@(_ZN2at6native55_GLOBAL__N__de093ff9_22_ForeachBinaryOpList_cu_a911ec4325multi_tensor_apply_kernelINS1_18TensorListMetadataILi2EEENS1_11CopyFunctorIN3c1011Float8_e5m2ENS6_8BFloat16ELi2ELi1ELi1EEEJNS0_4CopyIS7_S8_EEEEEvT_T0_DpT1_)
        /*2c3c*/ 	.word	0x00000000


	//----- nvinfo : EIATTR_REGCOUNT
	.align		4
.L_1917:
        /*2c40*/ 	.byte	0x04, 0x2f
        /*2c42*/ 	.short	(.L_1919 - .L_1918)
	.align		4
.L_1918:
        /*2c44*/ 	.word	index@(_ZN2at6native55_GLOBAL__N__de093ff9_22_ForeachBinaryOpList_cu_a911ec4325multi_tensor_apply_kernelINS1_18TensorListMetadataILi2EEENS1_11CopyFunctorIN3c1011Float8_e5m2EbLi2ELi1ELi1EEEJNS0_4CopyIS7_bEEEEEvT_T0_DpT1_)
        /*2c48*/ 	.word	0x00000018


	//----- nvinfo : EIATTR_FRAME_SIZE
	.align		4
.L_1919:
        /*2c4c*/ 	.byte	0x04, 0x11
        /*2c4e*/ 	.short	(.L_1921 - .L_1920)
	.align		4
.L_1920:
        /*2c50*/ 	.word	index@(_ZN2at6native55_GLOBAL__N__de093ff9_22_ForeachBinaryOpList_cu_a911ec4325multi_tensor_apply_kernelINS1_18TensorListMetadataILi2EEENS1_11CopyFunctorIN3c1011Float8_e5m2EbLi2ELi1ELi1EEEJNS0_4CopyIS7_bEEEEEvT_T0_DpT1_)
        /*2c54*/ 	.word	0x00000000


	//----- nvinfo : EIATTR_REGCOUNT
	.align		4
.L_1921:
        /*2c58*/ 	.byte	0x04, 0x2f
        /*2c5a*/ 	.short	(.L_1923 - .L_1922)
	.align		4
.L_1922:
        /*2c5c*/ 	.word	index@(_ZN2at6native55_GLOBAL__N__de093ff9_22_ForeachBinaryOpList_cu_a911ec4325multi_tensor_apply_kernelINS1_18TensorListMetadataILi2EEENS1_11CopyFunctorIN3c1011Float8_e5m2ENS6_13Float8_e4m3fnELi2ELi1ELi1EEEJNS0_4CopyIS7_S8_EEEEEvT_T0_DpT1_)
        /*2c60*/ 	.word	0x00000016


	//----- nvinfo : EIATTR_FRAME_SIZE
	.align		4
.L_1923:
        /*2c64*/ 	.byte	0x04, 0x11
        /*2c66*/ 	.short	(.L_1925 - .L_1924)
	.align		4
.L_1924:
        /*2c68*/ 	.word	index@(_ZN2at6native55_GLOBAL__N__de093ff9_22_ForeachBinaryOpList_cu_a911ec4325multi_tensor_apply_kernelINS1_18TensorListMetadataILi2EEENS1_11CopyFunctorIN3c1011Float8_e5m2ENS6_13Float8_e4m3fnELi2ELi1ELi1EEEJNS0_4CopyIS7_S8_EEEEEvT_T0_DpT1_)
        /*2c6c*/ 	.word	0x00000000


	//----- nvinfo : EIATTR_REGCOUNT
	.align		4
.L_1925:
        /*2c70*/ 	.byte	0x04, 0x2f
        /*2c72*/ 	.short	(.L_1927 - .L_1926)
	.align		4
.L_1926:
        /*2c74*/ 	.word	index@(_ZN2at6native55_GLOBAL__N__de093ff9_22_ForeachBinaryOpList_cu_a911ec4325multi_tensor_apply_kernelINS1_18TensorListMetadataILi2EEENS1_11CopyFunctorIN3c1011Float8_e5m2ENS6_15Float8_e4m3fnuzELi2ELi1ELi1EEEJNS0_4CopyIS7_S8_EEEEEvT_T0_DpT1_)
        /*2c78*/ 	.word	0x00000015


	//----- nvinfo : EIATTR_FRAME_SIZE
	.align		4
.L_1927:
        /*2c7c*/ 	.byte	0x04, 0x11
        /*2c7e*/ 	.short	(.L_1929 - .L_1928)
	.align		4
.L_1928:
        /*2c80*/ 	.word	index@(_ZN2at6native55_GLOBAL__N__de093ff9_22_ForeachBinaryOpList_cu_a911ec4325multi_tensor_apply_kernelINS1_18TensorListMetadataILi2EEENS1_11CopyFunctorIN3c1011Float8_e5m2ENS6_15Float8_e4m3fnuzELi2ELi1ELi1EEEJNS0_4CopyIS7_S8_EEEEEvT_T0_DpT1_)
        /*2c84*/ 	.word	0x00000000


	//----- nvinfo : EIATTR_REGCOUNT
	.align		4
.L_1929:
        /*2c88*/ 	.byte	0x04, 0x2f
        /*2c8a*/ 	.short	(.L_1931 - .L_1930)
	.align		4
.L_1930:
        /*2c8c*/ 	.word	index@(_ZN2at6native55_GLOBAL__N__de093ff9_22_ForeachBinaryOpList_cu_a911ec4325multi_tensor_apply_kernelINS1_18TensorListMetadataILi2EEENS1_11CopyFunctorIN3c1011Float8_e5m2ENS6_15Float8_e5m2fnuzELi2ELi1ELi1EEEJNS0_4CopyIS7_S8_EEEEEvT_T0_DpT1_)
        /*2c90*/ 	.word	0x00000015


	//----- nvinfo : EIATTR_FRAME_SIZE
	.align		4
.L_1931:
        /*2c94*/ 	.byte	0x04, 0x11
        /*2c96*/ 	.short	(.L_1933 - .L_1932)
	.align		4
.L_1932:
        /*2c98*/ 	.word	index@(_ZN2at6native55_GLOBAL__N__de093ff9_22_ForeachBinaryOpList_cu_a911ec4325multi_tensor_apply_kernelINS1_18TensorListMetadataILi2EEENS1_11CopyFunctorIN3c1011Float8_e5m2ENS6_15Float8_e5m2fnuzELi2ELi1ELi1EEEJNS0_4CopyIS7_S8_EEEEEvT_T0_DpT1_)
        /*2c9c*/ 	.word	0x00000000


	//----- nvinfo : EIATTR_REGCOUNT
	.align		4
.L_1933:
        /*2ca0*/ 	.byte	0x04, 0x2f
        /*2ca2*/ 	.short	(.L_1935 - .L_1934)
	.align		4
.L_1934:
        /*2ca4*/ 	.word	index@(_ZN2at6native55_GLOBAL__N__de093ff9_22_ForeachBinaryOpList_cu_a911ec4325multi_tensor_apply_kernelINS1_18TensorListMetadataILi2EEENS1_14UnaryOpFunctorIN3c1015Float8_e5m2fnuzELi2ELi1ELi1EEEJNS0_4CopyIS7_S7_EEEEEvT_T0_DpT1_)
        /*2ca8*/ 	.word	0x00000012


	//----- nvinfo : EIATTR_FRAME_SIZE
	.align		4
.L_1935:
        /*2cac*/ 	.byte	0x04, 0x11
        /*2cae*/ 	.short	(.L_1937 - .L_1936)
	.align		4
.L_1936:
        /*2cb0*/ 	.word	index@(_ZN2at6native55_GLOBAL__N__de093ff9_22_ForeachBinaryOpList_cu_a911ec4325multi_tensor_apply_kernelINS1_18TensorListMetadataILi2EEENS1_14UnaryOpFunctorIN3c1015Float8_e5m2fnuzELi2ELi1ELi1EEEJNS0_4CopyIS7_S7_EEEEEvT_T0_DpT1_)
        /*2cb4*/ 	.word	0x00000000


	//----- nvinfo : EIATTR_REGCOUNT
	.align		4
.L_1937:
        /*2cb8*/ 	.byte	0x04, 0x2f
        /*2cba*/ 	.short	(.L_1939 - .L_1938)
	.align		4
.L_1938:
        /*2cbc*/ 	.word	index@(_ZN2at6native55_GLOBAL__N__de093ff9_22_ForeachBinaryOpList_cu_a911ec4325multi_tensor_apply_kernelINS1_18TensorListMetadataILi2EEENS1_11CopyFunctorIN3c1015Float8_e5m2fnuzEhLi2ELi1ELi1EEEJNS0_4CopyIS7_hEEEEEvT_T0_DpT1_)
        /*2cc0*/ 	.word	0x00000015


	//----- nvinfo : EIATTR_FRAME_SIZE
	.align		4
.L_1939:
        /*2cc4*/ 	.byte	0x04, 0x11
        /*2cc6*/ 	.short	(.L_1941 - .L_1940)
	.align		4
.L_1940:
        /*2cc8*/ 	.word	index@(_ZN2at6native55_GLOBAL__N__de093ff9_22_ForeachBinaryOpList_cu_a911ec4325multi_tensor_apply_kernelINS1_18TensorListMetadataILi2EEENS1_11CopyFunctorIN3c1015Float8_e5m2fnuzEhLi2ELi1ELi1EEEJNS0_4CopyIS7_hEEEEEvT_T0_DpT1_)
        /*2ccc*/ 	.word	0x00000000


	//----- nvinfo : EIATTR_REGCOUNT
	.align		4
.L_1941:
        /*2cd0*/ 	.byte	0x04, 0x2f
        /*2cd2*/ 	.short	(.L_1943 - .L_1942)
	.align		4
.L_1942:
        /*2cd4*/ 	.word	index@(_ZN2at6native55_GLOBAL__N__de093ff9_22_ForeachBinaryOpList_cu_a911ec4325multi_tensor_apply_kernelINS1_18TensorListMetadataILi2EEENS1_11CopyFunctorIN3c1015Float8_e5m2fnuzEaLi2ELi1ELi1EEEJNS0_4CopyIS7_aEEEEEvT_T0_DpT1_)
        /*2cd8*/ 	.word	0x00000015


	//----- nvinfo : EIATTR_FRAME_SIZE
	.align		4
.L_1943:
        /*2cdc*/ 	.byte	0x04, 0x11
        /*2cde*/ 	.short	(.L_1945 - .L_1944)
	.align		4
.L_1944:
        /*2ce0*/ 	.word	index@(_ZN2at6native55_GLOBAL__N__de093ff9_22_ForeachBinaryOpList_cu_a911ec4325multi_tensor_apply_kernelINS1_18TensorListMetadataILi2EEENS1_11CopyFunctorIN3c1015Float8_e5m2fnuzEaLi2ELi1ELi1EEEJNS0_4CopyIS7_aEEEEEvT_T0_DpT1_)
        /*2ce4*/ 	.word	0x00000000


	//----- nvinfo : EIATTR_REGCOUNT
	.align		4
.L_1945:
        /*2ce8*/ 	.byte	0x04, 0x2f
        /*2cea*/ 	.short	(.L_1947 - .L_1946)
	.align		4
.L_1946:
        /*2cec*/ 	.word	index@(_ZN2at6native55_GLOBAL__N__de093ff9_22_ForeachBinaryOpList_cu_a911ec4325multi_tensor_apply_kernelINS1_18TensorListMetadataILi2EEENS1_11CopyFunctorIN3c1015Float8_e5m2fnuzElLi2ELi1ELi1EEEJNS0_4CopyIS7_lEEEEEvT_T0_DpT1_)
        /*2cf0*/ 	.word	0x0000001d


	//----- nvinfo : EIATTR_FRAME_SIZE
	.align		4
.L_1947:
        /*2cf4*/ 	.byte	0x04, 0x11
        /*2cf6*/ 	.short	(.L_1949 - .L_1948)
	.align		4
.L_1948:
        /*2cf8*/ 	.word	index@(_ZN2at6native55_GLOBAL__N__de093ff9_22_ForeachBinaryOpList_cu_a911ec4325multi_tensor_apply_kernelINS1_18TensorListMetadataILi2EEENS1_11CopyFunctorIN3c1015Float8_e5m2fnuzElLi2ELi1ELi1EEEJNS0_4CopyIS7_lEEEEEvT_T0_DpT1_)
        /*2cfc*/ 	.word	0x00000000


	//----- nvinfo : EIATTR_REGCOUNT
	.align		4
.L_1949:
        /*2d00*/ 	.byte	0x04, 0x2f
        /*2d02*/ 	.short	(.L_1951 - .L_1950)
	.align		4
.L_1950:
        /*2d04*/ 	.word	index@(_ZN2at6native55_GLOBAL__N__de093ff9_22_ForeachBinaryOpList_cu_a911ec4325multi_tensor_apply_kernelINS1_18TensorListMetadataILi2EEENS1_11CopyFunctorIN3c1015Float8_e5m2fnuzEsLi2ELi1ELi1EEEJNS0_4CopyIS7_sEEEEEvT_T0_DpT1_)
        /*2d08*/ 	.word	0x00000019


	//----- nvinfo : EIATTR_FRAME_SIZE
	.align		4
.L_1951:
        /*2d0c*/ 	.byte	0x04, 0x11
        /*2d0e*/ 	.short	(.L_1953 - .L_1952)
	.align		4
.L_1952:
        /*2d10*/ 	.word	index@(_ZN2at6native55_GLOBAL__N__de093ff9_22_ForeachBinaryOpList_cu_a911ec4325multi_tensor_apply_kernelINS1_18TensorListMetadataILi2EEENS1_11CopyFunctorIN3c1015Float8_e5m2fnuzEsLi2ELi1ELi1EEEJNS0_4CopyIS7_sEEEEEvT_T0_DpT1_)
        /*2d14*/ 	.word	0x00000000


	//----- nvinfo : EIATTR_REGCOUNT
	.align		4
.L_1953:
        /*2d18*/ 	.byte	0x04, 0x2f
        /*2d1a*/ 	.short	(.L_1955 - .L_1954)
	.align		4
.L_1954:
        /*2d1c*/ 	.word	index@(_ZN2at6native55_GLOBAL__N__de093ff9_22_ForeachBinaryOpList_cu_a911ec4325multi_tensor_apply_kernelINS1_18TensorListMetadataILi2EEENS1_11CopyFunctorIN3c1015Float8_e5m2fnuzEiLi2ELi1ELi1EEEJNS0_4CopyIS7_iEEEEEvT_T0_DpT1_)
        /*2d20*/ 	.word	0x00000019


	//----- nvinfo : EIATTR_FRAME_SIZE
	.align		4
.L_1955:
        /*2d24*/ 	.byte	0x04, 0x11
        /*2d26*/ 	.short	(.L_1957 - .L_1956)
	.align		4
.L_1956:
        /*2d28*/ 	.word	index@(_ZN2at6native55_GLOBAL__N__de093ff9_22_ForeachBinaryOpList_cu_a911ec4325multi_tensor_apply_kernelINS1_18TensorListMetadataILi2EEENS1_11CopyFunctorIN3c1015Float8_e5m2fnuzEiLi2ELi1ELi1EEEJNS0_4CopyIS7_iEEEEEvT_T0_DpT1_)
        /*2d2c*/ 	.word	0x00000000


	//----- nvinfo : EIATTR_REGCOUNT
	.align		4
.L_1957:
        /*2d30*/ 	.byte	0x04, 0x2f
        /*2d32*/ 	.short	(.L_1959 - .L_1958)
	.align		4
.L_1958:
        /*2d34*/ 	.word	index@(_ZN2at6native55_GLOBAL__N__de093ff9_22_ForeachBinaryOpList_cu_a911ec4325multi_tensor_apply_kernelINS1_18TensorListMetadataILi2EEENS1_11CopyFunctorIN3c1015Float8_e5m2fnuzEdLi2ELi1ELi1EEEJNS0_4CopyIS7_dEEEEEvT_T0_DpT1_)
        /*2d38*/ 	.word	0x0000001d


	//----- nvinfo : EIATTR_FRAME_SIZE
	.align		4
.L_1959:
        /*2d3c*/ 	.byte	0x04, 0x11
        /*2d3e*/ 	.short	(.L_1961 - .L_1960)
	.align		4
.L_1960:
        /*2d40*/ 	.word	index@(_ZN2at6native55_GLOBAL__N__de093ff9_22_ForeachBinaryOpList_cu_a911ec4325multi_tensor_apply_kernelINS1_18TensorListMetadataILi2EEENS1_11CopyFunctorIN3c1015Float8_e5m2fnuzEdLi2ELi1ELi1EEEJNS0_4CopyIS7_dEEEEEvT_T0_DpT1_)
        /*2d44*/ 	.word	0x00000000


	//----- nvinfo : EIATTR_REGCOUNT
	.align		4
.L_1961:
        /*2d48*/ 	.byte	0x04, 0x2f
        /*2d4a*/ 	.short	(.L_1963 - .L_1962)
	.align		4
.L_1962:
        /*2d4c*/ 	.word	index@(_ZN2at6native55_GLOBAL__N__de093ff9_22_ForeachBinaryOpList_cu_a911ec4325multi_tensor_apply_kernelINS1_18TensorListMetadataILi2EEENS1_11CopyFunctorIN3c1015Float8_e5m2fnuzEfLi2ELi1ELi1EEEJNS0_4CopyIS7_fEEEEEvT_T0_DpT1_)
        /*2d50*/ 	.word	0x00000019


	//----- nvinfo : EIATTR_FRAME_SIZE
	.align		4
.L_1963:
        /*2d54*/ 	.byte	0x04, 0x11
        /*2d56*/ 	.short	(.L_1965 - .L_1964)
	.align		4
.L_1964:
        /*2d58*/ 	.word	index@(_ZN2at6native55_GLOBAL__N__de093ff9_22_ForeachBinaryOpList_cu_a911ec4325multi_tensor_apply_kernelINS1_18TensorListMetadataILi2EEENS1_11CopyFunctorIN3c1015Float8_e5m2fnuzEfLi2ELi1ELi1EEEJNS0_4CopyIS7_fEEEEEvT_T0_DpT1_)
        /*2d5c*/ 	.word	0x00000000


	//----- nvinfo : EIATTR_REGCOUNT
	.align		4
.L_1965:
        /*2d60*/ 	.byte	0x04, 0x2f
        /*2d62*/ 	.short	(.L_1967 - .L_1966)
	.align		4
.L_1966:
        /*2d64*/ 	.word	index@(_ZN2at6native55_GLOBAL__N__de093ff9_22_ForeachBinaryOpList_cu_a911ec4325multi_tensor_apply_kernelINS1_18TensorListMetadataILi2EEENS1_11CopyFunctorIN3c1015Float8_e5m2fnuzENS6_7complexIdEELi2ELi1ELi1EEEJNS0_4CopyIS7_S9_EEEEEvT_T0_DpT1_)
        /*2d68*/ 	.word	0x0000001c


	//----- nvinfo : EIATTR_FRAME_SIZE
	.align		4
.L_1967:
        /*2d6c*/ 	.byte	0x04, 0x11
        /*2d6e*/ 	.short	(.L_1969 - .L_1968)
	.align		4
.L_1968:
        /*2d70*/ 	.word	index@(_ZN2at6native55_GLOBAL__N__de093ff9_22_ForeachBinaryOpList_cu_a911ec4325multi_tensor_apply_kernelINS1_18TensorListMetadataILi2EEENS1_11CopyFunctorIN3c1015Float8_e5m2fnuzENS6_7complexIdEELi2ELi1ELi1EEEJNS0_4CopyIS7_S9_EEEEEvT_T0_DpT1_)
        /*2d74*/ 	.word	0x00000000


	//----- nvinfo : EIATTR_REGCOUNT
	.align		4
.L_1969:
        /*2d78*/ 	.byte	0x04, 0x2f
        /*2d7a*/ 	.short	(.L_1971 - .L_1970)
	.align		4
.L_1970:
        /*2d7c*/ 	.word	index@(_ZN2at6native55_GLOBAL__N__de093ff9_22_ForeachBinaryOpList_cu_a911ec4325multi_tensor_apply_kernelINS1_18TensorListMetadataILi2EEENS1_11CopyFunctorIN3c1015Float8_e5m2fnuzENS6_7complexIfEELi2ELi1ELi1EEEJNS0_4CopyIS7_S9_EEEEEvT_T0_DpT1_)
        /*2d80*/ 	.word	0x00000019


	//----- nvinfo : EIATTR_FRAME_SIZE
	.align		4
.L_1971:
        /*2d84*/ 	.byte	0x04, 0x11
        /*2d86*/ 	.short	(.L_1973 - .L_1972)
	.align		4
.L_1972:
        /*2d88*/ 	.word	index@(_ZN2at6native55_GLOBAL__N__de093ff9_22_ForeachBinaryOpList_cu_a911ec4325multi_tensor_apply_kernelINS1_18TensorListMetadataILi2EEENS1_11CopyFunctorIN3c1015Float8_e5m2fnuzENS6_7complexIfEELi2ELi1ELi1EEEJNS0_4CopyIS7_S9_EEEEEvT_T0_DpT1_)
        /*2d8c*/ 	.word	0x00000000


	//----- nvinfo : EIATTR_REGCOUNT
	.align		4
.L_1973:
        /*2d90*/ 	.byte	0x04, 0x2f
        /*2d92*/ 	.short	(.L_1975 - .L_1974)
	.align		4
.L_1974:
        /*2d94*/ 	.word	index@(_ZN2at6native55_GLOBAL__N__de093ff9_22_ForeachBinaryOpList_cu_a911ec4325multi_tensor_apply_kernelINS1_18TensorListMetadataILi2EEENS1_11CopyFunctorIN3c1015Float8_e5m2fnuzENS6_4HalfELi2ELi1ELi1EEEJNS0_4CopyIS7_S8_EEEEEvT_T0_DpT1_)
        /*2d98*/ 	.word	0x00000019


	//----- nvinfo : EIATTR_FRAME_SIZE
	.align		4
.L_1975:
        /*2d9c*/ 	.byte	0x04, 0x11
        /*2d9e*/ 	.short	(.L_1977 - .L_1976)
	.align		4
.L_1976:
        /*2da0*/ 	.word	index@(_ZN2at6native55_GLOBAL__N__de093ff9_22_ForeachBinaryOpList_cu_a911ec4325multi_tensor_apply_kernelINS1_18TensorListMetadataILi2EEENS1_11CopyFunctorIN3c1015Float8_e5m2fnuzENS6_4HalfELi2ELi1ELi1EEEJNS0_4CopyIS7_S8_EEEEEvT_T0_DpT1_)
        /*2da4*/ 	.word	0x00000000


	//----- nvinfo : EIATTR_REGCOUNT
	.align		4
.L_1977:
        /*2da8*/ 	.byte	0x04, 0x2f
        /*2daa*/ 	.short	(.L_1979 - .L_1978)
	.align		4
.L_1978:
        /*2dac*/ 	.word	index@(_ZN2at6native55_GLOBAL__N__de093ff9_22_ForeachBinaryOpList_cu_a911ec4325multi_tensor_apply_kernelINS1_18TensorListMetadataILi2EEENS1_11CopyFunctorIN3c1015Float8_e5m2fnuzENS6_8BFloat16ELi2ELi1ELi1EEEJNS0_4CopyIS7_S8_EEEEEvT_T0_DpT1_)
        /*2db0*/ 	.word	0x00000019


	//----- nvinfo : EIATTR_FRAME_SIZE
	.align		4
.L_1979:
        /*2db4*/ 	.byte	0x04, 0x11
        /*2db6*/ 	.short	(.L_1981 - .L_1980)
	.align		4
.L_1980:
        /*2db8*/ 	.word	index@(_ZN2at6native55_GLOBAL__N__de093ff9_22_ForeachBinaryOpList_cu_a911ec4325multi_tensor_apply_kernelINS1_18TensorListMetadataILi2EEENS1_11CopyFunctorIN3c1015Float8_e5m2fnuzENS6_8BFloat16ELi2ELi1ELi1EEEJNS0_4CopyIS7_S8_EEEEEvT_T0_DpT1_)
        /*2dbc*/ 	.word	0x00000000


	//----- nvinfo : EIATTR_REGCOUNT
	.align		4
.L_1981:
        /*2dc0*/ 	.byte	0x04, 0x2f
        /*2dc2*/ 	.short	(.L_1983 - .L_1982)
	.align		4
.L_1982:
        /*2dc4*/ 	.word	index@(_ZN2at6native55_GLOBAL__N__de093ff9_22_ForeachBinaryOpList_cu_a911ec4325multi_tensor_apply_kernelINS1_18TensorListMetadataILi2EEENS1_11CopyFunctorIN3c1015Float8_e5m2fnuzEbLi2ELi1ELi1EEEJNS0_4CopyIS7_bEEEEEvT_T0_DpT1_)
        /*2dc8*/ 	.word	0x00000015


	//----- nvinfo : EIATTR_FRAME_SIZE
	.align		4
.L_1983:
        /*2dcc*/ 	.byte	0x04, 0x11
        /*2dce*/ 	.short	(.L_1985 - .L_1984)
	.align		4
.L_1984:
        /*2dd0*/ 	.word	index@(_ZN2at6native55_GLOBAL__N__de093ff9_22_ForeachBinaryOpList_cu_a911ec4325multi_tensor_apply_kernelINS1_18TensorListMetadataILi2EEENS1_11CopyFunctorIN3c1015Float8_e5m2fnuzEbLi2ELi1ELi1EEEJNS0_4CopyIS7_bEEEEEvT_T0_DpT1_)
        /*2dd4*/ 	.word	0x00000000


	//----- nvinfo : EIATTR_REGCOUNT
	.align		4
.L_1985:
        /*2dd8*/ 	.byte	0x04, 0x2f
        /*2dda*/ 	.short	(.L_1987 - .L_1986)
	.align		4
.L_1986:
        /*2ddc*/ 	.word	index@(_ZN2at6native55_GLOBAL__N__de093ff9_22_ForeachBinaryOpList_cu_a911ec4325multi_tensor_apply_kernelINS1_18TensorListMetadataILi2EEENS1_11CopyFunctorIN3c1015Float8_e5m2fnuzENS6_13Float8_e4m3fnELi2ELi1ELi1EEEJNS0_4CopyIS7_S8_EEEEEvT_T0_DpT1_)
        /*2de0*/ 	.word	0x00000016


	//----- nvinfo : EIATTR_FRAME_SIZE
	.align		4
.L_1987:
        /*2de4*/ 	.byte	0x04, 0x11
        /*2de6*/ 	.short	(.L_1989 - .L_1988)
	.align		4
.L_1988:
        /*2de8*/ 	.word	index@(_ZN2at6native55_GLOBAL__N__de093ff9_22_ForeachBinaryOpList_cu_a911ec4325multi_tensor_apply_kernelINS1_18TensorListMetadataILi2EEENS1_11CopyFunctorIN3c1015Float8_e5m2fnuzENS6_13Float8_e4m3fnELi2ELi1ELi1EEEJNS0_4CopyIS7_S8_EEEEEvT_T0_DpT1_)
        /*2dec*/ 	.word	0x00000000


	//----- nvinfo : EIATTR_REGCOUNT
	.align		4
.L_1989:
        /*2df0*/ 	.byte	0x04, 0x2f
        /*2df2*/ 	.short	(.L_1991 - .L_1990)
	.align		4
.L_1990:
        /*2df4*/ 	.word	index@(_ZN2at6native55_GLOBAL__N__de093ff9_22_ForeachBinaryOpList_cu_a911ec4325multi_tensor_apply_kernelINS1_18TensorListMetadataILi2EEENS1_11CopyFunctorIN3c1015Float8_e5m2fnuzENS6_15Float8_e4m3fnuzELi2ELi1ELi1EEEJNS0_4CopyIS7_S8_EEEEEvT_T0_DpT1_)
        /*2df8*/ 	.word	0x00000016


	//----- nvinfo : EIATTR_FRAME_SIZE
	.align		4
.L_1991:
        /*2dfc*/ 	.byte	0x04, 0x11
        /*2dfe*/ 	.short	(.L_1993 - .L_1992)
	.align		4
.L_1992:
        /*2e00*/ 	.word	index@(_ZN2at6native55_GLOBAL__N__de093ff9_22_ForeachBinaryOpList_cu_a911ec4325multi_tensor_apply_kernelINS1_18TensorListMetadataILi2EEENS1_11CopyFunctorIN3c1015Float8_e5m2fnuzENS6_15Float8_e4m3fnuzELi2ELi1ELi1EEEJNS0_4CopyIS7_S8_EEEEEvT_T0_DpT1_)
        /*2e04*/ 	.word	0x00000000


	//----- nvinfo : EIATTR_REGCOUNT
	.align		4
.L_1993:
        /*2e08*/ 	.byte	0x04, 0x2f
        /*2e0a*/ 	.short	(.L_1995 - .L_1994)
	.align		4
.L_1994:
        /*2e0c*/ 	.word	index@(_ZN2at6native55_GLOBAL__N__de093ff9_22_ForeachBinaryOpList_cu_a911ec4325multi_tensor_apply_kernelINS1_18TensorListMetadataILi2EEENS1_11CopyFunctorIN3c1015Float8_e5m2fnuzENS6_11Float8_e5m2ELi2ELi1ELi1EEEJNS0_4CopyIS7_S8_EEEEEvT_T0_DpT1_)
        /*2e10*/ 	.word	0x00000015


	//----- nvinfo : EIATTR_FRAME_SIZE
	.align		4
.L_1995:
        /*2e14*/ 	.byte	0x04, 0x11
        /*2e16*/ 	.short	(.L_1997 - .L_1996)
	.align		4
.L_1996:
        /*2e18*/ 	.word	index@(_ZN2at6native55_GLOBAL__N__de093ff9_22_ForeachBinaryOpList_cu_a911ec4325multi_tensor_apply_kernelINS1_18TensorListMetadataILi2EEENS1_11CopyFunctorIN3c1015Float8_e5m2fnuzENS6_11Float8_e5m2ELi2ELi1ELi1EEEJNS0_4CopyIS7_S8_EEEEEvT_T0_DpT1_)
        /*2e1c*/ 	.word	0x00000000


	//----- nvinfo : EIATTR_MIN_STACK_SIZE
	.align		4
.L_1997:
        /*2e20*/ 	.byte	0x04, 0x12
        /*2e22*/ 	.short	(.L_1999 - .L_1998)
	.align		4
.L_1998:
        /*2e24*/ 	.word	index@(_ZN2at6native55_GLOBAL__N__de093ff9_22_ForeachBinaryOpList_cu_a911ec4325multi_tensor_apply_kernelINS1_18TensorListMetadataILi2EEENS1_11CopyFunctorIN3c1015Float8_e5m2fnuzENS6_11Float8_e5m2ELi2ELi1ELi1EEEJNS0_4CopyIS7_S8_EEEEEvT_T0_DpT1_)
        /*2e28*/ 	.word	0x00000000


	//----- nvinfo : EIATTR_MIN_STACK_SIZE
	.align		4
.L_1999:
        /*2e2c*/ 	.byte	0x04, 0x12
        /*2e2e*/ 	.short	(.L_2001 - .L_2000)
	.align		4
.L_2000:
        /*2e30*/ 	.word	index@(_ZN2at6native55_GLOBAL__N__de093ff9_22_ForeachBinaryOpList_cu_a911ec4325multi_tensor_apply_kernelINS1_18TensorListMetadataILi2EEENS1_11CopyFunctorIN3c1015Float8_e5m2fnuzENS6_15Float8_e4m3fnuzELi2ELi1ELi1EEEJNS0_4CopyIS7_S8_EEEEEvT_T0_DpT1_)
        /*2e34*/ 	.word	0x00000000


	//----- nvinfo : EIATTR_MIN_STACK_SIZE
	.align		4
.L_2001:
        /*2e38*/ 	.byte	0x04, 0x12
        /*2e3a*/ 	.short	(.L_2003 - .L_2002)
	.align		4
.L_2002:
        /*2e3c*/ 	.word	index@(_ZN2at6native55_GLOBAL__N__de093ff9_22_ForeachBinaryOpList_cu_a911ec4325multi_tensor_apply_kernelINS1_18TensorListMetadataILi2EEENS1_11CopyFunctorIN3c1015Float8_e5m2fnuzENS6_13Float8_e4m3fnELi2ELi1ELi1EEEJNS0_4CopyIS7_S8_EEEEEvT_T0_DpT1_)
        /*2e40*/ 	.word	0x00000000


	//----- nvinfo : EIATTR_MIN_STACK_SIZE
	.align		4
.L_2003:
        /*2e44*/ 	.byte	0x04, 0x12
        /*2e46*/ 	.short	(.L_2005 - .L_2004)
	.align		4
.L_2004:
        /*2e48*/ 	.word	index@(_ZN2at6native55_GLOBAL__N__de093ff9_22_ForeachBinaryOpList_cu_a911ec4325multi_tensor_apply_kernelINS1_18TensorListMetadataILi2EEENS1_11CopyFunctorIN3c1015Float8_e5m2fnuzEbLi2ELi1ELi1EEEJNS0_4CopyIS7_bEEEEEvT_T0_DpT1_)
        /*2e4c*/ 	.word	0x00000000


	//----- nvinfo : EIATTR_MIN_STACK_SIZE
	.align		4
.L_2005:
        /*2e50*/ 	.byte	0x04, 0x12
        /*2e52*/ 	.short	(.L_2007 - .L_2006)
	.align		4
.L_2006:
        /*2e54*/ 	.word	index@(_ZN2at6native55_GLOBAL__N__de093ff9_22_ForeachBinaryOpList_cu_a911ec4325multi_tensor_apply_kernelINS1_18TensorListMetadataILi2EEENS1_11CopyFunctorIN3c1015Float8_e5m2fnuzENS6_8BFloat16ELi2ELi1ELi1EEEJNS0_4CopyIS7_S8_EEEEEvT_T0_DpT1_)
        /*2e58*/ 	.word	0x00000000


	//----- nvinfo : EIATTR_MIN_STACK_SIZE
	.align		4
.L_2007:
        /*2e5c*/ 	.byte	0x04, 0x12
        /*2e5e*/ 	.short	(.L_2009 - .L_2008)
	.align		4
.L_2008:
        /*2e60*/ 	.word	index@(_ZN2at6native55_GLOBAL__N__de093ff9_22_ForeachBinaryOpList_cu_a911ec4325multi_tensor_apply_kernelINS1_18TensorListMetadataILi2EEENS1_11CopyFunctorIN3c1015Float8_e5m2fnuzENS6_4HalfELi2ELi1ELi1EEEJNS0_4CopyIS7_S8_EEEEEvT_T0_DpT1_)
        /*2e64*/ 	.word	0x00000000


	//----- nvinfo : EIATTR_MIN_STACK_SIZE
	.align		4
.L_2009:
        /*2e68*/ 	.byte	0x04, 0x12
        /*2e6a*/ 	.short	(.L_2011 - .L_2010)
	.align		4
.L_2010:
        /*2e6c*/ 	.word	index@(_ZN2at6native55_GLOBAL__N__de093ff9_22_ForeachBinaryOpList_cu_a911ec4325multi_tensor_apply_kernelINS1_18TensorListMetadataILi2EEENS1_11CopyFunctorIN3c1015Float8_e5m2fnuzENS6_7complexIfEELi2ELi1ELi1EEEJNS0_4CopyIS7_S9_EEEEEvT_T0_DpT1_)
        /*2e70*/ 	.word	0x00000000


	//----- nvinfo : EIATTR_MIN_STACK_SIZE
	.align		4
.L_2011:
        /*2e74*/ 	.byte	0x04, 0x12
        /*2e76*/ 	.short	(.L_2013 - .L_2012)
	.align		4
.L_2012:
        /*2e78*/ 	.word	index@(_ZN2at6native55_GLOBAL__N__de093ff9_22_ForeachBinaryOpList_cu_a911ec4325multi_tensor_apply_kernelINS1_18TensorListMetadataILi2EEENS1_11CopyFunctorIN3c1015Float8_e5m2fnuzENS6_7complexIdEELi2ELi1ELi1EEEJNS0_4CopyIS7_S9_EEEEEvT_T0_DpT1_)
        /*2e7c*/ 	.word	0x00000000


	//----- nvinfo : EIATTR_MIN_STACK_SIZE
	.align		4
.L_2013:
        /*2e80*/ 	.byte	0x04, 0x12
        /*2e82*/ 	.short	(.L_2015 - .L_2014)
	.align		4
.L_2014:
        /*2e84*/ 	.word	index@(_ZN2at6native55_GLOBAL__N__de093ff9_22_ForeachBinaryOpList_cu_a911ec4325multi_tensor_apply_kernelINS1_18TensorListMetadataILi2EEENS1_11CopyFunctorIN3c1015Float8_e5m2fnuzEfLi2ELi1ELi1EEEJNS0_4CopyIS7_fEEEEEvT_T0_DpT1_)
        /*2e88*/ 	.word	0x00000000


	//----- nvinfo : EIATTR_MIN_STACK_SIZE
	.align		4
.L_2015:
        /*2e8c*/ 	.byte	0x04, 0x12
        /*2e8e*/ 	.short	(.L_2017 - .L_2016)
	.align		4
.L_2016:
        /*2e90*/ 	.word	index@(_ZN2at6native55_GLOBAL__N__de093ff9_22_ForeachBinaryOpList_cu_a911ec4325multi_tensor_apply_kernelINS1_18TensorListMetadataILi2EEENS1_11CopyFunctorIN3c1015Float8_e5m2fnuzEdLi2ELi1ELi1EEEJNS0_4CopyIS7_dEEEEEvT_T0_DpT1_)
        /*2e94*/ 	.word	0x00000000


	//----- nvinfo : EIATTR_MIN_STACK_SIZE
	.align		4
.L_2017:
        /*2e98*/ 	.byte	0x04, 0x12
        /*2e9a*/ 	.short	(.L_2019 - .L_2018)
	.align		4
.L_2018:
        /*2e9c*/ 	.word	index@(_ZN2at6native55_GLOBAL__N__de093ff9_22_ForeachBinaryOpList_cu_a911ec4325multi_tensor_apply_kernelINS1_18TensorListMetadataILi2EEENS1_11CopyFunctorIN3c1015Float8_e5m2fnuzEiLi2ELi1ELi1EEEJNS0_4CopyIS7_iEEEEEvT_T0_DpT1_)
        /*2ea0*/ 	.word	0x00000000


	//----- nvinfo : EIATTR_MIN_STACK_SIZE
	.align		4
.L_2019:
        /*2ea4*/ 	.byte	0x04, 0x12
        /*2ea6*/ 	.short	(.L_2021 - .L_2020)
	.align		4
.L_2020:
        /*2ea8*/ 	.word	index@(_ZN2at6native55_GLOBAL__N__de093ff9_22_ForeachBinaryOpList_cu_a911ec4325multi_tensor_apply_kernelINS1_18TensorListMetadataILi2EEENS1_11CopyFunctorIN3c1015Float8_e5m2fnuzEsLi2ELi1ELi1EEEJNS0_4CopyIS7_sEEEEEvT_T0_DpT1_)
        /*2eac*/ 	.word	0x00000000


	//----- nvinfo : EIATTR_MIN_STACK_SIZE
	.align		4
.L_2021:
        /*2eb0*/ 	.byte	0x04, 0x12
        /*2eb2*/ 	.short	(.L_2023 - .L_2022)
	.align		4
.L_2022:
        /*2eb4*/ 	.word	index@(_ZN2at6native55_GLOBAL__N__de093ff9_22_ForeachBinaryOpList_cu_a911ec4325multi_tensor_apply_kernelINS1_18TensorListMetadataILi2EEENS1_11CopyFunctorIN3c1015Float8_e5m2fnuzElLi2ELi1ELi1EEEJNS0_4CopyIS7_lEEEEEvT_T0_DpT1_)
        /*2eb8*/ 	.word	0x00000000


	//----- nvinfo : EIATTR_MIN_STACK_SIZE
	.align		4
.L_2023:
        /*2ebc*/ 	.byte	0x04, 0x12
        /*2ebe*/ 	.short	(.L_2025 - .L_2024)
	.align		4
.L_2024:
        /*2ec0*/ 	.word	index@(_ZN2at6native55_GLOBAL__N__de093ff9_22_ForeachBinaryOpList_cu_a911ec4325multi_tensor_apply_kernelINS1_18TensorListMetadataILi2EEENS1_11CopyFunctorIN3c1015Float8_e5m2fnuzEaLi2ELi1ELi1EEEJNS0_4CopyIS7_aEEEEEvT_T0_DpT1_)
        /*2ec4*/ 	.word	0x00000000


	//----- nvinfo : EIATTR_MIN_STACK_SIZE
	.align		4
.L_2025:
        /*2ec8*/ 	.byte	0x04, 0x12
        /*2eca*/ 	.short	(.L_2027 - .L_2026)
	.align		4
.L_2026:
        /*2ecc*/ 	.word	index@(_ZN2at6native55_GLOBAL__N__de093ff9_22_ForeachBinaryOpList_cu_a911ec4325multi_tensor_apply_kernelINS1_18TensorListMetadataILi2EEENS1_11CopyFunctorIN3c1015Float8_e5m2fnuzEhLi2ELi1ELi1EEEJNS0_4CopyIS7_hEEEEEvT_T0_DpT1_)
        /*2ed0*/ 	.word	0x00000000


	//----- nvinfo : EIATTR_MIN_STACK_SIZE
	.align		4
.L_2027:
        /*2ed4*/ 	.byte	0x04, 0x12
        /*2ed6*/ 	.short	(.L_2029 - .L_2028)
	.align		4
.L_2028:
        /*2ed8*/ 	.word	index@(_ZN2at6native55_GLOBAL__N__de093ff9_22_ForeachBinaryOpList_cu_a911ec4325multi_tensor_apply_kernelINS1_18TensorListMetadataILi2EEENS1_14UnaryOpFunctorIN3c1015Float8_e5m2fnuzELi2ELi1ELi1EEEJNS0_4CopyIS7_S7_EEEEEvT_T0_DpT1_)
        /*2edc*/ 	.word	0x00000000


	//----- nvinfo : EIATTR_MIN_STACK_SIZE
	.align		4
.L_2029:
        /*2ee0*/ 	.byte	0x04, 0x12
        /*2ee2*/ 	.short	(.L_2031 - .L_2030)
	.align		4
.L_2030:
        /*2ee4*/ 	.word	index@(_ZN2at6native55_GLOBAL__N__de093ff9_22_ForeachBinaryOpList_cu_a911ec4325multi_tensor_apply_kernelINS1_18TensorListMetadataILi2EEENS1_11CopyFunctorIN3c1011Float8_e5m2ENS6_15Float8_e5m2fnuzELi2ELi1ELi1EEEJNS0_4CopyIS7_S8_EEEEEvT_T0_DpT1_)
        /*2ee8*/ 	.word	0x00000000


	//----- nvinfo : EIATTR_MIN_STACK_SIZE
	.align		4
.L_2031:
        /*2eec*/ 	.byte	0x04, 0x12
        /*2eee*/ 	.short	(.L_2033 - .L_2032)
	.align		4
.L_2032:
        /*2ef0*/ 	.word	index@(_ZN2at6native55_GLOBAL__N__de093ff9_22_ForeachBinaryOpList_cu_a911ec4325multi_tensor_apply_kernelINS1_18TensorListMetadataILi2EEENS1_11CopyFunctorIN3c1011Float8_e5m2ENS6_15Float8_e4m3fnuzELi2ELi1ELi1EEEJNS0_4CopyIS7_S8_EEEEEvT_T0_DpT1_)
        /*2ef4*/ 	.word	0x00000000


	//----- nvinfo : EIATTR_MIN_STACK_SIZE
	.align		4
.L_2033:
        /*2ef8*/ 	.byte	0x04, 0x12
        /*2efa*/ 	.short	(.L_2035 - .L_2034)
	.align		4
.L_2034:
        /*2efc*/ 	.word	index@(_ZN2at6native55_GLOBAL__N__de093ff9_22_ForeachBinaryOpList_cu_a911ec4325multi_tensor_apply_kernelINS1_18TensorListMetadataILi2EEENS1_11CopyFunctorIN3c1011Float8_e5m2ENS6_13Float8_e4m3fnELi2ELi1ELi1EEEJNS0_4CopyIS7_S8_EEEEEvT_T0_DpT1_)
        /*2f00*/ 	.word	0x00000000


	//----- nvinfo : EIATTR_MIN_STACK_SIZE
	.align		4
.L_2035:
        /*2f04*/ 	.byte	0x04, 0x12
        /*2f06*/ 	.short	(.L_2037 - .L_2036)
	.align		4
.L_2036:
        /*2f08*/ 	.word	index@(_ZN2at6native55_GLOBAL__N__de093ff9_22_ForeachBinaryOpList_cu_a911ec4325multi_tensor_apply_kernelINS1_18TensorListMetadataILi2EEENS1_11CopyFunctorIN3c1011Float8_e5m2EbLi2ELi1ELi1EEEJNS0_4CopyIS7_bEEEEEvT_T0_DpT1_)
        /*2f0c*/ 	.word	0x00000000


	//----- nvinfo : EIATTR_MIN_STACK_SIZE
	.align		4
.L_2037:
        /*2f10*/ 	.byte	0x04, 0x12
        /*2f12*/ 	.short	(.L_2039 - .L_2038)
	.align		4
.L_2038:
        /*2f14*/ 	.word	index@(_ZN2at6native55_GLOBAL__N__de093ff9_22_ForeachBinaryOpList_cu_a911ec4325multi_tensor_apply_kernelINS1_18TensorListMetadataILi2EEENS1_11CopyFunctorIN3c1011Float8_e5m2ENS6_8BFloat16ELi2ELi1ELi1EEEJNS0_4CopyIS7_S8_EEEEEvT_T0_DpT1_)
        /*2f18*/ 	.word	0x00000000


	//----- nvinfo : EIATTR_MIN_STACK_SIZE
	.align		4
.L_2039:
        /*2f1c*/ 	.byte	0x04, 0x12
        /*2f1e*/ 	.short	(.L_2041 - .L_2040)
	.align		4
.L_2040:
        /*2f20*/ 	.word	index@(_ZN2at6native55_GLOBAL__N__de093ff9_22_ForeachBinaryOpList_cu_a911ec4325multi_tensor_apply_kernelINS1_18TensorListMetadataILi2EEENS1_11CopyFunctorIN3c1011Float8_e5m2ENS6_4HalfELi2ELi1ELi1EEEJNS0_4CopyIS7_S8_EEEEEvT_T0_DpT1_)
        /*2f24*/ 	.word	0x00000000


	//----- nvinfo : EIATTR_MIN_STACK_SIZE
	.align		4
.L_2041:
        /*2f28*/ 	.byte	0x04, 0x12
        /*2f2a*/ 	.short	(.L_2043 - .L_2042)
	.align		4
.L_2042:
        /*2f2c*/ 	.word	index@(_ZN2at6native55_GLOBAL__N__de093ff9_22_ForeachBinaryOpList_cu_a911ec4325multi_tensor_apply_kernelINS1_18TensorListMetadataILi2EEENS1_11CopyFunctorIN3c1011Float8_e5m2ENS6_7complexIfEELi2ELi1ELi1EEEJNS0_4CopyIS7_S9_EEEEEvT_T0_DpT1_)
        /*2f30*/ 	.word	0x00000000


	//----- nvinfo : EIATTR_MIN_STACK_SIZE
	.align		4
.L_2043:
        /*2f34*/ 	.byte	0x04, 0x12
        /*2f36*/ 	.short	(.L_2045 - .L_2044)
	.align		4
.L_2044:
        /*2f38*/ 	.word	index@(_ZN2at6native55_GLOBAL__N__de093ff9_22_ForeachBinaryOpList_cu_a911ec4325multi_tensor_apply_kernelINS1_18TensorListMetadataILi2EEENS1_11CopyFunctorIN3c1011Float8_e5m2ENS6_7complexIdEELi2ELi1ELi1EEEJNS0_4CopyIS7_S9_EEEEEvT_T0_DpT1_)
        /*2f3c*/ 	.word	0x00000000


	//----- nvinfo : EIATTR_MIN_STACK_SIZE
	.align		4
.L_2045:
        /*2f40*/ 	.byte	0x04, 0x12
        /*2f42*/ 	.short	(.L_2047 - .L_2046)
	.align		4
.L_2046:
        /*2f44*/ 	.word	index@(_ZN2at6native55_GLOBAL__N__de093ff9_22_ForeachBinaryOpList_cu_a911ec4325multi_tensor_apply_kernelINS1_18TensorListMetadataILi2EEENS1_11CopyFunctorIN3c1011Float8_e5m2EfLi2ELi1ELi1EEEJNS0_4CopyIS7_fEEEEEvT_T0_DpT1_)
        /*2f48*/ 	.word	0x00000000


	//----- nvinfo : EIATTR_MIN_STACK_SIZE
	.align		4
.L_2047:
        /*2f4c*/ 	.byte	0x04, 0x12
        /*2f4e*/ 	.short	(.L_2049 - .L_2048)
	.align		4
.L_2048:
        /*2f50*/ 	.word	index@(_ZN2at6native55_GLOBAL__N__de093ff9_22_ForeachBinaryOpList_cu_a911ec4325multi_tensor_apply_kernelINS1_18TensorListMetadataILi2EEENS1_11CopyFunctorIN3c1011Float8_e5m2EdLi2ELi1ELi1EEEJNS0_4CopyIS7_dEEEEEvT_T0_DpT1_)
        /*2f54*/ 	.word	0x00000000


	//----- nvinfo : EIATTR_MIN_STACK_SIZE
	.align		4
.L_2049:
        /*2f58*/ 	.byte	0x04, 0x12
        /*2f5a*/ 	.short	(.L_2051 - .L_2050)
	.align		4
.L_2050:
        /*2f5c*/ 	.word	index@(_ZN2at6native55_GLOBAL__N__de093ff9_22_ForeachBinaryOpList_cu_a911ec4325multi_tensor_apply_kernelINS1_18TensorListMetadataILi2EEENS1_11CopyFunctorIN3c1011Float8_e5m2EiLi2ELi1ELi1EEEJNS0_4CopyIS7_iEEEEEvT_T0_DpT1_)
        /*2f60*/ 	.word	0x00000000


	//----- nvinfo : EIATTR_MIN_STACK_SIZE
	.align		4
.L_2051:
        /*2f64*/ 	.byte	0x04, 0x12
        /*2f66*/ 	.short	(.L_2053 - .L_2052)
	.align		4
.L_2052:
        /*2f68*/ 	.word	index@(_ZN2at6native55_GLOBAL__N__de093ff9_22_ForeachBinaryOpList_cu_a911ec4325multi_tensor_apply_kernelINS1_18TensorListMetadataILi2EEENS1_11CopyFunctorIN3c1011Float8_e5m2EsLi2ELi1ELi1EEEJNS0_4CopyIS7_sEEEEEvT_T0_DpT1_)
        /*2f6c*/ 	.word	0x00000000


	//----- nvinfo : EIATTR_MIN_STACK_SIZE
	.align		4
.L_2053:
        /*2f70*/ 	.byte	0x04, 0x12
        /*2f72*/ 	.short	(.L_2055 - .L_2054)
	.align		4
.L_2054:
        /*2f74*/ 	.word	index@(_ZN2at6native55_GLOBAL__N__de093ff9_22_ForeachBinaryOpList_cu_a911ec4325multi_tensor_apply_kernelINS1_18TensorListMetadataILi2EEENS1_11CopyFunctorIN3c1011Float8_e5m2ElLi2ELi1ELi1EEEJNS0_4CopyIS7_lEEEEEvT_T0_DpT1_)
        /*2f78*/ 	.word	0x00000000


	//----- nvinfo : EIATTR_MIN_STACK_SIZE
	.align		4
.L_2055:
        /*2f7c*/ 	.byte	0x04, 0x12
        /*2f7e*/ 	.short	(.L_2057 - .L_2056)
	.align		4
.L_2056:
        /*2f80*/ 	.word	index@(_ZN2at6native55_GLOBAL__N__de093ff9_22_ForeachBinaryOpList_cu_a911ec4325multi_tensor_apply_kernelINS1_18TensorListMetadataILi2EEENS1_11CopyFunctorIN3c1011Float8_e5m2EaLi2ELi1ELi1EEEJNS0_4CopyIS7_aEEEEEvT_T0_DpT1_)
        /*2f84*/ 	.word	0x00000000


	//----- nvinfo : EIATTR_MIN_STACK_SIZE
	.align		4
.L_2057:
        /*2f88*/ 	.byte	0x04, 0x12
        /*2f8a*/ 	.short	(.L_2059 - .L_2058)
	.align		4
.L_2058:
        /*2f8c*/ 	.word	index@(_ZN2at6native55_GLOBAL__N__de093ff9_22_ForeachBinaryOpList_cu_a911ec4325multi_tensor_apply_kernelINS1_18TensorListMetadataILi2EEENS1_11CopyFunctorIN3c1011Float8_e5m2EhLi2ELi1ELi1EEEJNS0_4CopyIS7_hEEEEEvT_T0_DpT1_)
        /*2f90*/ 	.word	0x00000000


	//----- nvinfo : EIATTR_MIN_STACK_SIZE
	.align		4
.L_2059:
        /*2f94*/ 	.byte	0x04, 0x12
        /*2f96*/ 	.short	(.L_2061 - .L_2060)
	.align		4
.L_2060:
        /*2f98*/ 	.word	index@(_ZN2at6native55_GLOBAL__N__de093ff9_22_ForeachBinaryOpList_cu_a911ec4325multi_tensor_apply_kernelINS1_18TensorListMetadataILi2EEENS1_14UnaryOpFunctorIN3c1011Float8_e5m2ELi2ELi1ELi1EEEJNS0_4CopyIS7_S7_EEEEEvT_T0_DpT1_)
        /*2f9c*/ 	.word	0x00000000


	//----- nvinfo : EIATTR_MIN_STACK_SIZE
	.align		4
.L_2061:
        /*2fa0*/ 	.byte	0x04, 0x12
        /*2fa2*/ 	.short	(.L_2063 - .L_2062)
	.align		4
.L_2062:
        /*2fa4*/ 	.word	index@(_ZN2at6native55_GLOBAL__N__de093ff9_22_ForeachBinaryOpList_cu_a911ec4325multi_tensor_apply_kernelINS1_18TensorListMetadataILi2EEENS1_11CopyFunctorIN3c1015Float8_e4m3fnuzENS6_15Float8_e5m2fnuzELi2ELi1ELi1EEEJNS0_4CopyIS7_S8_EEEEEvT_T0_DpT1_)
        /*2fa8*/ 	.word	0x00000000


	//----- nvinfo : EIATTR_MIN_STACK_SIZE
	.align		4
.L_2063:
        /*2fac*/ 	.byte	0x04, 0x12
        /*2fae*/ 	.short	(.L_2065 - .L_2064)
	.align		4
.L_2064:
        /*2fb0*/ 	.word	index@(_ZN2at6native55_GLOBAL__N__de093ff9_22_ForeachBinaryOpList_cu_a911ec4325multi_tensor_apply_kernelINS1_18TensorListMetadataILi2EEENS1_11CopyFunctorIN3c1015Float8_e4m3fnuzENS6_11Float8_e5m2ELi2ELi1ELi1EEEJNS0_4CopyIS7_S8_EEEEEvT_T0_DpT1_)
        /*2fb4*/ 	.word	0x00000000


	//----- nvinfo : EIATTR_MIN_STACK_SIZE
	.align		4
.L_2065:
        /*2fb8*/ 	.byte	0x04, 0x12
        /*2fba*/ 	.short	(.L_2067 - .L_2066)
	.align		4
.L_2066:
        /*2fbc*/ 	.word	index@(_ZN2at6native55_GLOBAL__N__de093ff9_22_ForeachBinaryOpList_cu_a911ec4325multi_tensor_apply_kernelINS1_18TensorListMetadataILi2EEENS1_11CopyFunctorIN3c1015Float8_e4m3fnuzENS6_13Float8_e4m3fnELi2ELi1ELi1EEEJNS0_4CopyIS7_S8_EEEEEvT_T0_DpT1_)
        /*2fc0*/ 	.word	0x00000000


	//----- nvinfo : EIATTR_MIN_STACK_SIZE
	.align		4
.L_2067:
        /*2fc4*/ 	.byte	0x04, 0x12
        /*2fc6*/ 	.short	(.L_2069 - .L_2068)
	.align		4
.L_2068:
        /*2fc8*/ 	.word	index@(_ZN2at6native55_GLOBAL__N__de093ff9_22_ForeachBinaryOpList_cu_a911ec4325multi_tensor_apply_kernelINS1_18TensorListMetadataILi2EEENS1_11CopyFunctorIN3c1015Float8_e4m3fnuzEbLi2ELi1ELi1EEEJNS0_4CopyIS7_bEEEEEvT_T0_DpT1_)
        /*2fcc*/ 	.word	0x00000000


	//----- nvinfo : EIATTR_MIN_STACK_SIZE
	.align		4
.L_2069:
        /*2fd0*/ 	.byte	0x04, 0x12
        /*2fd2*/ 	.short	(.L_2071 - .L_2070)
	.align		4
.L_2070:
        /*2fd4*/ 	.word	index@(_ZN2at6native55_GLOBAL__N__de093ff9_22_ForeachBinaryOpList_cu_a911ec4325multi_tensor_apply_kernelINS1_18TensorListMetadataILi2EEENS1_11CopyFunctorIN3c1015Float8_e4m3fnuzENS6_8BFloat16ELi2ELi1ELi1EEEJNS0_4CopyIS7_S8_EEEEEvT_T0_DpT1_)
        /*2fd8*/ 	.word	0x00000000


	//----- nvinfo : EIATTR_MIN_STACK_SIZE
	.align		4
.L_2071:
        /*2fdc*/ 	.byte	0x04, 0x12
        /*2fde*/ 	.short	(.L_2073 - .L_2072)
	.align		4
.L_2072:
        /*2fe0*/ 	.word	index@(_ZN2at6native55_GLOBAL__N__de093ff9_22_ForeachBinaryOpList_cu_a911ec4325multi_tensor_apply_kernelINS1_18TensorListMetadataILi2EEENS1_11CopyFunctorIN3c1015Float8_e4m3fnuzENS6_4HalfELi2ELi1ELi1EEEJNS0_4CopyIS7_S8_EEEEEvT_T0_DpT1_)
        /*2fe4*/ 	.word	0x00000000


	//----- nvinfo : EIATTR_MIN_STACK_SIZE
	.align		4
.L_2073:
        /*2fe8*/ 	.byte	0x04, 0x12
        /*2fea*/ 	.short	(.L_2075 - .L_2074)
	.align		4
.L_2074:
        /*2fec*/ 	.word	index@(_ZN2at6native55_GLOBAL__N__de093ff9_22_ForeachBinaryOpList_cu_a911ec4325multi_tensor_apply_kernelINS1_18TensorListMetadataILi2EEENS1_11CopyFunctorIN3c1015Float8_e4m3fnuzENS6_7complexIfEELi2ELi1ELi1EEEJNS0_4CopyIS7_S9_EEEEEvT_T0_DpT1_)
        /*2ff0*/ 	.word	0x00000000


	//----- nvinfo : EIATTR_MIN_STACK_SIZE
	.align		4
.L_2075:
        /*2ff4*/ 	.byte	0x04, 0x12
        /*2ff6*/ 	.short	(.L_2077 - .L_2076)
	.align		4
.L_2076:
        /*2ff8*/ 	.word	index@(_ZN2at6native55_GLOBAL__N__de093ff9_22_ForeachBinaryOpList_cu_a911ec4325multi_tensor_apply_kernelINS1_18TensorListMetadataILi2EEENS1_11CopyFunctorIN3c1015Float8_e4m3fnuzENS6_7complexIdEELi2ELi1ELi1EEEJNS0_4CopyIS7_S9_EEEEEvT_T0_DpT1_)
        /*2ffc*/ 	.word	0x00000000


	//----- nvinfo : EIATTR_MIN_STACK_SIZE
	.align		4
.L_2077:
        /*3000*/ 	.byte	0x04, 0x12
        /*3002*/ 	.short	(.L_2079 - .L_2078)
	.align		4
.L_2078:
        /*3004*/ 	.word	index@(_ZN2at6native55_GLOBAL__N__de093ff9_22_ForeachBinaryOpList_cu_a911ec4325multi_tensor_apply_kernelINS1_18TensorListMetadataILi2EEENS1_11CopyFunctorIN3c1015Float8_e4m3fnuzEfLi2ELi1ELi1EEEJNS0_4CopyIS7_fEEEEEvT_T0_DpT1_)
        /*3008*/ 	.word	0x00000000


	//----- nvinfo : EIATTR_MIN_STACK_SIZE
	.align		4
.L_2079:
        /*300c*/ 	.byte	0x04, 0x12
        /*300e*/ 	.short	(.L_2081 - .L_2080)
	.align		4
.L_2080:
        /*3010*/ 	.word	index@(_ZN2at6native55_GLOBAL__N__de093ff9_22_ForeachBinaryOpList_cu_a911ec4325multi_tensor_apply_kernelINS1_18TensorListMetadataILi2EEENS1_11CopyFunctorIN3c1015Float8_e4m3fnuzEdLi2ELi1ELi1EEEJNS0_4CopyIS7_dEEEEEvT_T0_DpT1_)
        /*3014*/ 	.word	0x00000000


	//----- nvinfo : EIATTR_MIN_STACK_SIZE
	.align		4
.L_2081:
        /*3018*/ 	.byte	0x04, 0x12
        /*301a*/ 	.short	(.L_2083 - .L_2082)
	.align		4
.L_2082:
        /*301c*/ 	.word	index@(_ZN2at6native55_GLOBAL__N__de093ff9_22_ForeachBinaryOpList_cu_a911ec4325multi_tensor_apply_kernelINS1_18TensorListMetadataILi2EEENS1_11CopyFunctorIN3c1015Float8_e4m3fnuzEiLi2ELi1ELi1EEEJNS0_4CopyIS7_iEEEEEvT_T0_DpT1_)
        /*3020*/ 	.word	0x00000000


	//----- nvinfo : EIATTR_MIN_STACK_SIZE
	.align		4
.L_2083:
        /*3024*/ 	.byte	0x04, 0x12
        /*3026*/ 	.short	(.L_2085 - .L_2084)
	.align		4
.L_2084:
        /*3028*/ 	.word	index@(_ZN2at6native55_GLOBAL__N__de093ff9_22_ForeachBinaryOpList_cu_a911ec4325multi_tensor_apply_kernelINS1_18TensorListMetadataILi2EEENS1_11CopyFunctorIN3c1015Float8_e4m3fnuzEsLi2ELi1ELi1EEEJNS0_4CopyIS7_sEEEEEvT_T0_DpT1_)
        /*302c*/ 	.word	0x00000000


	//----- nvinfo : EIATTR_MIN_STACK_SIZE
	.align		4
.L_2085:
        /*3030*/ 	.byte	0x04, 0x12
        /*3032*/ 	.short	(.L_2087 - .L_2086)
	.align		4
.L_2086:
        /*3034*/ 	.word	index@(_ZN2at6native55_GLOBAL__N__de093ff9_22_ForeachBinaryOpList_cu_a911ec4325multi_tensor_apply_kernelINS1_18TensorListMetadataILi2EEENS1_11CopyFunctorIN3c1015Float8_e4m3fnuzElLi2ELi1ELi1EEEJNS0_4CopyIS7_lEEEEEvT_T0_DpT1_)
        /*3038*/ 	.word	0x00000000


	//----- nvinfo : EIATTR_MIN_STACK_SIZE
	.align		4
.L_2087:
        /*303c*/ 	.byte	0x04, 0x12
        /*303e*/ 	.short	(.L_2089 - .L_2088)
	.align		4
.L_2088:
        /*3040*/ 	.word	index@(_ZN2at6native55_GLOBAL__N__de093ff9_22_ForeachBinaryOpList_cu_a911ec4325multi_tensor_apply_kernelINS1_18TensorListMetadataILi2EEENS1_11CopyFunctorIN3c1015Float8_e4m3fnuzEaLi2ELi1ELi1EEEJNS0_4CopyIS7_aEEEEEvT_T0_DpT1_)
        /*3044*/ 	.word	0x00000000


	//----- nvinfo : EIATTR_MIN_STACK_SIZE
	.align		4
.L_2089:
        /*3048*/ 	.byte	0x04, 0x12
        /*304a*/ 	.short	(.L_2091 - .L_2090)
	.align		4
.L_2090:
        /*304c*/ 	.word	index@(_ZN2at6native55_GLOBAL__N__de093ff9_22_ForeachBinaryOpList_cu_a911ec4325multi_tensor_apply_kernelINS1_18TensorListMetadataILi2EEENS1_11CopyFunctorIN3c1015Float8_e4m3fnuzEhLi2ELi1ELi1EEEJNS0_4CopyIS7_hEEEEEvT_T0_DpT1_)
        /*3050*/ 	.word	0x00000000


	//----- nvinfo : EIATTR_MIN_STACK_SIZE
	.align		4
.L_2091:
        /*3054*/ 	.byte	0x04, 0x12
        /*3056*/ 	.short	(.L_2093 - .L_2092)
	.align		4
.L_2092:
        /*3058*/ 	.word	index@(_ZN2at6native55_GLOBAL__N__de093ff9_22_ForeachBinaryOpList_cu_a911ec4325multi_tensor_apply_kernelINS1_18TensorListMetadataILi2EEENS1_14UnaryOpFunctorIN3c1015Float8_e4m3fnuzELi2ELi1ELi1EEEJNS0_4CopyIS7_S7_EEEEEvT_T0_DpT1_)
        /*305c*/ 	.word	0x00000000


	//----- nvinfo : EIATTR_MIN_STACK_SIZE
	.align		4
.L_2093:
        /*3060*/ 	.byte	0x04, 0x12
        /*3062*/ 	.short	(.L_2095 - .L_2094)
	.align		4
.L_2094:
        /*3064*/ 	.word	index@(_ZN2at6native55_GLOBAL__N__de093ff9_22_ForeachBinaryOpList_cu_a911ec4325multi_tensor_apply_kernelINS1_18TensorListMetadataILi2EEENS1_11CopyFunctorIN3c1013Float8_e4m3fnENS6_15Float8_e5m2fnuzELi2ELi1ELi1EEEJNS0_4CopyIS7_S8_EEEEEvT_T0_DpT1_)
        /*3068*/ 	.word	0x00000000


	//----- nvinfo : EIATTR_MIN_STACK_SIZE
	.align		4
.L_2095:
        /*306c*/ 	.byte	0x04, 0x12
        /*306e*/ 	.short	(.L_2097 - .L_2096)
	.align		4
.L_2096:
        /*3070*/ 	.word	index@(_ZN2at6native55_GLOBAL__N__de093ff9_22_ForeachBinaryOpList_cu_a911ec4325multi_tensor_apply_kernelINS1_18TensorListMetadataILi2EEENS1_11CopyFunctorIN3c1013Float8_e4m3fnENS6_11Float8_e5m2ELi2ELi1ELi1EEEJNS0_4CopyIS7_S8_EEEEEvT_T0_DpT1_)
        /*3074*/ 	.word	0x00000000


	//----- nvinfo : EIATTR_MIN_STACK_SIZE
	.align		4
.L_2097:
        /*3078*/ 	.byte	0x04, 0x12
        /*307a*/ 	.short	(.L_2099 - .L_2098)
	.align		4
.L_2098:
        /*307c*/ 	.word	index@(_ZN2at6native55_GLOBAL__N__de093ff9_22_ForeachBinaryOpList_cu_a911ec4325multi_tensor_apply_kernelINS1_18TensorListMetadataILi2EEENS1_11CopyFunctorIN3c1013Float8_e4m3fnENS6_15Float8_e4m3fnuzELi2ELi1ELi1EEEJNS0_4CopyIS7_S8_EEEEEvT_T0_DpT1_)
        /*3080*/ 	.word	0x00000000


	//----- nvinfo : EIATTR_MIN_STACK_SIZE
	.align		4
.L_2099:
        /*3084*/ 	.byte	0x04, 0x12
        /*3086*/ 	.short	(.L_2101 - .L_2100)
	.align		4
.L_2100:
        /*3088*/ 	.word	index@(_ZN2at6native55_GLOBAL__N__de093ff9_22_ForeachBinaryOpList_cu_a911ec4325multi_tensor_apply_kernelINS1_18TensorListMetadataILi2EEENS1_11CopyFunctorIN3c1013Float8_e4m3fnEbLi2ELi1ELi1EEEJNS0_4CopyIS7_bEEEEEvT_T0_DpT1_)
        /*308c*/ 	.word	0x00000000


	//----- nvinfo : EIATTR_MIN_STACK_SIZE
	.align		4
.L_2101:
        /*3090*/ 	.byte	0x04, 0x12
        /*3092*/ 	.short	(.L_2103 - .L_2102)
	.align		4
.L_2102:
        /*3094*/ 	.word	index@(_ZN2at6native55_GLOBAL__N__de093ff9_22_ForeachBinaryOpList_cu_a911ec4325multi_tensor_apply_kernelINS1_18TensorListMetadataILi2EEENS1_11CopyFunctorIN3c1013Float8_e4m3fnENS6_8BFloat16ELi2ELi1ELi1EEEJNS0_4CopyIS7_S8_EEEEEvT_T0_DpT1_)
        /*3098*/ 	.word	0x00000000


	//----- nvinfo : EIATTR_MIN_STACK_SIZE
	.align		4
.L_2103:
        /*309c*/ 	.byte	0x04, 0x12
        /*309e*/ 	.short	(.L_2105 - .L_2104)
	.align		4
.L_2104:
        /*30a0*/ 	.word	index@(_ZN2at6native55_GLOBAL__N__de093ff9_22_ForeachBinaryOpList_cu_a911ec4325multi_tensor_apply_kernelINS1_18TensorListMetadataILi2EEENS1_11CopyFunctorIN3c1013Float8_e4m3fnENS6_4HalfELi2ELi1ELi1EEEJNS0_4CopyIS7_S8_EEEEEvT_T0_DpT1_)
        /*30a4*/ 	.word	0x00000000


	//----- nvinfo : EIATTR_MIN_STACK_SIZE
	.align		4
.L_2105:
        /*30a8*/ 	.byte	0x04, 0x12
        /*30aa*/ 	.short	(.L_2107 - .L_2106)
	.align		4
.L_2106:
        /*30ac*/ 	.word	index@(_ZN2at6native55_GLOBAL__N__de093ff9_22_ForeachBinaryOpList_cu_a911ec4325multi_tensor_apply_kernelINS1_18TensorListMetadataILi2EEENS1_11CopyFunctorIN3c1013Float8_e4m3fnENS6_7complexIfEELi2ELi1ELi1EEEJNS0_4CopyIS7_S9_EEEEEvT_T0_DpT1_)
        /*30b0*/ 	.word	0x00000000


	//----- nvinfo : EIATTR_MIN_STACK_SIZE
	.align		4
.L_2107:
        /*30b4*/ 	.byte	0x04, 0x12
        /*30b6*/ 	.short	(.L_2109 - .L_2108)
	.align		4
.L_2108:
        /*30b8*/ 	.word	index@(_ZN2at6native55_GLOBAL__N__de093ff9_22_ForeachBinaryOpList_cu_a911ec4325multi_tensor_apply_kernelINS1_18TensorListMetadataILi2EEENS1_11CopyFunctorIN3c1013Float8_e4m3fnENS6_7complexIdEELi2ELi1ELi1EEEJNS0_4CopyIS7_S9_EEEEEvT_T0_DpT1_)
        /*30bc*/ 	.word	0x00000000


	//----- nvinfo : EIATTR_MIN_STACK_SIZE
	.align		4
.L_2109:
        /*30c0*/ 	.byte	0x04, 0x12
        /*30c2*/ 	.short	(.L_2111 - .L_2110)
	.align		4
.L_2110:
        /*30c4*/ 	.word	index@(_ZN2at6native55_GLOBAL__N__de093ff9_22_ForeachBinaryOpList_cu_a911ec4325multi_tensor_apply_kernelINS1_18TensorListMetadataILi2EEENS1_11CopyFunctorIN3c1013Float8_e4m3fnEfLi2ELi1ELi1EEEJNS0_4CopyIS7_fEEEEEvT_T0_DpT1_)
        /*30c8*/ 	.word	0x00000000


	//----- nvinfo : EIATTR_MIN_STACK_SIZE
	.align		4
.L_2111:
        /*30cc*/ 	.byte	0x04, 0x12
        /*30ce*/ 	.short	(.L_2113 - .L_2112)
	.align		4
.L_2112:
        /*30d0*/ 	.word	index@(_ZN2at6native55_GLOBAL__N__de093ff9_22_ForeachBinaryOpList_cu_a911ec4325multi_tensor_apply_kernelINS1_18TensorListMetadataILi2EEENS1_11CopyFunctorIN3c1013Float8_e4m3fnEdLi2ELi1ELi1EEEJNS0_4CopyIS7_dEEEEEvT_T0_DpT1_)
        /*30d4*/ 	.word	0x00000000


	//----- nvinfo : EIATTR_MIN_STACK_SIZE
	.align		4
.L_2113:
        /*30d8*/ 	.byte	0x04, 0x12
        /*30da*/ 	.short	(.L_2115 - .L_2114)
	.align		4
.L_2114:
        /*30dc*/ 	.word	index@(_ZN2at6native55_GLOBAL__N__de093ff9_22_ForeachBinaryOpList_cu_a911ec4325multi_tensor_apply_kernelINS1_18TensorListMetadataILi2EEENS1_11CopyFunctorIN3c1013Float8_e4m3fnEiLi2ELi1ELi1EEEJNS0_4CopyIS7_iEEEEEvT_T0_DpT1_)
        /*30e0*/ 	.word	0x00000000


	//----- nvinfo : EIATTR_MIN_STACK_SIZE
	.align		4
.L_2115:
        /*30e4*/ 	.byte	0x04, 0x12
        /*30e6*/ 	.short	(.L_2117 - .L_2116)
	.align		4
.L_2116:
        /*30e8*/ 	.word	index@(_ZN2at6native55_GLOBAL__N__de093ff9_22_ForeachBinaryOpList_cu_a911ec4325multi_tensor_apply_kernelINS1_18TensorListMetadataILi2EEENS1_11CopyFunctorIN3c1013Float8_e4m3fnEsLi2ELi1ELi1EEEJNS0_4CopyIS7_sEEEEEvT_T0_DpT1_)
        /*30ec*/ 	.word	0x00000000


	//----- nvinfo : EIATTR_MIN_STACK_SIZE
	.align		4
.L_2117:
        /*30f0*/ 	.byte	0x04, 0x12
        /*30f2*/ 	.short	(.L_2119 - .L_2118)
	.align		4
.L_2118:
        /*30f4*/ 	.word	index@(_ZN2at6native55_GLOBAL__N__de093ff9_22_ForeachBinaryOpList_cu_a911ec4325multi_tensor_apply_kernelINS1_18TensorListMetadataILi2EEENS1_11CopyFunctorIN3c1013Float8_e4m3fnElLi2ELi1ELi1EEEJNS0_4CopyIS7_lEEEEEvT_T0_DpT1_)
        /*30f8*/ 	.word	0x00000000


	//----- nvinfo : EIATTR_MIN_STACK_SIZE
	.align		4
.L_2119:
        /*30fc*/ 	.byte	0x04, 0x12
        /*30fe*/ 	.short	(.L_2121 - .L_2120)
	.align		4
.L_2120:
        /*3100*/ 	.word	index@(_ZN2at6native55_GLOBAL__N__de093ff9_22_ForeachBinaryOpList_cu_a911ec4325multi_tensor_apply_kernelINS1_18TensorListMetadataILi2EEENS1_11CopyFunctorIN3c1013Float8_e4m3fnEaLi2ELi1ELi1EEEJNS0_4CopyIS7_aEEEEEvT_T0_DpT1_)
        /*3104*/ 	.word	0x00000000


	//----- nvinfo : EIATTR_MIN_STACK_SIZE
	.align		4
.L_2121:
        /*3108*/ 	.byte	0x04, 0x12
        /*310a*/ 	.short	(.L_2123 - .L_2122)
	.align		4
.L_2122:
        /*310c*/ 	.word	index@(_ZN2at6native55_GLOBAL__N__de093ff9_22_ForeachBinaryOpList_cu_a911ec4325multi_tensor_apply_kernelINS1_18TensorListMetadataILi2EEENS1_11CopyFunctorIN3c1013Float8_e4m3fnEhLi2ELi1ELi1EEEJNS0_4CopyIS7_hEEEEEvT_T0_DpT1_)
        /*3110*/ 	.word	0x00000000


	//----- nvinfo : EIATTR_MIN_STACK_SIZE
	.align		4
.L_2123:
        /*3114*/ 	.byte	0x04, 0x12
        /*3116*/ 	.short	(.L_2125 - .L_2124)
	.align		4
.L_2124:
        /*3118*/ 	.word	index@(_ZN2at6native55_GLOBAL__N__de093ff9_22_ForeachBinaryOpList_cu_a911ec4325multi_tensor_apply_kernelINS1_18TensorListMetadataILi2EEENS1_14UnaryOpFunctorIN3c1013Float8_e4m3fnELi2ELi1ELi1EEEJNS0_4CopyIS7_S7_EEEEEvT_T0_DpT1_)
        /*311c*/ 	.word	0x00000000


	//----- nvinfo : EIATTR_MIN_STACK_SIZE
	.align		4
.L_2125:
        /*3120*/ 	.byte	0x04, 0x12
        /*3122*/ 	.short	(.L_2127 - .L_2126)
	.align		4
.L_2126:
        /*3124*/ 	.word	index@(_ZN2at6native55_GLOBAL__N__de093ff9_22_ForeachBinaryOpList_cu_a911ec4325multi_tensor_apply_kernelINS1_18TensorListMetadataILi2EEENS1_11CopyFunctorIbN3c1015Float8_e5m2fnuzELi2ELi1ELi1EEEJNS0_4CopyIbS7_EEEEEvT_T0_DpT1_)
        /*3128*/ 	.word	0x00000000


	//----- nvinfo : EIATTR_MIN_STACK_SIZE
	.align		4
.L_2127:
        /*312c*/ 	.byte	0x04, 0x12
        /*312e*/ 	.short	(.L_2129 - .L_2128)
	.align		4
.L_2128:
        /*3130*/ 	.word	index@(_ZN2at6native55_GLOBAL__N__de093ff9_22_ForeachBinaryOpList_cu_a911ec4325multi_tensor_apply_kernelINS1_18TensorListMetadataILi2EEENS1_11CopyFunctorIbN3c1011Float8_e5m2ELi2ELi1ELi1EEEJNS0_4CopyIbS7_EEEEEvT_T0_DpT1_)
        /*3134*/ 	.word	0x00000000


	//----- nvinfo : EIATTR_MIN_STACK_SIZE
	.align		4
.L_2129:
        /*3138*/ 	.byte	0x04, 0x12
        /*313a*/ 	.short	(.L_2131 - .L_2130)
	.align		4
.L_2130:
        /*313c*/ 	.word	index@(_ZN2at6native55_GLOBAL__N__de093ff9_22_ForeachBinaryOpList_cu_a911ec4325multi_tensor_apply_kernelINS1_18TensorListMetadataILi2EEENS1_11CopyFunctorIbN3c1015Float8_e4m3fnuzELi2ELi1ELi1EEEJNS0_4CopyIbS7_EEEEEvT_T0_DpT1_)
        /*3140*/ 	.word	0x00000000


	//----- nvinfo : EIATTR_MIN_STACK_SIZE
	.align		4
.L_2131:
        /*3144*/ 	.byte	0x04, 0x12
        /*3146*/ 	.short	(.L_2133 - .L_2132)
	.align		4
.L_2132:
        /*3148*/ 	.word	index@(_ZN2at6native55_GLOBAL__N__de093ff9_22_ForeachBinaryOpList_cu_a911ec4325multi_tensor_apply_kernelINS1_18TensorListMetadataILi2EEENS1_11CopyFunctorIbN3c1013Float8_e4m3fnELi2ELi1ELi1EEEJNS0_4CopyIbS7_EEEEEvT_T0_DpT1_)
        /*314c*/ 	.word	0x00000000


	//----- nvinfo : EIATTR_MIN_STACK_SIZE
	.align		4
.L_2133:
        /*3150*/ 	.byte	0x04, 0x12
        /*3152*/ 	.short	(.L_2135 - .L_2134)
	.align		4
.L_2134:
        /*3154*/ 	.word	index@(_ZN2at6native55_GLOBAL__N__de093ff9_22_ForeachBinaryOpList_cu_a911ec4325multi_tensor_apply_kernelINS1_18TensorListMetadataILi2EEENS1_11CopyFunctorIbN3c108BFloat16ELi2ELi1ELi1EEEJNS0_4CopyIbS7_EEEEEvT_T0_DpT1_)
        /*3158*/ 	.word	0x00000000


	//----- nvinfo : EIATTR_MIN_STACK_SIZE
	.align		4
.L_2135:
        /*315c*/ 	.byte	0x04, 0x12
        /*315e*/ 	.short	(.L_2137 - .L_2136)
	.align		4
.L_2136:
        /*3160*/ 	.word	index@(_ZN2at6native55_GLOBAL__N__de093ff9_22_ForeachBinaryOpList_cu_a911ec4325multi_tensor_apply_kernelINS1_18TensorListMetadataILi2EEENS1_11CopyFunctorIbN3c104HalfELi2ELi1ELi1EEEJNS0_4CopyIbS7_EEEEEvT_T0_DpT1_)
        /*3164*/ 	.word	0x00000000


	//----- nvinfo : EIATTR_MIN_STACK_SIZE
	.align		4
.L_2137:
        /*3168*/ 	.byte	0x04, 0x12
        /*316a*/ 	.short	(.L_2139 - .L_2138)
	.align		4
.L_2138:
        /*316c*/ 	.word	index@(_ZN2at6native55_GLOBAL__N__de093ff9_22_ForeachBinaryOpList_cu_a911ec4325multi_tensor_apply_kernelINS1_18TensorListMetadataILi2EEENS1_11CopyFunctorIbN3c107complexIfEELi2ELi1ELi1EEEJNS0_4CopyIbS8_EEEEEvT_T0_DpT1_)
        /*3170*/ 	.word	0x00000000


	//----- nvinfo : EIATTR_MIN_STACK_SIZE
	.align		4
.L_2139:
        /*3174*/ 	.byte	0x04, 0x12
        /*3176*/ 	.short	(.L_2141 - .L_2140)
	.align		4
.L_2140:
        /*3178*/ 	.word	index@(_ZN2at6native55_GLOBAL__N__de093ff9_22_ForeachBinaryOpList_cu_a911ec4325multi_tensor_apply_kernelINS1_18TensorListMetadataILi2EEENS1_11CopyFunctorIbN3c107complexIdEELi2ELi1ELi1EEEJNS0_4CopyIbS8_EEEEEvT_T0_DpT1_)
        /*317c*/ 	.word	0x00000000


	//----- nvinfo : EIATTR_MIN_STACK_SIZE
	.align		4
.L_2141:
        /*3180*/ 	.byte	0x04, 0x12
        /*3182*/ 	.short	(.L_2143 - .L_2142)
	.align		4
.L_2142:
        /*3184*/ 	.word	index@(_ZN2at6native55_GLOBAL__N__de093ff9_22_ForeachBinaryOpList_cu_a911ec4325multi_tensor_apply_kernelINS1_18TensorListMetadataILi2EEENS1_11CopyFunctorIbfLi2ELi1ELi1EEEJNS0_4CopyIbfEEEEEvT_T0_DpT1_)
        /*3188*/ 	.word	0x00000000


	//----- nvinfo : EIATTR_MIN_STACK_SIZE
	.align		4
.L_2143:
        /*318c*/ 	.byte	0x04, 0x12
        /*318e*/ 	.short	(.L_2145 - .L_2144)
	.align		4
.L_2144:
        /*3190*/ 	.word	index@(_ZN2at6native55_GLOBAL__N__de093ff9_22_ForeachBinaryOpList_cu_a911ec4325multi_tensor_apply_kernelINS1_18TensorListMetadataILi2EEENS1_11CopyFunctorIbdLi2ELi1ELi1EEEJNS0_4CopyIbdEEEEEvT_T0_DpT1_)
        /*3194*/ 	.word	0x00000000


	//----- nvinfo : EIATTR_MIN_STACK_SIZE
	.align		4
.L_2145:
        /*3198*/ 	.byte	0x04, 0x12
        /*319a*/ 	.short	(.L_2147 - .L_2146)
	.align		4
.L_2146:
        /*319c*/ 	.word	index@(_ZN2at6native55_GLOBAL__N__de093ff9_22_ForeachBinaryOpList_cu_a911ec4325multi_tensor_apply_kernelINS1_18TensorListMetadataILi2EEENS1_11CopyFunctorIbiLi2ELi1ELi1EEEJNS0_4CopyIbiEEEEEvT_T0_DpT1_)
        /*31a0*/ 	.word	0x00000000


	//----- nvinfo : EIATTR_MIN_STACK_SIZE
	.align		4
.L_2147:
        /*31a4*/ 	.byte	0x04, 0x12
        /*31a6*/ 	.short	(.L_2149 - .L_2148)
	.align		4
.L_2148:
        /*31a8*/ 	.word	index@(_ZN2at6native55_GLOBAL__N__de093ff9_22_ForeachBinaryOpList_cu_a911ec4325multi_tensor_apply_kernelINS1_18TensorListMetadataILi2EEENS1_11CopyFunctorIbsLi2ELi1ELi1EEEJNS0_4CopyIbsEEEEEvT_T0_DpT1_)
        /*31ac*/ 	.word	0x00000000


	//----- nvinfo : EIATTR_MIN_STACK_SIZE
	.align		4
.L_2149:
        /*31b0*/ 	.byte	0x04, 0x12
        /*31b2*/ 	.short	(.L_2151 - .L_2150)
	.align		4
.L_2150:
        /*31b4*/ 	.word	index@(_ZN2at6native55_GLOBAL__N__de093ff9_22_ForeachBinaryOpList_cu_a911ec4325multi_tensor_apply_kernelINS1_18TensorListMetadataILi2EEENS1_11CopyFunctorIblLi2ELi1ELi1EEEJNS0_4CopyIblEEEEEvT_T0_DpT1_)
        /*31b8*/ 	.word	0x00000000


	//----- nvinfo : EIATTR_MIN_STACK_SIZE
	.align		4
.L_2151:
        /*31bc*/ 	.byte	0x04, 0x12
        /*31be*/ 	.short	(.L_2153 - .L_2152)
	.align		4
.L_2152:
        /*31c0*/ 	.word	index@(_ZN2at6native55_GLOBAL__N__de093ff9_22_ForeachBinaryOpList_cu_a911ec4325multi_tensor_apply_kernelINS1_18TensorListMetadataILi2EEENS1_11CopyFunctorIbaLi2ELi1ELi1EEEJNS0_4CopyIbaEEEEEvT_T0_DpT1_)
        /*31c4*/ 	.word	0x00000000


	//----- nvinfo : EIATTR_MIN_STACK_SIZE
	.align		4
.L_2153:
        /*31c8*/ 	.byte	0x04, 0x12
        /*31ca*/ 	.short	(.L_2155 - .L_2154)
	.align		4
.L_2154:
        /*31cc*/ 	.word	index@(_ZN2at6native55_GLOBAL__N__de093ff9_22_ForeachBinaryOpList_cu_a911ec4325multi_tensor_apply_kernelINS1_18TensorListMetadataILi2EEENS1_11CopyFunctorIbhLi2ELi1ELi1EEEJNS0_4CopyIbhEEEEEvT_T0_DpT1_)
        /*31d0*/ 	.word	0x00000000


	//----- nvinfo : EIATTR_MIN_STACK_SIZE
	.align		4
.L_2155:
        /*31d4*/ 	.byte	0x04, 0x12
        /*31d6*/ 	.short	(.L_2157 - .L_2156)
	.align		4
.L_2156:
        /*31d8*/ 	.word	index@(_ZN2at6native55_GLOBAL__N__de093ff9_22_ForeachBinaryOpList_cu_a911ec4325multi_tensor_apply_kernelINS1_18TensorListMetadataILi2EEENS1_14UnaryOpFunctorIbLi2ELi1ELi1EEEJNS0_4CopyIbbEEEEEvT_T0_DpT1_)
        /*31dc*/ 	.word	0x00000000


	//----- nvinfo : EIATTR_MIN_STACK_SIZE
	.align		4
.L_2157:
        /*31e0*/ 	.byte	0x04, 0x12
        /*31e2*/ 	.short	(.L_2159 - .L_2158)
	.align		4
.L_2158:
        /*31e4*/ 	.word	index@(_ZN2at6native55_GLOBAL__N__de093ff9_22_ForeachBinaryOpList_cu_a911ec4325multi_tensor_apply_kernelINS1_18TensorListMetadataILi2EEENS1_11CopyFunctorIN3c108BFloat16ENS6_15Float8_e5m2fnuzELi2ELi1ELi1EEEJNS0_4CopyIS7_S8_EEEEEvT_T0_DpT1_)
        /*31e8*/ 	.word	0x00000000


	//----- nvinfo : EIATTR_MIN_STACK_SIZE
	.align		4
.L_2159:
        /*31ec*/ 	.byte	0x04, 0x12
        /*31ee*/ 	.short	(.L_2161 - .L_2160)
	.align		4
.L_2160:
        /*31f0*/ 	.word	index@(_ZN2at6native55_GLOBAL__N__de093ff9_22_ForeachBinaryOpList_cu_a911ec4325multi_tensor_apply_kernelINS1_18TensorListMetadataILi2EEENS1_11CopyFunctorIN3c108BFloat16ENS6_11Float8_e5m2ELi2ELi1ELi1EEEJNS0_4CopyIS7_S8_EEEEEvT_T0_DpT1_)
        /*31f4*/ 	.word	0x00000000


	//----- nvinfo : EIATTR_MIN_STACK_SIZE
	.align		4
.L_2161:
        /*31f8*/ 	.byte	0x04, 0x12
        /*31fa*/ 	.short	(.L_2163 - .L_2162)
	.align		4
.L_2162:
        /*31fc*/ 	.word	index@(_ZN2at6native55_GLOBAL__N__de093ff9_22_ForeachBinaryOpList_cu_a911ec4325multi_tensor_apply_kernelINS1_18TensorListMetadataILi2EEENS1_11CopyFunctorIN3c108BFloat16ENS6_15Float8_e4m3fnuzELi2ELi1ELi1EEEJNS0_4CopyIS7_S8_EEEEEvT_T0_DpT1_)
        /*3200*/ 	.word	0x00000000


	//----- nvinfo : EIATTR_MIN_STACK_SIZE
	.align		4
.L_2163:
        /*3204*/ 	.byte	0x04, 0x12
        /*3206*/ 	.short	(.L_2165 - .L_2164)
	.align		4
.L_2164:
        /*3208*/ 	.word	index@(_ZN2at6native55_GLOBAL__N__de093ff9_22_ForeachBinaryOpList_cu_a911ec4325multi_tensor_apply_kernelINS1_18TensorListMetadataILi2EEENS1_11CopyFunctorIN3c108BFloat16ENS6_13Float8_e4m3fnELi2ELi1ELi1EEEJNS0_4CopyIS7_S8_EEEEEvT_T0_DpT1_)
        /*320c*/ 	.word	0x00000000


	//----- nvinfo : EIATTR_MIN_STACK_SIZE
	.align		4
.L_2165:
        /*3210*/ 	.byte	0x04, 0x12
        /*3212*/ 	.short	(.L_2167 - .L_2166)
	.align		4
.L_2166:
        /*3214*/ 	.word	index@(_ZN2at6native55_GLOBAL__N__de093ff9_22_ForeachBinaryOpList_cu_a911ec4325multi_tensor_apply_kernelINS1_18TensorListMetadataILi2EEENS1_11CopyFunctorIN3c108BFloat16EbLi2ELi1ELi1EEEJNS0_4CopyIS7_bEEEEEvT_T0_DpT1_)
        /*3218*/ 	.word	0x00000000


	//----- nvinfo : EIATTR_MIN_STACK_SIZE
	.align		4
.L_2167:
        /*321c*/ 	.byte	0x04, 0x12
        /*321e*/ 	.short	(.L_2169 - .L_2168)
	.align		4
.L_2168:
        /*3220*/ 	.word	index@(_ZN2at6native55_GLOBAL__N__de093ff9_22_ForeachBinaryOpList_cu_a911ec4325multi_tensor_apply_kernelINS1_18TensorListMetadataILi2EEENS1_11CopyFunctorIN3c108BFloat16ENS6_4HalfELi2ELi1ELi1EEEJNS0_4CopyIS7_S8_EEEEEvT_T0_DpT1_)
        /*3224*/ 	.word	0x00000000


	//----- nvinfo : EIATTR_MIN_STACK_SIZE
	.align		4
.L_2169:
        /*3228*/ 	.byte	0x04, 0x12
        /*322a*/ 	.short	(.L_2171 - .L_2170)
	.align		4
.L_2170:
        /*322c*/ 	.word	index@(_ZN2at6native55_GLOBAL__N__de093ff9_22_ForeachBinaryOpList_cu_a911ec4325multi_tensor_apply_kernelINS1_18TensorListMetadataILi2EEENS1_11CopyFunctorIN3c108BFloat16ENS6_7complexIfEELi2ELi1ELi1EEEJNS0_4CopyIS7_S9_EEEEEvT_T0_DpT1_)
        /*3230*/ 	.word	0x00000000


	//----- nvinfo : EIATTR_MIN_STACK_SIZE
	.align		4
.L_2171:
        /*3234*/ 	.byte	0x04, 0x12
        /*3236*/ 	.short	(.L_2173 - .L_2172)
	.align		4
.L_2172:
        /*3238*/ 	.word	index@(_ZN2at6native55_GLOBAL__N__de093ff9_22_ForeachBinaryOpList_cu_a911ec4325multi_tensor_apply_kernelINS1_18TensorListMetadataILi2EEENS1_11CopyFunctorIN3c108BFloat16ENS6_7complexIdEELi2ELi1ELi1EEEJNS0_4CopyIS7_S9_EEEEEvT_T0_DpT1_)
        /*323c*/ 	.word	0x00000000


	//----- nvinfo : EIATTR_MIN_STACK_SIZE
	.align		4
.L_2173:
        /*3240*/ 	.byte	0x04, 0x12
        /*3242*/ 	.short	(.L_2175 - .L_2174)
	.align		4
.L_2174:
        /*3244*/ 	.word	index@(_ZN2at6native55_GLOBAL__N__de093ff9_22_ForeachBinaryOpList_cu_a911ec4325multi_tensor_apply_kernelINS1_18TensorListMetadataILi2EEENS1_11CopyFunctorIN3c108BFloat16EfLi2ELi1ELi1EEEJNS0_4CopyIS7_fEEEEEvT_T0_DpT1_)
        /*3248*/ 	.word	0x00000000


	//----- nvinfo : EIATTR_MIN_STACK_SIZE
	.align		4
.L_2175:
        /*324c*/ 	.byte	0x04, 0x12
        /*324e*/ 	.short	(.L_2177 - .L_2176)
	.align		4
.L_2176:
        /*3250*/ 	.word	index@(_ZN2at6native55_GLOBAL__N__de093ff9_22_ForeachBinaryOpList_cu_a911ec4325multi_tensor_apply_kernelINS1_18TensorListMetadataILi2EEENS1_11CopyFunctorIN3c108BFloat16EdLi2ELi1ELi1EEEJNS0_4CopyIS7_dEEEEEvT_T0_DpT1_)
        /*3254*/ 	.word	0x00000000


	//----- nvinfo : EIATTR_MIN_STACK_SIZE
	.align		4
.L_2177:
        /*3258*/ 	.byte	0x04, 0x12
        /*325a*/ 	.short	(.L_2179 - .L_2178)
	.align		4
.L_2178:
        /*325c*/ 	.word	index@(_ZN2at6native55_GLOBAL__N__de093ff9_22_ForeachBinaryOpList_cu_a911ec4325multi_tensor_apply_kernelINS1_18TensorListMetadataILi2EEENS1_11CopyFunctorIN3c108BFloat16EiLi2ELi1ELi1EEEJNS0_4CopyIS7_iEEEEEvT_T0_DpT1_)
        /*3260*/ 	.word	0x00000000


	//----- nvinfo : EIATTR_MIN_STACK_SIZE
	.align		4
.L_2179:
        /*3264*/ 	.byte	0x04, 0x12
        /*3266*/ 	.short	(.L_2181 - .L_2180)
	.align		4
.L_2180:
        /*3268*/ 	.word	index@(_ZN2at6native55_GLOBAL__N__de093ff9_22_ForeachBinaryOpList_cu_a911ec4325multi_tensor_apply_kernelINS1_18TensorListMetadataILi2EEENS1_11CopyFunctorIN3c108BFloat16EsLi2ELi1ELi1EEEJNS0_4CopyIS7_sEEEEEvT_T0_DpT1_)
        /*326c*/ 	.word	0x00000000


	//----- nvinfo : EIATTR_MIN_STACK_SIZE
	.align		4
.L_2181:
        /*3270*/ 	.byte	0x04, 0x12
        /*3272*/ 	.short	(.L_2183 - .L_2182)
	.align		4
.L_2182:
        /*3274*/ 	.word	index@(_ZN2at6native55_GLOBAL__N__de093ff9_22_ForeachBinaryOpList_cu_a911ec4325multi_tensor_apply_kernelINS1_18TensorListMetadataILi2EEENS1_11CopyFunctorIN3c108BFloat16ElLi2ELi1ELi1EEEJNS0_4CopyIS7_lEEEEEvT_T0_DpT1_)
        /*3278*/ 	.word	0x00000000


	//----- nvinfo : EIATTR_MIN_STACK_SIZE
	.align		4
.L_2183:
        /*327c*/ 	.byte	0x04, 0x12
        /*327e*/ 	.short	(.L_2185 - .L_2184)
	.align		4
.L_2184:
        /*3280*/ 	.word	index@(_ZN2at6native55_GLOBAL__N__de093ff9_22_ForeachBinaryOpList_cu_a911ec4325multi_tensor_apply_kernelINS1_18TensorListMetadataILi2EEENS1_11CopyFunctorIN3c108BFloat16EaLi2ELi1ELi1EEEJNS0_4CopyIS7_aEEEEEvT_T0_DpT1_)
        /*3284*/ 	.word	0x00000000


	//----- nvinfo : EIATTR_MIN_STACK_SIZE
	.align		4
.L_2185:
        /*3288*/ 	.byte	0x04, 0x12
        /*328a*/ 	.short	(.L_2187 - .L_2186)
	.align		4
.L_2186:
        /*328c*/ 	.word	index@(_ZN2at6native55_GLOBAL__N__de093ff9_22_ForeachBinaryOpList_cu_a911ec4325multi_tensor_apply_kernelINS1_18TensorListMetadataILi2EEENS1_11CopyFunctorIN3c108BFloat16EhLi2ELi1ELi1EEEJNS0_4CopyIS7_hEEEEEvT_T0_DpT1_)
        /*3290*/ 	.word	0x00000000


	//----- nvinfo : EIATTR_MIN_STACK_SIZE
	.align		4
.L_2187:
        /*3294*/ 	.byte	0x04, 0x12
        /*3296*/ 	.short	(.L_2189 - .L_2188)
	.align		4
.L_2188:
        /*3298*/ 	.word	index@(_ZN2at6native55_GLOBAL__N__de093ff9_22_ForeachBinaryOpList_cu_a911ec4325multi_tensor_apply_kernelINS1_18TensorListMetadataILi2EEENS1_14UnaryOpFunctorIN3c108BFloat16ELi2ELi1ELi1EEEJNS0_4CopyIS7_S7_EEEEEvT_T0_DpT1_)
        /*329c*/ 	.word	0x00000000


	//----- nvinfo : EIATTR_MIN_STACK_SIZE
	.align		4
.L_2189:
        /*32a0*/ 	.byte	0x04, 0x12
        /*32a2*/ 	.short	(.L_2191 - .L_2190)
	.align		4
.L_2190:
        /*32a4*/ 	.word	index@(_ZN2at6native55_GLOBAL__N__de093ff9_22_ForeachBinaryOpList_cu_a911ec4325multi_tensor_apply_kernelINS1_18TensorListMetadataILi2EEENS1_11CopyFunctorIN3c104HalfENS6_15Float8_e5m2fnuzELi2ELi1ELi1EEEJNS0_4CopyIS7_S8_EEEEEvT_T0_DpT1_)
        /*32a8*/ 	.word	0x00000000


	//----- nvinfo : EIATTR_MIN_STACK_SIZE
	.align		4
.L_2191:
        /*32ac*/ 	.byte	0x04, 0x12
        /*32ae*/ 	.short	(.L_2193 - .L_2192)
	.align		4
.L_2192:
        /*32b0*/ 	.word	index@(_ZN2at6native55_GLOBAL__N__de093ff9_22_ForeachBinaryOpList_cu_a911ec4325multi_tensor_apply_kernelINS1_18TensorListMetadataILi2EEENS1_11CopyFunctorIN3c104HalfENS6_11Float8_e5m2ELi2ELi1ELi1EEEJNS0_4CopyIS7_S8_EEEEEvT_T0_DpT1_)
        /*32b4*/ 	.word	0x00000000


	//----- nvinfo : EIATTR_MIN_STACK_SIZE
	.align		4
.L_2193:
        /*32b8*/ 	.byte	0x04, 0x12
        /*32ba*/ 	.short	(.L_2195 - .L_2194)
	.align		4
.L_2194:
        /*32bc*/ 	.word	index@(_ZN2at6native55_GLOBAL__N__de093ff9_22_ForeachBinaryOpList_cu_a911ec4325multi_tensor_apply_kernelINS1_18TensorListMetadataILi2EEENS1_11CopyFunctorIN3c104HalfENS6_15Float8_e4m3fnuzELi2ELi1ELi1EEEJNS0_4CopyIS7_S8_EEEEEvT_T0_DpT1_)
        /*32c0*/ 	.word	0x00000000


	//----- nvinfo : EIATTR_MIN_STACK_SIZE
	.align		4
.L_2195:
        /*32c4*/ 	.byte	0x04, 0x12
        /*32c6*/ 	.short	(.L_2197 - .L_2196)
	.align		4
.L_2196:
        /*32c8*/ 	.word	index@(_ZN2at6native55_GLOBAL__N__de093ff9_22_ForeachBinaryOpList_cu_a911ec4325multi_tensor_apply_kernelINS1_18TensorListMetadataILi2EEENS1_11CopyFunctorIN3c104HalfENS6_13Float8_e4m3fnELi2ELi1ELi1EEEJNS0_4CopyIS7_S8_EEEEEvT_T0_DpT1_)
        /*32cc*/ 	.word	0x00000000


	//----- nvinfo : EIATTR_MIN_STACK_SIZE
	.align		4
.L_2197:
        /*32d0*/ 	.byte	0x04, 0x12
        /*32d2*/ 	.short	(.L_2199 - .L_2198)
	.align		4
.L_2198:
        /*32d4*/ 	.word	index@(_ZN2at6native55_GLOBAL__N__de093ff9_22_ForeachBinaryOpList_cu_a911ec4325multi_tensor_apply_kernelINS1_18TensorListMetadataILi2EEENS1_11CopyFunctorIN3c104HalfEbLi2ELi1ELi1EEEJNS0_4CopyIS7_bEEEEEvT_T0_DpT1_)
        /*32d8*/ 	.word	0x00000000


	//----- nvinfo : EIATTR_MIN_STACK_SIZE
	.align		4
.L_2199:
        /*32dc*/ 	.byte	0x04, 0x12
        /*32de*/ 	.short	(.L_2201 - .L_2200)
	.align		4
.L_2200:
        /*32e0*/ 	.word	index@(_ZN2at6native55_GLOBAL__N__de093ff9_22_ForeachBinaryOpList_cu_a911ec4325multi_tensor_apply_kernelINS1_18TensorListMetadataILi2EEENS1_11CopyFunctorIN3c104HalfENS6_8BFloat16ELi2ELi1ELi1EEEJNS0_4CopyIS7_S8_EEEEEvT_T0_DpT1_)
        /*32e4*/ 	.word	0x00000000


	//----- nvinfo : EIATTR_MIN_STACK_SIZE
	.align		4
.L_2201:
        /*32e8*/ 	.byte	0x04, 0x12
        /*32ea*/ 	.short	(.L_2203 - .L_2202)
	.align		4
.L_2202:
        /*32ec*/ 	.word	index@(_ZN2at6native55_GLOBAL__N__de093ff9_22_ForeachBinaryOpList_cu_a911ec4325multi_tensor_apply_kernelINS1_18TensorListMetadataILi2EEENS1_11CopyFunctorIN3c104HalfENS6_7complexIfEELi2ELi1ELi1EEEJNS0_4CopyIS7_S9_EEEEEvT_T0_DpT1_)
        /*32f0*/ 	.word	0x00000000


	//----- nvinfo : EIATTR_MIN_STACK_SIZE
	.align		4
.L_2203:
        /*32f4*/ 	.byte	0x04, 0x12
        /*32f6*/ 	.short	(.L_2205 - .L_2204)
	.align		4
.L_2204:
        /*32f8*/ 	.word	index@(_ZN2at6native55_GLOBAL__N__de093ff9_22_ForeachBinaryOpList_cu_a911ec4325multi_tensor_apply_kernelINS1_18TensorListMetadataILi2EEENS1_11CopyFunctorIN3c104HalfENS6_7complexIdEELi2ELi1ELi1EEEJNS0_4CopyIS7_S9_EEEEEvT_T0_DpT1_)
        /*32fc*/ 	.word	0x00000000


	//----- nvinfo : EIATTR_MIN_STACK_SIZE
	.align		4
.L_2205:
        /*3300*/ 	.byte	0x04, 0x12
        /*3302*/ 	.short	(.L_2207 - .L_2206)
	.align		4
.L_2206:
        /*3304*/ 	.word	index@(_ZN2at6native55_GLOBAL__N__de093ff9_22_ForeachBinaryOpList_cu_a911ec4325multi_tensor_apply_kernelINS1_18TensorListMetadataILi2EEENS1_11CopyFunctorIN3c104HalfEfLi2ELi1ELi1EEEJNS0_4CopyIS7_fEEEEEvT_T0_DpT1_)
        /*3308*/ 	.word	0x00000000


	//----- nvinfo : EIATTR_MIN_STACK_SIZE
	.align		4
.L_2207:
        /*330c*/ 	.byte	0x04, 0x12
        /*330e*/ 	.short	(.L_2209 - .L_2208)
	.align		4
.L_2208:
        /*3310*/ 	.word	index@(_ZN2at6native55_GLOBAL__N__de093ff9_22_ForeachBinaryOpList_cu_a911ec4325multi_tensor_apply_kernelINS1_18TensorListMetadataILi2EEENS1_11CopyFunctorIN3c104HalfEdLi2ELi1ELi1EEEJNS0_4CopyIS7_dEEEEEvT_T0_DpT1_)
        /*3314*/ 	.word	0x00000000


	//----- nvinfo : EIATTR_MIN_STACK_SIZE
	.align		4
.L_2209:
        /*3318*/ 	.byte	0x04, 0x12
        /*331a*/ 	.short	(.L_2211 - .L_2210)
	.align		4
.L_2210:
        /*331c*/ 	.word	index@(_ZN2at6native55_GLOBAL__N__de093ff9_22_ForeachBinaryOpList_cu_a911ec4325multi_tensor_apply_kernelINS1_18TensorListMetadataILi2EEENS1_11CopyFunctorIN3c104HalfEiLi2ELi1ELi1EEEJNS0_4CopyIS7_iEEEEEvT_T0_DpT1_)
        /*3320*/ 	.word	0x00000000


	//----- nvinfo : EIATTR_MIN_STACK_SIZE
	.align		4
.L_2211:
        /*3324*/ 	.byte	0x04, 0x12
        /*3326*/ 	.short	(.L_2213 - .L_2212)
	.align		4
.L_2212:
        /*3328*/ 	.word	index@(_ZN2at6native55_GLOBAL__N__de093ff9_22_ForeachBinaryOpList_cu_a911ec4325multi_tensor_apply_kernelINS1_18TensorListMetadataILi2EEENS1_11CopyFunctorIN3c104HalfEsLi2ELi1ELi1EEEJNS0_4CopyIS7_sEEEEEvT_T0_DpT1_)
        /*332c*/ 	.word	0x00000000


	//----- nvinfo : EIATTR_MIN_STACK_SIZE
	.align		4
.L_2213:
        /*3330*/ 	.byte	0x04, 0x12
        /*3332*/ 	.short	(.L_2215 - .L_2214)
	.align		4
.L_2214:
        /*3334*/ 	.word	index@(_ZN2at6native55_GLOBAL__N__de093ff9_22_ForeachBinaryOpList_cu_a911ec4325multi_tensor_apply_kernelINS1_18TensorListMetadataILi2EEENS1_11CopyFunctorIN3c104HalfElLi2ELi1ELi1EEEJNS0_4CopyIS7_lEEEEEvT_T0_DpT1_)
        /*3338*/ 	.word	0x00000000


	//----- nvinfo : EIATTR_MIN_STACK_SIZE
	.align		4
.L_2215:
        /*333c*/ 	.byte	0x04, 0x12
        /*333e*/ 	.short	(.L_2217 - .L_2216)
	.align		4
.L_2216:
        /*3340*/ 	.word	index@(_ZN2at6native55_GLOBAL__N__de093ff9_22_ForeachBinaryOpList_cu_a911ec4325multi_tensor_apply_kernelINS1_18TensorListMetadataILi2EEENS1_11CopyFunctorIN3c104HalfEaLi2ELi1ELi1EEEJNS0_4CopyIS7_aEEEEEvT_T0_DpT1_)
        /*3344*/ 	.word	0x00000000


	//----- nvinfo : EIATTR_MIN_STACK_SIZE
	.align		4
.L_2217:
        /*3348*/ 	.byte	0x04, 0x12
        /*334a*/ 	.short	(.L_2219 - .L_2218)
	.align		4
.L_2218:
        /*334c*/ 	.word	index@(_ZN2at6native55_GLOBAL__N__de093ff9_22_ForeachBinaryOpList_cu_a911ec4325multi_tensor_apply_kernelINS1_18TensorListMetadataILi2EEENS1_11CopyFunctorIN3c104HalfEhLi2ELi1ELi1EEEJNS0_4CopyIS7_hEEEEEvT_T0_DpT1_)
        /*3350*/ 	.word	0x00000000


	//----- nvinfo : EIATTR_MIN_STACK_SIZE
	.align		4
.L_2219:
        /*3354*/ 	.byte	0x04, 0x12
        /*3356*/ 	.short	(.L_2221 - .L_2220)
	.align		4
.L_2220:
        /*3358*/ 	.word	index@(_ZN2at6native55_GLOBAL__N__de093ff9_22_ForeachBinaryOpList_cu_a911ec4325multi_tensor_apply_kernelINS1_18TensorListMetadataILi2EEENS1_14UnaryOpFunctorIN3c104HalfELi2ELi1ELi1EEEJNS0_4CopyIS7_S7_EEEEEvT_T0_DpT1_)
        /*335c*/ 	.word	0x00000000


	//----- nvinfo : EIATTR_MIN_STACK_SIZE
	.align		4
.L_2221:
        /*3360*/ 	.byte	0x04, 0x12
        /*3362*/ 	.short	(.L_2223 - .L_2222)
	.align		4
.L_2222:
        /*3364*/ 	.word	index@(_ZN2at6native55_GLOBAL__N__de093ff9_22_ForeachBinaryOpList_cu_a911ec4325multi_tensor_apply_kernelINS1_18TensorListMetadataILi2EEENS1_11CopyFunctorIN3c107complexIfEENS6_15Float8_e5m2fnuzELi2ELi1ELi1EEEJNS0_4CopyIS8_S9_EEEEEvT_T0_DpT1_)
        /*3368*/ 	.word	0x00000000


	//----- nvinfo : EIATTR_MIN_STACK_SIZE
	.align		4
.L_2223:
        /*336c*/ 	.byte	0x04, 0x12
        /*336e*/ 	.short	(.L_2225 - .L_2224)
	.align		4
.L_2224:
        /*3370*/ 	.word	index@(_ZN2at6native55_GLOBAL__N__de093ff9_22_ForeachBinaryOpList_cu_a911ec4325multi_tensor_apply_kernelINS1_18TensorListMetadataILi2EEENS1_11CopyFunctorIN3c107complexIfEENS6_11Float8_e5m2ELi2ELi1ELi1EEEJNS0_4CopyIS8_S9_EEEEEvT_T0_DpT1_)
        /*3374*/ 	.word	0x00000000


	//----- nvinfo : EIATTR_MIN_STACK_SIZE
	.align		4
.L_2225:
        /*3378*/ 	.byte	0x04, 0x12
        /*337a*/ 	.short	(.L_2227 - .L_2226)
	.align		4
.L_2226:
        /*337c*/ 	.word	index@(_ZN2at6native55_GLOBAL__N__de093ff9_22_ForeachBinaryOpList_cu_a911ec4325multi_tensor_apply_kernelINS1_18TensorListMetadataILi2EEENS1_11CopyFunctorIN3c107complexIfEENS6_15Float8_e4m3fnuzELi2ELi1ELi1EEEJNS0_4CopyIS8_S9_EEEEEvT_T0_DpT1_)
        /*3380*/ 	.word	0x00000000


	//----- nvinfo : EIATTR_MIN_STACK_SIZE
	.align		4
.L_2227:
        /*3384*/ 	.byte	0x04, 0x12
        /*3386*/ 	.short	(.L_2229 - .L_2228)
	.align		4
.L_2228:
        /*3388*/ 	.word	index@(_ZN2at6native55_GLOBAL__N__de093ff9_22_ForeachBinaryOpList_cu_a911ec4325multi_tensor_apply_kernelINS1_18TensorListMetadataILi2EEENS1_11CopyFunctorIN3c107complexIfEENS6_13Float8_e4m3fnELi2ELi1ELi1EEEJNS0_4CopyIS8_S9_EEEEEvT_T0_DpT1_)
        /*338c*/ 	.word	0x00000000


	//----- nvinfo : EIATTR_MIN_STACK_SIZE
	.align		4
.L_2229:
        /*3390*/ 	.byte	0x04, 0x12
        /*3392*/ 	.short	(.L_2231 - .L_2230)
	.align		4
.L_2230:
        /*3394*/ 	.word	index@(_ZN2at6native55_GLOBAL__N__de093ff9_22_ForeachBinaryOpList_cu_a911ec4325multi_tensor_apply_kernelINS1_18TensorListMetadataILi2EEENS1_11CopyFunctorIN3c107complexIfEEbLi2ELi1ELi1EEEJNS0_4CopyIS8_bEEEEEvT_T0_DpT1_)
        /*3398*/ 	.word	0x00000000


	//----- nvinfo : EIATTR_MIN_STACK_SIZE
	.align		4
.L_2231:
        /*339c*/ 	.byte	0x04, 0x12
        /*339e*/ 	.short	(.L_2233 - .L_2232)
	.align		4
.L_2232:
        /*33a0*/ 	.word	index@(_ZN2at6native55_GLOBAL__N__de093ff9_22_ForeachBinaryOpList_cu_a911ec4325multi_tensor_apply_kernelINS1_18TensorListMetadataILi2EEENS1_11CopyFunctorIN3c107complexIfEENS6_8BFloat16ELi2ELi1ELi1EEEJNS0_4CopyIS8_S9_EEEEEvT_T0_DpT1_)
        /*33a4*/ 	.word	0x00000000


	//----- nvinfo : EIATTR_MIN_STACK_SIZE
	.align		4
.L_2233:
        /*33a8*/ 	.byte	0x04, 0x12
        /*33aa*/ 	.short	(.L_2235 - .L_2234)
	.align		4
.L_2234:
        /*33ac*/ 	.word	index@(_ZN2at6native55_GLOBAL__N__de093ff9_22_ForeachBinaryOpList_cu_a911ec4325multi_tensor_apply_kernelINS1_18TensorListMetadataILi2EEENS1_11CopyFunctorIN3c107complexIfEENS6_4HalfELi2ELi1ELi1EEEJNS0_4CopyIS8_S9_EEEEEvT_T0_DpT1_)
        /*33b0*/ 	.word	0x00000000


	//----- nvinfo : EIATTR_MIN_STACK_SIZE
	.align		4
.L_2235:
        /*33b4*/ 	.byte	0x04, 0x12
        /*33b6*/ 	.short	(.L_2237 - .L_2236)
	.align		4
.L_2236:
        /*33b8*/ 	.word	index@(_ZN2at6native55_GLOBAL__N__de093ff9_22_ForeachBinaryOpList_cu_a911ec4325multi_tensor_apply_kernelINS1_18TensorListMetadataILi2EEENS1_11CopyFunctorIN3c107complexIfEENS7_IdEELi2ELi1ELi1EEEJNS0_4CopyIS8_S9_EEEEEvT_T0_DpT1_)
        /*33bc*/ 	.word	0x00000000


	//----- nvinfo : EIATTR_MIN_STACK_SIZE
	.align		4
.L_2237:
        /*33c0*/ 	.byte	0x04, 0x12
        /*33c2*/ 	.short	(.L_2239 - .L_2238)
	.align		4
.L_2238:
        /*33c4*/ 	.word	index@(_ZN2at6native55_GLOBAL__N__de093ff9_22_ForeachBinaryOpList_cu_a911ec4325multi_tensor_apply_kernelINS1_18TensorListMetadataILi2EEENS1_11CopyFunctorIN3c107complexIfEEfLi2ELi1ELi1EEEJNS0_4CopyIS8_fEEEEEvT_T0_DpT1_)
        /*33c8*/ 	.word	0x00000000


	//----- nvinfo : EIATTR_MIN_STACK_SIZE
	.align		4
.L_2239:
        /*33cc*/ 	.byte	0x04, 0x12
        /*33ce*/ 	.short	(.L_2241 - .L_2240)
	.align		4
.L_2240:
        /*33d0*/ 	.word	index@(_ZN2at6native55_GLOBAL__N__de093ff9_22_ForeachBinaryOpList_cu_a911ec4325multi_tensor_apply_kernelINS1_18TensorListMetadataILi2EEENS1_11CopyFunctorIN3c107complexIfEEdLi2ELi1ELi1EEEJNS0_4CopyIS8_dEEEEEvT_T0_DpT1_)
        /*33d4*/ 	.word	0x00000000


	//----- nvinfo : EIATTR_MIN_STACK_SIZE
	.align		4
.L_2241:
        /*33d8*/ 	.byte	0x04, 0x12
        /*33da*/ 	.short	(.L_2243 - .L_2242)
	.align		4
.L_2242:
        /*33dc*/ 	.word	index@(_ZN2at6native55_GLOBAL__N__de093ff9_22_ForeachBinaryOpList_cu_a911ec4325multi_tensor_apply_kernelINS1_18TensorListMetadataILi2EEENS1_11CopyFunctorIN3c107complexIfEEiLi2ELi1ELi1EEEJNS0_4CopyIS8_iEEEEEvT_T0_DpT1_)
        /*33e0*/ 	.word	0x00000000


	//----- nvinfo : EIATTR_MIN_STACK_SIZE
	.align		4
.L_2243:
        /*33e4*/ 	.byte	0x04, 0x12
        /*33e6*/ 	.short	(.L_2245 - .L_2244)
	.align		4
.L_2244:
        /*33e8*/ 	.word	index@(_ZN2at6native55_GLOBAL__N__de093ff9_22_ForeachBinaryOpList_cu_a911ec4325multi_tensor_apply_kernelINS1_18TensorListMetadataILi2EEENS1_11CopyFunctorIN3c107complexIfEEsLi2ELi1ELi1EEEJNS0_4CopyIS8_sEEEEEvT_T0_DpT1_)
        /*33ec*/ 	.word	0x00000000


	//----- nvinfo : EIATTR_MIN_STACK_SIZE
	.align		4
.L_2245:
        /*33f0*/ 	.byte	0x04, 0x12
        /*33f2*/ 	.short	(.L_2247 - .L_2246)
	.align		4
.L_2246:
        /*33f4*/ 	.word	index@(_ZN2at6native55_GLOBAL__N__de093ff9_22_ForeachBinaryOpList_cu_a911ec4325multi_tensor_apply_kernelINS1_18TensorListMetadataILi2EEENS1_11CopyFunctorIN3c107complexIfEElLi2ELi1ELi1EEEJNS0_4CopyIS8_lEEEEEvT_T0_DpT1_)
        /*33f8*/ 	.word	0x00000000


	//----- nvinfo : EIATTR_MIN_STACK_SIZE
	.align		4
.L_2247:
        /*33fc*/ 	.byte	0x04, 0x12
        /*33fe*/ 	.short	(.L_2249 - .L_2248)
	.align		4
.L_2248:
        /*3400*/ 	.word	index@(_ZN2at6native55_GLOBAL__N__de093ff9_22_ForeachBinaryOpList_cu_a911ec4325multi_tensor_apply_kernelINS1_18TensorListMetadataILi2EEENS1_11CopyFunctorIN3c107complexIfEEaLi2ELi1ELi1EEEJNS0_4CopyIS8_aEEEEEvT_T0_DpT1_)
        /*3404*/ 	.word	0x00000000


	//----- nvinfo : EIATTR_MIN_STACK_SIZE
	.align		4
.L_2249:
        /*3408*/ 	.byte	0x04, 0x12
        /*340a*/ 	.short	(.L_2251 - .L_2250)
	.align		4
.L_2250:
        /*340c*/ 	.word	index@(_ZN2at6native55_GLOBAL__N__de093ff9_22_ForeachBinaryOpList_cu_a911ec4325multi_tensor_apply_kernelINS1_18TensorListMetadataILi2EEENS1_11CopyFunctorIN3c107complexIfEEhLi2ELi1ELi1EEEJNS0_4CopyIS8_hEEEEEvT_T0_DpT1_)
        /*3410*/ 	.word	0x00000000


	//----- nvinfo : EIATTR_MIN_STACK_SIZE
	.align		4
.L_2251:
        /*3414*/ 	.byte	0x04, 0x12
        /*3416*/ 	.short	(.L_2253 - .L_2252)
	.align		4
.L_2252:
        /*3418*/ 	.word	index@(_ZN2at6native55_GLOBAL__N__de093ff9_22_ForeachBinaryOpList_cu_a911ec4325multi_tensor_apply_kernelINS1_18TensorListMetadataILi2EEENS1_14UnaryOpFunctorIN3c107complexIfEELi2ELi1ELi1EEEJNS0_4CopyIS8_S8_EEEEEvT_T0_DpT1_)
        /*341c*/ 	.word	0x00000000


	//----- nvinfo : EIATTR_MIN_STACK_SIZE
	.align		4
.L_2253:
        /*3420*/ 	.byte	0x04, 0x12
        /*3422*/ 	.short	(.L_2255 - .L_2254)
	.align		4
.L_2254:
        /*3424*/ 	.word	index@(_ZN2at6native55_GLOBAL__N__de093ff9_22_ForeachBinaryOpList_cu_a911ec4325multi_tensor_apply_kernelINS1_18TensorListMetadataILi2EEENS1_11CopyFunctorIN3c107complexIdEENS6_15Float8_e5m2fnuzELi2ELi1ELi1EEEJNS0_4CopyIS8_S9_EEEEEvT_T0_DpT1_)
        /*3428*/ 	.word	0x00000000


	//----- nvinfo : EIATTR_MIN_STACK_SIZE
	.align		4
.L_2255:
        /*342c*/ 	.byte	0x04, 0x12
        /*342e*/ 	.short	(.L_2257 - .L_2256)
	.align		4
.L_2256:
        /*3430*/ 	.word	index@(_ZN2at6native55_GLOBAL__N__de093ff9_22_ForeachBinaryOpList_cu_a911ec4325multi_tensor_apply_kernelINS1_18TensorListMetadataILi2EEENS1_11CopyFunctorIN3c107complexIdEENS6_11Float8_e5m2ELi2ELi1ELi1EEEJNS0_4CopyIS8_S9_EEEEEvT_T0_DpT1_)
        /*3434*/ 	.word	0x00000000


	//----- nvinfo : EIATTR_MIN_STACK_SIZE
	.align		4
.L_2257:
        /*3438*/ 	.byte	0x04, 0x12
        /*343a*/ 	.short	(.L_2259 - .L_2258)
	.align		4
.L_2258:
        /*343c*/ 	.word	index@(_ZN2at6native55_GLOBAL__N__de093ff9_22_ForeachBinaryOpList_cu_a911ec4325multi_tensor_apply_kernelINS1_18TensorListMetadataILi2EEENS1_11CopyFunctorIN3c107complexIdEENS6_15Float8_e4m3fnuzELi2ELi1ELi1EEEJNS0_4CopyIS8_S9_EEEEEvT_T0_DpT1_)
        /*3440*/ 	.word	0x00000000


	//----- nvinfo : EIATTR_MIN_STACK_SIZE
	.align		4
.L_2259:
        /*3444*/ 	.byte	0x04, 0x12
        /*3446*/ 	.short	(.L_2261 - .L_2260)
	.align		4
.L_2260:
        /*3448*/ 	.word	index@(_ZN2at6native55_GLOBAL__N__de093ff9_22_ForeachBinaryOpList_cu_a911ec4325multi_tensor_apply_kernelINS1_18TensorListMetadataILi2EEENS1_11CopyFunctorIN3c107complexIdEENS6_13Float8_e4m3fnELi2ELi1ELi1EEEJNS0_4CopyIS8_S9_EEEEEvT_T0_DpT1_)
        /*344c*/ 	.word	0x00000000


	//----- nvinfo : EIATTR_MIN_STACK_SIZE
	.align		4
.L_2261:
        /*3450*/ 	.byte	0x04, 0x12
        /*3452*/ 	.short	(.L_2263 - .L_2262)
	.align		4
.L_2262:
        /*3454*/ 	.word	index@(_ZN2at6native55_GLOBAL__N__de093ff9_22_ForeachBinaryOpList_cu_a911ec4325multi_tensor_apply_kernelINS1_18TensorListMetadataILi2EEENS1_11CopyFunctorIN3c107complexIdEEbLi2ELi1ELi1EEEJNS0_4CopyIS8_bEEEEEvT_T0_DpT1_)
        /*3458*/ 	.word	0x00000000


	//----- nvinfo : EIATTR_MIN_STACK_SIZE
	.align		4
.L_2263:
        /*345c*/ 	.byte	0x04, 0x12
        /*345e*/ 	.short	(.L_2265 - .L_2264)
	.align		4
.L_2264:
        /*3460*/ 	.word	index@(_ZN2at6native55_GLOBAL__N__de093ff9_22_ForeachBinaryOpList_cu_a911ec4325multi_tensor_apply_kernelINS1_18TensorListMetadataILi2EEENS1_11CopyFunctorIN3c107complexIdEENS6_8BFloat16ELi2ELi1ELi1EEEJNS0_4CopyIS8_S9_EEEEEvT_T0_DpT1_)
        /*3464*/ 	.word	0x00000000


	//----- nvinfo : EIATTR_MIN_STACK_SIZE
	.align		4
.L_2265:
        /*3468*/ 	.byte	0x04, 0x12
        /*346a*/ 	.short	(.L_2267 - .L_2266)
	.align		4
.L_2266:
        /*346c*/ 	.word	index@(_ZN2at6native55_GLOBAL__N__de093ff9_22_ForeachBinaryOpList_cu_a911ec4325multi_tensor_apply_kernelINS1_18TensorListMetadataILi2EEENS1_11CopyFunctorIN3c107complexIdEENS6_4HalfELi2ELi1ELi1EEEJNS0_4CopyIS8_S9_EEEEEvT_T0_DpT1_)
        /*3470*/ 	.word	0x00000000


	//----- nvinfo : EIATTR_MIN_STACK_SIZE
	.align		4
.L_2267:
        /*3474*/ 	.byte	0x04, 0x12
        /*3476*/ 	.short	(.L_2269 - .L_2268)
	.align		4
.L_2268:
        /*3478*/ 	.word	index@(_ZN2at6native55_GLOBAL__N__de093ff9_22_ForeachBinaryOpList_cu_a911ec4325multi_tensor_apply_kernelINS1_18TensorListMetadataILi2EEENS1_11CopyFunctorIN3c107complexIdEENS7_IfEELi2ELi1ELi1EEEJNS0_4CopyIS8_S9_EEEEEvT_T0_DpT1_)
        /*347c*/ 	.word	0x00000000


	//----- nvinfo : EIATTR_MIN_STACK_SIZE
	.align		4
.L_2269:
        /*3480*/ 	.byte	0x04, 0x12
        /*3482*/ 	.short	(.L_2271 - .L_2270)
	.align		4
.L_2270:
        /*3484*/ 	.word	index@(_ZN2at6native55_GLOBAL__N__de093ff9_22_ForeachBinaryOpList_cu_a911ec4325multi_tensor_apply_kernelINS1_18TensorListMetadataILi2EEENS1_11CopyFunctorIN3c107complexIdEEfLi2ELi1ELi1EEEJNS0_4CopyIS8_fEEEEEvT_T0_DpT1_)
        /*3488*/ 	.word	0x00000000


	//----- nvinfo : EIATTR_MIN_STACK_SIZE
	.align		4
.L_2271:
        /*348c*/ 	.byte	0x04, 0x12
        /*348e*/ 	.short	(.L_2273 - .L_2272)
	.align		4
.L_2272:
        /*3490*/ 	.word	index@(_ZN2at6native55_GLOBAL__N__de093ff9_22_ForeachBinaryOpList_cu_a911ec4325multi_tensor_apply_kernelINS1_18TensorListMetadataILi2EEENS1_11CopyFunctorIN3c107complexIdEEdLi2ELi1ELi1EEEJNS0_4CopyIS8_dEEEEEvT_T0_DpT1_)
        /*3494*/ 	.word	0x00000000


	//----- nvinfo : EIATTR_MIN_STACK_SIZE
	.align		4
.L_2273:
        /*3498*/ 	.byte	0x04, 0x12
        /*349a*/ 	.short	(.L_2275 - .L_2274)
	.align		4
.L_2274:
        /*349c*/ 	.word	index@(_ZN2at6native55_GLOBAL__N__de093ff9_22_ForeachBinaryOpList_cu_a911ec4325multi_tensor_apply_kernelINS1_18TensorListMetadataILi2EEENS1_11CopyFunctorIN3c107complexIdEEiLi2ELi1ELi1EEEJNS0_4CopyIS8_iEEEEEvT_T0_DpT1_)
        /*34a0*/ 	.word	0x00000000


	//----- nvinfo : EIATTR_MIN_STACK_SIZE
	.align		4
.L_2275:
        /*34a4*/ 	.byte	0x04, 0x12
        /*34a6*/ 	.short	(.L_2277 - .L_2276)
	.align		4
.L_2276:
        /*34a8*/ 	.word	index@(_ZN2at6native55_GLOBAL__N__de093ff9_22_ForeachBinaryOpList_cu_a911ec4325multi_tensor_apply_kernelINS1_18TensorListMetadataILi2EEENS1_11CopyFunctorIN3c107complexIdEEsLi2ELi1ELi1EEEJNS0_4CopyIS8_sEEEEEvT_T0_DpT1_)
        /*34ac*/ 	.word	0x00000000


	//----- nvinfo : EIATTR_MIN_STACK_SIZE
	.align		4
.L_2277:
        /*34b0*/ 	.byte	0x04, 0x12
        /*34b2*/ 	.short	(.L_2279 - .L_2278)
	.align		4
.L_2278:
        /*34b4*/ 	.word	index@(_ZN2at6native55_GLOBAL__N__de093ff9_22_ForeachBinaryOpList_cu_a911ec4325multi_tensor_apply_kernelINS1_18TensorListMetadataILi2EEENS1_11CopyFunctorIN3c107complexIdEElLi2ELi1ELi1EEEJNS0_4CopyIS8_lEEEEEvT_T0_DpT1_)
        /*34b8*/ 	.word	0x00000000


	//----- nvinfo : EIATTR_MIN_STACK_SIZE
	.align		4
.L_2279:
        /*34bc*/ 	.byte	0x04, 0x12
        /*34be*/ 	.short	(.L_2281 - .L_2280)
	.align		4
.L_2280:
        /*34c0*/ 	.word	index@(_ZN2at6native55_GLOBAL__N__de093ff9_22_ForeachBinaryOpList_cu_a911ec4325multi_tensor_apply_kernelINS1_18TensorListMetadataILi2EEENS1_11CopyFunctorIN3c107complexIdEEaLi2ELi1ELi1EEEJNS0_4CopyIS8_aEEEEEvT_T0_DpT1_)
        /*34c4*/ 	.word	0x00000000


	//----- nvinfo : EIATTR_MIN_STACK_SIZE
	.align		4
.L_2281:
        /*34c8*/ 	.byte	0x04, 0x12
        /*34ca*/ 	.short	(.L_2283 - .L_2282)
	.align		4
.L_2282:
        /*34cc*/ 	.word	index@(_ZN2at6native55_GLOBAL__N__de093ff9_22_ForeachBinaryOpList_cu_a911ec4325multi_tensor_apply_kernelINS1_18TensorListMetadataILi2EEENS1_11CopyFunctorIN3c107complexIdEEhLi2ELi1ELi1EEEJNS0_4CopyIS8_hEEEEEvT_T0_DpT1_)
        /*34d0*/ 	.word	0x00000000


	//----- nvinfo : EIATTR_MIN_STACK_SIZE
	.align		4
.L_2283:
        /*34d4*/ 	.byte	0x04, 0x12
        /*34d6*/ 	.short	(.L_2285 - .L_2284)
	.align		4
.L_2284:
        /*34d8*/ 	.word	index@(_ZN2at6native55_GLOBAL__N__de093ff9_22_ForeachBinaryOpList_cu_a911ec4325multi_tensor_apply_kernelINS1_18TensorListMetadataILi2EEENS1_14UnaryOpFunctorIN3c107complexIdEELi2ELi1ELi1EEEJNS0_4CopyIS8_S8_EEEEEvT_T0_DpT1_)
        /*34dc*/ 	.word	0x00000000


	//----- nvinfo : EIATTR_MIN_STACK_SIZE
	.align		4
.L_2285:
        /*34e0*/ 	.byte	0x04, 0x12
        /*34e2*/ 	.short	(.L_2287 - .L_2286)
	.align		4
.L_2286:
        /*34e4*/ 	.word	index@(_ZN2at6native55_GLOBAL__N__de093ff9_22_ForeachBinaryOpList_cu_a911ec4325multi_tensor_apply_kernelINS1_18TensorListMetadataILi2EEENS1_11CopyFunctorIfN3c1015Float8_e5m2fnuzELi2ELi1ELi1EEEJNS0_4CopyIfS7_EEEEEvT_T0_DpT1_)
        /*34e8*/ 	.word	0x00000000


	//----- nvinfo : EIATTR_MIN_STACK_SIZE
	.align		4
.L_2287:
        /*34ec*/ 	.byte	0x04, 0x12
        /*34ee*/ 	.short	(.L_2289 - .L_2288)
	.align		4
.L_2288:
        /*34f0*/ 	.word	index@(_ZN2at6native55_GLOBAL__N__de093ff9_22_ForeachBinaryOpList_cu_a911ec4325multi_tensor_apply_kernelINS1_18TensorListMetadataILi2EEENS1_11CopyFunctorIfN3c1011Float8_e5m2ELi2ELi1ELi1EEEJNS0_4CopyIfS7_EEEEEvT_T0_DpT1_)
        /*34f4*/ 	.word	0x00000000


	//----- nvinfo : EIATTR_MIN_STACK_SIZE
	.align		4
.L_2289:
        /*34f8*/ 	.byte	0x04, 0x12
        /*34fa*/ 	.short	(.L_2291 - .L_2290)
	.align		4
.L_2290:
        /*34fc*/ 	.word	index@(_ZN2at6native55_GLOBAL__N__de093ff9_22_ForeachBinaryOpList_cu_a911ec4325multi_tensor_apply_kernelINS1_18TensorListMetadataILi2EEENS1_11CopyFunctorIfN3c1015Float8_e4m3fnuzELi2ELi1ELi1EEEJNS0_4CopyIfS7_EEEEEvT_T0_DpT1_)
        /*3500*/ 	.word	0x00000000


	//----- nvinfo : EIATTR_MIN_STACK_SIZE
	.align		4
.L_2291:
        /*3504*/ 	.byte	0x04, 0x12
        /*3506*/ 	.short	(.L_2293 - .L_2292)
	.align		4
.L_2292:
        /*3508*/ 	.word	index@(_ZN2at6native55_GLOBAL__N__de093ff9_22_ForeachBinaryOpList_cu_a911ec4325multi_tensor_apply_kernelINS1_18TensorListMetadataILi2EEENS1_11CopyFunctorIfN3c1013Float8_e4m3fnELi2ELi1ELi1EEEJNS0_4CopyIfS7_EEEEEvT_T0_DpT1_)
        /*350c*/ 	.word	0x00000000


	//----- nvinfo : EIATTR_MIN_STACK_SIZE
	.align		4
.L_2293:
        /*3510*/ 	.byte	0x04, 0x12
        /*3512*/ 	.short	(.L_2295 - .L_2294)
	.align		4
.L_2294:
        /*3514*/ 	.word	index@(_ZN2at6native55_GLOBAL__N__de093ff9_22_ForeachBinaryOpList_cu_a911ec4325multi_tensor_apply_kernelINS1_18TensorListMetadataILi2EEENS1_11CopyFunctorIfbLi2ELi1ELi1EEEJNS0_4CopyIfbEEEEEvT_T0_DpT1_)
        /*3518*/ 	.word	0x00000000


	//----- nvinfo : EIATTR_MIN_STACK_SIZE
	.align		4
.L_2295:
        /*351c*/ 	.byte	0x04, 0x12
        /*351e*/ 	.short	(.L_2297 - .L_2296)
	.align		4
.L_2296:
        /*3520*/ 	.word	index@(_ZN2at6native55_GLOBAL__N__de093ff9_22_ForeachBinaryOpList_cu_a911ec4325multi_tensor_apply_kernelINS1_18TensorListMetadataILi2EEENS1_11CopyFunctorIfN3c108BFloat16ELi2ELi1ELi1EEEJNS0_4CopyIfS7_EEEEEvT_T0_DpT1_)
        /*3524*/ 	.word	0x00000000


	//----- nvinfo : EIATTR_MIN_STACK_SIZE
	.align		4
.L_2297:
        /*3528*/ 	.byte	0x04, 0x12
        /*352a*/ 	.short	(.L_2299 - .L_2298)
	.align		4
.L_2298:
        /*352c*/ 	.word	index@(_ZN2at6native55_GLOBAL__N__de093ff9_22_ForeachBinaryOpList_cu_a911ec4325multi_tensor_apply_kernelINS1_18TensorListMetadataILi2EEENS1_11CopyFunctorIfN3c104HalfELi2ELi1ELi1EEEJNS0_4CopyIfS7_EEEEEvT_T0_DpT1_)
        /*3530*/ 	.word	0x00000000


	//----- nvinfo : EIATTR_MIN_STACK_SIZE
	.align		4
.L_2299:
        /*3534*/ 	.byte	0x04, 0x12
        /*3536*/ 	.short	(.L_2301 - .L_2300)
	.align		4
.L_2300:
        /*3538*/ 	.word	index@(_ZN2at6native55_GLOBAL__N__de093ff9_22_ForeachBinaryOpList_cu_a911ec4325multi_tensor_apply_kernelINS1_18TensorListMetadataILi2EEENS1_11CopyFunctorIfN3c107complexIfEELi2ELi1ELi1EEEJNS0_4CopyIfS8_EEEEEvT_T0_DpT1_)
        /*353c*/ 	.word	0x00000000


	//----- nvinfo : EIATTR_MIN_STACK_SIZE
	.align		4
.L_2301:
        /*3540*/ 	.byte	0x04, 0x12
        /*3542*/ 	.short	(.L_2303 - .L_2302)
	.align		4
.L_2302:
        /*3544*/ 	.word	index@(_ZN2at6native55_GLOBAL__N__de093ff9_22_ForeachBinaryOpList_cu_a911ec4325multi_tensor_apply_kernelINS1_18TensorListMetadataILi2EEENS1_11CopyFunctorIfN3c107complexIdEELi2ELi1ELi1EEEJNS0_4CopyIfS8_EEEEEvT_T0_DpT1_)
        /*3548*/ 	.word	0x00000000


	//----- nvinfo : EIATTR_MIN_STACK_SIZE
	.align		4
.L_2303:
        /*354c*/ 	.byte	0x04, 0x12
        /*354e*/ 	.short	(.L_2305 - .L_2304)
	.align		4
.L_2304:
        /*3550*/ 	.word	index@(_ZN2at6native55_GLOBAL__N__de093ff9_22_ForeachBinaryOpList_cu_a911ec4325multi_tensor_apply_kernelINS1_18TensorListMetadataILi2EEENS1_11CopyFunctorIfdLi2ELi1ELi1EEEJNS0_4CopyIfdEEEEEvT_T0_DpT1_)
        /*3554*/ 	.word	0x00000000


	//----- nvinfo : EIATTR_MIN_STACK_SIZE
	.align		4
.L_2305:
        /*3558*/ 	.byte	0x04, 0x12
        /*355a*/ 	.short	(.L_2307 - .L_2306)
	.align		4
.L_2306:
        /*355c*/ 	.word	index@(_ZN2at6native55_GLOBAL__N__de093ff9_22_ForeachBinaryOpList_cu_a911ec4325multi_tensor_apply_kernelINS1_18TensorListMetadataILi2EEENS1_11CopyFunctorIfiLi2ELi1ELi1EEEJNS0_4CopyIfiEEEEEvT_T0_DpT1_)
        /*3560*/ 	.word	0x00000000


	//----- nvinfo : EIATTR_MIN_STACK_SIZE
	.align		4
.L_2307:
        /*3564*/ 	.byte	0x04, 0x12
        /*3566*/ 	.short	(.L_2309 - .L_2308)
	.align		4
.L_2308:
        /*3568*/ 	.word	index@(_ZN2at6native55_GLOBAL__N__de093ff9_22_ForeachBinaryOpList_cu_a911ec4325multi_tensor_apply_kernelINS1_18TensorListMetadataILi2EEENS1_11CopyFunctorIfsLi2ELi1ELi1EEEJNS0_4CopyIfsEEEEEvT_T0_DpT1_)
        /*356c*/ 	.word	0x00000000


	//----- nvinfo : EIATTR_MIN_STACK_SIZE
	.align		4
.L_2309:
        /*3570*/ 	.byte	0x04, 0x12
        /*3572*/ 	.short	(.L_2311 - .L_2310)
	.align		4
.L_2310:
        /*3574*/ 	.word	index@(_ZN2at6native55_GLOBAL__N__de093ff9_22_ForeachBinaryOpList_cu_a911ec4325multi_tensor_apply_kernelINS1_18TensorListMetadataILi2EEENS1_11CopyFunctorIflLi2ELi1ELi1EEEJNS0_4CopyIflEEEEEvT_T0_DpT1_)
        /*3578*/ 	.word	0x00000000


	//----- nvinfo : EIATTR_MIN_STACK_SIZE
	.align		4
.L_2311:
        /*357c*/ 	.byte	0x04, 0x12
        /*357e*/ 	.short	(.L_2313 - .L_2312)
	.align		4
.L_2312:
        /*3580*/ 	.word	index@(_ZN2at6native55_GLOBAL__N__de093ff9_22_ForeachBinaryOpList_cu_a911ec4325multi_tensor_apply_kernelINS1_18TensorListMetadataILi2EEENS1_11CopyFunctorIfaLi2ELi1ELi1EEEJNS0_4CopyIfaEEEEEvT_T0_DpT1_)
        /*3584*/ 	.word	0x00000000


	//----- nvinfo : EIATTR_MIN_STACK_SIZE
	.align		4
.L_2313:
        /*3588*/ 	.byte	0x04, 0x12
        /*358a*/ 	.short	(.L_2315 - .L_2314)
	.align		4
.L_2314:
        /*358c*/ 	.word	index@(_ZN2at6native55_GLOBAL__N__de093ff9_22_ForeachBinaryOpList_cu_a911ec4325multi_tensor_apply_kernelINS1_18TensorListMetadataILi2EEENS1_11CopyFunctorIfhLi2ELi1ELi1EEEJNS0_4CopyIfhEEEEEvT_T0_DpT1_)
        /*3590*/ 	.word	0x00000000


	//----- nvinfo : EIATTR_MIN_STACK_SIZE
	.align		4
.L_2315:
        /*3594*/ 	.byte	0x04, 0x12
        /*3596*/ 	.short	(.L_2317 - .L_2316)
	.align		4
.L_2316:
        /*3598*/ 	.word	index@(_ZN2at6native55_GLOBAL__N__de093ff9_22_ForeachBinaryOpList_cu_a911ec4325multi_tensor_apply_kernelINS1_18TensorListMetadataILi2EEENS1_14UnaryOpFunctorIfLi2ELi1ELi1EEEJNS0_4CopyIffEEEEEvT_T0_DpT1_)
        /*359c*/ 	.word	0x00000000


	//----- nvinfo : EIATTR_MIN_STACK_SIZE
	.align		4
.L_2317:
        /*35a0*/ 	.byte	0x04, 0x12
        /*35a2*/ 	.short	(.L_2319 - .L_2318)
	.align		4
.L_2318:
        /*35a4*/ 	.word	index@(_ZN2at6native55_GLOBAL__N__de093ff9_22_ForeachBinaryOpList_cu_a911ec4325multi_tensor_apply_kernelINS1_18TensorListMetadataILi2EEENS1_11CopyFunctorIdN3c1015Float8_e5m2fnuzELi2ELi1ELi1EEEJNS0_4CopyIdS7_EEEEEvT_T0_DpT1_)
        /*35a8*/ 	.word	0x00000000


	//----- nvinfo : EIATTR_MIN_STACK_SIZE
	.align		4
.L_2319:
        /*35ac*/ 	.byte	0x04, 0x12
        /*35ae*/ 	.short	(.L_2321 - .L_2320)
	.align		4
.L_2320:
        /*35b0*/ 	.word	index@(_ZN2at6native55_GLOBAL__N__de093ff9_22_ForeachBinaryOpList_cu_a911ec4325multi_tensor_apply_kernelINS1_18TensorListMetadataILi2EEENS1_11CopyFunctorIdN3c1011Float8_e5m2ELi2ELi1ELi1EEEJNS0_4CopyIdS7_EEEEEvT_T0_DpT1_)
        /*35b4*/ 	.word	0x00000000


	//----- nvinfo : EIATTR_MIN_STACK_SIZE
	.align		4
.L_2321:
        /*35b8*/ 	.byte	0x04, 0x12
        /*35ba*/ 	.short	(.L_2323 - .L_2322)
	.align		4
.L_2322:
        /*35bc*/ 	.word	index@(_ZN2at6native55_GLOBAL__N__de093ff9_22_ForeachBinaryOpList_cu_a911ec4325multi_tensor_apply_kernelINS1_18TensorListMetadataILi2EEENS1_11CopyFunctorIdN3c1015Float8_e4m3fnuzELi2ELi1ELi1EEEJNS0_4CopyIdS7_EEEEEvT_T0_DpT1_)
        /*35c0*/ 	.word	0x00000000


	//----- nvinfo : EIATTR_MIN_STACK_SIZE
	.align		4
.L_2323:
        /*35c4*/ 	.byte	0x04, 0x12
        /*35c6*/ 	.short	(.L_2325 - .L_2324)
	.align		4
.L_2324:
        /*35c8*/ 	.word	index@(_ZN2at6native55_GLOBAL__N__de093ff9_22_ForeachBinaryOpList_cu_a911ec4325multi_tensor_apply_kernelINS1_18TensorListMetadataILi2EEENS1_11CopyFunctorIdN3c1013Float8_e4m3fnELi2ELi1ELi1EEEJNS0_4CopyIdS7_EEEEEvT_T0_DpT1_)
        /*35cc*/ 	.word	0x00000000


	//----- nvinfo : EIATTR_MIN_STACK_SIZE
	.align		4
.L_2325:
        /*35d0*/ 	.byte	0x04, 0x12
        /*35d2*/ 	.short	(.L_2327 - .L_2326)
	.align		4
.L_2326:
        /*35d4*/ 	.word	index@(_ZN2at6native55_GLOBAL__N__de093ff9_22_ForeachBinaryOpList_cu_a911ec4325multi_tensor_apply_kernelINS1_18TensorListMetadataILi2EEENS1_11CopyFunctorIdbLi2ELi1ELi1EEEJNS0_4CopyIdbEEEEEvT_T0_DpT1_)
        /*35d8*/ 	.word	0x00000000


	//----- nvinfo : EIATTR_MIN_STACK_SIZE
	.align		4
.L_2327:
        /*35dc*/ 	.byte	0x04, 0x12
        /*35de*/ 	.short	(.L_2329 - .L_2328)
	.align		4
.L_2328:
        /*35e0*/ 	.word	index@(_ZN2at6native55_GLOBAL__N__de093ff9_22_ForeachBinaryOpList_cu_a911ec4325multi_tensor_apply_kernelINS1_18TensorListMetadataILi2EEENS1_11CopyFunctorIdN3c108BFloat16ELi2ELi1ELi1EEEJNS0_4CopyIdS7_EEEEEvT_T0_DpT1_)
        /*35e4*/ 	.word	0x00000000


	//----- nvinfo : EIATTR_MIN_STACK_SIZE
	.align		4
.L_2329:
        /*35e8*/ 	.byte	0x04, 0x12
        /*35ea*/ 	.short	(.L_2331 - .L_2330)
	.align		4
.L_2330:
        /*35ec*/ 	.word	index@(_ZN2at6native55_GLOBAL__N__de093ff9_22_ForeachBinaryOpList_cu_a911ec4325multi_tensor_apply_kernelINS1_18TensorListMetadataILi2EEENS1_11CopyFunctorIdN3c104HalfELi2ELi1ELi1EEEJNS0_4CopyIdS7_EEEEEvT_T0_DpT1_)
        /*35f0*/ 	.word	0x00000000


	//----- nvinfo : EIATTR_MIN_STACK_SIZE
	.align		4
.L_2331:
        /*35f4*/ 	.byte	0x04, 0x12
        /*35f6*/ 	.short	(.L_2333 - .L_2332)
	.align		4
.L_2332:
        /*35f8*/ 	.word	index@(_ZN2at6native55_GLOBAL__N__de093ff9_22_ForeachBinaryOpList_cu_a911ec4325multi_tensor_apply_kernelINS1_18TensorListMetadataILi2EEENS1_11CopyFunctorIdN3c107complexIfEELi2ELi1ELi1EEEJNS0_4CopyIdS8_EEEEEvT_T0_DpT1_)
        /*35fc*/ 	.word	0x00000000


	//----- nvinfo : EIATTR_MIN_STACK_SIZE
	.align		4
.L_2333:
        /*3600*/ 	.byte	0x04, 0x12
        /*3602*/ 	.short	(.L_2335 - .L_2334)
	.align		4
.L_2334:
        /*3604*/ 	.word	index@(_ZN2at6native55_GLOBAL__N__de093ff9_22_ForeachBinaryOpList_cu_a911ec4325multi_tensor_apply_kernelINS1_18TensorListMetadataILi2EEENS1_11CopyFunctorIdN3c107complexIdEELi2ELi1ELi1EEEJNS0_4CopyIdS8_EEEEEvT_T0_DpT1_)
        /*3608*/ 	.word	0x00000000


	//----- nvinfo : EIATTR_MIN_STACK_SIZE
	.align		4
.L_2335:
        /*360c*/ 	.byte	0x04, 0x12
        /*360e*/ 	.short	(.L_2337 - .L_2336)
	.align		4
.L_2336:
        /*3610*/ 	.word	index@(_ZN2at6native55_GLOBAL__N__de093ff9_22_ForeachBinaryOpList_cu_a911ec4325multi_tensor_apply_kernelINS1_18TensorListMetadataILi2EEENS1_11CopyFunctorIdfLi2ELi1ELi1EEEJNS0_4CopyIdfEEEEEvT_T0_DpT1_)
        /*3614*/ 	.word	0x00000000


	//----- nvinfo : EIATTR_MIN_STACK_SIZE
	.align		4
.L_2337:
        /*3618*/ 	.byte	0x04, 0x12
        /*361a*/ 	.short	(.L_2339 - .L_2338)
	.align		4
.L_2338:
        /*361c*/ 	.word	index@(_ZN2at6native55_GLOBAL__N__de093ff9_22_ForeachBinaryOpList_cu_a911ec4325multi_tensor_apply_kernelINS1_18TensorListMetadataILi2EEENS1_11CopyFunctorIdiLi2ELi1ELi1EEEJNS0_4CopyIdiEEEEEvT_T0_DpT1_)
        /*3620*/ 	.word	0x00000000


	//----- nvinfo : EIATTR_MIN_STACK_SIZE
	.align		4
.L_2339:
        /*3624*/ 	.byte	0x04, 0x12
        /*3626*/ 	.short	(.L_2341 - .L_2340)
	.align		4
.L_2340:
        /*3628*/ 	.word	index@(_ZN2at6native55_GLOBAL__N__de093ff9_22_ForeachBinaryOpList_cu_a911ec4325multi_tensor_apply_kernelINS1_18TensorListMetadataILi2EEENS1_11CopyFunctorIdsLi2ELi1ELi1EEEJNS0_4CopyIdsEEEEEvT_T0_DpT1_)
        /*362c*/ 	.word	0x00000000


	//----- nvinfo : EIATTR_MIN_STACK_SIZE
	.align		4
.L_2341:
        /*3630*/ 	.byte	0x04, 0x12
        /*3632*/ 	.short	(.L_2343 - .L_2342)
	.align		4
.L_2342:
        /*3634*/ 	.word	index@(_ZN2at6native55_GLOBAL__N__de093ff9_22_ForeachBinaryOpList_cu_a911ec4325multi_tensor_apply_kernelINS1_18TensorListMetadataILi2EEENS1_11CopyFunctorIdlLi2ELi1ELi1EEEJNS0_4CopyIdlEEEEEvT_T0_DpT1_)
        /*3638*/ 	.word	0x00000000


	//----- nvinfo : EIATTR_MIN_STACK_SIZE
	.align		4
.L_2343:
        /*363c*/ 	.byte	0x04, 0x12
        /*363e*/ 	.short	(.L_2345 - .L_2344)
	.align		4
.L_2344:
        /*3640*/ 	.word	index@(_ZN2at6native55_GLOBAL__N__de093ff9_22_ForeachBinaryOpList_cu_a911ec4325multi_tensor_apply_kernelINS1_18TensorListMetadataILi2EEENS1_11CopyFunctorIdaLi2ELi1ELi1EEEJNS0_4CopyIdaEEEEEvT_T0_DpT1_)
        /*3644*/ 	.word	0x00000000


	//----- nvinfo : EIATTR_MIN_STACK_SIZE
	.align		4
.L_2345:
        /*3648*/ 	.byte	0x04, 0x12
        /*364a*/ 	.short	(.L_2347 - .L_2346)
	.align		4
.L_2346:
        /*364c*/ 	.word	index@(_ZN2at6native55_GLOBAL__N__de093ff9_22_ForeachBinaryOpList_cu_a911ec4325multi_tensor_apply_kernelINS1_18TensorListMetadataILi2EEENS1_11CopyFunctorIdhLi2ELi1ELi1EEEJNS0_4CopyIdhEEEEEvT_T0_DpT1_)
        /*3650*/ 	.word	0x00000000


	//----- nvinfo : EIATTR_MIN_STACK_SIZE
	.align		4
.L_2347:
        /*3654*/ 	.byte	0x04, 0x12
        /*3656*/ 	.short	(.L_2349 - .L_2348)
	.align		4
.L_2348:
        /*3658*/ 	.word	index@(_ZN2at6native55_GLOBAL__N__de093ff9_22_ForeachBinaryOpList_cu_a911ec4325multi_tensor_apply_kernelINS1_18TensorListMetadataILi2EEENS1_14UnaryOpFunctorIdLi2ELi1ELi1EEEJNS0_4CopyIddEEEEEvT_T0_DpT1_)
        /*365c*/ 	.word	0x00000000


	//----- nvinfo : EIATTR_MIN_STACK_SIZE
	.align		4
.L_2349:
        /*3660*/ 	.byte	0x04, 0x12
        /*3662*/ 	.short	(.L_2351 - .L_2350)
	.align		4
.L_2350:
        /*3664*/ 	.word	index@(_ZN2at6native55_GLOBAL__N__de093ff9_22_ForeachBinaryOpList_cu_a911ec4325multi_tensor_apply_kernelINS1_18TensorListMetadataILi2EEENS1_11CopyFunctorIsN3c1015Float8_e5m2fnuzELi2ELi1ELi1EEEJNS0_4CopyIsS7_EEEEEvT_T0_DpT1_)
        /*3668*/ 	.word	0x00000000


	//----- nvinfo : EIATTR_MIN_STACK_SIZE
	.align		4
.L_2351:
        /*366c*/ 	.byte	0x04, 0x12
        /*366e*/ 	.short	(.L_2353 - .L_2352)
	.align		4
.L_2352:
        /*3670*/ 	.word	index@(_ZN2at6native55_GLOBAL__N__de093ff9_22_ForeachBinaryOpList_cu_a911ec4325multi_tensor_apply_kernelINS1_18TensorListMetadataILi2EEENS1_11CopyFunctorIsN3c1011Float8_e5m2ELi2ELi1ELi1EEEJNS0_4CopyIsS7_EEEEEvT_T0_DpT1_)
        /*3674*/ 	.word	0x00000000


	//----- nvinfo : EIATTR_MIN_STACK_SIZE
	.align		4
.L_2353:
        /*3678*/ 	.byte	0x04, 0x12
        /*367a*/ 	.short	(.L_2355 - .L_2354)
	.align		4
.L_2354:
        /*367c*/ 	.word	index@(_ZN2at6native55_GLOBAL__N__de093ff9_22_ForeachBinaryOpList_cu_a911ec4325multi_tensor_apply_kernelINS1_18TensorListMetadataILi2EEENS1_11CopyFunctorIsN3c1015Float8_e4m3fnuzELi2ELi1ELi1EEEJNS0_4CopyIsS7_EEEEEvT_T0_DpT1_)
        /*3680*/ 	.word	0x00000000


	//----- nvinfo : EIATTR_MIN_STACK_SIZE
	.align		4
.L_2355:
        /*3684*/ 	.byte	0x04, 0x12
        /*3686*/ 	.short	(.L_2357 - .L_2356)
	.align		4
.L_2356:
        /*3688*/ 	.word	index@(_ZN2at6native55_GLOBAL__N__de093ff9_22_ForeachBinaryOpList_cu_a911ec4325multi_tensor_apply_kernelINS1_18TensorListMetadataILi2EEENS1_11CopyFunctorIsN3c1013Float8_e4m3fnELi2ELi1ELi1EEEJNS0_4CopyIsS7_EEEEEvT_T0_DpT1_)
        /*368c*/ 	.word	0x00000000


	//----- nvinfo : EIATTR_MIN_STACK_SIZE
	.align		4
.L_2357:
        /*3690*/ 	.byte	0x04, 0x12
        /*3692*/ 	.short	(.L_2359 - .L_2358)
	.align		4
.L_2358:
        /*3694*/ 	.word	index@(_ZN2at6native55_GLOBAL__N__de093ff9_22_ForeachBinaryOpList_cu_a911ec4325multi_tensor_apply_kernelINS1_18TensorListMetadataILi2EEENS1_11CopyFunctorIsbLi2ELi1ELi1EEEJNS0_4CopyIsbEEEEEvT_T0_DpT1_)
        /*3698*/ 	.word	0x00000000


	//----- nvinfo : EIATTR_MIN_STACK_SIZE
	.align		4
.L_2359:
        /*369c*/ 	.byte	0x04, 0x12
        /*369e*/ 	.short	(.L_2361 - .L_2360)
	.align		4
.L_2360:
        /*36a0*/ 	.word	index@(_ZN2at6native55_GLOBAL__N__de093ff9_22_ForeachBinaryOpList_cu_a911ec4325multi_tensor_apply_kernelINS1_18TensorListMetadataILi2EEENS1_11CopyFunctorIsN3c108BFloat16ELi2ELi1ELi1EEEJNS0_4CopyIsS7_EEEEEvT_T0_DpT1_)
        /*36a4*/ 	.word	0x00000000


	//----- nvinfo : EIATTR_MIN_STACK_SIZE
	.align		4
.L_2361:
        /*36a8*/ 	.byte	0x04, 0x12
        /*36aa*/ 	.short	(.L_2363 - .L_2362)
	.align		4
.L_2362:
        /*36ac*/ 	.word	index@(_ZN2at6native55_GLOBAL__N__de093ff9_22_ForeachBinaryOpList_cu_a911ec4325multi_tensor_apply_kernelINS1_18TensorListMetadataILi2EEENS1_11CopyFunctorIsN3c104HalfELi2ELi1ELi1EEEJNS0_4CopyIsS7_EEEEEvT_T0_DpT1_)
        /*36b0*/ 	.word	0x00000000


	//----- nvinfo : EIATTR_MIN_STACK_SIZE
	.align		4
.L_2363:
        /*36b4*/ 	.byte	0x04, 0x12
        /*36b6*/ 	.short	(.L_2365 - .L_2364)
	.align		4
.L_2364:
        /*36b8*/ 	.word	index@(_ZN2at6native55_GLOBAL__N__de093ff9_22_ForeachBinaryOpList_cu_a911ec4325multi_tensor_apply_kernelINS1_18TensorListMetadataILi2EEENS1_11CopyFunctorIsN3c107complexIfEELi2ELi1ELi1EEEJNS0_4CopyIsS8_EEEEEvT_T0_DpT1_)
        /*36bc*/ 	.word	0x00000000


	//----- nvinfo : EIATTR_MIN_STACK_SIZE
	.align		4
.L_2365:
        /*36c0*/ 	.byte	0x04, 0x12
        /*36c2*/ 	.short	(.L_2367 - .L_2366)
	.align		4
.L_2366:
        /*36c4*/ 	.word	index@(_ZN2at6native55_GLOBAL__N__de093ff9_22_ForeachBinaryOpList_cu_a911ec4325multi_tensor_apply_kernelINS1_18TensorListMetadataILi2EEENS1_11CopyFunctorIsN3c107complexIdEELi2ELi1ELi1EEEJNS0_4CopyIsS8_EEEEEvT_T0_DpT1_)
        /*36c8*/ 	.word	0x00000000


	//----- nvinfo : EIATTR_MIN_STACK_SIZE
	.align		4
.L_2367:
        /*36cc*/ 	.byte	0x04, 0x12
        /*36ce*/ 	.short	(.L_2369 - .L_2368)
	.align		4
.L_2368:
        /*36d0*/ 	.word	index@(_ZN2at6native55_GLOBAL__N__de093ff9_22_ForeachBinaryOpList_cu_a911ec4325multi_tensor_apply_kernelINS1_18TensorListMetadataILi2EEENS1_11CopyFunctorIsfLi2ELi1ELi1EEEJNS0_4CopyIsfEEEEEvT_T0_DpT1_)
        /*36d4*/ 	.word	0x00000000


	//----- nvinfo : EIATTR_MIN_STACK_SIZE
	.align		4
.L_2369:
        /*36d8*/ 	.byte	0x04, 0x12
        /*36da*/ 	.short	(.L_2371 - .L_2370)
	.align		4
.L_2370:
        /*36dc*/ 	.word	index@(_ZN2at6native55_GLOBAL__N__de093ff9_22_ForeachBinaryOpList_cu_a911ec4325multi_tensor_apply_kernelINS1_18TensorListMetadataILi2EEENS1_11CopyFunctorIsdLi2ELi1ELi1EEEJNS0_4CopyIsdEEEEEvT_T0_DpT1_)
        /*36e0*/ 	.word	0x00000000


	//----- nvinfo : EIATTR_MIN_STACK_SIZE
	.align		4
.L_2371:
        /*36e4*/ 	.byte	0x04, 0x12
        /*36e6*/ 	.short	(.L_2373 - .L_2372)
	.align		4
.L_2372:
        /*36e8*/ 	.word	index@(_ZN2at6native55_GLOBAL__N__de093ff9_22_ForeachBinaryOpList_cu_a911ec4325multi_tensor_apply_kernelINS1_18TensorListMetadataILi2EEENS1_11CopyFunctorIsiLi2ELi1ELi1EEEJNS0_4CopyIsiEEEEEvT_T0_DpT1_)
        /*36ec*/ 	.word	0x00000000


	//----- nvinfo : EIATTR_MIN_STACK_SIZE
	.align		4
.L_2373:
        /*36f0*/ 	.byte	0x04, 0x12
        /*36f2*/ 	.short	(.L_2375 - .L_2374)
	.align		4
.L_2374:
        /*36f4*/ 	.word	index@(_ZN2at6native55_GLOBAL__N__de093ff9_22_ForeachBinaryOpList_cu_a911ec4325multi_tensor_apply_kernelINS1_18TensorListMetadataILi2EEENS1_11CopyFunctorIslLi2ELi1ELi1EEEJNS0_4CopyIslEEEEEvT_T0_DpT1_)
        /*36f8*/ 	.word	0x00000000


	//----- nvinfo : EIATTR_MIN_STACK_SIZE
	.align		4
.L_2375:
        /*36fc*/ 	.byte	0x04, 0x12
        /*36fe*/ 	.short	(.L_2377 - .L_2376)
	.align		4
.L_2376:
        /*3700*/ 	.word	index@(_ZN2at6native55_GLOBAL__N__de093ff9_22_ForeachBinaryOpList_cu_a911ec4325multi_tensor_apply_kernelINS1_18TensorListMetadataILi2EEENS1_11CopyFunctorIsaLi2ELi1ELi1EEEJNS0_4CopyIsaEEEEEvT_T0_DpT1_)
        /*3704*/ 	.word	0x00000000


	//----- nvinfo : EIATTR_MIN_STACK_SIZE
	.align		4
.L_2377:
        /*3708*/ 	.byte	0x04, 0x12
        /*370a*/ 	.short	(.L_2379 - .L_2378)
	.align		4
.L_2378:
        /*370c*/ 	.word	index@(_ZN2at6native55_GLOBAL__N__de093ff9_22_ForeachBinaryOpList_cu_a911ec4325multi_tensor_apply_kernelINS1_18TensorListMetadataILi2EEENS1_11CopyFunctorIshLi2ELi1ELi1EEEJNS0_4CopyIshEEEEEvT_T0_DpT1_)
        /*3710*/ 	.word	0x00000000


	//----- nvinfo : EIATTR_MIN_STACK_SIZE
	.align		4
.L_2379:
        /*3714*/ 	.byte	0x04, 0x12
        /*3716*/ 	.short	(.L_2381 - .L_2380)
	.align		4
.L_2380:
        /*3718*/ 	.word	index@(_ZN2at6native55_GLOBAL__N__de093ff9_22_ForeachBinaryOpList_cu_a911ec4325multi_tensor_apply_kernelINS1_18TensorListMetadataILi2EEENS1_14UnaryOpFunctorIsLi2ELi1ELi1EEEJNS0_4CopyIssEEEEEvT_T0_DpT1_)
        /*371c*/ 	.word	0x00000000


	//----- nvinfo : EIATTR_MIN_STACK_SIZE
	.align		4
.L_2381:
        /*3720*/ 	.byte	0x04, 0x12
        /*3722*/ 	.short	(.L_2383 - .L_2382)
	.align		4
.L_2382:
        /*3724*/ 	.word	index@(_ZN2at6native55_GLOBAL__N__de093ff9_22_ForeachBinaryOpList_cu_a911ec4325multi_tensor_apply_kernelINS1_18TensorListMetadataILi2EEENS1_11CopyFunctorIlN3c1015Float8_e5m2fnuzELi2ELi1ELi1EEEJNS0_4CopyIlS7_EEEEEvT_T0_DpT1_)
        /*3728*/ 	.word	0x00000000


	//----- nvinfo : EIATTR_MIN_STACK_SIZE
	.align		4
.L_2383:
        /*372c*/ 	.byte	0x04, 0x12
        /*372e*/ 	.short	(.L_2385 - .L_2384)
	.align		4
.L_2384:
        /*3730*/ 	.word	index@(_ZN2at6native55_GLOBAL__N__de093ff9_22_ForeachBinaryOpList_cu_a911ec4325multi_tensor_apply_kernelINS1_18TensorListMetadataILi2EEENS1_11CopyFunctorIlN3c1011Float8_e5m2ELi2ELi1ELi1EEEJNS0_4CopyIlS7_EEEEEvT_T0_DpT1_)
        /*3734*/ 	.word	0x00000000


	//----- nvinfo : EIATTR_MIN_STACK_SIZE
	.align		4
.L_2385:
        /*3738*/ 	.byte	0x04, 0x12
        /*373a*/ 	.short	(.L_2387 - .L_2386)
	.align		4
.L_2386:
        /*373c*/ 	.word	index@(_ZN2at6native55_GLOBAL__N__de093ff9_22_ForeachBinaryOpList_cu_a911ec4325multi_tensor_apply_kernelINS1_18TensorListMetadataILi2EEENS1_11CopyFunctorIlN3c1015Float8_e4m3fnuzELi2ELi1ELi1EEEJNS0_4CopyIlS7_EEEEEvT_T0_DpT1_)
        /*3740*/ 	.word	0x00000000


	//----- nvinfo : EIATTR_MIN_STACK_SIZE
	.align		4
.L_2387:
        /*3744*/ 	.byte	0x04, 0x12
        /*3746*/ 	.short	(.L_2389 - .L_2388)
	.align		4
.L_2388:
        /*3748*/ 	.word	index@(_ZN2at6native55_GLOBAL__N__de093ff9_22_ForeachBinaryOpList_cu_a911ec4325multi_tensor_apply_kernelINS1_18TensorListMetadataILi2EEENS1_11CopyFunctorIlN3c1013Float8_e4m3fnELi2ELi1ELi1EEEJNS0_4CopyIlS7_EEEEEvT_T0_DpT1_)
        /*374c*/ 	.word	0x00000000


	//----- nvinfo : EIATTR_MIN_STACK_SIZE
	.align		4
.L_2389:
        /*3750*/ 	.byte	0x04, 0x12
        /*3752*/ 	.short	(.L_2391 - .L_2390)
	.align		4
.L_2390:
        /*3754*/ 	.word	index@(_ZN2at6native55_GLOBAL__N__de093ff9_22_ForeachBinaryOpList_cu_a911ec4325multi_tensor_apply_kernelINS1_18TensorListMetadataILi2EEENS1_11CopyFunctorIlbLi2ELi1ELi1EEEJNS0_4CopyIlbEEEEEvT_T0_DpT1_)
        /*3758*/ 	.word	0x00000000


	//----- nvinfo : EIATTR_MIN_STACK_SIZE
	.align		4
.L_2391:
        /*375c*/ 	.byte	0x04, 0x12
        /*375e*/ 	.short	(.L_2393 - .L_2392)
	.align		4
.L_2392:
        /*3760*/ 	.word	index@(_ZN2at6native55_GLOBAL__N__de093ff9_22_ForeachBinaryOpList_cu_a911ec4325multi_tensor_apply_kernelINS1_18TensorListMetadataILi2EEENS1_11CopyFunctorIlN3c108BFloat16ELi2ELi1ELi1EEEJNS0_4CopyIlS7_EEEEEvT_T0_DpT1_)
        /*3764*/ 	.word	0x00000000


	//----- nvinfo : EIATTR_MIN_STACK_SIZE
	.align		4
.L_2393:
        /*3768*/ 	.byte	0x04, 0x12
        /*376a*/ 	.short	(.L_2395 - .L_2394)
	.align		4
.L_2394:
        /*376c*/ 	.word	index@(_ZN2at6native55_GLOBAL__N__de093ff9_22_ForeachBinaryOpList_cu_a911ec4325multi_tensor_apply_kernelINS1_18TensorListMetadataILi2EEENS1_11CopyFunctorIlN3c104HalfELi2ELi1ELi1EEEJNS0_4CopyIlS7_EEEEEvT_T0_DpT1_)
        /*3770*/ 	.word	0x00000000


	//----- nvinfo : EIATTR_MIN_STACK_SIZE
	.align		4
.L_2395:
        /*3774*/ 	.byte	0x04, 0x12
        /*3776*/ 	.short	(.L_2397 - .L_2396)
	.align		4
.L_2396:
        /*3778*/ 	.word	index@(_ZN2at6native55_GLOBAL__N__de093ff9_22_ForeachBinaryOpList_cu_a911ec4325multi_tensor_apply_kernelINS1_18TensorListMetadataILi2EEENS1_11CopyFunctorIlN3c107complexIfEELi2ELi1ELi1EEEJNS0_4CopyIlS8_EEEEEvT_T0_DpT1_)
        /*377c*/ 	.word	0x00000000


	//----- nvinfo : EIATTR_MIN_STACK_SIZE
	.align		4
.L_2397:
        /*3780*/ 	.byte	0x04, 0x12
        /*3782*/ 	.short	(.L_2399 - .L_2398)
	.align		4
.L_2398:
        /*3784*/ 	.word	index@(_ZN2at6native55_GLOBAL__N__de093ff9_22_ForeachBinaryOpList_cu_a911ec4325multi_tensor_apply_kernelINS1_18TensorListMetadataILi2EEENS1_11CopyFunctorIlN3c107complexIdEELi2ELi1ELi1EEEJNS0_4CopyIlS8_EEEEEvT_T0_DpT1_)
        /*3788*/ 	.word	0x00000000


	//----- nvinfo : EIATTR_MIN_STACK_SIZE
	.align		4
.L_2399:
        /*378c*/ 	.byte	0x04, 0x12
        /*378e*/ 	.short	(.L_2401 - .L_2400)
	.align		4
.L_2400:
        /*3790*/ 	.word	index@(_ZN2at6native55_GLOBAL__N__de093ff9_22_ForeachBinaryOpList_cu_a911ec4325multi_tensor_apply_kernelINS1_18TensorListMetadataILi2EEENS1_11CopyFunctorIlfLi2ELi1ELi1EEEJNS0_4CopyIlfEEEEEvT_T0_DpT1_)
        /*3794*/ 	.word	0x00000000


	//----- nvinfo : EIATTR_MIN_STACK_SIZE
	.align		4
.L_2401:
        /*3798*/ 	.byte	0x04, 0x12
        /*379a*/ 	.short	(.L_2403 - .L_2402)
	.align		4
.L_2402:
        /*379c*/ 	.word	index@(_ZN2at6native55_GLOBAL__N__de093ff9_22_ForeachBinaryOpList_cu_a911ec4325multi_tensor_apply_kernelINS1_18TensorListMetadataILi2EEENS1_11CopyFunctorIldLi2ELi1ELi1EEEJNS0_4CopyIldEEEEEvT_T0_DpT1_)
        /*37a0*/ 	.word	0x00000000


	//----- nvinfo : EIATTR_MIN_STACK_SIZE
	.align		4
.L_2403:
        /*37a4*/ 	.byte	0x04, 0x12
        /*37a6*/ 	.short	(.L_2405 - .L_2404)
	.align		4
.L_2404:
        /*37a8*/ 	.word	index@(_ZN2at6native55_GLOBAL__N__de093ff9_22_ForeachBinaryOpList_cu_a911ec4325multi_tensor_apply_kernelINS1_18TensorListMetadataILi2EEENS1_11CopyFunctorIliLi2ELi1ELi1EEEJNS0_4CopyIliEEEEEvT_T0_DpT1_)
        /*37ac*/ 	.word	0x00000000


	//----- nvinfo : EIATTR_MIN_STACK_SIZE
	.align		4
.L_2405:
        /*37b0*/ 	.byte	0x04, 0x12
        /*37b2*/ 	.short	(.L_2407 - .L_2406)
	.align		4
.L_2406:
        /*37b4*/ 	.word	index@(_ZN2at6native55_GLOBAL__N__de093ff9_22_ForeachBinaryOpList_cu_a911ec4325multi_tensor_apply_kernelINS1_18TensorListMetadataILi2EEENS1_11CopyFunctorIlsLi2ELi1ELi1EEEJNS0_4CopyIlsEEEEEvT_T0_DpT1_)
        /*37b8*/ 	.word	0x00000000


	//----- nvinfo : EIATTR_MIN_STACK_SIZE
	.align		4
.L_2407:
        /*37bc*/ 	.byte	0x04, 0x12
        /*37be*/ 	.short	(.L_2409 - .L_2408)
	.align		4
.L_2408:
        /*37c0*/ 	.word	index@(_ZN2at6native55_GLOBAL__N__de093ff9_22_ForeachBinaryOpList_cu_a911ec4325multi_tensor_apply_kernelINS1_18TensorListMetadataILi2EEENS1_11CopyFunctorIlaLi2ELi1ELi1EEEJNS0_4CopyIlaEEEEEvT_T0_DpT1_)
        /*37c4*/ 	.word	0x00000000


	//----- nvinfo : EIATTR_MIN_STACK_SIZE
	.align		4
.L_2409:
        /*37c8*/ 	.byte	0x04, 0x12
        /*37ca*/ 	.short	(.L_2411 - .L_2410)
	.align		4
.L_2410:
        /*37cc*/ 	.word	index@(_ZN2at6native55_GLOBAL__N__de093ff9_22_ForeachBinaryOpList_cu_a911ec4325multi_tensor_apply_kernelINS1_18TensorListMetadataILi2EEENS1_11CopyFunctorIlhLi2ELi1ELi1EEEJNS0_4CopyIlhEEEEEvT_T0_DpT1_)
        /*37d0*/ 	.word	0x00000000


	//----- nvinfo : EIATTR_MIN_STACK_SIZE
	.align		4
.L_2411:
        /*37d4*/ 	.byte	0x04, 0x12
        /*37d6*/ 	.short	(.L_2413 - .L_2412)
	.align		4
.L_2412:
        /*37d8*/ 	.word	index@(_ZN2at6native55_GLOBAL__N__de093ff9_22_ForeachBinaryOpList_cu_a911ec4325multi_tensor_apply_kernelINS1_18TensorListMetadataILi2EEENS1_14UnaryOpFunctorIlLi2ELi1ELi1EEEJNS0_4CopyIllEEEEEvT_T0_DpT1_)
        /*37dc*/ 	.word	0x00000000


	//----- nvinfo : EIATTR_MIN_STACK_SIZE
	.align		4
.L_2413:
        /*37e0*/ 	.byte	0x04, 0x12
        /*37e2*/ 	.short	(.L_2415 - .L_2414)
	.align		4
.L_2414:
        /*37e4*/ 	.word	index@(_ZN2at6native55_GLOBAL__N__de093ff9_22_ForeachBinaryOpList_cu_a911ec4325multi_tensor_apply_kernelINS1_18TensorListMetadataILi2EEENS1_11CopyFunctorIiN3c1015Float8_e5m2fnuzELi2ELi1ELi1EEEJNS0_4CopyIiS7_EEEEEvT_T0_DpT1_)
        /*37e8*/ 	.word	0x00000000


	//----- nvinfo : EIATTR_MIN_STACK_SIZE
	.align		4
.L_2415:
        /*37ec*/ 	.byte	0x04, 0x12
        /*37ee*/ 	.short	(.L_2417 - .L_2416)
	.align		4
.L_2416:
        /*37f0*/ 	.word	index@(_ZN2at6native55_GLOBAL__N__de093ff9_22_ForeachBinaryOpList_cu_a911ec4325multi_tensor_apply_kernelINS1_18TensorListMetadataILi2EEENS1_11CopyFunctorIiN3c1011Float8_e5m2ELi2ELi1ELi1EEEJNS0_4CopyIiS7_EEEEEvT_T0_DpT1_)
        /*37f4*/ 	.word	0x00000000


	//----- nvinfo : EIATTR_MIN_STACK_SIZE
	.align		4
.L_2417:
        /*37f8*/ 	.byte	0x04, 0x12
        /*37fa*/ 	.short	(.L_2419 - .L_2418)
	.align		4
.L_2418:
        /*37fc*/ 	.word	index@(_ZN2at6native55_GLOBAL__N__de093ff9_22_ForeachBinaryOpList_cu_a911ec4325multi_tensor_apply_kernelINS1_18TensorListMetadataILi2EEENS1_11CopyFunctorIiN3c1015Float8_e4m3fnuzELi2ELi1ELi1EEEJNS0_4CopyIiS7_EEEEEvT_T0_DpT1_)
        /*3800*/ 	.word	0x00000000


	//----- nvinfo : EIATTR_MIN_STACK_SIZE
	.align		4
.L_2419:
        /*3804*/ 	.byte	0x04, 0x12
        /*3806*/ 	.short	(.L_2421 - .L_2420)
	.align		4
.L_2420:
        /*3808*/ 	.word	index@(_ZN2at6native55_GLOBAL__N__de093ff9_22_ForeachBinaryOpList_cu_a911ec4325multi_tensor_apply_kernelINS1_18TensorListMetadataILi2EEENS1_11CopyFunctorIiN3c1013Float8_e4m3fnELi2ELi1ELi1EEEJNS0_4CopyIiS7_EEEEEvT_T0_DpT1_)
        /*380c*/ 	.word	0x00000000


	//----- nvinfo : EIATTR_MIN_STACK_SIZE
	.align		4
.L_2421:
        /*3810*/ 	.byte	0x04, 0x12
        /*3812*/ 	.short	(.L_2423 - .L_2422)
	.align		4
.L_2422:
        /*3814*/ 	.word	index@(_ZN2at6native55_GLOBAL__N__de093ff9_22_ForeachBinaryOpList_cu_a911ec4325multi_tensor_apply_kernelINS1_18TensorListMetadataILi2EEENS1_11CopyFunctorIibLi2ELi1ELi1EEEJNS0_4CopyIibEEEEEvT_T0_DpT1_)
        /*3818*/ 	.word	0x00000000


	//----- nvinfo : EIATTR_MIN_STACK_SIZE
	.align		4
.L_2423:
        /*381c*/ 	.byte	0x04, 0x12
        /*381e*/ 	.short	(.L_2425 - .L_2424)
	.align		4
.L_2424:
        /*3820*/ 	.word	index@(_ZN2at6native55_GLOBAL__N__de093ff9_22_ForeachBinaryOpList_cu_a911ec4325multi_tensor_apply_kernelINS1_18TensorListMetadataILi2EEENS1_11CopyFunctorIiN3c108BFloat16ELi2ELi1ELi1EEEJNS0_4CopyIiS7_EEEEEvT_T0_DpT1_)
        /*3824*/ 	.word	0x00000000


	//----- nvinfo : EIATTR_MIN_STACK_SIZE
	.align		4
.L_2425:
        /*3828*/ 	.byte	0x04, 0x12
        /*382a*/ 	.short	(.L_2427 - .L_2426)
	.align		4
.L_2426:
        /*382c*/ 	.word	index@(_ZN2at6native55_GLOBAL__N__de093ff9_22_ForeachBinaryOpList_cu_a911ec4325multi_tensor_apply_kernelINS1_18TensorListMetadataILi2EEENS1_11CopyFunctorIiN3c104HalfELi2ELi1ELi1EEEJNS0_4CopyIiS7_EEEEEvT_T0_DpT1_)
        /*3830*/ 	.word	0x00000000


	//----- nvinfo : EIATTR_MIN_STACK_SIZE
	.align		4
.L_2427:
        /*3834*/ 	.byte	0x04, 0x12
        /*3836*/ 	.short	(.L_2429 - .L_2428)
	.align		4
.L_2428:
        /*3838*/ 	.word	index@(_ZN2at6native55_GLOBAL__N__de093ff9_22_ForeachBinaryOpList_cu_a911ec4325multi_tensor_apply_kernelINS1_18TensorListMetadataILi2EEENS1_11CopyFunctorIiN3c107complexIfEELi2ELi1ELi1EEEJNS0_4CopyIiS8_EEEEEvT_T0_DpT1_)
        /*383c*/ 	.word	0x00000000


	//----- nvinfo : EIATTR_MIN_STACK_SIZE
	.align		4
.L_2429:
        /*3840*/ 	.byte	0x04, 0x12
        /*3842*/ 	.short	(.L_2431 - .L_2430)
	.align		4
.L_2430:
        /*3844*/ 	.word	index@(_ZN2at6native55_GLOBAL__N__de093ff9_22_ForeachBinaryOpList_cu_a911ec4325multi_tensor_apply_kernelINS1_18TensorListMetadataILi2EEENS1_11CopyFunctorIiN3c107complexIdEELi2ELi1ELi1EEEJNS0_4CopyIiS8_EEEEEvT_T0_DpT1_)
        /*3848*/ 	.word	0x00000000


	//----- nvinfo : EIATTR_MIN_STACK_SIZE
	.align		4
.L_2431:
        /*384c*/ 	.byte	0x04, 0x12
        /*384e*/ 	.short	(.L_2433 - .L_2432)
	.align		4
.L_2432:
        /*3850*/ 	.word	index@(_ZN2at6native55_GLOBAL__N__de093ff9_22_ForeachBinaryOpList_cu_a911ec4325multi_tensor_apply_kernelINS1_18TensorListMetadataILi2EEENS1_11CopyFunctorIifLi2ELi1ELi1EEEJNS0_4CopyIifEEEEEvT_T0_DpT1_)
        /*3854*/ 	.word	0x00000000


	//----- nvinfo : EIATTR_MIN_STACK_SIZE
	.align		4
.L_2433:
        /*3858*/ 	.byte	0x04, 0x12
        /*385a*/ 	.short	(.L_2435 - .L_2434)
	.align		4
.L_2434:
        /*385c*/ 	.word	index@(_ZN2at6native55_GLOBAL__N__de093ff9_22_ForeachBinaryOpList_cu_a911ec4325multi_tensor_apply_kernelINS1_18TensorListMetadataILi2EEENS1_11CopyFunctorIidLi2ELi1ELi1EEEJNS0_4CopyIidEEEEEvT_T0_DpT1_)
        /*3860*/ 	.word	0x00000000


	//----- nvinfo : EIATTR_MIN_STACK_SIZE
	.align		4
.L_2435:
        /*3864*/ 	.byte	0x04, 0x12
        /*3866*/ 	.short	(.L_2437 - .L_2436)
	.align		4
.L_2436:
        /*3868*/ 	.word	index@(_ZN2at6native55_GLOBAL__N__de093ff9_22_ForeachBinaryOpList_cu_a911ec4325multi_tensor_apply_kernelINS1_18TensorListMetadataILi2EEENS1_11CopyFunctorIisLi2ELi1ELi1EEEJNS0_4CopyIisEEEEEvT_T0_DpT1_)
        /*386c*/ 	.word	0x00000000


	//----- nvinfo : EIATTR_MIN_STACK_SIZE
	.align		4
.L_2437:
        /*3870*/ 	.byte	0x04, 0x12
        /*3872*/ 	.short	(.L_2439 - .L_2438)
	.align		4
.L_2438:
        /*3874*/ 	.word	index@(_ZN2at6native55_GLOBAL__N__de093ff9_22_ForeachBinaryOpList_cu_a911ec4325multi_tensor_apply_kernelINS1_18TensorListMetadataILi2EEENS1_11CopyFunctorIilLi2ELi1ELi1EEEJNS0_4CopyIilEEEEEvT_T0_DpT1_)
        /*3878*/ 	.word	0x00000000


	//----- nvinfo : EIATTR_MIN_STACK_SIZE
	.align		4
.L_2439:
        /*387c*/ 	.byte	0x04, 0x12
        /*387e*/ 	.short	(.L_2441 - .L_2440)
	.align		4
.L_2440:
        /*3880*/ 	.word	index@(_ZN2at6native55_GLOBAL__N__de093ff9_22_ForeachBinaryOpList_cu_a911ec4325multi_tensor_apply_kernelINS1_18TensorListMetadataILi2EEENS1_11CopyFunctorIiaLi2ELi1ELi1EEEJNS0_4CopyIiaEEEEEvT_T0_DpT1_)
        /*3884*/ 	.word	0x00000000


	//----- nvinfo : EIATTR_MIN_STACK_SIZE
	.align		4
.L_2441:
        /*3888*/ 	.byte	0x04, 0x12
        /*388a*/ 	.short	(.L_2443 - .L_2442)
	.align		4
.L_2442:
        /*388c*/ 	.word	index@(_ZN2at6native55_GLOBAL__N__de093ff9_22_ForeachBinaryOpList_cu_a911ec4325multi_tensor_apply_kernelINS1_18TensorListMetadataILi2EEENS1_11CopyFunctorIihLi2ELi1ELi1EEEJNS0_4CopyIihEEEEEvT_T0_DpT1_)
        /*3890*/ 	.word	0x00000000


	//----- nvinfo : EIATTR_MIN_STACK_SIZE
	.align		4
.L_2443:
        /*3894*/ 	.byte	0x04, 0x12
        /*3896*/ 	.short	(.L_2445 - .L_2444)
	.align		4
.L_2444:
        /*3898*/ 	.word	index@(_ZN2at6native55_GLOBAL__N__de093ff9_22_ForeachBinaryOpList_cu_a911ec4325multi_tensor_apply_kernelINS1_18TensorListMetadataILi2EEENS1_14UnaryOpFunctorIiLi2ELi1ELi1EEEJNS0_4CopyIiiEEEEEvT_T0_DpT1_)
        /*389c*/ 	.word	0x00000000


	//----- nvinfo : EIATTR_MIN_STACK_SIZE
	.align		4
.L_2445:
        /*38a0*/ 	.byte	0x04, 0x12
        /*38a2*/ 	.short	(.L_2447 - .L_2446)
	.align		4
.L_2446:
        /*38a4*/ 	.word	index@(_ZN2at6native55_GLOBAL__N__de093ff9_22_ForeachBinaryOpList_cu_a911ec4325multi_tensor_apply_kernelINS1_18TensorListMetadataILi2EEENS1_11CopyFunctorIaN3c1015Float8_e5m2fnuzELi2ELi1ELi1EEEJNS0_4CopyIaS7_EEEEEvT_T0_DpT1_)
        /*38a8*/ 	.word	0x00000000


	//----- nvinfo : EIATTR_MIN_STACK_SIZE
	.align		4
.L_2447:
        /*38ac*/ 	.byte	0x04, 0x12
        /*38ae*/ 	.short	(.L_2449 - .L_2448)
	.align		4
.L_2448:
        /*38b0*/ 	.word	index@(_ZN2at6native55_GLOBAL__N__de093ff9_22_ForeachBinaryOpList_cu_a911ec4325multi_tensor_apply_kernelINS1_18TensorListMetadataILi2EEENS1_11CopyFunctorIaN3c1011Float8_e5m2ELi2ELi1ELi1EEEJNS0_4CopyIaS7_EEEEEvT_T0_DpT1_)
        /*38b4*/ 	.word	0x00000000


	//----- nvinfo : EIATTR_MIN_STACK_SIZE
	.align		4
.L_2449:
        /*38b8*/ 	.byte	0x04, 0x12
        /*38ba*/ 	.short	(.L_2451 - .L_2450)
	.align		4
.L_2450:
        /*38bc*/ 	.word	index@(_ZN2at6native55_GLOBAL__N__de093ff9_22_ForeachBinaryOpList_cu_a911ec4325multi_tensor_apply_kernelINS1_18TensorListMetadataILi2EEENS1_11CopyFunctorIaN3c1015Float8_e4m3fnuzELi2ELi1ELi1EEEJNS0_4CopyIaS7_EEEEEvT_T0_DpT1_)
        /*38c0*/ 	.word	0x00000000


	//----- nvinfo : EIATTR_MIN_STACK_SIZE
	.align		4
.L_2451:
        /*38c4*/ 	.byte	0x04, 0x12
        /*38c6*/ 	.short	(.L_2453 - .L_2452)
	.align		4
.L_2452:
        /*38c8*/ 	.word	index@(_ZN2at6native55_GLOBAL__N__de093ff9_22_ForeachBinaryOpList_cu_a911ec4325multi_tensor_apply_kernelINS1_18TensorListMetadataILi2EEENS1_11CopyFunctorIaN3c1013Float8_e4m3fnELi2ELi1ELi1EEEJNS0_4CopyIaS7_EEEEEvT_T0_DpT1_)
        /*38cc*/ 	.word	0x00000000


	//----- nvinfo : EIATTR_MIN_STACK_SIZE
	.align		4
.L_2453:
        /*38d0*/ 	.byte	0x04, 0x12
        /*38d2*/ 	.short	(.L_2455 - .L_2454)
	.align		4
.L_2454:
        /*38d4*/ 	.word	index@(_ZN2at6native55_GLOBAL__N__de093ff9_22_ForeachBinaryOpList_cu_a911ec4325multi_tensor_apply_kernelINS1_18TensorListMetadataILi2EEENS1_11CopyFunctorIabLi2ELi1ELi1EEEJNS0_4CopyIabEEEEEvT_T0_DpT1_)
        /*38d8*/ 	.word	0x00000000


	//----- nvinfo : EIATTR_MIN_STACK_SIZE
	.align		4
.L_2455:
        /*38dc*/ 	.byte	0x04, 0x12
        /*38de*/ 	.short	(.L_2457 - .L_2456)
	.align		4
.L_2456:
        /*38e0*/ 	.word	index@(_ZN2at6native55_GLOBAL__N__de093ff9_22_ForeachBinaryOpList_cu_a911ec4325multi_tensor_apply_kernelINS1_18TensorListMetadataILi2EEENS1_11CopyFunctorIaN3c108BFloat16ELi2ELi1ELi1EEEJNS0_4CopyIaS7_EEEEEvT_T0_DpT1_)
        /*38e4*/ 	.word	0x00000000


	//----- nvinfo : EIATTR_MIN_STACK_SIZE
	.align		4
.L_2457:
        /*38e8*/ 	.byte	0x04, 0x12
        /*38ea*/ 	.short	(.L_2459 - .L_2458)
	.align		4
.L_2458:
        /*38ec*/ 	.word	index@(_ZN2at6native55_GLOBAL__N__de093ff9_22_ForeachBinaryOpList_cu_a911ec4325multi_tensor_apply_kernelINS1_18TensorListMetadataILi2EEENS1_11CopyFunctorIaN3c104HalfELi2ELi1ELi1EEEJNS0_4CopyIaS7_EEEEEvT_T0_DpT1_)
        /*38f0*/ 	.word	0x00000000


	//----- nvinfo : EIATTR_MIN_STACK_SIZE
	.align		4
.L_2459:
        /*38f4*/ 	.byte	0x04, 0x12
        /*38f6*/ 	.short	(.L_2461 - .L_2460)
	.align		4
.L_2460:
        /*38f8*/ 	.word	index@(_ZN2at6native55_GLOBAL__N__de093ff9_22_ForeachBinaryOpList_cu_a911ec4325multi_tensor_apply_kernelINS1_18TensorListMetadataILi2EEENS1_11CopyFunctorIaN3c107complexIfEELi2ELi1ELi1EEEJNS0_4CopyIaS8_EEEEEvT_T0_DpT1_)
        /*38fc*/ 	.word	0x00000000


	//----- nvinfo : EIATTR_MIN_STACK_SIZE
	.align		4
.L_2461:
        /*3900*/ 	.byte	0x04, 0x12
        /*3902*/ 	.short	(.L_2463 - .L_2462)
	.align		4
.L_2462:
        /*3904*/ 	.word	index@(_ZN2at6native55_GLOBAL__N__de093ff9_22_ForeachBinaryOpList_cu_a911ec4325multi_tensor_apply_kernelINS1_18TensorListMetadataILi2EEENS1_11CopyFunctorIaN3c107complexIdEELi2ELi1ELi1EEEJNS0_4CopyIaS8_EEEEEvT_T0_DpT1_)
        /*3908*/ 	.word	0x00000000


	//----- nvinfo : EIATTR_MIN_STACK_SIZE
	.align		4
.L_2463:
        /*390c*/ 	.byte	0x04, 0x12
        /*390e*/ 	.short	(.L_2465 - .L_2464)
	.align		4
.L_2464:
        /*3910*/ 	.word	index@(_ZN2at6native55_GLOBAL__N__de093ff9_22_ForeachBinaryOpList_cu_a911ec4325multi_tensor_apply_kernelINS1_18TensorListMetadataILi2EEENS1_11CopyFunctorIafLi2ELi1ELi1EEEJNS0_4CopyIafEEEEEvT_T0_DpT1_)
        /*3914*/ 	.word	0x00000000


	//----- nvinfo : EIATTR_MIN_STACK_SIZE
	.align		4
.L_2465:
        /*3918*/ 	.byte	0x04, 0x12
        /*391a*/ 	.short	(.L_2467 - .L_2466)
	.align		4
.L_2466:
        /*391c*/ 	.word	index@(_ZN2at6native55_GLOBAL__N__de093ff9_22_ForeachBinaryOpList_cu_a911ec4325multi_tensor_apply_kernelINS1_18TensorListMetadataILi2EEENS1_11CopyFunctorIadLi2ELi1ELi1EEEJNS0_4CopyIadEEEEEvT_T0_DpT1_)
        /*3920*/ 	.word	0x00000000


	//----- nvinfo : EIATTR_MIN_STACK_SIZE
	.align		4
.L_2467:
        /*3924*/ 	.byte	0x04, 0x12
        /*3926*/ 	.short	(.L_2469 - .L_2468)
	.align		4
.L_2468:
        /*3928*/ 	.word	index@(_ZN2at6native55_GLOBAL__N__de093ff9_22_ForeachBinaryOpList_cu_a911ec4325multi_tensor_apply_kernelINS1_18TensorListMetadataILi2EEENS1_11CopyFunctorIaiLi2ELi1ELi1EEEJNS0_4CopyIaiEEEEEvT_T0_DpT1_)
        /*392c*/ 	.word	0x00000000


	//----- nvinfo : EIATTR_MIN_STACK_SIZE
	.align		4
.L_2469:
        /*3930*/ 	.byte	0x04, 0x12
        /*3932*/ 	.short	(.L_2471 - .L_2470)
	.align		4
.L_2470:
        /*3934*/ 	.word	index@(_ZN2at6native55_GLOBAL__N__de093ff9_22_ForeachBinaryOpList_cu_a911ec4325multi_tensor_apply_kernelINS1_18TensorListMetadataILi2EEENS1_11CopyFunctorIasLi2ELi1ELi1EEEJNS0_4CopyIasEEEEEvT_T0_DpT1_)
        /*3938*/ 	.word	0x00000000


	//----- nvinfo : EIATTR_MIN_STACK_SIZE
	.align		4
.L_2471:
        /*393c*/ 	.byte	0x04, 0x12
        /*393e*/ 	.short	(.L_2473 - .L_2472)
	.align		4
.L_2472:
        /*3940*/ 	.word	index@(_ZN2at6native55_GLOBAL__N__de093ff9_22_ForeachBinaryOpList_cu_a911ec4325multi_tensor_apply_kernelINS1_18TensorListMetadataILi2EEENS1_11CopyFunctorIalLi2ELi1ELi1EEEJNS0_4CopyIalEEEEEvT_T0_DpT1_)
        /*3944*/ 	.word	0x00000000


	//----- nvinfo : EIATTR_MIN_STACK_SIZE
	.align		4
.L_2473:
        /*3948*/ 	.byte	0x04, 0x12
        /*394a*/ 	.short	(.L_2475 - .L_2474)
	.align		4
.L_2474:
        /*394c*/ 	.word	index@(_ZN2at6native55_GLOBAL__N__de093ff9_22_ForeachBinaryOpList_cu_a911ec4325multi_tensor_apply_kernelINS1_18TensorListMetadataILi2EEENS1_11CopyFunctorIahLi2ELi1ELi1EEEJNS0_4CopyIahEEEEEvT_T0_DpT1_)
        /*3950*/ 	.word	0x00000000


	//----- nvinfo : EIATTR_MIN_STACK_SIZE
	.align		4
.L_2475:
        /*3954*/ 	.byte	0x04, 0x12
        /*3956*/ 	.short	(.L_2477 - .L_2476)
	.align		4
.L_2476:
        /*3958*/ 	.word	index@(_ZN2at6native55_GLOBAL__N__de093ff9_22_ForeachBinaryOpList_cu_a911ec4325multi_tensor_apply_kernelINS1_18TensorListMetadataILi2EEENS1_14UnaryOpFunctorIaLi2ELi1ELi1EEEJNS0_4CopyIaaEEEEEvT_T0_DpT1_)
        /*395c*/ 	.word	0x00000000


	//----- nvinfo : EIATTR_MIN_STACK_SIZE
	.align		4
.L_2477:
        /*3960*/ 	.byte	0x04, 0x12
        /*3962*/ 	.short	(.L_2479 - .L_2478)
	.align		4
.L_2478:
        /*3964*/ 	.word	index@(_ZN2at6native55_GLOBAL__N__de093ff9_22_ForeachBinaryOpList_cu_a911ec4325multi_tensor_apply_kernelINS1_18TensorListMetadataILi2EEENS1_11CopyFunctorIhN3c1015Float8_e5m2fnuzELi2ELi1ELi1EEEJNS0_4CopyIhS7_EEEEEvT_T0_DpT1_)
        /*3968*/ 	.word	0x00000000


	//----- nvinfo : EIATTR_MIN_STACK_SIZE
	.align		4
.L_2479:
        /*396c*/ 	.byte	0x04, 0x12
        /*396e*/ 	.short	(.L_2481 - .L_2480)
	.align		4
.L_2480:
        /*3970*/ 	.word	index@(_ZN2at6native55_GLOBAL__N__de093ff9_22_ForeachBinaryOpList_cu_a911ec4325multi_tensor_apply_kernelINS1_18TensorListMetadataILi2EEENS1_11CopyFunctorIhN3c1011Float8_e5m2ELi2ELi1ELi1EEEJNS0_4CopyIhS7_EEEEEvT_T0_DpT1_)
        /*3974*/ 	.word	0x00000000


	//----- nvinfo : EIATTR_MIN_STACK_SIZE
	.align		4
.L_2481:
        /*3978*/ 	.byte	0x04, 0x12
        /*397a*/ 	.short	(.L_2483 - .L_2482)
	.align		4
.L_2482:
        /*397c*/ 	.word	index@(_ZN2at6native55_GLOBAL__N__de093ff9_22_ForeachBinaryOpList_cu_a911ec4325multi_tensor_apply_kernelINS1_18TensorListMetadataILi2EEENS1_11CopyFunctorIhN3c1015Float8_e4m3fnuzELi2ELi1ELi1EEEJNS0_4CopyIhS7_EEEEEvT_T0_DpT1_)
        /*3980*/ 	.word	0x00000000


	//----- nvinfo : EIATTR_MIN_STACK_SIZE
	.align		4
.L_2483:
        /*3984*/ 	.byte	0x04, 0x12
        /*3986*/ 	.short	(.L_2485 - .L_2484)
	.align		4
.L_2484:
        /*3988*/ 	.word	index@(_ZN2at6native55_GLOBAL__N__de093ff9_22_ForeachBinaryOpList_cu_a911ec4325multi_tensor_apply_kernelINS1_18TensorListMetadataILi2EEENS1_11CopyFunctorIhN3c1013Float8_e4m3fnELi2ELi1ELi1EEEJNS0_4CopyIhS7_EEEEEvT_T0_DpT1_)
        /*398c*/ 	.word	0x00000000


	//----- nvinfo : EIATTR_MIN_STACK_SIZE
	.align		4
.L_2485:
        /*3990*/ 	.byte	0x04, 0x12
        /*3992*/ 	.short	(.L_2487 - .L_2486)
	.align		4
.L_2486:
        /*3994*/ 	.word	index@(_ZN2at6native55_GLOBAL__N__de093ff9_22_ForeachBinaryOpList_cu_a911ec4325multi_tensor_apply_kernelINS1_18TensorListMetadataILi2EEENS1_11CopyFunctorIhbLi2ELi1ELi1EEEJNS0_4CopyIhbEEEEEvT_T0_DpT1_)
        /*3998*/ 	.word	0x00000000


	//----- nvinfo : EIATTR_MIN_STACK_SIZE
	.align		4
.L_2487:
        /*399c*/ 	.byte	0x04, 0x12
        /*399e*/ 	.short	(.L_2489 - .L_2488)
	.align		4
.L_2488:
        /*39a0*/ 	.word	index@(_ZN2at6native55_GLOBAL__N__de093ff9_22_ForeachBinaryOpList_cu_a911ec4325multi_tensor_apply_kernelINS1_18TensorListMetadataILi2EEENS1_11CopyFunctorIhN3c108BFloat16ELi2ELi1ELi1EEEJNS0_4CopyIhS7_EEEEEvT_T0_DpT1_)
        /*39a4*/ 	.word	0x00000000


	//----- nvinfo : EIATTR_MIN_STACK_SIZE
	.align		4
.L_2489:
        /*39a8*/ 	.byte	0x04, 0x12
        /*39aa*/ 	.short	(.L_2491 - .L_2490)
	.align		4
.L_2490:
        /*39ac*/ 	.word	index@(_ZN2at6native55_GLOBAL__N__de093ff9_22_ForeachBinaryOpList_cu_a911ec4325multi_tensor_apply_kernelINS1_18TensorListMetadataILi2EEENS1_11CopyFunctorIhN3c104HalfELi2ELi1ELi1EEEJNS0_4CopyIhS7_EEEEEvT_T0_DpT1_)
        /*39b0*/ 	.word	0x00000000


	//----- nvinfo : EIATTR_MIN_STACK_SIZE
	.align		4
.L_2491:
        /*39b4*/ 	.byte	0x04, 0x12
        /*39b6*/ 	.short	(.L_2493 - .L_2492)
	.align		4
.L_2492:
        /*39b8*/ 	.word	index@(_ZN2at6native55_GLOBAL__N__de093ff9_22_ForeachBinaryOpList_cu_a911ec4325multi_tensor_apply_kernelINS1_18TensorListMetadataILi2EEENS1_11CopyFunctorIhN3c107complexIfEELi2ELi1ELi1EEEJNS0_4CopyIhS8_EEEEEvT_T0_DpT1_)
        /*39bc*/ 	.word	0x00000000


	//----- nvinfo : EIATTR_MIN_STACK_SIZE
	.align		4
.L_2493:
        /*39c0*/ 	.byte	0x04, 0x12
        /*39c2*/ 	.short	(.L_2495 - .L_2494)
	.align		4
.L_2494:
        /*39c4*/ 	.word	index@(_ZN2at6native55_GLOBAL__N__de093ff9_22_ForeachBinaryOpList_cu_a911ec4325multi_tensor_apply_kernelINS1_18TensorListMetadataILi2EEENS1_11CopyFunctorIhN3c107complexIdEELi2ELi1ELi1EEEJNS0_4CopyIhS8_EEEEEvT_T0_DpT1_)
        /*39c8*/ 	.word	0x00000000


	//----- nvinfo : EIATTR_MIN_STACK_SIZE
	.align		4
.L_2495:
        /*39cc*/ 	.byte	0x04, 0x12
        /*39ce*/ 	.short	(.L_2497 - .L_2496)
	.align		4
.L_2496:
        /*39d0*/ 	.word	index@(_ZN2at6native55_GLOBAL__N__de093ff9_22_ForeachBinaryOpList_cu_a911ec4325multi_tensor_apply_kernelINS1_18TensorListMetadataILi2EEENS1_11CopyFunctorIhfLi2ELi1ELi1EEEJNS0_4CopyIhfEEEEEvT_T0_DpT1_)
        /*39d4*/ 	.word	0x00000000


	//----- nvinfo : EIATTR_MIN_STACK_SIZE
	.align		4
.L_2497:
        /*39d8*/ 	.byte	0x04, 0x12
        /*39da*/ 	.short	(.L_2499 - .L_2498)
	.align		4
.L_2498:
        /*39dc*/ 	.word	index@(_ZN2at6native55_GLOBAL__N__de093ff9_22_ForeachBinaryOpList_cu_a911ec4325multi_tensor_apply_kernelINS1_18TensorListMetadataILi2EEENS1_11CopyFunctorIhdLi2ELi1ELi1EEEJNS0_4CopyIhdEEEEEvT_T0_DpT1_)
        /*39e0*/ 	.word	0x00000000


	//----- nvinfo : EIATTR_MIN_STACK_SIZE
	.align		4
.L_2499:
        /*39e4*/ 	.byte	0x04, 0x12
        /*39e6*/ 	.short	(.L_2501 - .L_2500)
	.align		4
.L_2500:
        /*39e8*/ 	.word	index@(_ZN2at6native55_GLOBAL__N__de093ff9_22_ForeachBinaryOpList_cu_a911ec4325multi_tensor_apply_kernelINS1_18TensorListMetadataILi2EEENS1_11CopyFunctorIhiLi2ELi1ELi1EEEJNS0_4CopyIhiEEEEEvT_T0_DpT1_)
        /*39ec*/ 	.word	0x00000000


	//----- nvinfo : EIATTR_MIN_STACK_SIZE
	.align		4
.L_2501:
        /*39f0*/ 	.byte	0x04, 0x12
        /*39f2*/ 	.short	(.L_2503 - .L_2502)
	.align		4
.L_2502:
        /*39f4*/ 	.word	index@(_ZN2at6native55_GLOBAL__N__de093ff9_22_ForeachBinaryOpList_cu_a911ec4325multi_tensor_apply_kernelINS1_18TensorListMetadataILi2EEENS1_11CopyFunctorIhsLi2ELi1ELi1EEEJNS0_4CopyIhsEEEEEvT_T0_DpT1_)
        /*39f8*/ 	.word	0x00000000


	//----- nvinfo : EIATTR_MIN_STACK_SIZE
	.align		4
.L_2503:
        /*39fc*/ 	.byte	0x04, 0x12
        /*39fe*/ 	.short	(.L_2505 - .L_2504)
	.align		4
.L_2504:
        /*3a00*/ 	.word	index@(_ZN2at6native55_GLOBAL__N__de093ff9_22_ForeachBinaryOpList_cu_a911ec4325multi_tensor_apply_kernelINS1_18TensorListMetadataILi2EEENS1_11CopyFunctorIhlLi2ELi1ELi1EEEJNS0_4CopyIhlEEEEEvT_T0_DpT1_)
        /*3a04*/ 	.word	0x00000000


	//----- nvinfo : EIATTR_MIN_STACK_SIZE
	.align		4
.L_2505:
        /*3a08*/ 	.byte	0x04, 0x12
        /*3a0a*/ 	.short	(.L_2507 - .L_2506)
	.align		4
.L_2506:
        /*3a0c*/ 	.word	index@(_ZN2at6native55_GLOBAL__N__de093ff9_22_ForeachBinaryOpList_cu_a911ec4325multi_tensor_apply_kernelINS1_18TensorListMetadataILi2EEENS1_11CopyFunctorIhaLi2ELi1ELi1EEEJNS0_4CopyIhaEEEEEvT_T0_DpT1_)
        /*3a10*/ 	.word	0x00000000


	//----- nvinfo : EIATTR_MIN_STACK_SIZE
	.align		4
.L_2507:
        /*3a14*/ 	.byte	0x04, 0x12
        /*3a16*/ 	.short	(.L_2509 - .L_2508)
	.align		4
.L_2508:
        /*3a18*/ 	.word	index@(_ZN2at6native55_GLOBAL__N__de093ff9_22_ForeachBinaryOpList_cu_a911ec4325multi_tensor_apply_kernelINS1_18TensorListMetadataILi2EEENS1_14UnaryOpFunctorIhLi2ELi1ELi1EEEJNS0_4CopyIhhEEEEEvT_T0_DpT1_)
        /*3a1c*/ 	.word	0x00000000


	//----- nvinfo : EIATTR_MIN_STACK_SIZE
	.align		4
.L_2509:
        /*3a20*/ 	.byte	0x04, 0x12
        /*3a22*/ 	.short	(.L_2511 - .L_2510)
	.align		4
.L_2510:
        /*3a24*/ 	.word	index@(_ZN2at6native55_GLOBAL__N__de093ff9_22_ForeachBinaryOpList_cu_a911ec4325multi_tensor_apply_kernelINS1_18TensorListMetadataILi3EEENS1_24BinaryOpListAlphaFunctorIN3c104HalfELi3ELi2ELi2EEEJNS1_13power_functorIfEEfEEEvT_T0_DpT1_)
        /*3a28*/ 	.word	0x00000000


	//----- nvinfo : EIATTR_MIN_STACK_SIZE
	.align		4
.L_2511:
        /*3a2c*/ 	.byte	0x04, 0x12
        /*3a2e*/ 	.short	(.L_2513 - .L_2512)
	.align		4
.L_2512:
        /*3a30*/ 	.word	index@(_ZN2at6native55_GLOBAL__N__de093ff9_22_ForeachBinaryOpList_cu_a911ec4325multi_tensor_apply_kernelINS1_18TensorListMetadataILi3EEENS1_24BinaryOpListAlphaFunctorIN3c108BFloat16ELi3ELi2ELi2EEEJNS1_13power_functorIfEEfEEEvT_T0_DpT1_)
        /*3a34*/ 	.word	0x00000000


	//----- nvinfo : EIATTR_MIN_STACK_SIZE
	.align		4
.L_2513:
        /*3a38*/ 	.byte	0x04, 0x12
        /*3a3a*/ 	.short	(.L_2515 - .L_2514)
	.align		4
.L_2514:
        /*3a3c*/ 	.word	index@(_ZN2at6native55_GLOBAL__N__de093ff9_22_ForeachBinaryOpList_cu_a911ec4325multi_tensor_apply_kernelINS1_18TensorListMetadataILi3EEENS1_24BinaryOpListAlphaFunctorIN3c107complexIfEELi3ELi2ELi2EEEJNS1_13power_functorIS8_EES8_EEEvT_T0_DpT1_)
        /*3a40*/ 	.word	0x00000000


	//----- nvinfo : EIATTR_MIN_STACK_SIZE
	.align		4
.L_2515:
        /*3a44*/ 	.byte	0x04, 0x12
        /*3a46*/ 	.short	(.L_2517 - .L_2516)
	.align		4
.L_2516:
        /*3a48*/ 	.word	index@(_ZN2at6native55_GLOBAL__N__de093ff9_22_ForeachBinaryOpList_cu_a911ec4325multi_tensor_apply_kernelINS1_18TensorListMetadataILi3EEENS1_24BinaryOpListAlphaFunctorIN3c107complexIdEELi3ELi2ELi2EEEJNS1_13power_functorIS8_EES8_EEEvT_T0_DpT1_)
        /*3a4c*/ 	.word	0x00000028


	//----- nvinfo : EIATTR_MIN_STACK_SIZE
	.align		4
.L_2517:
        /*3a50*/ 	.byte	0x04, 0x12
        /*3a52*/ 	.short	(.L_2519 - .L_2518)
	.align		4
.L_2518:
        /*3a54*/ 	.word	index@(_ZN2at6native55_GLOBAL__N__de093ff9_22_ForeachBinaryOpList_cu_a911ec4325multi_tensor_apply_kernelINS1_18TensorListMetadataILi3EEENS1_24BinaryOpListAlphaFunctorIfLi3ELi2ELi2EEEJNS1_13power_functorIfEEfEEEvT_T0_DpT1_)
        /*3a58*/ 	.word	0x00000000


	//----- nvinfo : EIATTR_MIN_STACK_SIZE
	.align		4
.L_2519:
        /*3a5c*/ 	.byte	0x04, 0x12
        /*3a5e*/ 	.short	(.L_2521 - .L_2520)
	.align		4
.L_2520:
        /*3a60*/ 	.word	index@(_ZN2at6native55_GLOBAL__N__de093ff9_22_ForeachBinaryOpList_cu_a911ec4325multi_tensor_apply_kernelINS1_18TensorListMetadataILi3EEENS1_24BinaryOpListAlphaFunctorIdLi3ELi2ELi2EEEJNS1_13power_functorIdEEdEEEvT_T0_DpT1_)
        /*3a64*/ 	.word	0x00000000


	//----- nvinfo : EIATTR_MIN_STACK_SIZE
	.align		4
.L_2521:
        /*3a68*/ 	.byte	0x04, 0x12
        /*3a6a*/ 	.short	(.L_2523 - .L_2522)
	.align		4
.L_2522:
        /*3a6c*/ 	.word	index@(_ZN2at6native55_GLOBAL__N__de093ff9_22_ForeachBinaryOpList_cu_a911ec4325multi_tensor_apply_kernelINS1_18TensorListMetadataILi3EEENS1_24BinaryOpListAlphaFunctorIsLi3ELi2ELi2EEEJNS1_13power_functorIsEEsEEEvT_T0_DpT1_)
        /*3a70*/ 	.word	0x00000000


	//----- nvinfo : EIATTR_MIN_STACK_SIZE
	.align		4
.L_2523:
        /*3a74*/ 	.byte	0x04, 0x12
        /*3a76*/ 	.short	(.L_2525 - .L_2524)
	.align		4
.L_2524:
        /*3a78*/ 	.word	index@(_ZN2at6native55_GLOBAL__N__de093ff9_22_ForeachBinaryOpList_cu_a911ec4325multi_tensor_apply_kernelINS1_18TensorListMetadataILi3EEENS1_24BinaryOpListAlphaFunctorIlLi3ELi2ELi2EEEJNS1_13power_functorIlEElEEEvT_T0_DpT1_)
        /*3a7c*/ 	.word	0x00000000


	//----- nvinfo : EIATTR_MIN_STACK_SIZE
	.align		4
.L_2525:
        /*3a80*/ 	.byte	0x04, 0x12
        /*3a82*/ 	.short	(.L_2527 - .L_2526)
	.align		4
.L_2526:
        /*3a84*/ 	.word	index@(_ZN2at6native55_GLOBAL__N__de093ff9_22_ForeachBinaryOpList_cu_a911ec4325multi_tensor_apply_kernelINS1_18TensorListMetadataILi3EEENS1_24BinaryOpListAlphaFunctorIiLi3ELi2ELi2EEEJNS1_13power_functorIiEEiEEEvT_T0_DpT1_)
        /*3a88*/ 	.word	0x00000000


	//----- nvinfo : EIATTR_MIN_STACK_SIZE
	.align		4
.L_2527:
        /*3a8c*/ 	.byte	0x04, 0x12
        /*3a8e*/ 	.short	(.L_2529 - .L_2528)
	.align		4
.L_2528:
        /*3a90*/ 	.word	index@(_ZN2at6native55_GLOBAL__N__de093ff9_22_ForeachBinaryOpList_cu_a911ec4325multi_tensor_apply_kernelINS1_18TensorListMetadataILi3EEENS1_24BinaryOpListAlphaFunctorIaLi3ELi2ELi2EEEJNS1_13power_functorIaEEaEEEvT_T0_DpT1_)
        /*3a94*/ 	.word	0x00000000


	//----- nvinfo : EIATTR_MIN_STACK_SIZE
	.align		4
.L_2529:
        /*3a98*/ 	.byte	0x04, 0x12
        /*3a9a*/ 	.short	(.L_2531 - .L_2530)
	.align		4
.L_2530:
        /*3a9c*/ 	.word	index@(_ZN2at6native55_GLOBAL__N__de093ff9_22_ForeachBinaryOpList_cu_a911ec4325multi_tensor_apply_kernelINS1_18TensorListMetadataILi3EEENS1_24BinaryOpListAlphaFunctorIhLi3ELi2ELi2EEEJNS1_13power_functorIhEEhEEEvT_T0_DpT1_)
        /*3aa0*/ 	.word	0x00000000


	//----- nvinfo : EIATTR_MIN_STACK_SIZE
	.align		4
.L_2531:
        /*3aa4*/ 	.byte	0x04, 0x12
        /*3aa6*/ 	.short	(.L_2533 - .L_2532)
	.align		4
.L_2532:
        /*3aa8*/ 	.word	index@(_ZN2at6native55_GLOBAL__N__de093ff9_22_ForeachBinaryOpList_cu_a911ec4325multi_tensor_apply_kernelINS1_18TensorListMetadataILi2EEENS1_24BinaryOpListAlphaFunctorIN3c104HalfELi2ELi2ELi0EEEJNS1_13power_functorIfEEfEEEvT_T0_DpT1_)
        /*3aac*/ 	.word	0x00000000


	//----- nvinfo : EIATTR_MIN_STACK_SIZE
	.align		4
.L_2533:
        /*3ab0*/ 	.byte	0x04, 0x12
        /*3ab2*/ 	.short	(.L_2535 - .L_2534)
	.align		4
.L_2534:
        /*3ab4*/ 	.word	index@(_ZN2at6native55_GLOBAL__N__de093ff9_22_ForeachBinaryOpList_cu_a911ec4325multi_tensor_apply_kernelINS1_18TensorListMetadataILi2EEENS1_24BinaryOpListAlphaFunctorIN3c108BFloat16ELi2ELi2ELi0EEEJNS1_13power_functorIfEEfEEEvT_T0_DpT1_)
        /*3ab8*/ 	.word	0x00000000


	//----- nvinfo : EIATTR_MIN_STACK_SIZE
	.align		4
.L_2535:
        /*3abc*/ 	.byte	0x04, 0x12
        /*3abe*/ 	.short	(.L_2537 - .L_2536)
	.align		4
.L_2536:
        /*3ac0*/ 	.word	index@(_ZN2at6native55_GLOBAL__N__de093ff9_22_ForeachBinaryOpList_cu_a911ec4325multi_tensor_apply_kernelINS1_18TensorListMetadataILi2EEENS1_24BinaryOpListAlphaFunctorIN3c107complexIfEELi2ELi2ELi0EEEJNS1_13power_functorIS8_EES8_EEEvT_T0_DpT1_)
        /*3ac4*/ 	.word	0x00000008


	//----- nvinfo : EIATTR_MIN_STACK_SIZE
	.align		4
.L_2537:
        /*3ac8*/ 	.byte	0x04, 0x12
        /*3aca*/ 	.short	(.L_2539 - .L_2538)
	.align		4
.L_2538:
        /*3acc*/ 	.word	index@(_ZN2at6native55_GLOBAL__N__de093ff9_22_ForeachBinaryOpList_cu_a911ec4325multi_tensor_apply_kernelINS1_18TensorListMetadataILi2EEENS1_24BinaryOpListAlphaFunctorIN3c107complexIdEELi2ELi2ELi0EEEJNS1_13power_functorIS8_EES8_EEEvT_T0_DpT1_)
        /*3ad0*/ 	.word	0x00000028


	//----- nvinfo : EIATTR_MIN_STACK_SIZE
	.align		4
.L_2539:
        /*3ad4*/ 	.byte	0x04, 0x12
        /*3ad6*/ 	.short	(.L_2541 - .L_2540)
	.align		4
.L_2540:
        /*3ad8*/ 	.word	index@(_ZN2at6native55_GLOBAL__N__de093ff9_22_ForeachBinaryOpList_cu_a911ec4325multi_tensor_apply_kernelINS1_18TensorListMetadataILi2EEENS1_24BinaryOpListAlphaFunctorIfLi2ELi2ELi0EEEJNS1_13power_functorIfEEfEEEvT_T0_DpT1_)
        /*3adc*/ 	.word	0x00000000


	//----- nvinfo : EIATTR_MIN_STACK_SIZE
	.align		4
.L_2541:
        /*3ae0*/ 	.byte	0x04, 0x12
        /*3ae2*/ 	.short	(.L_2543 - .L_2542)
	.align		4
.L_2542:
        /*3ae4*/ 	.word	index@(_ZN2at6native55_GLOBAL__N__de093ff9_22_ForeachBinaryOpList_cu_a911ec4325multi_tensor_apply_kernelINS1_18TensorListMetadataILi2EEENS1_24BinaryOpListAlphaFunctorIdLi2ELi2ELi0EEEJNS1_13power_functorIdEEdEEEvT_T0_DpT1_)
        /*3ae8*/ 	.word	0x00000000


	//----- nvinfo : EIATTR_MIN_STACK_SIZE
	.align		4
.L_2543:
        /*3aec*/ 	.byte	0x04, 0x12
        /*3aee*/ 	.short	(.L_2545 - .L_2544)
	.align		4
.L_2544:
        /*3af0*/ 	.word	index@(_ZN2at6native55_GLOBAL__N__de093ff9_22_ForeachBinaryOpList_cu_a911ec4325multi_tensor_apply_kernelINS1_18TensorListMetadataILi2EEENS1_24BinaryOpListAlphaFunctorIsLi2ELi2ELi0EEEJNS1_13power_functorIsEEsEEEvT_T0_DpT1_)
        /*3af4*/ 	.word	0x00000000


	//----- nvinfo : EIATTR_MIN_STACK_SIZE
	.align		4
.L_2545:
        /*3af8*/ 	.byte	0x04, 0x12
        /*3afa*/ 	.short	(.L_2547 - .L_2546)
	.align		4
.L_2546:
        /*3afc*/ 	.word	index@(_ZN2at6native55_GLOBAL__N__de093ff9_22_ForeachBinaryOpList_cu_a911ec4325multi_tensor_apply_kernelINS1_18TensorListMetadataILi2EEENS1_24BinaryOpListAlphaFunctorIlLi2ELi2ELi0EEEJNS1_13power_functorIlEElEEEvT_T0_DpT1_)
        /*3b00*/ 	.word	0x00000000


	//----- nvinfo : EIATTR_MIN_STACK_SIZE
	.align		4
.L_2547:
        /*3b04*/ 	.byte	0x04, 0x12
        /*3b06*/ 	.short	(.L_2549 - .L_2548)
	.align		4
.L_2548:
        /*3b08*/ 	.word	index@(_ZN2at6native55_GLOBAL__N__de093ff9_22_ForeachBinaryOpList_cu_a911ec4325multi_tensor_apply_kernelINS1_18TensorListMetadataILi2EEENS1_24BinaryOpListAlphaFunctorIiLi2ELi2ELi0EEEJNS1_13power_functorIiEEiEEEvT_T0_DpT1_)
        /*3b0c*/ 	.word	0x00000000


	//----- nvinfo : EIATTR_MIN_STACK_SIZE
	.align		4
.L_2549:
        /*3b10*/ 	.byte	0x04, 0x12
        /*3b12*/ 	.short	(.L_2551 - .L_2550)
	.align		4
.L_2550:
        /*3b14*/ 	.word	index@(_ZN2at6native55_GLOBAL__N__de093ff9_22_ForeachBinaryOpList_cu_a911ec4325multi_tensor_apply_kernelINS1_18TensorListMetadataILi2EEENS1_24BinaryOpListAlphaFunctorIaLi2ELi2ELi0EEEJNS1_13power_functorIaEEaEEEvT_T0_DpT1_)
        /*3b18*/ 	.word	0x00000000


	//----- nvinfo : EIATTR_MIN_STACK_SIZE
	.align		4
.L_2551:
        /*3b1c*/ 	.byte	0x04, 0x12
        /*3b1e*/ 	.short	(.L_2553 - .L_2552)
	.align		4
.L_2552:
        /*3b20*/ 	.word	index@(_ZN2at6native55_GLOBAL__N__de093ff9_22_ForeachBinaryOpList_cu_a911ec4325multi_tensor_apply_kernelINS1_18TensorListMetadataILi2EEENS1_24BinaryOpListAlphaFunctorIhLi2ELi2ELi0EEEJNS1_13power_functorIhEEhEEEvT_T0_DpT1_)
        /*3b24*/ 	.word	0x00000000


	//----- nvinfo : EIATTR_MIN_STACK_SIZE
	.align		4
.L_2553:
        /*3b28*/ 	.byte	0x04, 0x12
        /*3b2a*/ 	.short	(.L_2555 - .L_2554)
	.align		4
.L_2554:
        /*3b2c*/ 	.word	index@(_ZN2at6native55_GLOBAL__N__de093ff9_22_ForeachBinaryOpList_cu_a911ec4325multi_tensor_apply_kernelINS1_18TensorListMetadataILi3EEENS1_24BinaryOpListAlphaFunctorIN3c104HalfELi3ELi2ELi2EEEJNS0_7maximumIfEEfEEEvT_T0_DpT1_)
        /*3b30*/ 	.word	0x00000000


	//----- nvinfo : EIATTR_MIN_STACK_SIZE
	.align		4
.L_2555:
        /*3b34*/ 	.byte	0x04, 0x12
        /*3b36*/ 	.short	(.L_2557 - .L_2556)
	.align		4
.L_2556:
        /*3b38*/ 	.word	index@(_ZN2at6native55_GLOBAL__N__de093ff9_22_ForeachBinaryOpList_cu_a911ec4325multi_tensor_apply_kernelINS1_18TensorListMetadataILi3EEENS1_24BinaryOpListAlphaFunctorIN3c108BFloat16ELi3ELi2ELi2EEEJNS0_7maximumIfEEfEEEvT_T0_DpT1_)
        /*3b3c*/ 	.word	0x00000000


	//----- nvinfo : EIATTR_MIN_STACK_SIZE
	.align		4
.L_2557:
        /*3b40*/ 	.byte	0x04, 0x12
        /*3b42*/ 	.short	(.L_2559 - .L_2558)
	.align		4
.L_2558:
        /*3b44*/ 	.word	index@(_ZN2at6native55_GLOBAL__N__de093ff9_22_ForeachBinaryOpList_cu_a911ec4325multi_tensor_apply_kernelINS1_18TensorListMetadataILi3EEENS1_24BinaryOpListAlphaFunctorIfLi3ELi2ELi2EEEJNS0_7maximumIfEEfEEEvT_T0_DpT1_)
        /*3b48*/ 	.word	0x00000000


	//----- nvinfo : EIATTR_MIN_STACK_SIZE
	.align		4
.L_2559:
        /*3b4c*/ 	.byte	0x04, 0x12
        /*3b4e*/ 	.short	(.L_2561 - .L_2560)
	.align		4
.L_2560:
        /*3b50*/ 	.word	index@(_ZN2at6native55_GLOBAL__N__de093ff9_22_ForeachBinaryOpList_cu_a911ec4325multi_tensor_apply_kernelINS1_18TensorListMetadataILi3EEENS1_24BinaryOpListAlphaFunctorIdLi3ELi2ELi2EEEJNS0_7maximumIdEEdEEEvT_T0_DpT1_)
        /*3b54*/ 	.word	0x00000000


	//----- nvinfo : EIATTR_MIN_STACK_SIZE
	.align		4
.L_2561:
        /*3b58*/ 	.byte	0x04, 0x12
        /*3b5a*/ 	.short	(.L_2563 - .L_2562)
	.align		4
.L_2562:
        /*3b5c*/ 	.word	index@(_ZN2at6native55_GLOBAL__N__de093ff9_22_ForeachBinaryOpList_cu_a911ec4325multi_tensor_apply_kernelINS1_18TensorListMetadataILi3EEENS1_24BinaryOpListAlphaFunctorIsLi3ELi2ELi2EEEJNS0_7maximumIsEEsEEEvT_T0_DpT1_)
        /*3b60*/ 	.word	0x00000000


	//----- nvinfo : EIATTR_MIN_STACK_SIZE
	.align		4
.L_2563:
        /*3b64*/ 	.byte	0x04, 0x12
        /*3b66*/ 	.short	(.L_2565 - .L_2564)
	.align		4
.L_2564:
        /*3b68*/ 	.word	index@(_ZN2at6native55_GLOBAL__N__de093ff9_22_ForeachBinaryOpList_cu_a911ec4325multi_tensor_apply_kernelINS1_18TensorListMetadataILi3EEENS1_24BinaryOpListAlphaFunctorIlLi3ELi2ELi2EEEJNS0_7maximumIlEElEEEvT_T0_DpT1_)
        /*3b6c*/ 	.word	0x00000000


	//----- nvinfo : EIATTR_MIN_STACK_SIZE
	.align		4
.L_2565:
        /*3b70*/ 	.byte	0x04, 0x12
        /*3b72*/ 	.short	(.L_2567 - .L_2566)
	.align		4
.L_2566:
        /*3b74*/ 	.word	index@(_ZN2at6native55_GLOBAL__N__de093ff9_22_ForeachBinaryOpList_cu_a911ec4325multi_tensor_apply_kernelINS1_18TensorListMetadataILi3EEENS1_24BinaryOpListAlphaFunctorIiLi3ELi2ELi2EEEJNS0_7maximumIiEEiEEEvT_T0_DpT1_)
        /*3b78*/ 	.word	0x00000000


	//----- nvinfo : EIATTR_MIN_STACK_SIZE
	.align		4
.L_2567:
        /*3b7c*/ 	.byte	0x04, 0x12
        /*3b7e*/ 	.short	(.L_2569 - .L_2568)
	.align		4
.L_2568:
        /*3b80*/ 	.word	index@(_ZN2at6native55_GLOBAL__N__de093ff9_22_ForeachBinaryOpList_cu_a911ec4325multi_tensor_apply_kernelINS1_18TensorListMetadataILi3EEENS1_24BinaryOpListAlphaFunctorIaLi3ELi2ELi2EEEJNS0_7maximumIaEEaEEEvT_T0_DpT1_)
        /*3b84*/ 	.word	0x00000000


	//----- nvinfo : EIATTR_MIN_STACK_SIZE
	.align		4
.L_2569:
        /*3b88*/ 	.byte	0x04, 0x12
        /*3b8a*/ 	.short	(.L_2571 - .L_2570)
	.align		4
.L_2570:
        /*3b8c*/ 	.word	index@(_ZN2at6native55_GLOBAL__N__de093ff9_22_ForeachBinaryOpList_cu_a911ec4325multi_tensor_apply_kernelINS1_18TensorListMetadataILi3EEENS1_24BinaryOpListAlphaFunctorIhLi3ELi2ELi2EEEJNS0_7maximumIhEEhEEEvT_T0_DpT1_)
        /*3b90*/ 	.word	0x00000000


	//----- nvinfo : EIATTR_MIN_STACK_SIZE
	.align		4
.L_2571:
        /*3b94*/ 	.byte	0x04, 0x12
        /*3b96*/ 	.short	(.L_2573 - .L_2572)
	.align		4
.L_2572:
        /*3b98*/ 	.word	index@(_ZN2at6native55_GLOBAL__N__de093ff9_22_ForeachBinaryOpList_cu_a911ec4325multi_tensor_apply_kernelINS1_18TensorListMetadataILi2EEENS1_24BinaryOpListAlphaFunctorIN3c104HalfELi2ELi2ELi0EEEJNS0_7maximumIfEEfEEEvT_T0_DpT1_)
        /*3b9c*/ 	.word	0x00000000


	//----- nvinfo : EIATTR_MIN_STACK_SIZE
	.align		4
.L_2573:
        /*3ba0*/ 	.byte	0x04, 0x12
        /*3ba2*/ 	.short	(.L_2575 - .L_2574)
	.align		4
.L_2574:
        /*3ba4*/ 	.word	index@(_ZN2at6native55_GLOBAL__N__de093ff9_22_ForeachBinaryOpList_cu_a911ec4325multi_tensor_apply_kernelINS1_18TensorListMetadataILi2EEENS1_24BinaryOpListAlphaFunctorIN3c108BFloat16ELi2ELi2ELi0EEEJNS0_7maximumIfEEfEEEvT_T0_DpT1_)
        /*3ba8*/ 	.word	0x00000000


	//----- nvinfo : EIATTR_MIN_STACK_SIZE
	.align		4
.L_2575:
        /*3bac*/ 	.byte	0x04, 0x12
        /*3bae*/ 	.short	(.L_2577 - .L_2576)
	.align		4
.L_2576:
        /*3bb0*/ 	.word	index@(_ZN2at6native55_GLOBAL__N__de093ff9_22_ForeachBinaryOpList_cu_a911ec4325multi_tensor_apply_kernelINS1_18TensorListMetadataILi2EEENS1_24BinaryOpListAlphaFunctorIfLi2ELi2ELi0EEEJNS0_7maximumIfEEfEEEvT_T0_DpT1_)
        /*3bb4*/ 	.word	0x00000000


	//----- nvinfo : EIATTR_MIN_STACK_SIZE
	.align		4
.L_2577:
        /*3bb8*/ 	.byte	0x04, 0x12
        /*3bba*/ 	.short	(.L_2579 - .L_2578)
	.align		4
.L_2578:
        /*3bbc*/ 	.word	index@(_ZN2at6native55_GLOBAL__N__de093ff9_22_ForeachBinaryOpList_cu_a911ec4325multi_tensor_apply_kernelINS1_18TensorListMetadataILi2EEENS1_24BinaryOpListAlphaFunctorIdLi2ELi2ELi0EEEJNS0_7maximumIdEEdEEEvT_T0_DpT1_)
        /*3bc0*/ 	.word	0x00000000


	//----- nvinfo : EIATTR_MIN_STACK_SIZE
	.align		4
.L_2579:
        /*3bc4*/ 	.byte	0x04, 0x12
        /*3bc6*/ 	.short	(.L_2581 - .L_2580)
	.align		4
.L_2580:
        /*3bc8*/ 	.word	index@(_ZN2at6native55_GLOBAL__N__de093ff9_22_ForeachBinaryOpList_cu_a911ec4325multi_tensor_apply_kernelINS1_18TensorListMetadataILi2EEENS1_24BinaryOpListAlphaFunctorIsLi2ELi2ELi0EEEJNS0_7maximumIsEEsEEEvT_T0_DpT1_)
        /*3bcc*/ 	.word	0x00000000


	//----- nvinfo : EIATTR_MIN_STACK_SIZE
	.align		4
.L_2581:
        /*3bd0*/ 	.byte	0x04, 0x12
        /*3bd2*/ 	.short	(.L_2583 - .L_2582)
	.align		4
.L_2582:
        /*3bd4*/ 	.word	index@(_ZN2at6native55_GLOBAL__N__de093ff9_22_ForeachBinaryOpList_cu_a911ec4325multi_tensor_apply_kernelINS1_18TensorListMetadataILi2EEENS1_24BinaryOpListAlphaFunctorIlLi2ELi2ELi0EEEJNS0_7maximumIlEElEEEvT_T0_DpT1_)
        /*3bd8*/ 	.word	0x00000000


	//----- nvinfo : EIATTR_MIN_STACK_SIZE
	.align		4
.L_2583:
        /*3bdc*/ 	.byte	0x04, 0x12
        /*3bde*/ 	.short	(.L_2585 - .L_2584)
	.align		4
.L_2584:
        /*3be0*/ 	.word	index@(_ZN2at6native55_GLOBAL__N__de093ff9_22_ForeachBinaryOpList_cu_a911ec4325multi_tensor_apply_kernelINS1_18TensorListMetadataILi2EEENS1_24BinaryOpListAlphaFunctorIiLi2ELi2ELi0EEEJNS0_7maximumIiEEiEEEvT_T0_DpT1_)
        /*3be4*/ 	.word	0x00000000


	//----- nvinfo : EIATTR_MIN_STACK_SIZE
	.align		4
.L_2585:
        /*3be8*/ 	.byte	0x04, 0x12
        /*3bea*/ 	.short	(.L_2587 - .L_2586)
	.align		4
.L_2586:
        /*3bec*/ 	.word	index@(_ZN2at6native55_GLOBAL__N__de093ff9_22_ForeachBinaryOpList_cu_a911ec4325multi_tensor_apply_kernelINS1_18TensorListMetadataILi2EEENS1_24BinaryOpListAlphaFunctorIaLi2ELi2ELi0EEEJNS0_7maximumIaEEaEEEvT_T0_DpT1_)
        /*3bf0*/ 	.word	0x00000000


	//----- nvinfo : EIATTR_MIN_STACK_SIZE
	.align		4
.L_2587:
        /*3bf4*/ 	.byte	0x04, 0x12
        /*3bf6*/ 	.short	(.L_2589 - .L_2588)
	.align		4
.L_2588:
        /*3bf8*/ 	.word	index@(_ZN2at6native55_GLOBAL__N__de093ff9_22_ForeachBinaryOpList_cu_a911ec4325multi_tensor_apply_kernelINS1_18TensorListMetadataILi2EEENS1_24BinaryOpListAlphaFunctorIhLi2ELi2ELi0EEEJNS0_7maximumIhEEhEEEvT_T0_DpT1_)
        /*3bfc*/ 	.word	0x00000000


	//----- nvinfo : EIATTR_MIN_STACK_SIZE
	.align		4
.L_2589:
        /*3c00*/ 	.byte	0x04, 0x12
        /*3c02*/ 	.short	(.L_2591 - .L_2590)
	.align		4
.L_2590:
        /*3c04*/ 	.word	index@(_ZN2at6native55_GLOBAL__N__de093ff9_22_ForeachBinaryOpList_cu_a911ec4325multi_tensor_apply_kernelINS1_18TensorListMetadataILi3EEENS1_24BinaryOpListAlphaFunctorIN3c104HalfELi3ELi2ELi2EEEJNS0_7minimumIfEEfEEEvT_T0_DpT1_)
        /*3c08*/ 	.word	0x00000000


	//----- nvinfo : EIATTR_MIN_STACK_SIZE
	.align		4
.L_2591:
        /*3c0c*/ 	.byte	0x04, 0x12
        /*3c0e*/ 	.short	(.L_2593 - .L_2592)
	.align		4
.L_2592:
        /*3c10*/ 	.word	index@(_ZN2at6native55_GLOBAL__N__de093ff9_22_ForeachBinaryOpList_cu_a911ec4325multi_tensor_apply_kernelINS1_18TensorListMetadataILi3EEENS1_24BinaryOpListAlphaFunctorIN3c108BFloat16ELi3ELi2ELi2EEEJNS0_7minimumIfEEfEEEvT_T0_DpT1_)
        /*3c14*/ 	.word	0x00000000


	//----- nvinfo : EIATTR_MIN_STACK_SIZE
	.align		4
.L_2593:
        /*3c18*/ 	.byte	0x04, 0x12
        /*3c1a*/ 	.short	(.L_2595 - .L_2594)
	.align		4
.L_2594:
        /*3c1c*/ 	.word	index@(_ZN2at6native55_GLOBAL__N__de093ff9_22_ForeachBinaryOpList_cu_a911ec4325multi_tensor_apply_kernelINS1_18TensorListMetadataILi3EEENS1_24BinaryOpListAlphaFunctorIfLi3ELi2ELi2EEEJNS0_7minimumIfEEfEEEvT_T0_DpT1_)
        /*3c20*/ 	.word	0x00000000


	//----- nvinfo : EIATTR_MIN_STACK_SIZE
	.align		4
.L_2595:
        /*3c24*/ 	.byte	0x04, 0x12
        /*3c26*/ 	.short	(.L_2597 - .L_2596)
	.align		4
.L_2596:
        /*3c28*/ 	.word	index@(_ZN2at6native55_GLOBAL__N__de093ff9_22_ForeachBinaryOpList_cu_a911ec4325multi_tensor_apply_kernelINS1_18TensorListMetadataILi3EEENS1_24BinaryOpListAlphaFunctorIdLi3ELi2ELi2EEEJNS0_7minimumIdEEdEEEvT_T0_DpT1_)
        /*3c2c*/ 	.word	0x00000000


	//----- nvinfo : EIATTR_MIN_STACK_SIZE
	.align		4
.L_2597:
        /*3c30*/ 	.byte	0x04, 0x12
        /*3c32*/ 	.short	(.L_2599 - .L_2598)
	.align		4
.L_2598:
        /*3c34*/ 	.word	index@(_ZN2at6native55_GLOBAL__N__de093ff9_22_ForeachBinaryOpList_cu_a911ec4325multi_tensor_apply_kernelINS1_18TensorListMetadataILi3EEENS1_24BinaryOpListAlphaFunctorIsLi3ELi2ELi2EEEJNS0_7minimumIsEEsEEEvT_T0_DpT1_)
        /*3c38*/ 	.word	0x00000000


	//----- nvinfo : EIATTR_MIN_STACK_SIZE
	.align		4
.L_2599:
        /*3c3c*/ 	.byte	0x04, 0x12
        /*3c3e*/ 	.short	(.L_2601 - .L_2600)
	.align		4
.L_2600:
        /*3c40*/ 	.word	index@(_ZN2at6native55_GLOBAL__N__de093ff9_22_ForeachBinaryOpList_cu_a911ec4325multi_tensor_apply_kernelINS1_18TensorListMetadataILi3EEENS1_24BinaryOpListAlphaFunctorIlLi3ELi2ELi2EEEJNS0_7minimumIlEElEEEvT_T0_DpT1_)
        /*3c44*/ 	.word	0x00000000


	//----- nvinfo : EIATTR_MIN_STACK_SIZE
	.align		4
.L_2601:
        /*3c48*/ 	.byte	0x04, 0x12
        /*3c4a*/ 	.short	(.L_2603 - .L_2602)
	.align		4
.L_2602:
        /*3c4c*/ 	.word	index@(_ZN2at6native55_GLOBAL__N__de093ff9_22_ForeachBinaryOpList_cu_a911ec4325multi_tensor_apply_kernelINS1_18TensorListMetadataILi3EEENS1_24BinaryOpListAlphaFunctorIiLi3ELi2ELi2EEEJNS0_7minimumIiEEiEEEvT_T0_DpT1_)
        /*3c50*/ 	.word	0x00000000


	//----- nvinfo : EIATTR_MIN_STACK_SIZE
	.align		4
.L_2603:
        /*3c54*/ 	.byte	0x04, 0x12
        /*3c56*/ 	.short	(.L_2605 - .L_2604)
	.align		4
.L_2604:
        /*3c58*/ 	.word	index@(_ZN2at6native55_GLOBAL__N__de093ff9_22_ForeachBinaryOpList_cu_a911ec4325multi_tensor_apply_kernelINS1_18TensorListMetadataILi3EEENS1_24BinaryOpListAlphaFunctorIaLi3ELi2ELi2EEEJNS0_7minimumIaEEaEEEvT_T0_DpT1_)
        /*3c5c*/ 	.word	0x00000000


	//----- nvinfo : EIATTR_MIN_STACK_SIZE
	.align		4
.L_2605:
        /*3c60*/ 	.byte	0x04, 0x12
        /*3c62*/ 	.short	(.L_2607 - .L_2606)
	.align		4
.L_2606:
        /*3c64*/ 	.word	index@(_ZN2at6native55_GLOBAL__N__de093ff9_22_ForeachBinaryOpList_cu_a911ec4325multi_tensor_apply_kernelINS1_18TensorListMetadataILi3EEENS1_24BinaryOpListAlphaFunctorIhLi3ELi2ELi2EEEJNS0_7minimumIhEEhEEEvT_T0_DpT1_)
        /*3c68*/ 	.word	0x00000000


	//----- nvinfo : EIATTR_MIN_STACK_SIZE
	.align		4
.L_2607:
        /*3c6c*/ 	.byte	0x04, 0x12
        /*3c6e*/ 	.short	(.L_2609 - .L_2608)
	.align		4
.L_2608:
        /*3c70*/ 	.word	index@(_ZN2at6native55_GLOBAL__N__de093ff9_22_ForeachBinaryOpList_cu_a911ec4325multi_tensor_apply_kernelINS1_18TensorListMetadataILi2EEENS1_24BinaryOpListAlphaFunctorIN3c104HalfELi2ELi2ELi0EEEJNS0_7minimumIfEEfEEEvT_T0_DpT1_)
        /*3c74*/ 	.word	0x00000000


	//----- nvinfo : EIATTR_MIN_STACK_SIZE
	.align		4
.L_2609:
        /*3c78*/ 	.byte	0x04, 0x12
        /*3c7a*/ 	.short	(.L_2611 - .L_2610)
	.align		4
.L_2610:
        /*3c7c*/ 	.word	index@(_ZN2at6native55_GLOBAL__N__de093ff9_22_ForeachBinaryOpList_cu_a911ec4325multi_tensor_apply_kernelINS1_18TensorListMetadataILi2EEENS1_24BinaryOpListAlphaFunctorIN3c108BFloat16ELi2ELi2ELi0EEEJNS0_7minimumIfEEfEEEvT_T0_DpT1_)
        /*3c80*/ 	.word	0x00000000


	//----- nvinfo : EIATTR_MIN_STACK_SIZE
	.align		4
.L_2611:
        /*3c84*/ 	.byte	0x04, 0x12
        /*3c86*/ 	.short	(.L_2613 - .L_2612)
	.align		4
.L_2612:
        /*3c88*/ 	.word	index@(_ZN2at6native55_GLOBAL__N__de093ff9_22_ForeachBinaryOpList_cu_a911ec4325multi_tensor_apply_kernelINS1_18TensorListMetadataILi2EEENS1_24BinaryOpListAlphaFunctorIfLi2ELi2ELi0EEEJNS0_7minimumIfEEfEEEvT_T0_DpT1_)
        /*3c8c*/ 	.word	0x00000000


	//----- nvinfo : EIATTR_MIN_STACK_SIZE
	.align		4
.L_2613:
        /*3c90*/ 	.byte	0x04, 0x12
        /*3c92*/ 	.short	(.L_2615 - .L_2614)
	.align		4
.L_2614:
        /*3c94*/ 	.word	index@(_ZN2at6native55_GLOBAL__N__de093ff9_22_ForeachBinaryOpList_cu_a911ec4325multi_tensor_apply_kernelINS1_18TensorListMetadataILi2EEENS1_24BinaryOpListAlphaFunctorIdLi2ELi2ELi0EEEJNS0_7minimumIdEEdEEEvT_T0_DpT1_)
        /*3c98*/ 	.word	0x00000000


	//----- nvinfo : EIATTR_MIN_STACK_SIZE
	.align		4
.L_2615:
        /*3c9c*/ 	.byte	0x04, 0x12
        /*3c9e*/ 	.short	(.L_2617 - .L_2616)
	.align		4
.L_2616:
        /*3ca0*/ 	.word	index@(_ZN2at6native55_GLOBAL__N__de093ff9_22_ForeachBinaryOpList_cu_a911ec4325multi_tensor_apply_kernelINS1_18TensorListMetadataILi2EEENS1_24BinaryOpListAlphaFunctorIsLi2ELi2ELi0EEEJNS0_7minimumIsEEsEEEvT_T0_DpT1_)
        /*3ca4*/ 	.word	0x00000000


	//----- nvinfo : EIATTR_MIN_STACK_SIZE
	.align		4
.L_2617:
        /*3ca8*/ 	.byte	0x04, 0x12
        /*3caa*/ 	.short	(.L_2619 - .L_2618)
	.align		4
.L_2618:
        /*3cac*/ 	.word	index@(_ZN2at6native55_GLOBAL__N__de093ff9_22_ForeachBinaryOpList_cu_a911ec4325multi_tensor_apply_kernelINS1_18TensorListMetadataILi2EEENS1_24BinaryOpListAlphaFunctorIlLi2ELi2ELi0EEEJNS0_7minimumIlEElEEEvT_T0_DpT1_)
        /*3cb0*/ 	.word	0x00000000


	//----- nvinfo : EIATTR_MIN_STACK_SIZE
	.align		4
.L_2619:
        /*3cb4*/ 	.byte	0x04, 0x12
        /*3cb6*/ 	.short	(.L_2621 - .L_2620)
	.align		4
.L_2620:
        /*3cb8*/ 	.word	index@(_ZN2at6native55_GLOBAL__N__de093ff9_22_ForeachBinaryOpList_cu_a911ec4325multi_tensor_apply_kernelINS1_18TensorListMetadataILi2EEENS1_24BinaryOpListAlphaFunctorIiLi2ELi2ELi0EEEJNS0_7minimumIiEEiEEEvT_T0_DpT1_)
        /*3cbc*/ 	.word	0x00000000


	//----- nvinfo : EIATTR_MIN_STACK_SIZE
	.align		4
.L_2621:
        /*3cc0*/ 	.byte	0x04, 0x12
        /*3cc2*/ 	.short	(.L_2623 - .L_2622)
	.align		4
.L_2622:
        /*3cc4*/ 	.word	index@(_ZN2at6native55_GLOBAL__N__de093ff9_22_ForeachBinaryOpList_cu_a911ec4325multi_tensor_apply_kernelINS1_18TensorListMetadataILi2EEENS1_24BinaryOpListAlphaFunctorIaLi2ELi2ELi0EEEJNS0_7minimumIaEEaEEEvT_T0_DpT1_)
        /*3cc8*/ 	.word	0x00000000


	//----- nvinfo : EIATTR_MIN_STACK_SIZE
	.align		4
.L_2623:
        /*3ccc*/ 	.byte	0x04, 0x12
        /*3cce*/ 	.short	(.L_2625 - .L_2624)
	.align		4
.L_2624:
        /*3cd0*/ 	.word	index@(_ZN2at6native55_GLOBAL__N__de093ff9_22_ForeachBinaryOpList_cu_a911ec4325multi_tensor_apply_kernelINS1_18TensorListMetadataILi2EEENS1_24BinaryOpListAlphaFunctorIhLi2ELi2ELi0EEEJNS0_7minimumIhEEhEEEvT_T0_DpT1_)
        /*3cd4*/ 	.word	0x00000000


	//----- nvinfo : EIATTR_MIN_STACK_SIZE
	.align		4
.L_2625:
        /*3cd8*/ 	.byte	0x04, 0x12
        /*3cda*/ 	.short	(.L_2627 - .L_2626)
	.align		4
.L_2626:
        /*3cdc*/ 	.word	index@(_ZN2at6native55_GLOBAL__N__de093ff9_22_ForeachBinaryOpList_cu_a911ec4325multi_tensor_apply_kernelINS1_18TensorListMetadataILi3EEENS1_24BinaryOpListAlphaFunctorIN3c104HalfELi3ELi2ELi2EEEJSt7dividesIfEfEEEvT_T0_DpT1_)
        /*3ce0*/ 	.word	0x00000000


	//----- nvinfo : EIATTR_MIN_STACK_SIZE
	.align		4
.L_2627:
        /*3ce4*/ 	.byte	0x04, 0x12
        /*3ce6*/ 	.short	(.L_2629 - .L_2628)
	.align		4
.L_2628:
        /*3ce8*/ 	.word	index@(_ZN2at6native55_GLOBAL__N__de093ff9_22_ForeachBinaryOpList_cu_a911ec4325multi_tensor_apply_kernelINS1_18TensorListMetadataILi3EEENS1_24BinaryOpListAlphaFunctorIN3c108BFloat16ELi3ELi2ELi2EEEJSt7dividesIfEfEEEvT_T0_DpT1_)
        /*3cec*/ 	.word	0x00000000


	//----- nvinfo : EIATTR_MIN_STACK_SIZE
	.align		4
.L_2629:
        /*3cf0*/ 	.byte	0x04, 0x12
        /*3cf2*/ 	.short	(.L_2631 - .L_2630)
	.align		4
.L_2630:
        /*3cf4*/ 	.word	index@(_ZN2at6native55_GLOBAL__N__de093ff9_22_ForeachBinaryOpList_cu_a911ec4325multi_tensor_apply_kernelINS1_18TensorListMetadataILi3EEENS1_24BinaryOpListAlphaFunctorIbLi3ELi2ELi2EEEJSt7dividesIbEbEEEvT_T0_DpT1_)
        /*3cf8*/ 	.word	0x00000000


	//----- nvinfo : EIATTR_MIN_STACK_SIZE
	.align		4
.L_2631:
        /*3cfc*/ 	.byte	0x04, 0x12
        /*3cfe*/ 	.short	(.L_2633 - .L_2632)
	.align		4
.L_2632:
        /*3d00*/ 	.word	index@(_ZN2at6native55_GLOBAL__N__de093ff9_22_ForeachBinaryOpList_cu_a911ec4325multi_tensor_apply_kernelINS1_18TensorListMetadataILi3EEENS1_24BinaryOpListAlphaFunctorIN3c107complexIfEELi3ELi2ELi2EEEJSt7dividesIS8_ES8_EEEvT_T0_DpT1_)
        /*3d04*/ 	.word	0x00000000


	//----- nvinfo : EIATTR_MIN_STACK_SIZE
	.align		4
.L_2633:
        /*3d08*/ 	.byte	0x04, 0x12
        /*3d0a*/ 	.short	(.L_2635 - .L_2634)
	.align		4
.L_2634:
        /*3d0c*/ 	.word	index@(_ZN2at6native55_GLOBAL__N__de093ff9_22_ForeachBinaryOpList_cu_a911ec4325multi_tensor_apply_kernelINS1_18TensorListMetadataILi3EEENS1_24BinaryOpListAlphaFunctorIN3c107complexIdEELi3ELi2ELi2EEEJSt7dividesIS8_ES8_EEEvT_T0_DpT1_)
        /*3d10*/ 	.word	0x00000000


	//----- nvinfo : EIATTR_MIN_STACK_SIZE
	.align		4
.L_2635:
        /*3d14*/ 	.byte	0x04, 0x12
        /*3d16*/ 	.short	(.L_2637 - .L_2636)
	.align		4
.L_2636:
        /*3d18*/ 	.word	index@(_ZN2at6native55_GLOBAL__N__de093ff9_22_ForeachBinaryOpList_cu_a911ec4325multi_tensor_apply_kernelINS1_18TensorListMetadataILi3EEENS1_24BinaryOpListAlphaFunctorIfLi3ELi2ELi2EEEJSt7dividesIfEfEEEvT_T0_DpT1_)
        /*3d1c*/ 	.word	0x00000000


	//----- nvinfo : EIATTR_MIN_STACK_SIZE
	.align		4
.L_2637:
        /*3d20*/ 	.byte	0x04, 0x12
        /*3d22*/ 	.short	(.L_2639 - .L_2638)
	.align		4
.L_2638:
        /*3d24*/ 	.word	index@(_ZN2at6native55_GLOBAL__N__de093ff9_22_ForeachBinaryOpList_cu_a911ec4325multi_tensor_apply_kernelINS1_18TensorListMetadataILi3EEENS1_24BinaryOpListAlphaFunctorIdLi3ELi2ELi2EEEJSt7dividesIdEdEEEvT_T0_DpT1_)
        /*3d28*/ 	.word	0x00000000


	//----- nvinfo : EIATTR_MIN_STACK_SIZE
	.align		4
.L_2639:
        /*3d2c*/ 	.byte	0x04, 0x12
        /*3d2e*/ 	.short	(.L_2641 - .L_2640)
	.align		4
.L_2640:
        /*3d30*/ 	.word	index@(_ZN2at6native55_GLOBAL__N__de093ff9_22_ForeachBinaryOpList_cu_a911ec4325multi_tensor_apply_kernelINS1_18TensorListMetadataILi3EEENS1_24BinaryOpListAlphaFunctorIsLi3ELi2ELi2EEEJSt7dividesIsEsEEEvT_T0_DpT1_)
        /*3d34*/ 	.word	0x00000000


	//----- nvinfo : EIATTR_MIN_STACK_SIZE
	.align		4
.L_2641:
        /*3d38*/ 	.byte	0x04, 0x12
        /*3d3a*/ 	.short	(.L_2643 - .L_2642)
	.align		4
.L_2642:
        /*3d3c*/ 	.word	index@(_ZN2at6native55_GLOBAL__N__de093ff9_22_ForeachBinaryOpList_cu_a911ec4325multi_tensor_apply_kernelINS1_18TensorListMetadataILi3EEENS1_24BinaryOpListAlphaFunctorIlLi3ELi2ELi2EEEJSt7dividesIlElEEEvT_T0_DpT1_)
        /*3d40*/ 	.word	0x00000000


	//----- nvinfo : EIATTR_MIN_STACK_SIZE
	.align		4
.L_2643:
        /*3d44*/ 	.byte	0x04, 0x12
        /*3d46*/ 	.short	(.L_2645 - .L_2644)
	.align		4
.L_2644:
        /*3d48*/ 	.word	index@(_ZN2at6native55_GLOBAL__N__de093ff9_22_ForeachBinaryOpList_cu_a911ec4325multi_tensor_apply_kernelINS1_18TensorListMetadataILi3EEENS1_24BinaryOpListAlphaFunctorIiLi3ELi2ELi2EEEJSt7dividesIiEiEEEvT_T0_DpT1_)
        /*3d4c*/ 	.word	0x00000000


	//----- nvinfo : EIATTR_MIN_STACK_SIZE
	.align		4
.L_2645:
        /*3d50*/ 	.byte	0x04, 0x12
        /*3d52*/ 	.short	(.L_2647 - .L_2646)
	.align		4
.L_2646:
        /*3d54*/ 	.word	index@(_ZN2at6native55_GLOBAL__N__de093ff9_22_ForeachBinaryOpList_cu_a911ec4325multi_tensor_apply_kernelINS1_18TensorListMetadataILi3EEENS1_24BinaryOpListAlphaFunctorIaLi3ELi2ELi2EEEJSt7dividesIaEaEEEvT_T0_DpT1_)
        /*3d58*/ 	.word	0x00000000


	//----- nvinfo : EIATTR_MIN_STACK_SIZE
	.align		4
.L_2647:
        /*3d5c*/ 	.byte	0x04, 0x12
        /*3d5e*/ 	.short	(.L_2649 - .L_2648)
	.align		4
.L_2648:
        /*3d60*/ 	.word	index@(_ZN2at6native55_GLOBAL__N__de093ff9_22_ForeachBinaryOpList_cu_a911ec4325multi_tensor_apply_kernelINS1_18TensorListMetadataILi3EEENS1_24BinaryOpListAlphaFunctorIhLi3ELi2ELi2EEEJSt7dividesIhEhEEEvT_T0_DpT1_)
        /*3d64*/ 	.word	0x00000000


	//----- nvinfo : EIATTR_MIN_STACK_SIZE
	.align		4
.L_2649:
        /*3d68*/ 	.byte	0x04, 0x12
        /*3d6a*/ 	.short	(.L_2651 - .L_2650)
	.align		4
.L_2650:
        /*3d6c*/ 	.word	index@(_ZN2at6native55_GLOBAL__N__de093ff9_22_ForeachBinaryOpList_cu_a911ec4325multi_tensor_apply_kernelINS1_18TensorListMetadataILi2EEENS1_24BinaryOpListAlphaFunctorIN3c104HalfELi2ELi2ELi0EEEJSt7dividesIfEfEEEvT_T0_DpT1_)
        /*3d70*/ 	.word	0x00000000


	//----- nvinfo : EIATTR_MIN_STACK_SIZE
	.align		4
.L_2651:
        /*3d74*/ 	.byte	0x04, 0x12
        /*3d76*/ 	.short	(.L_2653 - .L_2652)
	.align		4
.L_2652:
        /*3d78*/ 	.word	index@(_ZN2at6native55_GLOBAL__N__de093ff9_22_ForeachBinaryOpList_cu_a911ec4325multi_tensor_apply_kernelINS1_18TensorListMetadataILi2EEENS1_24BinaryOpListAlphaFunctorIN3c108BFloat16ELi2ELi2ELi0EEEJSt7dividesIfEfEEEvT_T0_DpT1_)
        /*3d7c*/ 	.word	0x00000000


	//----- nvinfo : EIATTR_MIN_STACK_SIZE
	.align		4
.L_2653:
        /*3d80*/ 	.byte	0x04, 0x12
        /*3d82*/ 	.short	(.L_2655 - .L_2654)
	.align		4
.L_2654:
        /*3d84*/ 	.word	index@(_ZN2at6native55_GLOBAL__N__de093ff9_22_ForeachBinaryOpList_cu_a911ec4325multi_tensor_apply_kernelINS1_18TensorListMetadataILi2EEENS1_24BinaryOpListAlphaFunctorIbLi2ELi2ELi0EEEJSt7dividesIbEbEEEvT_T0_DpT1_)
        /*3d88*/ 	.word	0x00000000


	//----- nvinfo : EIATTR_MIN_STACK_SIZE
	.align		4
.L_2655:
        /*3d8c*/ 	.byte	0x04, 0x12
        /*3d8e*/ 	.short	(.L_2657 - .L_2656)
	.align		4
.L_2656:
        /*3d90*/ 	.word	index@(_ZN2at6native55_GLOBAL__N__de093ff9_22_ForeachBinaryOpList_cu_a911ec4325multi_tensor_apply_kernelINS1_18TensorListMetadataILi2EEENS1_24BinaryOpListAlphaFunctorIN3c107complexIfEELi2ELi2ELi0EEEJSt7dividesIS8_ES8_EEEvT_T0_DpT1_)
        /*3d94*/ 	.word	0x00000000


	//----- nvinfo : EIATTR_MIN_STACK_SIZE
	.align		4
.L_2657:
        /*3d98*/ 	.byte	0x04, 0x12
        /*3d9a*/ 	.short	(.L_2659 - .L_2658)
	.align		4
.L_2658:
        /*3d9c*/ 	.word	index@(_ZN2at6native55_GLOBAL__N__de093ff9_22_ForeachBinaryOpList_cu_a911ec4325multi_tensor_apply_kernelINS1_18TensorListMetadataILi2EEENS1_24BinaryOpListAlphaFunctorIN3c107complexIdEELi2ELi2ELi0EEEJSt7dividesIS8_ES8_EEEvT_T0_DpT1_)
        /*3da0*/ 	.word	0x00000000


	//----- nvinfo : EIATTR_MIN_STACK_SIZE
	.align		4
.L_2659:
        /*3da4*/ 	.byte	0x04, 0x12
        /*3da6*/ 	.short	(.L_2661 - .L_2660)
	.align		4
.L_2660:
        /*3da8*/ 	.word	index@(_ZN2at6native55_GLOBAL__N__de093ff9_22_ForeachBinaryOpList_cu_a911ec4325multi_tensor_apply_kernelINS1_18TensorListMetadataILi2EEENS1_24BinaryOpListAlphaFunctorIfLi2ELi2ELi0EEEJSt7dividesIfEfEEEvT_T0_DpT1_)
        /*3dac*/ 	.word	0x00000000


	//----- nvinfo : EIATTR_MIN_STACK_SIZE
	.align		4
.L_2661:
        /*3db0*/ 	.byte	0x04, 0x12
        /*3db2*/ 	.short	(.L_2663 - .L_2662)
	.align		4
.L_2662:
        /*3db4*/ 	.word	index@(_ZN2at6native55_GLOBAL__N__de093ff9_22_ForeachBinaryOpList_cu_a911ec4325multi_tensor_apply_kernelINS1_18TensorListMetadataILi2EEENS1_24BinaryOpListAlphaFunctorIdLi2ELi2ELi0EEEJSt7dividesIdEdEEEvT_T0_DpT1_)
        /*3db8*/ 	.word	0x00000000


	//----- nvinfo : EIATTR_MIN_STACK_SIZE
	.align		4
.L_2663:
        /*3dbc*/ 	.byte	0x04, 0x12
        /*3dbe*/ 	.short	(.L_2665 - .L_2664)
	.align		4
.L_2664:
        /*3dc0*/ 	.word	index@(_ZN2at6native55_GLOBAL__N__de093ff9_22_ForeachBinaryOpList_cu_a911ec4325multi_tensor_apply_kernelINS1_18TensorListMetadataILi2EEENS1_24BinaryOpListAlphaFunctorIsLi2ELi2ELi0EEEJSt7dividesIsEsEEEvT_T0_DpT1_)
        /*3dc4*/ 	.word	0x00000000


	//----- nvinfo : EIATTR_MIN_STACK_SIZE
	.align		4
.L_2665:
        /*3dc8*/ 	.byte	0x04, 0x12
        /*3dca*/ 	.short	(.L_2667 - .L_2666)
	.align		4
.L_2666:
        /*3dcc*/ 	.word	index@(_ZN2at6native55_GLOBAL__N__de093ff9_22_ForeachBinaryOpList_cu_a911ec4325multi_tensor_apply_kernelINS1_18TensorListMetadataILi2EEENS1_24BinaryOpListAlphaFunctorIlLi2ELi2ELi0EEEJSt7dividesIlElEEEvT_T0_DpT1_)
        /*3dd0*/ 	.word	0x00000000


	//----- nvinfo : EIATTR_MIN_STACK_SIZE
	.align		4
.L_2667:
        /*3dd4*/ 	.byte	0x04, 0x12
        /*3dd6*/ 	.short	(.L_2669 - .L_2668)
	.align		4
.L_2668:
        /*3dd8*/ 	.word	index@(_ZN2at6native55_GLOBAL__N__de093ff9_22_ForeachBinaryOpList_cu_a911ec4325multi_tensor_apply_kernelINS1_18TensorListMetadataILi2EEENS1_24BinaryOpListAlphaFunctorIiLi2ELi2ELi0EEEJSt7dividesIiEiEEEvT_T0_DpT1_)
        /*3ddc*/ 	.word	0x00000000


	//----- nvinfo : EIATTR_MIN_STACK_SIZE
	.align		4
.L_2669:
        /*3de0*/ 	.byte	0x04, 0x12
        /*3de2*/ 	.short	(.L_2671 - .L_2670)
	.align		4
.L_2670:
        /*3de4*/ 	.word	index@(_ZN2at6native55_GLOBAL__N__de093ff9_22_ForeachBinaryOpList_cu_a911ec4325multi_tensor_apply_kernelINS1_18TensorListMetadataILi2EEENS1_24BinaryOpListAlphaFunctorIaLi2ELi2ELi0EEEJSt7dividesIaEaEEEvT_T0_DpT1_)
        /*3de8*/ 	.word	0x00000000


	//----- nvinfo : EIATTR_MIN_STACK_SIZE
	.align		4
.L_2671:
        /*3dec*/ 	.byte	0x04, 0x12
        /*3dee*/ 	.short	(.L_2673 - .L_2672)
	.align		4
.L_2672:
        /*3df0*/ 	.word	index@(_ZN2at6native55_GLOBAL__N__de093ff9_22_ForeachBinaryOpList_cu_a911ec4325multi_tensor_apply_kernelINS1_18TensorListMetadataILi2EEENS1_24BinaryOpListAlphaFunctorIhLi2ELi2ELi0EEEJSt7dividesIhEhEEEvT_T0_DpT1_)
        /*3df4*/ 	.word	0x00000000


	//----- nvinfo : EIATTR_MIN_STACK_SIZE
	.align		4
.L_2673:
        /*3df8*/ 	.byte	0x04, 0x12
        /*3dfa*/ 	.short	(.L_2675 - .L_2674)
	.align		4
.L_2674:
        /*3dfc*/ 	.word	index@(_ZN2at6native55_GLOBAL__N__de093ff9_22_ForeachBinaryOpList_cu_a911ec4325multi_tensor_apply_kernelINS1_18TensorListMetadataILi3EEENS1_24BinaryOpListAlphaFunctorIN3c104HalfELi3ELi2ELi2EEEJSt10multipliesIfEfEEEvT_T0_DpT1_)
        /*3e00*/ 	.word	0x00000000


	//----- nvinfo : EIATTR_MIN_STACK_SIZE
	.align		4
.L_2675:
        /*3e04*/ 	.byte	0x04, 0x12
        /*3e06*/ 	.short	(.L_2677 - .L_2676)
	.align		4
.L_2676:
        /*3e08*/ 	.word	index@(_ZN2at6native55_GLOBAL__N__de093ff9_22_ForeachBinaryOpList_cu_a911ec4325multi_tensor_apply_kernelINS1_18TensorListMetadataILi3EEENS1_24BinaryOpListAlphaFunctorIN3c108BFloat16ELi3ELi2ELi2EEEJSt10multipliesIfEfEEEvT_T0_DpT1_)
        /*3e0c*/ 	.word	0x00000000


	//----- nvinfo : EIATTR_MIN_STACK_SIZE
	.align		4
.L_2677:
        /*3e10*/ 	.byte	0x04, 0x12
        /*3e12*/ 	.short	(.L_2679 - .L_2678)
	.align		4
.L_2678:
        /*3e14*/ 	.word	index@(_ZN2at6native55_GLOBAL__N__de093ff9_22_ForeachBinaryOpList_cu_a911ec4325multi_tensor_apply_kernelINS1_18TensorListMetadataILi3EEENS1_24BinaryOpListAlphaFunctorIbLi3ELi2ELi2EEEJSt10multipliesIbEbEEEvT_T0_DpT1_)
        /*3e18*/ 	.word	0x00000000


	//----- nvinfo : EIATTR_MIN_STACK_SIZE
	.align		4
.L_2679:
        /*3e1c*/ 	.byte	0x04, 0x12
        /*3e1e*/ 	.short	(.L_2681 - .L_2680)
	.align		4
.L_2680:
        /*3e20*/ 	.word	index@(_ZN2at6native55_GLOBAL__N__de093ff9_22_ForeachBinaryOpList_cu_a911ec4325multi_tensor_apply_kernelINS1_18TensorListMetadataILi3EEENS1_24BinaryOpListAlphaFunctorIN3c107complexIfEELi3ELi2ELi2EEEJSt10multipliesIS8_ES8_EEEvT_T0_DpT1_)
        /*3e24*/ 	.word	0x00000000


	//----- nvinfo : EIATTR_MIN_STACK_SIZE
	.align		4
.L_2681:
        /*3e28*/ 	.byte	0x04, 0x12
        /*3e2a*/ 	.short	(.L_2683 - .L_2682)
	.align		4
.L_2682:
        /*3e2c*/ 	.word	index@(_ZN2at6native55_GLOBAL__N__de093ff9_22_ForeachBinaryOpList_cu_a911ec4325multi_tensor_apply_kernelINS1_18TensorListMetadataILi3EEENS1_24BinaryOpListAlphaFunctorIN3c107complexIdEELi3ELi2ELi2EEEJSt10multipliesIS8_ES8_EEEvT_T0_DpT1_)
        /*3e30*/ 	.word	0x00000000


	//----- nvinfo : EIATTR_MIN_STACK_SIZE
	.align		4
.L_2683:
        /*3e34*/ 	.byte	0x04, 0x12
        /*3e36*/ 	.short	(.L_2685 - .L_2684)
	.align		4
.L_2684:
        /*3e38*/ 	.word	index@(_ZN2at6native55_GLOBAL__N__de093ff9_22_ForeachBinaryOpList_cu_a911ec4325multi_tensor_apply_kernelINS1_18TensorListMetadataILi3EEENS1_24BinaryOpListAlphaFunctorIfLi3ELi2ELi2EEEJSt10multipliesIfEfEEEvT_T0_DpT1_)
        /*3e3c*/ 	.word	0x00000000


	//----- nvinfo : EIATTR_MIN_STACK_SIZE
	.align		4
.L_2685:
        /*3e40*/ 	.byte	0x04, 0x12
        /*3e42*/ 	.short	(.L_2687 - .L_2686)
	.align		4
.L_2686:
        /*3e44*/ 	.word	index@(_ZN2at6native55_GLOBAL__N__de093ff9_22_ForeachBinaryOpList_cu_a911ec4325multi_tensor_apply_kernelINS1_18TensorListMetadataILi3EEENS1_24BinaryOpListAlphaFunctorIdLi3ELi2ELi2EEEJSt10multipliesIdEdEEEvT_T0_DpT1_)
        /*3e48*/ 	.word	0x00000000


	//----- nvinfo : EIATTR_MIN_STACK_SIZE
	.align		4
.L_2687:
        /*3e4c*/ 	.byte	0x04, 0x12
        /*3e4e*/ 	.short	(.L_2689 - .L_2688)
	.align		4
.L_2688:
        /*3e50*/ 	.word	index@(_ZN2at6native55_GLOBAL__N__de093ff9_22_ForeachBinaryOpList_cu_a911ec4325multi_tensor_apply_kernelINS1_18TensorListMetadataILi3EEENS1_24BinaryOpListAlphaFunctorIsLi3ELi2ELi2EEEJSt10multipliesIsEsEEEvT_T0_DpT1_)
        /*3e54*/ 	.word	0x00000000


	//----- nvinfo : EIATTR_MIN_STACK_SIZE
	.align		4
.L_2689:
        /*3e58*/ 	.byte	0x04, 0x12
        /*3e5a*/ 	.short	(.L_2691 - .L_2690)
	.align		4
.L_2690:
        /*3e5c*/ 	.word	index@(_ZN2at6native55_GLOBAL__N__de093ff9_22_ForeachBinaryOpList_cu_a911ec4325multi_tensor_apply_kernelINS1_18TensorListMetadataILi3EEENS1_24BinaryOpListAlphaFunctorIlLi3ELi2ELi2EEEJSt10multipliesIlElEEEvT_T0_DpT1_)
        /*3e60*/ 	.word	0x00000000


	//----- nvinfo : EIATTR_MIN_STACK_SIZE
	.align		4
.L_2691:
        /*3e64*/ 	.byte	0x04, 0x12
        /*3e66*/ 	.short	(.L_2693 - .L_2692)
	.align		4
.L_2692:
        /*3e68*/ 	.word	index@(_ZN2at6native55_GLOBAL__N__de093ff9_22_ForeachBinaryOpList_cu_a911ec4325multi_tensor_apply_kernelINS1_18TensorListMetadataILi3EEENS1_24BinaryOpListAlphaFunctorIiLi3ELi2ELi2EEEJSt10multipliesIiEiEEEvT_T0_DpT1_)
        /*3e6c*/ 	.word	0x00000000


	//----- nvinfo : EIATTR_MIN_STACK_SIZE
	.align		4
.L_2693:
        /*3e70*/ 	.byte	0x04, 0x12
        /*3e72*/ 	.short	(.L_2695 - .L_2694)
	.align		4
.L_2694:
        /*3e74*/ 	.word	index@(_ZN2at6native55_GLOBAL__N__de093ff9_22_ForeachBinaryOpList_cu_a911ec4325multi_tensor_apply_kernelINS1_18TensorListMetadataILi3EEENS1_24BinaryOpListAlphaFunctorIaLi3ELi2ELi2EEEJSt10multipliesIaEaEEEvT_T0_DpT1_)
        /*3e78*/ 	.word	0x00000000


	//----- nvinfo : EIATTR_MIN_STACK_SIZE
	.align		4
.L_2695:
        /*3e7c*/ 	.byte	0x04, 0x12
        /*3e7e*/ 	.short	(.L_2697 - .L_2696)
	.align		4
.L_2696:
        /*3e80*/ 	.word	index@(_ZN2at6native55_GLOBAL__N__de093ff9_22_ForeachBinaryOpList_cu_a911ec4325multi_tensor_apply_kernelINS1_18TensorListMetadataILi3EEENS1_24BinaryOpListAlphaFunctorIhLi3ELi2ELi2EEEJSt10multipliesIhEhEEEvT_T0_DpT1_)
        /*3e84*/ 	.word	0x00000000


	//----- nvinfo : EIATTR_MIN_STACK_SIZE
	.align		4
.L_2697:
        /*3e88*/ 	.byte	0x04, 0x12
        /*3e8a*/ 	.short	(.L_2699 - .L_2698)
	.align		4
.L_2698:
        /*3e8c*/ 	.word	index@(_ZN2at6native55_GLOBAL__N__de093ff9_22_ForeachBinaryOpList_cu_a911ec4325multi_tensor_apply_kernelINS1_18TensorListMetadataILi2EEENS1_24BinaryOpListAlphaFunctorIN3c104HalfELi2ELi2ELi0EEEJSt10multipliesIfEfEEEvT_T0_DpT1_)
        /*3e90*/ 	.word	0x00000000


	//----- nvinfo : EIATTR_MIN_STACK_SIZE
	.align		4
.L_2699:
        /*3e94*/ 	.byte	0x04, 0x12
        /*3e96*/ 	.short	(.L_2701 - .L_2700)
	.align		4
.L_2700:
        /*3e98*/ 	.word	index@(_ZN2at6native55_GLOBAL__N__de093ff9_22_ForeachBinaryOpList_cu_a911ec4325multi_tensor_apply_kernelINS1_18TensorListMetadataILi2EEENS1_24BinaryOpListAlphaFunctorIN3c108BFloat16ELi2ELi2ELi0EEEJSt10multipliesIfEfEEEvT_T0_DpT1_)
        /*3e9c*/ 	.word	0x00000000


	//----- nvinfo : EIATTR_MIN_STACK_SIZE
	.align		4
.L_2701:
        /*3ea0*/ 	.byte	0x04, 0x12
        /*3ea2*/ 	.short	(.L_2703 - .L_2702)
	.align		4
.L_2702:
        /*3ea4*/ 	.word	index@(_ZN2at6native55_GLOBAL__N__de093ff9_22_ForeachBinaryOpList_cu_a911ec4325multi_tensor_apply_kernelINS1_18TensorListMetadataILi2EEENS1_24BinaryOpListAlphaFunctorIbLi2ELi2ELi0EEEJSt10multipliesIbEbEEEvT_T0_DpT1_)
        /*3ea8*/ 	.word	0x00000000


	//----- nvinfo : EIATTR_MIN_STACK_SIZE
	.align		4
.L_2703:
        /*3eac*/ 	.byte	0x04, 0x12
        /*3eae*/ 	.short	(.L_2705 - .L_2704)
	.align		4
.L_2704:
        /*3eb0*/ 	.word	index@(_ZN2at6native55_GLOBAL__N__de093ff9_22_ForeachBinaryOpList_cu_a911ec4325multi_tensor_apply_kernelINS1_18TensorListMetadataILi2EEENS1_24BinaryOpListAlphaFunctorIN3c107complexIfEELi2ELi2ELi0EEEJSt10multipliesIS8_ES8_EEEvT_T0_DpT1_)
        /*3eb4*/ 	.word	0x00000000


	//----- nvinfo : EIATTR_MIN_STACK_SIZE
	.align		4
.L_2705:
        /*3eb8*/ 	.byte	0x04, 0x12
        /*3eba*/ 	.short	(.L_2707 - .L_2706)
	.align		4
.L_2706:
        /*3ebc*/ 	.word	index@(_ZN2at6native55_GLOBAL__N__de093ff9_22_ForeachBinaryOpList_cu_a911ec4325multi_tensor_apply_kernelINS1_18TensorListMetadataILi2EEENS1_24BinaryOpListAlphaFunctorIN3c107complexIdEELi2ELi2ELi0EEEJSt10multipliesIS8_ES8_EEEvT_T0_DpT1_)
        /*3ec0*/ 	.word	0x00000000


	//----- nvinfo : EIATTR_MIN_STACK_SIZE
	.align		4
.L_2707:
        /*3ec4*/ 	.byte	0x04, 0x12
        /*3ec6*/ 	.short	(.L_2709 - .L_2708)
	.align		4
.L_2708:
        /*3ec8*/ 	.word	index@(_ZN2at6native55_GLOBAL__N__de093ff9_22_ForeachBinaryOpList_cu_a911ec4325multi_tensor_apply_kernelINS1_18TensorListMetadataILi2EEENS1_24BinaryOpListAlphaFunctorIfLi2ELi2ELi0EEEJSt10multipliesIfEfEEEvT_T0_DpT1_)
        /*3ecc*/ 	.word	0x00000000


	//----- nvinfo : EIATTR_MIN_STACK_SIZE
	.align		4
.L_2709:
        /*3ed0*/ 	.byte	0x04, 0x12
        /*3ed2*/ 	.short	(.L_2711 - .L_2710)
	.align		4
.L_2710:
        /*3ed4*/ 	.word	index@(_ZN2at6native55_GLOBAL__N__de093ff9_22_ForeachBinaryOpList_cu_a911ec4325multi_tensor_apply_kernelINS1_18TensorListMetadataILi2EEENS1_24BinaryOpListAlphaFunctorIdLi2ELi2ELi0EEEJSt10multipliesIdEdEEEvT_T0_DpT1_)
        /*3ed8*/ 	.word	0x00000000


	//----- nvinfo : EIATTR_MIN_STACK_SIZE
	.align		4
.L_2711:
        /*3edc*/ 	.byte	0x04, 0x12
        /*3ede*/ 	.short	(.L_2713 - .L_2712)
	.align		4
.L_2712:
        /*3ee0*/ 	.word	index@(_ZN2at6native55_GLOBAL__N__de093ff9_22_ForeachBinaryOpList_cu_a911ec4325multi_tensor_apply_kernelINS1_18TensorListMetadataILi2EEENS1_24BinaryOpListAlphaFunctorIsLi2ELi2ELi0EEEJSt10multipliesIsEsEEEvT_T0_DpT1_)
        /*3ee4*/ 	.word	0x00000000


	//----- nvinfo : EIATTR_MIN_STACK_SIZE
	.align		4
.L_2713:
        /*3ee8*/ 	.byte	0x04, 0x12
        /*3eea*/ 	.short	(.L_2715 - .L_2714)
	.align		4
.L_2714:
        /*3eec*/ 	.word	index@(_ZN2at6native55_GLOBAL__N__de093ff9_22_ForeachBinaryOpList_cu_a911ec4325multi_tensor_apply_kernelINS1_18TensorListMetadataILi2EEENS1_24BinaryOpListAlphaFunctorIlLi2ELi2ELi0EEEJSt10multipliesIlElEEEvT_T0_DpT1_)
        /*3ef0*/ 	.word	0x00000000


	//----- nvinfo : EIATTR_MIN_STACK_SIZE
	.align		4
.L_2715:
        /*3ef4*/ 	.byte	0x04, 0x12
        /*3ef6*/ 	.short	(.L_2717 - .L_2716)
	.align		4
.L_2716:
        /*3ef8*/ 	.word	index@(_ZN2at6native55_GLOBAL__N__de093ff9_22_ForeachBinaryOpList_cu_a911ec4325multi_tensor_apply_kernelINS1_18TensorListMetadataILi2EEENS1_24BinaryOpListAlphaFunctorIiLi2ELi2ELi0EEEJSt10multipliesIiEiEEEvT_T0_DpT1_)
        /*3efc*/ 	.word	0x00000000


	//----- nvinfo : EIATTR_MIN_STACK_SIZE
	.align		4
.L_2717:
        /*3f00*/ 	.byte	0x04, 0x12
        /*3f02*/ 	.short	(.L_2719 - .L_2718)
	.align		4
.L_2718:
        /*3f04*/ 	.word	index@(_ZN2at6native55_GLOBAL__N__de093ff9_22_ForeachBinaryOpList_cu_a911ec4325multi_tensor_apply_kernelINS1_18TensorListMetadataILi2EEENS1_24BinaryOpListAlphaFunctorIaLi2ELi2ELi0EEEJSt10multipliesIaEaEEEvT_T0_DpT1_)
        /*3f08*/ 	.word	0x00000000


	//----- nvinfo : EIATTR_MIN_STACK_SIZE
	.align		4
.L_2719:
        /*3f0c*/ 	.byte	0x04, 0x12
        /*3f0e*/ 	.short	(.L_2721 - .L_2720)
	.align		4
.L_2720:
        /*3f10*/ 	.word	index@(_ZN2at6native55_GLOBAL__N__de093ff9_22_ForeachBinaryOpList_cu_a911ec4325multi_tensor_apply_kernelINS1_18TensorListMetadataILi2EEENS1_24BinaryOpListAlphaFunctorIhLi2ELi2ELi0EEEJSt10multipliesIhEhEEEvT_T0_DpT1_)
        /*3f14*/ 	.word	0x00000000


	//----- nvinfo : EIATTR_MIN_STACK_SIZE
	.align		4
.L_2721:
        /*3f18*/ 	.byte	0x04, 0x12
        /*3f1a*/ 	.short	(.L_2723 - .L_2722)
	.align		4
.L_2722:
        /*3f1c*/ 	.word	index@(_ZN2at6native55_GLOBAL__N__de093ff9_22_ForeachBinaryOpList_cu_a911ec4325multi_tensor_apply_kernelINS1_18TensorListMetadataILi3EEENS1_24BinaryOpListAlphaFunctorIN3c104HalfELi3ELi2ELi2EEEJSt5minusIfEfEEEvT_T0_DpT1_)
        /*3f20*/ 	.word	0x00000000


	//----- nvinfo : EIATTR_MIN_STACK_SIZE
	.align		4
.L_2723:
        /*3f24*/ 	.byte	0x04, 0x12
        /*3f26*/ 	.short	(.L_2725 - .L_2724)
	.align		4
.L_2724:
        /*3f28*/ 	.word	index@(_ZN2at6native55_GLOBAL__N__de093ff9_22_ForeachBinaryOpList_cu_a911ec4325multi_tensor_apply_kernelINS1_18TensorListMetadataILi3EEENS1_24BinaryOpListAlphaFunctorIN3c108BFloat16ELi3ELi2ELi2EEEJSt5minusIfEfEEEvT_T0_DpT1_)
        /*3f2c*/ 	.word	0x00000000


	//----- nvinfo : EIATTR_MIN_STACK_SIZE
	.align		4
.L_2725:
        /*3f30*/ 	.byte	0x04, 0x12
        /*3f32*/ 	.short	(.L_2727 - .L_2726)
	.align		4
.L_2726:
        /*3f34*/ 	.word	index@(_ZN2at6native55_GLOBAL__N__de093ff9_22_ForeachBinaryOpList_cu_a911ec4325multi_tensor_apply_kernelINS1_18TensorListMetadataILi3EEENS1_24BinaryOpListAlphaFunctorIbLi3ELi2ELi2EEEJSt5minusIbEbEEEvT_T0_DpT1_)
        /*3f38*/ 	.word	0x00000000


	//----- nvinfo : EIATTR_MIN_STACK_SIZE
	.align		4
.L_2727:
        /*3f3c*/ 	.byte	0x04, 0x12
        /*3f3e*/ 	.short	(.L_2729 - .L_2728)
	.align		4
.L_2728:
        /*3f40*/ 	.word	index@(_ZN2at6native55_GLOBAL__N__de093ff9_22_ForeachBinaryOpList_cu_a911ec4325multi_tensor_apply_kernelINS1_18TensorListMetadataILi3EEENS1_24BinaryOpListAlphaFunctorIN3c107complexIfEELi3ELi2ELi2EEEJSt5minusIS8_ES8_EEEvT_T0_DpT1_)
        /*3f44*/ 	.word	0x00000000


	//----- nvinfo : EIATTR_MIN_STACK_SIZE
	.align		4
.L_2729:
        /*3f48*/ 	.byte	0x04, 0x12
        /*3f4a*/ 	.short	(.L_2731 - .L_2730)
	.align		4
.L_2730:
        /*3f4c*/ 	.word	index@(_ZN2at6native55_GLOBAL__N__de093ff9_22_ForeachBinaryOpList_cu_a911ec4325multi_tensor_apply_kernelINS1_18TensorListMetadataILi3EEENS1_24BinaryOpListAlphaFunctorIN3c107complexIdEELi3ELi2ELi2EEEJSt5minusIS8_ES8_EEEvT_T0_DpT1_)
        /*3f50*/ 	.word	0x00000000


	//----- nvinfo : EIATTR_MIN_STACK_SIZE
	.align		4
.L_2731:
        /*3f54*/ 	.byte	0x04, 0x12
        /*3f56*/ 	.short	(.L_2733 - .L_2732)
	.align		4
.L_2732:
        /*3f58*/ 	.word	index@(_ZN2at6native55_GLOBAL__N__de093ff9_22_ForeachBinaryOpList_cu_a911ec4325multi_tensor_apply_kernelINS1_18TensorListMetadataILi3EEENS1_24BinaryOpListAlphaFunctorIfLi3ELi2ELi2EEEJSt5minusIfEfEEEvT_T0_DpT1_)
        /*3f5c*/ 	.word	0x00000000


	//----- nvinfo : EIATTR_MIN_STACK_SIZE
	.align		4
.L_2733:
        /*3f60*/ 	.byte	0x04, 0x12
        /*3f62*/ 	.short	(.L_2735 - .L_2734)
	.align		4
.L_2734:
        /*3f64*/ 	.word	index@(_ZN2at6native55_GLOBAL__N__de093ff9_22_ForeachBinaryOpList_cu_a911ec4325multi_tensor_apply_kernelINS1_18TensorListMetadataILi3EEENS1_24BinaryOpListAlphaFunctorIdLi3ELi2ELi2EEEJSt5minusIdEdEEEvT_T0_DpT1_)
        /*3f68*/ 	.word	0x00000000


	//----- nvinfo : EIATTR_MIN_STACK_SIZE
	.align		4
.L_2735:
        /*3f6c*/ 	.byte	0x04, 0x12
        /*3f6e*/ 	.short	(.L_2737 - .L_2736)
	.align		4
.L_2736:
        /*3f70*/ 	.word	index@(_ZN2at6native55_GLOBAL__N__de093ff9_22_ForeachBinaryOpList_cu_a911ec4325multi_tensor_apply_kernelINS1_18TensorListMetadataILi3EEENS1_24BinaryOpListAlphaFunctorIsLi3ELi2ELi2EEEJSt5minusIsEsEEEvT_T0_DpT1_)
        /*3f74*/ 	.word	0x00000000


	//----- nvinfo : EIATTR_MIN_STACK_SIZE
	.align		4
.L_2737:
        /*3f78*/ 	.byte	0x04, 0x12
        /*3f7a*/ 	.short	(.L_2739 - .L_2738)
	.align		4
.L_2738:
        /*3f7c*/ 	.word	index@(_ZN2at6native55_GLOBAL__N__de093ff9_22_ForeachBinaryOpList_cu_a911ec4325multi_tensor_apply_kernelINS1_18TensorListMetadataILi3EEENS1_24BinaryOpListAlphaFunctorIlLi3ELi2ELi2EEEJSt5minusIlElEEEvT_T0_DpT1_)
        /*3f80*/ 	.word	0x00000000


	//----- nvinfo : EIATTR_MIN_STACK_SIZE
	.align		4
.L_2739:
        /*3f84*/ 	.byte	0x04, 0x12
        /*3f86*/ 	.short	(.L_2741 - .L_2740)
	.align		4
.L_2740:
        /*3f88*/ 	.word	index@(_ZN2at6native55_GLOBAL__N__de093ff9_22_ForeachBinaryOpList_cu_a911ec4325multi_tensor_apply_kernelINS1_18TensorListMetadataILi3EEENS1_24BinaryOpListAlphaFunctorIiLi3ELi2ELi2EEEJSt5minusIiEiEEEvT_T0_DpT1_)
        /*3f8c*/ 	.word	0x00000000


	//----- nvinfo : EIATTR_MIN_STACK_SIZE
	.align		4
.L_2741:
        /*3f90*/ 	.byte	0x04, 0x12
        /*3f92*/ 	.short	(.L_2743 - .L_2742)
	.align		4
.L_2742:
        /*3f94*/ 	.word	index@(_ZN2at6native55_GLOBAL__N__de093ff9_22_ForeachBinaryOpList_cu_a911ec4325multi_tensor_apply_kernelINS1_18TensorListMetadataILi3EEENS1_24BinaryOpListAlphaFunctorIaLi3ELi2ELi2EEEJSt5minusIaEaEEEvT_T0_DpT1_)
        /*3f98*/ 	.word	0x00000000


	//----- nvinfo : EIATTR_MIN_STACK_SIZE
	.align		4
.L_2743:
        /*3f9c*/ 	.byte	0x04, 0x12
        /*3f9e*/ 	.short	(.L_2745 - .L_2744)
	.align		4
.L_2744:
        /*3fa0*/ 	.word	index@(_ZN2at6native55_GLOBAL__N__de093ff9_22_ForeachBinaryOpList_cu_a911ec4325multi_tensor_apply_kernelINS1_18TensorListMetadataILi3EEENS1_24BinaryOpListAlphaFunctorIhLi3ELi2ELi2EEEJSt5minusIhEhEEEvT_T0_DpT1_)
        /*3fa4*/ 	.word	0x00000000


	//----- nvinfo : EIATTR_MIN_STACK_SIZE
	.align		4
.L_2745:
        /*3fa8*/ 	.byte	0x04, 0x12
        /*3faa*/ 	.short	(.L_2747 - .L_2746)
	.align		4
.L_2746:
        /*3fac*/ 	.word	index@(_ZN2at6native55_GLOBAL__N__de093ff9_22_ForeachBinaryOpList_cu_a911ec4325multi_tensor_apply_kernelINS1_18TensorListMetadataILi2EEENS1_24BinaryOpListAlphaFunctorIN3c104HalfELi2ELi2ELi0EEEJSt5minusIfEfEEEvT_T0_DpT1_)
        /*3fb0*/ 	.word	0x00000000


	//----- nvinfo : EIATTR_MIN_STACK_SIZE
	.align		4
.L_2747:
        /*3fb4*/ 	.byte	0x04, 0x12
        /*3fb6*/ 	.short	(.L_2749 - .L_2748)
	.align		4
.L_2748:
        /*3fb8*/ 	.word	index@(_ZN2at6native55_GLOBAL__N__de093ff9_22_ForeachBinaryOpList_cu_a911ec4325multi_tensor_apply_kernelINS1_18TensorListMetadataILi2EEENS1_24BinaryOpListAlphaFunctorIN3c108BFloat16ELi2ELi2ELi0EEEJSt5minusIfEfEEEvT_T0_DpT1_)
        /*3fbc*/ 	.word	0x00000000


	//----- nvinfo : EIATTR_MIN_STACK_SIZE
	.align		4
.L_2749:
        /*3fc0*/ 	.byte	0x04, 0x12
        /*3fc2*/ 	.short	(.L_2751 - .L_2750)
	.align		4
.L_2750:
        /*3fc4*/ 	.word	index@(_ZN2at6native55_GLOBAL__N__de093ff9_22_ForeachBinaryOpList_cu_a911ec4325multi_tensor_apply_kernelINS1_18TensorListMetadataILi2EEENS1_24BinaryOpListAlphaFunctorIbLi2ELi2ELi0EEEJSt5minusIbEbEEEvT_T0_DpT1_)
        /*3fc8*/ 	.word	0x00000000


	//----- nvinfo : EIATTR_MIN_STACK_SIZE
	.align		4
.L_2751:
        /*3fcc*/ 	.byte	0x04, 0x12
        /*3fce*/ 	.short	(.L_2753 - .L_2752)
	.align		4
.L_2752:
        /*3fd0*/ 	.word	index@(_ZN2at6native55_GLOBAL__N__de093ff9_22_ForeachBinaryOpList_cu_a911ec4325multi_tensor_apply_kernelINS1_18TensorListMetadataILi2EEENS1_24BinaryOpListAlphaFunctorIN3c107complexIfEELi2ELi2ELi0EEEJSt5minusIS8_ES8_EEEvT_T0_DpT1_)
        /*3fd4*/ 	.word	0x00000000


	//----- nvinfo : EIATTR_MIN_STACK_SIZE
	.align		4
.L_2753:
        /*3fd8*/ 	.byte	0x04, 0x12
        /*3fda*/ 	.short	(.L_2755 - .L_2754)
	.align		4
.L_2754:
        /*3fdc*/ 	.word	index@(_ZN2at6native55_GLOBAL__N__de093ff9_22_ForeachBinaryOpList_cu_a911ec4325multi_tensor_apply_kernelINS1_18TensorListMetadataILi2EEENS1_24BinaryOpListAlphaFunctorIN3c107complexIdEELi2ELi2ELi0EEEJSt5minusIS8_ES8_EEEvT_T0_DpT1_)
        /*3fe0*/ 	.word	0x00000000


	//----- nvinfo : EIATTR_MIN_STACK_SIZE
	.align		4
.L_2755:
        /*3fe4*/ 	.byte	0x04, 0x12
        /*3fe6*/ 	.short	(.L_2757 - .L_2756)
	.align		4
.L_2756:
        /*3fe8*/ 	.word	index@(_ZN2at6native55_GLOBAL__N__de093ff9_22_ForeachBinaryOpList_cu_a911ec4325multi_tensor_apply_kernelINS1_18TensorListMetadataILi2EEENS1_24BinaryOpListAlphaFunctorIfLi2ELi2ELi0EEEJSt5minusIfEfEEEvT_T0_DpT1_)
        /*3fec*/ 	.word	0x00000000


	//----- nvinfo : EIATTR_MIN_STACK_SIZE
	.align		4
.L_2757:
        /*3ff0*/ 	.byte	0x04, 0x12
        /*3ff2*/ 	.short	(.L_2759 - .L_2758)
	.align		4
.L_2758:
        /*3ff4*/ 	.word	index@(_ZN2at6native55_GLOBAL__N__de093ff9_22_ForeachBinaryOpList_cu_a911ec4325multi_tensor_apply_kernelINS1_18TensorListMetadataILi2EEENS1_24BinaryOpListAlphaFunctorIdLi2ELi2ELi0EEEJSt5minusIdEdEEEvT_T0_DpT1_)
        /*3ff8*/ 	.word	0x00000000


	//----- nvinfo : EIATTR_MIN_STACK_SIZE
	.align		4
.L_2759:
        /*3ffc*/ 	.byte	0x04, 0x12
        /*3ffe*/ 	.short	(.L_2761 - .L_2760)
	.align		4
.L_2760:
        /*4000*/ 	.word	index@(_ZN2at6native55_GLOBAL__N__de093ff9_22_ForeachBinaryOpList_cu_a911ec4325multi_tensor_apply_kernelINS1_18TensorListMetadataILi2EEENS1_24BinaryOpListAlphaFunctorIsLi2ELi2ELi0EEEJSt5minusIsEsEEEvT_T0_DpT1_)
        /*4004*/ 	.word	0x00000000


	//----- nvinfo : EIATTR_MIN_STACK_SIZE
	.align		4
.L_2761:
        /*4008*/ 	.byte	0x04, 0x12
        /*400a*/ 	.short	(.L_2763 - .L_2762)
	.align		4
.L_2762:
        /*400c*/ 	.word	index@(_ZN2at6native55_GLOBAL__N__de093ff9_22_ForeachBinaryOpList_cu_a911ec4325multi_tensor_apply_kernelINS1_18TensorListMetadataILi2EEENS1_24BinaryOpListAlphaFunctorIlLi2ELi2ELi0EEEJSt5minusIlElEEEvT_T0_DpT1_)
        /*4010*/ 	.word	0x00000000


	//----- nvinfo : EIATTR_MIN_STACK_SIZE
	.align		4
.L_2763:
        /*4014*/ 	.byte	0x04, 0x12
        /*4016*/ 	.short	(.L_2765 - .L_2764)
	.align		4
.L_2764:
        /*4018*/ 	.word	index@(_ZN2at6native55_GLOBAL__N__de093ff9_22_ForeachBinaryOpList_cu_a911ec4325multi_tensor_apply_kernelINS1_18TensorListMetadataILi2EEENS1_24BinaryOpListAlphaFunctorIiLi2ELi2ELi0EEEJSt5minusIiEiEEEvT_T0_DpT1_)
        /*401c*/ 	.word	0x00000000


	//----- nvinfo : EIATTR_MIN_STACK_SIZE
	.align		4
.L_2765:
        /*4020*/ 	.byte	0x04, 0x12
        /*4022*/ 	.short	(.L_2767 - .L_2766)
	.align		4
.L_2766:
        /*4024*/ 	.word	index@(_ZN2at6native55_GLOBAL__N__de093ff9_22_ForeachBinaryOpList_cu_a911ec4325multi_tensor_apply_kernelINS1_18TensorListMetadataILi2EEENS1_24BinaryOpListAlphaFunctorIaLi2ELi2ELi0EEEJSt5minusIaEaEEEvT_T0_DpT1_)
        /*4028*/ 	.word	0x00000000


	//----- nvinfo : EIATTR_MIN_STACK_SIZE
	.align		4
.L_2767:
        /*402c*/ 	.byte	0x04, 0x12
        /*402e*/ 	.short	(.L_2769 - .L_2768)
	.align		4
.L_2768:
        /*4030*/ 	.word	index@(_ZN2at6native55_GLOBAL__N__de093ff9_22_ForeachBinaryOpList_cu_a911ec4325multi_tensor_apply_kernelINS1_18TensorListMetadataILi2EEENS1_24BinaryOpListAlphaFunctorIhLi2ELi2ELi0EEEJSt5minusIhEhEEEvT_T0_DpT1_)
        /*4034*/ 	.word	0x00000000


	//----- nvinfo : EIATTR_MIN_STACK_SIZE
	.align		4
.L_2769:
        /*4038*/ 	.byte	0x04, 0x12
        /*403a*/ 	.short	(.L_2771 - .L_2770)
	.align		4
.L_2770:
        /*403c*/ 	.word	index@(_ZN2at6native55_GLOBAL__N__de093ff9_22_ForeachBinaryOpList_cu_a911ec4325multi_tensor_apply_kernelINS1_18TensorListMetadataILi3EEENS1_24BinaryOpListAlphaFunctorIN3c104HalfELi3ELi2ELi2EEEJSt4plusIfEfEEEvT_T0_DpT1_)
        /*4040*/ 	.word	0x00000000


	//----- nvinfo : EIATTR_MIN_STACK_SIZE
	.align		4
.L_2771:
        /*4044*/ 	.byte	0x04, 0x12
        /*4046*/ 	.short	(.L_2773 - .L_2772)
	.align		4
.L_2772:
        /*4048*/ 	.word	index@(_ZN2at6native55_GLOBAL__N__de093ff9_22_ForeachBinaryOpList_cu_a911ec4325multi_tensor_apply_kernelINS1_18TensorListMetadataILi3EEENS1_24BinaryOpListAlphaFunctorIN3c108BFloat16ELi3ELi2ELi2EEEJSt4plusIfEfEEEvT_T0_DpT1_)
        /*404c*/ 	.word	0x00000000


	//----- nvinfo : EIATTR_MIN_STACK_SIZE
	.align		4
.L_2773:
        /*4050*/ 	.byte	0x04, 0x12
        /*4052*/ 	.short	(.L_2775 - .L_2774)
	.align		4
.L_2774:
        /*4054*/ 	.word	index@(_ZN2at6native55_GLOBAL__N__de093ff9_22_ForeachBinaryOpList_cu_a911ec4325multi_tensor_apply_kernelINS1_18TensorListMetadataILi3EEENS1_24BinaryOpListAlphaFunctorIbLi3ELi2ELi2EEEJSt4plusIbEbEEEvT_T0_DpT1_)
        /*4058*/ 	.word	0x00000000


	//----- nvinfo : EIATTR_MIN_STACK_SIZE
	.align		4
.L_2775:
        /*405c*/ 	.byte	0x04, 0x12
        /*405e*/ 	.short	(.L_2777 - .L_2776)
	.align		4
.L_2776:
        /*4060*/ 	.word	index@(_ZN2at6native55_GLOBAL__N__de093ff9_22_ForeachBinaryOpList_cu_a911ec4325multi_tensor_apply_kernelINS1_18TensorListMetadataILi3EEENS1_24BinaryOpListAlphaFunctorIN3c107complexIfEELi3ELi2ELi2EEEJSt4plusIS8_ES8_EEEvT_T0_DpT1_)
        /*4064*/ 	.word	0x00000000


	//----- nvinfo : EIATTR_MIN_STACK_SIZE
	.align		4
.L_2777:
        /*4068*/ 	.byte	0x04, 0x12
        /*406a*/ 	.short	(.L_2779 - .L_2778)
	.align		4
.L_2778:
        /*406c*/ 	.word	index@(_ZN2at6native55_GLOBAL__N__de093ff9_22_ForeachBinaryOpList_cu_a911ec4325multi_tensor_apply_kernelINS1_18TensorListMetadataILi3EEENS1_24BinaryOpListAlphaFunctorIN3c107complexIdEELi3ELi2ELi2EEEJSt4plusIS8_ES8_EEEvT_T0_DpT1_)
        /*4070*/ 	.word	0x00000000


	//----- nvinfo : EIATTR_MIN_STACK_SIZE
	.align		4
.L_2779:
        /*4074*/ 	.byte	0x04, 0x12
        /*4076*/ 	.short	(.L_2781 - .L_2780)
	.align		4
.L_2780:
        /*4078*/ 	.word	index@(_ZN2at6native55_GLOBAL__N__de093ff9_22_ForeachBinaryOpList_cu_a911ec4325multi_tensor_apply_kernelINS1_18TensorListMetadataILi3EEENS1_24BinaryOpListAlphaFunctorIfLi3ELi2ELi2EEEJSt4plusIfEfEEEvT_T0_DpT1_)
        /*407c*/ 	.word	0x00000000


	//----- nvinfo : EIATTR_MIN_STACK_SIZE
	.align		4
.L_2781:
        /*4080*/ 	.byte	0x04, 0x12
        /*4082*/ 	.short	(.L_2783 - .L_2782)
	.align		4
.L_2782:
        /*4084*/ 	.word	index@(_ZN2at6native55_GLOBAL__N__de093ff9_22_ForeachBinaryOpList_cu_a911ec4325multi_tensor_apply_kernelINS1_18TensorListMetadataILi3EEENS1_24BinaryOpListAlphaFunctorIdLi3ELi2ELi2EEEJSt4plusIdEdEEEvT_T0_DpT1_)
        /*4088*/ 	.word	0x00000000


	//----- nvinfo : EIATTR_MIN_STACK_SIZE
	.align		4
.L_2783:
        /*408c*/ 	.byte	0x04, 0x12
        /*408e*/ 	.short	(.L_2785 - .L_2784)
	.align		4
.L_2784:
        /*4090*/ 	.word	index@(_ZN2at6native55_GLOBAL__N__de093ff9_22_ForeachBinaryOpList_cu_a911ec4325multi_tensor_apply_kernelINS1_18TensorListMetadataILi3EEENS1_24BinaryOpListAlphaFunctorIsLi3ELi2ELi2EEEJSt4plusIsEsEEEvT_T0_DpT1_)
        /*4094*/ 	.word	0x00000000


	//----- nvinfo : EIATTR_MIN_STACK_SIZE
	.align		4
.L_2785:
        /*4098*/ 	.byte	0x04, 0x12
        /*409a*/ 	.short	(.L_2787 - .L_2786)
	.align		4
.L_2786:
        /*409c*/ 	.word	index@(_ZN2at6native55_GLOBAL__N__de093ff9_22_ForeachBinaryOpList_cu_a911ec4325multi_tensor_apply_kernelINS1_18TensorListMetadataILi3EEENS1_24BinaryOpListAlphaFunctorIlLi3ELi2ELi2EEEJSt4plusIlElEEEvT_T0_DpT1_)
        /*40a0*/ 	.word	0x00000000


	//----- nvinfo : EIATTR_MIN_STACK_SIZE
	.align		4
.L_2787:
        /*40a4*/ 	.byte	0x04, 0x12
        /*40a6*/ 	.short	(.L_2789 - .L_2788)
	.align		4
.L_2788:
        /*40a8*/ 	.word	index@(_ZN2at6native55_GLOBAL__N__de093ff9_22_ForeachBinaryOpList_cu_a911ec4325multi_tensor_apply_kernelINS1_18TensorListMetadataILi3EEENS1_24BinaryOpListAlphaFunctorIiLi3ELi2ELi2EEEJSt4plusIiEiEEEvT_T0_DpT1_)
        /*40ac*/ 	.word	0x00000000


	//----- nvinfo : EIATTR_MIN_STACK_SIZE
	.align		4
.L_2789:
        /*40b0*/ 	.byte	0x04, 0x12
        /*40b2*/ 	.short	(.L_2791 - .L_2790)
	.align		4
.L_2790:
        /*40b4*/ 	.word	index@(_ZN2at6native55_GLOBAL__N__de093ff9_22_ForeachBinaryOpList_cu_a911ec4325multi_tensor_apply_kernelINS1_18TensorListMetadataILi3EEENS1_24BinaryOpListAlphaFunctorIaLi3ELi2ELi2EEEJSt4plusIaEaEEEvT_T0_DpT1_)
        /*40b8*/ 	.word	0x00000000


	//----- nvinfo : EIATTR_MIN_STACK_SIZE
	.align		4
.L_2791:
        /*40bc*/ 	.byte	0x04, 0x12
        /*40be*/ 	.short	(.L_2793 - .L_2792)
	.align		4
.L_2792:
        /*40c0*/ 	.word	index@(_ZN2at6native55_GLOBAL__N__de093ff9_22_ForeachBinaryOpList_cu_a911ec4325multi_tensor_apply_kernelINS1_18TensorListMetadataILi3EEENS1_24BinaryOpListAlphaFunctorIhLi3ELi2ELi2EEEJSt4plusIhEhEEEvT_T0_DpT1_)
        /*40c4*/ 	.word	0x00000000


	//----- nvinfo : EIATTR_MIN_STACK_SIZE
	.align		4
.L_2793:
        /*40c8*/ 	.byte	0x04, 0x12
        /*40ca*/ 	.short	(.L_2795 - .L_2794)
	.align		4
.L_2794:
        /*40cc*/ 	.word	index@(_ZN2at6native55_GLOBAL__N__de093ff9_22_ForeachBinaryOpList_cu_a911ec4325multi_tensor_apply_kernelINS1_18TensorListMetadataILi2EEENS1_24BinaryOpListAlphaFunctorIN3c104HalfELi2ELi2ELi0EEEJSt4plusIfEfEEEvT_T0_DpT1_)
        /*40d0*/ 	.word	0x00000000


	//----- nvinfo : EIATTR_MIN_STACK_SIZE
	.align		4
.L_2795:
        /*40d4*/ 	.byte	0x04, 0x12
        /*40d6*/ 	.short	(.L_2797 - .L_2796)
	.align		4
.L_2796:
        /*40d8*/ 	.word	index@(_ZN2at6native55_GLOBAL__N__de093ff9_22_ForeachBinaryOpList_cu_a911ec4325multi_tensor_apply_kernelINS1_18TensorListMetadataILi2EEENS1_24BinaryOpListAlphaFunctorIN3c108BFloat16ELi2ELi2ELi0EEEJSt4plusIfEfEEEvT_T0_DpT1_)
        /*40dc*/ 	.word	0x00000000


	//----- nvinfo : EIATTR_MIN_STACK_SIZE
	.align		4
.L_2797:
        /*40e0*/ 	.byte	0x04, 0x12
        /*40e2*/ 	.short	(.L_2799 - .L_2798)
	.align		4
.L_2798:
        /*40e4*/ 	.word	index@(_ZN2at6native55_GLOBAL__N__de093ff9_22_ForeachBinaryOpList_cu_a911ec4325multi_tensor_apply_kernelINS1_18TensorListMetadataILi2EEENS1_24BinaryOpListAlphaFunctorIbLi2ELi2ELi0EEEJSt4plusIbEbEEEvT_T0_DpT1_)
        /*40e8*/ 	.word	0x00000000


	//----- nvinfo : EIATTR_MIN_STACK_SIZE
	.align		4
.L_2799:
        /*40ec*/ 	.byte	0x04, 0x12
        /*40ee*/ 	.short	(.L_2801 - .L_2800)
	.align		4
.L_2800:
        /*40f0*/ 	.word	index@(_ZN2at6native55_GLOBAL__N__de093ff9_22_ForeachBinaryOpList_cu_a911ec4325multi_tensor_apply_kernelINS1_18TensorListMetadataILi2EEENS1_24BinaryOpListAlphaFunctorIN3c107complexIfEELi2ELi2ELi0EEEJSt4plusIS8_ES8_EEEvT_T0_DpT1_)
        /*40f4*/ 	.word	0x00000000


	//----- nvinfo : EIATTR_MIN_STACK_SIZE
	.align		4
.L_2801:
        /*40f8*/ 	.byte	0x04, 0x12
        /*40fa*/ 	.short	(.L_2803 - .L_2802)
	.align		4
.L_2802:
        /*40fc*/ 	.word	index@(_ZN2at6native55_GLOBAL__N__de093ff9_22_ForeachBinaryOpList_cu_a911ec4325multi_tensor_apply_kernelINS1_18TensorListMetadataILi2EEENS1_24BinaryOpListAlphaFunctorIN3c107complexIdEELi2ELi2ELi0EEEJSt4plusIS8_ES8_EEEvT_T0_DpT1_)
        /*4100*/ 	.word	0x00000000


	//----- nvinfo : EIATTR_MIN_STACK_SIZE
	.align		4
.L_2803:
        /*4104*/ 	.byte	0x04, 0x12
        /*4106*/ 	.short	(.L_2805 - .L_2804)
	.align		4
.L_2804:
        /*4108*/ 	.word	index@(_ZN2at6native55_GLOBAL__N__de093ff9_22_ForeachBinaryOpList_cu_a911ec4325multi_tensor_apply_kernelINS1_18TensorListMetadataILi2EEENS1_24BinaryOpListAlphaFunctorIfLi2ELi2ELi0EEEJSt4plusIfEfEEEvT_T0_DpT1_)
        /*410c*/ 	.word	0x00000000


	//----- nvinfo : EIATTR_MIN_STACK_SIZE
	.align		4
.L_2805:
        /*4110*/ 	.byte	0x04, 0x12
        /*4112*/ 	.short	(.L_2807 - .L_2806)
	.align		4
.L_2806:
        /*4114*/ 	.word	index@(_ZN2at6native55_GLOBAL__N__de093ff9_22_ForeachBinaryOpList_cu_a911ec4325multi_tensor_apply_kernelINS1_18TensorListMetadataILi2EEENS1_24BinaryOpListAlphaFunctorIdLi2ELi2ELi0EEEJSt4plusIdEdEEEvT_T0_DpT1_)
        /*4118*/ 	.word	0x00000000


	//----- nvinfo : EIATTR_MIN_STACK_SIZE
	.align		4
.L_2807:
        /*411c*/ 	.byte	0x04, 0x12
        /*411e*/ 	.short	(.L_2809 - .L_2808)
	.align		4
.L_2808:
        /*4120*/ 	.word	index@(_ZN2at6native55_GLOBAL__N__de093ff9_22_ForeachBinaryOpList_cu_a911ec4325multi_tensor_apply_kernelINS1_18TensorListMetadataILi2EEENS1_24BinaryOpListAlphaFunctorIsLi2ELi2ELi0EEEJSt4plusIsEsEEEvT_T0_DpT1_)
        /*4124*/ 	.word	0x00000000


	//----- nvinfo : EIATTR_MIN_STACK_SIZE
	.align		4
.L_2809:
        /*4128*/ 	.byte	0x04, 0x12
        /*412a*/ 	.short	(.L_2811 - .L_2810)
	.align		4
.L_2810:
        /*412c*/ 	.word	index@(_ZN2at6native55_GLOBAL__N__de093ff9_22_ForeachBinaryOpList_cu_a911ec4325multi_tensor_apply_kernelINS1_18TensorListMetadataILi2EEENS1_24BinaryOpListAlphaFunctorIlLi2ELi2ELi0EEEJSt4plusIlElEEEvT_T0_DpT1_)
        /*4130*/ 	.word	0x00000000


	//----- nvinfo : EIATTR_MIN_STACK_SIZE
	.align		4
.L_2811:
        /*4134*/ 	.byte	0x04, 0x12
        /*4136*/ 	.short	(.L_2813 - .L_2812)
	.align		4
.L_2812:
        /*4138*/ 	.word	index@(_ZN2at6native55_GLOBAL__N__de093ff9_22_ForeachBinaryOpList_cu_a911ec4325multi_tensor_apply_kernelINS1_18TensorListMetadataILi2EEENS1_24BinaryOpListAlphaFunctorIiLi2ELi2ELi0EEEJSt4plusIiEiEEEvT_T0_DpT1_)
        /*413c*/ 	.word	0x00000000


	//----- nvinfo : EIATTR_MIN_STACK_SIZE
	.align		4
.L_2813:
        /*4140*/ 	.byte	0x04, 0x12
        /*4142*/ 	.short	(.L_2815 - .L_2814)
	.align		4
.L_2814:
        /*4144*/ 	.word	index@(_ZN2at6native55_GLOBAL__N__de093ff9_22_ForeachBinaryOpList_cu_a911ec4325multi_tensor_apply_kernelINS1_18TensorListMetadataILi2EEENS1_24BinaryOpListAlphaFunctorIaLi2ELi2ELi0EEEJSt4plusIaEaEEEvT_T0_DpT1_)
        /*4148*/ 	.word	0x00000000


	//----- nvinfo : EIATTR_MIN_STACK_SIZE
	.align		4
.L_2815:
        /*414c*/ 	.byte	0x04, 0x12
        /*414e*/ 	.short	(.L_2817 - .L_2816)
	.align		4
.L_2816:
        /*4150*/ 	.word	index@(_ZN2at6native55_GLOBAL__N__de093ff9_22_ForeachBinaryOpList_cu_a911ec4325multi_tensor_apply_kernelINS1_18TensorListMetadataILi2EEENS1_24BinaryOpListAlphaFunctorIhLi2ELi2ELi0EEEJSt4plusIhEhEEEvT_T0_DpT1_)
        /*4154*/ 	.word	0x00000000
.L_2817:


//--------------------- .nv.compat                --------------------------
	.section	.nv.compat,"",@"SHT_CUDA_COMPAT_INFO"
	.align	4
        /*0000*/ 	.byte	0x02, 0x09, 0x01, 0x00, 0x02, 0x02, 0x01, 0x00, 0x02, 0x05, 0x05, 0x00, 0x03, 0x07, 0x01, 0x01
        /*0010*/ 	.byte	0x02, 0x03, 0x00, 0x00, 0x02, 0x06, 0x01, 0x00, 0x04, 0x0b, 0x08, 0x00, 0x00, 0x00, 0x00, 0x00
        /*0020*/ 	.byte	0x00, 0x00, 0x00, 0x00


//--------------------- .nv.info._ZN2at6native55_GLOBAL__N__de093ff9_22_ForeachBinaryOpList_cu_a911ec4325multi_tensor_apply_kernelINS1_18TensorListMetadataILi2EEENS1_11CopyFunctorIN3c1015Float8_e5m2fnuzENS6_11Float8_e5m2ELi2ELi1ELi1EEEJNS0_4CopyIS7_S8_EEEEEvT_T0_DpT1_ --------------------------
	.section	.nv.info._ZN2at6native55_GLOBAL__N__de093ff9_22_ForeachBinaryOpList_cu_a911ec4325multi_tensor_apply_kernelINS1_18TensorListMetadataILi2EEENS1_11CopyFunctorIN3c1015Float8_e5m2fnuzENS6_11Float8_e5m2ELi2ELi1ELi1EEEJNS0_4CopyIS7_S8_EEEEEvT_T0_DpT1_,"",@"SHT_CUDA_INFO"
	.sectionflags	@""
	.align	4


	//----- nvinfo : EIATTR_CUDA_API_VERSION
	.align		4
        /*0000*/ 	.byte	0x04, 0x37
        /*0002*/ 	.short	(.L_2819 - .L_2818)
.L_2818:
        /*0004*/ 	.word	0x00000082


	//----- nvinfo : EIATTR_KPARAM_INFO
	.align		4
.L_2819:
        /*0008*/ 	.byte	0x04, 0x17
        /*000a*/ 	.short	(.L_2821 - .L_2820)
.L_2820:
        /*000c*/ 	.word	0x00000000
        /*0010*/ 	.short	0x0002
        /*0012*/ 	.short	0x0c49
        /*0014*/ 	.byte	0x00, 0xf0, 0x05, 0x00


	//----- nvinfo : EIATTR_KPARAM_INFO
	.align		4
.L_2821:
        /*0018*/ 	.byte	0x04, 0x17
        /*001a*/ 	.short	(.L_2823 - .L_2822)
.L_2822:
        /*001c*/ 	.word	0x00000000
        /*0020*/ 	.short	0x0001
        /*0022*/ 	.short	0x0c48
        /*0024*/ 	.byte	0x00, 0xf0, 0x05, 0x00


	//----- nvinfo : EIATTR_KPARAM_INFO
	.align		4
.L_2823:
        /*0028*/ 	.byte	0x04, 0x17
        /*002a*/ 	.short	(.L_2825 - .L_2824)
.L_2824:
        /*002c*/ 	.word	0x00000000
        /*0030*/ 	.short	0x0000
        /*0032*/ 	.short	0x0000
        /*0034*/ 	.byte	0x00, 0xf0, 0x21, 0x31


	//----- nvinfo : EIATTR_SPARSE_MMA_MASK
	.align		4
.L_2825:
        /*0038*/ 	.byte	0x03, 0x50
        /*003a*/ 	.short	0x0000


	//----- nvinfo : EIATTR_MAXREG_COUNT
	.align		4
        /*003c*/ 	.byte	0x03, 0x1b
        /*003e*/ 	.short	0x0080


	//----- nvinfo : EIATTR_MERCURY_ISA_VERSION
	.align		4
        /*0040*/ 	.byte	0x03, 0x5f
        /*0042*/ 	.short	0x0101


	//----- nvinfo : EIATTR_VRC_CTA_INIT_COUNT
	.align		4
        /*0044*/ 	.byte	0x02, 0x4a
	.zero		1
	.zero		1


	//----- nvinfo : EIATTR_EXIT_INSTR_OFFSETS
	.align		4
        /*0048*/ 	.byte	0x04, 0x1c
        /*004a*/ 	.short	(.L_2827 - .L_2826)


	//   ....[0]....
.L_2826:
        /*004c*/ 	.word	0x00000170


	//   ....[1]....
        /*0050*/ 	.word	0x00000e10


	//   ....[2]....
        /*0054*/ 	.word	0x00000e60


	//   ....[3]....
        /*0058*/ 	.word	0x00001820


	//----- nvinfo : EIATTR_MAX_THREADS
	.align		4
.L_2827:
        /*005c*/ 	.byte	0x04, 0x05
        /*005e*/ 	.short	(.L_2829 - .L_2828)
.L_2828:
        /*0060*/ 	.word	0x00000200
        /*0064*/ 	.word	0x00000001
        /*0068*/ 	.word	0x00000001


	//----- nvinfo : EIATTR_CRS_STACK_SIZE
	.align		4
.L_2829:
        /*006c*/ 	.byte	0x04, 0x1e
        /*006e*/ 	.short	(.L_2831 - .L_2830)
.L_2830:
        /*0070*/ 	.word	0x00000000


	//----- nvinfo : EIATTR_CBANK_PARAM_SIZE
	.align		4
.L_2831:
        /*0074*/ 	.byte	0x03, 0x19
        /*0076*/ 	.short	0x0c4a


	//----- nvinfo : EIATTR_PARAM_CBANK
	.align		4
        /*0078*/ 	.byte	0x04, 0x0a
        /*007a*/ 	.short	(.L_2833 - .L_2832)
	.align		4
.L_2832:
        /*007c*/ 	.word	index@(.nv.constant0._ZN2at6native55_GLOBAL__N__de093ff9_22_ForeachBinaryOpList_cu_a911ec4325multi_tensor_apply_kernelINS1_18TensorListMetadataILi2EEENS1_11CopyFunctorIN3c1015Float8_e5m2fnuzENS6_11Float8_e5m2ELi2ELi1ELi1EEEJNS0_4CopyIS7_S8_EEEEEvT_T0_DpT1_)
        /*0080*/ 	.short	0x0380
        /*0082*/ 	.short	0x0c4a


	//----- nvinfo : EIATTR_SW_WAR
	.align		4
.L_2833:
        /*0084*/ 	.byte	0x04, 0x36
        /*0086*/ 	.short	(.L_2835 - .L_2834)
.L_2834:
        /*0088*/ 	.word	0x00000008
.L_2835:


//--------------------- .nv.info._ZN2at6native55_GLOBAL__N__de093ff9_22_ForeachBinaryOpList_cu_a911ec4325multi_tensor_apply_kernelINS1_18TensorListMetadataILi2EEENS1_11CopyFunctorIN3c1015Float8_e5m2fnuzENS6_15Float8_e4m3fnuzELi2ELi1ELi1EEEJNS0_4CopyIS7_S8_EEEEEvT_T0_DpT1_ --------------------------
	.section	.nv.info._ZN2at6native55_GLOBAL__N__de093ff9_22_ForeachBinaryOpList_cu_a911ec4325multi_tensor_apply_kernelINS1_18TensorListMetadataILi2EEENS1_11CopyFunctorIN3c1015Float8_e5m2fnuzENS6_15Float8_e4m3fnuzELi2ELi1ELi1EEEJNS0_4CopyIS7_S8_EEEEEvT_T0_DpT1_,"",@"SHT_CUDA_INFO"
	.sectionflags	@""
	.align	4


	//----- nvinfo : EIATTR_CUDA_API_VERSION
	.align		4
        /*0000*/ 	.byte	0x04, 0x37
        /*0002*/ 	.short	(.L_2837 - .L_2836)
.L_2836:
        /*0004*/ 	.word	0x00000082


	//----- nvinfo : EIATTR_KPARAM_INFO
	.align		4
.L_2837:
        /*0008*/ 	.byte	0x04, 0x17
        /*000a*/ 	.short	(.L_2839 - .L_2838)
.L_2838:
        /*000c*/ 	.word	0x00000000
        /*0010*/ 	.short	0x0002
        /*0012*/ 	.short	0x0c49
        /*0014*/ 	.byte	0x00, 0xf0, 0x05, 0x00


	//----- nvinfo : EIATTR_KPARAM_INFO
	.align		4
.L_2839:
        /*0018*/ 	.byte	0x04, 0x17
        /*001a*/ 	.short	(.L_2841 - .L_2840)
.L_2840:
        /*001c*/ 	.word	0x00000000
        /*0020*/ 	.short	0x0001
        /*0022*/ 	.short	0x0c48
        /*0024*/ 	.byte	0x00, 0xf0, 0x05, 0x00


	//----- nvinfo : EIATTR_KPARAM_INFO
	.align		4
.L_2841:
        /*0028*/ 	.byte	0x04, 0x17
        /*002a*/ 	.short	(.L_2843 - .L_2842)
.L_2842:
        /*002c*/ 	.word	0x00000000
        /*0030*/ 	.short	0x0000
        /*0032*/ 	.short	0x0000
        /*0034*/ 	.byte	0x00, 0xf0, 0x21, 0x31


	//----- nvinfo : EIATTR_SPARSE_MMA_MASK
	.align		4
.L_2843:
        /*0038*/ 	.byte	0x03, 0x50
        /*003a*/ 	.short	0x0000


	//----- nvinfo : EIATTR_MAXREG_COUNT
	.align		4
        /*003c*/ 	.byte	0x03, 0x1b
        /*003e*/ 	.short	0x0080


	//----- nvinfo : EIATTR_MERCURY_ISA_VERSION
	.align		4
        /*0040*/ 	.byte	0x03, 0x5f
        /*0042*/ 	.short	0x0101


	//----- nvinfo : EIATTR_VRC_CTA_INIT_COUNT
	.align		4
        /*0044*/ 	.byte	0x02, 0x4a
	.zero		1
	.zero		1


	//----- nvinfo : EIATTR_EXIT_INSTR_OFFSETS
	.align		4
        /*0048*/ 	.byte	0x04, 0x1c
        /*004a*/ 	.short	(.L_2845 - .L_2844)


	//   ....[0]....
.L_2844:
        /*004c*/ 	.word	0x00000170


	//   ....[1]....
        /*0050*/ 	.word	0x000011d0


	//   ....[2]....
        /*0054*/ 	.word	0x00001220


	//   ....[3]....
        /*0058*/ 	.word	0x00001fd0


	//----- nvinfo : EIATTR_MAX_THREADS
	.align		4
.L_2845:
        /*005c*/ 	.byte	0x04, 0x05
        /*005e*/ 	.short	(.L_2847 - .L_2846)
.L_2846:
        /*0060*/ 	.word	0x00000200
        /*0064*/ 	.word	0x00000001
        /*0068*/ 	.word	0x00000001


	//----- nvinfo : EIATTR_CRS_STACK_SIZE
	.align		4
.L_2847:
        /*006c*/ 	.byte	0x04, 0x1e
        /*006e*/ 	.short	(.L_2849 - .L_2848)
.L_2848:
        /*0070*/ 	.word	0x00000000


	//----- nvinfo : EIATTR_CBANK_PARAM_SIZE
	.align		4
.L_2849:
        /*0074*/ 	.byte	0x03, 0x19
        /*0076*/ 	.short	0x0c4a


	//----- nvinfo : EIATTR_PARAM_CBANK
	.align		4
        /*0078*/ 	.byte	0x04, 0x0a
        /*007a*/ 	.short	(.L_2851 - .L_2850)
	.align		4
.L_2850:
        /*007c*/ 	.word	index@(.nv.constant0._ZN2at6native55_GLOBAL__N__de093ff9_22_ForeachBinaryOpList_cu_a911ec4325multi_tensor_apply_kernelINS1_18TensorListMetadataILi2EEENS1_11CopyFunctorIN3c1015Float8_e5m2fnuzENS6_15Float8_e4m3fnuzELi2ELi1ELi1EEEJNS0_4CopyIS7_S8_EEEEEvT_T0_DpT1_)
        /*0080*/ 	.short	0x0380
        /*0082*/ 	.short	0x0c4a


	//----- nvinfo : EIATTR_SW_WAR
	.align		4
.L_2851:
        /*0084*/ 	.byte	0x04, 0x36
        /*0086*/ 	.short	(.L_2853 - .L_2852)
.L_2852:
        /*0088*/ 	.word	0x00000008
.L_2853:


//--------------------- .nv.info._ZN2at6native55_GLOBAL__N__de093ff9_22_ForeachBinaryOpList_cu_a911ec4325multi_tensor_apply_kernelINS1_18TensorListMetadataILi2EEENS1_11CopyFunctorIN3c1015Float8_e5m2fnuzENS6_13Float8_e4m3fnELi2ELi1ELi1EEEJNS0_4CopyIS7_S8_EEEEEvT_T0_DpT1_ --------------------------
	.section	.nv.info._ZN2at6native55_GLOBAL__N__de093ff9_22_ForeachBinaryOpList_cu_a911ec4325multi_tensor_apply_kernelINS1_18TensorListMetadataILi2EEENS1_11CopyFunctorIN3c1015Float8_e5m2fnuzENS6_13Float8_e4m3fnELi2ELi1ELi1EEEJNS0_4CopyIS7_S8_EEEEEvT_T0_DpT1_,"",@"SHT_CUDA_INFO"
	.sectionflags	@""
	.align	4


	//----- nvinfo : EIATTR_CUDA_API_VERSION
	.align		4
        /*0000*/ 	.byte	0x04, 0x37
        /*0002*/ 	.short	(.L_2855 - .L_2854)
.L_2854:
        /*0004*/ 	.word	0x00000082


	//----- nvinfo : EIATTR_KPARAM_INFO
	.align		4
.L_2855:
        /*0008*/ 	.byte	0x04, 0x17
        /*000a*/ 	.short	(.L_2857 - .L_2856)
.L_2856:
        /*000c*/ 	.word	0x00000000
        /*0010*/ 	.short	0x0002
        /*0012*/ 	.short	0x0c49
        /*0014*/ 	.byte	0x00, 0xf0, 0x05, 0x00


	//----- nvinfo : EIATTR_KPARAM_INFO
	.align		4
.L_2857:
        /*0018*/ 	.byte	0x04, 0x17
        /*001a*/ 	.short	(.L_2859 - .L_2858)
.L_2858:
        /*001c*/ 	.word	0x00000000
        /*0020*/ 	.short	0x0001
        /*0022*/ 	.short	0x0c48
        /*0024*/ 	.byte	0x00, 0xf0, 0x05, 0x00


	//----- nvinfo : EIATTR_KPARAM_INFO
	.align		4
.L_2859:
        /*0028*/ 	.byte	0x04, 0x17
        /*002a*/ 	.short	(.L_2861 - .L_2860)
.L_2860:
        /*002c*/ 	.word	0x00000000
        /*0030*/ 	.short	0x0000
        /*0032*/ 	.short	0x0000
        /*0034*/ 	.byte	0x00, 0xf0, 0x21, 0x31


	//----- nvinfo : EIATTR_SPARSE_MMA_MASK
	.align		4
.L_2861:
        /*0038*/ 	.byte	0x03, 0x50
        /*003a*/ 	.short	0x0000


	//----- nvinfo : EIATTR_MAXREG_COUNT
	.align		4
        /*003c*/ 	.byte	0x03, 0x1b
        /*003e*/ 	.short	0x0080


	//----- nvinfo : EIATTR_MERCURY_ISA_VERSION
	.align		4
        /*0040*/ 	.byte	0x03, 0x5f
        /*0042*/ 	.short	0x0101


	//----- nvinfo : EIATTR_VRC_CTA_INIT_COUNT
	.align		4
        /*0044*/ 	.byte	0x02, 0x4a
	.zero		1
	.zero		1


	//----- nvinfo : EIATTR_EXIT_INSTR_OFFSETS
	.align		4
        /*0048*/ 	.byte	0x04, 0x1c
        /*004a*/ 	.short	(.L_2863 - .L_2862)


	//   ....[0]....
.L_2862:
        /*004c*/ 	.word	0x00000170


	//   ....[1]....
        /*0050*/ 	.word	0x00000ea0


	//   ....[2]....
        /*0054*/ 	.word	0x00000ef0


	//   ....[3]....
        /*0058*/ 	.word	0x00001940


	//----- nvinfo : EIATTR_MAX_THREADS
	.align		4
.L_2863:
        /*005c*/ 	.byte	0x04, 0x05
        /*005e*/ 	.short	(.L_2865 - .L_2864)
.L_2864:
        /*0060*/ 	.word	0x00000200
        /*0064*/ 	.word	0x00000001
        /*0068*/ 	.word	0x00000001


	//----- nvinfo : EIATTR_CRS_STACK_SIZE
	.align		4
.L_2865:
        /*006c*/ 	.byte	0x04, 0x1e
        /*006e*/ 	.short	(.L_2867 - .L_2866)
.L_2866:
        /*0070*/ 	.word	0x00000000


	//----- nvinfo : EIATTR_CBANK_PARAM_SIZE
	.align		4
.L_2867:
        /*0074*/ 	.byte	0x03, 0x19
        /*0076*/ 	.short	0x0c4a


	//----- nvinfo : EIATTR_PARAM_CBANK
	.align		4
        /*0078*/ 	.byte	0x04, 0x0a
        /*007a*/ 	.short	(.L_2869 - .L_2868)
	.align		4
.L_2868:
        /*007c*/ 	.word	index@(.nv.constant0._ZN2at6native55_GLOBAL__N__de093ff9_22_ForeachBinaryOpList_cu_a911ec4325multi_tensor_apply_kernelINS1_18TensorListMetadataILi2EEENS1_11CopyFunctorIN3c1015Float8_e5m2fnuzENS6_13Float8_e4m3fnELi2ELi1ELi1EEEJNS0_4CopyIS7_S8_EEEEEvT_T0_DpT1_)
        /*0080*/ 	.short	0x0380
        /*0082*/ 	.short	0x0c4a


	//----- nvinfo : EIATTR_SW_WAR
	.align		4
.L_2869:
        /*0084*/ 	.byte	0x04, 0x36
        /*0086*/ 	.short	(.L_2871 - .L_2870)
.L_2870:
        /*0088*/ 	.word	0x00000008
.L_2871:


//--------------------- .nv.info._ZN2at6native55_GLOBAL__N__de093ff9_22_ForeachBinaryOpList_cu_a911ec4325multi_tensor_apply_kernelINS1_18TensorListMetadataILi2EEENS1_11CopyFunctorIN3c1015Float8_e5m2fnuzEbLi2ELi1ELi1EEEJNS0_4CopyIS7_bEEEEEvT_T0_DpT1_ --------------------------
	.section	.nv.info._ZN2at6native55_GLOBAL__N__de093ff9_22_ForeachBinaryOpList_cu_a911ec4325multi_tensor_apply_kernelINS1_18TensorListMetadataILi2EEENS1_11CopyFunctorIN3c1015Float8_e5m2fnuzEbLi2ELi1ELi1EEEJNS0_4CopyIS7_bEEEEEvT_T0_DpT1_,"",@"SHT_CUDA_INFO"
	.sectionflags	@""
	.align	4


	//----- nvinfo : EIATTR_CUDA_API_VERSION
	.align		4
        /*0000*/ 	.byte	0x04, 0x37
        /*0002*/ 	.short	(.L_2873 - .L_2872)
.L_2872:
        /*0004*/ 	.word	0x00000082


	//----- nvinfo : EIATTR_KPARAM_INFO
	.align		4
.L_2873:
        /*0008*/ 	.byte	0x04, 0x17
        /*000a*/ 	.short	(.L_2875 - .L_2874)
.L_2874:
        /*000c*/ 	.word	0x00000000
        /*0010*/ 	.short	0x0002
        /*0012*/ 	.short	0x0c49
        /*0014*/ 	.byte	0x00, 0xf0, 0x05, 0x00


	//----- nvinfo : EIATTR_KPARAM_INFO
	.align		4
.L_2875:
        /*0018*/ 	.byte	0x04, 0x17
        /*001a*/ 	.short	(.L_2877 - .L_2876)
.L_2876:
        /*001c*/ 	.word	0x00000000
        /*0020*/ 	.short	0x0001
        /*0022*/ 	.short	0x0c48
        /*0024*/ 	.byte	0x00, 0xf0, 0x05, 0x00


	//----- nvinfo : EIATTR_KPARAM_INFO
	.align		4
.L_2877:
        /*0028*/ 	.byte	0x04, 0x17
        /*002a*/ 	.short	(.L_2879 - .L_2878)
.L_2878:
        /*002c*/ 	.word	0x00000000
        /*0030*/ 	.short	0x0000
        /*0032*/ 	.short	0x0000
        /*0034*/ 	.byte	0x00, 0xf0, 0x21, 0x31


	//----- nvinfo : EIATTR_SPARSE_MMA_MASK
	.align		4
.L_2879:
        /*0038*/ 	.byte	0x03, 0x50
        /*003a*/ 	.short	0x0000


	//----- nvinfo : EIATTR_MAXREG_COUNT
	.align		4
        /*003c*/ 	.byte	0x03, 0x1b
        /*003e*/ 	.short	0x0080


	//----- nvinfo : EIATTR_MERCURY_ISA_VERSION
	.align		4
        /*0040*/ 	.byte	0x03, 0x5f
        /*0042*/ 	.short	0x0101


	//----- nvinfo : EIATTR_VRC_CTA_INIT_COUNT
	.align		4
        /*0044*/ 	.byte	0x02, 0x4a
	.zero		1
	.zero		1


	//----- nvinfo : EIATTR_EXIT_INSTR_OFFSETS
	.align		4
        /*0048*/ 	.byte	0x04, 0x1c
        /*004a*/ 	.short	(.L_2881 - .L_2880)


	//   ....[0]....
.L_2880:
        /*004c*/ 	.word	0x00000170


	//   ....[1]....
        /*0050*/ 	.word	0x00000b90


	//   ....[2]....
        /*0054*/ 	.word	0x00000be0


	//   ....[3]....
        /*0058*/ 	.word	0x000012e0


	//----- nvinfo : EIATTR_MAX_THREADS
	.align		4
.L_2881:
        /*005c*/ 	.byte	0x04, 0x05
        /*005e*/ 	.short	(.L_2883 - .L_2882)
.L_2882:
        /*0060*/ 	.word	0x00000200
        /*0064*/ 	.word	0x00000001
        /*0068*/ 	.word	0x00000001


	//----- nvinfo : EIATTR_CRS_STACK_SIZE
	.align		4
.L_2883:
        /*006c*/ 	.byte	0x04, 0x1e
        /*006e*/ 	.short	(.L_2885 - .L_2884)
.L_2884:
        /*0070*/ 	.word	0x00000000


	//----- nvinfo : EIATTR_CBANK_PARAM_SIZE
	.align		4
.L_2885:
        /*0074*/ 	.byte	0x03, 0x19
        /*0076*/ 	.short	0x0c4a


	//----- nvinfo : EIATTR_PARAM_CBANK
	.align		4
        /*0078*/ 	.byte	0x04, 0x0a
        /*007a*/ 	.short	(.L_2887 - .L_2886)
	.align		4
.L_2886:
        /*007c*/ 	.word	index@(.nv.constant0._ZN2at6native55_GLOBAL__N__de093ff9_22_ForeachBinaryOpList_cu_a911ec4325multi_tensor_apply_kernelINS1_18TensorListMetadataILi2EEENS1_11CopyFunctorIN3c1015Float8_e5m2fnuzEbLi2ELi1ELi1EEEJNS0_4CopyIS7_bEEEEEvT_T0_DpT1_)
        /*0080*/ 	.short	0x0380
        /*0082*/ 	.short	0x0c4a


	//----- nvinfo : EIATTR_SW_WAR
	.align		4
.L_2887:
        /*0084*/ 	.byte	0x04, 0x36
        /*0086*/ 	.short	(.L_2889 - .L_2888)
.L_2888:
        /*0088*/ 	.word	0x00000008
.L_2889:


//--------------------- .nv.info._ZN2at6native55_GLOBAL__N__de093ff9_22_ForeachBinaryOpList_cu_a911ec4325multi_tensor_apply_kernelINS1_18TensorListMetadataILi2EEENS1_11CopyFunctorIN3c1015Float8_e5m2fnuzENS6_8BFloat16ELi2ELi1ELi1EEEJNS0_4CopyIS7_S8_EEEEEvT_T0_DpT1_ --------------------------
	.section	.nv.info._ZN2at6native55_GLOBAL__N__de093ff9_22_ForeachBinaryOpList_cu_a911ec4325multi_tensor_apply_kernelINS1_18TensorListMetadataILi2EEENS1_11CopyFunctorIN3c1015Float8_e5m2fnuzENS6_8BFloat16ELi2ELi1ELi1EEEJNS0_4CopyIS7_S8_EEEEEvT_T0_DpT1_,"",@"SHT_CUDA_INFO"
	.sectionflags	@""
	.align	4


	//----- nvinfo : EIATTR_CUDA_API_VERSION
	.align		4
        /*0000*/ 	.byte	0x04, 0x37
        /*0002*/ 	.short	(.L_2891 - .L_2890)
.L_2890:
        /*0004*/ 	.word	0x00000082


	//----- nvinfo : EIATTR_KPARAM_INFO
	.align		4
.L_2891:
        /*0008*/ 	.byte	0x04, 0x17
        /*000a*/ 	.short	(.L_2893 - .L_2892)
.L_2892:
        /*000c*/ 	.word	0x00000000
        /*0010*/ 	.short	0x0002
        /*0012*/ 	.short	0x0c49
        /*0014*/ 	.byte	0x00, 0xf0, 0x05, 0x00


	//----- nvinfo : EIATTR_KPARAM_INFO
	.align		4
.L_2893:
        /*0018*/ 	.byte	0x04, 0x17
        /*001a*/ 	.short	(.L_2895 - .L_2894)
.L_2894:
        /*001c*/ 	.word	0x00000000
        /*0020*/ 	.short	0x0001
        /*0022*/ 	.short	0x0c48
        /*0024*/ 	.byte	0x00, 0xf0, 0x05, 0x00


	//----- nvinfo : EIATTR_KPARAM_INFO
	.align		4
.L_2895:
        /*0028*/ 	.byte	0x04, 0x17
        /*002a*/ 	.short	(.L_2897 - .L_2896)
.L_2896:
        /*002c*/ 	.word	0x00000000
        /*0030*/ 	.short	0x0000
        /*0032*/ 	.short	0x0000
        /*0034*/ 	.byte	0x00, 0xf0, 0x21, 0x31


	//----- nvinfo : EIATTR_SPARSE_MMA_MASK
	.align		4
.L_2897:
        /*0038*/ 	.byte	0x03, 0x50
        /*003a*/ 	.short	0x0000


	//----- nvinfo : EIATTR_MAXREG_COUNT
	.align		4
        /*003c*/ 	.byte	0x03, 0x1b
        /*003e*/ 	.short	0x0080


	//----- nvinfo : EIATTR_MERCURY_ISA_VERSION
	.align		4
        /*0040*/ 	.byte	0x03, 0x5f
        /*0042*/ 	.short	0x0101


	//----- nvinfo : EIATTR_VRC_CTA_INIT_COUNT
	.align		4
        /*0044*/ 	.byte	0x02, 0x4a
	.zero		1
	.zero		1


	//----- nvinfo : EIATTR_EXIT_INSTR_OFFSETS
	.align		4
        /*0048*/ 	.byte	0x04, 0x1c
        /*004a*/ 	.short	(.L_2899 - .L_2898)


	//   ....[0]....
.L_2898:
        /*004c*/ 	.word	0x00000190


	//   ....[1]....
        /*0050*/ 	.word	0x00000c70


	//   ....[2]....
        /*0054*/ 	.word	0x00000cc0


	//   ....[3]....
        /*0058*/ 	.word	0x000013d0


	//----- nvinfo : EIATTR_MAX_THREADS
	.align		4
.L_2899:
        /*005c*/ 	.byte	0x04, 0x05
        /*005e*/ 	.short	(.L_2901 - .L_2900)
.L_2900:
        /*0060*/ 	.word	0x00000200
        /*0064*/ 	.word	0x00000001
        /*0068*/ 	.word	0x00000001


	//----- nvinfo : EIATTR_CRS_STACK_SIZE
	.align		4
.L_2901:
        /*006c*/ 	.byte	0x04, 0x1e
        /*006e*/ 	.short	(.L_2903 - .L_2902)
.L_2902:
        /*0070*/ 	.word	0x00000000


	//----- nvinfo : EIATTR_CBANK_PARAM_SIZE
	.align		4
.L_2903:
        /*0074*/ 	.byte	0x03, 0x19
        /*0076*/ 	.short	0x0c4a


	//----- nvinfo : EIATTR_PARAM_CBANK
	.align		4
        /*0078*/ 	.byte	0x04, 0x0a
        /*007a*/ 	.short	(.L_2905 - .L_2904)
	.align		4
.L_2904:
        /*007c*/ 	.word	index@(.nv.constant0._ZN2at6native55_GLOBAL__N__de093ff9_22_ForeachBinaryOpList_cu_a911ec4325multi_tensor_apply_kernelINS1_18TensorListMetadataILi2EEENS1_11CopyFunctorIN3c1015Float8_e5m2fnuzENS6_8BFloat16ELi2ELi1ELi1EEEJNS0_4CopyIS7_S8_EEEEEvT_T0_DpT1_)
        /*0080*/ 	.short	0x0380
        /*0082*/ 	.short	0x0c4a


	//----- nvinfo : EIATTR_SW_WAR
	.align		4
.L_2905:
        /*0084*/ 	.byte	0x04, 0x36
        /*0086*/ 	.short	(.L_2907 - .L_2906)
.L_2906:
        /*0088*/ 	.word	0x00000008
.L_2907:


//--------------------- .nv.info._ZN2at6native55_GLOBAL__N__de093ff9_22_ForeachBinaryOpList_cu_a911ec4325multi_tensor_apply_kernelINS1_18TensorListMetadataILi2EEENS1_11CopyFunctorIN3c1015Float8_e5m2fnuzENS6_4HalfELi2ELi1ELi1EEEJNS0_4CopyIS7_S8_EEEEEvT_T0_DpT1_ --------------------------
	.section	.nv.info._ZN2at6native55_GLOBAL__N__de093ff9_22_ForeachBinaryOpList_cu_a911ec4325multi_tensor_apply_kernelINS1_18TensorListMetadataILi2EEENS1_11CopyFunctorIN3c1015Float8_e5m2fnuzENS6_4HalfELi2ELi1ELi1EEEJNS0_4CopyIS7_S8_EEEEEvT_T0_DpT1_,"",@"SHT_CUDA_INFO"
	.sectionflags	@""
	.align	4


	//----- nvinfo : EIATTR_CUDA_API_VERSION
	.align		4
        /*0000*/ 	.byte	0x04, 0x37
        /*0002*/ 	.short	(.L_2909 - .L_2908)
.L_2908:
        /*0004*/ 	.word	0x00000082


	//----- nvinfo : EIATTR_KPARAM_INFO
	.align		4
.L_2909:
        /*0008*/ 	.byte	0x04, 0x17
        /*000a*/ 	.short	(.L_2911 - .L_2910)
.L_2910:
        /*000c*/ 	.word	0x00000000
        /*0010*/ 	.short	0x0002
        /*0012*/ 	.short	0x0c49
        /*0014*/ 	.byte	0x00, 0xf0, 0x05, 0x00


	//----- nvinfo : EIATTR_KPARAM_INFO
	.align		4
.L_2911:
        /*0018*/ 	.byte	0x04, 0x17
        /*001a*/ 	.short	(.L_2913 - .L_2912)
.L_2912:
        /*001c*/ 	.word	0x00000000
        /*0020*/ 	.short	0x0001
        /*0022*/ 	.short	0x0c48
        /*0024*/ 	.byte	0x00, 0xf0, 0x05, 0x00


	//----- nvinfo : EIATTR_KPARAM_INFO
	.align		4
.L_2913:
        /*0028*/ 	.byte	0x04, 0x17
        /*002a*/ 	.short	(.L_2915 - .L_2914)
.L_2914:
        /*002c*/ 	.word	0x00000000
        /*0030*/ 	.short	0x0000
        /*0032*/ 	.short	0x0000
        /*0034*/ 	.byte	0x00, 0xf0, 0x21, 0x31


	//----- nvinfo : EIATTR_SPARSE_MMA_MASK
	.align		4
.L_2915:
        /*0038*/ 	.byte	0x03, 0x50
        /*003a*/ 	.short	0x0000


	//----- nvinfo : EIATTR_MAXREG_COUNT
	.align		4
        /*003c*/ 	.byte	0x03, 0x1b
        /*003e*/ 	.short	0x0080


	//----- nvinfo : EIATTR_MERCURY_ISA_VERSION
	.align		4
        /*0040*/ 	.byte	0x03, 0x5f
        /*0042*/ 	.short	0x0101


	//----- nvinfo : EIATTR_VRC_CTA_INIT_COUNT
	.align		4
        /*0044*/ 	.byte	0x02, 0x4a
	.zero		1
	.zero		1


	//----- nvinfo : EIATTR_EXIT_INSTR_OFFSETS
	.align		4
        /*0048*/ 	.byte	0x04, 0x1c
        /*004a*/ 	.short	(.L_2917 - .L_2916)


	//   ....[0]....
.L_2916:
        /*004c*/ 	.word	0x00000190


	//   ....[1]....
        /*0050*/ 	.word	0x00000c40


	//   ....[2]....
        /*0054*/ 	.word	0x00000c90


	//   ....[3]....
        /*0058*/ 	.word	0x00001380


	//----- nvinfo : EIATTR_MAX_THREADS
	.align		4
.L_2917:
        /*005c*/ 	.byte	0x04, 0x05
        /*005e*/ 	.short	(.L_2919 - .L_2918)
.L_2918:
        /*0060*/ 	.word	0x00000200
        /*0064*/ 	.word	0x00000001
        /*0068*/ 	.word	0x00000001


	//----- nvinfo : EIATTR_CRS_STACK_SIZE
	.align		4
.L_2919:
        /*006c*/ 	.byte	0x04, 0x1e
        /*006e*/ 	.short	(.L_2921 - .L_2920)
.L_2920:
        /*0070*/ 	.word	0x00000000


	//----- nvinfo : EIATTR_CBANK_PARAM_SIZE
	.align		4
.L_2921:
        /*0074*/ 	.byte	0x03, 0x19
        /*0076*/ 	.short	0x0c4a


	//----- nvinfo : EIATTR_PARAM_CBANK
	.align		4
        /*0078*/ 	.byte	0x04, 0x0a
        /*007a*/ 	.short	(.L_2923 - .L_2922)
	.align		4
.L_2922:
        /*007c*/ 	.word	index@(.nv.constant0._ZN2at6native55_GLOBAL__N__de093ff9_22_ForeachBinaryOpList_cu_a911ec4325multi_tensor_apply_kernelINS1_18TensorListMetadataILi2EEENS1_11CopyFunctorIN3c1015Float8_e5m2fnuzENS6_4HalfELi2ELi1ELi1EEEJNS0_4CopyIS7_S8_EEEEEvT_T0_DpT1_)
        /*0080*/ 	.short	0x0380
        /*0082*/ 	.short	0x0c4a


	//----- nvinfo : EIATTR_SW_WAR
	.align		4
.L_2923:
        /*0084*/ 	.byte	0x04, 0x36
        /*0086*/ 	.short	(.L_2925 - .L_2924)
.L_2924:
        /*0088*/ 	.word	0x00000008
.L_2925:


//--------------------- .nv.info._ZN2at6native55_GLOBAL__N__de093ff9_22_ForeachBinaryOpList_cu_a911ec4325multi_tensor_apply_kernelINS1_18TensorListMetadataILi2EEENS1_11CopyFunctorIN3c1015Float8_e5m2fnuzENS6_7complexIfEELi2ELi1ELi1EEEJNS0_4CopyIS7_S9_EEEEEvT_T0_DpT1_ --------------------------
	.section	.nv.info._ZN2at6native55_GLOBAL__N__de093ff9_22_ForeachBinaryOpList_cu_a911ec4325multi_tensor_apply_kernelINS1_18TensorListMetadataILi2EEENS1_11CopyFunctorIN3c1015Float8_e5m2fnuzENS6_7complexIfEELi2ELi1ELi1EEEJNS0_4CopyIS7_S9_EEEEEvT_T0_DpT1_,"",@"SHT_CUDA_INFO"
	.sectionflags	@""
	.align	4


	//----- nvinfo : EIATTR_CUDA_API_VERSION
	.align		4
        /*0000*/ 	.byte	0x04, 0x37
        /*0002*/ 	.short	(.L_2927 - .L_2926)
.L_2926:
        /*0004*/ 	.word	0x00000082


	//----- nvinfo : EIATTR_KPARAM_INFO
	.align		4
.L_2927:
        /*0008*/ 	.byte	0x04, 0x17
        /*000a*/ 	.short	(.L_2929 - .L_2928)
.L_2928:
        /*000c*/ 	.word	0x00000000
        /*0010*/ 	.short	0x0002
        /*0012*/ 	.short	0x0c49
        /*0014*/ 	.byte	0x00, 0xf0, 0x05, 0x00


	//----- nvinfo : EIATTR_KPARAM_INFO
	.align		4
.L_2929:
        /*0018*/ 	.byte	0x04, 0x17
        /*001a*/ 	.short	(.L_2931 - .L_2930)
.L_2930:
        /*001c*/ 	.word	0x00000000
        /*0020*/ 	.short	0x0001
        /*0022*/ 	.short	0x0c48
        /*0024*/ 	.byte	0x00, 0xf0, 0x05, 0x00


	//----- nvinfo : EIATTR_KPARAM_INFO
	.align		4
.L_2931:
        /*0028*/ 	.byte	0x04, 0x17
        /*002a*/ 	.short	(.L_2933 - .L_2932)
.L_2932:
        /*002c*/ 	.word	0x00000000
        /*0030*/ 	.short	0x0000
        /*0032*/ 	.short	0x0000
        /*0034*/ 	.byte	0x00, 0xf0, 0x21, 0x31


	//----- nvinfo : EIATTR_SPARSE_MMA_MASK
	.align		4
.L_2933:
        /*0038*/ 	.byte	0x03, 0x50
        /*003a*/ 	.short	0x0000


	//----- nvinfo : EIATTR_MAXREG_COUNT
	.align		4
        /*003c*/ 	.byte	0x03, 0x1b
        /*003e*/ 	.short	0x0080


	//----- nvinfo : EIATTR_MERCURY_ISA_VERSION
	.align		4
        /*0040*/ 	.byte	0x03, 0x5f
        /*0042*/ 	.short	0x0101


	//----- nvinfo : EIATTR_VRC_CTA_INIT_COUNT
	.align		4
        /*0044*/ 	.byte	0x02, 0x4a
	.zero		1
	.zero		1


	//----- nvinfo : EIATTR_EXIT_INSTR_OFFSETS
	.align		4
        /*0048*/ 	.byte	0x04, 0x1c
        /*004a*/ 	.short	(.L_2935 - .L_2934)


	//   ....[0]....
.L_2934:
        /*004c*/ 	.word	0x00000190


	//   ....[1]....
        /*0050*/ 	.word	0x00000c10


	//   ....[2]....
        /*0054*/ 	.word	0x00000c60


	//   ....[3]....
        /*0058*/ 	.word	0x00001310


	//----- nvinfo : EIATTR_MAX_THREADS
	.align		4
.L_2935:
        /*005c*/ 	.byte	0x04, 0x05
        /*005e*/ 	.short	(.L_2937 - .L_2936)
.L_2936:
        /*0060*/ 	.word	0x00000200
        /*0064*/ 	.word	0x00000001
        /*0068*/ 	.word	0x00000001


	//----- nvinfo : EIATTR_CRS_STACK_SIZE
	.align		4
.L_2937:
        /*006c*/ 	.byte	0x04, 0x1e
        /*006e*/ 	.short	(.L_2939 - .L_2938)
.L_2938:
        /*0070*/ 	.word	0x00000000


	//----- nvinfo : EIATTR_CBANK_PARAM_SIZE
	.align		4
.L_2939:
        /*0074*/ 	.byte	0x03, 0x19
        /*0076*/ 	.short	0x0c4a


	//----- nvinfo : EIATTR_PARAM_CBANK
	.align		4
        /*0078*/ 	.byte	0x04, 0x0a
        /*007a*/ 	.short	(.L_2941 - .L_2940)
	.align		4
.L_2940:
        /*007c*/ 	.word	index@(.nv.constant0._ZN2at6native55_GLOBAL__N__de093ff9_22_ForeachBinaryOpList_cu_a911ec4325multi_tensor_apply_kernelINS1_18TensorListMetadataILi2EEENS1_11CopyFunctorIN3c1015Float8_e5m2fnuzENS6_7complexIfEELi2ELi1ELi1EEEJNS0_4CopyIS7_S9_EEEEEvT_T0_DpT1_)
        /*0080*/ 	.short	0x0380
        /*0082*/ 	.short	0x0c4a


	//----- nvinfo : EIATTR_SW_WAR
	.align		4
.L_2941:
        /*0084*/ 	.byte	0x04, 0x36
        /*0086*/ 	.short	(.L_2943 - .L_2942)
.L_2942:
        /*0088*/ 	.word	0x00000008
.L_2943:


//--------------------- .nv.info._ZN2at6native55_GLOBAL__N__de093ff9_22_ForeachBinaryOpList_cu_a911ec4325multi_tensor_apply_kernelINS1_18TensorListMetadataILi2EEENS1_11CopyFunctorIN3c1015Float8_e5m2fnuzENS6_7complexIdEELi2ELi1ELi1EEEJNS0_4CopyIS7_S9_EEEEEvT_T0_DpT1_ --------------------------
	.section	.nv.info._ZN2at6native55_GLOBAL__N__de093ff9_22_ForeachBinaryOpList_cu_a911ec4325multi_tensor_apply_kernelINS1_18TensorListMetadataILi2EEENS1_11CopyFunctorIN3c1015Float8_e5m2fnuzENS6_7complexIdEELi2ELi1ELi1EEEJNS0_4CopyIS7_S9_EEEEEvT_T0_DpT1_,"",@"SHT_CUDA_INFO"
	.sectionflags	@""
	.align	4


	//----- nvinfo : EIATTR_CUDA_API_VERSION
	.align		4
        /*0000*/ 	.byte	0x04, 0x37
        /*0002*/ 	.short	(.L_2945 - .L_2944)
.L_2944:
        /*0004*/ 	.word	0x00000082


	//----- nvinfo : EIATTR_KPARAM_INFO
	.align		4
.L_2945:
        /*0008*/ 	.byte	0x04, 0x17
        /*000a*/ 	.short	(.L_2947 - .L_2946)
.L_2946:
        /*000c*/ 	.word	0x00000000
        /*0010*/ 	.short	0x0002
        /*0012*/ 	.short	0x0c49
        /*0014*/ 	.byte	0x00, 0xf0, 0x05, 0x00


	//----- nvinfo : EIATTR_KPARAM_INFO
	.align		4
.L_2947:
        /*0018*/ 	.byte	0x04, 0x17
        /*001a*/ 	.short	(.L_2949 - .L_2948)
.L_2948:
        /*001c*/ 	.word	0x00000000
        /*0020*/ 	.short	0x0001
        /*0022*/ 	.short	0x0c48
        /*0024*/ 	.byte	0x00, 0xf0, 0x05, 0x00


	//----- nvinfo : EIATTR_KPARAM_INFO
	.align		4
.L_2949:
        /*0028*/ 	.byte	0x04, 0x17
        /*002a*/ 	.short	(.L_2951 - .L_2950)
.L_2950:
        /*002c*/ 	.word	0x00000000
        /*0030*/ 	.short	0x0000
        /*0032*/ 	.short	0x0000
        /*0034*/ 	.byte	0x00, 0xf0, 0x21, 0x31


	//----- nvinfo : EIATTR_SPARSE_MMA_MASK
	.align		4
.L_2951:
        /*0038*/ 	.byte	0x03, 0x50
        /*003a*/ 	.short	0x0000


	//----- nvinfo : EIATTR_MAXREG_COUNT
	.align		4
        /*003c*/ 	.byte	0x03, 0x1b
        /*003e*/ 	.short	0x0080


	//----- nvinfo : EIATTR_MERCURY_ISA_VERSION
	.align		4
        /*0040*/ 	.byte	0x03, 0x5f
        /*0042*/ 	.short	0x0101


	//----- nvinfo : EIATTR_VRC_CTA_INIT_COUNT
	.align		4
        /*0044*/ 	.byte	0x02, 0x4a
	.zero		1
	.zero		1


	//----- nvinfo : EIATTR_EXIT_INSTR_OFFSETS
	.align		4
        /*0048*/ 	.byte	0x04, 0x1c
        /*004a*/ 	.short	(.L_2953 - .L_2952)


	//   ....[0]....
.L_2952:
        /*004c*/ 	.word	0x00000190


	//   ....[1]....
        /*0050*/ 	.word	0x00000e10


	//   ....[2]....
        /*0054*/ 	.word	0x00000e60


	//   ....[3]....
        /*0058*/ 	.word	0x00001700


	//----- nvinfo : EIATTR_MAX_THREADS
	.align		4
.L_2953:
        /*005c*/ 	.byte	0x04, 0x05
        /*005e*/ 	.short	(.L_2955 - .L_2954)
.L_2954:
        /*0060*/ 	.word	0x00000200
        /*0064*/ 	.word	0x00000001
        /*0068*/ 	.word	0x00000001


	//----- nvinfo : EIATTR_CRS_STACK_SIZE
	.align		4
.L_2955:
        /*006c*/ 	.byte	0x04, 0x1e
        /*006e*/ 	.short	(.L_2957 - .L_2956)
.L_2956:
        /*0070*/ 	.word	0x00000000


	//----- nvinfo : EIATTR_CBANK_PARAM_SIZE
	.align		4
.L_2957:
        /*0074*/ 	.byte	0x03, 0x19
        /*0076*/ 	.short	0x0c4a


	//----- nvinfo : EIATTR_PARAM_CBANK
	.align		4
        /*0078*/ 	.byte	0x04, 0x0a
        /*007a*/ 	.short	(.L_2959 - .L_2958)
	.align		4
.L_2958:
        /*007c*/ 	.word	index@(.nv.constant0._ZN2at6native55_GLOBAL__N__de093ff9_22_ForeachBinaryOpList_cu_a911ec4325multi_tensor_apply_kernelINS1_18TensorListMetadataILi2EEENS1_11CopyFunctorIN3c1015Float8_e5m2fnuzENS6_7complexIdEELi2ELi1ELi1EEEJNS0_4CopyIS7_S9_EEEEEvT_T0_DpT1_)
        /*0080*/ 	.short	0x0380
        /*0082*/ 	.short	0x0c4a


	//----- nvinfo : EIATTR_SW_WAR
	.align		4
.L_2959:
        /*0084*/ 	.byte	0x04, 0x36
        /*0086*/ 	.short	(.L_2961 - .L_2960)
.L_2960:
        /*0088*/ 	.word	0x00000008
.L_2961:


//--------------------- .nv.info._ZN2at6native55_GLOBAL__N__de093ff9_22_ForeachBinaryOpList_cu_a911ec4325multi_tensor_apply_kernelINS1_18TensorListMetadataILi2EEENS1_11CopyFunctorIN3c1015Float8_e5m2fnuzEfLi2ELi1ELi1EEEJNS0_4CopyIS7_fEEEEEvT_T0_DpT1_ --------------------------
	.section	.nv.info._ZN2at6native55_GLOBAL__N__de093ff9_22_ForeachBinaryOpList_cu_a911ec4325multi_tensor_apply_kernelINS1_18TensorListMetadataILi2EEENS1_11CopyFunctorIN3c1015Float8_e5m2fnuzEfLi2ELi1ELi1EEEJNS0_4CopyIS7_fEEEEEvT_T0_DpT1_,"",@"SHT_CUDA_INFO"
	.sectionflags	@""
	.align	4


	//----- nvinfo : EIATTR_CUDA_API_VERSION
	.align		4
        /*0000*/ 	.byte	0x04, 0x37
        /*0002*/ 	.short	(.L_2963 - .L_2962)
.L_2962:
        /*0004*/ 	.word	0x00000082


	//----- nvinfo : EIATTR_KPARAM_INFO
	.align		4
.L_2963:
        /*0008*/ 	.byte	0x04, 0x17
        /*000a*/ 	.short	(.L_2965 - .L_2964)
.L_2964:
        /*000c*/ 	.word	0x00000000
        /*0010*/ 	.short	0x0002
        /*0012*/ 	.short	0x0c49
        /*0014*/ 	.byte	0x00, 0xf0, 0x05, 0x00


	//----- nvinfo : EIATTR_KPARAM_INFO
	.align		4
.L_2965:
        /*0018*/ 	.byte	0x04, 0x17
        /*001a*/ 	.short	(.L_2967 - .L_2966)
.L_2966:
        /*001c*/ 	.word	0x00000000
        /*0020*/ 	.short	0x0001
        /*0022*/ 	.short	0x0c48
        /*0024*/ 	.byte	0x00, 0xf0, 0x05, 0x00


	//----- nvinfo : EIATTR_KPARAM_INFO
	.align		4
.L_2967:
        /*0028*/ 	.byte	0x04, 0x17
        /*002a*/ 	.short	(.L_2969 - .L_2968)
.L_2968:
        /*002c*/ 	.word	0x00000000
        /*0030*/ 	.short	0x0000
        /*0032*/ 	.short	0x0000
        /*0034*/ 	.byte	0x00, 0xf0, 0x21, 0x31


	//----- nvinfo : EIATTR_SPARSE_MMA_MASK
	.align		4
.L_2969:
        /*0038*/ 	.byte	0x03, 0x50
        /*003a*/ 	.short	0x0000


	//----- nvinfo : EIATTR_MAXREG_COUNT
	.align		4
        /*003c*/ 	.byte	0x03, 0x1b
        /*003e*/ 	.short	0x0080


	//----- nvinfo : EIATTR_MERCURY_ISA_VERSION
	.align		4
        /*0040*/ 	.byte	0x03, 0x5f
        /*0042*/ 	.short	0x0101


	//----- nvinfo : EIATTR_VRC_CTA_INIT_COUNT
	.align		4
        /*0044*/ 	.byte	0x02, 0x4a
	.zero		1
	.zero		1


	//----- nvinfo : EIATTR_EXIT_INSTR_OFFSETS
	.align		4
        /*0048*/ 	.byte	0x04, 0x1c
        /*004a*/ 	.short	(.L_2971 - .L_2970)


	//   ....[0]....
.L_2970:
        /*004c*/ 	.word	0x00000190


	//   ....[1]....
        /*0050*/ 	.word	0x00000bf0


	//   ....[2]....
        /*0054*/ 	.word	0x00000c40


	//   ....[3]....
        /*0058*/ 	.word	0x000012f0


	//----- nvinfo : EIATTR_MAX_THREADS
	.align		4
.L_2971:
        /*005c*/ 	.byte	0x04, 0x05
        /*005e*/ 	.short	(.L_2973 - .L_2972)
.L_2972:
        /*0060*/ 	.word	0x00000200
        /*0064*/ 	.word	0x00000001
        /*0068*/ 	.word	0x00000001


	//----- nvinfo : EIATTR_CRS_STACK_SIZE
	.align		4
.L_2973:
        /*006c*/ 	.byte	0x04, 0x1e
        /*006e*/ 	.short	(.L_2975 - .L_2974)
.L_2974:
        /*0070*/ 	.word	0x00000000


	//----- nvinfo : EIATTR_CBANK_PARAM_SIZE
	.align		4
.L_2975:
        /*0074*/ 	.byte	0x03, 0x19
        /*0076*/ 	.short	0x0c4a


	//----- nvinfo : EIATTR_PARAM_CBANK
	.align		4
        /*0078*/ 	.byte	0x04, 0x0a
        /*007a*/ 	.short	(.L_2977 - .L_2976)
	.align		4
.L_2976:
        /*007c*/ 	.word	index@(.nv.constant0._ZN2at6native55_GLOBAL__N__de093ff9_22_ForeachBinaryOpList_cu_a911ec4325multi_tensor_apply_kernelINS1_18TensorListMetadataILi2EEENS1_11CopyFunctorIN3c1015Float8_e5m2fnuzEfLi2ELi1ELi1EEEJNS0_4CopyIS7_fEEEEEvT_T0_DpT1_)
        /*0080*/ 	.short	0x0380
        /*0082*/ 	.short	0x0c4a


	//----- nvinfo : EIATTR_SW_WAR
	.align		4
.L_2977:
        /*0084*/ 	.byte	0x04, 0x36
        /*0086*/ 	.short	(.L_2979 - .L_2978)
.L_2978:
        /*0088*/ 	.word	0x00000008
.L_2979:


//--------------------- .nv.info._ZN2at6native55_GLOBAL__N__de093ff9_22_ForeachBinaryOpList_cu_a911ec4325multi_tensor_apply_kernelINS1_18TensorListMetadataILi2EEENS1_11CopyFunctorIN3c1015Float8_e5m2fnuzEdLi2ELi1ELi1EEEJNS0_4CopyIS7_dEEEEEvT_T0_DpT1_ --------------------------
	.section	.nv.info._ZN2at6native55_GLOBAL__N__de093ff9_22_ForeachBinaryOpList_cu_a911ec4325multi_tensor_apply_kernelINS1_18TensorListMetadataILi2EEENS1_11CopyFunctorIN3c1015Float8_e5m2fnuzEdLi2ELi1ELi1EEEJNS0_4CopyIS7_dEEEEEvT_T0_DpT1_,"",@"SHT_CUDA_INFO"
	.sectionflags	@""
	.align	4


	//----- nvinfo : EIATTR_CUDA_API_VERSION
	.align		4
        /*0000*/ 	.byte	0x04, 0x37
        /*0002*/ 	.short	(.L_2981 - .L_2980)
.L_2980:
        /*0004*/ 	.word	0x00000082


	//----- nvinfo : EIATTR_KPARAM_INFO
	.align		4
.L_2981:
        /*0008*/ 	.byte	0x04, 0x17
        /*000a*/ 	.short	(.L_2983 - .L_2982)
.L_2982:
        /*000c*/ 	.word	0x00000000
        /*0010*/ 	.short	0x0002
        /*0012*/ 	.short	0x0c49
        /*0014*/ 	.byte	0x00, 0xf0, 0x05, 0x00


	//----- nvinfo : EIATTR_KPARAM_INFO
	.align		4
.L_2983:
        /*0018*/ 	.byte	0x04, 0x17
        /*001a*/ 	.short	(.L_2985 - .L_2984)
.L_2984:
        /*001c*/ 	.word	0x00000000
        /*0020*/ 	.short	0x0001
        /*0022*/ 	.short	0x0c48
        /*0024*/ 	.byte	0x00, 0xf0, 0x05, 0x00


	//----- nvinfo : EIATTR_KPARAM_INFO
	.align		4
.L_2985:
        /*0028*/ 	.byte	0x04, 0x17
        /*002a*/ 	.short	(.L_2987 - .L_2986)
.L_2986:
        /*002c*/ 	.word	0x00000000
        /*0030*/ 	.short	0x0000
        /*0032*/ 	.short	0x0000
        /*0034*/ 	.byte	0x00, 0xf0, 0x21, 0x31


	//----- nvinfo : EIATTR_SPARSE_MMA_MASK
	.align		4
.L_2987:
        /*0038*/ 	.byte	0x03, 0x50
        /*003a*/ 	.short	0x0000


	//----- nvinfo : EIATTR_MAXREG_COUNT
	.align		4
        /*003c*/ 	.byte	0x03, 0x1b
        /*003e*/ 	.short	0x0080


	//----- nvinfo : EIATTR_MERCURY_ISA_VERSION
	.align		4
        /*0040*/ 	.byte	0x03, 0x5f
        /*0042*/ 	.short	0x0101


	//----- nvinfo : EIATTR_VRC_CTA_INIT_COUNT
	.align		4
        /*0044*/ 	.byte	0x02, 0x4a
	.zero		1
	.zero		1


	//----- nvinfo : EIATTR_EXIT_INSTR_OFFSETS
	.align		4
        /*0048*/ 	.byte	0x04, 0x1c
        /*004a*/ 	.short	(.L_2989 - .L_2988)


	//   ....[0]....
.L_2988:
        /*004c*/ 	.word	0x00000190


	//   ....[1]....
        /*0050*/ 	.word	0x00000de0


	//   ....[2]....
        /*0054*/ 	.word	0x00000e30


	//   ....[3]....
        /*0058*/ 	.word	0x000016c0


	//----- nvinfo : EIATTR_MAX_THREADS
	.align		4
.L_2989:
        /*005c*/ 	.byte	0x04, 0x05
        /*005e*/ 	.short	(.L_2991 - .L_2990)
.L_2990:
        /*0060*/ 	.word	0x00000200
        /*0064*/ 	.word	0x00000001
        /*0068*/ 	.word	0x00000001


	//----- nvinfo : EIATTR_CRS_STACK_SIZE
	.align		4
.L_2991:
        /*006c*/ 	.byte	0x04, 0x1e
        /*006e*/ 	.short	(.L_2993 - .L_2992)
.L_2992:
        /*0070*/ 	.word	0x00000000


	//----- nvinfo : EIATTR_CBANK_PARAM_SIZE
	.align		4
.L_2993:
        /*0074*/ 	.byte	0x03, 0x19
        /*0076*/ 	.short	0x0c4a


	//----- nvinfo : EIATTR_PARAM_CBANK
	.align		4
        /*0078*/ 	.byte	0x04, 0x0a
        /*007a*/ 	.short	(.L_2995 - .L_2994)
	.align		4
.L_2994:
        /*007c*/ 	.word	index@(.nv.constant0._ZN2at6native55_GLOBAL__N__de093ff9_22_ForeachBinaryOpList_cu_a911ec4325multi_tensor_apply_kernelINS1_18TensorListMetadataILi2EEENS1_11CopyFunctorIN3c1015Float8_e5m2fnuzEdLi2ELi1ELi1EEEJNS0_4CopyIS7_dEEEEEvT_T0_DpT1_)
        /*0080*/ 	.short	0x0380
        /*0082*/ 	.short	0x0c4a


	//----- nvinfo : EIATTR_SW_WAR
	.align		4
.L_2995:
        /*0084*/ 	.byte	0x04, 0x36
        /*0086*/ 	.short	(.L_2997 - .L_2996)
.L_2996:
        /*0088*/ 	.word	0x00000008
.L_2997:


//--------------------- .nv.info._ZN2at6native55_GLOBAL__N__de093ff9_22_ForeachBinaryOpList_cu_a911ec4325multi_tensor_apply_kernelINS1_18TensorListMetadataILi2EEENS1_11CopyFunctorIN3c1015Float8_e5m2fnuzEiLi2ELi1ELi1EEEJNS0_4CopyIS7_iEEEEEvT_T0_DpT1_ --------------------------
	.section	.nv.info._ZN2at6native55_GLOBAL__N__de093ff9_22_ForeachBinaryOpList_cu_a911ec4325multi_tensor_apply_kernelINS1_18TensorListMetadataILi2EEENS1_11CopyFunctorIN3c1015Float8_e5m2fnuzEiLi2ELi1ELi1EEEJNS0_4CopyIS7_iEEEEEvT_T0_DpT1_,"",@"SHT_CUDA_INFO"
	.sectionflags	@""
	.align	4


	//----- nvinfo : EIATTR_CUDA_API_VERSION
	.align		4
        /*0000*/ 	.byte	0x04, 0x37
        /*0002*/ 	.short	(.L_2999 - .L_2998)
.L_2998:
        /*0004*/ 	.word	0x00000082


	//----- nvinfo : EIATTR_KPARAM_INFO
	.align		4
.L_2999:
        /*0008*/ 	.byte	0x04, 0x17
        /*000a*/ 	.short	(.L_3001 - .L_3000)
.L_3000:
        /*000c*/ 	.word	0x00000000
        /*0010*/ 	.short	0x0002
        /*0012*/ 	.short	0x0c49
        /*0014*/ 	.byte	0x00, 0xf0, 0x05, 0x00


	//----- nvinfo : EIATTR_KPARAM_INFO
	.align		4
.L_3001:
        /*0018*/ 	.byte	0x04, 0x17
        /*001a*/ 	.short	(.L_3003 - .L_3002)
.L_3002:
        /*001c*/ 	.word	0x00000000
        /*0020*/ 	.short	0x0001
        /*0022*/ 	.short	0x0c48
        /*0024*/ 	.byte	0x00, 0xf0, 0x05, 0x00


	//----- nvinfo : EIATTR_KPARAM_INFO
	.align		4
.L_3003:
        /*0028*/ 	.byte	0x04, 0x17
        /*002a*/ 	.short	(.L_3005 - .L_3004)
.L_3004:
        /*002c*/ 	.word	0x00000000
        /*0030*/ 	.short	0x0000
        /*0032*/ 	.short	0x0000
        /*0034*/ 	.byte	0x00, 0xf0, 0x21, 0x31


	//----- nvinfo : EIATTR_SPARSE_MMA_MASK
	.align		4
.L_3005:
        /*0038*/ 	.byte	0x03, 0x50
        /*003a*/ 	.short	0x0000


	//----- nvinfo : EIATTR_MAXREG_COUNT
	.align		4
        /*003c*/ 	.byte	0x03, 0x1b
        /*003e*/ 	.short	0x0080


	//----- nvinfo : EIATTR_MERCURY_ISA_VERSION
	.align		4
        /*0040*/ 	.byte	0x03, 0x5f
        /*0042*/ 	.short	0x0101


	//----- nvinfo : EIATTR_VRC_CTA_INIT_COUNT
	.align		4
        /*0044*/ 	.byte	0x02, 0x4a
	.zero		1
	.zero		1


	//----- nvinfo : EIATTR_EXIT_INSTR_OFFSETS
	.align		4
        /*0048*/ 	.byte	0x04, 0x1c
        /*004a*/ 	.short	(.L_3007 - .L_3006)


	//   ....[0]....
.L_3006:
        /*004c*/ 	.word	0x00000190


	//   ....[1]....
        /*0050*/ 	.word	0x00000c90


	//   ....[2]....
        /*0054*/ 	.word	0x00000ce0


	//   ....[3]....
        /*0058*/ 	.word	0x000013d0


	//----- nvinfo : EIATTR_MAX_THREADS
	.align		4
.L_3007:
        /*005c*/ 	.byte	0x04, 0x05
        /*005e*/ 	.short	(.L_3009 - .L_3008)
.L_3008:
        /*0060*/ 	.word	0x00000200
        /*0064*/ 	.word	0x00000001
        /*0068*/ 	.word	0x00000001


	//----- nvinfo : EIATTR_CRS_STACK_SIZE
	.align		4
.L_3009:
        /*006c*/ 	.byte	0x04, 0x1e
        /*006e*/ 	.short	(.L_3011 - .L_3010)
.L_3010:
        /*0070*/ 	.word	0x00000000


	//----- nvinfo : EIATTR_CBANK_PARAM_SIZE
	.align		4
.L_3011:
        /*0074*/ 	.byte	0x03, 0x19
        /*0076*/ 	.short	0x0c4a


	//----- nvinfo : EIATTR_PARAM_CBANK
	.align		4
        /*0078*/ 	.byte	0x04, 0x0a
        /*007a*/ 	.short	(.L_3013 - .L_3012)
	.align		4
.L_3012:
        /*007c*/ 	.word	index@(.nv.constant0._ZN2at6native55_GLOBAL__N__de093ff9_22_ForeachBinaryOpList_cu_a911ec4325multi_tensor_apply_kernelINS1_18TensorListMetadataILi2EEENS1_11CopyFunctorIN3c1015Float8_e5m2fnuzEiLi2ELi1ELi1EEEJNS0_4CopyIS7_iEEEEEvT_T0_DpT1_)
        /*0080*/ 	.short	0x0380
        /*0082*/ 	.short	0x0c4a


	//----- nvinfo : EIATTR_SW_WAR
	.align		4
.L_3013:
        /*0084*/ 	.byte	0x04, 0x36
        /*0086*/ 	.short	(.L_3015 - .L_3014)
.L_3014:
        /*0088*/ 	.word	0x00000008
.L_3015:


//--------------------- .nv.info._ZN2at6native55_GLOBAL__N__de093ff9_22_ForeachBinaryOpList_cu_a911ec4325multi_tensor_apply_kernelINS1_18TensorListMetadataILi2EEENS1_11CopyFunctorIN3c1015Float8_e5m2fnuzEsLi2ELi1ELi1EEEJNS0_4CopyIS7_sEEEEEvT_T0_DpT1_ --------------------------
	.section	.nv.info._ZN2at6native55_GLOBAL__N__de093ff9_22_ForeachBinaryOpList_cu_a911ec4325multi_tensor_apply_kernelINS1_18TensorListMetadataILi2EEENS1_11CopyFunctorIN3c1015Float8_e5m2fnuzEsLi2ELi1ELi1EEEJNS0_4CopyIS7_sEEEEEvT_T0_DpT1_,"",@"SHT_CUDA_INFO"
	.sectionflags	@""
	.align	4


	//----- nvinfo : EIATTR_CUDA_API_VERSION
	.align		4
        /*0000*/ 	.byte	0x04, 0x37
        /*0002*/ 	.short	(.L_3017 - .L_3016)
.L_3016:
        /*0004*/ 	.word	0x00000082


	//----- nvinfo : EIATTR_KPARAM_INFO
	.align		4
.L_3017:
        /*0008*/ 	.byte	0x04, 0x17
        /*000a*/ 	.short	(.L_3019 - .L_3018)
.L_3018:
        /*000c*/ 	.word	0x00000000
        /*0010*/ 	.short	0x0002
        /*0012*/ 	.short	0x0c49
        /*0014*/ 	.byte	0x00, 0xf0, 0x05, 0x00


	//----- nvinfo : EIATTR_KPARAM_INFO
	.align		4
.L_3019:
        /*0018*/ 	.byte	0x04, 0x17
        /*001a*/ 	.short	(.L_3021 - .L_3020)
.L_3020:
        /*001c*/ 	.word	0x00000000
        /*0020*/ 	.short	0x0001
        /*0022*/ 	.short	0x0c48
        /*0024*/ 	.byte	0x00, 0xf0, 0x05, 0x00


	//----- nvinfo : EIATTR_KPARAM_INFO
	.align		4
.L_3021:
        /*0028*/ 	.byte	0x04, 0x17
        /*002a*/ 	.short	(.L_3023 - .L_3022)
.L_3022:
        /*002c*/ 	.word	0x00000000
        /*0030*/ 	.short	0x0000
        /*0032*/ 	.short	0x0000
        /*0034*/ 	.byte	0x00, 0xf0, 0x21, 0x31


	//----- nvinfo : EIATTR_SPARSE_MMA_MASK
	.align		4
.L_3023:
        /*0038*/ 	.byte	0x03, 0x50
        /*003a*/ 	.short	0x0000


	//----- nvinfo : EIATTR_MAXREG_COUNT
	.align		4
        /*003c*/ 	.byte	0x03, 0x1b
        /*003e*/ 	.short	0x0080


	//----- nvinfo : EIATTR_MERCURY_ISA_VERSION
	.align		4
        /*0040*/ 	.byte	0x03, 0x5f
        /*0042*/ 	.short	0x0101


	//----- nvinfo : EIATTR_VRC_CTA_INIT_COUNT
	.align		4
        /*0044*/ 	.byte	0x02, 0x4a
	.zero		1
	.zero		1


	//----- nvinfo : EIATTR_EXIT_INSTR_OFFSETS
	.align		4
        /*0048*/ 	.byte	0x04, 0x1c
        /*004a*/ 	.short	(.L_3025 - .L_3024)


	//   ....[0]....
.L_3024:
        /*004c*/ 	.word	0x00000190


	//   ....[1]....
        /*0050*/ 	.word	0x00000c40


	//   ....[2]....
        /*0054*/ 	.word	0x00000c90


	//   ....[3]....
        /*0058*/ 	.word	0x00001380


	//----- nvinfo : EIATTR_MAX_THREADS
	.align		4
.L_3025:
        /*005c*/ 	.byte	0x04, 0x05
        /*005e*/ 	.short	(.L_3027 - .L_3026)
.L_3026:
        /*0060*/ 	.word	0x00000200
        /*0064*/ 	.word	0x00000001
        /*0068*/ 	.word	0x00000001


	//----- nvinfo : EIATTR_CRS_STACK_SIZE
	.align		4
.L_3027:
        /*006c*/ 	.byte	0x04, 0x1e
        /*006e*/ 	.short	(.L_3029 - .L_3028)
.L_3028:
        /*0070*/ 	.word	0x00000000


	//----- nvinfo : EIATTR_CBANK_PARAM_SIZE
	.align		4
.L_3029:
        /*0074*/ 	.byte	0x03, 0x19
        /*0076*/ 	.short	0x0c4a


	//----- nvinfo : EIATTR_PARAM_CBANK
	.align		4
        /*0078*/ 	.byte	0x04, 0x0a
        /*007a*/ 	.short	(.L_3031 - .L_3030)
	.align		4
.L_3030:
        /*007c*/ 	.word	index@(.nv.constant0._ZN2at6native55_GLOBAL__N__de093ff9_22_ForeachBinaryOpList_cu_a911ec4325multi_tensor_apply_kernelINS1_18TensorListMetadataILi2EEENS1_11CopyFunctorIN3c1015Float8_e5m2fnuzEsLi2ELi1ELi1EEEJNS0_4CopyIS7_sEEEEEvT_T0_DpT1_)
        /*0080*/ 	.short	0x0380
        /*0082*/ 	.short	0x0c4a


	//----- nvinfo : EIATTR_SW_WAR
	.align		4
.L_3031:
        /*0084*/ 	.byte	0x04, 0x36
        /*0086*/ 	.short	(.L_3033 - .L_3032)
.L_3032:
        /*0088*/ 	.word	0x00000008
.L_3033:


//--------------------- .nv.info._ZN2at6native55_GLOBAL__N__de093ff9_22_ForeachBinaryOpList_cu_a911ec4325multi_tensor_apply_kernelINS1_18TensorListMetadataILi2EEENS1_11CopyFunctorIN3c1015Float8_e5m2fnuzElLi2ELi1ELi1EEEJNS0_4CopyIS7_lEEEEEvT_T0_DpT1_ --------------------------
	.section	.nv.info._ZN2at6native55_GLOBAL__N__de093ff9_22_ForeachBinaryOpList_cu_a911ec4325multi_tensor_apply_kernelINS1_18TensorListMetadataILi2EEENS1_11CopyFunctorIN3c1015Float8_e5m2fnuzElLi2ELi1ELi1EEEJNS0_4CopyIS7_lEEEEEvT_T0_DpT1_,"",@"SHT_CUDA_INFO"
	.sectionflags	@""
	.align	4


	//----- nvinfo : EIATTR_CUDA_API_VERSION
	.align		4
        /*0000*/ 	.byte	0x04, 0x37
        /*0002*/ 	.short	(.L_3035 - .L_3034)
.L_3034:
        /*0004*/ 	.word	0x00000082


	//----- nvinfo : EIATTR_KPARAM_INFO
	.align		4
.L_3035:
        /*0008*/ 	.byte	0x04, 0x17
        /*000a*/ 	.short	(.L_3037 - .L_3036)
.L_3036:
        /*000c*/ 	.word	0x00000000
        /*0010*/ 	.short	0x0002
        /*0012*/ 	.short	0x0c49
        /*0014*/ 	.byte	0x00, 0xf0, 0x05, 0x00


	//----- nvinfo : EIATTR_KPARAM_INFO
	.align		4
.L_3037:
        /*0018*/ 	.byte	0x04, 0x17
        /*001a*/ 	.short	(.L_3039 - .L_3038)
.L_3038:
        /*001c*/ 	.word	0x00000000
        /*0020*/ 	.short	0x0001
        /*0022*/ 	.short	0x0c48
        /*0024*/ 	.byte	0x00, 0xf0, 0x05, 0x00


	//----- nvinfo : EIATTR_KPARAM_INFO
	.align		4
.L_3039:
        /*0028*/ 	.byte	0x04, 0x17
        /*002a*/ 	.short	(.L_3041 - .L_3040)
.L_3040:
        /*002c*/ 	.word	0x00000000
        /*0030*/ 	.short	0x0000
        /*0032*/ 	.short	0x0000
        /*0034*/ 	.byte	0x00, 0xf0, 0x21, 0x31


	//----- nvinfo : EIATTR_SPARSE_MMA_MASK
	.align		4
.L_3041:
        /*0038*/ 	.byte	0x03, 0x50
        /*003a*/ 	.short	0x0000


	//----- nvinfo : EIATTR_MAXREG_COUNT
	.align		4
        /*003c*/ 	.byte	0x03, 0x1b
        /*003e*/ 	.short	0x0080


	//----- nvinfo : EIATTR_MERCURY_ISA_VERSION
	.align		4
        /*0040*/ 	.byte	0x03, 0x5f
        /*0042*/ 	.short	0x0101


	//----- nvinfo : EIATTR_VRC_CTA_INIT_COUNT
	.align		4
        /*0044*/ 	.byte	0x02, 0x4a
	.zero		1
	.zero		1


	//----- nvinfo : EIATTR_EXIT_INSTR_OFFSETS
	.align		4
        /*0048*/ 	.byte	0x04, 0x1c
        /*004a*/ 	.short	(.L_3043 - .L_3042)


	//   ....[0]....
.L_3042:
        /*004c*/ 	.word	0x00000190


	//   ....[1]....
        /*0050*/ 	.word	0x00000c60


	//   ....[2]....
        /*0054*/ 	.word	0x00000cb0


	//   ....[3]....
        /*0058*/ 	.word	0x000013a0


	//----- nvinfo : EIATTR_MAX_THREADS
	.align		4
.L_3043:
        /*005c*/ 	.byte	0x04, 0x05
        /*005e*/ 	.short	(.L_3045 - .L_3044)
.L_3044:
        /*0060*/ 	.word	0x00000200
        /*0064*/ 	.word	0x00000001
        /*0068*/ 	.word	0x00000001


	//----- nvinfo : EIATTR_CRS_STACK_SIZE
	.align		4
.L_3045:
        /*006c*/ 	.byte	0x04, 0x1e
        /*006e*/ 	.short	(.L_3047 - .L_3046)
.L_3046:
        /*0070*/ 	.word	0x00000000


	//----- nvinfo : EIATTR_CBANK_PARAM_SIZE
	.align		4
.L_3047:
        /*0074*/ 	.byte	0x03, 0x19
        /*0076*/ 	.short	0x0c4a


	//----- nvinfo : EIATTR_PARAM_CBANK
	.align		4
        /*0078*/ 	.byte	0x04, 0x0a
        /*007a*/ 	.short	(.L_3049 - .L_3048)
	.align		4
.L_3048:
        /*007c*/ 	.word	index@(.nv.constant0._ZN2at6native55_GLOBAL__N__de093ff9_22_ForeachBinaryOpList_cu_a911ec4325multi_tensor_apply_kernelINS1_18TensorListMetadataILi2EEENS1_11CopyFunctorIN3c1015Float8_e5m2fnuzElLi2ELi1ELi1EEEJNS0_4CopyIS7_lEEEEEvT_T0_DpT1_)
        /*0080*/ 	.short	0x0380
        /*0082*/ 	.short	0x0c4a


	//----- nvinfo : EIATTR_SW_WAR
	.align		4
.L_3049:
        /*0084*/ 	.byte	0x04, 0x36
        /*0086*/ 	.short	(.L_3051 - .L_3050)
.L_3050:
        /*0088*/ 	.word	0x00000008
.L_3051:


//--------------------- .nv.info._ZN2at6native55_GLOBAL__N__de093ff9_22_ForeachBinaryOpList_cu_a911ec4325multi_tensor_apply_kernelINS1_18TensorListMetadataILi2EEENS1_11CopyFunctorIN3c1015Float8_e5m2fnuzEaLi2ELi1ELi1EEEJNS0_4CopyIS7_aEEEEEvT_T0_DpT1_ --------------------------
	.section	.nv.info._ZN2at6native55_GLOBAL__N__de093ff9_22_ForeachBinaryOpList_cu_a911ec4325multi_tensor_apply_kernelINS1_18TensorListMetadataILi2EEENS1_11CopyFunctorIN3c1015Float8_e5m2fnuzEaLi2ELi1ELi1EEEJNS0_4CopyIS7_aEEEEEvT_T0_DpT1_,"",@"SHT_CUDA_INFO"
	.sectionflags	@""
	.align	4


	//----- nvinfo : EIATTR_CUDA_API_VERSION
	.align		4
        /*0000*/ 	.byte	0x04, 0x37
        /*0002*/ 	.short	(.L_3053 - .L_3052)
.L_3052:
        /*0004*/ 	.word	0x00000082


	//----- nvinfo : EIATTR_KPARAM_INFO
	.align		4
.L_3053:
        /*0008*/ 	.byte	0x04, 0x17
        /*000a*/ 	.short	(.L_3055 - .L_3054)
.L_3054:
        /*000c*/ 	.word	0x00000000
        /*0010*/ 	.short	0x0002
        /*0012*/ 	.short	0x0c49
        /*0014*/ 	.byte	0x00, 0xf0, 0x05, 0x00


	//----- nvinfo : EIATTR_KPARAM_INFO
	.align		4
.L_3055:
        /*0018*/ 	.byte	0x04, 0x17
        /*001a*/ 	.short	(.L_3057 - .L_3056)
.L_3056:
        /*001c*/ 	.word	0x00000000
        /*0020*/ 	.short	0x0001
        /*0022*/ 	.short	0x0c48
        /*0024*/ 	.byte	0x00, 0xf0, 0x05, 0x00


	//----- nvinfo : EIATTR_KPARAM_INFO
	.align		4
.L_3057:
        /*0028*/ 	.byte	0x04, 0x17
        /*002a*/ 	.short	(.L_3059 - .L_3058)
.L_3058:
        /*002c*/ 	.word	0x00000000
        /*0030*/ 	.short	0x0000
        /*0032*/ 	.short	0x0000
        /*0034*/ 	.byte	0x00, 0xf0, 0x21, 0x31


	//----- nvinfo : EIATTR_SPARSE_MMA_MASK
	.align		4
.L_3059:
        /*0038*/ 	.byte	0x03, 0x50
        /*003a*/ 	.short	0x0000


	//----- nvinfo : EIATTR_MAXREG_COUNT
	.align		4
        /*003c*/ 	.byte	0x03, 0x1b
        /*003e*/ 	.short	0x0080


	//----- nvinfo : EIATTR_MERCURY_ISA_VERSION
	.align		4
        /*0040*/ 	.byte	0x03, 0x5f
        /*0042*/ 	.short	0x0101


	//----- nvinfo : EIATTR_VRC_CTA_INIT_COUNT
	.align		4
        /*0044*/ 	.byte	0x02, 0x4a
	.zero		1
	.zero		1


	//----- nvinfo : EIATTR_EXIT_INSTR_OFFSETS
	.align		4
        /*0048*/ 	.byte	0x04, 0x1c
        /*004a*/ 	.short	(.L_3061 - .L_3060)


	//   ....[0]....
.L_3060:
        /*004c*/ 	.word	0x00000170


	//   ....[1]....
        /*0050*/ 	.word	0x00000b90


	//   ....[2]....
        /*0054*/ 	.word	0x00000be0


	//   ....[3]....
        /*0058*/ 	.word	0x000012e0


	//----- nvinfo : EIATTR_MAX_THREADS
	.align		4
.L_3061:
        /*005c*/ 	.byte	0x04, 0x05
        /*005e*/ 	.short	(.L_3063 - .L_3062)
.L_3062:
        /*0060*/ 	.word	0x00000200
        /*0064*/ 	.word	0x00000001
        /*0068*/ 	.word	0x00000001


	//----- nvinfo : EIATTR_CRS_STACK_SIZE
	.align		4
.L_3063:
        /*006c*/ 	.byte	0x04, 0x1e
        /*006e*/ 	.short	(.L_3065 - .L_3064)
.L_3064:
        /*0070*/ 	.word	0x00000000


	//----- nvinfo : EIATTR_CBANK_PARAM_SIZE
	.align		4
.L_3065:
        /*0074*/ 	.byte	0x03, 0x19
        /*0076*/ 	.short	0x0c4a


	//----- nvinfo : EIATTR_PARAM_CBANK
	.align		4
        /*0078*/ 	.byte	0x04, 0x0a
        /*007a*/ 	.short	(.L_3067 - .L_3066)
	.align		4
.L_3066:
        /*007c*/ 	.word	index@(.nv.constant0._ZN2at6native55_GLOBAL__N__de093ff9_22_ForeachBinaryOpList_cu_a911ec4325multi_tensor_apply_kernelINS1_18TensorListMetadataILi2EEENS1_11CopyFunctorIN3c1015Float8_e5m2fnuzEaLi2ELi1ELi1EEEJNS0_4CopyIS7_aEEEEEvT_T0_DpT1_)
        /*0080*/ 	.short	0x0380
        /*0082*/ 	.short	0x0c4a


	//----- nvinfo : EIATTR_SW_WAR
	.align		4
.L_3067:
        /*0084*/ 	.byte	0x04, 0x36
        /*0086*/ 	.short	(.L_3069 - .L_3068)
.L_3068:
        /*0088*/ 	.word	0x00000008
.L_3069:


//--------------------- .nv.info._ZN2at6native55_GLOBAL__N__de093ff9_22_ForeachBinaryOpList_cu_a911ec4325multi_tensor_apply_kernelINS1_18TensorListMetadataILi2EEENS1_11CopyFunctorIN3c1015Float8_e5m2fnuzEhLi2ELi1ELi1EEEJNS0_4CopyIS7_hEEEEEvT_T0_DpT1_ --------------------------
	.section	.nv.info._ZN2at6native55_GLOBAL__N__de093ff9_22_ForeachBinaryOpList_cu_a911ec4325multi_tensor_apply_kernelINS1_18TensorListMetadataILi2EEENS1_11CopyFunctorIN3c1015Float8_e5m2fnuzEhLi2ELi1ELi1EEEJNS0_4CopyIS7_hEEEEEvT_T0_DpT1_,"",@"SHT_CUDA_INFO"
	.sectionflags	@""
	.align	4


	//----- nvinfo : EIATTR_CUDA_API_VERSION
	.align		4
        /*0000*/ 	.byte	0x04, 0x37
        /*0002*/ 	.short	(.L_3071 - .L_3070)
.L_3070:
        /*0004*/ 	.word	0x00000082


	//----- nvinfo : EIATTR_KPARAM_INFO
	.align		4
.L_3071:
        /*0008*/ 	.byte	0x04, 0x17
        /*000a*/ 	.short	(.L_3073 - .L_3072)
.L_3072:
        /*000c*/ 	.word	0x00000000
        /*0010*/ 	.short	0x0002
        /*0012*/ 	.short	0x0c49
        /*0014*/ 	.byte	0x00, 0xf0, 0x05, 0x00


	//----- nvinfo : EIATTR_KPARAM_INFO
	.align		4
.L_3073:
        /*0018*/ 	.byte	0x04, 0x17
        /*001a*/ 	.short	(.L_3075 - .L_3074)
.L_3074:
        /*001c*/ 	.word	0x00000000
        /*0020*/ 	.short	0x0001
        /*0022*/ 	.short	0x0c48
        /*0024*/ 	.byte	0x00, 0xf0, 0x05, 0x00


	//----- nvinfo : EIATTR_KPARAM_INFO
	.align		4
.L_3075:
        /*0028*/ 	.byte	0x04, 0x17
        /*002a*/ 	.short	(.L_3077 - .L_3076)
.L_3076:
        /*002c*/ 	.word	0x00000000
        /*0030*/ 	.short	0x0000
        /*0032*/ 	.short	0x0000
        /*0034*/ 	.byte	0x00, 0xf0, 0x21, 0x31


	//----- nvinfo : EIATTR_SPARSE_MMA_MASK
	.align		4
.L_3077:
        /*0038*/ 	.byte	0x03, 0x50
        /*003a*/ 	.short	0x0000


	//----- nvinfo : EIATTR_MAXREG_COUNT
	.align		4
        /*003c*/ 	.byte	0x03, 0x1b
        /*003e*/ 	.short	0x0080


	//----- nvinfo : EIATTR_MERCURY_ISA_VERSION
	.align		4
        /*0040*/ 	.byte	0x03, 0x5f
        /*0042*/ 	.short	0x0101


	//----- nvinfo : EIATTR_VRC_CTA_INIT_COUNT
	.align		4
        /*0044*/ 	.byte	0x02, 0x4a
	.zero		1
	.zero		1


	//----- nvinfo : EIATTR_EXIT_INSTR_OFFSETS
	.align		4
        /*0048*/ 	.byte	0x04, 0x1c
        /*004a*/ 	.short	(.L_3079 - .L_3078)


	//   ....[0]....
.L_3078:
        /*004c*/ 	.word	0x00000170


	//   ....[1]....
        /*0050*/ 	.word	0x00000b10


	//   ....[2]....
        /*0054*/ 	.word	0x00000b60


	//   ....[3]....
        /*0058*/ 	.word	0x00001210


	//----- nvinfo : EIATTR_MAX_THREADS
	.align		4
.L_3079:
        /*005c*/ 	.byte	0x04, 0x05
        /*005e*/ 	.short	(.L_3081 - .L_3080)
.L_3080:
        /*0060*/ 	.word	0x00000200
        /*0064*/ 	.word	0x00000001
        /*0068*/ 	.word	0x00000001


	//----- nvinfo : EIATTR_CRS_STACK_SIZE
	.align		4
.L_3081:
        /*006c*/ 	.byte	0x04, 0x1e
        /*006e*/ 	.short	(.L_3083 - .L_3082)
.L_3082:
        /*0070*/ 	.word	0x00000000


	//----- nvinfo : EIATTR_CBANK_PARAM_SIZE
	.align		4
.L_3083:
        /*0074*/ 	.byte	0x03, 0x19
        /*0076*/ 	.short	0x0c4a


	//----- nvinfo : EIATTR_PARAM_CBANK
	.align		4
        /*0078*/ 	.byte	0x04, 0x0a
        /*007a*/ 	.short	(.L_3085 - .L_3084)
	.align		4
.L_3084:
        /*007c*/ 	.word	index@(.nv.constant0._ZN2at6native55_GLOBAL__N__de093ff9_22_ForeachBinaryOpList_cu_a911ec4325multi_tensor_apply_kernelINS1_18TensorListMetadataILi2EEENS1_11CopyFunctorIN3c1015Float8_e5m2fnuzEhLi2ELi1ELi1EEEJNS0_4CopyIS7_hEEEEEvT_T0_DpT1_)
        /*0080*/ 	.short	0x0380
        /*0082*/ 	.short	0x0c4a


	//----- nvinfo : EIATTR_SW_WAR
	.align		4
.L_3085:
        /*0084*/ 	.byte	0x04, 0x36
        /*0086*/ 	.short	(.L_3087 - .L_3086)
.L_3086:
        /*0088*/ 	.word	0x00000008
.L_3087:


//--------------------- .nv.info._ZN2at6native55_GLOBAL__N__de093ff9_22_ForeachBinaryOpList_cu_a911ec4325multi_tensor_apply_kernelINS1_18TensorListMetadataILi2EEENS1_14UnaryOpFunctorIN3c1015Float8_e5m2fnuzELi2ELi1ELi1EEEJNS0_4CopyIS7_S7_EEEEEvT_T0_DpT1_ --------------------------
	.section	.nv.info._ZN2at6native55_GLOBAL__N__de093ff9_22_ForeachBinaryOpList_cu_a911ec4325multi_tensor_apply_kernelINS1_18TensorListMetadataILi2EEENS1_14UnaryOpFunctorIN3c1015Float8_e5m2fnuzELi2ELi1ELi1EEEJNS0_4CopyIS7_S7_EEEEEvT_T0_DpT1_,"",@"SHT_CUDA_INFO"
	.sectionflags	@""
	.align	4


	//----- nvinfo : EIATTR_CUDA_API_VERSION
	.align		4
        /*0000*/ 	.byte	0x04, 0x37
        /*0002*/ 	.short	(.L_3089 - .L_3088)
.L_3088:
        /*0004*/ 	.word	0x00000082


	//----- nvinfo : EIATTR_KPARAM_INFO
	.align		4
.L_3089:
        /*0008*/ 	.byte	0x04, 0x17
        /*000a*/ 	.short	(.L_3091 - .L_3090)
.L_3090:
        /*000c*/ 	.word	0x00000000
        /*0010*/ 	.short	0x0002
        /*0012*/ 	.short	0x0c49
        /*0014*/ 	.byte	0x00, 0xf0, 0x05, 0x00


	//----- nvinfo : EIATTR_KPARAM_INFO
	.align		4
.L_3091:
        /*0018*/ 	.byte	0x04, 0x17
        /*001a*/ 	.short	(.L_3093 - .L_3092)
.L_3092:
        /*001c*/ 	.word	0x00000000
        /*0020*/ 	.short	0x0001
        /*0022*/ 	.short	0x0c48
        /*0024*/ 	.byte	0x00, 0xf0, 0x05, 0x00


	//----- nvinfo : EIATTR_KPARAM_INFO
	.align		4
.L_3093:
        /*0028*/ 	.byte	0x04, 0x17
        /*002a*/ 	.short	(.L_3095 - .L_3094)
.L_3094:
        /*002c*/ 	.word	0x00000000
        /*0030*/ 	.short	0x0000
        /*0032*/ 	.short	0x0000
        /*0034*/ 	.byte	0x00, 0xf0, 0x21, 0x31


	//----- nvinfo : EIATTR_SPARSE_MMA_MASK
	.align		4
.L_3095:
        /*0038*/ 	.byte	0x03, 0x50
        /*003a*/ 	.short	0x0000


	//----- nvinfo : EIATTR_MAXREG_COUNT
	.align		4
        /*003c*/ 	.byte	0x03, 0x1b
        /*003e*/ 	.short	0x0080


	//----- nvinfo : EIATTR_MERCURY_ISA_VERSION
	.align		4
        /*0040*/ 	.byte	0x03, 0x5f
        /*0042*/ 	.short	0x0101


	//----- nvinfo : EIATTR_VRC_CTA_INIT_COUNT
	.align		4
        /*0044*/ 	.byte	0x02, 0x4a
	.zero		1
	.zero		1


	//----- nvinfo : EIATTR_EXIT_INSTR_OFFSETS
	.align		4
        /*0048*/ 	.byte	0x04, 0x1c
        /*004a*/ 	.short	(.L_3097 - .L_3096)


	//   ....[0]....
.L_3096:
        /*004c*/ 	.word	0x00000170


	//   ....[1]....
        /*0050*/ 	.word	0x00001240


	//   ....[2]....
        /*0054*/ 	.word	0x00001290


	//   ....[3]....
        /*0058*/ 	.word	0x00002040


	//----- nvinfo : EIATTR_MAX_THREADS
	.align		4
.L_3097:
        /*005c*/ 	.byte	0x04, 0x05
        /*005e*/ 	.short	(.L_3099 - .L_3098)
.L_3098:
        /*0060*/ 	.word	0x00000200
        /*0064*/ 	.word	0x00000001
        /*0068*/ 	.word	0x00000001


	//----- nvinfo : EIATTR_CRS_STACK_SIZE
	.align		4
.L_3099:
        /*006c*/ 	.byte	0x04, 0x1e
        /*006e*/ 	.short	(.L_3101 - .L_3100)
.L_3100:
        /*0070*/ 	.word	0x00000000


	//----- nvinfo : EIATTR_CBANK_PARAM_SIZE
	.align		4
.L_3101:
        /*0074*/ 	.byte	0x03, 0x19
        /*0076*/ 	.short	0x0c4a


	//----- nvinfo : EIATTR_PARAM_CBANK
	.align		4
        /*0078*/ 	.byte	0x04, 0x0a
        /*007a*/ 	.short	(.L_3103 - .L_3102)
	.align		4
.L_3102:
        /*007c*/ 	.word	index@(.nv.constant0._ZN2at6native55_GLOBAL__N__de093ff9_22_ForeachBinaryOpList_cu_a911ec4325multi_tensor_apply_kernelINS1_18TensorListMetadataILi2EEENS1_14UnaryOpFunctorIN3c1015Float8_e5m2fnuzELi2ELi1ELi1EEEJNS0_4CopyIS7_S7_EEEEEvT_T0_DpT1_)
        /*0080*/ 	.short	0x0380
        /*0082*/ 	.short	0x0c4a


	//----- nvinfo : EIATTR_SW_WAR
	.align		4
.L_3103:
        /*0084*/ 	.byte	0x04, 0x36
        /*0086*/ 	.short	(.L_3105 - .L_3104)
.L_3104:
        /*0088*/ 	.word	0x00000008
.L_3105:


//--------------------- .nv.info._ZN2at6native55_GLOBAL__N__de093ff9_22_ForeachBinaryOpList_cu_a911ec4325multi_tensor_apply_kernelINS1_18TensorListMetadataILi2EEENS1_11CopyFunctorIN3c1011Float8_e5m2ENS6_15Float8_e5m2fnuzELi2ELi1ELi1EEEJNS0_4CopyIS7_S8_EEEEEvT_T0_DpT1_ --------------------------
	.section	.nv.info._ZN2at6native55_GLOBAL__N__de093ff9_22_ForeachBinaryOpList_cu_a911ec4325multi_tensor_apply_kernelINS1_18TensorListMetadataILi2EEENS1_11CopyFunctorIN3c1011Float8_e5m2ENS6_15Float8_e5m2fnuzELi2ELi1ELi1EEEJNS0_4CopyIS7_S8_EEEEEvT_T0_DpT1_,"",@"SHT_CUDA_INFO"
	.sectionflags	@""
	.align	4


	//----- nvinfo : EIATTR_CUDA_API_VERSION
	.align		4
        /*0000*/ 	.byte	0x04, 0x37
        /*0002*/ 	.short	(.L_3107 - .L_3106)
.L_3106:
        /*0004*/ 	.word	0x00000082


	//----- nvinfo : EIATTR_KPARAM_INFO
	.align		4
.L_3107:
        /*0008*/ 	.byte	0x04, 0x17
        /*000a*/ 	.short	(.L_3109 - .L_3108)
.L_3108:
        /*000c*/ 	.word	0x00000000
        /*0010*/ 	.short	0x0002
        /*0012*/ 	.short	0x0c49
        /*0014*/ 	.byte	0x00, 0xf0, 0x05, 0x00


	//----- nvinfo : EIATTR_KPARAM_INFO
	.align		4
.L_3109:
        /*0018*/ 	.byte	0x04, 0x17
        /*001a*/ 	.short	(.L_3111 - .L_3110)
.L_3110:
        /*001c*/ 	.word	0x00000000
        /*0020*/ 	.short	0x0001
        /*0022*/ 	.short	0x0c48
        /*0024*/ 	.byte	0x00, 0xf0, 0x05, 0x00


	//----- nvinfo : EIATTR_KPARAM_INFO
	.align		4
.L_3111:
        /*0028*/ 	.byte	0x04, 0x17
        /*002a*/ 	.short	(.L_3113 - .L_3112)
.L_3112:
        /*002c*/ 	.word	0x00000000
        /*0030*/ 	.short	0x0000
        /*0032*/ 	.short	0x0000
        /*0034*/ 	.byte	0x00, 0xf0, 0x21, 0x31


	//----- nvinfo : EIATTR_SPARSE_MMA_MASK
	.align		4
.L_3113:
        /*0038*/ 	.byte	0x03, 0x50
        /*003a*/ 	.short	0x0000


	//----- nvinfo : EIATTR_MAXREG_COUNT
	.align		4
        /*003c*/ 	.byte	0x03, 0x1b
        /*003e*/ 	.short	0x0080


	//----- nvinfo : EIATTR_MERCURY_ISA_VERSION
	.align		4
        /*0040*/ 	.byte	0x03, 0x5f
        /*0042*/ 	.short	0x0101


	//----- nvinfo : EIATTR_VRC_CTA_INIT_COUNT
	.align		4
        /*0044*/ 	.byte	0x02, 0x4a
	.zero		1
	.zero		1


	//----- nvinfo : EIATTR_EXIT_INSTR_OFFSETS
	.align		4
        /*0048*/ 	.byte	0x04, 0x1c
        /*004a*/ 	.short	(.L_3115 - .L_3114)


	//   ....[0]....
.L_3114:
        /*004c*/ 	.word	0x00000170


	//   ....[1]....
        /*0050*/ 	.word	0x000010f0


	//   ....[2]....
        /*0054*/ 	.word	0x00001140


	//   ....[3]....
        /*0058*/ 	.word	0x00001de0


	//----- nvinfo : EIATTR_MAX_THREADS
	.align		4
.L_3115:
        /*005c*/ 	.byte	0x04, 0x05
        /*005e*/ 	.short	(.L_3117 - .L_3116)
.L_3116:
        /*0060*/ 	.word	0x00000200
        /*0064*/ 	.word	0x00000001
        /*0068*/ 	.word	0x00000001


	//----- nvinfo : EIATTR_CRS_STACK_SIZE
	.align		4
.L_3117:
        /*006c*/ 	.byte	0x04, 0x1e
        /*006e*/ 	.short	(.L_3119 - .L_3118)
.L_3118:
        /*0070*/ 	.word	0x00000000


	//----- nvinfo : EIATTR_CBANK_PARAM_SIZE
	.align		4
.L_3119:
        /*0074*/ 	.byte	0x03, 0x19
        /*0076*/ 	.short	0x0c4a


	//----- nvinfo : EIATTR_PARAM_CBANK
	.align		4
        /*0078*/ 	.byte	0x04, 0x0a
        /*007a*/ 	.short	(.L_3121 - .L_3120)
	.align		4
.L_3120:
        /*007c*/ 	.word	index@(.nv.constant0._ZN2at6native55_GLOBAL__N__de093ff9_22_ForeachBinaryOpList_cu_a911ec4325multi_tensor_apply_kernelINS1_18TensorListMetadataILi2EEENS1_11CopyFunctorIN3c1011Float8_e5m2ENS6_15Float8_e5m2fnuzELi2ELi1ELi1EEEJNS0_4CopyIS7_S8_EEEEEvT_T0_DpT1_)
        /*0080*/ 	.short	0x0380
        /*0082*/ 	.short	0x0c4a


	//----- nvinfo : EIATTR_SW_WAR
	.align		4
.L_3121:
        /*0084*/ 	.byte	0x04, 0x36
        /*0086*/ 	.short	(.L_3123 - .L_3122)
.L_3122:
        /*0088*/ 	.word	0x00000008
.L_3123:


//--------------------- .nv.info._ZN2at6native55_GLOBAL__N__de093ff9_22_ForeachBinaryOpList_cu_a911ec4325multi_tensor_apply_kernelINS1_18TensorListMetadataILi2EEENS1_11CopyFunctorIN3c1011Float8_e5m2ENS6_15Float8_e4m3fnuzELi2ELi1ELi1EEEJNS0_4CopyIS7_S8_EEEEEvT_T0_DpT1_ --------------------------
	.section	.nv.info._ZN2at6native55_GLOBAL__N__de093ff9_22_ForeachBinaryOpList_cu_a911ec4325multi_tensor_apply_kernelINS1_18TensorListMetadataILi2EEENS1_11CopyFunctorIN3c1011Float8_e5m2ENS6_15Float8_e4m3fnuzELi2ELi1ELi1EEEJNS0_4CopyIS7_S8_EEEEEvT_T0_DpT1_,"",@"SHT_CUDA_INFO"
	.sectionflags	@""
	.align	4


	//----- nvinfo : EIATTR_CUDA_API_VERSION
	.align		4
        /*0000*/ 	.byte	0x04, 0x37
        /*0002*/ 	.short	(.L_3125 - .L_3124)
.L_3124:
        /*0004*/ 	.word	0x00000082


	//----- nvinfo : EIATTR_KPARAM_INFO
	.align		4
.L_3125:
        /*0008*/ 	.byte	0x04, 0x17
        /*000a*/ 	.short	(.L_3127 - .L_3126)
.L_3126:
        /*000c*/ 	.word	0x00000000
        /*0010*/ 	.short	0x0002
        /*0012*/ 	.short	0x0c49
        /*0014*/ 	.byte	0x00, 0xf0, 0x05, 0x00


	//----- nvinfo : EIATTR_KPARAM_INFO
	.align		4
.L_3127:
        /*0018*/ 	.byte	0x04, 0x17
        /*001a*/ 	.short	(.L_3129 - .L_3128)
.L_3128:
        /*001c*/ 	.word	0x00000000
        /*0020*/ 	.short	0x0001
        /*0022*/ 	.short	0x0c48
        /*0024*/ 	.byte	0x00, 0xf0, 0x05, 0x00


	//----- nvinfo : EIATTR_KPARAM_INFO
	.align		4
.L_3129:
        /*0028*/ 	.byte	0x04, 0x17
        /*002a*/ 	.short	(.L_3131 - .L_3130)
.L_3130:
        /*002c*/ 	.word	0x00000000
        /*0030*/ 	.short	0x0000
        /*0032*/ 	.short	0x0000
        /*0034*/ 	.byte	0x00, 0xf0, 0x21, 0x31


	//----- nvinfo : EIATTR_SPARSE_MMA_MASK
	.align		4
.L_3131:
        /*0038*/ 	.byte	0x03, 0x50
        /*003a*/ 	.short	0x0000


	//----- nvinfo : EIATTR_MAXREG_COUNT
	.align		4
        /*003c*/ 	.byte	0x03, 0x1b
        /*003e*/ 	.short	0x0080


	//----- nvinfo : EIATTR_MERCURY_ISA_VERSION
	.align		4
        /*0040*/ 	.byte	0x03, 0x5f
        /*0042*/ 	.short	0x0101


	//----- nvinfo : EIATTR_VRC_CTA_INIT_COUNT
	.align		4
        /*0044*/ 	.byte	0x02, 0x4a
	.zero		1
	.zero		1


	//----- nvinfo : EIATTR_EXIT_INSTR_OFFSETS
	.align		4
        /*0048*/ 	.byte	0x04, 0x1c
        /*004a*/ 	.short	(.L_3133 - .L_3132)


	//   ....[0]....
.L_3132:
        /*004c*/ 	.word	0x00000170


	//   ....[1]....
        /*0050*/ 	.word	0x000010f0


	//   ....[2]....
        /*0054*/ 	.word	0x00001140


	//   ....[3]....
        /*0058*/ 	.word	0x00001de0


	//----- nvinfo : EIATTR_MAX_THREADS
	.align		4
.L_3133:
        /*005c*/ 	.byte	0x04, 0x05
        /*005e*/ 	.short	(.L_3135 - .L_3134)
.L_3134:
        /*0060*/ 	.word	0x00000200
        /*0064*/ 	.word	0x00000001
        /*0068*/ 	.word	0x00000001


	//----- nvinfo : EIATTR_CRS_STACK_SIZE
	.align		4
.L_3135:
        /*006c*/ 	.byte	0x04, 0x1e
        /*006e*/ 	.short	(.L_3137 - .L_3136)
.L_3136:
        /*0070*/ 	.word	0x00000000


	//----- nvinfo : EIATTR_CBANK_PARAM_SIZE
	.align		4
.L_3137:
        /*0074*/ 	.byte	0x03, 0x19
        /*0076*/ 	.short	0x0c4a


	//----- nvinfo : EIATTR_PARAM_CBANK
	.align		4
        /*0078*/ 	.byte	0x04, 0x0a
        /*007a*/ 	.short	(.L_3139 - .L_3138)
	.align		4
.L_3138:
        /*007c*/ 	.word	index@(.nv.constant0._ZN2at6native55_GLOBAL__N__de093ff9_22_ForeachBinaryOpList_cu_a911ec4325multi_tensor_apply_kernelINS1_18TensorListMetadataILi2EEENS1_11CopyFunctorIN3c1011Float8_e5m2ENS6_15Float8_e4m3fnuzELi2ELi1ELi1EEEJNS0_4CopyIS7_S8_EEEEEvT_T0_DpT1_)
        /*0080*/ 	.short	0x0380
        /*0082*/ 	.short	0x0c4a


	//----- nvinfo : EIATTR_SW_WAR
	.align		4
.L_3139:
        /*0084*/ 	.byte	0x04, 0x36
        /*0086*/ 	.short	(.L_3141 - .L_3140)
.L_3140:
        /*0088*/ 	.word	0x00000008
.L_3141:


//--------------------- .nv.info._ZN2at6native55_GLOBAL__N__de093ff9_22_ForeachBinaryOpList_cu_a911ec4325multi_tensor_apply_kernelINS1_18TensorListMetadataILi2EEENS1_11CopyFunctorIN3c1011Float8_e5m2ENS6_13Float8_e4m3fnELi2ELi1ELi1EEEJNS0_4CopyIS7_S8_EEEEEvT_T0_DpT1_ --------------------------
	.section	.nv.info._ZN2at6native55_GLOBAL__N__de093ff9_22_ForeachBinaryOpList_cu_a911ec4325multi_tensor_apply_kernelINS1_18TensorListMetadataILi2EEENS1_11CopyFunctorIN3c1011Float8_e5m2ENS6_13Float8_e4m3fnELi2ELi1ELi1EEEJNS0_4CopyIS7_S8_EEEEEvT_T0_DpT1_,"",@"SHT_CUDA_INFO"
	.sectionflags	@""
	.align	4


	//----- nvinfo : EIATTR_CUDA_API_VERSION
	.align		4
        /*0000*/ 	.byte	0x04, 0x37
        /*0002*/ 	.short	(.L_3143 - .L_3142)
.L_3142:
        /*0004*/ 	.word	0x00000082


	//----- nvinfo : EIATTR_KPARAM_INFO
	.align		4
.L_3143:
        /*0008*/ 	.byte	0x04, 0x17
        /*000a*/ 	.short	(.L_3145 - .L_3144)
.L_3144:
        /*000c*/ 	.word	0x00000000
        /*0010*/ 	.short	0x0002
        /*0012*/ 	.short	0x0c49
        /*0014*/ 	.byte	0x00, 0xf0, 0x05, 0x00


	//----- nvinfo : EIATTR_KPARAM_INFO
	.align		4
.L_3145:
        /*0018*/ 	.byte	0x04, 0x17
        /*001a*/ 	.short	(.L_3147 - .L_3146)
.L_3146:
        /*001c*/ 	.word	0x00000000
        /*0020*/ 	.short	0x0001
        /*0022*/ 	.short	0x0c48
        /*0024*/ 	.byte	0x00, 0xf0, 0x05, 0x00


	//----- nvinfo : EIATTR_KPARAM_INFO
	.align		4
.L_3147:
        /*0028*/ 	.byte	0x04, 0x17
        /*002a*/ 	.short	(.L_3149 - .L_3148)
.L_3148:
        /*002c*/ 	.word	0x00000000
        /*0030*/ 	.short	0x0000
        /*0032*/ 	.short	0x0000
        /*0034*/ 	.byte	0x00, 0xf0, 0x21, 0x31


	//----- nvinfo : EIATTR_SPARSE_MMA_MASK
	.align		4
.L_3149:
        /*0038*/ 	.byte	0x03, 0x50
        /*003a*/ 	.short	0x0000


	//----- nvinfo : EIATTR_MAXREG_COUNT
	.align		4
        /*003c*/ 	.byte	0x03, 0x1b
        /*003e*/ 	.short	0x0080


	//----- nvinfo : EIATTR_MERCURY_ISA_VERSION
	.align		4
        /*0040*/ 	.byte	0x03, 0x5f
        /*0042*/ 	.short	0x0101


	//----- nvinfo : EIATTR_VRC_CTA_INIT_COUNT
	.align		4
        /*0044*/ 	.byte	0x02, 0x4a
	.zero		1
	.zero		1


	//----- nvinfo : EIATTR_EXIT_INSTR_OFFSETS
	.align		4
        /*0048*/ 	.byte	0x04, 0x1c
        /*004a*/ 	.short	(.L_3151 - .L_3150)


	//   ....[0]....
.L_3150:
        /*004c*/ 	.word	0x00000170


	//   ....[1]....
        /*0050*/ 	.word	0x00000e50


	//   ....[2]....
        /*0054*/ 	.word	0x00000ea0


	//   ....[3]....
        /*0058*/ 	.word	0x00001850


	//----- nvinfo : EIATTR_MAX_THREADS
	.align		4
.L_3151:
        /*005c*/ 	.byte	0x04, 0x05
        /*005e*/ 	.short	(.L_3153 - .L_3152)
.L_3152:
        /*0060*/ 	.word	0x00000200
        /*0064*/ 	.word	0x00000001
        /*0068*/ 	.word	0x00000001


	//----- nvinfo : EIATTR_CRS_STACK_SIZE
	.align		4
.L_3153:
        /*006c*/ 	.byte	0x04, 0x1e
        /*006e*/ 	.short	(.L_3155 - .L_3154)
.L_3154:
        /*0070*/ 	.word	0x00000000


	//----- nvinfo : EIATTR_CBANK_PARAM_SIZE
	.align		4
.L_3155:
        /*0074*/ 	.byte	0x03, 0x19
        /*0076*/ 	.short	0x0c4a


	//----- nvinfo : EIATTR_PARAM_CBANK
	.align		4
        /*0078*/ 	.byte	0x04, 0x0a
        /*007a*/ 	.short	(.L_3157 - .L_3156)
	.align		4
.L_3156:
        /*007c*/ 	.word	index@(.nv.constant0._ZN2at6native55_GLOBAL__N__de093ff9_22_ForeachBinaryOpList_cu_a911ec4325multi_tensor_apply_kernelINS1_18TensorListMetadataILi2EEENS1_11CopyFunctorIN3c1011Float8_e5m2ENS6_13Float8_e4m3fnELi2ELi1ELi1EEEJNS0_4CopyIS7_S8_EEEEEvT_T0_DpT1_)
        /*0080*/ 	.short	0x0380
        /*0082*/ 	.short	0x0c4a


	//----- nvinfo : EIATTR_SW_WAR
	.align		4
.L_3157:
        /*0084*/ 	.byte	0x04, 0x36
        /*0086*/ 	.short	(.L_3159 - .L_3158)
.L_3158:
        /*0088*/ 	.word	0x00000008
.L_3159:


//--------------------- .nv.info._ZN2at6native55_GLOBAL__N__de093ff9_22_ForeachBinaryOpList_cu_a911ec4325multi_tensor_apply_kernelINS1_18TensorListMetadataILi2EEENS1_11CopyFunctorIN3c1011Float8_e5m2EbLi2ELi1ELi1EEEJNS0_4CopyIS7_bEEEEEvT_T0_DpT1_ --------------------------
	.section	.nv.info._ZN2at6native55_GLOBAL__N__de093ff9_22_ForeachBinaryOpList_cu_a911ec4325multi_tensor_apply_kernelINS1_18TensorListMetadataILi2EEENS1_11CopyFunctorIN3c1011Float8_e5m2EbLi2ELi1ELi1EEEJNS0_4CopyIS7_bEEEEEvT_T0_DpT1_,"",@"SHT_CUDA_INFO"
	.sectionflags	@""
	.align	4


	//----- nvinfo : EIATTR_CUDA_API_VERSION
	.align		4
        /*0000*/ 	.byte	0x04, 0x37
        /*0002*/ 	.short	(.L_3161 - .L_3160)
.L_3160:
        /*0004*/ 	.word	0x00000082


	//----- nvinfo : EIATTR_KPARAM_INFO
	.align		4
.L_3161:
        /*0008*/ 	.byte	0x04, 0x17
        /*000a*/ 	.short	(.L_3163 - .L_3162)
.L_3162:
        /*000c*/ 	.word	0x00000000
        /*0010*/ 	.short	0x0002
        /*0012*/ 	.short	0x0c49
        /*0014*/ 	.byte	0x00, 0xf0, 0x05, 0x00


	//----- nvinfo : EIATTR_KPARAM_INFO
	.align		4
.L_3163:
        /*0018*/ 	.byte	0x04, 0x17
        /*001a*/ 	.short	(.L_3165 - .L_3164)
.L_3164:
        /*001c*/ 	.word	0x00000000
        /*0020*/ 	.short	0x0001
        /*0022*/ 	.short	0x0c48
        /*0024*/ 	.byte	0x00, 0xf0, 0x05, 0x00


	//----- nvinfo : EIATTR_KPARAM_INFO
	.align		4
.L_3165:
        /*0028*/ 	.byte	0x04, 0x17
        /*002a*/ 	.short	(.L_3167 - .L_3166)
.L_3166:
        /*002c*/ 	.word	0x00000000
        /*0030*/ 	.short	0x0000
        /*0032*/ 	.short	0x0000
        /*0034*/ 	.byte	0x00, 0xf0, 0x21, 0x31


	//----- nvinfo : EIATTR_SPARSE_MMA_MASK
	.align		4
.L_3167:
        /*0038*/ 	.byte	0x03, 0x50
        /*003a*/ 	.short	0x0000


	//----- nvinfo : EIATTR_MAXREG_COUNT
	.align		4
        /*003c*/ 	.byte	0x03, 0x1b
        /*003e*/ 	.short	0x0080


	//----- nvinfo : EIATTR_MERCURY_ISA_VERSION
	.align		4
        /*0040*/ 	.byte	0x03, 0x5f
        /*0042*/ 	.short	0x0101


	//----- nvinfo : EIATTR_VRC_CTA_INIT_COUNT
	.align		4
        /*0044*/ 	.byte	0x02, 0x4a
	.zero		1
	.zero		1


	//----- nvinfo : EIATTR_EXIT_INSTR_OFFSETS
	.align		4
        /*0048*/ 	.byte	0x04, 0x1c
        /*004a*/ 	.short	(.L_3169 - .L_3168)


	//   ....[0]....
.L_3168:
        /*004c*/ 	.word	0x00000170


	//   ....[1]....
        /*0050*/ 	.word	0x00000ac0


	//   ....[2]....
        /*0054*/ 	.word	0x00000b10


	//   ....[3]....
        /*0058*/ 	.word	0x00001120


	//----- nvinfo : EIATTR_MAX_THREADS
	.align		4
.L_3169:
        /*005c*/ 	.byte	0x04, 0x05
        /*005e*/ 	.short	(.L_3171 - .L_3170)
.L_3170:
        /*0060*/ 	.word	0x00000200
        /*0064*/ 	.word	0x00000001
        /*0068*/ 	.word	0x00000001


	//----- nvinfo : EIATTR_CRS_STACK_SIZE
	.align		4
.L_3171:
        /*006c*/ 	.byte	0x04, 0x1e
        /*006e*/ 	.short	(.L_3173 - .L_3172)
.L_3172:
        /*0070*/ 	.word	0x00000000


	//----- nvinfo : EIATTR_CBANK_PARAM_SIZE
	.align		4
.L_3173:
        /*0074*/ 	.byte	0x03, 0x19
        /*0076*/ 	.short	0x0c4a


	//----- nvinfo : EIATTR_PARAM_CBANK
	.align		4
        /*0078*/ 	.byte	0x04, 0x0a
        /*007a*/ 	.short	(.L_3175 - .L_3174)
	.align		4
.L_3174:
        /*007c*/ 	.word	index@(.nv.constant0._ZN2at6native55_GLOBAL__N__de093ff9_22_ForeachBinaryOpList_cu_a911ec4325multi_tensor_apply_kernelINS1_18TensorListMetadataILi2EEENS1_11CopyFunctorIN3c1011Float8_e5m2EbLi2ELi1ELi1EEEJNS0_4CopyIS7_bEEEEEvT_T0_DpT1_)
        /*0080*/ 	.short	0x0380
        /*0082*/ 	.short	0x0c4a


	//----- nvinfo : EIATTR_SW_WAR
	.align		4
.L_3175:
        /*0084*/ 	.byte	0x04, 0x36
        /*0086*/ 	.short	(.L_3177 - .L_3176)
.L_3176:
        /*0088*/ 	.word	0x00000008
.L_3177:


//--------------------- .nv.info._ZN2at6native55_GLOBAL__N__de093ff9_22_ForeachBinaryOpList_cu_a911ec4325multi_tensor_apply_kernelINS1_18TensorListMetadataILi2EEENS1_11CopyFunctorIN3c1011Float8_e5m2ENS6_8BFloat16ELi2ELi1ELi1EEEJNS0_4CopyIS7_S8_EEEEEvT_T0_DpT1_ --------------------------
	.section	.nv.info._ZN2at6native55_GLOBAL__N__de093ff9_22_ForeachBinaryOpList_cu_a911ec4325multi_tensor_apply_kernelINS1_18TensorListMetadataILi2EEENS1_11CopyFunctorIN3c1011Float8_e5m2ENS6_8BFloat16ELi2ELi1ELi1EEEJNS0_4CopyIS7_S8_EEEEEvT_T0_DpT1_,"",@"SHT_CUDA_INFO"
	.sectionflags	@""
	.align	4


	//----- nvinfo : EIATTR_CUDA_API_VERSION
	.align		4
        /*0000*/ 	.byte	0x04, 0x37
        /*0002*/ 	.short	(.L_3179 - .L_3178)
.L_3178:
        /*0004*/ 	.word	0x00000082


	//----- nvinfo : EIATTR_KPARAM_INFO
	.align		4
.L_3179:
        /*0008*/ 	.byte	0x04, 0x17
        /*000a*/ 	.short	(.L_3181 - .L_3180)
.L_3180:
        /*000c*/ 	.word	0x00000000
        /*0010*/ 	.short	0x0002
        /*0012*/ 	.short	0x0c49
        /*0014*/ 	.byte	0x00, 0xf0, 0x05, 0x00


	//----- nvinfo : EIATTR_KPARAM_INFO
	.align		4
.L_3181:
        /*0018*/ 	.byte	0x04, 0x17
        /*001a*/ 	.short	(.L_3183 - .L_3182)
.L_3182:
        /*001c*/ 	.word	0x00000000
        /*0020*/ 	.short	0x0001
        /*0022*/ 	.short	0x0c48
        /*0024*/ 	.byte	0x00, 0xf0, 0x05, 0x00


	//----- nvinfo : EIATTR_KPARAM_INFO
	.align		4
.L_3183:
        /*0028*/ 	.byte	0x04, 0x17
        /*002a*/ 	.short	(.L_3185 - .L_3184)
.L_3184:
        /*002c*/ 	.word	0x00000000
        /*0030*/ 	.short	0x0000
        /*0032*/ 	.short	0x0000
        /*0034*/ 	.byte	0x00, 0xf0, 0x21, 0x31


	//----- nvinfo : EIATTR_SPARSE_MMA_MASK
	.align		4
.L_3185:
        /*0038*/ 	.byte	0x03, 0x50
        /*003a*/ 	.short	0x0000


	//----- nvinfo : EIATTR_MAXREG_COUNT
	.align		4
        /*003c*/ 	.byte	0x03, 0x1b
        /*003e*/ 	.short	0x0080


	//----- nvinfo : EIATTR_MERCURY_ISA_VERSION
	.align		4
        /*0040*/ 	.byte	0x03, 0x5f
        /*0042*/ 	.short	0x0101


	//----- nvinfo : EIATTR_VRC_CTA_INIT_COUNT
	.align		4
        /*0044*/ 	.byte	0x02, 0x4a
	.zero		1
	.zero		1


	//----- nvinfo : EIATTR_EXIT_INSTR_OFFSETS
	.align		4
        /*0048*/ 	.byte	0x04, 0x1c
        /*004a*/ 	.short	(.L_3187 - .L_3186)


	//   ....[0]....
.L_3186:
        /*004c*/ 	.word	0x00000190


	//   ....[1]....
        /*0050*/ 	.word	0x00000b40


	//   ....[2]....
        /*0054*/ 	.word	0x00000b90


	//   ....[3]....
        /*0058*/ 	.word	0x00001180


	//----- nvinfo : EIATTR_MAX_THREADS
	.align		4
.L_3187:
        /*005c*/ 	.byte	0x04, 0x05
        /*005e*/ 	.short	(.L_3189 - .L_3188)
.L_3188:
        /*0060*/ 	.word	0x00000200
        /*0064*/ 	.word	0x00000001
        /*0068*/ 	.word	0x00000001


	//----- nvinfo : EIATTR_CRS_STACK_SIZE
	.align		4
.L_3189:
        /*006c*/ 	.byte	0x04, 0x1e
        /*006e*/ 	.short	(.L_3191 - .L_3190)
.L_3190:
        /*0070*/ 	.word	0x00000000


	//----- nvinfo : EIATTR_CBANK_PARAM_SIZE
	.align		4
.L_3191:
        /*0074*/ 	.byte	0x03, 0x19
        /*0076*/ 	.short	0x0c4a


	//----- nvinfo : EIATTR_PARAM_CBANK
	.align		4
        /*0078*/ 	.byte	0x04, 0x0a
        /*007a*/ 	.short	(.L_3193 - .L_3192)
	.align		4
.L_3192:
        /*007c*/ 	.word	index@(.nv.constant0._ZN2at6native55_GLOBAL__N__de093ff9_22_ForeachBinaryOpList_cu_a911ec4325multi_tensor_apply_kernelINS1_18TensorListMetadataILi2EEENS1_11CopyFunctorIN3c1011Float8_e5m2ENS6_8BFloat16ELi2ELi1ELi1EEEJNS0_4CopyIS7_S8_EEEEEvT_T0_DpT1_)
        /*0080*/ 	.short	0x0380
        /*0082*/ 	.short	0x0c4a


	//----- nvinfo : EIATTR_SW_WAR
	.align		4
.L_3193:
        /*0084*/ 	.byte	0x04, 0x36
        /*0086*/ 	.short	(.L_3195 - .L_3194)
.L_3194:
        /*0088*/ 	.word	0x00000008
.L_3195:


//--------------------- .nv.info._ZN2at6native55_GLOBAL__N__de093ff9_22_ForeachBinaryOpList_cu_a911ec4325multi_tensor_apply_kernelINS1_18TensorListMetadataILi2EEENS1_11CopyFunctorIN3c1011Float8_e5m2ENS6_4HalfELi2ELi1ELi1EEEJNS0_4CopyIS7_S8_EEEEEvT_T0_DpT1_ --------------------------
	.section	.nv.info._ZN2at6native55_GLOBAL__N__de093ff9_22_ForeachBinaryOpList_cu_a911ec4325multi_tensor_apply_kernelINS1_18TensorListMetadataILi2EEENS1_11CopyFunctorIN3c1011Float8_e5m2ENS6_4HalfELi2ELi1ELi1EEEJNS0_4CopyIS7_S8_EEEEEvT_T0_DpT1_,"",@"SHT_CUDA_INFO"
	.sectionflags	@""
	.align	4


	//----- nvinfo : EIATTR_CUDA_API_VERSION
	.align		4
        /*0000*/ 	.byte	0x04, 0x37
        /*0002*/ 	.short	(.L_3197 - .L_3196)
.L_3196:
        /*0004*/ 	.word	0x00000082


	//----- nvinfo : EIATTR_KPARAM_INFO
	.align		4
.L_3197:
        /*0008*/ 	.byte	0x04, 0x17
        /*000a*/ 	.short	(.L_3199 - .L_3198)
.L_3198:
        /*000c*/ 	.word	0x00000000
        /*0010*/ 	.short	0x0002
        /*0012*/ 	.short	0x0c49
        /*0014*/ 	.byte	0x00, 0xf0, 0x05, 0x00


	//----- nvinfo : EIATTR_KPARAM_INFO
	.align		4
.L_3199:
        /*0018*/ 	.byte	0x04, 0x17
        /*001a*/ 	.short	(.L_3201 - .L_3200)
.L_3200:
        /*001c*/ 	.word	0x00000000
        /*0020*/ 	.short	0x0001
        /*0022*/ 	.short	0x0c48
        /*0024*/ 	.byte	0x00, 0xf0, 0x05, 0x00


	//----- nvinfo : EIATTR_KPARAM_INFO
	.align		4
.L_3201:
        /*0028*/ 	.byte	0x04, 0x17
        /*002a*/ 	.short	(.L_3203 - .L_3202)
.L_3202:
        /*002c*/ 	.word	0x00000000
        /*0030*/ 	.short	0x0000
        /*0032*/ 	.short	0x0000
        /*0034*/ 	.byte	0x00, 0xf0, 0x21, 0x31


	//----- nvinfo : EIATTR_SPARSE_MMA_MASK
	.align		4
.L_3203:
        /*0038*/ 	.byte	0x03, 0x50
        /*003a*/ 	.short	0x0000


	//----- nvinfo : EIATTR_MAXREG_COUNT
	.align		4
        /*003c*/ 	.byte	0x03, 0x1b
        /*003e*/ 	.short	0x0080


	//----- nvinfo : EIATTR_MERCURY_ISA_VERSION
	.align		4
        /*0040*/ 	.byte	0x03, 0x5f
        /*0042*/ 	.short	0x0101


	//----- nvinfo : EIATTR_VRC_CTA_INIT_COUNT
	.align		4
        /*0044*/ 	.byte	0x02, 0x4a
	.zero		1
	.zero		1


	//----- nvinfo : EIATTR_EXIT_INSTR_OFFSETS
	.align		4
        /*0048*/ 	.byte	0x04, 0x1c
        /*004a*/ 	.short	(.L_3205 - .L_3204)


	//   ....[0]....
.L_3204:
        /*004c*/ 	.word	0x00000190


	//   ....[1]....
        /*0050*/ 	.word	0x00000b40


	//   ....[2]....
        /*0054*/ 	.word	0x00000b90


	//   ....[3]....
        /*0058*/ 	.word	0x00001160


	//----- nvinfo : EIATTR_MAX_THREADS
	.align		4
.L_3205:
        /*005c*/ 	.byte	0x04, 0x05
        /*005e*/ 	.short	(.L_3207 - .L_3206)
.L_3206:
        /*0060*/ 	.word	0x00000200
        /*0064*/ 	.word	0x00000001
        /*0068*/ 	.word	0x00000001


	//----- nvinfo : EIATTR_CRS_STACK_SIZE
	.align		4
.L_3207:
        /*006c*/ 	.byte	0x04, 0x1e
        /*006e*/ 	.short	(.L_3209 - .L_3208)
.L_3208:
        /*0070*/ 	.word	0x00000000


	//----- nvinfo : EIATTR_CBANK_PARAM_SIZE
	.align		4
.L_3209:
        /*0074*/ 	.byte	0x03, 0x19
        /*0076*/ 	.short	0x0c4a


	//----- nvinfo : EIATTR_PARAM_CBANK
	.align		4
        /*0078*/ 	.byte	0x04, 0x0a
        /*007a*/ 	.short	(.L_3211 - .L_3210)
	.align		4
.L_3210:
        /*007c*/ 	.word	index@(.nv.constant0._ZN2at6native55_GLOBAL__N__de093ff9_22_ForeachBinaryOpList_cu_a911ec4325multi_tensor_apply_kernelINS1_18TensorListMetadataILi2EEENS1_11CopyFunctorIN3c1011Float8_e5m2ENS6_4HalfELi2ELi1ELi1EEEJNS0_4CopyIS7_S8_EEEEEvT_T0_DpT1_)
        /*0080*/ 	.short	0x0380
        /*0082*/ 	.short	0x0c4a


	//----- nvinfo : EIATTR_SW_WAR
	.align		4
.L_3211:
        /*0084*/ 	.byte	0x04, 0x36
        /*0086*/ 	.short	(.L_3213 - .L_3212)
.L_3212:
        /*0088*/ 	.word	0x00000008
.L_3213:


//--------------------- .nv.info._ZN2at6native55_GLOBAL__N__de093ff9_22_ForeachBinaryOpList_cu_a911ec4325multi_tensor_apply_kernelINS1_18TensorListMetadataILi2EEENS1_11CopyFunctorIN3c1011Float8_e5m2ENS6_7complexIfEELi2ELi1ELi1EEEJNS0_4CopyIS7_S9_EEEEEvT_T0_DpT1_ --------------------------
	.section	.nv.info._ZN2at6native55_GLOBAL__N__de093ff9_22_ForeachBinaryOpList_cu_a911ec4325multi_tensor_apply_kernelINS1_18TensorListMetadataILi2EEENS1_11CopyFunctorIN3c1011Float8_e5m2ENS6_7complexIfEELi2ELi1ELi1EEEJNS0_4CopyIS7_S9_EEEEEvT_T0_DpT1_,"",@"SHT_CUDA_INFO"
	.sectionflags	@""
	.align	4


	//----- nvinfo : EIATTR_CUDA_API_VERSION
	.align		4
        /*0000*/ 	.byte	0x04, 0x37
        /*0002*/ 	.short	(.L_3215 - .L_3214)
.L_3214:
        /*0004*/ 	.word	0x00000082


	//----- nvinfo : EIATTR_KPARAM_INFO
	.align		4
.L_3215:
        /*0008*/ 	.byte	0x04, 0x17
        /*000a*/ 	.short	(.L_3217 - .L_3216)
.L_3216:
        /*000c*/ 	.word	0x00000000
        /*0010*/ 	.short	0x0002
        /*0012*/ 	.short	0x0c49
        /*0014*/ 	.byte	0x00, 0xf0, 0x05, 0x00


	//----- nvinfo : EIATTR_KPARAM_INFO
	.align		4
.L_3217:
        /*0018*/ 	.byte	0x04, 0x17
        /*001a*/ 	.short	(.L_3219 - .L_3218)
.L_3218:
        /*001c*/ 	.word	0x00000000
        /*0020*/ 	.short	0x0001
        /*0022*/ 	.short	0x0c48
        /*0024*/ 	.byte	0x00, 0xf0, 0x05, 0x00


	//----- nvinfo : EIATTR_KPARAM_INFO
	.align		4
.L_3219:
        /*0028*/ 	.byte	0x04, 0x17
        /*002a*/ 	.short	(.L_3221 - .L_3220)
.L_3220:
        /*002c*/ 	.word	0x00000000
        /*0030*/ 	.short	0x0000
        /*0032*/ 	.short	0x0000
        /*0034*/ 	.byte	0x00, 0xf0, 0x21, 0x31


	//----- nvinfo : EIATTR_SPARSE_MMA_MASK
	.align		4
.L_3221:
        /*0038*/ 	.byte	0x03, 0x50
        /*003a*/ 	.short	0x0000


	//----- nvinfo : EIATTR_MAXREG_COUNT
	.align		4
        /*003c*/ 	.byte	0x03, 0x1b
        /*003e*/ 	.short	0x0080


	//----- nvinfo : EIATTR_MERCURY_ISA_VERSION
	.align		4
        /*0040*/ 	.byte	0x03, 0x5f
        /*0042*/ 	.short	0x0101


	//----- nvinfo : EIATTR_VRC_CTA_INIT_COUNT
	.align		4
        /*0044*/ 	.byte	0x02, 0x4a
	.zero		1
	.zero		1


	//----- nvinfo : EIATTR_EXIT_INSTR_OFFSETS
	.align		4
        /*0048*/ 	.byte	0x04, 0x1c
        /*004a*/ 	.short	(.L_3223 - .L_3222)


	//   ....[0]....
.L_3222:
        /*004c*/ 	.word	0x00000190


	//   ....[1]....
        /*0050*/ 	.word	0x00000b60


	//   ....[2]....
        /*0054*/ 	.word	0x00000bb0


	//   ....[3]....
        /*0058*/ 	.word	0x00001140


	//----- nvinfo : EIATTR_MAX_THREADS
	.align		4
.L_3223:
        /*005c*/ 	.byte	0x04, 0x05
        /*005e*/ 	.short	(.L_3225 - .L_3224)
.L_3224:
        /*0060*/ 	.word	0x00000200
        /*0064*/ 	.word	0x00000001
        /*0068*/ 	.word	0x00000001


	//----- nvinfo : EIATTR_CRS_STACK_SIZE
	.align		4
.L_3225:
        /*006c*/ 	.byte	0x04, 0x1e
        /*006e*/ 	.short	(.L_3227 - .L_3226)
.L_3226:
        /*0070*/ 	.word	0x00000000


	//----- nvinfo : EIATTR_CBANK_PARAM_SIZE
	.align		4
.L_3227:
        /*0074*/ 	.byte	0x03, 0x19
        /*0076*/ 	.short	0x0c4a


	//----- nvinfo : EIATTR_PARAM_CBANK
	.align		4
        /*0078*/ 	.byte	0x04, 0x0a
        /*007a*/ 	.short	(.L_3229 - .L_3228)
	.align		4
.L_3228:
        /*007c*/ 	.word	index@(.nv.constant0._ZN2at6native55_GLOBAL__N__de093ff9_22_ForeachBinaryOpList_cu_a911ec4325multi_tensor_apply_kernelINS1_18TensorListMetadataILi2EEENS1_11CopyFunctorIN3c1011Float8_e5m2ENS6_7complexIfEELi2ELi1ELi1EEEJNS0_4CopyIS7_S9_EEEEEvT_T0_DpT1_)
        /*0080*/ 	.short	0x0380
        /*0082*/ 	.short	0x0c4a


	//----- nvinfo : EIATTR_SW_WAR
	.align		4
.L_3229:
        /*0084*/ 	.byte	0x04, 0x36
        /*0086*/ 	.short	(.L_3231 - .L_3230)
.L_3230:
        /*0088*/ 	.word	0x00000008
.L_3231:


//--------------------- .nv.info._ZN2at6native55_GLOBAL__N__de093ff9_22_ForeachBinaryOpList_cu_a911ec4325multi_tensor_apply_kernelINS1_18TensorListMetadataILi2EEENS1_11CopyFunctorIN3c1011Float8_e5m2ENS6_7complexIdEELi2ELi1ELi1EEEJNS0_4CopyIS7_S9_EEEEEvT_T0_DpT1_ --------------------------
	.section	.nv.info._ZN2at6native55_GLOBAL__N__de093ff9_22_ForeachBinaryOpList_cu_a911ec4325multi_tensor_apply_kernelINS1_18TensorListMetadataILi2EEENS1_11CopyFunctorIN3c1011Float8_e5m2ENS6_7complexIdEELi2ELi1ELi1EEEJNS0_4CopyIS7_S9_EEEEEvT_T0_DpT1_,"",@"SHT_CUDA_INFO"
	.sectionflags	@""
	.align	4


	//----- nvinfo : EIATTR_CUDA_API_VERSION
	.align		4
        /*0000*/ 	.byte	0x04, 0x37
        /*0002*/ 	.short	(.L_3233 - .L_3232)
.L_3232:
        /*0004*/ 	.word	0x00000082


	//----- nvinfo : EIATTR_KPARAM_INFO
	.align		4
.L_3233:
        /*0008*/ 	.byte	0x04, 0x17
        /*000a*/ 	.short	(.L_3235 - .L_3234)
.L_3234:
        /*000c*/ 	.word	0x00000000
        /*0010*/ 	.short	0x0002
        /*0012*/ 	.short	0x0c49
        /*0014*/ 	.byte	0x00, 0xf0, 0x05, 0x00


	//----- nvinfo : EIATTR_KPARAM_INFO
	.align		4
.L_3235:
        /*0018*/ 	.byte	0x04, 0x17
        /*001a*/ 	.short	(.L_3237 - .L_3236)
.L_3236:
        /*001c*/ 	.word	0x00000000
        /*0020*/ 	.short	0x0001
        /*0022*/ 	.short	0x0c48
        /*0024*/ 	.byte	0x00, 0xf0, 0x05, 0x00


	//----- nvinfo : EIATTR_KPARAM_INFO
	.align		4
.L_3237:
        /*0028*/ 	.byte	0x04, 0x17
        /*002a*/ 	.short	(.L_3239 - .L_3238)
.L_3238:
        /*002c*/ 	.word	0x00000000
        /*0030*/ 	.short	0x0000
        /*0032*/ 	.short	0x0000
        /*0034*/ 	.byte	0x00, 0xf0, 0x21, 0x31


	//----- nvinfo : EIATTR_SPARSE_MMA_MASK
	.align		4
.L_3239:
        /*0038*/ 	.byte	0x03, 0x50
        /*003a*/ 	.short	0x0000


	//----- nvinfo : EIATTR_MAXREG_COUNT
	.align		4
        /*003c*/ 	.byte	0x03, 0x1b
        /*003e*/ 	.short	0x0080


	//----- nvinfo : EIATTR_MERCURY_ISA_VERSION
	.align		4
        /*0040*/ 	.byte	0x03, 0x5f
        /*0042*/ 	.short	0x0101


	//----- nvinfo : EIATTR_VRC_CTA_INIT_COUNT
	.align		4
        /*0044*/ 	.byte	0x02, 0x4a
	.zero		1
	.zero		1


	//----- nvinfo : EIATTR_EXIT_INSTR_OFFSETS
	.align		4
        /*0048*/ 	.byte	0x04, 0x1c
        /*004a*/ 	.short	(.L_3241 - .L_3240)


	//   ....[0]....
.L_3240:
        /*004c*/ 	.word	0x00000190


	//   ....[1]....
        /*0050*/ 	.word	0x00000db0


	//   ....[2]....
        /*0054*/ 	.word	0x00000e00


	//   ....[3]....
        /*0058*/ 	.word	0x000015a0


	//----- nvinfo : EIATTR_MAX_THREADS
	.align		4
.L_3241:
        /*005c*/ 	.byte	0x04, 0x05
        /*005e*/ 	.short	(.L_3243 - .L_3242)
.L_3242:
        /*0060*/ 	.word	0x00000200
        /*0064*/ 	.word	0x00000001
        /*0068*/ 	.word	0x00000001


	//----- nvinfo : EIATTR_CRS_STACK_SIZE
	.align		4
.L_3243:
        /*006c*/ 	.byte	0x04, 0x1e
        /*006e*/ 	.short	(.L_3245 - .L_3244)
.L_3244:
        /*0070*/ 	.word	0x00000000


	//----- nvinfo : EIATTR_CBANK_PARAM_SIZE
	.align		4
.L_3245:
        /*0074*/ 	.byte	0x03, 0x19
        /*0076*/ 	.short	0x0c4a


	//----- nvinfo : EIATTR_PARAM_CBANK
	.align		4
        /*0078*/ 	.byte	0x04, 0x0a
        /*007a*/ 	.short	(.L_3247 - .L_3246)
	.align		4
.L_3246:
        /*007c*/ 	.word	index@(.nv.constant0._ZN2at6native55_GLOBAL__N__de093ff9_22_ForeachBinaryOpList_cu_a911ec4325multi_tensor_apply_kernelINS1_18TensorListMetadataILi2EEENS1_11CopyFunctorIN3c1011Float8_e5m2ENS6_7complexIdEELi2ELi1ELi1EEEJNS0_4CopyIS7_S9_EEEEEvT_T0_DpT1_)
        /*0080*/ 	.short	0x0380
        /*0082*/ 	.short	0x0c4a


	//----- nvinfo : EIATTR_SW_WAR
	.align		4
.L_3247:
        /*0084*/ 	.byte	0x04, 0x36
        /*0086*/ 	.short	(.L_3249 - .L_3248)
.L_3248:
        /*0088*/ 	.word	0x00000008
.L_3249:


//--------------------- .nv.info._ZN2at6native55_GLOBAL__N__de093ff9_22_ForeachBinaryOpList_cu_a911ec4325multi_tensor_apply_kernelINS1_18TensorListMetadataILi2EEENS1_11CopyFunctorIN3c1011Float8_e5m2EfLi2ELi1ELi1EEEJNS0_4CopyIS7_fEEEEEvT_T0_DpT1_ --------------------------
	.section	.nv.info._ZN2at6native55_GLOBAL__N__de093ff9_22_ForeachBinaryOpList_cu_a911ec4325multi_tensor_apply_kernelINS1_18TensorListMetadataILi2EEENS1_11CopyFunctorIN3c1011Float8_e5m2EfLi2ELi1ELi1EEEJNS0_4CopyIS7_fEEEEEvT_T0_DpT1_,"",@"SHT_CUDA_INFO"
	.sectionflags	@""
	.align	4


	//----- nvinfo : EIATTR_CUDA_API_VERSION
	.align		4
        /*0000*/ 	.byte	0x04, 0x37
        /*0002*/ 	.short	(.L_3251 - .L_3250)
.L_3250:
        /*0004*/ 	.word	0x00000082


	//----- nvinfo : EIATTR_KPARAM_INFO
	.align		4
.L_3251:
        /*0008*/ 	.byte	0x04, 0x17
        /*000a*/ 	.short	(.L_3253 - .L_3252)
.L_3252:
        /*000c*/ 	.word	0x00000000
        /*0010*/ 	.short	0x0002
        /*0012*/ 	.short	0x0c49
        /*0014*/ 	.byte	0x00, 0xf0, 0x05, 0x00


	//----- nvinfo : EIATTR_KPARAM_INFO
	.align		4
.L_3253:
        /*0018*/ 	.byte	0x04, 0x17
        /*001a*/ 	.short	(.L_3255 - .L_3254)
.L_3254:
        /*001c*/ 	.word	0x00000000
        /*0020*/ 	.short	0x0001
        /*0022*/ 	.short	0x0c48
        /*0024*/ 	.byte	0x00, 0xf0, 0x05, 0x00


	//----- nvinfo : EIATTR_KPARAM_INFO
	.align		4
.L_3255:
        /*0028*/ 	.byte	0x04, 0x17
        /*002a*/ 	.short	(.L_3257 - .L_3256)
.L_3256:
        /*002c*/ 	.word	0x00000000
        /*0030*/ 	.short	0x0000
        /*0032*/ 	.short	0x0000
        /*0034*/ 	.byte	0x00, 0xf0, 0x21, 0x31


	//----- nvinfo : EIATTR_SPARSE_MMA_MASK
	.align		4
.L_3257:
        /*0038*/ 	.byte	0x03, 0x50
        /*003a*/ 	.short	0x0000


	//----- nvinfo : EIATTR_MAXREG_COUNT
	.align		4
        /*003c*/ 	.byte	0x03, 0x1b
        /*003e*/ 	.short	0x0080


	//----- nvinfo : EIATTR_MERCURY_ISA_VERSION
	.align		4
        /*0040*/ 	.byte	0x03, 0x5f
        /*0042*/ 	.short	0x0101


	//----- nvinfo : EIATTR_VRC_CTA_INIT_COUNT
	.align		4
        /*0044*/ 	.byte	0x02, 0x4a
	.zero		1
	.zero		1


	//----- nvinfo : EIATTR_EXIT_INSTR_OFFSETS
	.align		4
        /*0048*/ 	.byte	0x04, 0x1c
        /*004a*/ 	.short	(.L_3259 - .L_3258)


	//   ....[0]....
.L_3258:
        /*004c*/ 	.word	0x00000190


	//   ....[1]....
        /*0050*/ 	.word	0x00000b50


	//   ....[2]....
        /*0054*/ 	.word	0x00000ba0


	//   ....[3]....
        /*0058*/ 	.word	0x00001130


	//----- nvinfo : EIATTR_MAX_THREADS
	.align		4
.L_3259:
        /*005c*/ 	.byte	0x04, 0x05
        /*005e*/ 	.short	(.L_3261 - .L_3260)
.L_3260:
        /*0060*/ 	.word	0x00000200
        /*0064*/ 	.word	0x00000001
        /*0068*/ 	.word	0x00000001


	//----- nvinfo : EIATTR_CRS_STACK_SIZE
	.align		4
.L_3261:
        /*006c*/ 	.byte	0x04, 0x1e
        /*006e*/ 	.short	(.L_3263 - .L_3262)
.L_3262:
        /*0070*/ 	.word	0x00000000


	//----- nvinfo : EIATTR_CBANK_PARAM_SIZE
	.align		4
.L_3263:
        /*0074*/ 	.byte	0x03, 0x19
        /*0076*/ 	.short	0x0c4a


	//----- nvinfo : EIATTR_PARAM_CBANK
	.align		4
        /*0078*/ 	.byte	0x04, 0x0a
        /*007a*/ 	.short	(.L_3265 - .L_3264)
	.align		4
.L_3264:
        /*007c*/ 	.word	index@(.nv.constant0._ZN2at6native55_GLOBAL__N__de093ff9_22_ForeachBinaryOpList_cu_a911ec4325multi_tensor_apply_kernelINS1_18TensorListMetadataILi2EEENS1_11CopyFunctorIN3c1011Float8_e5m2EfLi2ELi1ELi1EEEJNS0_4CopyIS7_fEEEEEvT_T0_DpT1_)
        /*0080*/ 	.short	0x0380
        /*0082*/ 	.short	0x0c4a


	//----- nvinfo : EIATTR_SW_WAR
	.align		4
.L_3265:
        /*0084*/ 	.byte	0x04, 0x36
        /*0086*/ 	.short	(.L_3267 - .L_3266)
.L_3266:
        /*0088*/ 	.word	0x00000008
.L_3267:


//--------------------- .nv.info._ZN2at6native55_GLOBAL__N__de093ff9_22_ForeachBinaryOpList_cu_a911ec4325multi_tensor_apply_kernelINS1_18TensorListMetadataILi2EEENS1_11CopyFunctorIN3c1011Float8_e5m2EdLi2ELi1ELi1EEEJNS0_4CopyIS7_dEEEEEvT_T0_DpT1_ --------------------------
	.section	.nv.info._ZN2at6native55_GLOBAL__N__de093ff9_22_ForeachBinaryOpList_cu_a911ec4325multi_tensor_apply_kernelINS1_18TensorListMetadataILi2EEENS1_11CopyFunctorIN3c1011Float8_e5m2EdLi2ELi1ELi1EEEJNS0_4CopyIS7_dEEEEEvT_T0_DpT1_,"",@"SHT_CUDA_INFO"
	.sectionflags	@""
	.align	4


	//----- nvinfo : EIATTR_CUDA_API_VERSION
	.align		4
        /*0000*/ 	.byte	0x04, 0x37
        /*0002*/ 	.short	(.L_3269 - .L_3268)
.L_3268:
        /*0004*/ 	.word	0x00000082


	//----- nvinfo : EIATTR_KPARAM_INFO
	.align		4
.L_3269:
        /*0008*/ 	.byte	0x04, 0x17
        /*000a*/ 	.short	(.L_3271 - .L_3270)
.L_3270:
        /*000c*/ 	.word	0x00000000
        /*0010*/ 	.short	0x0002
        /*0012*/ 	.short	0x0c49
        /*0014*/ 	.byte	0x00, 0xf0, 0x05, 0x00


	//----- nvinfo : EIATTR_KPARAM_INFO
	.align		4
.L_3271:
        /*0018*/ 	.byte	0x04, 0x17
        /*001a*/ 	.short	(.L_3273 - .L_3272)
.L_3272:
        /*001c*/ 	.word	0x00000000
        /*0020*/ 	.short	0x0001
        /*0022*/ 	.short	0x0c48
        /*0024*/ 	.byte	0x00, 0xf0, 0x05, 0x00


	//----- nvinfo : EIATTR_KPARAM_INFO
	.align		4
.L_3273:
        /*0028*/ 	.byte	0x04, 0x17
        /*002a*/ 	.short	(.L_3275 - .L_3274)
.L_3274:
        /*002c*/ 	.word	0x00000000
        /*0030*/ 	.short	0x0000
        /*0032*/ 	.short	0x0000
        /*0034*/ 	.byte	0x00, 0xf0, 0x21, 0x31


	//----- nvinfo : EIATTR_SPARSE_MMA_MASK
	.align		4
.L_3275:
        /*0038*/ 	.byte	0x03, 0x50
        /*003a*/ 	.short	0x0000


	//----- nvinfo : EIATTR_MAXREG_COUNT
	.align		4
        /*003c*/ 	.byte	0x03, 0x1b
        /*003e*/ 	.short	0x0080


	//----- nvinfo : EIATTR_MERCURY_ISA_VERSION
	.align		4
        /*0040*/ 	.byte	0x03, 0x5f
        /*0042*/ 	.short	0x0101


	//----- nvinfo : EIATTR_VRC_CTA_INIT_COUNT
	.align		4
        /*0044*/ 	.byte	0x02, 0x4a
	.zero		1
	.zero		1


	//----- nvinfo : EIATTR_EXIT_INSTR_OFFSETS
	.align		4
        /*0048*/ 	.byte	0x04, 0x1c
        /*004a*/ 	.short	(.L_3277 - .L_3276)


	//   ....[0]....
.L_3276:
        /*004c*/ 	.word	0x00000190


	//   ....[1]....
        /*0050*/ 	.word	0x00000d70


	//   ....[2]....
        /*0054*/ 	.word	0x00000dc0


	//   ....[3]....
        /*0058*/ 	.word	0x00001550


	//----- nvinfo : EIATTR_MAX_THREADS
	.align		4
.L_3277:
        /*005c*/ 	.byte	0x04, 0x05
        /*005e*/ 	.short	(.L_3279 - .L_3278)
.L_3278:
        /*0060*/ 	.word	0x00000200
        /*0064*/ 	.word	0x00000001
        /*0068*/ 	.word	0x00000001


	//----- nvinfo : EIATTR_CRS_STACK_SIZE
	.align		4
.L_3279:
        /*006c*/ 	.byte	0x04, 0x1e
        /*006e*/ 	.short	(.L_3281 - .L_3280)
.L_3280:
        /*0070*/ 	.word	0x00000000


	//----- nvinfo : EIATTR_CBANK_PARAM_SIZE
	.align		4
.L_3281:
        /*0074*/ 	.byte	0x03, 0x19
        /*0076*/ 	.short	0x0c4a


	//----- nvinfo : EIATTR_PARAM_CBANK
	.align		4
        /*0078*/ 	.byte	0x04, 0x0a
        /*007a*/ 	.short	(.L_3283 - .L_3282)
	.align		4
.L_3282:
        /*007c*/ 	.word	index@(.nv.constant0._ZN2at6native55_GLOBAL__N__de093ff9_22_ForeachBinaryOpList_cu_a911ec4325multi_tensor_apply_kernelINS1_18TensorListMetadataILi2EEENS1_11CopyFunctorIN3c1011Float8_e5m2EdLi2ELi1ELi1EEEJNS0_4CopyIS7_dEEEEEvT_T0_DpT1_)
        /*0080*/ 	.short	0x0380
        /*0082*/ 	.short	0x0c4a


	//----- nvinfo : EIATTR_SW_WAR
	.align		4
.L_3283:
        /*0084*/ 	.byte	0x04, 0x36
        /*0086*/ 	.short	(.L_3285 - .L_3284)
.L_3284:
        /*0088*/ 	.word	0x00000008
.L_3285:


//--------------------- .nv.info._ZN2at6native55_GLOBAL__N__de093ff9_22_ForeachBinaryOpList_cu_a911ec4325multi_tensor_apply_kernelINS1_18TensorListMetadataILi2EEENS1_11CopyFunctorIN3c1011Float8_e5m2EiLi2ELi1ELi1EEEJNS0_4CopyIS7_iEEEEEvT_T0_DpT1_ --------------------------
	.section	.nv.info._ZN2at6native55_GLOBAL__N__de093ff9_22_ForeachBinaryOpList_cu_a911ec4325multi_tensor_apply_kernelINS1_18TensorListMetadataILi2EEENS1_11CopyFunctorIN3c1011Float8_e5m2EiLi2ELi1ELi1EEEJNS0_4CopyIS7_iEEEEEvT_T0_DpT1_,"",@"SHT_CUDA_INFO"
	.sectionflags	@""
	.align	4


	//----- nvinfo : EIATTR_CUDA_API_VERSION
	.align		4
        /*0000*/ 	.byte	0x04, 0x37
        /*0002*/ 	.short	(.L_3287 - .L_3286)
.L_3286:
        /*0004*/ 	.word	0x00000082


	//----- nvinfo : EIATTR_KPARAM_INFO
	.align		4
.L_3287:
        /*0008*/ 	.byte	0x04, 0x17
        /*000a*/ 	.short	(.L_3289 - .L_3288)
.L_3288:
        /*000c*/ 	.word	0x00000000
        /*0010*/ 	.short	0x0002
        /*0012*/ 	.short	0x0c49
        /*0014*/ 	.byte	0x00, 0xf0, 0x05, 0x00


	//----- nvinfo : EIATTR_KPARAM_INFO
	.align		4
.L_3289:
        /*0018*/ 	.byte	0x04, 0x17
        /*001a*/ 	.short	(.L_3291 - .L_3290)
.L_3290:
        /*001c*/ 	.word	0x00000000
        /*0020*/ 	.short	0x0001
        /*0022*/ 	.short	0x0c48
        /*0024*/ 	.byte	0x00, 0xf0, 0x05, 0x00


	//----- nvinfo : EIATTR_KPARAM_INFO
	.align		4
.L_3291:
        /*0028*/ 	.byte	0x04, 0x17
        /*002a*/ 	.short	(.L_3293 - .L_3292)
.L_3292:
        /*002c*/ 	.word	0x00000000
        /*0030*/ 	.short	0x0000
        /*0032*/ 	.short	0x0000
        /*0034*/ 	.byte	0x00, 0xf0, 0x21, 0x31


	//----- nvinfo : EIATTR_SPARSE_MMA_MASK
	.align		4
.L_3293:
        /*0038*/ 	.byte	0x03, 0x50
        /*003a*/ 	.short	0x0000


	//----- nvinfo : EIATTR_MAXREG_COUNT
	.align		4
        /*003c*/ 	.byte	0x03, 0x1b
        /*003e*/ 	.short	0x0080


	//----- nvinfo : EIATTR_MERCURY_ISA_VERSION
	.align		4
        /*0040*/ 	.byte	0x03, 0x5f
        /*0042*/ 	.short	0x0101


	//----- nvinfo : EIATTR_VRC_CTA_INIT_COUNT
	.align		4
        /*0044*/ 	.byte	0x02, 0x4a
	.zero		1
	.zero		1


	//----- nvinfo : EIATTR_EXIT_INSTR_OFFSETS
	.align		4
        /*0048*/ 	.byte	0x04, 0x1c
        /*004a*/ 	.short	(.L_3295 - .L_3294)


	//   ....[0]....
.L_3294:
        /*004c*/ 	.word	0x00000190


	//   ....[1]....
        /*0050*/ 	.word	0x00000b50


	//   ....[2]....
        /*0054*/ 	.word	0x00000ba0


	//   ....[3]....
        /*0058*/ 	.word	0x00001170


	//----- nvinfo : EIATTR_MAX_THREADS
	.align		4
.L_3295:
        /*005c*/ 	.byte	0x04, 0x05
        /*005e*/ 	.short	(.L_3297 - .L_3296)
.L_3296:
        /*0060*/ 	.word	0x00000200
        /*0064*/ 	.word	0x00000001
        /*0068*/ 	.word	0x00000001


	//----- nvinfo : EIATTR_CRS_STACK_SIZE
	.align		4
.L_3297:
        /*006c*/ 	.byte	0x04, 0x1e
        /*006e*/ 	.short	(.L_3299 - .L_3298)
.L_3298:
        /*0070*/ 	.word	0x00000000


	//----- nvinfo : EIATTR_CBANK_PARAM_SIZE
	.align		4
.L_3299:
        /*0074*/ 	.byte	0x03, 0x19
        /*0076*/ 	.short	0x0c4a


	//----- nvinfo : EIATTR_PARAM_CBANK
	.align		4
        /*0078*/ 	.byte	0x04, 0x0a
        /*007a*/ 	.short	(.L_3301 - .L_3300)
	.align		4
.L_3300:
        /*007c*/ 	.word	index@(.nv.constant0._ZN2at6native55_GLOBAL__N__de093ff9_22_ForeachBinaryOpList_cu_a911ec4325multi_tensor_apply_kernelINS1_18TensorListMetadataILi2EEENS1_11CopyFunctorIN3c1011Float8_e5m2EiLi2ELi1ELi1EEEJNS0_4CopyIS7_iEEEEEvT_T0_DpT1_)
        /*0080*/ 	.short	0x0380
        /*0082*/ 	.short	0x0c4a


	//----- nvinfo : EIATTR_SW_WAR
	.align		4
.L_3301:
        /*0084*/ 	.byte	0x04, 0x36
        /*0086*/ 	.short	(.L_3303 - .L_3302)
.L_3302:
        /*0088*/ 	.word	0x00000008
.L_3303:


//--------------------- .nv.info._ZN2at6native55_GLOBAL__N__de093ff9_22_ForeachBinaryOpList_cu_a911ec4325multi_tensor_apply_kernelINS1_18TensorListMetadataILi2EEENS1_11CopyFunctorIN3c1011Float8_e5m2EsLi2ELi1ELi1EEEJNS0_4CopyIS7_sEEEEEvT_T0_DpT1_ --------------------------
	.section	.nv.info._ZN2at6native55_GLOBAL__N__de093ff9_22_ForeachBinaryOpList_cu_a911ec4325multi_tensor_apply_kernelINS1_18TensorListMetadataILi2EEENS1_11CopyFunctorIN3c1011Float8_e5m2EsLi2ELi1ELi1EEEJNS0_4CopyIS7_sEEEEEvT_T0_DpT1_,"",@"SHT_CUDA_INFO"
	.sectionflags	@""
	.align	4


	//----- nvinfo : EIATTR_CUDA_API_VERSION
	.align		4
        /*0000*/ 	.byte	0x04, 0x37
        /*0002*/ 	.short	(.L_3305 - .L_3304)
.L_3304:
        /*0004*/ 	.word	0x00000082


	//----- nvinfo : EIATTR_KPARAM_INFO
	.align		4
.L_3305:
        /*0008*/ 	.byte	0x04, 0x17
        /*000a*/ 	.short	(.L_3307 - .L_3306)
.L_3306:
        /*000c*/ 	.word	0x00000000
        /*0010*/ 	.short	0x0002
        /*0012*/ 	.short	0x0c49
        /*0014*/ 	.byte	0x00, 0xf0, 0x05, 0x00


	//----- nvinfo : EIATTR_KPARAM_INFO
	.align		4
.L_3307:
        /*0018*/ 	.byte	0x04, 0x17
        /*001a*/ 	.short	(.L_3309 - .L_3308)
.L_3308:
        /*001c*/ 	.word	0x00000000
        /*0020*/ 	.short	0x0001
        /*0022*/ 	.short	0x0c48
        /*0024*/ 	.byte	0x00, 0xf0, 0x05, 0x00


	//----- nvinfo : EIATTR_KPARAM_INFO
	.align		4
.L_3309:
        /*0028*/ 	.byte	0x04, 0x17
        /*002a*/ 	.short	(.L_3311 - .L_3310)
.L_3310:
        /*002c*/ 	.word	0x00000000
        /*0030*/ 	.short	0x0000
        /*0032*/ 	.short	0x0000
        /*0034*/ 	.byte	0x00, 0xf0, 0x21, 0x31


	//----- nvinfo : EIATTR_SPARSE_MMA_MASK
	.align		4
.L_3311:
        /*0038*/ 	.byte	0x03, 0x50
        /*003a*/ 	.short	0x0000


	//----- nvinfo : EIATTR_MAXREG_COUNT
	.align		4
        /*003c*/ 	.byte	0x03, 0x1b
        /*003e*/ 	.short	0x0080


	//----- nvinfo : EIATTR_MERCURY_ISA_VERSION
	.align		4
        /*0040*/ 	.byte	0x03, 0x5f
        /*0042*/ 	.short	0x0101


	//----- nvinfo : EIATTR_VRC_CTA_INIT_COUNT
	.align		4
        /*0044*/ 	.byte	0x02, 0x4a
	.zero		1
	.zero		1


	//----- nvinfo : EIATTR_EXIT_INSTR_OFFSETS
	.align		4
        /*0048*/ 	.byte	0x04, 0x1c
        /*004a*/ 	.short	(.L_3313 - .L_3312)


	//   ....[0]....
.L_3312:
        /*004c*/ 	.word	0x00000190


	//   ....[1]....
        /*0050*/ 	.word	0x00000b40


	//   ....[2]....
        /*0054*/ 	.word	0x00000b90


	//   ....[3]....
        /*0058*/ 	.word	0x00001160


	//----- nvinfo : EIATTR_MAX_THREADS
	.align		4
.L_3313:
        /*005c*/ 	.byte	0x04, 0x05
        /*005e*/ 	.short	(.L_3315 - .L_3314)
.L_3314:
        /*0060*/ 	.word	0x00000200
        /*0064*/ 	.word	0x00000001
        /*0068*/ 	.word	0x00000001


	//----- nvinfo : EIATTR_CRS_STACK_SIZE
	.align		4
.L_3315:
        /*006c*/ 	.byte	0x04, 0x1e
        /*006e*/ 	.short	(.L_3317 - .L_3316)
.L_3316:
        /*0070*/ 	.word	0x00000000


	//----- nvinfo : EIATTR_CBANK_PARAM_SIZE
	.align		4
.L_3317:
        /*0074*/ 	.byte	0x03, 0x19
        /*0076*/ 	.short	0x0c4a


	//----- nvinfo : EIATTR_PARAM_CBANK
	.align		4
        /*0078*/ 	.byte	0x04, 0x0a
        /*007a*/ 	.short	(.L_3319 - .L_3318)
	.align		4
.L_3318:
        /*007c*/ 	.word	index@(.nv.constant0._ZN2at6native55_GLOBAL__N__de093ff9_22_ForeachBinaryOpList_cu_a911ec4325multi_tensor_apply_kernelINS1_18TensorListMetadataILi2EEENS1_11CopyFunctorIN3c1011Float8_e5m2EsLi2ELi1ELi1EEEJNS0_4CopyIS7_sEEEEEvT_T0_DpT1_)
        /*0080*/ 	.short	0x0380
        /*0082*/ 	.short	0x0c4a


	//----- nvinfo : EIATTR_SW_WAR
	.align		4
.L_3319:
        /*0084*/ 	.byte	0x04, 0x36
        /*0086*/ 	.short	(.L_3321 - .L_3320)
.L_3320:
        /*0088*/ 	.word	0x00000008
.L_3321:


//--------------------- .nv.info._ZN2at6native55_GLOBAL__N__de093ff9_22_ForeachBinaryOpList_cu_a911ec4325multi_tensor_apply_kernelINS1_18TensorListMetadataILi2EEENS1_11CopyFunctorIN3c1011Float8_e5m2ElLi2ELi1ELi1EEEJNS0_4CopyIS7_lEEEEEvT_T0_DpT1_ --------------------------
	.section	.nv.info._ZN2at6native55_GLOBAL__N__de093ff9_22_ForeachBinaryOpList_cu_a911ec4325multi_tensor_apply_kernelINS1_18TensorListMetadataILi2EEENS1_11CopyFunctorIN3c1011Float8_e5m2ElLi2ELi1ELi1EEEJNS0_4CopyIS7_lEEEEEvT_T0_DpT1_,"",@"SHT_CUDA_INFO"
	.sectionflags	@""
	.align	4


	//----- nvinfo : EIATTR_CUDA_API_VERSION
	.align		4
        /*0000*/ 	.byte	0x04, 0x37
        /*0002*/ 	.short	(.L_3323 - .L_3322)
.L_3322:
        /*0004*/ 	.word	0x00000082


	//----- nvinfo : EIATTR_KPARAM_INFO
	.align		4
.L_3323:
        /*0008*/ 	.byte	0x04, 0x17
        /*000a*/ 	.short	(.L_3325 - .L_3324)
.L_3324:
        /*000c*/ 	.word	0x00000000
        /*0010*/ 	.short	0x0002
        /*0012*/ 	.short	0x0c49
        /*0014*/ 	.byte	0x00, 0xf0, 0x05, 0x00


	//----- nvinfo : EIATTR_KPARAM_INFO
	.align		4
.L_3325:
        /*0018*/ 	.byte	0x04, 0x17
        /*001a*/ 	.short	(.L_3327 - .L_3326)
.L_3326:
        /*001c*/ 	.word	0x00000000
        /*0020*/ 	.short	0x0001
        /*0022*/ 	.short	0x0c48
        /*0024*/ 	.byte	0x00, 0xf0, 0x05, 0x00


	//----- nvinfo : EIATTR_KPARAM_INFO
	.align		4
.L_3327:
        /*0028*/ 	.byte	0x04, 0x17
        /*002a*/ 	.short	(.L_3329 - .L_3328)
.L_3328:
        /*002c*/ 	.word	0x00000000
        /*0030*/ 	.short	0x0000
        /*0032*/ 	.short	0x0000
        /*0034*/ 	.byte	0x00, 0xf0, 0x21, 0x31


	//----- nvinfo : EIATTR_SPARSE_MMA_MASK
	.align		4
.L_3329:
        /*0038*/ 	.byte	0x03, 0x50
        /*003a*/ 	.short	0x0000


	//----- nvinfo : EIATTR_MAXREG_COUNT
	.align		4
        /*003c*/ 	.byte	0x03, 0x1b
        /*003e*/ 	.short	0x0080


	//----- nvinfo : EIATTR_MERCURY_ISA_VERSION
	.align		4
        /*0040*/ 	.byte	0x03, 0x5f
        /*0042*/ 	.short	0x0101


	//----- nvinfo : EIATTR_VRC_CTA_INIT_COUNT
	.align		4
        /*0044*/ 	.byte	0x02, 0x4a
	.zero		1
	.zero		1


	//----- nvinfo : EIATTR_EXIT_INSTR_OFFSETS
	.align		4
        /*0048*/ 	.byte	0x04, 0x1c
        /*004a*/ 	.short	(.L_3331 - .L_3330)


	//   ....[0]....
.L_3330:
        /*004c*/ 	.word	0x00000190


	//   ....[1]....
        /*0050*/ 	.word	0x00000b90


	//   ....[2]....
        /*0054*/ 	.word	0x00000be0


	//   ....[3]....
        /*0058*/ 	.word	0x000011d0


	//----- nvinfo : EIATTR_MAX_THREADS
	.align		4
.L_3331:
        /*005c*/ 	.byte	0x04, 0x05
        /*005e*/ 	.short	(.L_3333 - .L_3332)
.L_3332:
        /*0060*/ 	.word	0x00000200
        /*0064*/ 	.word	0x00000001
        /*0068*/ 	.word	0x00000001


	//----- nvinfo : EIATTR_CRS_STACK_SIZE
	.align		4
.L_3333:
        /*006c*/ 	.byte	0x04, 0x1e
        /*006e*/ 	.short	(.L_3335 - .L_3334)
.L_3334:
        /*0070*/ 	.word	0x00000000


	//----- nvinfo : EIATTR_CBANK_PARAM_SIZE
	.align		4
.L_3335:
        /*0074*/ 	.byte	0x03, 0x19
        /*0076*/ 	.short	0x0c4a


	//----- nvinfo : EIATTR_PARAM_CBANK
	.align		4
        /*0078*/ 	.byte	0x04, 0x0a
        /*007a*/ 	.short	(.L_3337 - .L_3336)
	.align		4
.L_3336:
        /*007c*/ 	.word	index@(.nv.constant0._ZN2at6native55_GLOBAL__N__de093ff9_22_ForeachBinaryOpList_cu_a911ec4325multi_tensor_apply_kernelINS1_18TensorListMetadataILi2EEENS1_11CopyFunctorIN3c1011Float8_e5m2ElLi2ELi1ELi1EEEJNS0_4CopyIS7_lEEEEEvT_T0_DpT1_)
        /*0080*/ 	.short	0x0380
        /*0082*/ 	.short	0x0c4a


	//----- nvinfo : EIATTR_SW_WAR
	.align		4
.L_3337:
        /*0084*/ 	.byte	0x04, 0x36
        /*0086*/ 	.short	(.L_3339 - .L_3338)
.L_3338:
        /*0088*/ 	.word	0x00000008
.L_3339:


//--------------------- .nv.info._ZN2at6native55_GLOBAL__N__de093ff9_22_ForeachBinaryOpList_cu_a911ec4325multi_tensor_apply_kernelINS1_18TensorListMetadataILi2EEENS1_11CopyFunctorIN3c1011Float8_e5m2EaLi2ELi1ELi1EEEJNS0_4CopyIS7_aEEEEEvT_T0_DpT1_ --------------------------
	.section	.nv.info._ZN2at6native55_GLOBAL__N__de093ff9_22_ForeachBinaryOpList_cu_a911ec4325multi_tensor_apply_kernelINS1_18TensorListMetadataILi2EEENS1_11CopyFunctorIN3c1011Float8_e5m2EaLi2ELi1ELi1EEEJNS0_4CopyIS7_aEEEEEvT_T0_DpT1_,"",@"SHT_CUDA_INFO"
	.sectionflags	@""
	.align	4


	//----- nvinfo : EIATTR_CUDA_API_VERSION
	.align		4
        /*0000*/ 	.byte	0x04, 0x37
        /*0002*/ 	.short	(.L_3341 - .L_3340)
.L_3340:
        /*0004*/ 	.word	0x00000082


	//----- nvinfo : EIATTR_KPARAM_INFO
	.align		4
.L_3341:
        /*0008*/ 	.byte	0x04, 0x17
        /*000a*/ 	.short	(.L_3343 - .L_3342)
.L_3342:
        /*000c*/ 	.word	0x00000000
        /*0010*/ 	.short	0x0002
        /*0012*/ 	.short	0x0c49
        /*0014*/ 	.byte	0x00, 0xf0, 0x05, 0x00


	//----- nvinfo : EIATTR_KPARAM_INFO
	.align		4
.L_3343:
        /*0018*/ 	.byte	0x04, 0x17
        /*001a*/ 	.short	(.L_3345 - .L_3344)
.L_3344:
        /*001c*/ 	.word	0x00000000
        /*0020*/ 	.short	0x0001
        /*0022*/ 	.short	0x0c48
        /*0024*/ 	.byte	0x00, 0xf0, 0x05, 0x00


	//----- nvinfo : EIATTR_KPARAM_INFO
	.align		4
.L_3345:
        /*0028*/ 	.byte	0x04, 0x17
        /*002a*/ 	.short	(.L_3347 - .L_3346)
.L_3346:
        /*002c*/ 	.word	0x00000000
        /*0030*/ 	.short	0x0000
        /*0032*/ 	.short	0x0000
        /*0034*/ 	.byte	0x00, 0xf0, 0x21, 0x31


	//----- nvinfo : EIATTR_SPARSE_MMA_MASK
	.align		4
.L_3347:
        /*0038*/ 	.byte	0x03, 0x50
        /*003a*/ 	.short	0x0000


	//----- nvinfo : EIATTR_MAXREG_COUNT
	.align		4
        /*003c*/ 	.byte	0x03, 0x1b
        /*003e*/ 	.short	0x0080


	//----- nvinfo : EIATTR_MERCURY_ISA_VERSION
	.align		4
        /*0040*/ 	.byte	0x03, 0x5f
        /*0042*/ 	.short	0x0101


	//----- nvinfo : EIATTR_VRC_CTA_INIT_COUNT
	.align		4
        /*0044*/ 	.byte	0x02, 0x4a
	.zero		1
	.zero		1


	//----- nvinfo : EIATTR_EXIT_INSTR_OFFSETS
	.align		4
        /*0048*/ 	.byte	0x04, 0x1c
        /*004a*/ 	.short	(.L_3349 - .L_3348)


	//   ....[0]....
.L_3348:
        /*004c*/ 	.word	0x00000170


	//   ....[1]....
        /*0050*/ 	.word	0x00000ac0


	//   ....[2]....
        /*0054*/ 	.word	0x00000b10


	//   ....[3]....
        /*0058*/ 	.word	0x00001120


	//----- nvinfo : EIATTR_MAX_THREADS
	.align		4
.L_3349:
        /*005c*/ 	.byte	0x04, 0x05
        /*005e*/ 	.short	(.L_3351 - .L_3350)
.L_3350:
        /*0060*/ 	.word	0x00000200
        /*0064*/ 	.word	0x00000001
        /*0068*/ 	.word	0x00000001


	//----- nvinfo : EIATTR_CRS_STACK_SIZE
	.align		4
.L_3351:
        /*006c*/ 	.byte	0x04, 0x1e
        /*006e*/ 	.short	(.L_3353 - .L_3352)
.L_3352:
        /*0070*/ 	.word	0x00000000


	//----- nvinfo : EIATTR_CBANK_PARAM_SIZE
	.align		4
.L_3353:
        /*0074*/ 	.byte	0x03, 0x19
        /*0076*/ 	.short	0x0c4a


	//----- nvinfo : EIATTR_PARAM_CBANK
	.align		4
        /*0078*/ 	.byte	0x04, 0x0a
        /*007a*/ 	.short	(.L_3355 - .L_3354)
	.align		4
.L_3354:
        /*007c*/ 	.word	index@(.nv.constant0._ZN2at6native55_GLOBAL__N__de093ff9_22_ForeachBinaryOpList_cu_a911ec4325multi_tensor_apply_kernelINS1_18TensorListMetadataILi2EEENS1_11CopyFunctorIN3c1011Float8_e5m2EaLi2ELi1ELi1EEEJNS0_4CopyIS7_aEEEEEvT_T0_DpT1_)
        /*0080*/ 	.short	0x0380
        /*0082*/ 	.short	0x0c4a


	//----- nvinfo : EIATTR_SW_WAR
	.align		4
.L_3355:
        /*0084*/ 	.byte	0x04, 0x36
        /*0086*/ 	.short	(.L_3357 - .L_3356)
.L_3356:
        /*0088*/ 	.word	0x00000008
.L_3357:


//--------------------- .nv.info._ZN2at6native55_GLOBAL__N__de093ff9_22_ForeachBinaryOpList_cu_a911ec4325multi_tensor_apply_kernelINS1_18TensorListMetadataILi2EEENS1_11CopyFunctorIN3c1011Float8_e5m2EhLi2ELi1ELi1EEEJNS0_4CopyIS7_hEEEEEvT_T0_DpT1_ --------------------------
	.section	.nv.info._ZN2at6native55_GLOBAL__N__de093ff9_22_ForeachBinaryOpList_cu_a911ec4325multi_tensor_apply_kernelINS1_18TensorListMetadataILi2EEENS1_11CopyFunctorIN3c1011Float8_e5m2EhLi2ELi1ELi1EEEJNS0_4CopyIS7_hEEEEEvT_T0_DpT1_,"",@"SHT_CUDA_INFO"
	.sectionflags	@""
	.align	4


	//----- nvinfo : EIATTR_CUDA_API_VERSION
	.align		4
        /*0000*/ 	.byte	0x04, 0x37
        /*0002*/ 	.short	(.L_3359 - .L_3358)
.L_3358:
        /*0004*/ 	.word	0x00000082


	//----- nvinfo : EIATTR_KPARAM_INFO
	.align		4
.L_3359:
        /*0008*/ 	.byte	0x04, 0x17
        /*000a*/ 	.short	(.L_3361 - .L_3360)
.L_3360:
        /*000c*/ 	.word	0x00000000
        /*0010*/ 	.short	0x0002
        /*0012*/ 	.short	0x0c49
        /*0014*/ 	.byte	0x00, 0xf0, 0x05, 0x00


	//----- nvinfo : EIATTR_KPARAM_INFO
	.align		4
.L_3361:
        /*0018*/ 	.byte	0x04, 0x17
        /*001a*/ 	.short	(.L_3363 - .L_3362)
.L_3362:
        /*001c*/ 	.word	0x00000000
        /*0020*/ 	.short	0x0001
        /*0022*/ 	.short	0x0c48
        /*0024*/ 	.byte	0x00, 0xf0, 0x05, 0x00


	//----- nvinfo : EIATTR_KPARAM_INFO
	.align		4
.L_3363:
        /*0028*/ 	.byte	0x04, 0x17
        /*002a*/ 	.short	(.L_3365 - .L_3364)
.L_3364:
        /*002c*/ 	.word	0x00000000
        /*0030*/ 	.short	0x0000
        /*0032*/ 	.short	0x0000
        /*0034*/ 	.byte	0x00, 0xf0, 0x21, 0x31


	//----- nvinfo : EIATTR_SPARSE_MMA_MASK
	.align		4
.L_3365:
        /*0038*/ 	.byte	0x03, 0x50
        /*003a*/ 	.short	0x0000


	//----- nvinfo : EIATTR_MAXREG_COUNT
	.align		4
        /*003c*/ 	.byte	0x03, 0x1b
        /*003e*/ 	.short	0x0080


	//----- nvinfo : EIATTR_MERCURY_ISA_VERSION
	.align		4
        /*0040*/ 	.byte	0x03, 0x5f
        /*0042*/ 	.short	0x0101


	//----- nvinfo : EIATTR_VRC_CTA_INIT_COUNT
	.align		4
        /*0044*/ 	.byte	0x02, 0x4a
	.zero		1
	.zero		1


	//----- nvinfo : EIATTR_EXIT_INSTR_OFFSETS
	.align		4
        /*0048*/ 	.byte	0x04, 0x1c
        /*004a*/ 	.short	(.L_3367 - .L_3366)


	//   ....[0]....
.L_3366:
        /*004c*/ 	.word	0x00000170


	//   ....[1]....
        /*0050*/ 	.word	0x00000a40


	//   ....[2]....
        /*0054*/ 	.word	0x00000a90


	//   ....[3]....
        /*0058*/ 	.word	0x00001020


	//----- nvinfo : EIATTR_MAX_THREADS
	.align		4
.L_3367:
        /*005c*/ 	.byte	0x04, 0x05
        /*005e*/ 	.short	(.L_3369 - .L_3368)
.L_3368:
        /*0060*/ 	.word	0x00000200
        /*0064*/ 	.word	0x00000001
        /*0068*/ 	.word	0x00000001


	//----- nvinfo : EIATTR_CRS_STACK_SIZE
	.align		4
.L_3369:
        /*006c*/ 	.byte	0x04, 0x1e
        /*006e*/ 	.short	(.L_3371 - .L_3370)
.L_3370:
        /*0070*/ 	.word	0x00000000


	//----- nvinfo : EIATTR_CBANK_PARAM_SIZE
	.align		4
.L_3371:
        /*0074*/ 	.byte	0x03, 0x19
        /*0076*/ 	.short	0x0c4a


	//----- nvinfo : EIATTR_PARAM_CBANK
	.align		4
        /*0078*/ 	.byte	0x04, 0x0a
        /*007a*/ 	.short	(.L_3373 - .L_3372)
	.align		4
.L_3372:
        /*007c*/ 	.word	index@(.nv.constant0._ZN2at6native55_GLOBAL__N__de093ff9_22_ForeachBinaryOpList_cu_a911ec4325multi_tensor_apply_kernelINS1_18TensorListMetadataILi2EEENS1_11CopyFunctorIN3c1011Float8_e5m2EhLi2ELi1ELi1EEEJNS0_4CopyIS7_hEEEEEvT_T0_DpT1_)
        /*0080*/ 	.short	0x0380
        /*0082*/ 	.short	0x0c4a


	//----- nvinfo : EIATTR_SW_WAR
	.align		4
.L_3373:
        /*0084*/ 	.byte	0x04, 0x36
        /*0086*/ 	.short	(.L_3375 - .L_3374)
.L_3374:
        /*0088*/ 	.word	0x00000008
.L_3375:


//--------------------- .nv.info._ZN2at6native55_GLOBAL__N__de093ff9_22_ForeachBinaryOpList_cu_a911ec4325multi_tensor_apply_kernelINS1_18TensorListMetadataILi2EEENS1_14UnaryOpFunctorIN3c1011Float8_e5m2ELi2ELi1ELi1EEEJNS0_4CopyIS7_S7_EEEEEvT_T0_DpT1_ --------------------------
	.section	.nv.info._ZN2at6native55_GLOBAL__N__de093ff9_22_ForeachBinaryOpList_cu_a911ec4325multi_tensor_apply_kernelINS1_18TensorListMetadataILi2EEENS1_14UnaryOpFunctorIN3c1011Float8_e5m2ELi2ELi1ELi1EEEJNS0_4CopyIS7_S7_EEEEEvT_T0_DpT1_,"",@"SHT_CUDA_INFO"
	.sectionflags	@""
	.align	4


	//----- nvinfo : EIATTR_CUDA_API_VERSION
	.align		4
        /*0000*/ 	.byte	0x04, 0x37
        /*0002*/ 	.short	(.L_3377 - .L_3376)
.L_3376:
        /*0004*/ 	.word	0x00000082


	//----- nvinfo : EIATTR_KPARAM_INFO
	.align		4
.L_3377:
        /*0008*/ 	.byte	0x04, 0x17
        /*000a*/ 	.short	(.L_3379 - .L_3378)
.L_3378:
        /*000c*/ 	.word	0x00000000
        /*0010*/ 	.short	0x0002
        /*0012*/ 	.short	0x0c49
        /*0014*/ 	.byte	0x00, 0xf0, 0x05, 0x00


	//----- nvinfo : EIATTR_KPARAM_INFO
	.align		4
.L_3379:
        /*0018*/ 	.byte	0x04, 0x17
        /*001a*/ 	.short	(.L_3381 - .L_3380)
.L_3380:
        /*001c*/ 	.word	0x00000000
        /*0020*/ 	.short	0x0001
        /*0022*/ 	.short	0x0c48
        /*0024*/ 	.byte	0x00, 0xf0, 0x05, 0x00


	//----- nvinfo : EIATTR_KPARAM_INFO
	.align		4
.L_3381:
        /*0028*/ 	.byte	0x04, 0x17
        /*002a*/ 	.short	(.L_3383 - .L_3382)
.L_3382:
        /*002c*/ 	.word	0x00000000
        /*0030*/ 	.short	0x0000
        /*0032*/ 	.short	0x0000
        /*0034*/ 	.byte	0x00, 0xf0, 0x21, 0x31


	//----- nvinfo : EIATTR_SPARSE_MMA_MASK
	.align		4
.L_3383:
        /*0038*/ 	.byte	0x03, 0x50
        /*003a*/ 	.short	0x0000


	//----- nvinfo : EIATTR_MAXREG_COUNT
	.align		4
        /*003c*/ 	.byte	0x03, 0x1b
        /*003e*/ 	.short	0x0080


	//----- nvinfo : EIATTR_MERCURY_ISA_VERSION
	.align		4
        /*0040*/ 	.byte	0x03, 0x5f
        /*0042*/ 	.short	0x0101


	//----- nvinfo : EIATTR_VRC_CTA_INIT_COUNT
	.align		4
        /*0044*/ 	.byte	0x02, 0x4a
	.zero		1
	.zero		1


	//----- nvinfo : EIATTR_EXIT_INSTR_OFFSETS
	.align		4
        /*0048*/ 	.byte	0x04, 0x1c
        /*004a*/ 	.short	(.L_3385 - .L_3384)


	//   ....[0]....
.L_3384:
        /*004c*/ 	.word	0x00000170


	//   ....[1]....
        /*0050*/ 	.word	0x00000d90


	//   ....[2]....
        /*0054*/ 	.word	0x00000de0


	//   ....[3]....
        /*0058*/ 	.word	0x00001690


	//----- nvinfo : EIATTR_MAX_THREADS
	.align		4
.L_3385:
        /*005c*/ 	.byte	0x04, 0x05
        /*005e*/ 	.short	(.L_3387 - .L_3386)
.L_3386:
        /*0060*/ 	.word	0x00000200
        /*0064*/ 	.word	0x00000001
        /*0068*/ 	.word	0x00000001


	//----- nvinfo : EIATTR_CRS_STACK_SIZE
	.align		4
.L_3387:
        /*006c*/ 	.byte	0x04, 0x1e
        /*006e*/ 	.short	(.L_3389 - .L_3388)
.L_3388:
        /*0070*/ 	.word	0x00000000


	//----- nvinfo : EIATTR_CBANK_PARAM_SIZE
	.align		4
.L_3389:
        /*0074*/ 	.byte	0x03, 0x19
        /*0076*/ 	.short	0x0c4a


	//----- nvinfo : EIATTR_PARAM_CBANK
	.align		4
        /*0078*/ 	.byte	0x04, 0x0a
        /*007a*/ 	.short	(.L_3391 - .L_3390)
	.align		4
.L_3390:
        /*007c*/ 	.word	index@(.nv.constant0._ZN2at6native55_GLOBAL__N__de093ff9_22_ForeachBinaryOpList_cu_a911ec4325multi_tensor_apply_kernelINS1_18TensorListMetadataILi2EEENS1_14UnaryOpFunctorIN3c1011Float8_e5m2ELi2ELi1ELi1EEEJNS0_4CopyIS7_S7_EEEEEvT_T0_DpT1_)
        /*0080*/ 	.short	0x0380
        /*0082*/ 	.short	0x0c4a


	//----- nvinfo : EIATTR_SW_WAR
	.align		4
.L_3391:
        /*0084*/ 	.byte	0x04, 0x36
        /*0086*/ 	.short	(.L_3393 - .L_3392)
.L_3392:
        /*0088*/ 	.word	0x00000008
.L_3393:


//--------------------- .nv.info._ZN2at6native55_GLOBAL__N__de093ff9_22_ForeachBinaryOpList_cu_a911ec4325multi_tensor_apply_kernelINS1_18TensorListMetadataILi2EEENS1_11CopyFunctorIN3c1015Float8_e4m3fnuzENS6_15Float8_e5m2fnuzELi2ELi1ELi1EEEJNS0_4CopyIS7_S8_EEEEEvT_T0_DpT1_ --------------------------
	.section	.nv.info._ZN2at6native55_GLOBAL__N__de093ff9_22_ForeachBinaryOpList_cu_a911ec4325multi_tensor_apply_kernelINS1_18TensorListMetadataILi2EEENS1_11CopyFunctorIN3c1015Float8_e4m3fnuzENS6_15Float8_e5m2fnuzELi2ELi1ELi1EEEJNS0_4CopyIS7_S8_EEEEEvT_T0_DpT1_,"",@"SHT_CUDA_INFO"
	.sectionflags	@""
	.align	4


	//----- nvinfo : EIATTR_CUDA_API_VERSION
	.align		4
        /*0000*/ 	.byte	0x04, 0x37
        /*0002*/ 	.short	(.L_3395 - .L_3394)
.L_3394:
        /*0004*/ 	.word	0x00000082


	//----- nvinfo : EIATTR_KPARAM_INFO
	.align		4
.L_3395:
        /*0008*/ 	.byte	0x04, 0x17
        /*000a*/ 	.short	(.L_3397 - .L_3396)
.L_3396:
        /*000c*/ 	.word	0x00000000
        /*0010*/ 	.short	0x0002
        /*0012*/ 	.short	0x0c49
        /*0014*/ 	.byte	0x00, 0xf0, 0x05, 0x00


	//----- nvinfo : EIATTR_KPARAM_INFO
	.align		4
.L_3397:
        /*0018*/ 	.byte	0x04, 0x17
        /*001a*/ 	.short	(.L_3399 - .L_3398)
.L_3398:
        /*001c*/ 	.word	0x00000000
        /*0020*/ 	.short	0x0001
        /*0022*/ 	.short	0x0c48
        /*0024*/ 	.byte	0x00, 0xf0, 0x05, 0x00


	//----- nvinfo : EIATTR_KPARAM_INFO
	.align		4
.L_3399:
        /*0028*/ 	.byte	0x04, 0x17
        /*002a*/ 	.short	(.L_3401 - .L_3400)
.L_3400:
        /*002c*/ 	.word	0x00000000
        /*0030*/ 	.short	0x0000
        /*0032*/ 	.short	0x0000
        /*0034*/ 	.byte	0x00, 0xf0, 0x21, 0x31


	//----- nvinfo : EIATTR_SPARSE_MMA_MASK
	.align		4
.L_3401:
        /*0038*/ 	.byte	0x03, 0x50
        /*003a*/ 	.short	0x0000


	//----- nvinfo : EIATTR_MAXREG_COUNT
	.align		4
        /*003c*/ 	.byte	0x03, 0x1b
        /*003e*/ 	.short	0x0080


	//----- nvinfo : EIATTR_MERCURY_ISA_VERSION
	.align		4
        /*0040*/ 	.byte	0x03, 0x5f
        /*0042*/ 	.short	0x0101


	//----- nvinfo : EIATTR_VRC_CTA_INIT_COUNT
	.align		4
        /*0044*/ 	.byte	0x02, 0x4a
	.zero		1
	.zero		1


	//----- nvinfo : EIATTR_EXIT_INSTR_OFFSETS
	.align		4
        /*0048*/ 	.byte	0x04, 0x1c
        /*004a*/ 	.short	(.L_3403 - .L_3402)


	//   ....[0]....
.L_3402:
        /*004c*/ 	.word	0x00000170


	//   ....[1]....
        /*0050*/ 	.word	0x000011d0


	//   ....[2]....
        /*0054*/ 	.word	0x00001220


	//   ....[3]....
        /*0058*/ 	.word	0x00001fd0


	//----- nvinfo : EIATTR_MAX_THREADS
	.align		4
.L_3403:
        /*005c*/ 	.byte	0x04, 0x05
        /*005e*/ 	.short	(.L_3405 - .L_3404)
.L_3404:
        /*0060*/ 	.word	0x00000200
        /*0064*/ 	.word	0x00000001
        /*0068*/ 	.word	0x00000001


	//----- nvinfo : EIATTR_CRS_STACK_SIZE
	.align		4
.L_3405:
        /*006c*/ 	.byte	0x04, 0x1e
        /*006e*/ 	.short	(.L_3407 - .L_3406)
.L_3406:
        /*0070*/ 	.word	0x00000000


	//----- nvinfo : EIATTR_CBANK_PARAM_SIZE
	.align		4
.L_3407:
        /*0074*/ 	.byte	0x03, 0x19
        /*0076*/ 	.short	0x0c4a


	//----- nvinfo : EIATTR_PARAM_CBANK
	.align		4
        /*0078*/ 	.byte	0x04, 0x0a
        /*007a*/ 	.short	(.L_3409 - .L_3408)
	.align		4
.L_3408:
        /*007c*/ 	.word	index@(.nv.constant0._ZN2at6native55_GLOBAL__N__de093ff9_22_ForeachBinaryOpList_cu_a911ec4325multi_tensor_apply_kernelINS1_18TensorListMetadataILi2EEENS1_11CopyFunctorIN3c1015Float8_e4m3fnuzENS6_15Float8_e5m2fnuzELi2ELi1ELi1EEEJNS0_4CopyIS7_S8_EEEEEvT_T0_DpT1_)
        /*0080*/ 	.short	0x0380
        /*0082*/ 	.short	0x0c4a


	//----- nvinfo : EIATTR_SW_WAR
	.align		4
.L_3409:
        /*0084*/ 	.byte	0x04, 0x36
        /*0086*/ 	.short	(.L_3411 - .L_3410)
.L_3410:
        /*0088*/ 	.word	0x00000008
.L_3411:


//--------------------- .nv.info._ZN2at6native55_GLOBAL__N__de093ff9_22_ForeachBinaryOpList_cu_a911ec4325multi_tensor_apply_kernelINS1_18TensorListMetadataILi2EEENS1_11CopyFunctorIN3c1015Float8_e4m3fnuzENS6_11Float8_e5m2ELi2ELi1ELi1EEEJNS0_4CopyIS7_S8_EEEEEvT_T0_DpT1_ --------------------------
	.section	.nv.info._ZN2at6native55_GLOBAL__N__de093ff9_22_ForeachBinaryOpList_cu_a911ec4325multi_tensor_apply_kernelINS1_18TensorListMetadataILi2EEENS1_11CopyFunctorIN3c1015Float8_e4m3fnuzENS6_11Float8_e5m2ELi2ELi1ELi1EEEJNS0_4CopyIS7_S8_EEEEEvT_T0_DpT1_,"",@"SHT_CUDA_INFO"
	.sectionflags	@""
	.align	4


	//----- nvinfo : EIATTR_CUDA_API_VERSION
	.align		4
        /*0000*/ 	.byte	0x04, 0x37
        /*0002*/ 	.short	(.L_3413 - .L_3412)
.L_3412:
        /*0004*/ 	.word	0x00000082


	//----- nvinfo : EIATTR_KPARAM_INFO
	.align		4
.L_3413:
        /*0008*/ 	.byte	0x04, 0x17
        /*000a*/ 	.short	(.L_3415 - .L_3414)
.L_3414:
        /*000c*/ 	.word	0x00000000
        /*0010*/ 	.short	0x0002
        /*0012*/ 	.short	0x0c49
        /*0014*/ 	.byte	0x00, 0xf0, 0x05, 0x00


	//----- nvinfo : EIATTR_KPARAM_INFO
	.align		4
.L_3415:
        /*0018*/ 	.byte	0x04, 0x17
        /*001a*/ 	.short	(.L_3417 - .L_3416)
.L_3416:
        /*001c*/ 	.word	0x00000000
        /*0020*/ 	.short	0x0001
        /*0022*/ 	.short	0x0c48
        /*0024*/ 	.byte	0x00, 0xf0, 0x05, 0x00


	//----- nvinfo : EIATTR_KPARAM_INFO
	.align		4
.L_3417:
        /*0028*/ 	.byte	0x04, 0x17
        /*002a*/ 	.short	(.L_3419 - .L_3418)
.L_3418:
        /*002c*/ 	.word	0x00000000
        /*0030*/ 	.short	0x0000
        /*0032*/ 	.short	0x0000
        /*0034*/ 	.byte	0x00, 0xf0, 0x21, 0x31


	//----- nvinfo : EIATTR_SPARSE_MMA_MASK
	.align		4
.L_3419:
        /*0038*/ 	.byte	0x03, 0x50
        /*003a*/ 	.short	0x0000


	//----- nvinfo : EIATTR_MAXREG_COUNT
	.align		4
        /*003c*/ 	.byte	0x03, 0x1b
        /*003e*/ 	.short	0x0080


	//----- nvinfo : EIATTR_MERCURY_ISA_VERSION
	.align		4
        /*0040*/ 	.byte	0x03, 0x5f
        /*0042*/ 	.short	0x0101


	//----- nvinfo : EIATTR_VRC_CTA_INIT_COUNT
	.align		4
        /*0044*/ 	.byte	0x02, 0x4a
	.zero		1
	.zero		1


	//----- nvinfo : EIATTR_EXIT_INSTR_OFFSETS
	.align		4
        /*0048*/ 	.byte	0x04, 0x1c
        /*004a*/ 	.short	(.L_3421 - .L_3420)


	//   ....[0]....
.L_3420:
        /*004c*/ 	.word	0x00000170


	//   ....[1]....
        /*0050*/ 	.word	0x00000e10


	//   ....[2]....
        /*0054*/ 	.word	0x00000e60


	//   ....[3]....
        /*0058*/ 	.word	0x00001820


	//----- nvinfo : EIATTR_MAX_THREADS
	.align		4
.L_3421:
        /*005c*/ 	.byte	0x04, 0x05
        /*005e*/ 	.short	(.L_3423 - .L_3422)
.L_3422:
        /*0060*/ 	.word	0x00000200
        /*0064*/ 	.word	0x00000001
        /*0068*/ 	.word	0x00000001


	//----- nvinfo : EIATTR_CRS_STACK_SIZE
	.align		4
.L_3423:
        /*006c*/ 	.byte	0x04, 0x1e
        /*006e*/ 	.short	(.L_3425 - .L_3424)
.L_3424:
        /*0070*/ 	.word	0x00000000


	//----- nvinfo : EIATTR_CBANK_PARAM_SIZE
	.align		4
.L_3425:
        /*0074*/ 	.byte	0x03, 0x19
        /*0076*/ 	.short	0x0c4a


	//----- nvinfo : EIATTR_PARAM_CBANK
	.align		4
        /*0078*/ 	.byte	0x04, 0x0a
        /*007a*/ 	.short	(.L_3427 - .L_3426)
	.align		4
.L_3426:
        /*007c*/ 	.word	index@(.nv.constant0._ZN2at6native55_GLOBAL__N__de093ff9_22_ForeachBinaryOpList_cu_a911ec4325multi_tensor_apply_kernelINS1_18TensorListMetadataILi2EEENS1_11CopyFunctorIN3c1015Float8_e4m3fnuzENS6_11Float8_e5m2ELi2ELi1ELi1EEEJNS0_4CopyIS7_S8_EEEEEvT_T0_DpT1_)
        /*0080*/ 	.short	0x0380
        /*0082*/ 	.short	0x0c4a


	//----- nvinfo : EIATTR_SW_WAR
	.align		4
.L_3427:
        /*0084*/ 	.byte	0x04, 0x36
        /*0086*/ 	.short	(.L_3429 - .L_3428)
.L_3428:
        /*0088*/ 	.word	0x00000008
.L_3429:


//--------------------- .nv.info._ZN2at6native55_GLOBAL__N__de093ff9_22_ForeachBinaryOpList_cu_a911ec4325multi_tensor_apply_kernelINS1_18TensorListMetadataILi2EEENS1_11CopyFunctorIN3c1015Float8_e4m3fnuzENS6_13Float8_e4m3fnELi2ELi1ELi1EEEJNS0_4CopyIS7_S8_EEEEEvT_T0_DpT1_ --------------------------
	.section	.nv.info._ZN2at6native55_GLOBAL__N__de093ff9_22_ForeachBinaryOpList_cu_a911ec4325multi_tensor_apply_kernelINS1_18TensorListMetadataILi2EEENS1_11CopyFunctorIN3c1015Float8_e4m3fnuzENS6_13Float8_e4m3fnELi2ELi1ELi1EEEJNS0_4CopyIS7_S8_EEEEEvT_T0_DpT1_,"",@"SHT_CUDA_INFO"
	.sectionflags	@""
	.align	4


	//----- nvinfo : EIATTR_CUDA_API_VERSION
	.align		4
        /*0000*/ 	.byte	0x04, 0x37
        /*0002*/ 	.short	(.L_3431 - .L_3430)
.L_3430:
        /*0004*/ 	.word	0x00000082


	//----- nvinfo : EIATTR_KPARAM_INFO
	.align		4
.L_3431:
        /*0008*/ 	.byte	0x04, 0x17
        /*000a*/ 	.short	(.L_3433 - .L_3432)
.L_3432:
        /*000c*/ 	.word	0x00000000
        /*0010*/ 	.short	0x0002
        /*0012*/ 	.short	0x0c49
        /*0014*/ 	.byte	0x00, 0xf0, 0x05, 0x00


	//----- nvinfo : EIATTR_KPARAM_INFO
	.align		4
.L_3433:
        /*0018*/ 	.byte	0x04, 0x17
        /*001a*/ 	.short	(.L_3435 - .L_3434)
.L_3434:
        /*001c*/ 	.word	0x00000000
        /*0020*/ 	.short	0x0001
        /*0022*/ 	.short	0x0c48
        /*0024*/ 	.byte	0x00, 0xf0, 0x05, 0x00


	//----- nvinfo : EIATTR_KPARAM_INFO
	.align		4
.L_3435:
        /*0028*/ 	.byte	0x04, 0x17
        /*002a*/ 	.short	(.L_3437 - .L_3436)
.L_3436:
        /*002c*/ 	.word	0x00000000
        /*0030*/ 	.short	0x0000
        /*0032*/ 	.short	0x0000
        /*0034*/ 	.byte	0x00, 0xf0, 0x21, 0x31


	//----- nvinfo : EIATTR_SPARSE_MMA_MASK
	.align		4
.L_3437:
        /*0038*/ 	.byte	0x03, 0x50
        /*003a*/ 	.short	0x0000


	//----- nvinfo : EIATTR_MAXREG_COUNT
	.align		4
        /*003c*/ 	.byte	0x03, 0x1b
        /*003e*/ 	.short	0x0080


	//----- nvinfo : EIATTR_MERCURY_ISA_VERSION
	.align		4
        /*0040*/ 	.byte	0x03, 0x5f
        /*0042*/ 	.short	0x0101


	//----- nvinfo : EIATTR_VRC_CTA_INIT_COUNT
	.align		4
        /*0044*/ 	.byte	0x02, 0x4a
	.zero		1
	.zero		1


	//----- nvinfo : EIATTR_EXIT_INSTR_OFFSETS
	.align		4
        /*0048*/ 	.byte	0x04, 0x1c
        /*004a*/ 	.short	(.L_3439 - .L_3438)


	//   ....[0]....
.L_3438:
        /*004c*/ 	.word	0x00000170


	//   ....[1]....
        /*0050*/ 	.word	0x00000ea0


	//   ....[2]....
        /*0054*/ 	.word	0x00000ef0


	//   ....[3]....
        /*0058*/ 	.word	0x00001940


	//----- nvinfo : EIATTR_MAX_THREADS
	.align		4
.L_3439:
        /*005c*/ 	.byte	0x04, 0x05
        /*005e*/ 	.short	(.L_3441 - .L_3440)
.L_3440:
        /*0060*/ 	.word	0x00000200
        /*0064*/ 	.word	0x00000001
        /*0068*/ 	.word	0x00000001


	//----- nvinfo : EIATTR_CRS_STACK_SIZE
	.align		4
.L_3441:
        /*006c*/ 	.byte	0x04, 0x1e
        /*006e*/ 	.short	(.L_3443 - .L_3442)
.L_3442:
        /*0070*/ 	.word	0x00000000


	//----- nvinfo : EIATTR_CBANK_PARAM_SIZE
	.align		4
.L_3443:
        /*0074*/ 	.byte	0x03, 0x19
        /*0076*/ 	.short	0x0c4a


	//----- nvinfo : EIATTR_PARAM_CBANK
	.align		4
        /*0078*/ 	.byte	0x04, 0x0a
        /*007a*/ 	.short	(.L_3445 - .L_3444)
	.align		4
.L_3444:
        /*007c*/ 	.word	index@(.nv.constant0._ZN2at6native55_GLOBAL__N__de093ff9_22_ForeachBinaryOpList_cu_a911ec4325multi_tensor_apply_kernelINS1_18TensorListMetadataILi2EEENS1_11CopyFunctorIN3c1015Float8_e4m3fnuzENS6_13Float8_e4m3fnELi2ELi1ELi1EEEJNS0_4CopyIS7_S8_EEEEEvT_T0_DpT1_)
        /*0080*/ 	.short	0x0380
        /*0082*/ 	.short	0x0c4a


	//----- nvinfo : EIATTR_SW_WAR
	.align		4
.L_3445:
        /*0084*/ 	.byte	0x04, 0x36
        /*0086*/ 	.short	(.L_3447 - .L_3446)
.L_3446:
        /*0088*/ 	.word	0x00000008
.L_3447:


//--------------------- .nv.info._ZN2at6native55_GLOBAL__N__de093ff9_22_ForeachBinaryOpList_cu_a911ec4325multi_tensor_apply_kernelINS1_18TensorListMetadataILi2EEENS1_11CopyFunctorIN3c1015Float8_e4m3fnuzEbLi2ELi1ELi1EEEJNS0_4CopyIS7_bEEEEEvT_T0_DpT1_ --------------------------
	.section	.nv.info._ZN2at6native55_GLOBAL__N__de093ff9_22_ForeachBinaryOpList_cu_a911ec4325multi_tensor_apply_kernelINS1_18TensorListMetadataILi2EEENS1_11CopyFunctorIN3c1015Float8_e4m3fnuzEbLi2ELi1ELi1EEEJNS0_4CopyIS7_bEEEEEvT_T0_DpT1_,"",@"SHT_CUDA_INFO"
	.sectionflags	@""
	.align	4


	//----- nvinfo : EIATTR_CUDA_API_VERSION
	.align		4
        /*0000*/ 	.byte	0x04, 0x37
        /*0002*/ 	.short	(.L_3449 - .L_3448)
.L_3448:
        /*0004*/ 	.word	0x00000082


	//----- nvinfo : EIATTR_KPARAM_INFO
	.align		4
.L_3449:
        /*0008*/ 	.byte	0x04, 0x17
        /*000a*/ 	.short	(.L_3451 - .L_3450)
.L_3450:
        /*000c*/ 	.word	0x00000000
        /*0010*/ 	.short	0x0002
        /*0012*/ 	.short	0x0c49
        /*0014*/ 	.byte	0x00, 0xf0, 0x05, 0x00


	//----- nvinfo : EIATTR_KPARAM_INFO
	.align		4
.L_3451:
        /*0018*/ 	.byte	0x04, 0x17
        /*001a*/ 	.short	(.L_3453 - .L_3452)
.L_3452:
        /*001c*/ 	.word	0x00000000
        /*0020*/ 	.short	0x0001
        /*0022*/ 	.short	0x0c48
        /*0024*/ 	.byte	0x00, 0xf0, 0x05, 0x00


	//----- nvinfo : EIATTR_KPARAM_INFO
	.align		4
.L_3453:
        /*0028*/ 	.byte	0x04, 0x17
        /*002a*/ 	.short	(.L_3455 - .L_3454)
.L_3454:
        /*002c*/ 	.word	0x00000000
        /*0030*/ 	.short	0x0000
        /*0032*/ 	.short	0x0000
        /*0034*/ 	.byte	0x00, 0xf0, 0x21, 0x31


	//----- nvinfo : EIATTR_SPARSE_MMA_MASK
	.align		4
.L_3455:
        /*0038*/ 	.byte	0x03, 0x50
        /*003a*/ 	.short	0x0000


	//----- nvinfo : EIATTR_MAXREG_COUNT
	.align		4
        /*003c*/ 	.byte	0x03, 0x1b
        /*003e*/ 	.short	0x0080


	//----- nvinfo : EIATTR_MERCURY_ISA_VERSION
	.align		4
        /*0040*/ 	.byte	0x03, 0x5f
        /*0042*/ 	.short	0x0101


	//----- nvinfo : EIATTR_VRC_CTA_INIT_COUNT
	.align		4
        /*0044*/ 	.byte	0x02, 0x4a
	.zero		1
	.zero		1


	//----- nvinfo : EIATTR_EXIT_INSTR_OFFSETS
	.align		4
        /*0048*/ 	.byte	0x04, 0x1c
        /*004a*/ 	.short	(.L_3457 - .L_3456)


	//   ....[0]....
.L_3456:
        /*004c*/ 	.word	0x00000170


	//   ....[1]....
        /*0050*/ 	.word	0x00000b90


	//   ....[2]....
        /*0054*/ 	.word	0x00000be0


	//   ....[3]....
        /*0058*/ 	.word	0x000012e0


	//----- nvinfo : EIATTR_MAX_THREADS
	.align		4
.L_3457:
        /*005c*/ 	.byte	0x04, 0x05
        /*005e*/ 	.short	(.L_3459 - .L_3458)
.L_3458:
        /*0060*/ 	.word	0x00000200
        /*0064*/ 	.word	0x00000001
        /*0068*/ 	.word	0x00000001


	//----- nvinfo : EIATTR_CRS_STACK_SIZE
	.align		4
.L_3459:
        /*006c*/ 	.byte	0x04, 0x1e
        /*006e*/ 	.short	(.L_3461 - .L_3460)
.L_3460:
        /*0070*/ 	.word	0x00000000


	//----- nvinfo : EIATTR_CBANK_PARAM_SIZE
	.align		4
.L_3461:
        /*0074*/ 	.byte	0x03, 0x19
        /*0076*/ 	.short	0x0c4a


	//----- nvinfo : EIATTR_PARAM_CBANK
	.align		4
        /*0078*/ 	.byte	0x04, 0x0a
        /*007a*/ 	.short	(.L_3463 - .L_3462)
	.align		4
.L_3462:
        /*007c*/ 	.word	index@(.nv.constant0._ZN2at6native55_GLOBAL__N__de093ff9_22_ForeachBinaryOpList_cu_a911ec4325multi_tensor_apply_kernelINS1_18TensorListMetadataILi2EEENS1_11CopyFunctorIN3c1015Float8_e4m3fnuzEbLi2ELi1ELi1EEEJNS0_4CopyIS7_bEEEEEvT_T0_DpT1_)
        /*0080*/ 	.short	0x0380
        /*0082*/ 	.short	0x0c4a


	//----- nvinfo : EIATTR_SW_WAR
	.align		4
.L_3463:
        /*0084*/ 	.byte	0x04, 0x36
        /*0086*/ 	.short	(.L_3465 - .L_3464)
.L_3464:
        /*0088*/ 	.word	0x00000008
.L_3465:


//--------------------- .nv.info._ZN2at6native55_GLOBAL__N__de093ff9_22_ForeachBinaryOpList_cu_a911ec4325multi_tensor_apply_kernelINS1_18TensorListMetadataILi2EEENS1_11CopyFunctorIN3c1015Float8_e4m3fnuzENS6_8BFloat16ELi2ELi1ELi1EEEJNS0_4CopyIS7_S8_EEEEEvT_T0_DpT1_ --------------------------
	.section	.nv.info._ZN2at6native55_GLOBAL__N__de093ff9_22_ForeachBinaryOpList_cu_a911ec4325multi_tensor_apply_kernelINS1_18TensorListMetadataILi2EEENS1_11CopyFunctorIN3c1015Float8_e4m3fnuzENS6_8BFloat16ELi2ELi1ELi1EEEJNS0_4CopyIS7_S8_EEEEEvT_T0_DpT1_,"",@"SHT_CUDA_INFO"
	.sectionflags	@""
	.align	4


	//----- nvinfo : EIATTR_CUDA_API_VERSION
	.align		4
        /*0000*/ 	.byte	0x04, 0x37
        /*0002*/ 	.short	(.L_3467 - .L_3466)
.L_3466:
        /*0004*/ 	.word	0x00000082


	//----- nvinfo : EIATTR_KPARAM_INFO
	.align		4
.L_3467:
        /*0008*/ 	.byte	0x04, 0x17
        /*000a*/ 	.short	(.L_3469 - .L_3468)
.L_3468:
        /*000c*/ 	.word	0x00000000
        /*0010*/ 	.short	0x0002
        /*0012*/ 	.short	0x0c49
        /*0014*/ 	.byte	0x00, 0xf0, 0x05, 0x00


	//----- nvinfo : EIATTR_KPARAM_INFO
	.align		4
.L_3469:
        /*0018*/ 	.byte	0x04, 0x17
        /*001a*/ 	.short	(.L_3471 - .L_3470)
.L_3470:
        /*001c*/ 	.word	0x00000000
        /*0020*/ 	.short	0x0001
        /*0022*/ 	.short	0x0c48
        /*0024*/ 	.byte	0x00, 0xf0, 0x05, 0x00


	//----- nvinfo : EIATTR_KPARAM_INFO
	.align		4
.L_3471:
        /*0028*/ 	.byte	0x04, 0x17
        /*002a*/ 	.short	(.L_3473 - .L_3472)
.L_3472:
        /*002c*/ 	.word	0x00000000
        /*0030*/ 	.short	0x0000
        /*0032*/ 	.short	0x0000
        /*0034*/ 	.byte	0x00, 0xf0, 0x21, 0x31


	//----- nvinfo : EIATTR_SPARSE_MMA_MASK
	.align		4
.L_3473:
        /*0038*/ 	.byte	0x03, 0x50
        /*003a*/ 	.short	0x0000


	//----- nvinfo : EIATTR_MAXREG_COUNT
	.align		4
        /*003c*/ 	.byte	0x03, 0x1b
        /*003e*/ 	.short	0x0080


	//----- nvinfo : EIATTR_MERCURY_ISA_VERSION
	.align		4
        /*0040*/ 	.byte	0x03, 0x5f
        /*0042*/ 	.short	0x0101


	//----- nvinfo : EIATTR_VRC_CTA_INIT_COUNT
	.align		4
        /*0044*/ 	.byte	0x02, 0x4a
	.zero		1
	.zero		1


	//----- nvinfo : EIATTR_EXIT_INSTR_OFFSETS
	.align		4
        /*0048*/ 	.byte	0x04, 0x1c
        /*004a*/ 	.short	(.L_3475 - .L_3474)


	//   ....[0]....
.L_3474:
        /*004c*/ 	.word	0x00000190


	//   ....[1]....
        /*0050*/ 	.word	0x00000c70


	//   ....[2]....
        /*0054*/ 	.word	0x00000cc0


	//   ....[3]....
        /*0058*/ 	.word	0x000013d0


	//----- nvinfo : EIATTR_MAX_THREADS
	.align		4
.L_3475:
        /*005c*/ 	.byte	0x04, 0x05
        /*005e*/ 	.short	(.L_3477 - .L_3476)
.L_3476:
        /*0060*/ 	.word	0x00000200
        /*0064*/ 	.word	0x00000001
        /*0068*/ 	.word	0x00000001


	//----- nvinfo : EIATTR_CRS_STACK_SIZE
	.align		4
.L_3477:
        /*006c*/ 	.byte	0x04, 0x1e
        /*006e*/ 	.short	(.L_3479 - .L_3478)
.L_3478:
        /*0070*/ 	.word	0x00000000


	//----- nvinfo : EIATTR_CBANK_PARAM_SIZE
	.align		4
.L_3479:
        /*0074*/ 	.byte	0x03, 0x19
        /*0076*/ 	.short	0x0c4a


	//----- nvinfo : EIATTR_PARAM_CBANK
	.align		4
        /*0078*/ 	.byte	0x04, 0x0a
        /*007a*/ 	.short	(.L_3481 - .L_3480)
	.align		4
.L_3480:
        /*007c*/ 	.word	index@(.nv.constant0._ZN2at6native55_GLOBAL__N__de093ff9_22_ForeachBinaryOpList_cu_a911ec4325multi_tensor_apply_kernelINS1_18TensorListMetadataILi2EEENS1_11CopyFunctorIN3c1015Float8_e4m3fnuzENS6_8BFloat16ELi2ELi1ELi1EEEJNS0_4CopyIS7_S8_EEEEEvT_T0_DpT1_)
        /*0080*/ 	.short	0x0380
        /*0082*/ 	.short	0x0c4a


	//----- nvinfo : EIATTR_SW_WAR
	.align		4
.L_3481:
        /*0084*/ 	.byte	0x04, 0x36
        /*0086*/ 	.short	(.L_3483 - .L_3482)
.L_3482:
        /*0088*/ 	.word	0x00000008
.L_3483:


//--------------------- .nv.info._ZN2at6native55_GLOBAL__N__de093ff9_22_ForeachBinaryOpList_cu_a911ec4325multi_tensor_apply_kernelINS1_18TensorListMetadataILi2EEENS1_11CopyFunctorIN3c1015Float8_e4m3fnuzENS6_4HalfELi2ELi1ELi1EEEJNS0_4CopyIS7_S8_EEEEEvT_T0_DpT1_ --------------------------
	.section	.nv.info._ZN2at6native55_GLOBAL__N__de093ff9_22_ForeachBinaryOpList_cu_a911ec4325multi_tensor_apply_kernelINS1_18TensorListMetadataILi2EEENS1_11CopyFunctorIN3c1015Float8_e4m3fnuzENS6_4HalfELi2ELi1ELi1EEEJNS0_4CopyIS7_S8_EEEEEvT_T0_DpT1_,"",@"SHT_CUDA_INFO"
	.sectionflags	@""
	.align	4


	//----- nvinfo : EIATTR_CUDA_API_VERSION
	.align		4
        /*0000*/ 	.byte	0x04, 0x37
        /*0002*/ 	.short	(.L_3485 - .L_3484)
.L_3484:
        /*0004*/ 	.word	0x00000082


	//----- nvinfo : EIATTR_KPARAM_INFO
	.align		4
.L_3485:
        /*0008*/ 	.byte	0x04, 0x17
        /*000a*/ 	.short	(.L_3487 - .L_3486)
.L_3486:
        /*000c*/ 	.word	0x00000000
        /*0010*/ 	.short	0x0002
        /*0012*/ 	.short	0x0c49
        /*0014*/ 	.byte	0x00, 0xf0, 0x05, 0x00


	//----- nvinfo : EIATTR_KPARAM_INFO
	.align		4
.L_3487:
        /*0018*/ 	.byte	0x04, 0x17
        /*001a*/ 	.short	(.L_3489 - .L_3488)
.L_3488:
        /*001c*/ 	.word	0x00000000
        /*0020*/ 	.short	0x0001
        /*0022*/ 	.short	0x0c48
        /*0024*/ 	.byte	0x00, 0xf0, 0x05, 0x00


	//----- nvinfo : EIATTR_KPARAM_INFO
	.align		4
.L_3489:
        /*0028*/ 	.byte	0x04, 0x17
        /*002a*/ 	.short	(.L_3491 - .L_3490)
.L_3490:
        /*002c*/ 	.word	0x00000000
        /*0030*/ 	.short	0x0000
        /*0032*/ 	.short	0x0000
        /*0034*/ 	.byte	0x00, 0xf0, 0x21, 0x31


	//----- nvinfo : EIATTR_SPARSE_MMA_MASK
	.align		4
.L_3491:
        /*0038*/ 	.byte	0x03, 0x50
        /*003a*/ 	.short	0x0000


	//----- nvinfo : EIATTR_MAXREG_COUNT
	.align		4
        /*003c*/ 	.byte	0x03, 0x1b
        /*003e*/ 	.short	0x0080


	//----- nvinfo : EIATTR_MERCURY_ISA_VERSION
	.align		4
        /*0040*/ 	.byte	0x03, 0x5f
        /*0042*/ 	.short	0x0101


	//----- nvinfo : EIATTR_VRC_CTA_INIT_COUNT
	.align		4
        /*0044*/ 	.byte	0x02, 0x4a
	.zero		1
	.zero		1


	//----- nvinfo : EIATTR_EXIT_INSTR_OFFSETS
	.align		4
        /*0048*/ 	.byte	0x04, 0x1c
        /*004a*/ 	.short	(.L_3493 - .L_3492)


	//   ....[0]....
.L_3492:
        /*004c*/ 	.word	0x00000190


	//   ....[1]....
        /*0050*/ 	.word	0x00000c40


	//   ....[2]....
        /*0054*/ 	.word	0x00000c90


	//   ....[3]....
        /*0058*/ 	.word	0x00001380


	//----- nvinfo : EIATTR_MAX_THREADS
	.align		4
.L_3493:
        /*005c*/ 	.byte	0x04, 0x05
        /*005e*/ 	.short	(.L_3495 - .L_3494)
.L_3494:
        /*0060*/ 	.word	0x00000200
        /*0064*/ 	.word	0x00000001
        /*0068*/ 	.word	0x00000001


	//----- nvinfo : EIATTR_CRS_STACK_SIZE
	.align		4
.L_3495:
        /*006c*/ 	.byte	0x04, 0x1e
        /*006e*/ 	.short	(.L_3497 - .L_3496)
.L_3496:
        /*0070*/ 	.word	0x00000000


	//----- nvinfo : EIATTR_CBANK_PARAM_SIZE
	.align		4
.L_3497:
        /*0074*/ 	.byte	0x03, 0x19
        /*0076*/ 	.short	0x0c4a


	//----- nvinfo : EIATTR_PARAM_CBANK
	.align		4
        /*0078*/ 	.byte	0x04, 0x0a
        /*007a*/ 	.short	(.L_3499 - .L_3498)
	.align		4
.L_3498:
        /*007c*/ 	.word	index@(.nv.constant0._ZN2at6native55_GLOBAL__N__de093ff9_22_ForeachBinaryOpList_cu_a911ec4325multi_tensor_apply_kernelINS1_18TensorListMetadataILi2EEENS1_11CopyFunctorIN3c1015Float8_e4m3fnuzENS6_4HalfELi2ELi1ELi1EEEJNS0_4CopyIS7_S8_EEEEEvT_T0_DpT1_)
        /*0080*/ 	.short	0x0380
        /*0082*/ 	.short	0x0c4a


	//----- nvinfo : EIATTR_SW_WAR
	.align		4
.L_3499:
        /*0084*/ 	.byte	0x04, 0x36
        /*0086*/ 	.short	(.L_3501 - .L_3500)
.L_3500:
        /*0088*/ 	.word	0x00000008
.L_3501:


//--------------------- .nv.info._ZN2at6native55_GLOBAL__N__de093ff9_22_ForeachBinaryOpList_cu_a911ec4325multi_tensor_apply_kernelINS1_18TensorListMetadataILi2EEENS1_11CopyFunctorIN3c1015Float8_e4m3fnuzENS6_7complexIfEELi2ELi1ELi1EEEJNS0_4CopyIS7_S9_EEEEEvT_T0_DpT1_ --------------------------
	.section	.nv.info._ZN2at6native55_GLOBAL__N__de093ff9_22_ForeachBinaryOpList_cu_a911ec4325multi_tensor_apply_kernelINS1_18TensorListMetadataILi2EEENS1_11CopyFunctorIN3c1015Float8_e4m3fnuzENS6_7complexIfEELi2ELi1ELi1EEEJNS0_4CopyIS7_S9_EEEEEvT_T0_DpT1_,"",@"SHT_CUDA_INFO"
	.sectionflags	@""
	.align	4


	//----- nvinfo : EIATTR_CUDA_API_VERSION
	.align		4
        /*0000*/ 	.byte	0x04, 0x37
        /*0002*/ 	.short	(.L_3503 - .L_3502)
.L_3502:
        /*0004*/ 	.word	0x00000082


	//----- nvinfo : EIATTR_KPARAM_INFO
	.align		4
.L_3503:
        /*0008*/ 	.byte	0x04, 0x17
        /*000a*/ 	.short	(.L_3505 - .L_3504)
.L_3504:
        /*000c*/ 	.word	0x00000000
        /*0010*/ 	.short	0x0002
        /*0012*/ 	.short	0x0c49
        /*0014*/ 	.byte	0x00, 0xf0, 0x05, 0x00


	//----- nvinfo : EIATTR_KPARAM_INFO
	.align		4
.L_3505:
        /*0018*/ 	.byte	0x04, 0x17
        /*001a*/ 	.short	(.L_3507 - .L_3506)
.L_3506:
        /*001c*/ 	.word	0x00000000
        /*0020*/ 	.short	0x0001
        /*0022*/ 	.short	0x0c48
        /*0024*/ 	.byte	0x00, 0xf0, 0x05, 0x00


	//----- nvinfo : EIATTR_KPARAM_INFO
	.align		4
.L_3507:
        /*0028*/ 	.byte	0x04, 0x17
        /*002a*/ 	.short	(.L_3509 - .L_3508)
.L_3508:
        /*002c*/ 	.word	0x00000000
        /*0030*/ 	.short	0x0000
        /*0032*/ 	.short	0x0000
        /*0034*/ 	.byte	0x00, 0xf0, 0x21, 0x31


	//----- nvinfo : EIATTR_SPARSE_MMA_MASK
	.align		4
.L_3509:
        /*0038*/ 	.byte	0x03, 0x50
        /*003a*/ 	.short	0x0000


	//----- nvinfo : EIATTR_MAXREG_COUNT
	.align		4
        /*003c*/ 	.byte	0x03, 0x1b
        /*003e*/ 	.short	0x0080


	//----- nvinfo : EIATTR_MERCURY_ISA_VERSION
	.align		4
        /*0040*/ 	.byte	0x03, 0x5f
        /*0042*/ 	.short	0x0101


	//----- nvinfo : EIATTR_VRC_CTA_INIT_COUNT
	.align		4
        /*0044*/ 	.byte	0x02, 0x4a
	.zero		1
	.zero		1


	//----- nvinfo : EIATTR_EXIT_INSTR_OFFSETS
	.align		4
        /*0048*/ 	.byte	0x04, 0x1c
        /*004a*/ 	.short	(.L_3511 - .L_3510)


	//   ....[0]....
.L_3510:
        /*004c*/ 	.word	0x00000190


	//   ....[1]....
        /*0050*/ 	.word	0x00000c10


	//   ....[2]....
        /*0054*/ 	.word	0x00000c60


	//   ....[3]....
        /*0058*/ 	.word	0x00001310


	//----- nvinfo : EIATTR_MAX_THREADS
	.align		4
.L_3511:
        /*005c*/ 	.byte	0x04, 0x05
        /*005e*/ 	.short	(.L_3513 - .L_3512)
.L_3512:
        /*0060*/ 	.word	0x00000200
        /*0064*/ 	.word	0x00000001
        /*0068*/ 	.word	0x00000001


	//----- nvinfo : EIATTR_CRS_STACK_SIZE
	.align		4
.L_3513:
        /*006c*/ 	.byte	0x04, 0x1e
        /*006e*/ 	.short	(.L_3515 - .L_3514)
.L_3514:
        /*0070*/ 	.word	0x00000000


	//----- nvinfo : EIATTR_CBANK_PARAM_SIZE
	.align		4
.L_3515:
        /*0074*/ 	.byte	0x03, 0x19
        /*0076*/ 	.short	0x0c4a


	//----- nvinfo : EIATTR_PARAM_CBANK
	.align		4
        /*0078*/ 	.byte	0x04, 0x0a
        /*007a*/ 	.short	(.L_3517 - .L_3516)
	.align		4
.L_3516:
        /*007c*/ 	.word	index@(.nv.constant0._ZN2at6native55_GLOBAL__N__de093ff9_22_ForeachBinaryOpList_cu_a911ec4325multi_tensor_apply_kernelINS1_18TensorListMetadataILi2EEENS1_11CopyFunctorIN3c1015Float8_e4m3fnuzENS6_7complexIfEELi2ELi1ELi1EEEJNS0_4CopyIS7_S9_EEEEEvT_T0_DpT1_)
        /*0080*/ 	.short	0x0380
        /*0082*/ 	.short	0x0c4a


	//----- nvinfo : EIATTR_SW_WAR
	.align		4
.L_3517:
        /*0084*/ 	.byte	0x04, 0x36
        /*0086*/ 	.short	(.L_3519 - .L_3518)
.L_3518:
        /*0088*/ 	.word	0x00000008
.L_3519:


//--------------------- .nv.info._ZN2at6native55_GLOBAL__N__de093ff9_22_ForeachBinaryOpList_cu_a911ec4325multi_tensor_apply_kernelINS1_18TensorListMetadataILi2EEENS1_11CopyFunctorIN3c1015Float8_e4m3fnuzENS6_7complexIdEELi2ELi1ELi1EEEJNS0_4CopyIS7_S9_EEEEEvT_T0_DpT1_ --------------------------
	.section	.nv.info._ZN2at6native55_GLOBAL__N__de093ff9_22_ForeachBinaryOpList_cu_a911ec4325multi_tensor_apply_kernelINS1_18TensorListMetadataILi2EEENS1_11CopyFunctorIN3c1015Float8_e4m3fnuzENS6_7complexIdEELi2ELi1ELi1EEEJNS0_4CopyIS7_S9_EEEEEvT_T0_DpT1_,"",@"SHT_CUDA_INFO"
	.sectionflags	@""
	.align	4


	//----- nvinfo : EIATTR_CUDA_API_VERSION
	.align		4
        /*0000*/ 	.byte	0x04, 0x37
        /*0002*/ 	.short	(.L_3521 - .L_3520)
.L_3520:
        /*0004*/ 	.word	0x00000082


	//----- nvinfo : EIATTR_KPARAM_INFO
	.align		4
.L_3521:
        /*0008*/ 	.byte	0x04, 0x17
        /*000a*/ 	.short	(.L_3523 - .L_3522)
.L_3522:
        /*000c*/ 	.word	0x00000000
        /*0010*/ 	.short	0x0002
        /*0012*/ 	.short	0x0c49
        /*0014*/ 	.byte	0x00, 0xf0, 0x05, 0x00


	//----- nvinfo : EIATTR_KPARAM_INFO
	.align		4
.L_3523:
        /*0018*/ 	.byte	0x04, 0x17
        /*001a*/ 	.short	(.L_3525 - .L_3524)
.L_3524:
        /*001c*/ 	.word	0x00000000
        /*0020*/ 	.short	0x0001
        /*0022*/ 	.short	0x0c48
        /*0024*/ 	.byte	0x00, 0xf0, 0x05, 0x00


	//----- nvinfo : EIATTR_KPARAM_INFO
	.align		4
.L_3525:
        /*0028*/ 	.byte	0x04, 0x17
        /*002a*/ 	.short	(.L_3527 - .L_3526)
.L_3526:
        /*002c*/ 	.word	0x00000000
        /*0030*/ 	.short	0x0000
        /*0032*/ 	.short	0x0000
        /*0034*/ 	.byte	0x00, 0xf0, 0x21, 0x31


	//----- nvinfo : EIATTR_SPARSE_MMA_MASK
	.align		4
.L_3527:
        /*0038*/ 	.byte	0x03, 0x50
        /*003a*/ 	.short	0x0000


	//----- nvinfo : EIATTR_MAXREG_COUNT
	.align		4
        /*003c*/ 	.byte	0x03, 0x1b
        /*003e*/ 	.short	0x0080


	//----- nvinfo : EIATTR_MERCURY_ISA_VERSION
	.align		4
        /*0040*/ 	.byte	0x03, 0x5f
        /*0042*/ 	.short	0x0101


	//----- nvinfo : EIATTR_VRC_CTA_INIT_COUNT
	.align		4
        /*0044*/ 	.byte	0x02, 0x4a
	.zero		1
	.zero		1


	//----- nvinfo : EIATTR_EXIT_INSTR_OFFSETS
	.align		4
        /*0048*/ 	.byte	0x04, 0x1c
        /*004a*/ 	.short	(.L_3529 - .L_3528)


	//   ....[0]....
.L_3528:
        /*004c*/ 	.word	0x00000190


	//   ....[1]....
        /*0050*/ 	.word	0x00000e10


	//   ....[2]....
        /*0054*/ 	.word	0x00000e60


	//   ....[3]....
        /*0058*/ 	.word	0x00001700


	//----- nvinfo : EIATTR_MAX_THREADS
	.align		4
.L_3529:
        /*005c*/ 	.byte	0x04, 0x05
        /*005e*/ 	.short	(.L_3531 - .L_3530)
.L_3530:
        /*0060*/ 	.word	0x00000200
        /*0064*/ 	.word	0x00000001
        /*0068*/ 	.word	0x00000001


	//----- nvinfo : EIATTR_CRS_STACK_SIZE
	.align		4
.L_3531:
        /*006c*/ 	.byte	0x04, 0x1e
        /*006e*/ 	.short	(.L_3533 - .L_3532)
.L_3532:
        /*0070*/ 	.word	0x00000000


	//----- nvinfo : EIATTR_CBANK_PARAM_SIZE
	.align		4
.L_3533:
        /*0074*/ 	.byte	0x03, 0x19
        /*0076*/ 	.short	0x0c4a


	//----- nvinfo : EIATTR_PARAM_CBANK
	.align		4
        /*0078*/ 	.byte	0x04, 0x0a
        /*007a*/ 	.short	(.L_3535 - .L_3534)
	.align		4
.L_3534:
        /*007c*/ 	.word	index@(.nv.constant0._ZN2at6native55_GLOBAL__N__de093ff9_22_ForeachBinaryOpList_cu_a911ec4325multi_tensor_apply_kernelINS1_18TensorListMetadataILi2EEENS1_11CopyFunctorIN3c1015Float8_e4m3fnuzENS6_7complexIdEELi2ELi1ELi1EEEJNS0_4CopyIS7_S9_EEEEEvT_T0_DpT1_)
        /*0080*/ 	.short	0x0380
        /*0082*/ 	.short	0x0c4a


	//----- nvinfo : EIATTR_SW_WAR
	.align		4
.L_3535:
        /*0084*/ 	.byte	0x04, 0x36
        /*0086*/ 	.short	(.L_3537 - .L_3536)
.L_3536:
        /*0088*/ 	.word	0x00000008
.L_3537:


//--------------------- .nv.info._ZN2at6native55_GLOBAL__N__de093ff9_22_ForeachBinaryOpList_cu_a911ec4325multi_tensor_apply_kernelINS1_18TensorListMetadataILi2EEENS1_11CopyFunctorIN3c1015Float8_e4m3fnuzEfLi2ELi1ELi1EEEJNS0_4CopyIS7_fEEEEEvT_T0_DpT1_ --------------------------
	.section	.nv.info._ZN2at6native55_GLOBAL__N__de093ff9_22_ForeachBinaryOpList_cu_a911ec4325multi_tensor_apply_kernelINS1_18TensorListMetadataILi2EEENS1_11CopyFunctorIN3c1015Float8_e4m3fnuzEfLi2ELi1ELi1EEEJNS0_4CopyIS7_fEEEEEvT_T0_DpT1_,"",@"SHT_CUDA_INFO"
	.sectionflags	@""
	.align	4


	//----- nvinfo : EIATTR_CUDA_API_VERSION
	.align		4
        /*0000*/ 	.byte	0x04, 0x37
        /*0002*/ 	.short	(.L_3539 - .L_3538)
.L_3538:
        /*0004*/ 	.word	0x00000082


	//----- nvinfo : EIATTR_KPARAM_INFO
	.align		4
.L_3539:
        /*0008*/ 	.byte	0x04, 0x17
        /*000a*/ 	.short	(.L_3541 - .L_3540)
.L_3540:
        /*000c*/ 	.word	0x00000000
        /*0010*/ 	.short	0x0002
        /*0012*/ 	.short	0x0c49
        /*0014*/ 	.byte	0x00, 0xf0, 0x05, 0x00


	//----- nvinfo : EIATTR_KPARAM_INFO
	.align		4
.L_3541:
        /*0018*/ 	.byte	0x04, 0x17
        /*001a*/ 	.short	(.L_3543 - .L_3542)
.L_3542:
        /*001c*/ 	.word	0x00000000
        /*0020*/ 	.short	0x0001
        /*0022*/ 	.short	0x0c48
        /*0024*/ 	.byte	0x00, 0xf0, 0x05, 0x00


	//----- nvinfo : EIATTR_KPARAM_INFO
	.align		4
.L_3543:
        /*0028*/ 	.byte	0x04, 0x17
        /*002a*/ 	.short	(.L_3545 - .L_3544)
.L_3544:
        /*002c*/ 	.word	0x00000000
        /*0030*/ 	.short	0x0000
        /*0032*/ 	.short	0x0000
        /*0034*/ 	.byte	0x00, 0xf0, 0x21, 0x31


	//----- nvinfo : EIATTR_SPARSE_MMA_MASK
	.align		4
.L_3545:
        /*0038*/ 	.byte	0x03, 0x50
        /*003a*/ 	.short	0x0000


	//----- nvinfo : EIATTR_MAXREG_COUNT
	.align		4
        /*003c*/ 	.byte	0x03, 0x1b
        /*003e*/ 	.short	0x0080


	//----- nvinfo : EIATTR_MERCURY_ISA_VERSION
	.align		4
        /*0040*/ 	.byte	0x03, 0x5f
        /*0042*/ 	.short	0x0101


	//----- nvinfo : EIATTR_VRC_CTA_INIT_COUNT
	.align		4
        /*0044*/ 	.byte	0x02, 0x4a
	.zero		1
	.zero		1


	//----- nvinfo : EIATTR_EXIT_INSTR_OFFSETS
	.align		4
        /*0048*/ 	.byte	0x04, 0x1c
        /*004a*/ 	.short	(.L_3547 - .L_3546)


	//   ....[0]....
.L_3546:
        /*004c*/ 	.word	0x00000190


	//   ....[1]....
        /*0050*/ 	.word	0x00000bf0


	//   ....[2]....
        /*0054*/ 	.word	0x00000c40


	//   ....[3]....
        /*0058*/ 	.word	0x000012f0


	//----- nvinfo : EIATTR_MAX_THREADS
	.align		4
.L_3547:
        /*005c*/ 	.byte	0x04, 0x05
        /*005e*/ 	.short	(.L_3549 - .L_3548)
.L_3548:
        /*0060*/ 	.word	0x00000200
        /*0064*/ 	.word	0x00000001
        /*0068*/ 	.word	0x00000001


	//----- nvinfo : EIATTR_CRS_STACK_SIZE
	.align		4
.L_3549:
        /*006c*/ 	.byte	0x04, 0x1e
        /*006e*/ 	.short	(.L_3551 - .L_3550)
.L_3550:
        /*0070*/ 	.word	0x00000000


	//----- nvinfo : EIATTR_CBANK_PARAM_SIZE
	.align		4
.L_3551:
        /*0074*/ 	.byte	0x03, 0x19
        /*0076*/ 	.short	0x0c4a


	//----- nvinfo : EIATTR_PARAM_CBANK
	.align		4
        /*0078*/ 	.byte	0x04, 0x0a
        /*007a*/ 	.short	(.L_3553 - .L_3552)
	.align		4
.L_3552:
        /*007c*/ 	.word	index@(.nv.constant0._ZN2at6native55_GLOBAL__N__de093ff9_22_ForeachBinaryOpList_cu_a911ec4325multi_tensor_apply_kernelINS1_18TensorListMetadataILi2EEENS1_11CopyFunctorIN3c1015Float8_e4m3fnuzEfLi2ELi1ELi1EEEJNS0_4CopyIS7_fEEEEEvT_T0_DpT1_)
        /*0080*/ 	.short	0x0380
        /*0082*/ 	.short	0x0c4a


	//----- nvinfo : EIATTR_SW_WAR
	.align		4
.L_3553:
        /*0084*/ 	.byte	0x04, 0x36
        /*0086*/ 	.short	(.L_3555 - .L_3554)
.L_3554:
        /*0088*/ 	.word	0x00000008
.L_3555:


//--------------------- .nv.info._ZN2at6native55_GLOBAL__N__de093ff9_22_ForeachBinaryOpList_cu_a911ec4325multi_tensor_apply_kernelINS1_18TensorListMetadataILi2EEENS1_11CopyFunctorIN3c1015Float8_e4m3fnuzEdLi2ELi1ELi1EEEJNS0_4CopyIS7_dEEEEEvT_T0_DpT1_ --------------------------
	.section	.nv.info._ZN2at6native55_GLOBAL__N__de093ff9_22_ForeachBinaryOpList_cu_a911ec4325multi_tensor_apply_kernelINS1_18TensorListMetadataILi2EEENS1_11CopyFunctorIN3c1015Float8_e4m3fnuzEdLi2ELi1ELi1EEEJNS0_4CopyIS7_dEEEEEvT_T0_DpT1_,"",@"SHT_CUDA_INFO"
	.sectionflags	@""
	.align	4


	//----- nvinfo : EIATTR_CUDA_API_VERSION
	.align		4
        /*0000*/ 	.byte	0x04, 0x37
        /*0002*/ 	.short	(.L_3557 - .L_3556)
.L_3556:
        /*0004*/ 	.word	0x00000082


	//----- nvinfo : EIATTR_KPARAM_INFO
	.align		4
.L_3557:
        /*0008*/ 	.byte	0x04, 0x17
        /*000a*/ 	.short	(.L_3559 - .L_3558)
.L_3558:
        /*000c*/ 	.word	0x00000000
        /*0010*/ 	.short	0x0002
        /*0012*/ 	.short	0x0c49
        /*0014*/ 	.byte	0x00, 0xf0, 0x05, 0x00


	//----- nvinfo : EIATTR_KPARAM_INFO
	.align		4
.L_3559:
        /*0018*/ 	.byte	0x04, 0x17
        /*001a*/ 	.short	(.L_3561 - .L_3560)
.L_3560:
        /*001c*/ 	.word	0x00000000
        /*0020*/ 	.short	0x0001
        /*0022*/ 	.short	0x0c48
        /*0024*/ 	.byte	0x00, 0xf0, 0x05, 0x00


	//----- nvinfo : EIATTR_KPARAM_INFO
	.align		4
.L_3561:
        /*0028*/ 	.byte	0x04, 0x17
        /*002a*/ 	.short	(.L_3563 - .L_3562)
.L_3562:
        /*002c*/ 	.word	0x00000000
        /*0030*/ 	.short	0x0000
        /*0032*/ 	.short	0x0000
        /*0034*/ 	.byte	0x00, 0xf0, 0x21, 0x31


	//----- nvinfo : EIATTR_SPARSE_MMA_MASK
	.align		4
.L_3563:
        /*0038*/ 	.byte	0x03, 0x50
        /*003a*/ 	.short	0x0000


	//----- nvinfo : EIATTR_MAXREG_COUNT
	.align		4
        /*003c*/ 	.byte	0x03, 0x1b
        /*003e*/ 	.short	0x0080


	//----- nvinfo : EIATTR_MERCURY_ISA_VERSION
	.align		4
        /*0040*/ 	.byte	0x03, 0x5f
        /*0042*/ 	.short	0x0101


	//----- nvinfo : EIATTR_VRC_CTA_INIT_COUNT
	.align		4
        /*0044*/ 	.byte	0x02, 0x4a
	.zero		1
	.zero		1


	//----- nvinfo : EIATTR_EXIT_INSTR_OFFSETS
	.align		4
        /*0048*/ 	.byte	0x04, 0x1c
        /*004a*/ 	.short	(.L_3565 - .L_3564)


	//   ....[0]....
.L_3564:
        /*004c*/ 	.word	0x00000190


	//   ....[1]....
        /*0050*/ 	.word	0x00000de0


	//   ....[2]....
        /*0054*/ 	.word	0x00000e30


	//   ....[3]....
        /*0058*/ 	.word	0x000016c0


	//----- nvinfo : EIATTR_MAX_THREADS
	.align		4
.L_3565:
        /*005c*/ 	.byte	0x04, 0x05
        /*005e*/ 	.short	(.L_3567 - .L_3566)
.L_3566:
        /*0060*/ 	.word	0x00000200
        /*0064*/ 	.word	0x00000001
        /*0068*/ 	.word	0x00000001


	//----- nvinfo : EIATTR_CRS_STACK_SIZE
	.align		4
.L_3567:
        /*006c*/ 	.byte	0x04, 0x1e
        /*006e*/ 	.short	(.L_3569 - .L_3568)
.L_3568:
        /*0070*/ 	.word	0x00000000


	//----- nvinfo : EIATTR_CBANK_PARAM_SIZE
	.align		4
.L_3569:
        /*0074*/ 	.byte	0x03, 0x19
        /*0076*/ 	.short	0x0c4a


	//----- nvinfo : EIATTR_PARAM_CBANK
	.align		4
        /*0078*/ 	.byte	0x04, 0x0a
        /*007a*/ 	.short	(.L_3571 - .L_3570)
	.align		4
.L_3570:
        /*007c*/ 	.word	index@(.nv.constant0._ZN2at6native55_GLOBAL__N__de093ff9_22_ForeachBinaryOpList_cu_a911ec4325multi_tensor_apply_kernelINS1_18TensorListMetadataILi2EEENS1_11CopyFunctorIN3c1015Float8_e4m3fnuzEdLi2ELi1ELi1EEEJNS0_4CopyIS7_dEEEEEvT_T0_DpT1_)
        /*0080*/ 	.short	0x0380
        /*0082*/ 	.short	0x0c4a


	//----- nvinfo : EIATTR_SW_WAR
	.align		4
.L_3571:
        /*0084*/ 	.byte	0x04, 0x36
        /*0086*/ 	.short	(.L_3573 - .L_3572)
.L_3572:
        /*0088*/ 	.word	0x00000008
.L_3573:


//--------------------- .nv.info._ZN2at6native55_GLOBAL__N__de093ff9_22_ForeachBinaryOpList_cu_a911ec4325multi_tensor_apply_kernelINS1_18TensorListMetadataILi2EEENS1_11CopyFunctorIN3c1015Float8_e4m3fnuzEiLi2ELi1ELi1EEEJNS0_4CopyIS7_iEEEEEvT_T0_DpT1_ --------------------------
	.section	.nv.info._ZN2at6native55_GLOBAL__N__de093ff9_22_ForeachBinaryOpList_cu_a911ec4325multi_tensor_apply_kernelINS1_18TensorListMetadataILi2EEENS1_11CopyFunctorIN3c1015Float8_e4m3fnuzEiLi2ELi1ELi1EEEJNS0_4CopyIS7_iEEEEEvT_T0_DpT1_,"",@"SHT_CUDA_INFO"
	.sectionflags	@""
	.align	4


	//----- nvinfo : EIATTR_CUDA_API_VERSION
	.align		4
        /*0000*/ 	.byte	0x04, 0x37
        /*0002*/ 	.short	(.L_3575 - .L_3574)
.L_3574:
        /*0004*/ 	.word	0x00000082


	//----- nvinfo : EIATTR_KPARAM_INFO
	.align		4
.L_3575:
        /*0008*/ 	.byte	0x04, 0x17
        /*000a*/ 	.short	(.L_3577 - .L_3576)
.L_3576:
        /*000c*/ 	.word	0x00000000
        /*0010*/ 	.short	0x0002
        /*0012*/ 	.short	0x0c49
        /*0014*/ 	.byte	0x00, 0xf0, 0x05, 0x00


	//----- nvinfo : EIATTR_KPARAM_INFO
	.align		4
.L_3577:
        /*0018*/ 	.byte	0x04, 0x17
        /*001a*/ 	.short	(.L_3579 - .L_3578)
.L_3578:
        /*001c*/ 	.word	0x00000000
        /*0020*/ 	.short	0x0001
        /*0022*/ 	.short	0x0c48
        /*0024*/ 	.byte	0x00, 0xf0, 0x05, 0x00


	//----- nvinfo : EIATTR_KPARAM_INFO
	.align		4
.L_3579:
        /*0028*/ 	.byte	0x04, 0x17
        /*002a*/ 	.short	(.L_3581 - .L_3580)
.L_3580:
        /*002c*/ 	.word	0x00000000
        /*0030*/ 	.short	0x0000
        /*0032*/ 	.short	0x0000
        /*0034*/ 	.byte	0x00, 0xf0, 0x21, 0x31


	//----- nvinfo : EIATTR_SPARSE_MMA_MASK
	.align		4
.L_3581:
        /*0038*/ 	.byte	0x03, 0x50
        /*003a*/ 	.short	0x0000


	//----- nvinfo : EIATTR_MAXREG_COUNT
	.align		4
        /*003c*/ 	.byte	0x03, 0x1b
        /*003e*/ 	.short	0x0080


	//----- nvinfo : EIATTR_MERCURY_ISA_VERSION
	.align		4
        /*0040*/ 	.byte	0x03, 0x5f
        /*0042*/ 	.short	0x0101


	//----- nvinfo : EIATTR_VRC_CTA_INIT_COUNT
	.align		4
        /*0044*/ 	.byte	0x02, 0x4a
	.zero		1
	.zero		1


	//----- nvinfo : EIATTR_EXIT_INSTR_OFFSETS
	.align		4
        /*0048*/ 	.byte	0x04, 0x1c
        /*004a*/ 	.short	(.L_3583 - .L_3582)


	//   ....[0]....
.L_3582:
        /*004c*/ 	.word	0x00000190


	//   ....[1]....
        /*0050*/ 	.word	0x00000c90


	//   ....[2]....
        /*0054*/ 	.word	0x00000ce0


	//   ....[3]....
        /*0058*/ 	.word	0x000013d0


	//----- nvinfo : EIATTR_MAX_THREADS
	.align		4
.L_3583:
        /*005c*/ 	.byte	0x04, 0x05
        /*005e*/ 	.short	(.L_3585 - .L_3584)
.L_3584:
        /*0060*/ 	.word	0x00000200
        /*0064*/ 	.word	0x00000001
        /*0068*/ 	.word	0x00000001


	//----- nvinfo : EIATTR_CRS_STACK_SIZE
	.align		4
.L_3585:
        /*006c*/ 	.byte	0x04, 0x1e
        /*006e*/ 	.short	(.L_3587 - .L_3586)
.L_3586:
        /*0070*/ 	.word	0x00000000


	//----- nvinfo : EIATTR_CBANK_PARAM_SIZE
	.align		4
.L_3587:
        /*0074*/ 	.byte	0x03, 0x19
        /*0076*/ 	.short	0x0c4a


	//----- nvinfo : EIATTR_PARAM_CBANK
	.align		4
        /*0078*/ 	.byte	0x04, 0x0a
        /*007a*/ 	.short	(.L_3589 - .L_3588)
	.align		4
.L_3588:
        /*007c*/ 	.word	index@(.nv.constant0._ZN2at6native55_GLOBAL__N__de093ff9_22_ForeachBinaryOpList_cu_a911ec4325multi_tensor_apply_kernelINS1_18TensorListMetadataILi2EEENS1_11CopyFunctorIN3c1015Float8_e4m3fnuzEiLi2ELi1ELi1EEEJNS0_4CopyIS7_iEEEEEvT_T0_DpT1_)
        /*0080*/ 	.short	0x0380
        /*0082*/ 	.short	0x0c4a


	//----- nvinfo : EIATTR_SW_WAR
	.align		4
.L_3589:
        /*0084*/ 	.byte	0x04, 0x36
        /*0086*/ 	.short	(.L_3591 - .L_3590)
.L_3590:
        /*0088*/ 	.word	0x00000008
.L_3591:


//--------------------- .nv.info._ZN2at6native55_GLOBAL__N__de093ff9_22_ForeachBinaryOpList_cu_a911ec4325multi_tensor_apply_kernelINS1_18TensorListMetadataILi2EEENS1_11CopyFunctorIN3c1015Float8_e4m3fnuzEsLi2ELi1ELi1EEEJNS0_4CopyIS7_sEEEEEvT_T0_DpT1_ --------------------------
	.section	.nv.info._ZN2at6native55_GLOBAL__N__de093ff9_22_ForeachBinaryOpList_cu_a911ec4325multi_tensor_apply_kernelINS1_18TensorListMetadataILi2EEENS1_11CopyFunctorIN3c1015Float8_e4m3fnuzEsLi2ELi1ELi1EEEJNS0_4CopyIS7_sEEEEEvT_T0_DpT1_,"",@"SHT_CUDA_INFO"
	.sectionflags	@""
	.align	4


	//----- nvinfo : EIATTR_CUDA_API_VERSION
	.align		4
        /*0000*/ 	.byte	0x04, 0x37
        /*0002*/ 	.short	(.L_3593 - .L_3592)
.L_3592:
        /*0004*/ 	.word	0x00000082


	//----- nvinfo : EIATTR_KPARAM_INFO
	.align		4
.L_3593:
        /*0008*/ 	.byte	0x04, 0x17
        /*000a*/ 	.short	(.L_3595 - .L_3594)
.L_3594:
        /*000c*/ 	.word	0x00000000
        /*0010*/ 	.short	0x0002
        /*0012*/ 	.short	0x0c49
        /*0014*/ 	.byte	0x00, 0xf0, 0x05, 0x00


	//----- nvinfo : EIATTR_KPARAM_INFO
	.align		4
.L_3595:
        /*0018*/ 	.byte	0x04, 0x17
        /*001a*/ 	.short	(.L_3597 - .L_3596)
.L_3596:
        /*001c*/ 	.word	0x00000000
        /*0020*/ 	.short	0x0001
        /*0022*/ 	.short	0x0c48
        /*0024*/ 	.byte	0x00, 0xf0, 0x05, 0x00


	//----- nvinfo : EIATTR_KPARAM_INFO
	.align		4
.L_3597:
        /*0028*/ 	.byte	0x04, 0x17
        /*002a*/ 	.short	(.L_3599 - .L_3598)
.L_3598:
        /*002c*/ 	.word	0x00000000
        /*0030*/ 	.short	0x0000
        /*0032*/ 	.short	0x0000
        /*0034*/ 	.byte	0x00, 0xf0, 0x21, 0x31


	//----- nvinfo : EIATTR_SPARSE_MMA_MASK
	.align		4
.L_3599:
        /*0038*/ 	.byte	0x03, 0x50
        /*003a*/ 	.short	0x0000


	//----- nvinfo : EIATTR_MAXREG_COUNT
	.align		4
        /*003c*/ 	.byte	0x03, 0x1b
        /*003e*/ 	.short	0x0080


	//----- nvinfo : EIATTR_MERCURY_ISA_VERSION
	.align		4
        /*0040*/ 	.byte	0x03, 0x5f
        /*0042*/ 	.short	0x0101


	//----- nvinfo : EIATTR_VRC_CTA_INIT_COUNT
	.align		4
        /*0044*/ 	.byte	0x02, 0x4a
	.zero		1
	.zero		1


	//----- nvinfo : EIATTR_EXIT_INSTR_OFFSETS
	.align		4
        /*0048*/ 	.byte	0x04, 0x1c
        /*004a*/ 	.short	(.L_3601 - .L_3600)


	//   ....[0]....
.L_3600:
        /*004c*/ 	.word	0x00000190


	//   ....[1]....
        /*0050*/ 	.word	0x00000c40


	//   ....[2]....
        /*0054*/ 	.word	0x00000c90


	//   ....[3]....
        /*0058*/ 	.word	0x00001380


	//----- nvinfo : EIATTR_MAX_THREADS
	.align		4
.L_3601:
        /*005c*/ 	.byte	0x04, 0x05
        /*005e*/ 	.short	(.L_3603 - .L_3602)
.L_3602:
        /*0060*/ 	.word	0x00000200
        /*0064*/ 	.word	0x00000001
        /*0068*/ 	.word	0x00000001


	//----- nvinfo : EIATTR_CRS_STACK_SIZE
	.align		4
.L_3603:
        /*006c*/ 	.byte	0x04, 0x1e
        /*006e*/ 	.short	(.L_3605 - .L_3604)
.L_3604:
        /*0070*/ 	.word	0x00000000


	//----- nvinfo : EIATTR_CBANK_PARAM_SIZE
	.align		4
.L_3605:
        /*0074*/ 	.byte	0x03, 0x19
        /*0076*/ 	.short	0x0c4a


	//----- nvinfo : EIATTR_PARAM_CBANK
	.align		4
        /*0078*/ 	.byte	0x04, 0x0a
        /*007a*/ 	.short	(.L_3607 - .L_3606)
	.align		4
.L_3606:
        /*007c*/ 	.word	index@(.nv.constant0._ZN2at6native55_GLOBAL__N__de093ff9_22_ForeachBinaryOpList_cu_a911ec4325multi_tensor_apply_kernelINS1_18TensorListMetadataILi2EEENS1_11CopyFunctorIN3c1015Float8_e4m3fnuzEsLi2ELi1ELi1EEEJNS0_4CopyIS7_sEEEEEvT_T0_DpT1_)
        /*0080*/ 	.short	0x0380
        /*0082*/ 	.short	0x0c4a


	//----- nvinfo : EIATTR_SW_WAR
	.align		4
.L_3607:
        /*0084*/ 	.byte	0x04, 0x36
        /*0086*/ 	.short	(.L_3609 - .L_3608)
.L_3608:
        /*0088*/ 	.word	0x00000008
.L_3609:


//--------------------- .nv.info._ZN2at6native55_GLOBAL__N__de093ff9_22_ForeachBinaryOpList_cu_a911ec4325multi_tensor_apply_kernelINS1_18TensorListMetadataILi2EEENS1_11CopyFunctorIN3c1015Float8_e4m3fnuzElLi2ELi1ELi1EEEJNS0_4CopyIS7_lEEEEEvT_T0_DpT1_ --------------------------
	.section	.nv.info._ZN2at6native55_GLOBAL__N__de093ff9_22_ForeachBinaryOpList_cu_a911ec4325multi_tensor_apply_kernelINS1_18TensorListMetadataILi2EEENS1_11CopyFunctorIN3c1015Float8_e4m3fnuzElLi2ELi1ELi1EEEJNS0_4CopyIS7_lEEEEEvT_T0_DpT1_,"",@"SHT_CUDA_INFO"
	.sectionflags	@""
	.align	4


	//----- nvinfo : EIATTR_CUDA_API_VERSION
	.align		4
        /*0000*/ 	.byte	0x04, 0x37
        /*0002*/ 	.short	(.L_3611 - .L_3610)
.L_3610:
        /*0004*/ 	.word	0x00000082


	//----- nvinfo : EIATTR_KPARAM_INFO
	.align		4
.L_3611:
        /*0008*/ 	.byte	0x04, 0x17
        /*000a*/ 	.short	(.L_3613 - .L_3612)
.L_3612:
        /*000c*/ 	.word	0x00000000
        /*0010*/ 	.short	0x0002
        /*0012*/ 	.short	0x0c49
        /*0014*/ 	.byte	0x00, 0xf0, 0x05, 0x00


	//----- nvinfo : EIATTR_KPARAM_INFO
	.align		4
.L_3613:
        /*0018*/ 	.byte	0x04, 0x17
        /*001a*/ 	.short	(.L_3615 - .L_3614)
.L_3614:
        /*001c*/ 	.word	0x00000000
        /*0020*/ 	.short	0x0001
        /*0022*/ 	.short	0x0c48
        /*0024*/ 	.byte	0x00, 0xf0, 0x05, 0x00


	//----- nvinfo : EIATTR_KPARAM_INFO
	.align		4
.L_3615:
        /*0028*/ 	.byte	0x04, 0x17
        /*002a*/ 	.short	(.L_3617 - .L_3616)
.L_3616:
        /*002c*/ 	.word	0x00000000
        /*0030*/ 	.short	0x0000
        /*0032*/ 	.short	0x0000
        /*0034*/ 	.byte	0x00, 0xf0, 0x21, 0x31


	//----- nvinfo : EIATTR_SPARSE_MMA_MASK
	.align		4
.L_3617:
        /*0038*/ 	.byte	0x03, 0x50
        /*003a*/ 	.short	0x0000


	//----- nvinfo : EIATTR_MAXREG_COUNT
	.align		4
        /*003c*/ 	.byte	0x03, 0x1b
        /*003e*/ 	.short	0x0080


	//----- nvinfo : EIATTR_MERCURY_ISA_VERSION
	.align		4
        /*0040*/ 	.byte	0x03, 0x5f
        /*0042*/ 	.short	0x0101


	//----- nvinfo : EIATTR_VRC_CTA_INIT_COUNT
	.align		4
        /*0044*/ 	.byte	0x02, 0x4a
	.zero		1
	.zero		1


	//----- nvinfo : EIATTR_EXIT_INSTR_OFFSETS
	.align		4
        /*0048*/ 	.byte	0x04, 0x1c
        /*004a*/ 	.short	(.L_3619 - .L_3618)


	//   ....[0]....
.L_3618:
        /*004c*/ 	.word	0x00000190


	//   ....[1]....
        /*0050*/ 	.word	0x00000c60


	//   ....[2]....
        /*0054*/ 	.word	0x00000cb0


	//   ....[3]....
        /*0058*/ 	.word	0x000013a0


	//----- nvinfo : EIATTR_MAX_THREADS
	.align		4
.L_3619:
        /*005c*/ 	.byte	0x04, 0x05
        /*005e*/ 	.short	(.L_3621 - .L_3620)
.L_3620:
        /*0060*/ 	.word	0x00000200
        /*0064*/ 	.word	0x00000001
        /*0068*/ 	.word	0x00000001


	//----- nvinfo : EIATTR_CRS_STACK_SIZE
	.align		4
.L_3621:
        /*006c*/ 	.byte	0x04, 0x1e
        /*006e*/ 	.short	(.L_3623 - .L_3622)
.L_3622:
        /*0070*/ 	.word	0x00000000


	//----- nvinfo : EIATTR_CBANK_PARAM_SIZE
	.align		4
.L_3623:
        /*0074*/ 	.byte	0x03, 0x19
        /*0076*/ 	.short	0x0c4a


	//----- nvinfo : EIATTR_PARAM_CBANK
	.align		4
        /*0078*/ 	.byte	0x04, 0x0a
        /*007a*/ 	.short	(.L_3625 - .L_3624)
	.align		4
.L_3624:
        /*007c*/ 	.word	index@(.nv.constant0._ZN2at6native55_GLOBAL__N__de093ff9_22_ForeachBinaryOpList_cu_a911ec4325multi_tensor_apply_kernelINS1_18TensorListMetadataILi2EEENS1_11CopyFunctorIN3c1015Float8_e4m3fnuzElLi2ELi1ELi1EEEJNS0_4CopyIS7_lEEEEEvT_T0_DpT1_)
        /*0080*/ 	.short	0x0380
        /*0082*/ 	.short	0x0c4a


	//----- nvinfo : EIATTR_SW_WAR
	.align		4
.L_3625:
        /*0084*/ 	.byte	0x04, 0x36
        /*0086*/ 	.short	(.L_3627 - .L_3626)
.L_3626:
        /*0088*/ 	.word	0x00000008
.L_3627:


//--------------------- .nv.info._ZN2at6native55_GLOBAL__N__de093ff9_22_ForeachBinaryOpList_cu_a911ec4325multi_tensor_apply_kernelINS1_18TensorListMetadataILi2EEENS1_11CopyFunctorIN3c1015Float8_e4m3fnuzEaLi2ELi1ELi1EEEJNS0_4CopyIS7_aEEEEEvT_T0_DpT1_ --------------------------
	.section	.nv.info._ZN2at6native55_GLOBAL__N__de093ff9_22_ForeachBinaryOpList_cu_a911ec4325multi_tensor_apply_kernelINS1_18TensorListMetadataILi2EEENS1_11CopyFunctorIN3c1015Float8_e4m3fnuzEaLi2ELi1ELi1EEEJNS0_4CopyIS7_aEEEEEvT_T0_DpT1_,"",@"SHT_CUDA_INFO"
	.sectionflags	@""
	.align	4


	//----- nvinfo : EIATTR_CUDA_API_VERSION
	.align		4
        /*0000*/ 	.byte	0x04, 0x37
        /*0002*/ 	.short	(.L_3629 - .L_3628)
.L_3628:
        /*0004*/ 	.word	0x00000082


	//----- nvinfo : EIATTR_KPARAM_INFO
	.align		4
.L_3629:
        /*0008*/ 	.byte	0x04, 0x17
        /*000a*/ 	.short	(.L_3631 - .L_3630)
.L_3630:
        /*000c*/ 	.word	0x00000000
        /*0010*/ 	.short	0x0002
        /*0012*/ 	.short	0x0c49
        /*0014*/ 	.byte	0x00, 0xf0, 0x05, 0x00


	//----- nvinfo : EIATTR_KPARAM_INFO
	.align		4
.L_3631:
        /*0018*/ 	.byte	0x04, 0x17
        /*001a*/ 	.short	(.L_3633 - .L_3632)
.L_3632:
        /*001c*/ 	.word	0x00000000
        /*0020*/ 	.short	0x0001
        /*0022*/ 	.short	0x0c48
        /*0024*/ 	.byte	0x00, 0xf0, 0x05, 0x00


	//----- nvinfo : EIATTR_KPARAM_INFO
	.align		4
.L_3633:
        /*0028*/ 	.byte	0x04, 0x17
        /*002a*/ 	.short	(.L_3635 - .L_3634)
.L_3634:
        /*002c*/ 	.word	0x00000000
        /*0030*/ 	.short	0x0000
        /*0032*/ 	.short	0x0000
        /*0034*/ 	.byte	0x00, 0xf0, 0x21, 0x31


	//----- nvinfo : EIATTR_SPARSE_MMA_MASK
	.align		4
.L_3635:
        /*0038*/ 	.byte	0x03, 0x50
        /*003a*/ 	.short	0x0000


	//----- nvinfo : EIATTR_MAXREG_COUNT
	.align		4
        /*003c*/ 	.byte	0x03, 0x1b
        /*003e*/ 	.short	0x0080


	//----- nvinfo : EIATTR_MERCURY_ISA_VERSION
	.align		4
        /*0040*/ 	.byte	0x03, 0x5f
        /*0042*/ 	.short	0x0101


	//----- nvinfo : EIATTR_VRC_CTA_INIT_COUNT
	.align		4
        /*0044*/ 	.byte	0x02, 0x4a
	.zero		1
	.zero		1


	//----- nvinfo : EIATTR_EXIT_INSTR_OFFSETS
	.align		4
        /*0048*/ 	.byte	0x04, 0x1c
        /*004a*/ 	.short	(.L_3637 - .L_3636)


	//   ....[0]....
.L_3636:
        /*004c*/ 	.word	0x00000170


	//   ....[1]....
        /*0050*/ 	.word	0x00000b90


	//   ....[2]....
        /*0054*/ 	.word	0x00000be0


	//   ....[3]....
        /*0058*/ 	.word	0x000012e0


	//----- nvinfo : EIATTR_MAX_THREADS
	.align		4
.L_3637:
        /*005c*/ 	.byte	0x04, 0x05
        /*005e*/ 	.short	(.L_3639 - .L_3638)
.L_3638:
        /*0060*/ 	.word	0x00000200
        /*0064*/ 	.word	0x00000001
        /*0068*/ 	.word	0x00000001


	//----- nvinfo : EIATTR_CRS_STACK_SIZE
	.align		4
.L_3639:
        /*006c*/ 	.byte	0x04, 0x1e
        /*006e*/ 	.short	(.L_3641 - .L_3640)
.L_3640:
        /*0070*/ 	.word	0x00000000


	//----- nvinfo : EIATTR_CBANK_PARAM_SIZE
	.align		4
.L_3641:
        /*0074*/ 	.byte	0x03, 0x19
        /*0076*/ 	.short	0x0c4a


	//----- nvinfo : EIATTR_PARAM_CBANK
	.align		4
        /*0078*/ 	.byte	0x04, 0x0a
        /*007a*/ 	.short	(.L_3643 - .L_3642)
	.align		4
.L_3642:
        /*007c*/ 	.word	index@(.nv.constant0._ZN2at6native55_GLOBAL__N__de093ff9_22_ForeachBinaryOpList_cu_a911ec4325multi_tensor_apply_kernelINS1_18TensorListMetadataILi2EEENS1_11CopyFunctorIN3c1015Float8_e4m3fnuzEaLi2ELi1ELi1EEEJNS0_4CopyIS7_aEEEEEvT_T0_DpT1_)
        /*0080*/ 	.short	0x0380
        /*0082*/ 	.short	0x0c4a


	//----- nvinfo : EIATTR_SW_WAR
	.align		4
.L_3643:
        /*0084*/ 	.byte	0x04, 0x36
        /*0086*/ 	.short	(.L_3645 - .L_3644)
.L_3644:
        /*0088*/ 	.word	0x00000008
.L_3645:


//--------------------- .nv.info._ZN2at6native55_GLOBAL__N__de093ff9_22_ForeachBinaryOpList_cu_a911ec4325multi_tensor_apply_kernelINS1_18TensorListMetadataILi2EEENS1_11CopyFunctorIN3c1015Float8_e4m3fnuzEhLi2ELi1ELi1EEEJNS0_4CopyIS7_hEEEEEvT_T0_DpT1_ --------------------------
	.section	.nv.info._ZN2at6native55_GLOBAL__N__de093ff9_22_ForeachBinaryOpList_cu_a911ec4325multi_tensor_apply_kernelINS1_18TensorListMetadataILi2EEENS1_11CopyFunctorIN3c1015Float8_e4m3fnuzEhLi2ELi1ELi1EEEJNS0_4CopyIS7_hEEEEEvT_T0_DpT1_,"",@"SHT_CUDA_INFO"
	.sectionflags	@""
	.align	4


	//----- nvinfo : EIATTR_CUDA_API_VERSION
	.align		4
        /*0000*/ 	.byte	0x04, 0x37
        /*0002*/ 	.short	(.L_3647 - .L_3646)
.L_3646:
        /*0004*/ 	.word	0x00000082


	//----- nvinfo : EIATTR_KPARAM_INFO
	.align		4
.L_3647:
        /*0008*/ 	.byte	0x04, 0x17
        /*000a*/ 	.short	(.L_3649 - .L_3648)
.L_3648:
        /*000c*/ 	.word	0x00000000
        /*0010*/ 	.short	0x0002
        /*0012*/ 	.short	0x0c49
        /*0014*/ 	.byte	0x00, 0xf0, 0x05, 0x00


	//----- nvinfo : EIATTR_KPARAM_INFO
	.align		4
.L_3649:
        /*0018*/ 	.byte	0x04, 0x17
        /*001a*/ 	.short	(.L_3651 - .L_3650)
.L_3650:
        /*001c*/ 	.word	0x00000000
        /*0020*/ 	.short	0x0001
        /*0022*/ 	.short	0x0c48
        /*0024*/ 	.byte	0x00, 0xf0, 0x05, 0x00


	//----- nvinfo : EIATTR_KPARAM_INFO
	.align		4
.L_3651:
        /*0028*/ 	.byte	0x04, 0x17
        /*002a*/ 	.short	(.L_3653 - .L_3652)
.L_3652:
        /*002c*/ 	.word	0x00000000
        /*0030*/ 	.short	0x0000
        /*0032*/ 	.short	0x0000
        /*0034*/ 	.byte	0x00, 0xf0, 0x21, 0x31


	//----- nvinfo : EIATTR_SPARSE_MMA_MASK
	.align		4
.L_3653:
        /*0038*/ 	.byte	0x03, 0x50
        /*003a*/ 	.short	0x0000


	//----- nvinfo : EIATTR_MAXREG_COUNT
	.align		4
        /*003c*/ 	.byte	0x03, 0x1b
        /*003e*/ 	.short	0x0080


	//----- nvinfo : EIATTR_MERCURY_ISA_VERSION
	.align		4
        /*0040*/ 	.byte	0x03, 0x5f
        /*0042*/ 	.short	0x0101


	//----- nvinfo : EIATTR_VRC_CTA_INIT_COUNT
	.align		4
        /*0044*/ 	.byte	0x02, 0x4a
	.zero		1
	.zero		1


	//----- nvinfo : EIATTR_EXIT_INSTR_OFFSETS
	.align		4
        /*0048*/ 	.byte	0x04, 0x1c
        /*004a*/ 	.short	(.L_3655 - .L_3654)


	//   ....[0]....
.L_3654:
        /*004c*/ 	.word	0x00000170


	//   ....[1]....
        /*0050*/ 	.word	0x00000b10


	//   ....[2]....
        /*0054*/ 	.word	0x00000b60


	//   ....[3]....
        /*0058*/ 	.word	0x00001210


	//----- nvinfo : EIATTR_MAX_THREADS
	.align		4
.L_3655:
        /*005c*/ 	.byte	0x04, 0x05
        /*005e*/ 	.short	(.L_3657 - .L_3656)
.L_3656:
        /*0060*/ 	.word	0x00000200
        /*0064*/ 	.word	0x00000001
        /*0068*/ 	.word	0x00000001


	//----- nvinfo : EIATTR_CRS_STACK_SIZE
	.align		4
.L_3657:
        /*006c*/ 	.byte	0x04, 0x1e
        /*006e*/ 	.short	(.L_3659 - .L_3658)
.L_3658:
        /*0070*/ 	.word	0x00000000


	//----- nvinfo : EIATTR_CBANK_PARAM_SIZE
	.align		4
.L_3659:
        /*0074*/ 	.byte	0x03, 0x19
        /*0076*/ 	.short	0x0c4a


	//----- nvinfo : EIATTR_PARAM_CBANK
	.align		4
        /*0078*/ 	.byte	0x04, 0x0a
        /*007a*/ 	.short	(.L_3661 - .L_3660)
	.align		4
.L_3660:
        /*007c*/ 	.word	index@(.nv.constant0._ZN2at6native55_GLOBAL__N__de093ff9_22_ForeachBinaryOpList_cu_a911ec4325multi_tensor_apply_kernelINS1_18TensorListMetadataILi2EEENS1_11CopyFunctorIN3c1015Float8_e4m3fnuzEhLi2ELi1ELi1EEEJNS0_4CopyIS7_hEEEEEvT_T0_DpT1_)
        /*0080*/ 	.short	0x0380
        /*0082*/ 	.short	0x0c4a


	//----- nvinfo : EIATTR_SW_WAR
	.align		4
.L_3661:
        /*0084*/ 	.byte	0x04, 0x36
        /*0086*/ 	.short	(.L_3663 - .L_3662)
.L_3662:
        /*0088*/ 	.word	0x00000008
.L_3663:


//--------------------- .nv.info._ZN2at6native55_GLOBAL__N__de093ff9_22_ForeachBinaryOpList_cu_a911ec4325multi_tensor_apply_kernelINS1_18TensorListMetadataILi2EEENS1_14UnaryOpFunctorIN3c1015Float8_e4m3fnuzELi2ELi1ELi1EEEJNS0_4CopyIS7_S7_EEEEEvT_T0_DpT1_ --------------------------
	.section	.nv.info._ZN2at6native55_GLOBAL__N__de093ff9_22_ForeachBinaryOpList_cu_a911ec4325multi_tensor_apply_kernelINS1_18TensorListMetadataILi2EEENS1_14UnaryOpFunctorIN3c1015Float8_e4m3fnuzELi2ELi1ELi1EEEJNS0_4CopyIS7_S7_EEEEEvT_T0_DpT1_,"",@"SHT_CUDA_INFO"
	.sectionflags	@""
	.align	4


	//----- nvinfo : EIATTR_CUDA_API_VERSION
	.align		4
        /*0000*/ 	.byte	0x04, 0x37
        /*0002*/ 	.short	(.L_3665 - .L_3664)
.L_3664:
        /*0004*/ 	.word	0x00000082


	//----- nvinfo : EIATTR_KPARAM_INFO
	.align		4
.L_3665:
        /*0008*/ 	.byte	0x04, 0x17
        /*000a*/ 	.short	(.L_3667 - .L_3666)
.L_3666:
        /*000c*/ 	.word	0x00000000
        /*0010*/ 	.short	0x0002
        /*0012*/ 	.short	0x0c49
        /*0014*/ 	.byte	0x00, 0xf0, 0x05, 0x00


	//----- nvinfo : EIATTR_KPARAM_INFO
	.align		4
.L_3667:
        /*0018*/ 	.byte	0x04, 0x17
        /*001a*/ 	.short	(.L_3669 - .L_3668)
.L_3668:
        /*001c*/ 	.word	0x00000000
        /*0020*/ 	.short	0x0001
        /*0022*/ 	.short	0x0c48
        /*0024*/ 	.byte	0x00, 0xf0, 0x05, 0x00


	//----- nvinfo : EIATTR_KPARAM_INFO
	.align		4
.L_3669:
        /*0028*/ 	.byte	0x04, 0x17
        /*002a*/ 	.short	(.L_3671 - .L_3670)
.L_3670:
        /*002c*/ 	.word	0x00000000
        /*0030*/ 	.short	0x0000
        /*0032*/ 	.short	0x0000
        /*0034*/ 	.byte	0x00, 0xf0, 0x21, 0x31


	//----- nvinfo : EIATTR_SPARSE_MMA_MASK
	.align		4
.L_3671:
        /*0038*/ 	.byte	0x03, 0x50
        /*003a*/ 	.short	0x0000


	//----- nvinfo : EIATTR_MAXREG_COUNT
	.align		4
        /*003c*/ 	.byte	0x03, 0x1b
        /*003e*/ 	.short	0x0080


	//----- nvinfo : EIATTR_MERCURY_ISA_VERSION
	.align		4
        /*0040*/ 	.byte	0x03, 0x5f
        /*0042*/ 	.short	0x0101


	//----- nvinfo : EIATTR_VRC_CTA_INIT_COUNT
	.align		4
        /*0044*/ 	.byte	0x02, 0x4a
	.zero		1
	.zero		1


	//----- nvinfo : EIATTR_EXIT_INSTR_OFFSETS
	.align		4
        /*0048*/ 	.byte	0x04, 0x1c
        /*004a*/ 	.short	(.L_3673 - .L_3672)


	//   ....[0]....
.L_3672:
        /*004c*/ 	.word	0x00000170


	//   ....[1]....
        /*0050*/ 	.word	0x00001240


	//   ....[2]....
        /*0054*/ 	.word	0x00001290


	//   ....[3]....
        /*0058*/ 	.word	0x00002040


	//----- nvinfo : EIATTR_MAX_THREADS
	.align		4
.L_3673:
        /*005c*/ 	.byte	0x04, 0x05
        /*005e*/ 	.short	(.L_3675 - .L_3674)
.L_3674:
        /*0060*/ 	.word	0x00000200
        /*0064*/ 	.word	0x00000001
        /*0068*/ 	.word	0x00000001


	//----- nvinfo : EIATTR_CRS_STACK_SIZE
	.align		4
.L_3675:
        /*006c*/ 	.byte	0x04, 0x1e
        /*006e*/ 	.short	(.L_3677 - .L_3676)
.L_3676:
        /*0070*/ 	.word	0x00000000


	//----- nvinfo : EIATTR_CBANK_PARAM_SIZE
	.align		4
.L_3677:
        /*0074*/ 	.byte	0x03, 0x19
        /*0076*/ 	.short	0x0c4a


	//----- nvinfo : EIATTR_PARAM_CBANK
	.align		4
        /*0078*/ 	.byte	0x04, 0x0a
        /*007a*/ 	.short	(.L_3679 - .L_3678)
	.align		4
.L_3678:
        /*007c*/ 	.word	index@(.nv.constant0._ZN2at6native55_GLOBAL__N__de093ff9_22_ForeachBinaryOpList_cu_a911ec4325multi_tensor_apply_kernelINS1_18TensorListMetadataILi2EEENS1_14UnaryOpFunctorIN3c1015Float8_e4m3fnuzELi2ELi1ELi1EEEJNS0_4CopyIS7_S7_EEEEEvT_T0_DpT1_)
        /*0080*/ 	.short	0x0380
        /*0082*/ 	.short	0x0c4a


	//----- nvinfo : EIATTR_SW_WAR
	.align		4
.L_3679:
        /*0084*/ 	.byte	0x04, 0x36
        /*0086*/ 	.short	(.L_3681 - .L_3680)
.L_3680:
        /*0088*/ 	.word	0x00000008
.L_3681:


//--------------------- .nv.info._ZN2at6native55_GLOBAL__N__de093ff9_22_ForeachBinaryOpList_cu_a911ec4325multi_tensor_apply_kernelINS1_18TensorListMetadataILi2EEENS1_11CopyFunctorIN3c1013Float8_e4m3fnENS6_15Float8_e5m2fnuzELi2ELi1ELi1EEEJNS0_4CopyIS7_S8_EEEEEvT_T0_DpT1_ --------------------------
	.section	.nv.info._ZN2at6native55_GLOBAL__N__de093ff9_22_ForeachBinaryOpList_cu_a911ec4325multi_tensor_apply_kernelINS1_18TensorListMetadataILi2EEENS1_11CopyFunctorIN3c1013Float8_e4m3fnENS6_15Float8_e5m2fnuzELi2ELi1ELi1EEEJNS0_4CopyIS7_S8_EEEEEvT_T0_DpT1_,"",@"SHT_CUDA_INFO"
	.sectionflags	@""
	.align	4


	//----- nvinfo : EIATTR_CUDA_API_VERSION
	.align		4
        /*0000*/ 	.byte	0x04, 0x37
        /*0002*/ 	.short	(.L_3683 - .L_3682)
.L_3682:
        /*0004*/ 	.word	0x00000082


	//----- nvinfo : EIATTR_KPARAM_INFO
	.align		4
.L_3683:
        /*0008*/ 	.byte	0x04, 0x17
        /*000a*/ 	.short	(.L_3685 - .L_3684)
.L_3684:
        /*000c*/ 	.word	0x00000000
        /*0010*/ 	.short	0x0002
        /*0012*/ 	.short	0x0c49
        /*0014*/ 	.byte	0x00, 0xf0, 0x05, 0x00


	//----- nvinfo : EIATTR_KPARAM_INFO
	.align		4
.L_3685:
        /*0018*/ 	.byte	0x04, 0x17
        /*001a*/ 	.short	(.L_3687 - .L_3686)
.L_3686:
        /*001c*/ 	.word	0x00000000
        /*0020*/ 	.short	0x0001
        /*0022*/ 	.short	0x0c48
        /*0024*/ 	.byte	0x00, 0xf0, 0x05, 0x00


	//----- nvinfo : EIATTR_KPARAM_INFO
	.align		4
.L_3687:
        /*0028*/ 	.byte	0x04, 0x17
        /*002a*/ 	.short	(.L_3689 - .L_3688)
.L_3688:
        /*002c*/ 	.word	0x00000000
        /*0030*/ 	.short	0x0000
        /*0032*/ 	.short	0x0000
        /*0034*/ 	.byte	0x00, 0xf0, 0x21, 0x31


	//----- nvinfo : EIATTR_SPARSE_MMA_MASK
	.align		4
.L_3689:
        /*0038*/ 	.byte	0x03, 0x50
        /*003a*/ 	.short	0x0000


	//----- nvinfo : EIATTR_MAXREG_COUNT
	.align		4
        /*003c*/ 	.byte	0x03, 0x1b
        /*003e*/ 	.short	0x0080


	//----- nvinfo : EIATTR_MERCURY_ISA_VERSION
	.align		4
        /*0040*/ 	.byte	0x03, 0x5f
        /*0042*/ 	.short	0x0101


	//----- nvinfo : EIATTR_VRC_CTA_INIT_COUNT
	.align		4
        /*0044*/ 	.byte	0x02, 0x4a
	.zero		1
	.zero		1


	//----- nvinfo : EIATTR_EXIT_INSTR_OFFSETS
	.align		4
        /*0048*/ 	.byte	0x04, 0x1c
        /*004a*/ 	.short	(.L_3691 - .L_3690)


	//   ....[0]....
.L_3690:
        /*004c*/ 	.word	0x00000170


	//   ....[1]....
        /*0050*/ 	.word	0x00001040


	//   ....[2]....
        /*0054*/ 	.word	0x00001090


	//   ....[3]....
        /*0058*/ 	.word	0x00001c80


	//----- nvinfo : EIATTR_MAX_THREADS
	.align		4
.L_3691:
        /*005c*/ 	.byte	0x04, 0x05
        /*005e*/ 	.short	(.L_3693 - .L_3692)
.L_3692:
        /*0060*/ 	.word	0x00000200
        /*0064*/ 	.word	0x00000001
        /*0068*/ 	.word	0x00000001


	//----- nvinfo : EIATTR_CRS_STACK_SIZE
	.align		4
.L_3693:
        /*006c*/ 	.byte	0x04, 0x1e
        /*006e*/ 	.short	(.L_3695 - .L_3694)
.L_3694:
        /*0070*/ 	.word	0x00000000


	//----- nvinfo : EIATTR_CBANK_PARAM_SIZE
	.align		4
.L_3695:
        /*0074*/ 	.byte	0x03, 0x19
        /*0076*/ 	.short	0x0c4a


	//----- nvinfo : EIATTR_PARAM_CBANK
	.align		4
        /*0078*/ 	.byte	0x04, 0x0a
        /*007a*/ 	.short	(.L_3697 - .L_3696)
	.align		4
.L_3696:
        /*007c*/ 	.word	index@(.nv.constant0._ZN2at6native55_GLOBAL__N__de093ff9_22_ForeachBinaryOpList_cu_a911ec4325multi_tensor_apply_kernelINS1_18TensorListMetadataILi2EEENS1_11CopyFunctorIN3c1013Float8_e4m3fnENS6_15Float8_e5m2fnuzELi2ELi1ELi1EEEJNS0_4CopyIS7_S8_EEEEEvT_T0_DpT1_)
        /*0080*/ 	.short	0x0380
        /*0082*/ 	.short	0x0c4a


	//----- nvinfo : EIATTR_SW_WAR
	.align		4
.L_3697:
        /*0084*/ 	.byte	0x04, 0x36
        /*0086*/ 	.short	(.L_3699 - .L_3698)
.L_3698:
        /*0088*/ 	.word	0x00000008
.L_3699:


//--------------------- .nv.info._ZN2at6native55_GLOBAL__N__de093ff9_22_ForeachBinaryOpList_cu_a911ec4325multi_tensor_apply_kernelINS1_18TensorListMetadataILi2EEENS1_11CopyFunctorIN3c1013Float8_e4m3fnENS6_11Float8_e5m2ELi2ELi1ELi1EEEJNS0_4CopyIS7_S8_EEEEEvT_T0_DpT1_ --------------------------
	.section	.nv.info._ZN2at6native55_GLOBAL__N__de093ff9_22_ForeachBinaryOpList_cu_a911ec4325multi_tensor_apply_kernelINS1_18TensorListMetadataILi2EEENS1_11CopyFunctorIN3c1013Float8_e4m3fnENS6_11Float8_e5m2ELi2ELi1ELi1EEEJNS0_4CopyIS7_S8_EEEEEvT_T0_DpT1_,"",@"SHT_CUDA_INFO"
	.sectionflags	@""
	.align	4


	//----- nvinfo : EIATTR_CUDA_API_VERSION
	.align		4
        /*0000*/ 	.byte	0x04, 0x37
        /*0002*/ 	.short	(.L_3701 - .L_3700)
.L_3700:
        /*0004*/ 	.word	0x00000082


	//----- nvinfo : EIATTR_KPARAM_INFO
	.align		4
.L_3701:
        /*0008*/ 	.byte	0x04, 0x17
        /*000a*/ 	.short	(.L_3703 - .L_3702)
.L_3702:
        /*000c*/ 	.word	0x00000000
        /*0010*/ 	.short	0x0002
        /*0012*/ 	.short	0x0c49
        /*0014*/ 	.byte	0x00, 0xf0, 0x05, 0x00


	//----- nvinfo : EIATTR_KPARAM_INFO
	.align		4
.L_3703:
        /*0018*/ 	.byte	0x04, 0x17
        /*001a*/ 	.short	(.L_3705 - .L_3704)
.L_3704:
        /*001c*/ 	.word	0x00000000
        /*0020*/ 	.short	0x0001
        /*0022*/ 	.short	0x0c48
        /*0024*/ 	.byte	0x00, 0xf0, 0x05, 0x00


	//----- nvinfo : EIATTR_KPARAM_INFO
	.align		4
.L_3705:
        /*0028*/ 	.byte	0x04, 0x17
        /*002a*/ 	.short	(.L_3707 - .L_3706)
.L_3706:
        /*002c*/ 	.word	0x00000000
        /*0030*/ 	.short	0x0000
        /*0032*/ 	.short	0x0000
        /*0034*/ 	.byte	0x00, 0xf0, 0x21, 0x31


	//----- nvinfo : EIATTR_SPARSE_MMA_MASK
	.align		4
.L_3707:
        /*0038*/ 	.byte	0x03, 0x50
        /*003a*/ 	.short	0x0000


	//----- nvinfo : EIATTR_MAXREG_COUNT
	.align		4
        /*003c*/ 	.byte	0x03, 0x1b
        /*003e*/ 	.short	0x0080


	//----- nvinfo : EIATTR_MERCURY_ISA_VERSION
	.align		4
        /*0040*/ 	.byte	0x03, 0x5f
        /*0042*/ 	.short	0x0101


	//----- nvinfo : EIATTR_VRC_CTA_INIT_COUNT
	.align		4
        /*0044*/ 	.byte	0x02, 0x4a
	.zero		1
	.zero		1


	//----- nvinfo : EIATTR_EXIT_INSTR_OFFSETS
	.align		4
        /*0048*/ 	.byte	0x04, 0x1c
        /*004a*/ 	.short	(.L_3709 - .L_3708)


	//   ....[0]....
.L_3708:
        /*004c*/ 	.word	0x00000170


	//   ....[1]....
        /*0050*/ 	.word	0x00000c70


	//   ....[2]....
        /*0054*/ 	.word	0x00000cc0


	//   ....[3]....
        /*0058*/ 	.word	0x000014d0


	//----- nvinfo : EIATTR_MAX_THREADS
	.align		4
.L_3709:
        /*005c*/ 	.byte	0x04, 0x05
        /*005e*/ 	.short	(.L_3711 - .L_3710)
.L_3710:
        /*0060*/ 	.word	0x00000200
        /*0064*/ 	.word	0x00000001
        /*0068*/ 	.word	0x00000001


	//----- nvinfo : EIATTR_CRS_STACK_SIZE
	.align		4
.L_3711:
        /*006c*/ 	.byte	0x04, 0x1e
        /*006e*/ 	.short	(.L_3713 - .L_3712)
.L_3712:
        /*0070*/ 	.word	0x00000000


	//----- nvinfo : EIATTR_CBANK_PARAM_SIZE
	.align		4
.L_3713:
        /*0074*/ 	.byte	0x03, 0x19
        /*0076*/ 	.short	0x0c4a


	//----- nvinfo : EIATTR_PARAM_CBANK
	.align		4
        /*0078*/ 	.byte	0x04, 0x0a
        /*007a*/ 	.short	(.L_3715 - .L_3714)
	.align		4
.L_3714:
        /*007c*/ 	.word	index@(.nv.constant0._ZN2at6native55_GLOBAL__N__de093ff9_22_ForeachBinaryOpList_cu_a911ec4325multi_tensor_apply_kernelINS1_18TensorListMetadataILi2EEENS1_11CopyFunctorIN3c1013Float8_e4m3fnENS6_11Float8_e5m2ELi2ELi1ELi1EEEJNS0_4CopyIS7_S8_EEEEEvT_T0_DpT1_)
        /*0080*/ 	.short	0x0380
        /*0082*/ 	.short	0x0c4a


	//----- nvinfo : EIATTR_SW_WAR
	.align		4
.L_3715:
        /*0084*/ 	.byte	0x04, 0x36
        /*0086*/ 	.short	(.L_3717 - .L_3716)
.L_3716:
        /*0088*/ 	.word	0x00000008
.L_3717:


//--------------------- .nv.info._ZN2at6native55_GLOBAL__N__de093ff9_22_ForeachBinaryOpList_cu_a911ec4325multi_tensor_apply_kernelINS1_18TensorListMetadataILi2EEENS1_11CopyFunctorIN3c1013Float8_e4m3fnENS6_15Float8_e4m3fnuzELi2ELi1ELi1EEEJNS0_4CopyIS7_S8_EEEEEvT_T0_DpT1_ --------------------------
	.section	.nv.info._ZN2at6native55_GLOBAL__N__de093ff9_22_ForeachBinaryOpList_cu_a911ec4325multi_tensor_apply_kernelINS1_18TensorListMetadataILi2EEENS1_11CopyFunctorIN3c1013Float8_e4m3fnENS6_15Float8_e4m3fnuzELi2ELi1ELi1EEEJNS0_4CopyIS7_S8_EEEEEvT_T0_DpT1_,"",@"SHT_CUDA_INFO"
	.sectionflags	@""
	.align	4


	//----- nvinfo : EIATTR_CUDA_API_VERSION
	.align		4
        /*0000*/ 	.byte	0x04, 0x37
        /*0002*/ 	.short	(.L_3719 - .L_3718)
.L_3718:
        /*0004*/ 	.word	0x00000082


	//----- nvinfo : EIATTR_KPARAM_INFO
	.align		4
.L_3719:
        /*0008*/ 	.byte	0x04, 0x17
        /*000a*/ 	.short	(.L_3721 - .L_3720)
.L_3720:
        /*000c*/ 	.word	0x00000000
        /*0010*/ 	.short	0x0002
        /*0012*/ 	.short	0x0c49
        /*0014*/ 	.byte	0x00, 0xf0, 0x05, 0x00


	//----- nvinfo : EIATTR_KPARAM_INFO
	.align		4
.L_3721:
        /*0018*/ 	.byte	0x04, 0x17
        /*001a*/ 	.short	(.L_3723 - .L_3722)
.L_3722:
        /*001c*/ 	.word	0x00000000
        /*0020*/ 	.short	0x0001
        /*0022*/ 	.short	0x0c48
        /*0024*/ 	.byte	0x00, 0xf0, 0x05, 0x00


	//----- nvinfo : EIATTR_KPARAM_INFO
	.align		4
.L_3723:
        /*0028*/ 	.byte	0x04, 0x17
        /*002a*/ 	.short	(.L_3725 - .L_3724)
.L_3724:
        /*002c*/ 	.word	0x00000000
        /*0030*/ 	.short	0x0000
        /*0032*/ 	.short	0x0000
        /*0034*/ 	.byte	0x00, 0xf0, 0x21, 0x31


	//----- nvinfo : EIATTR_SPARSE_MMA_MASK
	.align		4
.L_3725:
        /*0038*/ 	.byte	0x03, 0x50
        /*003a*/ 	.short	0x0000


	//----- nvinfo : EIATTR_MAXREG_COUNT
	.align		4
        /*003c*/ 	.byte	0x03, 0x1b
        /*003e*/ 	.short	0x0080


	//----- nvinfo : EIATTR_MERCURY_ISA_VERSION
	.align		4
        /*0040*/ 	.byte	0x03, 0x5f
        /*0042*/ 	.short	0x0101


	//----- nvinfo : EIATTR_VRC_CTA_INIT_COUNT
	.align		4
        /*0044*/ 	.byte	0x02, 0x4a
	.zero		1
	.zero		1


	//----- nvinfo : EIATTR_EXIT_INSTR_OFFSETS
	.align		4
        /*0048*/ 	.byte	0x04, 0x1c
        /*004a*/ 	.short	(.L_3727 - .L_3726)


	//   ....[0]....
.L_3726:
        /*004c*/ 	.word	0x00000170


	//   ....[1]....
        /*0050*/ 	.word	0x00001040


	//   ....[2]....
        /*0054*/ 	.word	0x00001090


	//   ....[3]....
        /*0058*/ 	.word	0x00001c80


	//----- nvinfo : EIATTR_MAX_THREADS
	.align		4
.L_3727:
        /*005c*/ 	.byte	0x04, 0x05
        /*005e*/ 	.short	(.L_3729 - .L_3728)
.L_3728:
        /*0060*/ 	.word	0x00000200
        /*0064*/ 	.word	0x00000001
        /*0068*/ 	.word	0x00000001


	//----- nvinfo : EIATTR_CRS_STACK_SIZE
	.align		4
.L_3729:
        /*006c*/ 	.byte	0x04, 0x1e
        /*006e*/ 	.short	(.L_3731 - .L_3730)
.L_3730:
        /*0070*/ 	.word	0x00000000


	//----- nvinfo : EIATTR_CBANK_PARAM_SIZE
	.align		4
.L_3731:
        /*0074*/ 	.byte	0x03, 0x19
        /*0076*/ 	.short	0x0c4a


	//----- nvinfo : EIATTR_PARAM_CBANK
	.align		4
        /*0078*/ 	.byte	0x04, 0x0a
        /*007a*/ 	.short	(.L_3733 - .L_3732)
	.align		4
.L_3732:
        /*007c*/ 	.word	index@(.nv.constant0._ZN2at6native55_GLOBAL__N__de093ff9_22_ForeachBinaryOpList_cu_a911ec4325multi_tensor_apply_kernelINS1_18TensorListMetadataILi2EEENS1_11CopyFunctorIN3c1013Float8_e4m3fnENS6_15Float8_e4m3fnuzELi2ELi1ELi1EEEJNS0_4CopyIS7_S8_EEEEEvT_T0_DpT1_)
        /*0080*/ 	.short	0x0380
        /*0082*/ 	.short	0x0c4a


	//----- nvinfo : EIATTR_SW_WAR
	.align		4
.L_3733:
        /*0084*/ 	.byte	0x04, 0x36
        /*0086*/ 	.short	(.L_3735 - .L_3734)
.L_3734:
        /*0088*/ 	.word	0x00000008
.L_3735:


//--------------------- .nv.info._ZN2at6native55_GLOBAL__N__de093ff9_22_ForeachBinaryOpList_cu_a911ec4325multi_tensor_apply_kernelINS1_18TensorListMetadataILi2EEENS1_11CopyFunctorIN3c1013Float8_e4m3fnEbLi2ELi1ELi1EEEJNS0_4CopyIS7_bEEEEEvT_T0_DpT1_ --------------------------
	.section	.nv.info._ZN2at6native55_GLOBAL__N__de093ff9_22_ForeachBinaryOpList_cu_a911ec4325multi_tensor_apply_kernelINS1_18TensorListMetadataILi2EEENS1_11CopyFunctorIN3c1013Float8_e4m3fnEbLi2ELi1ELi1EEEJNS0_4CopyIS7_bEEEEEvT_T0_DpT1_,"",@"SHT_CUDA_INFO"
	.sectionflags	@""
	.align	4


	//----- nvinfo : EIATTR_CUDA_API_VERSION
	.align		4
        /*0000*/ 	.byte	0x04, 0x37
        /*0002*/ 	.short	(.L_3737 - .L_3736)
.L_3736:
        /*0004*/ 	.word	0x00000082


	//----- nvinfo : EIATTR_KPARAM_INFO
	.align		4
.L_3737:
        /*0008*/ 	.byte	0x04, 0x17
        /*000a*/ 	.short	(.L_3739 - .L_3738)
.L_3738:
        /*000c*/ 	.word	0x00000000
        /*0010*/ 	.short	0x0002
        /*0012*/ 	.short	0x0c49
        /*0014*/ 	.byte	0x00, 0xf0, 0x05, 0x00


	//----- nvinfo : EIATTR_KPARAM_INFO
	.align		4
.L_3739:
        /*0018*/ 	.byte	0x04, 0x17
        /*001a*/ 	.short	(.L_3741 - .L_3740)
.L_3740:
        /*001c*/ 	.word	0x00000000
        /*0020*/ 	.short	0x0001
        /*0022*/ 	.short	0x0c48
        /*0024*/ 	.byte	0x00, 0xf0, 0x05, 0x00


	//----- nvinfo : EIATTR_KPARAM_INFO
	.align		4
.L_3741:
        /*0028*/ 	.byte	0x04, 0x17
        /*002a*/ 	.short	(.L_3743 - .L_3742)
.L_3742:
        /*002c*/ 	.word	0x00000000
        /*0030*/ 	.short	0x0000
        /*0032*/ 	.short	0x0000
        /*0034*/ 	.byte	0x00, 0xf0, 0x21, 0x31


	//----- nvinfo : EIATTR_SPARSE_MMA_MASK
	.align		4
.L_3743:
        /*0038*/ 	.byte	0x03, 0x50
        /*003a*/ 	.short	0x0000


	//----- nvinfo : EIATTR_MAXREG_COUNT
	.align		4
        /*003c*/ 	.byte	0x03, 0x1b
        /*003e*/ 	.short	0x0080


	//----- nvinfo : EIATTR_MERCURY_ISA_VERSION
	.align		4
        /*0040*/ 	.byte	0x03, 0x5f
        /*0042*/ 	.short	0x0101


	//----- nvinfo : EIATTR_VRC_CTA_INIT_COUNT
	.align		4
        /*0044*/ 	.byte	0x02, 0x4a
	.zero		1
	.zero		1


	//----- nvinfo : EIATTR_EXIT_INSTR_OFFSETS
	.align		4
        /*0048*/ 	.byte	0x04, 0x1c
        /*004a*/ 	.short	(.L_3745 - .L_3744)


	//   ....[0]....
.L_3744:
        /*004c*/ 	.word	0x00000170


	//   ....[1]....
        /*0050*/ 	.word	0x000009f0


	//   ....[2]....
        /*0054*/ 	.word	0x00000a40


	//   ....[3]....
        /*0058*/ 	.word	0x00000fa0


	//----- nvinfo : EIATTR_MAX_THREADS
	.align		4
.L_3745:
        /*005c*/ 	.byte	0x04, 0x05
        /*005e*/ 	.short	(.L_3747 - .L_3746)
.L_3746:
        /*0060*/ 	.word	0x00000200
        /*0064*/ 	.word	0x00000001
        /*0068*/ 	.word	0x00000001


	//----- nvinfo : EIATTR_CRS_STACK_SIZE
	.align		4
.L_3747:
        /*006c*/ 	.byte	0x04, 0x1e
        /*006e*/ 	.short	(.L_3749 - .L_3748)
.L_3748:
        /*0070*/ 	.word	0x00000000


	//----- nvinfo : EIATTR_CBANK_PARAM_SIZE
	.align		4
.L_3749:
        /*0074*/ 	.byte	0x03, 0x19
        /*0076*/ 	.short	0x0c4a


	//----- nvinfo : EIATTR_PARAM_CBANK
	.align		4
        /*0078*/ 	.byte	0x04, 0x0a
        /*007a*/ 	.short	(.L_3751 - .L_3750)
	.align		4
.L_3750:
        /*007c*/ 	.word	index@(.nv.constant0._ZN2at6native55_GLOBAL__N__de093ff9_22_ForeachBinaryOpList_cu_a911ec4325multi_tensor_apply_kernelINS1_18TensorListMetadataILi2EEENS1_11CopyFunctorIN3c1013Float8_e4m3fnEbLi2ELi1ELi1EEEJNS0_4CopyIS7_bEEEEEvT_T0_DpT1_)
        /*0080*/ 	.short	0x0380
        /*0082*/ 	.short	0x0c4a


	//----- nvinfo : EIATTR_SW_WAR
	.align		4
.L_3751:
        /*0084*/ 	.byte	0x04, 0x36
        /*0086*/ 	.short	(.L_3753 - .L_3752)
.L_3752:
        /*0088*/ 	.word	0x00000008
.L_3753:


//--------------------- .nv.info._ZN2at6native55_GLOBAL__N__de093ff9_22_ForeachBinaryOpList_cu_a911ec4325multi_tensor_apply_kernelINS1_18TensorListMetadataILi2EEENS1_11CopyFunctorIN3c1013Float8_e4m3fnENS6_8BFloat16ELi2ELi1ELi1EEEJNS0_4CopyIS7_S8_EEEEEvT_T0_DpT1_ --------------------------
	.section	.nv.info._ZN2at6native55_GLOBAL__N__de093ff9_22_ForeachBinaryOpList_cu_a911ec4325multi_tensor_apply_kernelINS1_18TensorListMetadataILi2EEENS1_11CopyFunctorIN3c1013Float8_e4m3fnENS6_8BFloat16ELi2ELi1ELi1EEEJNS0_4CopyIS7_S8_EEEEEvT_T0_DpT1_,"",@"SHT_CUDA_INFO"
	.sectionflags	@""
	.align	4


	//----- nvinfo : EIATTR_CUDA_API_VERSION
	.align		4
        /*0000*/ 	.byte	0x04, 0x37
        /*0002*/ 	.short	(.L_3755 - .L_3754)
.L_3754:
        /*0004*/ 	.word	0x00000082


	//----- nvinfo : EIATTR_KPARAM_INFO
	.align		4
.L_3755:
        /*0008*/ 	.byte	0x04, 0x17
        /*000a*/ 	.short	(.L_3757 - .L_3756)
.L_3756:
        /*000c*/ 	.word	0x00000000
        /*0010*/ 	.short	0x0002
        /*0012*/ 	.short	0x0c49
        /*0014*/ 	.byte	0x00, 0xf0, 0x05, 0x00


	//----- nvinfo : EIATTR_KPARAM_INFO
	.align		4
.L_3757:
        /*0018*/ 	.byte	0x04, 0x17
        /*001a*/ 	.short	(.L_3759 - .L_3758)
.L_3758:
        /*001c*/ 	.word	0x00000000
        /*0020*/ 	.short	0x0001
        /*0022*/ 	.short	0x0c48
        /*0024*/ 	.byte	0x00, 0xf0, 0x05, 0x00


	//----- nvinfo : EIATTR_KPARAM_INFO
	.align		4
.L_3759:
        /*0028*/ 	.byte	0x04, 0x17
        /*002a*/ 	.short	(.L_3761 - .L_3760)
.L_3760:
        /*002c*/ 	.word	0x00000000
        /*0030*/ 	.short	0x0000
        /*0032*/ 	.short	0x0000
        /*0034*/ 	.byte	0x00, 0xf0, 0x21, 0x31


	//----- nvinfo : EIATTR_SPARSE_MMA_MASK
	.align		4
.L_3761:
        /*0038*/ 	.byte	0x03, 0x50
        /*003a*/ 	.short	0x0000


	//----- nvinfo : EIATTR_MAXREG_COUNT
	.align		4
        /*003c*/ 	.byte	0x03, 0x1b
        /*003e*/ 	.short	0x0080


	//----- nvinfo : EIATTR_MERCURY_ISA_VERSION
	.align		4
        /*0040*/ 	.byte	0x03, 0x5f
        /*0042*/ 	.short	0x0101


	//----- nvinfo : EIATTR_VRC_CTA_INIT_COUNT
	.align		4
        /*0044*/ 	.byte	0x02, 0x4a
	.zero		1
	.zero		1


	//----- nvinfo : EIATTR_EXIT_INSTR_OFFSETS
	.align		4
        /*0048*/ 	.byte	0x04, 0x1c
        /*004a*/ 	.short	(.L_3763 - .L_3762)


	//   ....[0]....
.L_3762:
        /*004c*/ 	.word	0x00000190


	//   ....[1]....
        /*0050*/ 	.word	0x00000ad0


	//   ....[2]....
        /*0054*/ 	.word	0x00000b20


	//   ....[3]....
        /*0058*/ 	.word	0x00001060


	//----- nvinfo : EIATTR_MAX_THREADS
	.align		4
.L_3763:
        /*005c*/ 	.byte	0x04, 0x05
        /*005e*/ 	.short	(.L_3765 - .L_3764)
.L_3764:
        /*0060*/ 	.word	0x00000200
        /*0064*/ 	.word	0x00000001
        /*0068*/ 	.word	0x00000001


	//----- nvinfo : EIATTR_CRS_STACK_SIZE
	.align		4
.L_3765:
        /*006c*/ 	.byte	0x04, 0x1e
        /*006e*/ 	.short	(.L_3767 - .L_3766)
.L_3766:
        /*0070*/ 	.word	0x00000000


	//----- nvinfo : EIATTR_CBANK_PARAM_SIZE
	.align		4
.L_3767:
        /*0074*/ 	.byte	0x03, 0x19
        /*0076*/ 	.short	0x0c4a


	//----- nvinfo : EIATTR_PARAM_CBANK
	.align		4
        /*0078*/ 	.byte	0x04, 0x0a
        /*007a*/ 	.short	(.L_3769 - .L_3768)
	.align		4
.L_3768:
        /*007c*/ 	.word	index@(.nv.constant0._ZN2at6native55_GLOBAL__N__de093ff9_22_ForeachBinaryOpList_cu_a911ec4325multi_tensor_apply_kernelINS1_18TensorListMetadataILi2EEENS1_11CopyFunctorIN3c1013Float8_e4m3fnENS6_8BFloat16ELi2ELi1ELi1EEEJNS0_4CopyIS7_S8_EEEEEvT_T0_DpT1_)
        /*0080*/ 	.short	0x0380
        /*0082*/ 	.short	0x0c4a


	//----- nvinfo : EIATTR_SW_WAR
	.align		4
.L_3769:
        /*0084*/ 	.byte	0x04, 0x36
        /*0086*/ 	.short	(.L_3771 - .L_3770)
.L_3770:
        /*0088*/ 	.word	0x00000008
.L_3771:


//--------------------- .nv.info._ZN2at6native55_GLOBAL__N__de093ff9_22_ForeachBinaryOpList_cu_a911ec4325multi_tensor_apply_kernelINS1_18TensorListMetadataILi2EEENS1_11CopyFunctorIN3c1013Float8_e4m3fnENS6_4HalfELi2ELi1ELi1EEEJNS0_4CopyIS7_S8_EEEEEvT_T0_DpT1_ --------------------------
	.section	.nv.info._ZN2at6native55_GLOBAL__N__de093ff9_22_ForeachBinaryOpList_cu_a911ec4325multi_tensor_apply_kernelINS1_18TensorListMetadataILi2EEENS1_11CopyFunctorIN3c1013Float8_e4m3fnENS6_4HalfELi2ELi1ELi1EEEJNS0_4CopyIS7_S8_EEEEEvT_T0_DpT1_,"",@"SHT_CUDA_INFO"
	.sectionflags	@""
	.align	4


	//----- nvinfo : EIATTR_CUDA_API_VERSION
	.align		4
        /*0000*/ 	.byte	0x04, 0x37
        /*0002*/ 	.short	(.L_3773 - .L_3772)
.L_3772:
        /*0004*/ 	.word	0x00000082


	//----- nvinfo : EIATTR_KPARAM_INFO
	.align		4
.L_3773:
        /*0008*/ 	.byte	0x04, 0x17
        /*000a*/ 	.short	(.L_3775 - .L_3774)
.L_3774:
        /*000c*/ 	.word	0x00000000
        /*0010*/ 	.short	0x0002
        /*0012*/ 	.short	0x0c49
        /*0014*/ 	.byte	0x00, 0xf0, 0x05, 0x00


	//----- nvinfo : EIATTR_KPARAM_INFO
	.align		4
.L_3775:
        /*0018*/ 	.byte	0x04, 0x17
        /*001a*/ 	.short	(.L_3777 - .L_3776)
.L_3776:
        /*001c*/ 	.word	0x00000000
        /*0020*/ 	.short	0x0001
        /*0022*/ 	.short	0x0c48
        /*0024*/ 	.byte	0x00, 0xf0, 0x05, 0x00


	//----- nvinfo : EIATTR_KPARAM_INFO
	.align		4
.L_3777:
        /*0028*/ 	.byte	0x04, 0x17
        /*002a*/ 	.short	(.L_3779 - .L_3778)
.L_3778:
        /*002c*/ 	.word	0x00000000
        /*0030*/ 	.short	0x0000
        /*0032*/ 	.short	0x0000
        /*0034*/ 	.byte	0x00, 0xf0, 0x21, 0x31


	//----- nvinfo : EIATTR_SPARSE_MMA_MASK
	.align		4
.L_3779:
        /*0038*/ 	.byte	0x03, 0x50
        /*003a*/ 	.short	0x0000


	//----- nvinfo : EIATTR_MAXREG_COUNT
	.align		4
        /*003c*/ 	.byte	0x03, 0x1b
        /*003e*/ 	.short	0x0080


	//----- nvinfo : EIATTR_MERCURY_ISA_VERSION
	.align		4
        /*0040*/ 	.byte	0x03, 0x5f
        /*0042*/ 	.short	0x0101


	//----- nvinfo : EIATTR_VRC_CTA_INIT_COUNT
	.align		4
        /*0044*/ 	.byte	0x02, 0x4a
	.zero		1
	.zero		1


	//----- nvinfo : EIATTR_EXIT_INSTR_OFFSETS
	.align		4
        /*0048*/ 	.byte	0x04, 0x1c
        /*004a*/ 	.short	(.L_3781 - .L_3780)


	//   ....[0]....
.L_3780:
        /*004c*/ 	.word	0x00000190


	//   ....[1]....
        /*0050*/ 	.word	0x00000ae0


	//   ....[2]....
        /*0054*/ 	.word	0x00000b30


	//   ....[3]....
        /*0058*/ 	.word	0x00001050


	//----- nvinfo : EIATTR_MAX_THREADS
	.align		4
.L_3781:
        /*005c*/ 	.byte	0x04, 0x05
        /*005e*/ 	.short	(.L_3783 - .L_3782)
.L_3782:
        /*0060*/ 	.word	0x00000200
        /*0064*/ 	.word	0x00000001
        /*0068*/ 	.word	0x00000001


	//----- nvinfo : EIATTR_CRS_STACK_SIZE
	.align		4
.L_3783:
        /*006c*/ 	.byte	0x04, 0x1e
        /*006e*/ 	.short	(.L_3785 - .L_3784)
.L_3784:
        /*0070*/ 	.word	0x00000000


	//----- nvinfo : EIATTR_CBANK_PARAM_SIZE
	.align		4
.L_3785:
        /*0074*/ 	.byte	0x03, 0x19
        /*0076*/ 	.short	0x0c4a


	//----- nvinfo : EIATTR_PARAM_CBANK
	.align		4
        /*0078*/ 	.byte	0x04, 0x0a
        /*007a*/ 	.short	(.L_3787 - .L_3786)
	.align		4
.L_3786:
        /*007c*/ 	.word	index@(.nv.constant0._ZN2at6native55_GLOBAL__N__de093ff9_22_ForeachBinaryOpList_cu_a911ec4325multi_tensor_apply_kernelINS1_18TensorListMetadataILi2EEENS1_11CopyFunctorIN3c1013Float8_e4m3fnENS6_4HalfELi2ELi1ELi1EEEJNS0_4CopyIS7_S8_EEEEEvT_T0_DpT1_)
        /*0080*/ 	.short	0x0380
        /*0082*/ 	.short	0x0c4a


	//----- nvinfo : EIATTR_SW_WAR
	.align		4
.L_3787:
        /*0084*/ 	.byte	0x04, 0x36
        /*0086*/ 	.short	(.L_3789 - .L_3788)
.L_3788:
        /*0088*/ 	.word	0x00000008
.L_3789:


//--------------------- .nv.info._ZN2at6native55_GLOBAL__N__de093ff9_22_ForeachBinaryOpList_cu_a911ec4325multi_tensor_apply_kernelINS1_18TensorListMetadataILi2EEENS1_11CopyFunctorIN3c1013Float8_e4m3fnENS6_7complexIfEELi2ELi1ELi1EEEJNS0_4CopyIS7_S9_EEEEEvT_T0_DpT1_ --------------------------
	.section	.nv.info._ZN2at6native55_GLOBAL__N__de093ff9_22_ForeachBinaryOpList_cu_a911ec4325multi_tensor_apply_kernelINS1_18TensorListMetadataILi2EEENS1_11CopyFunctorIN3c1013Float8_e4m3fnENS6_7complexIfEELi2ELi1ELi1EEEJNS0_4CopyIS7_S9_EEEEEvT_T0_DpT1_,"",@"SHT_CUDA_INFO"
	.sectionflags	@""
	.align	4


	//----- nvinfo : EIATTR_CUDA_API_VERSION
	.align		4
        /*0000*/ 	.byte	0x04, 0x37
        /*0002*/ 	.short	(.L_3791 - .L_3790)
.L_3790:
        /*0004*/ 	.word	0x00000082


	//----- nvinfo : EIATTR_KPARAM_INFO
	.align		4
.L_3791:
        /*0008*/ 	.byte	0x04, 0x17
        /*000a*/ 	.short	(.L_3793 - .L_3792)
.L_3792:
        /*000c*/ 	.word	0x00000000
        /*0010*/ 	.short	0x0002
        /*0012*/ 	.short	0x0c49
        /*0014*/ 	.byte	0x00, 0xf0, 0x05, 0x00


	//----- nvinfo : EIATTR_KPARAM_INFO
	.align		4
.L_3793:
        /*0018*/ 	.byte	0x04, 0x17
        /*001a*/ 	.short	(.L_3795 - .L_3794)
.L_3794:
        /*001c*/ 	.word	0x00000000
        /*0020*/ 	.short	0x0001
        /*0022*/ 	.short	0x0c48
        /*0024*/ 	.byte	0x00, 0xf0, 0x05, 0x00


	//----- nvinfo : EIATTR_KPARAM_INFO
	.align		4
.L_3795:
        /*0028*/ 	.byte	0x04, 0x17
        /*002a*/ 	.short	(.L_3797 - .L_3796)
.L_3796:
        /*002c*/ 	.word	0x00000000
        /*0030*/ 	.short	0x0000
        /*0032*/ 	.short	0x0000
        /*0034*/ 	.byte	0x00, 0xf0, 0x21, 0x31


	//----- nvinfo : EIATTR_SPARSE_MMA_MASK
	.align		4
.L_3797:
        /*0038*/ 	.byte	0x03, 0x50
        /*003a*/ 	.short	0x0000


	//----- nvinfo : EIATTR_MAXREG_COUNT
	.align		4
        /*003c*/ 	.byte	0x03, 0x1b
        /*003e*/ 	.short	0x0080


	//----- nvinfo : EIATTR_MERCURY_ISA_VERSION
	.align		4
        /*0040*/ 	.byte	0x03, 0x5f
        /*0042*/ 	.short	0x0101


	//----- nvinfo : EIATTR_VRC_CTA_INIT_COUNT
	.align		4
        /*0044*/ 	.byte	0x02, 0x4a
	.zero		1
	.zero		1


	//----- nvinfo : EIATTR_EXIT_INSTR_OFFSETS
	.align		4
        /*0048*/ 	.byte	0x04, 0x1c
        /*004a*/ 	.short	(.L_3799 - .L_3798)


	//   ....[0]....
.L_3798:
        /*004c*/ 	.word	0x00000190


	//   ....[1]....
        /*0050*/ 	.word	0x00000a90


	//   ....[2]....
        /*0054*/ 	.word	0x00000ae0


	//   ....[3]....
        /*0058*/ 	.word	0x00000fc0


	//----- nvinfo : EIATTR_MAX_THREADS
	.align		4
.L_3799:
        /*005c*/ 	.byte	0x04, 0x05
        /*005e*/ 	.short	(.L_3801 - .L_3800)
.L_3800:
        /*0060*/ 	.word	0x00000200
        /*0064*/ 	.word	0x00000001
        /*0068*/ 	.word	0x00000001


	//----- nvinfo : EIATTR_CRS_STACK_SIZE
	.align		4
.L_3801:
        /*006c*/ 	.byte	0x04, 0x1e
        /*006e*/ 	.short	(.L_3803 - .L_3802)
.L_3802:
        /*0070*/ 	.word	0x00000000


	//----- nvinfo : EIATTR_CBANK_PARAM_SIZE
	.align		4
.L_3803:
        /*0074*/ 	.byte	0x03, 0x19
        /*0076*/ 	.short	0x0c4a


	//----- nvinfo : EIATTR_PARAM_CBANK
	.align		4
        /*0078*/ 	.byte	0x04, 0x0a
        /*007a*/ 	.short	(.L_3805 - .L_3804)
	.align		4
.L_3804:
        /*007c*/ 	.word	index@(.nv.constant0._ZN2at6native55_GLOBAL__N__de093ff9_22_ForeachBinaryOpList_cu_a911ec4325multi_tensor_apply_kernelINS1_18TensorListMetadataILi2EEENS1_11CopyFunctorIN3c1013Float8_e4m3fnENS6_7complexIfEELi2ELi1ELi1EEEJNS0_4CopyIS7_S9_EEEEEvT_T0_DpT1_)
        /*0080*/ 	.short	0x0380
        /*0082*/ 	.short	0x0c4a


	//----- nvinfo : EIATTR_SW_WAR
	.align		4
.L_3805:
        /*0084*/ 	.byte	0x04, 0x36
        /*0086*/ 	.short	(.L_3807 - .L_3806)
.L_3806:
        /*0088*/ 	.word	0x00000008
.L_3807:


//--------------------- .nv.info._ZN2at6native55_GLOBAL__N__de093ff9_22_ForeachBinaryOpList_cu_a911ec4325multi_tensor_apply_kernelINS1_18TensorListMetadataILi2EEENS1_11CopyFunctorIN3c1013Float8_e4m3fnENS6_7complexIdEELi2ELi1ELi1EEEJNS0_4CopyIS7_S9_EEEEEvT_T0_DpT1_ --------------------------
	.section	.nv.info._ZN2at6native55_GLOBAL__N__de093ff9_22_ForeachBinaryOpList_cu_a911ec4325multi_tensor_apply_kernelINS1_18TensorListMetadataILi2EEENS1_11CopyFunctorIN3c1013Float8_e4m3fnENS6_7complexIdEELi2ELi1ELi1EEEJNS0_4CopyIS7_S9_EEEEEvT_T0_DpT1_,"",@"SHT_CUDA_INFO"
	.sectionflags	@""
	.align	4


	//----- nvinfo : EIATTR_CUDA_API_VERSION
	.align		4
        /*0000*/ 	.byte	0x04, 0x37
        /*0002*/ 	.short	(.L_3809 - .L_3808)
.L_3808:
        /*0004*/ 	.word	0x00000082


	//----- nvinfo : EIATTR_KPARAM_INFO
	.align		4
.L_3809:
        /*0008*/ 	.byte	0x04, 0x17
        /*000a*/ 	.short	(.L_3811 - .L_3810)
.L_3810:
        /*000c*/ 	.word	0x00000000
        /*0010*/ 	.short	0x0002
        /*0012*/ 	.short	0x0c49
        /*0014*/ 	.byte	0x00, 0xf0, 0x05, 0x00


	//----- nvinfo : EIATTR_KPARAM_INFO
	.align		4
.L_3811:
        /*0018*/ 	.byte	0x04, 0x17
        /*001a*/ 	.short	(.L_3813 - .L_3812)
.L_3812:
        /*001c*/ 	.word	0x00000000
        /*0020*/ 	.short	0x0001
        /*0022*/ 	.short	0x0c48
        /*0024*/ 	.byte	0x00, 0xf0, 0x05, 0x00


	//----- nvinfo : EIATTR_KPARAM_INFO
	.align		4
.L_3813:
        /*0028*/ 	.byte	0x04, 0x17
        /*002a*/ 	.short	(.L_3815 - .L_3814)
.L_3814:
        /*002c*/ 	.word	0x00000000
        /*0030*/ 	.short	0x0000
        /*0032*/ 	.short	0x0000
        /*0034*/ 	.byte	0x00, 0xf0, 0x21, 0x31


	//----- nvinfo : EIATTR_SPARSE_MMA_MASK
	.align		4
.L_3815:
        /*0038*/ 	.byte	0x03, 0x50
        /*003a*/ 	.short	0x0000


	//----- nvinfo : EIATTR_MAXREG_COUNT
	.align		4
        /*003c*/ 	.byte	0x03, 0x1b
        /*003e*/ 	.short	0x0080


	//----- nvinfo : EIATTR_MERCURY_ISA_VERSION
	.align		4
        /*0040*/ 	.byte	0x03, 0x5f
        /*0042*/ 	.short	0x0101


	//----- nvinfo : EIATTR_VRC_CTA_INIT_COUNT
	.align		4
        /*0044*/ 	.byte	0x02, 0x4a
	.zero		1
	.zero		1


	//----- nvinfo : EIATTR_EXIT_INSTR_OFFSETS
	.align		4
        /*0048*/ 	.byte	0x04, 0x1c
        /*004a*/ 	.short	(.L_3817 - .L_3816)


	//   ....[0]....
.L_3816:
        /*004c*/ 	.word	0x00000190


	//   ....[1]....
        /*0050*/ 	.word	0x00000cf0


	//   ....[2]....
        /*0054*/ 	.word	0x00000d40


	//   ....[3]....
        /*0058*/ 	.word	0x000014b0


	//----- nvinfo : EIATTR_MAX_THREADS
	.align		4
.L_3817:
        /*005c*/ 	.byte	0x04, 0x05
        /*005e*/ 	.short	(.L_3819 - .L_3818)
.L_3818:
        /*0060*/ 	.word	0x00000200
        /*0064*/ 	.word	0x00000001
        /*0068*/ 	.word	0x00000001


	//----- nvinfo : EIATTR_CRS_STACK_SIZE
	.align		4
.L_3819:
        /*006c*/ 	.byte	0x04, 0x1e
        /*006e*/ 	.short	(.L_3821 - .L_3820)
.L_3820:
        /*0070*/ 	.word	0x00000000


	//----- nvinfo : EIATTR_CBANK_PARAM_SIZE
	.align		4
.L_3821:
        /*0074*/ 	.byte	0x03, 0x19
        /*0076*/ 	.short	0x0c4a


	//----- nvinfo : EIATTR_PARAM_CBANK
	.align		4
        /*0078*/ 	.byte	0x04, 0x0a
        /*007a*/ 	.short	(.L_3823 - .L_3822)
	.align		4
.L_3822:
        /*007c*/ 	.word	index@(.nv.constant0._ZN2at6native55_GLOBAL__N__de093ff9_22_ForeachBinaryOpList_cu_a911ec4325multi_tensor_apply_kernelINS1_18TensorListMetadataILi2EEENS1_11CopyFunctorIN3c1013Float8_e4m3fnENS6_7complexIdEELi2ELi1ELi1EEEJNS0_4CopyIS7_S9_EEEEEvT_T0_DpT1_)
        /*0080*/ 	.short	0x0380
        /*0082*/ 	.short	0x0c4a


	//----- nvinfo : EIATTR_SW_WAR
	.align		4
.L_3823:
        /*0084*/ 	.byte	0x04, 0x36
        /*0086*/ 	.short	(.L_3825 - .L_3824)
.L_3824:
        /*0088*/ 	.word	0x00000008
.L_3825:


//--------------------- .nv.info._ZN2at6native55_GLOBAL__N__de093ff9_22_ForeachBinaryOpList_cu_a911ec4325multi_tensor_apply_kernelINS1_18TensorListMetadataILi2EEENS1_11CopyFunctorIN3c1013Float8_e4m3fnEfLi2ELi1ELi1EEEJNS0_4CopyIS7_fEEEEEvT_T0_DpT1_ --------------------------
	.section	.nv.info._ZN2at6native55_GLOBAL__N__de093ff9_22_ForeachBinaryOpList_cu_a911ec4325multi_tensor_apply_kernelINS1_18TensorListMetadataILi2EEENS1_11CopyFunctorIN3c1013Float8_e4m3fnEfLi2ELi1ELi1EEEJNS0_4CopyIS7_fEEEEEvT_T0_DpT1_,"",@"SHT_CUDA_INFO"
	.sectionflags	@""
	.align	4


	//----- nvinfo : EIATTR_CUDA_API_VERSION
	.align		4
        /*0000*/ 	.byte	0x04, 0x37
        /*0002*/ 	.short	(.L_3827 - .L_3826)
.L_3826:
        /*0004*/ 	.word	0x00000082


	//----- nvinfo : EIATTR_KPARAM_INFO
	.align		4
.L_3827:
        /*0008*/ 	.byte	0x04, 0x17
        /*000a*/ 	.short	(.L_3829 - .L_3828)
.L_3828:
        /*000c*/ 	.word	0x00000000
        /*0010*/ 	.short	0x0002
        /*0012*/ 	.short	0x0c49
        /*0014*/ 	.byte	0x00, 0xf0, 0x05, 0x00


	//----- nvinfo : EIATTR_KPARAM_INFO
	.align		4
.L_3829:
        /*0018*/ 	.byte	0x04, 0x17
        /*001a*/ 	.short	(.L_3831 - .L_3830)
.L_3830:
        /*001c*/ 	.word	0x00000000
        /*0020*/ 	.short	0x0001
        /*0022*/ 	.short	0x0c48
        /*0024*/ 	.byte	0x00, 0xf0, 0x05, 0x00


	//----- nvinfo : EIATTR_KPARAM_INFO
	.align		4
.L_3831:
        /*0028*/ 	.byte	0x04, 0x17
        /*002a*/ 	.short	(.L_3833 - .L_3832)
.L_3832:
        /*002c*/ 	.word	0x00000000
        /*0030*/ 	.short	0x0000
        /*0032*/ 	.short	0x0000
        /*0034*/ 	.byte	0x00, 0xf0, 0x21, 0x31


	//----- nvinfo : EIATTR_SPARSE_MMA_MASK
	.align		4
.L_3833:
        /*0038*/ 	.byte	0x03, 0x50
        /*003a*/ 	.short	0x0000


	//----- nvinfo : EIATTR_MAXREG_COUNT
	.align		4
        /*003c*/ 	.byte	0x03, 0x1b
        /*003e*/ 	.short	0x0080


	//----- nvinfo : EIATTR_MERCURY_ISA_VERSION
	.align		4
        /*0040*/ 	.byte	0x03, 0x5f
        /*0042*/ 	.short	0x0101


	//----- nvinfo : EIATTR_VRC_CTA_INIT_COUNT
	.align		4
        /*0044*/ 	.byte	0x02, 0x4a
	.zero		1
	.zero		1


	//----- nvinfo : EIATTR_EXIT_INSTR_OFFSETS
	.align		4
        /*0048*/ 	.byte	0x04, 0x1c
        /*004a*/ 	.short	(.L_3835 - .L_3834)


	//   ....[0]....
.L_3834:
        /*004c*/ 	.word	0x00000190


	//   ....[1]....
        /*0050*/ 	.word	0x00000a80


	//   ....[2]....
        /*0054*/ 	.word	0x00000ad0


	//   ....[3]....
        /*0058*/ 	.word	0x00000fb0


	//----- nvinfo : EIATTR_MAX_THREADS
	.align		4
.L_3835:
        /*005c*/ 	.byte	0x04, 0x05
        /*005e*/ 	.short	(.L_3837 - .L_3836)
.L_3836:
        /*0060*/ 	.word	0x00000200
        /*0064*/ 	.word	0x00000001
        /*0068*/ 	.word	0x00000001


	//----- nvinfo : EIATTR_CRS_STACK_SIZE
	.align		4
.L_3837:
        /*006c*/ 	.byte	0x04, 0x1e
        /*006e*/ 	.short	(.L_3839 - .L_3838)
.L_3838:
        /*0070*/ 	.word	0x00000000


	//----- nvinfo : EIATTR_CBANK_PARAM_SIZE
	.align		4
.L_3839:
        /*0074*/ 	.byte	0x03, 0x19
        /*0076*/ 	.short	0x0c4a


	//----- nvinfo : EIATTR_PARAM_CBANK
	.align		4
        /*0078*/ 	.byte	0x04, 0x0a
        /*007a*/ 	.short	(.L_3841 - .L_3840)
	.align		4
.L_3840:
        /*007c*/ 	.word	index@(.nv.constant0._ZN2at6native55_GLOBAL__N__de093ff9_22_ForeachBinaryOpList_cu_a911ec4325multi_tensor_apply_kernelINS1_18TensorListMetadataILi2EEENS1_11CopyFunctorIN3c1013Float8_e4m3fnEfLi2ELi1ELi1EEEJNS0_4CopyIS7_fEEEEEvT_T0_DpT1_)
        /*0080*/ 	.short	0x0380
        /*0082*/ 	.short	0x0c4a


	//----- nvinfo : EIATTR_SW_WAR
	.align		4
.L_3841:
        /*0084*/ 	.byte	0x04, 0x36
        /*0086*/ 	.short	(.L_3843 - .L_3842)
.L_3842:
        /*0088*/ 	.word	0x00000008
.L_3843:


//--------------------- .nv.info._ZN2at6native55_GLOBAL__N__de093ff9_22_ForeachBinaryOpList_cu_a911ec4325multi_tensor_apply_kernelINS1_18TensorListMetadataILi2EEENS1_11CopyFunctorIN3c1013Float8_e4m3fnEdLi2ELi1ELi1EEEJNS0_4CopyIS7_dEEEEEvT_T0_DpT1_ --------------------------
	.section	.nv.info._ZN2at6native55_GLOBAL__N__de093ff9_22_ForeachBinaryOpList_cu_a911ec4325multi_tensor_apply_kernelINS1_18TensorListMetadataILi2EEENS1_11CopyFunctorIN3c1013Float8_e4m3fnEdLi2ELi1ELi1EEEJNS0_4CopyIS7_dEEEEEvT_T0_DpT1_,"",@"SHT_CUDA_INFO"
	.sectionflags	@""
	.align	4


	//----- nvinfo : EIATTR_CUDA_API_VERSION
	.align		4
        /*0000*/ 	.byte	0x04, 0x37
        /*0002*/ 	.short	(.L_3845 - .L_3844)
.L_3844:
        /*0004*/ 	.word	0x00000082


	//----- nvinfo : EIATTR_KPARAM_INFO
	.align		4
.L_3845:
        /*0008*/ 	.byte	0x04, 0x17
        /*000a*/ 	.short	(.L_3847 - .L_3846)
.L_3846:
        /*000c*/ 	.word	0x00000000
        /*0010*/ 	.short	0x0002
        /*0012*/ 	.short	0x0c49
        /*0014*/ 	.byte	0x00, 0xf0, 0x05, 0x00


	//----- nvinfo : EIATTR_KPARAM_INFO
	.align		4
.L_3847:
        /*0018*/ 	.byte	0x04, 0x17
        /*001a*/ 	.short	(.L_3849 - .L_3848)
.L_3848:
        /*001c*/ 	.word	0x00000000
        /*0020*/ 	.short	0x0001
        /*0022*/ 	.short	0x0c48
        /*0024*/ 	.byte	0x00, 0xf0, 0x05, 0x00


	//----- nvinfo : EIATTR_KPARAM_INFO
	.align		4
.L_3849:
        /*0028*/ 	.byte	0x04, 0x17
        /*002a*/ 	.short	(.L_3851 - .L_3850)
.L_3850:
        /*002c*/ 	.word	0x00000000
        /*0030*/ 	.short	0x0000
        /*0032*/ 	.short	0x0000
        /*0034*/ 	.byte	0x00, 0xf0, 0x21, 0x31


	//----- nvinfo : EIATTR_SPARSE_MMA_MASK
	.align		4
.L_3851:
        /*0038*/ 	.byte	0x03, 0x50
        /*003a*/ 	.short	0x0000


	//----- nvinfo : EIATTR_MAXREG_COUNT
	.align		4
        /*003c*/ 	.byte	0x03, 0x1b
        /*003e*/ 	.short	0x0080


	//----- nvinfo : EIATTR_MERCURY_ISA_VERSION
	.align		4
        /*0040*/ 	.byte	0x03, 0x5f
        /*0042*/ 	.short	0x0101


	//----- nvinfo : EIATTR_VRC_CTA_INIT_COUNT
	.align		4
        /*0044*/ 	.byte	0x02, 0x4a
	.zero		1
	.zero		1


	//----- nvinfo : EIATTR_EXIT_INSTR_OFFSETS
	.align		4
        /*0048*/ 	.byte	0x04, 0x1c
        /*004a*/ 	.short	(.L_3853 - .L_3852)


	//   ....[0]....
.L_3852:
        /*004c*/ 	.word	0x00000190


	//   ....[1]....
        /*0050*/ 	.word	0x00000cb0


	//   ....[2]....
        /*0054*/ 	.word	0x00000d00


	//   ....[3]....
        /*0058*/ 	.word	0x00001470


	//----- nvinfo : EIATTR_MAX_THREADS
	.align		4
.L_3853:
        /*005c*/ 	.byte	0x04, 0x05
        /*005e*/ 	.short	(.L_3855 - .L_3854)
.L_3854:
        /*0060*/ 	.word	0x00000200
        /*0064*/ 	.word	0x00000001
        /*0068*/ 	.word	0x00000001


	//----- nvinfo : EIATTR_CRS_STACK_SIZE
	.align		4
.L_3855:
        /*006c*/ 	.byte	0x04, 0x1e
        /*006e*/ 	.short	(.L_3857 - .L_3856)
.L_3856:
        /*0070*/ 	.word	0x00000000


	//----- nvinfo : EIATTR_CBANK_PARAM_SIZE
	.align		4
.L_3857:
        /*0074*/ 	.byte	0x03, 0x19
        /*0076*/ 	.short	0x0c4a


	//----- nvinfo : EIATTR_PARAM_CBANK
	.align		4
        /*0078*/ 	.byte	0x04, 0x0a
        /*007a*/ 	.short	(.L_3859 - .L_3858)
	.align		4
.L_3858:
        /*007c*/ 	.word	index@(.nv.constant0._ZN2at6native55_GLOBAL__N__de093ff9_22_ForeachBinaryOpList_cu_a911ec4325multi_tensor_apply_kernelINS1_18TensorListMetadataILi2EEENS1_11CopyFunctorIN3c1013Float8_e4m3fnEdLi2ELi1ELi1EEEJNS0_4CopyIS7_dEEEEEvT_T0_DpT1_)
        /*0080*/ 	.short	0x0380
        /*0082*/ 	.short	0x0c4a


	//----- nvinfo : EIATTR_SW_WAR
	.align		4
.L_3859:
        /*0084*/ 	.byte	0x04, 0x36
        /*0086*/ 	.short	(.L_3861 - .L_3860)
.L_3860:
        /*0088*/ 	.word	0x00000008
.L_3861:


//--------------------- .nv.info._ZN2at6native55_GLOBAL__N__de093ff9_22_ForeachBinaryOpList_cu_a911ec4325multi_tensor_apply_kernelINS1_18TensorListMetadataILi2EEENS1_11CopyFunctorIN3c1013Float8_e4m3fnEiLi2ELi1ELi1EEEJNS0_4CopyIS7_iEEEEEvT_T0_DpT1_ --------------------------
	.section	.nv.info._ZN2at6native55_GLOBAL__N__de093ff9_22_ForeachBinaryOpList_cu_a911ec4325multi_tensor_apply_kernelINS1_18TensorListMetadataILi2EEENS1_11CopyFunctorIN3c1013Float8_e4m3fnEiLi2ELi1ELi1EEEJNS0_4CopyIS7_iEEEEEvT_T0_DpT1_,"",@"SHT_CUDA_INFO"
	.sectionflags	@""
	.align	4


	//----- nvinfo : EIATTR_CUDA_API_VERSION
	.align		4
        /*0000*/ 	.byte	0x04, 0x37
        /*0002*/ 	.short	(.L_3863 - .L_3862)
.L_3862:
        /*0004*/ 	.word	0x00000082


	//----- nvinfo : EIATTR_KPARAM_INFO
	.align		4
.L_3863:
        /*0008*/ 	.byte	0x04, 0x17
        /*000a*/ 	.short	(.L_3865 - .L_3864)
.L_3864:
        /*000c*/ 	.word	0x00000000
        /*0010*/ 	.short	0x0002
        /*0012*/ 	.short	0x0c49
        /*0014*/ 	.byte	0x00, 0xf0, 0x05, 0x00


	//----- nvinfo : EIATTR_KPARAM_INFO
	.align		4
.L_3865:
        /*0018*/ 	.byte	0x04, 0x17
        /*001a*/ 	.short	(.L_3867 - .L_3866)
.L_3866:
        /*001c*/ 	.word	0x00000000
        /*0020*/ 	.short	0x0001
        /*0022*/ 	.short	0x0c48
        /*0024*/ 	.byte	0x00, 0xf0, 0x05, 0x00


	//----- nvinfo : EIATTR_KPARAM_INFO
	.align		4
.L_3867:
        /*0028*/ 	.byte	0x04, 0x17
        /*002a*/ 	.short	(.L_3869 - .L_3868)
.L_3868:
        /*002c*/ 	.word	0x00000000
        /*0030*/ 	.short	0x0000
        /*0032*/ 	.short	0x0000
        /*0034*/ 	.byte	0x00, 0xf0, 0x21, 0x31


	//----- nvinfo : EIATTR_SPARSE_MMA_MASK
	.align		4
.L_3869:
        /*0038*/ 	.byte	0x03, 0x50
        /*003a*/ 	.short	0x0000


	//----- nvinfo : EIATTR_MAXREG_COUNT
	.align		4
        /*003c*/ 	.byte	0x03, 0x1b
        /*003e*/ 	.short	0x0080


	//----- nvinfo : EIATTR_MERCURY_ISA_VERSION
	.align		4
        /*0040*/ 	.byte	0x03, 0x5f
        /*0042*/ 	.short	0x0101


	//----- nvinfo : EIATTR_VRC_CTA_INIT_COUNT
	.align		4
        /*0044*/ 	.byte	0x02, 0x4a
	.zero		1
	.zero		1


	//----- nvinfo : EIATTR_EXIT_INSTR_OFFSETS
	.align		4
        /*0048*/ 	.byte	0x04, 0x1c
        /*004a*/ 	.short	(.L_3871 - .L_3870)


	//   ....[0]....
.L_3870:
        /*004c*/ 	.word	0x00000190


	//   ....[1]....
        /*0050*/ 	.word	0x00000af0


	//   ....[2]....
        /*0054*/ 	.word	0x00000b40


	//   ....[3]....
        /*0058*/ 	.word	0x00001060


	//----- nvinfo : EIATTR_MAX_THREADS
	.align		4
.L_3871:
        /*005c*/ 	.byte	0x04, 0x05
        /*005e*/ 	.short	(.L_3873 - .L_3872)
.L_3872:
        /*0060*/ 	.word	0x00000200
        /*0064*/ 	.word	0x00000001
        /*0068*/ 	.word	0x00000001


	//----- nvinfo : EIATTR_CRS_STACK_SIZE
	.align		4
.L_3873:
        /*006c*/ 	.byte	0x04, 0x1e
        /*006e*/ 	.short	(.L_3875 - .L_3874)
.L_3874:
        /*0070*/ 	.word	0x00000000


	//----- nvinfo : EIATTR_CBANK_PARAM_SIZE
	.align		4
.L_3875:
        /*0074*/ 	.byte	0x03, 0x19
        /*0076*/ 	.short	0x0c4a


	//----- nvinfo : EIATTR_PARAM_CBANK
	.align		4
        /*0078*/ 	.byte	0x04, 0x0a
        /*007a*/ 	.short	(.L_3877 - .L_3876)
	.align		4
.L_3876:
        /*007c*/ 	.word	index@(.nv.constant0._ZN2at6native55_GLOBAL__N__de093ff9_22_ForeachBinaryOpList_cu_a911ec4325multi_tensor_apply_kernelINS1_18TensorListMetadataILi2EEENS1_11CopyFunctorIN3c1013Float8_e4m3fnEiLi2ELi1ELi1EEEJNS0_4CopyIS7_iEEEEEvT_T0_DpT1_)
        /*0080*/ 	.short	0x0380
        /*0082*/ 	.short	0x0c4a


	//----- nvinfo : EIATTR_SW_WAR
	.align		4
.L_3877:
        /*0084*/ 	.byte	0x04, 0x36
        /*0086*/ 	.short	(.L_3879 - .L_3878)
.L_3878:
        /*0088*/ 	.word	0x00000008
.L_3879:


//--------------------- .nv.info._ZN2at6native55_GLOBAL__N__de093ff9_22_ForeachBinaryOpList_cu_a911ec4325multi_tensor_apply_kernelINS1_18TensorListMetadataILi2EEENS1_11CopyFunctorIN3c1013Float8_e4m3fnEsLi2ELi1ELi1EEEJNS0_4CopyIS7_sEEEEEvT_T0_DpT1_ --------------------------
	.section	.nv.info._ZN2at6native55_GLOBAL__N__de093ff9_22_ForeachBinaryOpList_cu_a911ec4325multi_tensor_apply_kernelINS1_18TensorListMetadataILi2EEENS1_11CopyFunctorIN3c1013Float8_e4m3fnEsLi2ELi1ELi1EEEJNS0_4CopyIS7_sEEEEEvT_T0_DpT1_,"",@"SHT_CUDA_INFO"
	.sectionflags	@""
	.align	4


	//----- nvinfo : EIATTR_CUDA_API_VERSION
	.align		4
        /*0000*/ 	.byte	0x04, 0x37
        /*0002*/ 	.short	(.L_3881 - .L_3880)
.L_3880:
        /*0004*/ 	.word	0x00000082


	//----- nvinfo : EIATTR_KPARAM_INFO
	.align		4
.L_3881:
        /*0008*/ 	.byte	0x04, 0x17
        /*000a*/ 	.short	(.L_3883 - .L_3882)
.L_3882:
        /*000c*/ 	.word	0x00000000
        /*0010*/ 	.short	0x0002
        /*0012*/ 	.short	0x0c49
        /*0014*/ 	.byte	0x00, 0xf0, 0x05, 0x00


	//----- nvinfo : EIATTR_KPARAM_INFO
	.align		4
.L_3883:
        /*0018*/ 	.byte	0x04, 0x17
        /*001a*/ 	.short	(.L_3885 - .L_3884)
.L_3884:
        /*001c*/ 	.word	0x00000000
        /*0020*/ 	.short	0x0001
        /*0022*/ 	.short	0x0c48
        /*0024*/ 	.byte	0x00, 0xf0, 0x05, 0x00


	//----- nvinfo : EIATTR_KPARAM_INFO
	.align		4
.L_3885:
        /*0028*/ 	.byte	0x04, 0x17
        /*002a*/ 	.short	(.L_3887 - .L_3886)
.L_3886:
        /*002c*/ 	.word	0x00000000
        /*0030*/ 	.short	0x0000
        /*0032*/ 	.short	0x0000
        /*0034*/ 	.byte	0x00, 0xf0, 0x21, 0x31


	//----- nvinfo : EIATTR_SPARSE_MMA_MASK
	.align		4
.L_3887:
        /*0038*/ 	.byte	0x03, 0x50
        /*003a*/ 	.short	0x0000


	//----- nvinfo : EIATTR_MAXREG_COUNT
	.align		4
        /*003c*/ 	.byte	0x03, 0x1b
        /*003e*/ 	.short	0x0080


	//----- nvinfo : EIATTR_MERCURY_ISA_VERSION
	.align		4
        /*0040*/ 	.byte	0x03, 0x5f
        /*0042*/ 	.short	0x0101


	//----- nvinfo : EIATTR_VRC_CTA_INIT_COUNT
	.align		4
        /*0044*/ 	.byte	0x02, 0x4a
	.zero		1
	.zero		1


	//----- nvinfo : EIATTR_EXIT_INSTR_OFFSETS
	.align		4
        /*0048*/ 	.byte	0x04, 0x1c
        /*004a*/ 	.short	(.L_3889 - .L_3888)


	//   ....[0]....
.L_3888:
        /*004c*/ 	.word	0x00000190


	//   ....[1]....
        /*0050*/ 	.word	0x00000aa0


	//   ....[2]....
        /*0054*/ 	.word	0x00000af0


	//   ....[3]....
        /*0058*/ 	.word	0x00001010


	//----- nvinfo : EIATTR_MAX_THREADS
	.align		4
.L_3889:
        /*005c*/ 	.byte	0x04, 0x05
        /*005e*/ 	.short	(.L_3891 - .L_3890)
.L_3890:
        /*0060*/ 	.word	0x00000200
        /*0064*/ 	.word	0x00000001
        /*0068*/ 	.word	0x00000001


	//----- nvinfo : EIATTR_CRS_STACK_SIZE
	.align		4
.L_3891:
        /*006c*/ 	.byte	0x04, 0x1e
        /*006e*/ 	.short	(.L_3893 - .L_3892)
.L_3892:
        /*0070*/ 	.word	0x00000000


	//----- nvinfo : EIATTR_CBANK_PARAM_SIZE
	.align		4
.L_3893:
        /*0074*/ 	.byte	0x03, 0x19
        /*0076*/ 	.short	0x0c4a


	//----- nvinfo : EIATTR_PARAM_CBANK
	.align		4
        /*0078*/ 	.byte	0x04, 0x0a
        /*007a*/ 	.short	(.L_3895 - .L_3894)
	.align		4
.L_3894:
        /*007c*/ 	.word	index@(.nv.constant0._ZN2at6native55_GLOBAL__N__de093ff9_22_ForeachBinaryOpList_cu_a911ec4325multi_tensor_apply_kernelINS1_18TensorListMetadataILi2EEENS1_11CopyFunctorIN3c1013Float8_e4m3fnEsLi2ELi1ELi1EEEJNS0_4CopyIS7_sEEEEEvT_T0_DpT1_)
        /*0080*/ 	.short	0x0380
        /*0082*/ 	.short	0x0c4a


	//----- nvinfo : EIATTR_SW_WAR
	.align		4
.L_3895:
        /*0084*/ 	.byte	0x04, 0x36
        /*0086*/ 	.short	(.L_3897 - .L_3896)
.L_3896:
        /*0088*/ 	.word	0x00000008
.L_3897:


//--------------------- .nv.info._ZN2at6native55_GLOBAL__N__de093ff9_22_ForeachBinaryOpList_cu_a911ec4325multi_tensor_apply_kernelINS1_18TensorListMetadataILi2EEENS1_11CopyFunctorIN3c1013Float8_e4m3fnElLi2ELi1ELi1EEEJNS0_4CopyIS7_lEEEEEvT_T0_DpT1_ --------------------------
	.section	.nv.info._ZN2at6native55_GLOBAL__N__de093ff9_22_ForeachBinaryOpList_cu_a911ec4325multi_tensor_apply_kernelINS1_18TensorListMetadataILi2EEENS1_11CopyFunctorIN3c1013Float8_e4m3fnElLi2ELi1ELi1EEEJNS0_4CopyIS7_lEEEEEvT_T0_DpT1_,"",@"SHT_CUDA_INFO"
	.sectionflags	@""
	.align	4


	//----- nvinfo : EIATTR_CUDA_API_VERSION
	.align		4
        /*0000*/ 	.byte	0x04, 0x37
        /*0002*/ 	.short	(.L_3899 - .L_3898)
.L_3898:
        /*0004*/ 	.word	0x00000082


	//----- nvinfo : EIATTR_KPARAM_INFO
	.align		4
.L_3899:
        /*0008*/ 	.byte	0x04, 0x17
        /*000a*/ 	.short	(.L_3901 - .L_3900)
.L_3900:
        /*000c*/ 	.word	0x00000000
        /*0010*/ 	.short	0x0002
        /*0012*/ 	.short	0x0c49
        /*0014*/ 	.byte	0x00, 0xf0, 0x05, 0x00


	//----- nvinfo : EIATTR_KPARAM_INFO
	.align		4
.L_3901:
        /*0018*/ 	.byte	0x04, 0x17
        /*001a*/ 	.short	(.L_3903 - .L_3902)
.L_3902:
        /*001c*/ 	.word	0x00000000
        /*0020*/ 	.short	0x0001
        /*0022*/ 	.short	0x0c48
        /*0024*/ 	.byte	0x00, 0xf0, 0x05, 0x00


	//----- nvinfo : EIATTR_KPARAM_INFO
	.align		4
.L_3903:
        /*0028*/ 	.byte	0x04, 0x17
        /*002a*/ 	.short	(.L_3905 - .L_3904)
.L_3904:
        /*002c*/ 	.word	0x00000000
        /*0030*/ 	.short	0x0000
        /*0032*/ 	.short	0x0000
        /*0034*/ 	.byte	0x00, 0xf0, 0x21, 0x31


	//----- nvinfo : EIATTR_SPARSE_MMA_MASK
	.align		4
.L_3905:
        /*0038*/ 	.byte	0x03, 0x50
        /*003a*/ 	.short	0x0000


	//----- nvinfo : EIATTR_MAXREG_COUNT
	.align		4
        /*003c*/ 	.byte	0x03, 0x1b
        /*003e*/ 	.short	0x0080


	//----- nvinfo : EIATTR_MERCURY_ISA_VERSION
	.align		4
        /*0040*/ 	.byte	0x03, 0x5f
        /*0042*/ 	.short	0x0101


	//----- nvinfo : EIATTR_VRC_CTA_INIT_COUNT
	.align		4
        /*0044*/ 	.byte	0x02, 0x4a
	.zero		1
	.zero		1


	//----- nvinfo : EIATTR_EXIT_INSTR_OFFSETS
	.align		4
        /*0048*/ 	.byte	0x04, 0x1c
        /*004a*/ 	.short	(.L_3907 - .L_3906)


	//   ....[0]....
.L_3906:
        /*004c*/ 	.word	0x00000190


	//   ....[1]....
        /*0050*/ 	.word	0x00000b40


	//   ....[2]....
        /*0054*/ 	.word	0x00000b90


	//   ....[3]....
        /*0058*/ 	.word	0x00001140


	//----- nvinfo : EIATTR_MAX_THREADS
	.align		4
.L_3907:
        /*005c*/ 	.byte	0x04, 0x05
        /*005e*/ 	.short	(.L_3909 - .L_3908)
.L_3908:
        /*0060*/ 	.word	0x00000200
        /*0064*/ 	.word	0x00000001
        /*0068*/ 	.word	0x00000001


	//----- nvinfo : EIATTR_CRS_STACK_SIZE
	.align		4
.L_3909:
        /*006c*/ 	.byte	0x04, 0x1e
        /*006e*/ 	.short	(.L_3911 - .L_3910)
.L_3910:
        /*0070*/ 	.word	0x00000000


	//----- nvinfo : EIATTR_CBANK_PARAM_SIZE
	.align		4
.L_3911:
        /*0074*/ 	.byte	0x03, 0x19
        /*0076*/ 	.short	0x0c4a


	//----- nvinfo : EIATTR_PARAM_CBANK
	.align		4
        /*0078*/ 	.byte	0x04, 0x0a
        /*007a*/ 	.short	(.L_3913 - .L_3912)
	.align		4
.L_3912:
        /*007c*/ 	.word	index@(.nv.constant0._ZN2at6native55_GLOBAL__N__de093ff9_22_ForeachBinaryOpList_cu_a911ec4325multi_tensor_apply_kernelINS1_18TensorListMetadataILi2EEENS1_11CopyFunctorIN3c1013Float8_e4m3fnElLi2ELi1ELi1EEEJNS0_4CopyIS7_lEEEEEvT_T0_DpT1_)
        /*0080*/ 	.short	0x0380
        /*0082*/ 	.short	0x0c4a


	//----- nvinfo : EIATTR_SW_WAR
	.align		4
.L_3913:
        /*0084*/ 	.byte	0x04, 0x36
        /*0086*/ 	.short	(.L_3915 - .L_3914)
.L_3914:
        /*0088*/ 	.word	0x00000008
.L_3915:


//--------------------- .nv.info._ZN2at6native55_GLOBAL__N__de093ff9_22_ForeachBinaryOpList_cu_a911ec4325multi_tensor_apply_kernelINS1_18TensorListMetadataILi2EEENS1_11CopyFunctorIN3c1013Float8_e4m3fnEaLi2ELi1ELi1EEEJNS0_4CopyIS7_aEEEEEvT_T0_DpT1_ --------------------------
	.section	.nv.info._ZN2at6native55_GLOBAL__N__de093ff9_22_ForeachBinaryOpList_cu_a911ec4325multi_tensor_apply_kernelINS1_18TensorListMetadataILi2EEENS1_11CopyFunctorIN3c1013Float8_e4m3fnEaLi2ELi1ELi1EEEJNS0_4CopyIS7_aEEEEEvT_T0_DpT1_,"",@"SHT_CUDA_INFO"
	.sectionflags	@""
	.align	4


	//----- nvinfo : EIATTR_CUDA_API_VERSION
	.align		4
        /*0000*/ 	.byte	0x04, 0x37
        /*0002*/ 	.short	(.L_3917 - .L_3916)
.L_3916:
        /*0004*/ 	.word	0x00000082


	//----- nvinfo : EIATTR_KPARAM_INFO
	.align		4
.L_3917:
        /*0008*/ 	.byte	0x04, 0x17
        /*000a*/ 	.short	(.L_3919 - .L_3918)
.L_3918:
        /*000c*/ 	.word	0x00000000
        /*0010*/ 	.short	0x0002
        /*0012*/ 	.short	0x0c49
        /*0014*/ 	.byte	0x00, 0xf0, 0x05, 0x00


	//----- nvinfo : EIATTR_KPARAM_INFO
	.align		4
.L_3919:
        /*0018*/ 	.byte	0x04, 0x17
        /*001a*/ 	.short	(.L_3921 - .L_3920)
.L_3920:
        /*001c*/ 	.word	0x00000000
        /*0020*/ 	.short	0x0001
        /*0022*/ 	.short	0x0c48
        /*0024*/ 	.byte	0x00, 0xf0, 0x05, 0x00


	//----- nvinfo : EIATTR_KPARAM_INFO
	.align		4
.L_3921:
        /*0028*/ 	.byte	0x04, 0x17
        /*002a*/ 	.short	(.L_3923 - .L_3922)
.L_3922:
        /*002c*/ 	.word	0x00000000
        /*0030*/ 	.short	0x0000
        /*0032*/ 	.short	0x0000
        /*0034*/ 	.byte	0x00, 0xf0, 0x21, 0x31


	//----- nvinfo : EIATTR_SPARSE_MMA_MASK
	.align		4
.L_3923:
        /*0038*/ 	.byte	0x03, 0x50
        /*003a*/ 	.short	0x0000


	//----- nvinfo : EIATTR_MAXREG_COUNT
	.align		4
        /*003c*/ 	.byte	0x03, 0x1b
        /*003e*/ 	.short	0x0080


	//----- nvinfo : EIATTR_MERCURY_ISA_VERSION
	.align		4
        /*0040*/ 	.byte	0x03, 0x5f
        /*0042*/ 	.short	0x0101


	//----- nvinfo : EIATTR_VRC_CTA_INIT_COUNT
	.align		4
        /*0044*/ 	.byte	0x02, 0x4a
	.zero		1
	.zero		1


	//----- nvinfo : EIATTR_EXIT_INSTR_OFFSETS
	.align		4
        /*0048*/ 	.byte	0x04, 0x1c
        /*004a*/ 	.short	(.L_3925 - .L_3924)


	//   ....[0]....
.L_3924:
        /*004c*/ 	.word	0x00000170


	//   ....[1]....
        /*0050*/ 	.word	0x000009f0


	//   ....[2]....
        /*0054*/ 	.word	0x00000a40


	//   ....[3]....
        /*0058*/ 	.word	0x00000fa0


	//----- nvinfo : EIATTR_MAX_THREADS
	.align		4
.L_3925:
        /*005c*/ 	.byte	0x04, 0x05
        /*005e*/ 	.short	(.L_3927 - .L_3926)
.L_3926:
        /*0060*/ 	.word	0x00000200
        /*0064*/ 	.word	0x00000001
        /*0068*/ 	.word	0x00000001


	//----- nvinfo : EIATTR_CRS_STACK_SIZE
	.align		4
.L_3927:
        /*006c*/ 	.byte	0x04, 0x1e
        /*006e*/ 	.short	(.L_3929 - .L_3928)
.L_3928:
        /*0070*/ 	.word	0x00000000


	//----- nvinfo : EIATTR_CBANK_PARAM_SIZE
	.align		4
.L_3929:
        /*0074*/ 	.byte	0x03, 0x19
        /*0076*/ 	.short	0x0c4a


	//----- nvinfo : EIATTR_PARAM_CBANK
	.align		4
        /*0078*/ 	.byte	0x04, 0x0a
        /*007a*/ 	.short	(.L_3931 - .L_3930)
	.align		4
.L_3930:
        /*007c*/ 	.word	index@(.nv.constant0._ZN2at6native55_GLOBAL__N__de093ff9_22_ForeachBinaryOpList_cu_a911ec4325multi_tensor_apply_kernelINS1_18TensorListMetadataILi2EEENS1_11CopyFunctorIN3c1013Float8_e4m3fnEaLi2ELi1ELi1EEEJNS0_4CopyIS7_aEEEEEvT_T0_DpT1_)
        /*0080*/ 	.short	0x0380
        /*0082*/ 	.short	0x0c4a


	//----- nvinfo : EIATTR_SW_WAR
	.align		4
.L_3931:
        /*0084*/ 	.byte	0x04, 0x36
        /*0086*/ 	.short	(.L_3933 - .L_3932)
.L_3932:
        /*0088*/ 	.word	0x00000008
.L_3933:


//--------------------- .nv.info._ZN2at6native55_GLOBAL__N__de093ff9_22_ForeachBinaryOpList_cu_a911ec4325multi_tensor_apply_kernelINS1_18TensorListMetadataILi2EEENS1_11CopyFunctorIN3c1013Float8_e4m3fnEhLi2ELi1ELi1EEEJNS0_4CopyIS7_hEEEEEvT_T0_DpT1_ --------------------------
	.section	.nv.info._ZN2at6native55_GLOBAL__N__de093ff9_22_ForeachBinaryOpList_cu_a911ec4325multi_tensor_apply_kernelINS1_18TensorListMetadataILi2EEENS1_11CopyFunctorIN3c1013Float8_e4m3fnEhLi2ELi1ELi1EEEJNS0_4CopyIS7_hEEEEEvT_T0_DpT1_,"",@"SHT_CUDA_INFO"
	.sectionflags	@""
	.align	4


	//----- nvinfo : EIATTR_CUDA_API_VERSION
	.align		4
        /*0000*/ 	.byte	0x04, 0x37
        /*0002*/ 	.short	(.L_3935 - .L_3934)
.L_3934:
        /*0004*/ 	.word	0x00000082


	//----- nvinfo : EIATTR_KPARAM_INFO
	.align		4
.L_3935:
        /*0008*/ 	.byte	0x04, 0x17
        /*000a*/ 	.short	(.L_3937 - .L_3936)
.L_3936:
        /*000c*/ 	.word	0x00000000
        /*0010*/ 	.short	0x0002
        /*0012*/ 	.short	0x0c49
        /*0014*/ 	.byte	0x00, 0xf0, 0x05, 0x00


	//----- nvinfo : EIATTR_KPARAM_INFO
	.align		4
.L_3937:
        /*0018*/ 	.byte	0x04, 0x17
        /*001a*/ 	.short	(.L_3939 - .L_3938)
.L_3938:
        /*001c*/ 	.word	0x00000000
        /*0020*/ 	.short	0x0001
        /*0022*/ 	.short	0x0c48
        /*0024*/ 	.byte	0x00, 0xf0, 0x05, 0x00


	//----- nvinfo : EIATTR_KPARAM_INFO
	.align		4
.L_3939:
        /*0028*/ 	.byte	0x04, 0x17
        /*002a*/ 	.short	(.L_3941 - .L_3940)
.L_3940:
        /*002c*/ 	.word	0x00000000
        /*0030*/ 	.short	0x0000
        /*0032*/ 	.short	0x0000
        /*0034*/ 	.byte	0x00, 0xf0, 0x21, 0x31


	//----- nvinfo : EIATTR_SPARSE_MMA_MASK
	.align		4
.L_3941:
        /*0038*/ 	.byte	0x03, 0x50
        /*003a*/ 	.short	0x0000


	//----- nvinfo : EIATTR_MAXREG_COUNT
	.align		4
        /*003c*/ 	.byte	0x03, 0x1b
        /*003e*/ 	.short	0x0080


	//----- nvinfo : EIATTR_MERCURY_ISA_VERSION
	.align		4
        /*0040*/ 	.byte	0x03, 0x5f
        /*0042*/ 	.short	0x0101


	//----- nvinfo : EIATTR_VRC_CTA_INIT_COUNT
	.align		4
        /*0044*/ 	.byte	0x02, 0x4a
	.zero		1
	.zero		1


	//----- nvinfo : EIATTR_EXIT_INSTR_OFFSETS
	.align		4
        /*0048*/ 	.byte	0x04, 0x1c
        /*004a*/ 	.short	(.L_3943 - .L_3942)


	//   ....[0]....
.L_3942:
        /*004c*/ 	.word	0x00000170


	//   ....[1]....
        /*0050*/ 	.word	0x00000980


	//   ....[2]....
        /*0054*/ 	.word	0x000009d0


	//   ....[3]....
        /*0058*/ 	.word	0x00000eb0


	//----- nvinfo : EIATTR_MAX_THREADS
	.align		4
.L_3943:
        /*005c*/ 	.byte	0x04, 0x05
        /*005e*/ 	.short	(.L_3945 - .L_3944)
.L_3944:
        /*0060*/ 	.word	0x00000200
        /*0064*/ 	.word	0x00000001
        /*0068*/ 	.word	0x00000001


	//----- nvinfo : EIATTR_CRS_STACK_SIZE
	.align		4
.L_3945:
        /*006c*/ 	.byte	0x04, 0x1e
        /*006e*/ 	.short	(.L_3947 - .L_3946)
.L_3946:
        /*0070*/ 	.word	0x00000000


	//----- nvinfo : EIATTR_CBANK_PARAM_SIZE
	.align		4
.L_3947:
        /*0074*/ 	.byte	0x03, 0x19
        /*0076*/ 	.short	0x0c4a


	//----- nvinfo : EIATTR_PARAM_CBANK
	.align		4
        /*0078*/ 	.byte	0x04, 0x0a
        /*007a*/ 	.short	(.L_3949 - .L_3948)
	.align		4
.L_3948:
        /*007c*/ 	.word	index@(.nv.constant0._ZN2at6native55_GLOBAL__N__de093ff9_22_ForeachBinaryOpList_cu_a911ec4325multi_tensor_apply_kernelINS1_18TensorListMetadataILi2EEENS1_11CopyFunctorIN3c1013Float8_e4m3fnEhLi2ELi1ELi1EEEJNS0_4CopyIS7_hEEEEEvT_T0_DpT1_)
        /*0080*/ 	.short	0x0380
        /*0082*/ 	.short	0x0c4a


	//----- nvinfo : EIATTR_SW_WAR
	.align		4
.L_3949:
        /*0084*/ 	.byte	0x04, 0x36
        /*0086*/ 	.short	(.L_3951 - .L_3950)
.L_3950:
        /*0088*/ 	.word	0x00000008
.L_3951:


//--------------------- .nv.info._ZN2at6native55_GLOBAL__N__de093ff9_22_ForeachBinaryOpList_cu_a911ec4325multi_tensor_apply_kernelINS1_18TensorListMetadataILi2EEENS1_14UnaryOpFunctorIN3c1013Float8_e4m3fnELi2ELi1ELi1EEEJNS0_4CopyIS7_S7_EEEEEvT_T0_DpT1_ --------------------------
	.section	.nv.info._ZN2at6native55_GLOBAL__N__de093ff9_22_ForeachBinaryOpList_cu_a911ec4325multi_tensor_apply_kernelINS1_18TensorListMetadataILi2EEENS1_14UnaryOpFunctorIN3c1013Float8_e4m3fnELi2ELi1ELi1EEEJNS0_4CopyIS7_S7_EEEEEvT_T0_DpT1_,"",@"SHT_CUDA_INFO"
	.sectionflags	@""
	.align	4


	//----- nvinfo : EIATTR_CUDA_API_VERSION
	.align		4
        /*0000*/ 	.byte	0x04, 0x37
        /*0002*/ 	.short	(.L_3953 - .L_3952)
.L_3952:
        /*0004*/ 	.word	0x00000082


	//----- nvinfo : EIATTR_KPARAM_INFO
	.align		4
.L_3953:
        /*0008*/ 	.byte	0x04, 0x17
        /*000a*/ 	.short	(.L_3955 - .L_3954)
.L_3954:
        /*000c*/ 	.word	0x00000000
        /*0010*/ 	.short	0x0002
        /*0012*/ 	.short	0x0c49
        /*0014*/ 	.byte	0x00, 0xf0, 0x05, 0x00


	//----- nvinfo : EIATTR_KPARAM_INFO
	.align		4
.L_3955:
        /*0018*/ 	.byte	0x04, 0x17
        /*001a*/ 	.short	(.L_3957 - .L_3956)
.L_3956:
        /*001c*/ 	.word	0x00000000
        /*0020*/ 	.short	0x0001
        /*0022*/ 	.short	0x0c48
        /*0024*/ 	.byte	0x00, 0xf0, 0x05, 0x00


	//----- nvinfo : EIATTR_KPARAM_INFO
	.align		4
.L_3957:
        /*0028*/ 	.byte	0x04, 0x17
        /*002a*/ 	.short	(.L_3959 - .L_3958)
.L_3958:
        /*002c*/ 	.word	0x00000000
        /*0030*/ 	.short	0x0000
        /*0032*/ 	.short	0x0000
        /*0034*/ 	.byte	0x00, 0xf0, 0x21, 0x31


	//----- nvinfo : EIATTR_SPARSE_MMA_MASK
	.align		4
.L_3959:
        /*0038*/ 	.byte	0x03, 0x50
        /*003a*/ 	.short	0x0000


	//----- nvinfo : EIATTR_MAXREG_COUNT
	.align		4
        /*003c*/ 	.byte	0x03, 0x1b
        /*003e*/ 	.short	0x0080


	//----- nvinfo : EIATTR_MERCURY_ISA_VERSION
	.align		4
        /*0040*/ 	.byte	0x03, 0x5f
        /*0042*/ 	.short	0x0101


	//----- nvinfo : EIATTR_VRC_CTA_INIT_COUNT
	.align		4
        /*0044*/ 	.byte	0x02, 0x4a
	.zero		1
	.zero		1


	//----- nvinfo : EIATTR_EXIT_INSTR_OFFSETS
	.align		4
        /*0048*/ 	.byte	0x04, 0x1c
        /*004a*/ 	.short	(.L_3961 - .L_3960)


	//   ....[0]....
.L_3960:
        /*004c*/ 	.word	0x00000170


	//   ....[1]....
        /*0050*/ 	.word	0x00000db0


	//   ....[2]....
        /*0054*/ 	.word	0x00000e00


	//   ....[3]....
        /*0058*/ 	.word	0x00001700


	//----- nvinfo : EIATTR_MAX_THREADS
	.align		4
.L_3961:
        /*005c*/ 	.byte	0x04, 0x05
        /*005e*/ 	.short	(.L_3963 - .L_3962)
.L_3962:
        /*0060*/ 	.word	0x00000200
        /*0064*/ 	.word	0x00000001
        /*0068*/ 	.word	0x00000001


	//----- nvinfo : EIATTR_CRS_STACK_SIZE
	.align		4
.L_3963:
        /*006c*/ 	.byte	0x04, 0x1e
        /*006e*/ 	.short	(.L_3965 - .L_3964)
.L_3964:
        /*0070*/ 	.word	0x00000000


	//----- nvinfo : EIATTR_CBANK_PARAM_SIZE
	.align		4
.L_3965:
        /*0074*/ 	.byte	0x03, 0x19
        /*0076*/ 	.short	0x0c4a


	//----- nvinfo : EIATTR_PARAM_CBANK
	.align		4
        /*0078*/ 	.byte	0x04, 0x0a
        /*007a*/ 	.short	(.L_3967 - .L_3966)
	.align		4
.L_3966:
        /*007c*/ 	.word	index@(.nv.constant0._ZN2at6native55_GLOBAL__N__de093ff9_22_ForeachBinaryOpList_cu_a911ec4325multi_tensor_apply_kernelINS1_18TensorListMetadataILi2EEENS1_14UnaryOpFunctorIN3c1013Float8_e4m3fnELi2ELi1ELi1EEEJNS0_4CopyIS7_S7_EEEEEvT_T0_DpT1_)
        /*0080*/ 	.short	0x0380
        /*0082*/ 	.short	0x0c4a


	//----- nvinfo : EIATTR_SW_WAR
	.align		4
.L_3967:
        /*0084*/ 	.byte	0x04, 0x36
        /*0086*/ 	.short	(.L_3969 - .L_3968)
.L_3968:
        /*0088*/ 	.word	0x00000008
.L_3969:


//--------------------- .nv.info._ZN2at6native55_GLOBAL__N__de093ff9_22_ForeachBinaryOpList_cu_a911ec4325multi_tensor_apply_kernelINS1_18TensorListMetadataILi2EEENS1_11CopyFunctorIbN3c1015Float8_e5m2fnuzELi2ELi1ELi1EEEJNS0_4CopyIbS7_EEEEEvT_T0_DpT1_ --------------------------
	.section	.nv.info._ZN2at6native55_GLOBAL__N__de093ff9_22_ForeachBinaryOpList_cu_a911ec4325multi_tensor_apply_kernelINS1_18TensorListMetadataILi2EEENS1_11CopyFunctorIbN3c1015Float8_e5m2fnuzELi2ELi1ELi1EEEJNS0_4CopyIbS7_EEEEEvT_T0_DpT1_,"",@"SHT_CUDA_INFO"
	.sectionflags	@""
	.align	4


	//----- nvinfo : EIATTR_CUDA_API_VERSION
	.align		4
        /*0000*/ 	.byte	0x04, 0x37
        /*0002*/ 	.short	(.L_3971 - .L_3970)
.L_3970:
        /*0004*/ 	.word	0x00000082


	//----- nvinfo : EIATTR_KPARAM_INFO
	.align		4
.L_3971:
        /*0008*/ 	.byte	0x04, 0x17
        /*000a*/ 	.short	(.L_3973 - .L_3972)
.L_3972:
        /*000c*/ 	.word	0x00000000
        /*0010*/ 	.short	0x0002
        /*0012*/ 	.short	0x0c49
        /*0014*/ 	.byte	0x00, 0xf0, 0x05, 0x00


	//----- nvinfo : EIATTR_KPARAM_INFO
	.align		4
.L_3973:
        /*0018*/ 	.byte	0x04, 0x17
        /*001a*/ 	.short	(.L_3975 - .L_3974)
.L_3974:
        /*001c*/ 	.word	0x00000000
        /*0020*/ 	.short	0x0001
        /*0022*/ 	.short	0x0c48
        /*0024*/ 	.byte	0x00, 0xf0, 0x05, 0x00


	//----- nvinfo : EIATTR_KPARAM_INFO
	.align		4
.L_3975:
        /*0028*/ 	.byte	0x04, 0x17
        /*002a*/ 	.short	(.L_3977 - .L_3976)
.L_3976:
        /*002c*/ 	.word	0x00000000
        /*0030*/ 	.short	0x0000
        /*0032*/ 	.short	0x0000
        /*0034*/ 	.byte	0x00, 0xf0, 0x21, 0x31


	//----- nvinfo : EIATTR_SPARSE_MMA_MASK
	.align		4
.L_3977:
        /*0038*/ 	.byte	0x03, 0x50
        /*003a*/ 	.short	0x0000


	//----- nvinfo : EIATTR_MAXREG_COUNT
	.align		4
        /*003c*/ 	.byte	0x03, 0x1b
        /*003e*/ 	.short	0x0080


	//----- nvinfo : EIATTR_MERCURY_ISA_VERSION
	.align		4
        /*0040*/ 	.byte	0x03, 0x5f
        /*0042*/ 	.short	0x0101


	//----- nvinfo : EIATTR_VRC_CTA_INIT_COUNT
	.align		4
        /*0044*/ 	.byte	0x02, 0x4a
	.zero		1
	.zero		1


	//----- nvinfo : EIATTR_EXIT_INSTR_OFFSETS
	.align		4
        /*0048*/ 	.byte	0x04, 0x1c
        /*004a*/ 	.short	(.L_3979 - .L_3978)


	//   ....[0]....
.L_3978:
        /*004c*/ 	.word	0x00000170


	//   ....[1]....
        /*0050*/ 	.word	0x000006a0


	//   ....[2]....
        /*0054*/ 	.word	0x000006f0


	//   ....[3]....
        /*0058*/ 	.word	0x00000920


	//----- nvinfo : EIATTR_MAX_THREADS
	.align		4
.L_3979:
        /*005c*/ 	.byte	0x04, 0x05
        /*005e*/ 	.short	(.L_3981 - .L_3980)
.L_3980:
        /*0060*/ 	.word	0x00000200
        /*0064*/ 	.word	0x00000001
        /*0068*/ 	.word	0x00000001


	//----- nvinfo : EIATTR_CRS_STACK_SIZE
	.align		4
.L_3981:
        /*006c*/ 	.byte	0x04, 0x1e
        /*006e*/ 	.short	(.L_3983 - .L_3982)
.L_3982:
        /*0070*/ 	.word	0x00000000


	//----- nvinfo : EIATTR_CBANK_PARAM_SIZE
	.align		4
.L_3983:
        /*0074*/ 	.byte	0x03, 0x19
        /*0076*/ 	.short	0x0c4a


	//----- nvinfo : EIATTR_PARAM_CBANK
	.align		4
        /*0078*/ 	.byte	0x04, 0x0a
        /*007a*/ 	.short	(.L_3985 - .L_3984)
	.align		4
.L_3984:
        /*007c*/ 	.word	index@(.nv.constant0._ZN2at6native55_GLOBAL__N__de093ff9_22_ForeachBinaryOpList_cu_a911ec4325multi_tensor_apply_kernelINS1_18TensorListMetadataILi2EEENS1_11CopyFunctorIbN3c1015Float8_e5m2fnuzELi2ELi1ELi1EEEJNS0_4CopyIbS7_EEEEEvT_T0_DpT1_)
        /*0080*/ 	.short	0x0380
        /*0082*/ 	.short	0x0c4a


	//----- nvinfo : EIATTR_SW_WAR
	.align		4
.L_3985:
        /*0084*/ 	.byte	0x04, 0x36
        /*0086*/ 	.short	(.L_3987 - .L_3986)
.L_3986:
        /*0088*/ 	.word	0x00000008
.L_3987:


//--------------------- .nv.info._ZN2at6native55_GLOBAL__N__de093ff9_22_ForeachBinaryOpList_cu_a911ec4325multi_tensor_apply_kernelINS1_18TensorListMetadataILi2EEENS1_11CopyFunctorIbN3c1011Float8_e5m2ELi2ELi1ELi1EEEJNS0_4CopyIbS7_EEEEEvT_T0_DpT1_ --------------------------
	.section	.nv.info._ZN2at6native55_GLOBAL__N__de093ff9_22_ForeachBinaryOpList_cu_a911ec4325multi_tensor_apply_kernelINS1_18TensorListMetadataILi2EEENS1_11CopyFunctorIbN3c1011Float8_e5m2ELi2ELi1ELi1EEEJNS0_4CopyIbS7_EEEEEvT_T0_DpT1_,"",@"SHT_CUDA_INFO"
	.sectionflags	@""
	.align	4


	//----- nvinfo : EIATTR_CUDA_API_VERSION
	.align		4
        /*0000*/ 	.byte	0x04, 0x37
        /*0002*/ 	.short	(.L_3989 - .L_3988)
.L_3988:
        /*0004*/ 	.word	0x00000082


	//----- nvinfo : EIATTR_KPARAM_INFO
	.align		4
.L_3989:
        /*0008*/ 	.byte	0x04, 0x17
        /*000a*/ 	.short	(.L_3991 - .L_3990)
.L_3990:
        /*000c*/ 	.word	0x00000000
        /*0010*/ 	.short	0x0002
        /*0012*/ 	.short	0x0c49
        /*0014*/ 	.byte	0x00, 0xf0, 0x05, 0x00


	//----- nvinfo : EIATTR_KPARAM_INFO
	.align		4
.L_3991:
        /*0018*/ 	.byte	0x04, 0x17
        /*001a*/ 	.short	(.L_3993 - .L_3992)
.L_3992:
        /*001c*/ 	.word	0x00000000
        /*0020*/ 	.short	0x0001
        /*0022*/ 	.short	0x0c48
        /*0024*/ 	.byte	0x00, 0xf0, 0x05, 0x00


	//----- nvinfo : EIATTR_KPARAM_INFO
	.align		4
.L_3993:
        /*0028*/ 	.byte	0x04, 0x17
        /*002a*/ 	.short	(.L_3995 - .L_3994)
.L_3994:
        /*002c*/ 	.word	0x00000000
        /*0030*/ 	.short	0x0000
        /*0032*/ 	.short	0x0000
        /*0034*/ 	.byte	0x00, 0xf0, 0x21, 0x31


	//----- nvinfo : EIATTR_SPARSE_MMA_MASK
	.align		4
.L_3995:
        /*0038*/ 	.byte	0x03, 0x50
        /*003a*/ 	.short	0x0000


	//----- nvinfo : EIATTR_MAXREG_COUNT
	.align		4
        /*003c*/ 	.byte	0x03, 0x1b
        /*003e*/ 	.short	0x0080


	//----- nvinfo : EIATTR_MERCURY_ISA_VERSION
	.align		4
        /*0040*/ 	.byte	0x03, 0x5f
        /*0042*/ 	.short	0x0101


	//----- nvinfo : EIATTR_VRC_CTA_INIT_COUNT
	.align		4
        /*0044*/ 	.byte	0x02, 0x4a
	.zero		1
	.zero		1


	//----- nvinfo : EIATTR_EXIT_INSTR_OFFSETS
	.align		4
        /*0048*/ 	.byte	0x04, 0x1c
        /*004a*/ 	.short	(.L_3997 - .L_3996)


	//   ....[0]....
.L_3996:
        /*004c*/ 	.word	0x00000170


	//   ....[1]....
        /*0050*/ 	.word	0x000008b0


	//   ....[2]....
        /*0054*/ 	.word	0x00000900


	//   ....[3]....
        /*0058*/ 	.word	0x00000d30


	//----- nvinfo : EIATTR_MAX_THREADS
	.align		4
.L_3997:
        /*005c*/ 	.byte	0x04, 0x05
        /*005e*/ 	.short	(.L_3999 - .L_3998)
.L_3998:
        /*0060*/ 	.word	0x00000200
        /*0064*/ 	.word	0x00000001
        /*0068*/ 	.word	0x00000001


	//----- nvinfo : EIATTR_CRS_STACK_SIZE
	.align		4
.L_3999:
        /*006c*/ 	.byte	0x04, 0x1e
        /*006e*/ 	.short	(.L_4001 - .L_4000)
.L_4000:
        /*0070*/ 	.word	0x00000000


	//----- nvinfo : EIATTR_CBANK_PARAM_SIZE
	.align		4
.L_4001:
        /*0074*/ 	.byte	0x03, 0x19
        /*0076*/ 	.short	0x0c4a


	//----- nvinfo : EIATTR_PARAM_CBANK
	.align		4
        /*0078*/ 	.byte	0x04, 0x0a
        /*007a*/ 	.short	(.L_4003 - .L_4002)
	.align		4
.L_4002:
        /*007c*/ 	.word	index@(.nv.constant0._ZN2at6native55_GLOBAL__N__de093ff9_22_ForeachBinaryOpList_cu_a911ec4325multi_tensor_apply_kernelINS1_18TensorListMetadataILi2EEENS1_11CopyFunctorIbN3c1011Float8_e5m2ELi2ELi1ELi1EEEJNS0_4CopyIbS7_EEEEEvT_T0_DpT1_)
        /*0080*/ 	.short	0x0380
        /*0082*/ 	.short	0x0c4a


	//----- nvinfo : EIATTR_SW_WAR
	.align		4
.L_4003:
        /*0084*/ 	.byte	0x04, 0x36
        /*0086*/ 	.short	(.L_4005 - .L_4004)
.L_4004:
        /*0088*/ 	.word	0x00000008
.L_4005:


//--------------------- .nv.info._ZN2at6native55_GLOBAL__N__de093ff9_22_ForeachBinaryOpList_cu_a911ec4325multi_tensor_apply_kernelINS1_18TensorListMetadataILi2EEENS1_11CopyFunctorIbN3c1015Float8_e4m3fnuzELi2ELi1ELi1EEEJNS0_4CopyIbS7_EEEEEvT_T0_DpT1_ --------------------------
	.section	.nv.info._ZN2at6native55_GLOBAL__N__de093ff9_22_ForeachBinaryOpList_cu_a911ec4325multi_tensor_apply_kernelINS1_18TensorListMetadataILi2EEENS1_11CopyFunctorIbN3c1015Float8_e4m3fnuzELi2ELi1ELi1EEEJNS0_4CopyIbS7_EEEEEvT_T0_DpT1_,"",@"SHT_CUDA_INFO"
	.sectionflags	@""
	.align	4


	//----- nvinfo : EIATTR_CUDA_API_VERSION
	.align		4
        /*0000*/ 	.byte	0x04, 0x37
        /*0002*/ 	.short	(.L_4007 - .L_4006)
.L_4006:
        /*0004*/ 	.word	0x00000082


	//----- nvinfo : EIATTR_KPARAM_INFO
	.align		4
.L_4007:
        /*0008*/ 	.byte	0x04, 0x17
        /*000a*/ 	.short	(.L_4009 - .L_4008)
.L_4008:
        /*000c*/ 	.word	0x00000000
        /*0010*/ 	.short	0x0002
        /*0012*/ 	.short	0x0c49
        /*0014*/ 	.byte	0x00, 0xf0, 0x05, 0x00


	//----- nvinfo : EIATTR_KPARAM_INFO
	.align		4
.L_4009:
        /*0018*/ 	.byte	0x04, 0x17
        /*001a*/ 	.short	(.L_4011 - .L_4010)
.L_4010:
        /*001c*/ 	.word	0x00000000
        /*0020*/ 	.short	0x0001
        /*0022*/ 	.short	0x0c48
        /*0024*/ 	.byte	0x00, 0xf0, 0x05, 0x00


	//----- nvinfo : EIATTR_KPARAM_INFO
	.align		4
.L_4011:
        /*0028*/ 	.byte	0x04, 0x17
        /*002a*/ 	.short	(.L_4013 - .L_4012)
.L_4012:
        /*002c*/ 	.word	0x00000000
        /*0030*/ 	.short	0x0000
        /*0032*/ 	.short	0x0000
        /*0034*/ 	.byte	0x00, 0xf0, 0x21, 0x31


	//----- nvinfo : EIATTR_SPARSE_MMA_MASK
	.align		4
.L_4013:
        /*0038*/ 	.byte	0x03, 0x50
        /*003a*/ 	.short	0x0000


	//----- nvinfo : EIATTR_MAXREG_COUNT
	.align		4
        /*003c*/ 	.byte	0x03, 0x1b
        /*003e*/ 	.short	0x0080


	//----- nvinfo : EIATTR_MERCURY_ISA_VERSION
	.align		4
        /*0040*/ 	.byte	0x03, 0x5f
        /*0042*/ 	.short	0x0101


	//----- nvinfo : EIATTR_VRC_CTA_INIT_COUNT
	.align		4
        /*0044*/ 	.byte	0x02, 0x4a
	.zero		1
	.zero		1


	//----- nvinfo : EIATTR_EXIT_INSTR_OFFSETS
	.align		4
        /*0048*/ 	.byte	0x04, 0x1c
        /*004a*/ 	.short	(.L_4015 - .L_4014)


	//   ....[0]....
.L_4014:
        /*004c*/ 	.word	0x00000170


	//   ....[1]....
        /*0050*/ 	.word	0x000006a0


	//   ....[2]....
        /*0054*/ 	.word	0x000006f0


	//   ....[3]....
        /*0058*/ 	.word	0x00000920


	//----- nvinfo : EIATTR_MAX_THREADS
	.align		4
.L_4015:
        /*005c*/ 	.byte	0x04, 0x05
        /*005e*/ 	.short	(.L_4017 - .L_4016)
.L_4016:
        /*0060*/ 	.word	0x00000200
        /*0064*/ 	.word	0x00000001
        /*0068*/ 	.word	0x00000001


	//----- nvinfo : EIATTR_CRS_STACK_SIZE
	.align		4
.L_4017:
        /*006c*/ 	.byte	0x04, 0x1e
        /*006e*/ 	.short	(.L_4019 - .L_4018)
.L_4018:
        /*0070*/ 	.word	0x00000000


	//----- nvinfo : EIATTR_CBANK_PARAM_SIZE
	.align		4
.L_4019:
        /*0074*/ 	.byte	0x03, 0x19
        /*0076*/ 	.short	0x0c4a


	//----- nvinfo : EIATTR_PARAM_CBANK
	.align		4
        /*0078*/ 	.byte	0x04, 0x0a
        /*007a*/ 	.short	(.L_4021 - .L_4020)
	.align		4
.L_4020:
        /*007c*/ 	.word	index@(.nv.constant0._ZN2at6native55_GLOBAL__N__de093ff9_22_ForeachBinaryOpList_cu_a911ec4325multi_tensor_apply_kernelINS1_18TensorListMetadataILi2EEENS1_11CopyFunctorIbN3c1015Float8_e4m3fnuzELi2ELi1ELi1EEEJNS0_4CopyIbS7_EEEEEvT_T0_DpT1_)
        /*0080*/ 	.short	0x0380
        /*0082*/ 	.short	0x0c4a


	//----- nvinfo : EIATTR_SW_WAR
	.align		4
.L_4021:
        /*0084*/ 	.byte	0x04, 0x36
        /*0086*/ 	.short	(.L_4023 - .L_4022)
.L_4022:
        /*0088*/ 	.word	0x00000008
.L_4023:


//--------------------- .nv.info._ZN2at6native55_GLOBAL__N__de093ff9_22_ForeachBinaryOpList_cu_a911ec4325multi_tensor_apply_kernelINS1_18TensorListMetadataILi2EEENS1_11CopyFunctorIbN3c1013Float8_e4m3fnELi2ELi1ELi1EEEJNS0_4CopyIbS7_EEEEEvT_T0_DpT1_ --------------------------
	.section	.nv.info._ZN2at6native55_GLOBAL__N__de093ff9_22_ForeachBinaryOpList_cu_a911ec4325multi_tensor_apply_kernelINS1_18TensorListMetadataILi2EEENS1_11CopyFunctorIbN3c1013Float8_e4m3fnELi2ELi1ELi1EEEJNS0_4CopyIbS7_EEEEEvT_T0_DpT1_,"",@"SHT_CUDA_INFO"
	.sectionflags	@""
	.align	4


	//----- nvinfo : EIATTR_CUDA_API_VERSION
	.align		4
        /*0000*/ 	.byte	0x04, 0x37
        /*0002*/ 	.short	(.L_4025 - .L_4024)
.L_4024:
        /*0004*/ 	.word	0x00000082


	//----- nvinfo : EIATTR_KPARAM_INFO
	.align		4
.L_4025:
        /*0008*/ 	.byte	0x04, 0x17
        /*000a*/ 	.short	(.L_4027 - .L_4026)
.L_4026:
        /*000c*/ 	.word	0x00000000
        /*0010*/ 	.short	0x0002
        /*0012*/ 	.short	0x0c49
        /*0014*/ 	.byte	0x00, 0xf0, 0x05, 0x00


	//----- nvinfo : EIATTR_KPARAM_INFO
	.align		4
.L_4027:
        /*0018*/ 	.byte	0x04, 0x17
        /*001a*/ 	.short	(.L_4029 - .L_4028)
.L_4028:
        /*001c*/ 	.word	0x00000000
        /*0020*/ 	.short	0x0001
        /*0022*/ 	.short	0x0c48
        /*0024*/ 	.byte	0x00, 0xf0, 0x05, 0x00


	//----- nvinfo : EIATTR_KPARAM_INFO
	.align		4
.L_4029:
        /*0028*/ 	.byte	0x04, 0x17
        /*002a*/ 	.short	(.L_4031 - .L_4030)
.L_4030:
        /*002c*/ 	.word	0x00000000
        /*0030*/ 	.short	0x0000
        /*0032*/ 	.short	0x0000
        /*0034*/ 	.byte	0x00, 0xf0, 0x21, 0x31


	//----- nvinfo : EIATTR_SPARSE_MMA_MASK
	.align		4
.L_4031:
        /*0038*/ 	.byte	0x03, 0x50
        /*003a*/ 	.short	0x0000


	//----- nvinfo : EIATTR_MAXREG_COUNT
	.align		4
        /*003c*/ 	.byte	0x03, 0x1b
        /*003e*/ 	.short	0x0080


	//----- nvinfo : EIATTR_MERCURY_ISA_VERSION
	.align		4
        /*0040*/ 	.byte	0x03, 0x5f
        /*0042*/ 	.short	0x0101


	//----- nvinfo : EIATTR_VRC_CTA_INIT_COUNT
	.align		4
        /*0044*/ 	.byte	0x02, 0x4a
	.zero		1
	.zero		1


	//----- nvinfo : EIATTR_EXIT_INSTR_OFFSETS
	.align		4
        /*0048*/ 	.byte	0x04, 0x1c
        /*004a*/ 	.short	(.L_4033 - .L_4032)


	//   ....[0]....
.L_4032:
        /*004c*/ 	.word	0x00000170


	//   ....[1]....
        /*0050*/ 	.word	0x000006a0


	//   ....[2]....
        /*0054*/ 	.word	0x000006f0


	//   ....[3]....
        /*0058*/ 	.word	0x00000920


	//----- nvinfo : EIATTR_MAX_THREADS
	.align		4
.L_4033:
        /*005c*/ 	.byte	0x04, 0x05
        /*005e*/ 	.short	(.L_4035 - .L_4034)
.L_4034:
        /*0060*/ 	.word	0x00000200
        /*0064*/ 	.word	0x00000001
        /*0068*/ 	.word	0x00000001


	//----- nvinfo : EIATTR_CRS_STACK_SIZE
	.align		4
.L_4035:
        /*006c*/ 	.byte	0x04, 0x1e
        /*006e*/ 	.short	(.L_4037 - .L_4036)
.L_4036:
        /*0070*/ 	.word	0x00000000


	//----- nvinfo : EIATTR_CBANK_PARAM_SIZE
	.align		4
.L_4037:
        /*0074*/ 	.byte	0x03, 0x19
        /*0076*/ 	.short	0x0c4a


	//----- nvinfo : EIATTR_PARAM_CBANK
	.align		4
        /*0078*/ 	.byte	0x04, 0x0a
        /*007a*/ 	.short	(.L_4039 - .L_4038)
	.align		4
.L_4038:
        /*007c*/ 	.word	index@(.nv.constant0._ZN2at6native55_GLOBAL__N__de093ff9_22_ForeachBinaryOpList_cu_a911ec4325multi_tensor_apply_kernelINS1_18TensorListMetadataILi2EEENS1_11CopyFunctorIbN3c1013Float8_e4m3fnELi2ELi1ELi1EEEJNS0_4CopyIbS7_EEEEEvT_T0_DpT1_)
        /*0080*/ 	.short	0x0380
        /*0082*/ 	.short	0x0c4a


	//----- nvinfo : EIATTR_SW_WAR
	.align		4
.L_4039:
        /*0084*/ 	.byte	0x04, 0x36
        /*0086*/ 	.short	(.L_4041 - .L_4040)
.L_4040:
        /*0088*/ 	.word	0x00000008
.L_4041:


//--------------------- .nv.info._ZN2at6native55_GLOBAL__N__de093ff9_22_ForeachBinaryOpList_cu_a911ec4325multi_tensor_apply_kernelINS1_18TensorListMetadataILi2EEENS1_11CopyFunctorIbN3c108BFloat16ELi2ELi1ELi1EEEJNS0_4CopyIbS7_EEEEEvT_T0_DpT1_ --------------------------
	.section	.nv.info._ZN2at6native55_GLOBAL__N__de093ff9_22_ForeachBinaryOpList_cu_a911ec4325multi_tensor_apply_kernelINS1_18TensorListMetadataILi2EEENS1_11CopyFunctorIbN3c108BFloat16ELi2ELi1ELi1EEEJNS0_4CopyIbS7_EEEEEvT_T0_DpT1_,"",@"SHT_CUDA_INFO"
	.sectionflags	@""
	.align	4


	//----- nvinfo : EIATTR_CUDA_API_VERSION
	.align		4
        /*0000*/ 	.byte	0x04, 0x37
        /*0002*/ 	.short	(.L_4043 - .L_4042)
.L_4042:
        /*0004*/ 	.word	0x00000082


	//----- nvinfo : EIATTR_KPARAM_INFO
	.align		4
.L_4043:
        /*0008*/ 	.byte	0x04, 0x17
        /*000a*/ 	.short	(.L_4045 - .L_4044)
.L_4044:
        /*000c*/ 	.word	0x00000000
        /*0010*/ 	.short	0x0002
        /*0012*/ 	.short	0x0c49
        /*0014*/ 	.byte	0x00, 0xf0, 0x05, 0x00


	//----- nvinfo : EIATTR_KPARAM_INFO
	.align		4
.L_4045:
        /*0018*/ 	.byte	0x04, 0x17
        /*001a*/ 	.short	(.L_4047 - .L_4046)
.L_4046:
        /*001c*/ 	.word	0x00000000
        /*0020*/ 	.short	0x0001
        /*0022*/ 	.short	0x0c48
        /*0024*/ 	.byte	0x00, 0xf0, 0x05, 0x00


	//----- nvinfo : EIATTR_KPARAM_INFO
	.align		4
.L_4047:
        /*0028*/ 	.byte	0x04, 0x17
        /*002a*/ 	.short	(.L_4049 - .L_4048)
.L_4048:
        /*002c*/ 	.word	0x00000000
        /*0030*/ 	.short	0x0000
        /*0032*/ 	.short	0x0000
        /*0034*/ 	.byte	0x00, 0xf0, 0x21, 0x31


	//----- nvinfo : EIATTR_SPARSE_MMA_MASK
	.align		4
.L_4049:
        /*0038*/ 	.byte	0x03, 0x50
        /*003a*/ 	.short	0x0000


	//----- nvinfo : EIATTR_MAXREG_COUNT
	.align		4
        /*003c*/ 	.byte	0x03, 0x1b
        /*003e*/ 	.short	0x0080


	//----- nvinfo : EIATTR_MERCURY_ISA_VERSION
	.align		4
        /*0040*/ 	.byte	0x03, 0x5f
        /*0042*/ 	.short	0x0101


	//----- nvinfo : EIATTR_VRC_CTA_INIT_COUNT
	.align		4
        /*0044*/ 	.byte	0x02, 0x4a
	.zero		1
	.zero		1


	//----- nvinfo : EIATTR_EXIT_INSTR_OFFSETS
	.align		4
        /*0048*/ 	.byte	0x04, 0x1c
        /*004a*/ 	.short	(.L_4051 - .L_4050)


	//   ....[0]....
.L_4050:
        /*004c*/ 	.word	0x00000180


	//   ....[1]....
        /*0050*/ 	.word	0x00000d10


	//   ....[2]....
        /*0054*/ 	.word	0x00001010


	//   ....[3]....
        /*0058*/ 	.word	0x00001080


	//   ....[4]....
        /*005c*/ 	.word	0x000010d0


	//   ....[5]....
        /*0060*/ 	.word	0x00001300


	//----- nvinfo : EIATTR_MAX_THREADS
	.align		4
.L_4051:
        /*0064*/ 	.byte	0x04, 0x05
        /*0066*/ 	.short	(.L_4053 - .L_4052)
.L_4052:
        /*0068*/ 	.word	0x00000200
        /*006c*/ 	.word	0x00000001
        /*0070*/ 	.word	0x00000001


	//----- nvinfo : EIATTR_CRS_STACK_SIZE
	.align		4
.L_4053:
        /*0074*/ 	.byte	0x04, 0x1e
        /*0076*/ 	.short	(.L_4055 - .L_4054)
.L_4054:
        /*0078*/ 	.word	0x00000000


	//----- nvinfo : EIATTR_CBANK_PARAM_SIZE
	.align		4
.L_4055:
        /*007c*/ 	.byte	0x03, 0x19
        /*007e*/ 	.short	0x0c4a


	//----- nvinfo : EIATTR_PARAM_CBANK
	.align		4
        /*0080*/ 	.byte	0x04, 0x0a
        /*0082*/ 	.short	(.L_4057 - .L_4056)
	.align		4
.L_4056:
        /*0084*/ 	.word	index@(.nv.constant0._ZN2at6native55_GLOBAL__N__de093ff9_22_ForeachBinaryOpList_cu_a911ec4325multi_tensor_apply_kernelINS1_18TensorListMetadataILi2EEENS1_11CopyFunctorIbN3c108BFloat16ELi2ELi1ELi1EEEJNS0_4CopyIbS7_EEEEEvT_T0_DpT1_)
        /*0088*/ 	.short	0x0380
        /*008a*/ 	.short	0x0c4a


	//----- nvinfo : EIATTR_SW_WAR
	.align		4
.L_4057:
        /*008c*/ 	.byte	0x04, 0x36
        /*008e*/ 	.short	(.L_4059 - .L_4058)
.L_4058:
        /*0090*/ 	.word	0x00000008
.L_4059:


//--------------------- .nv.info._ZN2at6native55_GLOBAL__N__de093ff9_22_ForeachBinaryOpList_cu_a911ec4325multi_tensor_apply_kernelINS1_18TensorListMetadataILi2EEENS1_11CopyFunctorIbN3c104HalfELi2ELi1ELi1EEEJNS0_4CopyIbS7_EEEEEvT_T0_DpT1_ --------------------------
	.section	.nv.info._ZN2at6native55_GLOBAL__N__de093ff9_22_ForeachBinaryOpList_cu_a911ec4325multi_tensor_apply_kernelINS1_18TensorListMetadataILi2EEENS1_11CopyFunctorIbN3c104HalfELi2ELi1ELi1EEEJNS0_4CopyIbS7_EEEEEvT_T0_DpT1_,"",@"SHT_CUDA_INFO"
	.sectionflags	@""
	.align	4


	//----- nvinfo : EIATTR_CUDA_API_VERSION
	.align		4
        /*0000*/ 	.byte	0x04, 0x37
        /*0002*/ 	.short	(.L_4061 - .L_4060)
.L_4060:
        /*0004*/ 	.word	0x00000082


	//----- nvinfo : EIATTR_KPARAM_INFO
	.align		4
.L_4061:
        /*0008*/ 	.byte	0x04, 0x17
        /*000a*/ 	.short	(.L_4063 - .L_4062)
.L_4062:
        /*000c*/ 	.word	0x00000000
        /*0010*/ 	.short	0x0002
        /*0012*/ 	.short	0x0c49
        /*0014*/ 	.byte	0x00, 0xf0, 0x05, 0x00


	//----- nvinfo : EIATTR_KPARAM_INFO
	.align		4
.L_4063:
        /*0018*/ 	.byte	0x04, 0x17
        /*001a*/ 	.short	(.L_4065 - .L_4064)
.L_4064:
        /*001c*/ 	.word	0x00000000
        /*0020*/ 	.short	0x0001
        /*0022*/ 	.short	0x0c48
        /*0024*/ 	.byte	0x00, 0xf0, 0x05, 0x00


	//----- nvinfo : EIATTR_KPARAM_INFO
	.align		4
.L_4065:
        /*0028*/ 	.byte	0x04, 0x17
        /*002a*/ 	.short	(.L_4067 - .L_4066)
.L_4066:
        /*002c*/ 	.word	0x00000000
        /*0030*/ 	.short	0x0000
        /*0032*/ 	.short	0x0000
        /*0034*/ 	.byte	0x00, 0xf0, 0x21, 0x31


	//----- nvinfo : EIATTR_SPARSE_MMA_MASK
	.align		4
.L_4067:
        /*0038*/ 	.byte	0x03, 0x50
        /*003a*/ 	.short	0x0000


	//----- nvinfo : EIATTR_MAXREG_COUNT
	.align		4
        /*003c*/ 	.byte	0x03, 0x1b
        /*003e*/ 	.short	0x0080


	//----- nvinfo : EIATTR_MERCURY_ISA_VERSION
	.align		4
        /*0040*/ 	.byte	0x03, 0x5f
        /*0042*/ 	.short	0x0101


	//----- nvinfo : EIATTR_VRC_CTA_INIT_COUNT
	.align		4
        /*0044*/ 	.byte	0x02, 0x4a
	.zero		1
	.zero		1


	//----- nvinfo : EIATTR_EXIT_INSTR_OFFSETS
	.align		4
        /*0048*/ 	.byte	0x04, 0x1c
        /*004a*/ 	.short	(.L_4069 - .L_4068)


	//   ....[0]....
.L_4068:
        /*004c*/ 	.word	0x00000180


	//   ....[1]....
        /*0050*/ 	.word	0x00000d10


	//   ....[2]....
        /*0054*/ 	.word	0x00001010


	//   ....[3]....
        /*0058*/ 	.word	0x00001080


	//   ....[4]....
        /*005c*/ 	.word	0x000010d0


	//   ....[5]....
        /*0060*/ 	.word	0x000012e0


	//----- nvinfo : EIATTR_MAX_THREADS
	.align		4
.L_4069:
        /*0064*/ 	.byte	0x04, 0x05
        /*0066*/ 	.short	(.L_4071 - .L_4070)
.L_4070:
        /*0068*/ 	.word	0x00000200
        /*006c*/ 	.word	0x00000001
        /*0070*/ 	.word	0x00000001


	//----- nvinfo : EIATTR_CRS_STACK_SIZE
	.align		4
.L_4071:
        /*0074*/ 	.byte	0x04, 0x1e
        /*0076*/ 	.short	(.L_4073 - .L_4072)
.L_4072:
        /*0078*/ 	.word	0x00000000


	//----- nvinfo : EIATTR_CBANK_PARAM_SIZE
	.align		4
.L_4073:
        /*007c*/ 	.byte	0x03, 0x19
        /*007e*/ 	.short	0x0c4a


	//----- nvinfo : EIATTR_PARAM_CBANK
	.align		4
        /*0080*/ 	.byte	0x04, 0x0a
        /*0082*/ 	.short	(.L_4075 - .L_4074)
	.align		4
.L_4074:
        /*0084*/ 	.word	index@(.nv.constant0._ZN2at6native55_GLOBAL__N__de093ff9_22_ForeachBinaryOpList_cu_a911ec4325multi_tensor_apply_kernelINS1_18TensorListMetadataILi2EEENS1_11CopyFunctorIbN3c104HalfELi2ELi1ELi1EEEJNS0_4CopyIbS7_EEEEEvT_T0_DpT1_)
        /*0088*/ 	.short	0x0380
        /*008a*/ 	.short	0x0c4a


	//----- nvinfo : EIATTR_SW_WAR
	.align		4
.L_4075:
        /*008c*/ 	.byte	0x04, 0x36
        /*008e*/ 	.short	(.L_4077 - .L_4076)
.L_4076:
        /*0090*/ 	.word	0x00000008
.L_4077:


//--------------------- .nv.info._ZN2at6native55_GLOBAL__N__de093ff9_22_ForeachBinaryOpList_cu_a911ec4325multi_tensor_apply_kernelINS1_18TensorListMetadataILi2EEENS1_11CopyFunctorIbN3c107complexIfEELi2ELi1ELi1EEEJNS0_4CopyIbS8_EEEEEvT_T0_DpT1_ --------------------------
	.section	.nv.info._ZN2at6native55_GLOBAL__N__de093ff9_22_ForeachBinaryOpList_cu_a911ec4325multi_tensor_apply_kernelINS1_18TensorListMetadataILi2EEENS1_11CopyFunctorIbN3c107complexIfEELi2ELi1ELi1EEEJNS0_4CopyIbS8_EEEEEvT_T0_DpT1_,"",@"SHT_CUDA_INFO"
	.sectionflags	@""
	.align	4


	//----- nvinfo : EIATTR_CUDA_API_VERSION
	.align		4
        /*0000*/ 	.byte	0x04, 0x37
        /*0002*/ 	.short	(.L_4079 - .L_4078)
.L_4078:
        /*0004*/ 	.word	0x00000082


	//----- nvinfo : EIATTR_KPARAM_INFO
	.align		4
.L_4079:
        /*0008*/ 	.byte	0x04, 0x17
        /*000a*/ 	.short	(.L_4081 - .L_4080)
.L_4080:
        /*000c*/ 	.word	0x00000000
        /*0010*/ 	.short	0x0002
        /*0012*/ 	.short	0x0c49
        /*0014*/ 	.byte	0x00, 0xf0, 0x05, 0x00


	//----- nvinfo : EIATTR_KPARAM_INFO
	.align		4
.L_4081:
        /*0018*/ 	.byte	0x04, 0x17
        /*001a*/ 	.short	(.L_4083 - .L_4082)
.L_4082:
        /*001c*/ 	.word	0x00000000
        /*0020*/ 	.short	0x0001
        /*0022*/ 	.short	0x0c48
        /*0024*/ 	.byte	0x00, 0xf0, 0x05, 0x00


	//----- nvinfo : EIATTR_KPARAM_INFO
	.align		4
.L_4083:
        /*0028*/ 	.byte	0x04, 0x17
        /*002a*/ 	.short	(.L_4085 - .L_4084)
.L_4084:
        /*002c*/ 	.word	0x00000000
        /*0030*/ 	.short	0x0000
        /*0032*/ 	.short	0x0000
        /*0034*/ 	.byte	0x00, 0xf0, 0x21, 0x31


	//----- nvinfo : EIATTR_SPARSE_MMA_MASK
	.align		4
.L_4085:
        /*0038*/ 	.byte	0x03, 0x50
        /*003a*/ 	.short	0x0000


	//----- nvinfo : EIATTR_MAXREG_COUNT
	.align		4
        /*003c*/ 	.byte	0x03, 0x1b
        /*003e*/ 	.short	0x0080


	//----- nvinfo : EIATTR_MERCURY_ISA_VERSION
	.align		4
        /*0040*/ 	.byte	0x03, 0x5f
        /*0042*/ 	.short	0x0101


	//----- nvinfo : EIATTR_VRC_CTA_INIT_COUNT
	.align		4
        /*0044*/ 	.byte	0x02, 0x4a
	.zero		1
	.zero		1


	//----- nvinfo : EIATTR_EXIT_INSTR_OFFSETS
	.align		4
        /*0048*/ 	.byte	0x04, 0x1c
        /*004a*/ 	.short	(.L_4087 - .L_4086)


	//   ....[0]....
.L_4086:
        /*004c*/ 	.word	0x00000180


	//   ....[1]....
        /*0050*/ 	.word	0x00000ce0


	//   ....[2]....
        /*0054*/ 	.word	0x00000fe0


	//   ....[3]....
        /*0058*/ 	.word	0x00001040


	//   ....[4]....
        /*005c*/ 	.word	0x00001090


	//   ....[5]....
        /*0060*/ 	.word	0x00001260


	//----- nvinfo : EIATTR_MAX_THREADS
	.align		4
.L_4087:
        /*0064*/ 	.byte	0x04, 0x05
        /*0066*/ 	.short	(.L_4089 - .L_4088)
.L_4088:
        /*0068*/ 	.word	0x00000200
        /*006c*/ 	.word	0x00000001
        /*0070*/ 	.word	0x00000001


	//----- nvinfo : EIATTR_CRS_STACK_SIZE
	.align		4
.L_4089:
        /*0074*/ 	.byte	0x04, 0x1e
        /*0076*/ 	.short	(.L_4091 - .L_4090)
.L_4090:
        /*0078*/ 	.word	0x00000000


	//----- nvinfo : EIATTR_CBANK_PARAM_SIZE
	.align		4
.L_4091:
        /*007c*/ 	.byte	0x03, 0x19
        /*007e*/ 	.short	0x0c4a


	//----- nvinfo : EIATTR_PARAM_CBANK
	.align		4
        /*0080*/ 	.byte	0x04, 0x0a
        /*0082*/ 	.short	(.L_4093 - .L_4092)
	.align		4
.L_4092:
        /*0084*/ 	.word	index@(.nv.constant0._ZN2at6native55_GLOBAL__N__de093ff9_22_ForeachBinaryOpList_cu_a911ec4325multi_tensor_apply_kernelINS1_18TensorListMetadataILi2EEENS1_11CopyFunctorIbN3c107complexIfEELi2ELi1ELi1EEEJNS0_4CopyIbS8_EEEEEvT_T0_DpT1_)
        /*0088*/ 	.short	0x0380
        /*008a*/ 	.short	0x0c4a


	//----- nvinfo : EIATTR_SW_WAR
	.align		4
.L_4093:
        /*008c*/ 	.byte	0x04, 0x36
        /*008e*/ 	.short	(.L_4095 - .L_4094)
.L_4094:
        /*0090*/ 	.word	0x00000008
.L_4095:


//--------------------- .nv.info._ZN2at6native55_GLOBAL__N__de093ff9_22_ForeachBinaryOpList_cu_a911ec4325multi_tensor_apply_kernelINS1_18TensorListMetadataILi2EEENS1_11CopyFunctorIbN3c107complexIdEELi2ELi1ELi1EEEJNS0_4CopyIbS8_EEEEEvT_T0_DpT1_ --------------------------
	.section	.nv.info._ZN2at6native55_GLOBAL__N__de093ff9_22_ForeachBinaryOpList_cu_a911ec4325multi_tensor_apply_kernelINS1_18TensorListMetadataILi2EEENS1_11CopyFunctorIbN3c107complexIdEELi2ELi1ELi1EEEJNS0_4CopyIbS8_EEEEEvT_T0_DpT1_,"",@"SHT_CUDA_INFO"
	.sectionflags	@""
	.align	4


	//----- nvinfo : EIATTR_CUDA_API_VERSION
	.align		4
        /*0000*/ 	.byte	0x04, 0x37
        /*0002*/ 	.short	(.L_4097 - .L_4096)
.L_4096:
        /*0004*/ 	.word	0x00000082


	//----- nvinfo : EIATTR_KPARAM_INFO
	.align		4
.L_4097:
        /*0008*/ 	.byte	0x04, 0x17
        /*000a*/ 	.short	(.L_4099 - .L_4098)
.L_4098:
        /*000c*/ 	.word	0x00000000
        /*0010*/ 	.short	0x0002
        /*0012*/ 	.short	0x0c49
        /*0014*/ 	.byte	0x00, 0xf0, 0x05, 0x00


	//----- nvinfo : EIATTR_KPARAM_INFO
	.align		4
.L_4099:
        /*0018*/ 	.byte	0x04, 0x17
        /*001a*/ 	.short	(.L_4101 - .L_4100)
.L_4100:
        /*001c*/ 	.word	0x00000000
        /*0020*/ 	.short	0x0001
        /*0022*/ 	.short	0x0c48
        /*0024*/ 	.byte	0x00, 0xf0, 0x05, 0x00


	//----- nvinfo : EIATTR_KPARAM_INFO
	.align		4
.L_4101:
        /*0028*/ 	.byte	0x04, 0x17
        /*002a*/ 	.short	(.L_4103 - .L_4102)
.L_4102:
        /*002c*/ 	.word	0x00000000
        /*0030*/ 	.short	0x0000
        /*0032*/ 	.short	0x0000
        /*0034*/ 	.byte	0x00, 0xf0, 0x21, 0x31


	//----- nvinfo : EIATTR_SPARSE_MMA_MASK
	.align		4
.L_4103:
        /*0038*/ 	.byte	0x03, 0x50
        /*003a*/ 	.short	0x0000


	//----- nvinfo : EIATTR_MAXREG_COUNT
	.align		4
        /*003c*/ 	.byte	0x03, 0x1b
        /*003e*/ 	.short	0x0080


	//----- nvinfo : EIATTR_MERCURY_ISA_VERSION
	.align		4
        /*0040*/ 	.byte	0x03, 0x5f
        /*0042*/ 	.short	0x0101


	//----- nvinfo : EIATTR_VRC_CTA_INIT_COUNT
	.align		4
        /*0044*/ 	.byte	0x02, 0x4a
	.zero		1
	.zero		1


	//----- nvinfo : EIATTR_EXIT_INSTR_OFFSETS
	.align		4
        /*0048*/ 	.byte	0x04, 0x1c
        /*004a*/ 	.short	(.L_4105 - .L_4104)


	//   ....[0]....
.L_4104:
        /*004c*/ 	.word	0x00000180


	//   ....[1]....
        /*0050*/ 	.word	0x00000e30


	//   ....[2]....
        /*0054*/ 	.word	0x00001210


	//   ....[3]....
        /*0058*/ 	.word	0x00001270


	//   ....[4]....
        /*005c*/ 	.word	0x000012c0


	//   ....[5]....
        /*0060*/ 	.word	0x00001550


	//----- nvinfo : EIATTR_MAX_THREADS
	.align		4
.L_4105:
        /*0064*/ 	.byte	0x04, 0x05
        /*0066*/ 	.short	(.L_4107 - .L_4106)
.L_4106:
        /*0068*/ 	.word	0x00000200
        /*006c*/ 	.word	0x00000001
        /*0070*/ 	.word	0x00000001


	//----- nvinfo : EIATTR_CRS_STACK_SIZE
	.align		4
.L_4107:
        /*0074*/ 	.byte	0x04, 0x1e
        /*0076*/ 	.short	(.L_4109 - .L_4108)
.L_4108:
        /*0078*/ 	.word	0x00000000


	//----- nvinfo : EIATTR_CBANK_PARAM_SIZE
	.align		4
.L_4109:
        /*007c*/ 	.byte	0x03, 0x19
        /*007e*/ 	.short	0x0c4a


	//----- nvinfo : EIATTR_PARAM_CBANK
	.align		4
        /*0080*/ 	.byte	0x04, 0x0a
        /*0082*/ 	.short	(.L_4111 - .L_4110)
	.align		4
.L_4110:
        /*0084*/ 	.word	index@(.nv.constant0._ZN2at6native55_GLOBAL__N__de093ff9_22_ForeachBinaryOpList_cu_a911ec4325multi_tensor_apply_kernelINS1_18TensorListMetadataILi2EEENS1_11CopyFunctorIbN3c107complexIdEELi2ELi1ELi1EEEJNS0_4CopyIbS8_EEEEEvT_T0_DpT1_)
        /*0088*/ 	.short	0x0380
        /*008a*/ 	.short	0x0c4a


	//----- nvinfo : EIATTR_SW_WAR
	.align		4
.L_4111:
        /*008c*/ 	.byte	0x04, 0x36
        /*008e*/ 	.short	(.L_4113 - .L_4112)
.L_4112:
        /*0090*/ 	.word	0x00000008
.L_4113:


//--------------------- .nv.info._ZN2at6native55_GLOBAL__N__de093ff9_22_ForeachBinaryOpList_cu_a911ec4325multi_tensor_apply_kernelINS1_18TensorListMetadataILi2EEENS1_11CopyFunctorIbfLi2ELi1ELi1EEEJNS0_4CopyIbfEEEEEvT_T0_DpT1_ --------------------------
	.section	.nv.info._ZN2at6native55_GLOBAL__N__de093ff9_22_ForeachBinaryOpList_cu_a911ec4325multi_tensor_apply_kernelINS1_18TensorListMetadataILi2EEENS1_11CopyFunctorIbfLi2ELi1ELi1EEEJNS0_4CopyIbfEEEEEvT_T0_DpT1_,"",@"SHT_CUDA_INFO"
	.sectionflags	@""
	.align	4


	//----- nvinfo : EIATTR_CUDA_API_VERSION
	.align		4
        /*0000*/ 	.byte	0x04, 0x37
        /*0002*/ 	.short	(.L_4115 - .L_4114)
.L_4114:
        /*0004*/ 	.word	0x00000082


	//----- nvinfo : EIATTR_KPARAM_INFO
	.align		4
.L_4115:
        /*0008*/ 	.byte	0x04, 0x17
        /*000a*/ 	.short	(.L_4117 - .L_4116)
.L_4116:
        /*000c*/ 	.word	0x00000000
        /*0010*/ 	.short	0x0002
        /*0012*/ 	.short	0x0c49
        /*0014*/ 	.byte	0x00, 0xf0, 0x05, 0x00


	//----- nvinfo : EIATTR_KPARAM_INFO
	.align		4
.L_4117:
        /*0018*/ 	.byte	0x04, 0x17
        /*001a*/ 	.short	(.L_4119 - .L_4118)
.L_4118:
        /*001c*/ 	.word	0x00000000
        /*0020*/ 	.short	0x0001
        /*0022*/ 	.short	0x0c48
        /*0024*/ 	.byte	0x00, 0xf0, 0x05, 0x00


	//----- nvinfo : EIATTR_KPARAM_INFO
	.align		4
.L_4119:
        /*0028*/ 	.byte	0x04, 0x17
        /*002a*/ 	.short	(.L_4121 - .L_4120)
.L_4120:
        /*002c*/ 	.word	0x00000000
        /*0030*/ 	.short	0x0000
        /*0032*/ 	.short	0x0000
        /*0034*/ 	.byte	0x00, 0xf0, 0x21, 0x31


	//----- nvinfo : EIATTR_SPARSE_MMA_MASK
	.align		4
.L_4121:
        /*0038*/ 	.byte	0x03, 0x50
        /*003a*/ 	.short	0x0000


	//----- nvinfo : EIATTR_MAXREG_COUNT
	.align		4
        /*003c*/ 	.byte	0x03, 0x1b
        /*003e*/ 	.short	0x0080


	//----- nvinfo : EIATTR_MERCURY_ISA_VERSION
	.align		4
        /*0040*/ 	.byte	0x03, 0x5f
        /*0042*/ 	.short	0x0101


	//----- nvinfo : EIATTR_VRC_CTA_INIT_COUNT
	.align		4
        /*0044*/ 	.byte	0x02, 0x4a
	.zero		1
	.zero		1


	//----- nvinfo : EIATTR_EXIT_INSTR_OFFSETS
	.align		4
        /*0048*/ 	.byte	0x04, 0x1c
        /*004a*/ 	.short	(.L_4123 - .L_4122)


	//   ....[0]....
.L_4122:
        /*004c*/ 	.word	0x00000180


	//   ....[1]....
        /*0050*/ 	.word	0x00000ca0


	//   ....[2]....
        /*0054*/ 	.word	0x00000f80


	//   ....[3]....
        /*0058*/ 	.word	0x00000fe0


	//   ....[4]....
        /*005c*/ 	.word	0x00001030


	//   ....[5]....
        /*0060*/ 	.word	0x00001200


	//----- nvinfo : EIATTR_MAX_THREADS
	.align		4
.L_4123:
        /*0064*/ 	.byte	0x04, 0x05
        /*0066*/ 	.short	(.L_4125 - .L_4124)
.L_4124:
        /*0068*/ 	.word	0x00000200
        /*006c*/ 	.word	0x00000001
        /*0070*/ 	.word	0x00000001


	//----- nvinfo : EIATTR_CRS_STACK_SIZE
	.align		4
.L_4125:
        /*0074*/ 	.byte	0x04, 0x1e
        /*0076*/ 	.short	(.L_4127 - .L_4126)
.L_4126:
        /*0078*/ 	.word	0x00000000


	//----- nvinfo : EIATTR_CBANK_PARAM_SIZE
	.align		4
.L_4127:
        /*007c*/ 	.byte	0x03, 0x19
        /*007e*/ 	.short	0x0c4a


	//----- nvinfo : EIATTR_PARAM_CBANK
	.align		4
        /*0080*/ 	.byte	0x04, 0x0a
        /*0082*/ 	.short	(.L_4129 - .L_4128)
	.align		4
.L_4128:
        /*0084*/ 	.word	index@(.nv.constant0._ZN2at6native55_GLOBAL__N__de093ff9_22_ForeachBinaryOpList_cu_a911ec4325multi_tensor_apply_kernelINS1_18TensorListMetadataILi2EEENS1_11CopyFunctorIbfLi2ELi1ELi1EEEJNS0_4CopyIbfEEEEEvT_T0_DpT1_)
        /*0088*/ 	.short	0x0380
        /*008a*/ 	.short	0x0c4a


	//----- nvinfo : EIATTR_SW_WAR
	.align		4
.L_4129:
        /*008c*/ 	.byte	0x04, 0x36
        /*008e*/ 	.short	(.L_4131 - .L_4130)
.L_4130:
        /*0090*/ 	.word	0x00000008
.L_4131:


//--------------------- .nv.info._ZN2at6native55_GLOBAL__N__de093ff9_22_ForeachBinaryOpList_cu_a911ec4325multi_tensor_apply_kernelINS1_18TensorListMetadataILi2EEENS1_11CopyFunctorIbdLi2ELi1ELi1EEEJNS0_4CopyIbdEEEEEvT_T0_DpT1_ --------------------------
	.section	.nv.info._ZN2at6native55_GLOBAL__N__de093ff9_22_ForeachBinaryOpList_cu_a911ec4325multi_tensor_apply_kernelINS1_18TensorListMetadataILi2EEENS1_11CopyFunctorIbdLi2ELi1ELi1EEEJNS0_4CopyIbdEEEEEvT_T0_DpT1_,"",@"SHT_CUDA_INFO"
	.sectionflags	@""
	.align	4


	//----- nvinfo : EIATTR_CUDA_API_VERSION
	.align		4
        /*0000*/ 	.byte	0x04, 0x37
        /*0002*/ 	.short	(.L_4133 - .L_4132)
.L_4132:
        /*0004*/ 	.word	0x00000082


	//----- nvinfo : EIATTR_KPARAM_INFO
	.align		4
.L_4133:
        /*0008*/ 	.byte	0x04, 0x17
        /*000a*/ 	.short	(.L_4135 - .L_4134)
.L_4134:
        /*000c*/ 	.word	0x00000000
        /*0010*/ 	.short	0x0002
        /*0012*/ 	.short	0x0c49
        /*0014*/ 	.byte	0x00, 0xf0, 0x05, 0x00


	//----- nvinfo : EIATTR_KPARAM_INFO
	.align		4
.L_4135:
        /*0018*/ 	.byte	0x04, 0x17
        /*001a*/ 	.short	(.L_4137 - .L_4136)
.L_4136:
        /*001c*/ 	.word	0x00000000
        /*0020*/ 	.short	0x0001
        /*0022*/ 	.short	0x0c48
        /*0024*/ 	.byte	0x00, 0xf0, 0x05, 0x00


	//----- nvinfo : EIATTR_KPARAM_INFO
	.align		4
.L_4137:
        /*0028*/ 	.byte	0x04, 0x17
        /*002a*/ 	.short	(.L_4139 - .L_4138)
.L_4138:
        /*002c*/ 	.word	0x00000000
        /*0030*/ 	.short	0x0000
        /*0032*/ 	.short	0x0000
        /*0034*/ 	.byte	0x00, 0xf0, 0x21, 0x31


	//----- nvinfo : EIATTR_SPARSE_MMA_MASK
	.align		4
.L_4139:
        /*0038*/ 	.byte	0x03, 0x50
        /*003a*/ 	.short	0x0000


	//----- nvinfo : EIATTR_MAXREG_COUNT
	.align		4
        /*003c*/ 	.byte	0x03, 0x1b
        /*003e*/ 	.short	0x0080


	//----- nvinfo : EIATTR_MERCURY_ISA_VERSION
	.align		4
        /*0040*/ 	.byte	0x03, 0x5f
        /*0042*/ 	.short	0x0101


	//----- nvinfo : EIATTR_VRC_CTA_INIT_COUNT
	.align		4
        /*0044*/ 	.byte	0x02, 0x4a
	.zero		1
	.zero		1


	//----- nvinfo : EIATTR_EXIT_INSTR_OFFSETS
	.align		4
        /*0048*/ 	.byte	0x04, 0x1c
        /*004a*/ 	.short	(.L_4141 - .L_4140)


	//   ....[0]....
.L_4140:
        /*004c*/ 	.word	0x00000180


	//   ....[1]....
        /*0050*/ 	.word	0x00000de0


	//   ....[2]....
        /*0054*/ 	.word	0x000011d0


	//   ....[3]....
        /*0058*/ 	.word	0x00001230


	//   ....[4]....
        /*005c*/ 	.word	0x00001280


	//   ....[5]....
        /*0060*/ 	.word	0x00001500


	//----- nvinfo : EIATTR_MAX_THREADS
	.align		4
.L_4141:
        /*0064*/ 	.byte	0x04, 0x05
        /*0066*/ 	.short	(.L_4143 - .L_4142)
.L_4142:
        /*0068*/ 	.word	0x00000200
        /*006c*/ 	.word	0x00000001
        /*0070*/ 	.word	0x00000001


	//----- nvinfo : EIATTR_CRS_STACK_SIZE
	.align		4
.L_4143:
        /*0074*/ 	.byte	0x04, 0x1e
        /*0076*/ 	.short	(.L_4145 - .L_4144)
.L_4144:
        /*0078*/ 	.word	0x00000000


	//----- nvinfo : EIATTR_CBANK_PARAM_SIZE
	.align		4
.L_4145:
        /*007c*/ 	.byte	0x03, 0x19
        /*007e*/ 	.short	0x0c4a


	//----- nvinfo : EIATTR_PARAM_CBANK
	.align		4
        /*0080*/ 	.byte	0x04, 0x0a
        /*0082*/ 	.short	(.L_4147 - .L_4146)
	.align		4
.L_4146:
        /*0084*/ 	.word	index@(.nv.constant0._ZN2at6native55_GLOBAL__N__de093ff9_22_ForeachBinaryOpList_cu_a911ec4325multi_tensor_apply_kernelINS1_18TensorListMetadataILi2EEENS1_11CopyFunctorIbdLi2ELi1ELi1EEEJNS0_4CopyIbdEEEEEvT_T0_DpT1_)
        /*0088*/ 	.short	0x0380
        /*008a*/ 	.short	0x0c4a


	//----- nvinfo : EIATTR_SW_WAR
	.align		4
.L_4147:
        /*008c*/ 	.byte	0x04, 0x36
        /*008e*/ 	.short	(.L_4149 - .L_4148)
.L_4148:
        /*0090*/ 	.word	0x00000008
.L_4149:


//--------------------- .nv.info._ZN2at6native55_GLOBAL__N__de093ff9_22_ForeachBinaryOpList_cu_a911ec4325multi_tensor_apply_kernelINS1_18TensorListMetadataILi2EEENS1_11CopyFunctorIbiLi2ELi1ELi1EEEJNS0_4CopyIbiEEEEEvT_T0_DpT1_ --------------------------
	.section	.nv.info._ZN2at6native55_GLOBAL__N__de093ff9_22_ForeachBinaryOpList_cu_a911ec4325multi_tensor_apply_kernelINS1_18TensorListMetadataILi2EEENS1_11CopyFunctorIbiLi2ELi1ELi1EEEJNS0_4CopyIbiEEEEEvT_T0_DpT1_,"",@"SHT_CUDA_INFO"
	.sectionflags	@""
	.align	4


	//----- nvinfo : EIATTR_CUDA_API_VERSION
	.align		4
        /*0000*/ 	.byte	0x04, 0x37
        /*0002*/ 	.short	(.L_4151 - .L_4150)
.L_4150:
        /*0004*/ 	.word	0x00000082


	//----- nvinfo : EIATTR_KPARAM_INFO
	.align		4
.L_4151:
        /*0008*/ 	.byte	0x04, 0x17
        /*000a*/ 	.short	(.L_4153 - .L_4152)
.L_4152:
        /*000c*/ 	.word	0x00000000
        /*0010*/ 	.short	0x0002
        /*0012*/ 	.short	0x0c49
        /*0014*/ 	.byte	0x00, 0xf0, 0x05, 0x00


	//----- nvinfo : EIATTR_KPARAM_INFO
	.align		4
.L_4153:
        /*0018*/ 	.byte	0x04, 0x17
        /*001a*/ 	.short	(.L_4155 - .L_4154)
.L_4154:
        /*001c*/ 	.word	0x00000000
        /*0020*/ 	.short	0x0001
        /*0022*/ 	.short	0x0c48
        /*0024*/ 	.byte	0x00, 0xf0, 0x05, 0x00


	//----- nvinfo : EIATTR_KPARAM_INFO
	.align		4
.L_4155:
        /*0028*/ 	.byte	0x04, 0x17
        /*002a*/ 	.short	(.L_4157 - .L_4156)
.L_4156:
        /*002c*/ 	.word	0x00000000
        /*0030*/ 	.short	0x0000
        /*0032*/ 	.short	0x0000
        /*0034*/ 	.byte	0x00, 0xf0, 0x21, 0x31


	//----- nvinfo : EIATTR_SPARSE_MMA_MASK
	.align		4
.L_4157:
        /*0038*/ 	.byte	0x03, 0x50
        /*003a*/ 	.short	0x0000


	//----- nvinfo : EIATTR_MAXREG_COUNT
	.align		4
        /*003c*/ 	.byte	0x03, 0x1b
        /*003e*/ 	.short	0x0080


	//----- nvinfo : EIATTR_MERCURY_ISA_VERSION
	.align		4
        /*0040*/ 	.byte	0x03, 0x5f
        /*0042*/ 	.short	0x0101


	//----- nvinfo : EIATTR_VRC_CTA_INIT_COUNT
	.align		4
        /*0044*/ 	.byte	0x02, 0x4a
	.zero		1
	.zero		1


	//----- nvinfo : EIATTR_EXIT_INSTR_OFFSETS
	.align		4
        /*0048*/ 	.byte	0x04, 0x1c
        /*004a*/ 	.short	(.L_4159 - .L_4158)


	//   ....[0]....
.L_4158:
        /*004c*/ 	.word	0x00000180


	//   ....[1]....
        /*0050*/ 	.word	0x00000ca0


	//   ....[2]....
        /*0054*/ 	.word	0x00000f90


	//   ....[3]....
        /*0058*/ 	.word	0x00000ff0


	//   ....[4]....
        /*005c*/ 	.word	0x00001040


	//   ....[5]....
        /*0060*/ 	.word	0x00001210


	//----- nvinfo : EIATTR_MAX_THREADS
	.align		4
.L_4159:
        /*0064*/ 	.byte	0x04, 0x05
        /*0066*/ 	.short	(.L_4161 - .L_4160)
.L_4160:
        /*0068*/ 	.word	0x00000200
        /*006c*/ 	.word	0x00000001
        /*0070*/ 	.word	0x00000001


	//----- nvinfo : EIATTR_CRS_STACK_SIZE
	.align		4
.L_4161:
        /*0074*/ 	.byte	0x04, 0x1e
        /*0076*/ 	.short	(.L_4163 - .L_4162)
.L_4162:
        /*0078*/ 	.word	0x00000000


	//----- nvinfo : EIATTR_CBANK_PARAM_SIZE
	.align		4
.L_4163:
        /*007c*/ 	.byte	0x03, 0x19
        /*007e*/ 	.short	0x0c4a


	//----- nvinfo : EIATTR_PARAM_CBANK
	.align		4
        /*0080*/ 	.byte	0x04, 0x0a
        /*0082*/ 	.short	(.L_4165 - .L_4164)
	.align		4
.L_4164:
        /*0084*/ 	.word	index@(.nv.constant0._ZN2at6native55_GLOBAL__N__de093ff9_22_ForeachBinaryOpList_cu_a911ec4325multi_tensor_apply_kernelINS1_18TensorListMetadataILi2EEENS1_11CopyFunctorIbiLi2ELi1ELi1EEEJNS0_4CopyIbiEEEEEvT_T0_DpT1_)
        /*0088*/ 	.short	0x0380
        /*008a*/ 	.short	0x0c4a


	//----- nvinfo : EIATTR_SW_WAR
	.align		4
.L_4165:
        /*008c*/ 	.byte	0x04, 0x36
        /*008e*/ 	.short	(.L_4167 - .L_4166)
.L_4166:
        /*0090*/ 	.word	0x00000008
.L_4167:


//--------------------- .nv.info._ZN2at6native55_GLOBAL__N__de093ff9_22_ForeachBinaryOpList_cu_a911ec4325multi_tensor_apply_kernelINS1_18TensorListMetadataILi2EEENS1_11CopyFunctorIbsLi2ELi1ELi1EEEJNS0_4CopyIbsEEEEEvT_T0_DpT1_ --------------------------
	.section	.nv.info._ZN2at6native55_GLOBAL__N__de093ff9_22_ForeachBinaryOpList_cu_a911ec4325multi_tensor_apply_kernelINS1_18TensorListMetadataILi2EEENS1_11CopyFunctorIbsLi2ELi1ELi1EEEJNS0_4CopyIbsEEEEEvT_T0_DpT1_,"",@"SHT_CUDA_INFO"
	.sectionflags	@""
	.align	4


	//----- nvinfo : EIATTR_CUDA_API_VERSION
	.align		4
        /*0000*/ 	.byte	0x04, 0x37
        /*0002*/ 	.short	(.L_4169 - .L_4168)
.L_4168:
        /*0004*/ 	.word	0x00000082


	//----- nvinfo : EIATTR_KPARAM_INFO
	.align		4
.L_4169:
        /*0008*/ 	.byte	0x04, 0x17
        /*000a*/ 	.short	(.L_4171 - .L_4170)
.L_4170:
        /*000c*/ 	.word	0x00000000
        /*0010*/ 	.short	0x0002
        /*0012*/ 	.short	0x0c49
        /*0014*/ 	.byte	0x00, 0xf0, 0x05, 0x00


	//----- nvinfo : EIATTR_KPARAM_INFO
	.align		4
.L_4171:
        /*0018*/ 	.byte	0x04, 0x17
        /*001a*/ 	.short	(.L_4173 - .L_4172)
.L_4172:
        /*001c*/ 	.word	0x00000000
        /*0020*/ 	.short	0x0001
        /*0022*/ 	.short	0x0c48
        /*0024*/ 	.byte	0x00, 0xf0, 0x05, 0x00


	//----- nvinfo : EIATTR_KPARAM_INFO
	.align		4
.L_4173:
        /*0028*/ 	.byte	0x04, 0x17
        /*002a*/ 	.short	(.L_4175 - .L_4174)
.L_4174:
        /*002c*/ 	.word	0x00000000
        /*0030*/ 	.short	0x0000
        /*0032*/ 	.short	0x0000
        /*0034*/ 	.byte	0x00, 0xf0, 0x21, 0x31


	//----- nvinfo : EIATTR_SPARSE_MMA_MASK
	.align		4
.L_4175:
        /*0038*/ 	.byte	0x03, 0x50
        /*003a*/ 	.short	0x0000


	//----- nvinfo : EIATTR_MAXREG_COUNT
	.align		4
        /*003c*/ 	.byte	0x03, 0x1b
        /*003e*/ 	.short	0x0080


	//----- nvinfo : EIATTR_MERCURY_ISA_VERSION
	.align		4
        /*0040*/ 	.byte	0x03, 0x5f
        /*0042*/ 	.short	0x0101


	//----- nvinfo : EIATTR_VRC_CTA_INIT_COUNT
	.align		4
        /*0044*/ 	.byte	0x02, 0x4a
	.zero		1
	.zero		1


	//----- nvinfo : EIATTR_EXIT_INSTR_OFFSETS
	.align		4
        /*0048*/ 	.byte	0x04, 0x1c
        /*004a*/ 	.short	(.L_4177 - .L_4176)


	//   ....[0]....
.L_4176:
        /*004c*/ 	.word	0x00000180


	//   ....[1]....
        /*0050*/ 	.word	0x00000d30


	//   ....[2]....
        /*0054*/ 	.word	0x00001040


	//   ....[3]....
        /*0058*/ 	.word	0x000010b0


	//   ....[4]....
        /*005c*/ 	.word	0x00001100


	//   ....[5]....
        /*0060*/ 	.word	0x00001310


	//----- nvinfo : EIATTR_MAX_THREADS
	.align		4
.L_4177:
        /*0064*/ 	.byte	0x04, 0x05
        /*0066*/ 	.short	(.L_4179 - .L_4178)
.L_4178:
        /*0068*/ 	.word	0x00000200
        /*006c*/ 	.word	0x00000001
        /*0070*/ 	.word	0x00000001


	//----- nvinfo : EIATTR_CRS_STACK_SIZE
	.align		4
.L_4179:
        /*0074*/ 	.byte	0x04, 0x1e
        /*0076*/ 	.short	(.L_4181 - .L_4180)
.L_4180:
        /*0078*/ 	.word	0x00000000


	//----- nvinfo : EIATTR_CBANK_PARAM_SIZE
	.align		4
.L_4181:
        /*007c*/ 	.byte	0x03, 0x19
        /*007e*/ 	.short	0x0c4a


	//----- nvinfo : EIATTR_PARAM_CBANK
	.align		4
        /*0080*/ 	.byte	0x04, 0x0a
        /*0082*/ 	.short	(.L_4183 - .L_4182)
	.align		4
.L_4182:
        /*0084*/ 	.word	index@(.nv.constant0._ZN2at6native55_GLOBAL__N__de093ff9_22_ForeachBinaryOpList_cu_a911ec4325multi_tensor_apply_kernelINS1_18TensorListMetadataILi2EEENS1_11CopyFunctorIbsLi2ELi1ELi1EEEJNS0_4CopyIbsEEEEEvT_T0_DpT1_)
        /*0088*/ 	.short	0x0380
        /*008a*/ 	.short	0x0c4a


	//----- nvinfo : EIATTR_SW_WAR
	.align		4
.L_4183:
        /*008c*/ 	.byte	0x04, 0x36
        /*008e*/ 	.short	(.L_4185 - .L_4184)
.L_4184:
        /*0090*/ 	.word	0x00000008
.L_4185:


//--------------------- .nv.info._ZN2at6native55_GLOBAL__N__de093ff9_22_ForeachBinaryOpList_cu_a911ec4325multi_tensor_apply_kernelINS1_18TensorListMetadataILi2EEENS1_11CopyFunctorIblLi2ELi1ELi1EEEJNS0_4CopyIblEEEEEvT_T0_DpT1_ --------------------------
	.section	.nv.info._ZN2at6native55_GLOBAL__N__de093ff9_22_ForeachBinaryOpList_cu_a911ec4325multi_tensor_apply_kernelINS1_18TensorListMetadataILi2EEENS1_11CopyFunctorIblLi2ELi1ELi1EEEJNS0_4CopyIblEEEEEvT_T0_DpT1_,"",@"SHT_CUDA_INFO"
	.sectionflags	@""
	.align	4


	//----- nvinfo : EIATTR_CUDA_API_VERSION
	.align		4
        /*0000*/ 	.byte	0x04, 0x37
        /*0002*/ 	.short	(.L_4187 - .L_4186)
.L_4186:
        /*0004*/ 	.word	0x00000082


	//----- nvinfo : EIATTR_KPARAM_INFO
	.align		4
.L_4187:
        /*0008*/ 	.byte	0x04, 0x17
        /*000a*/ 	.short	(.L_4189 - .L_4188)
.L_4188:
        /*000c*/ 	.word	0x00000000
        /*0010*/ 	.short	0x0002
        /*0012*/ 	.short	0x0c49
        /*0014*/ 	.byte	0x00, 0xf0, 0x05, 0x00


	//----- nvinfo : EIATTR_KPARAM_INFO
	.align		4
.L_4189:
        /*0018*/ 	.byte	0x04, 0x17
        /*001a*/ 	.short	(.L_4191 - .L_4190)
.L_4190:
        /*001c*/ 	.word	0x00000000
        /*0020*/ 	.short	0x0001
        /*0022*/ 	.short	0x0c48
        /*0024*/ 	.byte	0x00, 0xf0, 0x05, 0x00


	//----- nvinfo : EIATTR_KPARAM_INFO
	.align		4
.L_4191:
        /*0028*/ 	.byte	0x04, 0x17
        /*002a*/ 	.short	(.L_4193 - .L_4192)
.L_4192:
        /*002c*/ 	.word	0x00000000
        /*0030*/ 	.short	0x0000
        /*0032*/ 	.short	0x0000
        /*0034*/ 	.byte	0x00, 0xf0, 0x21, 0x31


	//----- nvinfo : EIATTR_SPARSE_MMA_MASK
	.align		4
.L_4193:
        /*0038*/ 	.byte	0x03, 0x50
        /*003a*/ 	.short	0x0000


	//----- nvinfo : EIATTR_MAXREG_COUNT
	.align		4
        /*003c*/ 	.byte	0x03, 0x1b
        /*003e*/ 	.short	0x0080


	//----- nvinfo : EIATTR_MERCURY_ISA_VERSION
	.align		4
        /*0040*/ 	.byte	0x03, 0x5f
        /*0042*/ 	.short	0x0101


	//----- nvinfo : EIATTR_VRC_CTA_INIT_COUNT
	.align		4
        /*0044*/ 	.byte	0x02, 0x4a
	.zero		1
	.zero		1


	//----- nvinfo : EIATTR_EXIT_INSTR_OFFSETS
	.align		4
        /*0048*/ 	.byte	0x04, 0x1c
        /*004a*/ 	.short	(.L_4195 - .L_4194)


	//   ....[0]....
.L_4194:
        /*004c*/ 	.word	0x00000180


	//   ....[1]....
        /*0050*/ 	.word	0x00000d80


	//   ....[2]....
        /*0054*/ 	.word	0x000010e0


	//   ....[3]....
        /*0058*/ 	.word	0x00001140


	//   ....[4]....
        /*005c*/ 	.word	0x00001190


	//   ....[5]....
        /*0060*/ 	.word	0x000013a0


	//----- nvinfo : EIATTR_MAX_THREADS
	.align		4
.L_4195:
        /*0064*/ 	.byte	0x04, 0x05
        /*0066*/ 	.short	(.L_4197 - .L_4196)
.L_4196:
        /*0068*/ 	.word	0x00000200
        /*006c*/ 	.word	0x00000001
        /*0070*/ 	.word	0x00000001


	//----- nvinfo : EIATTR_CRS_STACK_SIZE
	.align		4
.L_4197:
        /*0074*/ 	.byte	0x04, 0x1e
        /*0076*/ 	.short	(.L_4199 - .L_4198)
.L_4198:
        /*0078*/ 	.word	0x00000000


	//----- nvinfo : EIATTR_CBANK_PARAM_SIZE
	.align		4
.L_4199:
        /*007c*/ 	.byte	0x03, 0x19
        /*007e*/ 	.short	0x0c4a


	//----- nvinfo : EIATTR_PARAM_CBANK
	.align		4
        /*0080*/ 	.byte	0x04, 0x0a
        /*0082*/ 	.short	(.L_4201 - .L_4200)
	.align		4
.L_4200:
        /*0084*/ 	.word	index@(.nv.constant0._ZN2at6native55_GLOBAL__N__de093ff9_22_ForeachBinaryOpList_cu_a911ec4325multi_tensor_apply_kernelINS1_18TensorListMetadataILi2EEENS1_11CopyFunctorIblLi2ELi1ELi1EEEJNS0_4CopyIblEEEEEvT_T0_DpT1_)
        /*0088*/ 	.short	0x0380
        /*008a*/ 	.short	0x0c4a


	//----- nvinfo : EIATTR_SW_WAR
	.align		4
.L_4201:
        /*008c*/ 	.byte	0x04, 0x36
        /*008e*/ 	.short	(.L_4203 - .L_4202)
.L_4202:
        /*0090*/ 	.word	0x00000008
.L_4203:


//--------------------- .nv.info._ZN2at6native55_GLOBAL__N__de093ff9_22_ForeachBinaryOpList_cu_a911ec4325multi_tensor_apply_kernelINS1_18TensorListMetadataILi2EEENS1_11CopyFunctorIbaLi2ELi1ELi1EEEJNS0_4CopyIbaEEEEEvT_T0_DpT1_ --------------------------
	.section	.nv.info._ZN2at6native55_GLOBAL__N__de093ff9_22_ForeachBinaryOpList_cu_a911ec4325multi_tensor_apply_kernelINS1_18TensorListMetadataILi2EEENS1_11CopyFunctorIbaLi2ELi1ELi1EEEJNS0_4CopyIbaEEEEEvT_T0_DpT1_,"",@"SHT_CUDA_INFO"
	.sectionflags	@""
	.align	4


	//----- nvinfo : EIATTR_CUDA_API_VERSION
	.align		4
        /*0000*/ 	.byte	0x04, 0x37
        /*0002*/ 	.short	(.L_4205 - .L_4204)
.L_4204:
        /*0004*/ 	.word	0x00000082


	//----- nvinfo : EIATTR_KPARAM_INFO
	.align		4
.L_4205:
        /*0008*/ 	.byte	0x04, 0x17
        /*000a*/ 	.short	(.L_4207 - .L_4206)
.L_4206:
        /*000c*/ 	.word	0x00000000
        /*0010*/ 	.short	0x0002
        /*0012*/ 	.short	0x0c49
        /*0014*/ 	.byte	0x00, 0xf0, 0x05, 0x00


	//----- nvinfo : EIATTR_KPARAM_INFO
	.align		4
.L_4207:
        /*0018*/ 	.byte	0x04, 0x17
        /*001a*/ 	.short	(.L_4209 - .L_4208)
.L_4208:
        /*001c*/ 	.word	0x00000000
        /*0020*/ 	.short	0x0001
        /*0022*/ 	.short	0x0c48
        /*0024*/ 	.byte	0x00, 0xf0, 0x05, 0x00


	//----- nvinfo : EIATTR_KPARAM_INFO
	.align		4
.L_4209:
        /*0028*/ 	.byte	0x04, 0x17
        /*002a*/ 	.short	(.L_4211 - .L_4210)
.L_4210:
        /*002c*/ 	.word	0x00000000
        /*0030*/ 	.short	0x0000
        /*0032*/ 	.short	0x0000
        /*0034*/ 	.byte	0x00, 0xf0, 0x21, 0x31


	//----- nvinfo : EIATTR_SPARSE_MMA_MASK
	.align		4
.L_4211:
        /*0038*/ 	.byte	0x03, 0x50
        /*003a*/ 	.short	0x0000


	//----- nvinfo : EIATTR_MAXREG_COUNT
	.align		4
        /*003c*/ 	.byte	0x03, 0x1b
        /*003e*/ 	.short	0x0080


	//----- nvinfo : EIATTR_MERCURY_ISA_VERSION
	.align		4
        /*0040*/ 	.byte	0x03, 0x5f
        /*0042*/ 	.short	0x0101


	//----- nvinfo : EIATTR_VRC_CTA_INIT_COUNT
	.align		4
        /*0044*/ 	.byte	0x02, 0x4a
	.zero		1
	.zero		1


	//----- nvinfo : EIATTR_EXIT_INSTR_OFFSETS
	.align		4
        /*0048*/ 	.byte	0x04, 0x1c
        /*004a*/ 	.short	(.L_4213 - .L_4212)


	//   ....[0]....
.L_4212:
        /*004c*/ 	.word	0x00000170


	//   ....[1]....
        /*0050*/ 	.word	0x00000cf0


	//   ....[2]....
        /*0054*/ 	.word	0x00001000


	//   ....[3]....
        /*0058*/ 	.word	0x00001060


	//   ....[4]....
        /*005c*/ 	.word	0x000010b0


	//   ....[5]....
        /*0060*/ 	.word	0x000012e0


	//----- nvinfo : EIATTR_MAX_THREADS
	.align		4
.L_4213:
        /*0064*/ 	.byte	0x04, 0x05
        /*0066*/ 	.short	(.L_4215 - .L_4214)
.L_4214:
        /*0068*/ 	.word	0x00000200
        /*006c*/ 	.word	0x00000001
        /*0070*/ 	.word	0x00000001


	//----- nvinfo : EIATTR_CRS_STACK_SIZE
	.align		4
.L_4215:
        /*0074*/ 	.byte	0x04, 0x1e
        /*0076*/ 	.short	(.L_4217 - .L_4216)
.L_4216:
        /*0078*/ 	.word	0x00000000


	//----- nvinfo : EIATTR_CBANK_PARAM_SIZE
	.align		4
.L_4217:
        /*007c*/ 	.byte	0x03, 0x19
        /*007e*/ 	.short	0x0c4a


	//----- nvinfo : EIATTR_PARAM_CBANK
	.align		4
        /*0080*/ 	.byte	0x04, 0x0a
        /*0082*/ 	.short	(.L_4219 - .L_4218)
	.align		4
.L_4218:
        /*0084*/ 	.word	index@(.nv.constant0._ZN2at6native55_GLOBAL__N__de093ff9_22_ForeachBinaryOpList_cu_a911ec4325multi_tensor_apply_kernelINS1_18TensorListMetadataILi2EEENS1_11CopyFunctorIbaLi2ELi1ELi1EEEJNS0_4CopyIbaEEEEEvT_T0_DpT1_)
        /*0088*/ 	.short	0x0380
        /*008a*/ 	.short	0x0c4a


	//----- nvinfo : EIATTR_SW_WAR
	.align		4
.L_4219:
        /*008c*/ 	.byte	0x04, 0x36
        /*008e*/ 	.short	(.L_4221 - .L_4220)
.L_4220:
        /*0090*/ 	.word	0x00000008
.L_4221:


//--------------------- .nv.info._ZN2at6native55_GLOBAL__N__de093ff9_22_ForeachBinaryOpList_cu_a911ec4325multi_tensor_apply_kernelINS1_18TensorListMetadataILi2EEENS1_11CopyFunctorIbhLi2ELi1ELi1EEEJNS0_4CopyIbhEEEEEvT_T0_DpT1_ --------------------------
	.section	.nv.info._ZN2at6native55_GLOBAL__N__de093ff9_22_ForeachBinaryOpList_cu_a911ec4325multi_tensor_apply_kernelINS1_18TensorListMetadataILi2EEENS1_11CopyFunctorIbhLi2ELi1ELi1EEEJNS0_4CopyIbhEEEEEvT_T0_DpT1_,"",@"SHT_CUDA_INFO"
	.sectionflags	@""
	.align	4


	//----- nvinfo : EIATTR_CUDA_API_VERSION
	.align		4
        /*0000*/ 	.byte	0x04, 0x37
        /*0002*/ 	.short	(.L_4223 - .L_4222)
.L_4222:
        /*0004*/ 	.word	0x00000082


	//----- nvinfo : EIATTR_KPARAM_INFO
	.align		4
.L_4223:
        /*0008*/ 	.byte	0x04, 0x17
        /*000a*/ 	.short	(.L_4225 - .L_4224)
.L_4224:
        /*000c*/ 	.word	0x00000000
        /*0010*/ 	.short	0x0002
        /*0012*/ 	.short	0x0c49
        /*0014*/ 	.byte	0x00, 0xf0, 0x05, 0x00


	//----- nvinfo : EIATTR_KPARAM_INFO
	.align		4
.L_4225:
        /*0018*/ 	.byte	0x04, 0x17
        /*001a*/ 	.short	(.L_4227 - .L_4226)
.L_4226:
        /*001c*/ 	.word	0x00000000
        /*0020*/ 	.short	0x0001
        /*0022*/ 	.short	0x0c48
        /*0024*/ 	.byte	0x00, 0xf0, 0x05, 0x00


	//----- nvinfo : EIATTR_KPARAM_INFO
	.align		4
.L_4227:
        /*0028*/ 	.byte	0x04, 0x17
        /*002a*/ 	.short	(.L_4229 - .L_4228)
.L_4228:
        /*002c*/ 	.word	0x00000000
        /*0030*/ 	.short	0x0000
        /*0032*/ 	.short	0x0000
        /*0034*/ 	.byte	0x00, 0xf0, 0x21, 0x31


	//----- nvinfo : EIATTR_SPARSE_MMA_MASK
	.align		4
.L_4229:
        /*0038*/ 	.byte	0x03, 0x50
        /*003a*/ 	.short	0x0000


	//----- nvinfo : EIATTR_MAXREG_COUNT
	.align		4
        /*003c*/ 	.byte	0x03, 0x1b
        /*003e*/ 	.short	0x0080


	//----- nvinfo : EIATTR_MERCURY_ISA_VERSION
	.align		4
        /*0040*/ 	.byte	0x03, 0x5f
        /*0042*/ 	.short	0x0101


	//----- nvinfo : EIATTR_VRC_CTA_INIT_COUNT
	.align		4
        /*0044*/ 	.byte	0x02, 0x4a
	.zero		1
	.zero		1


	//----- nvinfo : EIATTR_EXIT_INSTR_OFFSETS
	.align		4
        /*0048*/ 	.byte	0x04, 0x1c
        /*004a*/ 	.short	(.L_4231 - .L_4230)


	//   ....[0]....
.L_4230:
        /*004c*/ 	.word	0x00000170


	//   ....[1]....
        /*0050*/ 	.word	0x00000cf0


	//   ....[2]....
        /*0054*/ 	.word	0x00001000


	//   ....[3]....
        /*0058*/ 	.word	0x00001060


	//   ....[4]....
        /*005c*/ 	.word	0x000010b0


	//   ....[5]....
        /*0060*/ 	.word	0x000012e0


	//----- nvinfo : EIATTR_MAX_THREADS
	.align		4
.L_4231:
        /*0064*/ 	.byte	0x04, 0x05
        /*0066*/ 	.short	(.L_4233 - .L_4232)
.L_4232:
        /*0068*/ 	.word	0x00000200
        /*006c*/ 	.word	0x00000001
        /*0070*/ 	.word	0x00000001


	//----- nvinfo : EIATTR_CRS_STACK_SIZE
	.align		4
.L_4233:
        /*0074*/ 	.byte	0x04, 0x1e
        /*0076*/ 	.short	(.L_4235 - .L_4234)
.L_4234:
        /*0078*/ 	.word	0x00000000


	//----- nvinfo : EIATTR_CBANK_PARAM_SIZE
	.align		4
.L_4235:
        /*007c*/ 	.byte	0x03, 0x19
        /*007e*/ 	.short	0x0c4a


	//----- nvinfo : EIATTR_PARAM_CBANK
	.align		4
        /*0080*/ 	.byte	0x04, 0x0a
        /*0082*/ 	.short	(.L_4237 - .L_4236)
	.align		4
.L_4236:
        /*0084*/ 	.word	index@(.nv.constant0._ZN2at6native55_GLOBAL__N__de093ff9_22_ForeachBinaryOpList_cu_a911ec4325multi_tensor_apply_kernelINS1_18TensorListMetadataILi2EEENS1_11CopyFunctorIbhLi2ELi1ELi1EEEJNS0_4CopyIbhEEEEEvT_T0_DpT1_)
        /*0088*/ 	.short	0x0380
        /*008a*/ 	.short	0x0c4a


	//----- nvinfo : EIATTR_SW_WAR
	.align		4
.L_4237:
        /*008c*/ 	.byte	0x04, 0x36
        /*008e*/ 	.short	(.L_4239 - .L_4238)
.L_4238:
        /*0090*/ 	.word	0x00000008
.L_4239:


//--------------------- .nv.info._ZN2at6native55_GLOBAL__N__de093ff9_22_ForeachBinaryOpList_cu_a911ec4325multi_tensor_apply_kernelINS1_18TensorListMetadataILi2EEENS1_14UnaryOpFunctorIbLi2ELi1ELi1EEEJNS0_4CopyIbbEEEEEvT_T0_DpT1_ --------------------------
	.section	.nv.info._ZN2at6native55_GLOBAL__N__de093ff9_22_ForeachBinaryOpList_cu_a911ec4325multi_tensor_apply_kernelINS1_18TensorListMetadataILi2EEENS1_14UnaryOpFunctorIbLi2ELi1ELi1EEEJNS0_4CopyIbbEEEEEvT_T0_DpT1_,"",@"SHT_CUDA_INFO"
	.sectionflags	@""
	.align	4


	//----- nvinfo : EIATTR_CUDA_API_VERSION
	.align		4
        /*0000*/ 	.byte	0x04, 0x37
        /*0002*/ 	.short	(.L_4241 - .L_4240)
.L_4240:
        /*0004*/ 	.word	0x00000082


	//----- nvinfo : EIATTR_KPARAM_INFO
	.align		4
.L_4241:
        /*0008*/ 	.byte	0x04, 0x17
        /*000a*/ 	.short	(.L_4243 - .L_4242)
.L_4242:
        /*000c*/ 	.word	0x00000000
        /*0010*/ 	.short	0x0002
        /*0012*/ 	.short	0x0c49
        /*0014*/ 	.byte	0x00, 0xf0, 0x05, 0x00


	//----- nvinfo : EIATTR_KPARAM_INFO
	.align		4
.L_4243:
        /*0018*/ 	.byte	0x04, 0x17
        /*001a*/ 	.short	(.L_4245 - .L_4244)
.L_4244:
        /*001c*/ 	.word	0x00000000
        /*0020*/ 	.short	0x0001
        /*0022*/ 	.short	0x0c48
        /*0024*/ 	.byte	0x00, 0xf0, 0x05, 0x00


	//----- nvinfo : EIATTR_KPARAM_INFO
	.align		4
.L_4245:
        /*0028*/ 	.byte	0x04, 0x17
        /*002a*/ 	.short	(.L_4247 - .L_4246)
.L_4246:
        /*002c*/ 	.word	0x00000000
        /*0030*/ 	.short	0x0000
        /*0032*/ 	.short	0x0000
        /*0034*/ 	.byte	0x00, 0xf0, 0x21, 0x31


	//----- nvinfo : EIATTR_SPARSE_MMA_MASK
	.align		4
.L_4247:
        /*0038*/ 	.byte	0x03, 0x50
        /*003a*/ 	.short	0x0000


	//----- nvinfo : EIATTR_MAXREG_COUNT
	.align		4
        /*003c*/ 	.byte	0x03, 0x1b
        /*003e*/ 	.short	0x0080


	//----- nvinfo : EIATTR_MERCURY_ISA_VERSION
	.align		4
        /*0040*/ 	.byte	0x03, 0x5f
        /*0042*/ 	.short	0x0101


	//----- nvinfo : EIATTR_VRC_CTA_INIT_COUNT
	.align		4
        /*0044*/ 	.byte	0x02, 0x4a
	.zero		1
	.zero		1


	//----- nvinfo : EIATTR_EXIT_INSTR_OFFSETS
	.align		4
        /*0048*/ 	.byte	0x04, 0x1c
        /*004a*/ 	.short	(.L_4249 - .L_4248)


	//   ....[0]....
.L_4248:
        /*004c*/ 	.word	0x00000170


	//   ....[1]....
        /*0050*/ 	.word	0x00000cf0


	//   ....[2]....
        /*0054*/ 	.word	0x00000fd0


	//   ....[3]....
        /*0058*/ 	.word	0x00001030


	//   ....[4]....
        /*005c*/ 	.word	0x00001080


	//   ....[5]....
        /*0060*/ 	.word	0x000012b0


	//----- nvinfo : EIATTR_MAX_THREADS
	.align		4
.L_4249:
        /*0064*/ 	.byte	0x04, 0x05
        /*0066*/ 	.short	(.L_4251 - .L_4250)
.L_4250:
        /*0068*/ 	.word	0x00000200
        /*006c*/ 	.word	0x00000001
        /*0070*/ 	.word	0x00000001


	//----- nvinfo : EIATTR_CRS_STACK_SIZE
	.align		4
.L_4251:
        /*0074*/ 	.byte	0x04, 0x1e
        /*0076*/ 	.short	(.L_4253 - .L_4252)
.L_4252:
        /*0078*/ 	.word	0x00000000


	//----- nvinfo : EIATTR_CBANK_PARAM_SIZE
	.align		4
.L_4253:
        /*007c*/ 	.byte	0x03, 0x19
        /*007e*/ 	.short	0x0c4a


	//----- nvinfo : EIATTR_PARAM_CBANK
	.align		4
        /*0080*/ 	.byte	0x04, 0x0a
        /*0082*/ 	.short	(.L_4255 - .L_4254)
	.align		4
.L_4254:
        /*0084*/ 	.word	index@(.nv.constant0._ZN2at6native55_GLOBAL__N__de093ff9_22_ForeachBinaryOpList_cu_a911ec4325multi_tensor_apply_kernelINS1_18TensorListMetadataILi2EEENS1_14UnaryOpFunctorIbLi2ELi1ELi1EEEJNS0_4CopyIbbEEEEEvT_T0_DpT1_)
        /*0088*/ 	.short	0x0380
        /*008a*/ 	.short	0x0c4a


	//----- nvinfo : EIATTR_SW_WAR
	.align		4
.L_4255:
        /*008c*/ 	.byte	0x04, 0x36
        /*008e*/ 	.short	(.L_4257 - .L_4256)
.L_4256:
        /*0090*/ 	.word	0x00000008
.L_4257:


//--------------------- .nv.info._ZN2at6native55_GLOBAL__N__de093ff9_22_ForeachBinaryOpList_cu_a911ec4325multi_tensor_apply_kernelINS1_18TensorListMetadataILi2EEENS1_11CopyFunctorIN3c108BFloat16ENS6_15Float8_e5m2fnuzELi2ELi1ELi1EEEJNS0_4CopyIS7_S8_EEEEEvT_T0_DpT1_ --------------------------
	.section	.nv.info._ZN2at6native55_GLOBAL__N__de093ff9_22_ForeachBinaryOpList_cu_a911ec4325multi_tensor_apply_kernelINS1_18TensorListMetadataILi2EEENS1_11CopyFunctorIN3c108BFloat16ENS6_15Float8_e5m2fnuzELi2ELi1ELi1EEEJNS0_4CopyIS7_S8_EEEEEvT_T0_DpT1_,"",@"SHT_CUDA_INFO"
	.sectionflags	@""
	.align	4


	//----- nvinfo : EIATTR_CUDA_API_VERSION
	.align		4
        /*0000*/ 	.byte	0x04, 0x37
        /*0002*/ 	.short	(.L_4259 - .L_4258)
.L_4258:
        /*0004*/ 	.word	0x00000082


	//----- nvinfo : EIATTR_KPARAM_INFO
	.align		4
.L_4259:
        /*0008*/ 	.byte	0x04, 0x17
        /*000a*/ 	.short	(.L_4261 - .L_4260)
.L_4260:
        /*000c*/ 	.word	0x00000000
        /*0010*/ 	.short	0x0002
        /*0012*/ 	.short	0x0c49
        /*0014*/ 	.byte	0x00, 0xf0, 0x05, 0x00


	//----- nvinfo : EIATTR_KPARAM_INFO
	.align		4
.L_4261:
        /*0018*/ 	.byte	0x04, 0x17
        /*001a*/ 	.short	(.L_4263 - .L_4262)
.L_4262:
        /*001c*/ 	.word	0x00000000
        /*0020*/ 	.short	0x0001
        /*0022*/ 	.short	0x0c48
        /*0024*/ 	.byte	0x00, 0xf0, 0x05, 0x00


	//----- nvinfo : EIATTR_KPARAM_INFO
	.align		4
.L_4263:
        /*0028*/ 	.byte	0x04, 0x17
        /*002a*/ 	.short	(.L_4265 - .L_4264)
.L_4264:
        /*002c*/ 	.word	0x00000000
        /*0030*/ 	.short	0x0000
        /*0032*/ 	.short	0x0000
        /*0034*/ 	.byte	0x00, 0xf0, 0x21, 0x31


	//----- nvinfo : EIATTR_SPARSE_MMA_MASK
	.align		4
.L_4265:
        /*0038*/ 	.byte	0x03, 0x50
        /*003a*/ 	.short	0x0000


	//----- nvinfo : EIATTR_MAXREG_COUNT
	.align		4
        /*003c*/ 	.byte	0x03, 0x1b
        /*003e*/ 	.short	0x0080


	//----- nvinfo : EIATTR_MERCURY_ISA_VERSION
	.align		4
        /*0040*/ 	.byte	0x03, 0x5f
        /*0042*/ 	.short	0x0101


	//----- nvinfo : EIATTR_VRC_CTA_INIT_COUNT
	.align		4
        /*0044*/ 	.byte	0x02, 0x4a
	.zero		1
	.zero		1


	//----- nvinfo : EIATTR_EXIT_INSTR_OFFSETS
	.align		4
        /*0048*/ 	.byte	0x04, 0x1c
        /*004a*/ 	.short	(.L_4267 - .L_4266)


	//   ....[0]....
.L_4266:
        /*004c*/ 	.word	0x00000180


	//   ....[1]....
        /*0050*/ 	.word	0x00000db0


	//   ....[2]....
        /*0054*/ 	.word	0x00000e00


	//   ....[3]....
        /*0058*/ 	.word	0x00001650


	//----- nvinfo : EIATTR_MAX_THREADS
	.align		4
.L_4267:
        /*005c*/ 	.byte	0x04, 0x05
        /*005e*/ 	.short	(.L_4269 - .L_4268)
.L_4268:
        /*0060*/ 	.word	0x00000200
        /*0064*/ 	.word	0x00000001
        /*0068*/ 	.word	0x00000001


	//----- nvinfo : EIATTR_CRS_STACK_SIZE
	.align		4
.L_4269:
        /*006c*/ 	.byte	0x04, 0x1e
        /*006e*/ 	.short	(.L_4271 - .L_4270)
.L_4270:
        /*0070*/ 	.word	0x00000000


	//----- nvinfo : EIATTR_CBANK_PARAM_SIZE
	.align		4
.L_4271:
        /*0074*/ 	.byte	0x03, 0x19
        /*0076*/ 	.short	0x0c4a


	//----- nvinfo : EIATTR_PARAM_CBANK
	.align		4
        /*0078*/ 	.byte	0x04, 0x0a
        /*007a*/ 	.short	(.L_4273 - .L_4272)
	.align		4
.L_4272:
        /*007c*/ 	.word	index@(.nv.constant0._ZN2at6native55_GLOBAL__N__de093ff9_22_ForeachBinaryOpList_cu_a911ec4325multi_tensor_apply_kernelINS1_18TensorListMetadataILi2EEENS1_11CopyFunctorIN3c108BFloat16ENS6_15Float8_e5m2fnuzELi2ELi1ELi1EEEJNS0_4CopyIS7_S8_EEEEEvT_T0_DpT1_)
        /*0080*/ 	.short	0x0380
        /*0082*/ 	.short	0x0c4a


	//----- nvinfo : EIATTR_SW_WAR
	.align		4
.L_4273:
        /*0084*/ 	.byte	0x04, 0x36
        /*0086*/ 	.short	(.L_4275 - .L_4274)
.L_4274:
        /*0088*/ 	.word	0x00000008
.L_4275:


//--------------------- .nv.info._ZN2at6native55_GLOBAL__N__de093ff9_22_ForeachBinaryOpList_cu_a911ec4325multi_tensor_apply_kernelINS1_18TensorListMetadataILi2EEENS1_11CopyFunctorIN3c108BFloat16ENS6_11Float8_e5m2ELi2ELi1ELi1EEEJNS0_4CopyIS7_S8_EEEEEvT_T0_DpT1_ --------------------------
	.section	.nv.info._ZN2at6native55_GLOBAL__N__de093ff9_22_ForeachBinaryOpList_cu_a911ec4325multi_tensor_apply_kernelINS1_18TensorListMetadataILi2EEENS1_11CopyFunctorIN3c108BFloat16ENS6_11Float8_e5m2ELi2ELi1ELi1EEEJNS0_4CopyIS7_S8_EEEEEvT_T0_DpT1_,"",@"SHT_CUDA_INFO"
	.sectionflags	@""
	.align	4


	//----- nvinfo : EIATTR_CUDA_API_VERSION
	.align		4
        /*0000*/ 	.byte	0x04, 0x37
        /*0002*/ 	.short	(.L_4277 - .L_4276)
.L_4276:
        /*0004*/ 	.word	0x00000082


	//----- nvinfo : EIATTR_KPARAM_INFO
	.align		4
.L_4277:
        /*0008*/ 	.byte	0x04, 0x17
        /*000a*/ 	.short	(.L_4279 - .L_4278)
.L_4278:
        /*000c*/ 	.word	0x00000000
        /*0010*/ 	.short	0x0002
        /*0012*/ 	.short	0x0c49
        /*0014*/ 	.byte	0x00, 0xf0, 0x05, 0x00


	//----- nvinfo : EIATTR_KPARAM_INFO
	.align		4
.L_4279:
        /*0018*/ 	.byte	0x04, 0x17
        /*001a*/ 	.short	(.L_4281 - .L_4280)
.L_4280:
        /*001c*/ 	.word	0x00000000
        /*0020*/ 	.short	0x0001
        /*0022*/ 	.short	0x0c48
        /*0024*/ 	.byte	0x00, 0xf0, 0x05, 0x00


	//----- nvinfo : EIATTR_KPARAM_INFO
	.align		4
.L_4281:
        /*0028*/ 	.byte	0x04, 0x17
        /*002a*/ 	.short	(.L_4283 - .L_4282)
.L_4282:
        /*002c*/ 	.word	0x00000000
        /*0030*/ 	.short	0x0000
        /*0032*/ 	.short	0x0000
        /*0034*/ 	.byte	0x00, 0xf0, 0x21, 0x31


	//----- nvinfo : EIATTR_SPARSE_MMA_MASK
	.align		4
.L_4283:
        /*0038*/ 	.byte	0x03, 0x50
        /*003a*/ 	.short	0x0000


	//----- nvinfo : EIATTR_MAXREG_COUNT
	.align		4
        /*003c*/ 	.byte	0x03, 0x1b
        /*003e*/ 	.short	0x0080


	//----- nvinfo : EIATTR_MERCURY_ISA_VERSION
	.align		4
        /*0040*/ 	.byte	0x03, 0x5f
        /*0042*/ 	.short	0x0101


	//----- nvinfo : EIATTR_VRC_CTA_INIT_COUNT
	.align		4
        /*0044*/ 	.byte	0x02, 0x4a
	.zero		1
	.zero		1


	//----- nvinfo : EIATTR_EXIT_INSTR_OFFSETS
	.align		4
        /*0048*/ 	.byte	0x04, 0x1c
        /*004a*/ 	.short	(.L_4285 - .L_4284)


	//   ....[0]....
.L_4284:
        /*004c*/ 	.word	0x00000180


	//   ....[1]....
        /*0050*/ 	.word	0x000009e0


	//   ....[2]....
        /*0054*/ 	.word	0x00000a30


	//   ....[3]....
        /*0058*/ 	.word	0x00000e90


	//----- nvinfo : EIATTR_MAX_THREADS
	.align		4
.L_4285:
        /*005c*/ 	.byte	0x04, 0x05
        /*005e*/ 	.short	(.L_4287 - .L_4286)
.L_4286:
        /*0060*/ 	.word	0x00000200
        /*0064*/ 	.word	0x00000001
        /*0068*/ 	.word	0x00000001


	//----- nvinfo : EIATTR_CRS_STACK_SIZE
	.align		4
.L_4287:
        /*006c*/ 	.byte	0x04, 0x1e
        /*006e*/ 	.short	(.L_4289 - .L_4288)
.L_4288:
        /*0070*/ 	.word	0x00000000


	//----- nvinfo : EIATTR_CBANK_PARAM_SIZE
	.align		4
.L_4289:
        /*0074*/ 	.byte	0x03, 0x19
        /*0076*/ 	.short	0x0c4a


	//----- nvinfo : EIATTR_PARAM_CBANK
	.align		4
        /*0078*/ 	.byte	0x04, 0x0a
        /*007a*/ 	.short	(.L_4291 - .L_4290)
	.align		4
.L_4290:
        /*007c*/ 	.word	index@(.nv.constant0._ZN2at6native55_GLOBAL__N__de093ff9_22_ForeachBinaryOpList_cu_a911ec4325multi_tensor_apply_kernelINS1_18TensorListMetadataILi2EEENS1_11CopyFunctorIN3c108BFloat16ENS6_11Float8_e5m2ELi2ELi1ELi1EEEJNS0_4CopyIS7_S8_EEEEEvT_T0_DpT1_)
        /*0080*/ 	.short	0x0380
        /*0082*/ 	.short	0x0c4a


	//----- nvinfo : EIATTR_SW_WAR
	.align		4
.L_4291:
        /*0084*/ 	.byte	0x04, 0x36
        /*0086*/ 	.short	(.L_4293 - .L_4292)
.L_4292:
        /*0088*/ 	.word	0x00000008
.L_4293:


//--------------------- .nv.info._ZN2at6native55_GLOBAL__N__de093ff9_22_ForeachBinaryOpList_cu_a911ec4325multi_tensor_apply_kernelINS1_18TensorListMetadataILi2EEENS1_11CopyFunctorIN3c108BFloat16ENS6_15Float8_e4m3fnuzELi2ELi1ELi1EEEJNS0_4CopyIS7_S8_EEEEEvT_T0_DpT1_ --------------------------
	.section	.nv.info._ZN2at6native55_GLOBAL__N__de093ff9_22_ForeachBinaryOpList_cu_a911ec4325multi_tensor_apply_kernelINS1_18TensorListMetadataILi2EEENS1_11CopyFunctorIN3c108BFloat16ENS6_15Float8_e4m3fnuzELi2ELi1ELi1EEEJNS0_4CopyIS7_S8_EEEEEvT_T0_DpT1_,"",@"SHT_CUDA_INFO"
	.sectionflags	@""
	.align	4


	//----- nvinfo : EIATTR_CUDA_API_VERSION
	.align		4
        /*0000*/ 	.byte	0x04, 0x37
        /*0002*/ 	.short	(.L_4295 - .L_4294)
.L_4294:
        /*0004*/ 	.word	0x00000082


	//----- nvinfo : EIATTR_KPARAM_INFO
	.align		4
.L_4295:
        /*0008*/ 	.byte	0x04, 0x17
        /*000a*/ 	.short	(.L_4297 - .L_4296)
.L_4296:
        /*000c*/ 	.word	0x00000000
        /*0010*/ 	.short	0x0002
        /*0012*/ 	.short	0x0c49
        /*0014*/ 	.byte	0x00, 0xf0, 0x05, 0x00


	//----- nvinfo : EIATTR_KPARAM_INFO
	.align		4
.L_4297:
        /*0018*/ 	.byte	0x04, 0x17
        /*001a*/ 	.short	(.L_4299 - .L_4298)
.L_4298:
        /*001c*/ 	.word	0x00000000
        /*0020*/ 	.short	0x0001
        /*0022*/ 	.short	0x0c48
        /*0024*/ 	.byte	0x00, 0xf0, 0x05, 0x00


	//----- nvinfo : EIATTR_KPARAM_INFO
	.align		4
.L_4299:
        /*0028*/ 	.byte	0x04, 0x17
        /*002a*/ 	.short	(.L_4301 - .L_4300)
.L_4300:
        /*002c*/ 	.word	0x00000000
        /*0030*/ 	.short	0x0000
        /*0032*/ 	.short	0x0000
        /*0034*/ 	.byte	0x00, 0xf0, 0x21, 0x31


	//----- nvinfo : EIATTR_SPARSE_MMA_MASK
	.align		4
.L_4301:
        /*0038*/ 	.byte	0x03, 0x50
        /*003a*/ 	.short	0x0000


	//----- nvinfo : EIATTR_MAXREG_COUNT
	.align		4
        /*003c*/ 	.byte	0x03, 0x1b
        /*003e*/ 	.short	0x0080


	//----- nvinfo : EIATTR_MERCURY_ISA_VERSION
	.align		4
        /*0040*/ 	.byte	0x03, 0x5f
        /*0042*/ 	.short	0x0101


	//----- nvinfo : EIATTR_VRC_CTA_INIT_COUNT
	.align		4
        /*0044*/ 	.byte	0x02, 0x4a
	.zero		1
	.zero		1


	//----- nvinfo : EIATTR_EXIT_INSTR_OFFSETS
	.align		4
        /*0048*/ 	.byte	0x04, 0x1c
        /*004a*/ 	.short	(.L_4303 - .L_4302)


	//   ....[0]....
.L_4302:
        /*004c*/ 	.word	0x00000180


	//   ....[1]....
        /*0050*/ 	.word	0x00000db0


	//   ....[2]....
        /*0054*/ 	.word	0x00000e00


	//   ....[3]....
        /*0058*/ 	.word	0x00001650


	//----- nvinfo : EIATTR_MAX_THREADS
	.align		4
.L_4303:
        /*005c*/ 	.byte	0x04, 0x05
        /*005e*/ 	.short	(.L_4305 - .L_4304)
.L_4304:
        /*0060*/ 	.word	0x00000200
        /*0064*/ 	.word	0x00000001
        /*0068*/ 	.word	0x00000001


	//----- nvinfo : EIATTR_CRS_STACK_SIZE
	.align		4
.L_4305:
        /*006c*/ 	.byte	0x04, 0x1e
        /*006e*/ 	.short	(.L_4307 - .L_4306)
.L_4306:
        /*0070*/ 	.word	0x00000000


	//----- nvinfo : EIATTR_CBANK_PARAM_SIZE
	.align		4
.L_4307:
        /*0074*/ 	.byte	0x03, 0x19
        /*0076*/ 	.short	0x0c4a


	//----- nvinfo : EIATTR_PARAM_CBANK
	.align		4
        /*0078*/ 	.byte	0x04, 0x0a
        /*007a*/ 	.short	(.L_4309 - .L_4308)
	.align		4
.L_4308:
        /*007c*/ 	.word	index@(.nv.constant0._ZN2at6native55_GLOBAL__N__de093ff9_22_ForeachBinaryOpList_cu_a911ec4325multi_tensor_apply_kernelINS1_18TensorListMetadataILi2EEENS1_11CopyFunctorIN3c108BFloat16ENS6_15Float8_e4m3fnuzELi2ELi1ELi1EEEJNS0_4CopyIS7_S8_EEEEEvT_T0_DpT1_)
        /*0080*/ 	.short	0x0380
        /*0082*/ 	.short	0x0c4a


	//----- nvinfo : EIATTR_SW_WAR
	.align		4
.L_4309:
        /*0084*/ 	.byte	0x04, 0x36
        /*0086*/ 	.short	(.L_4311 - .L_4310)
.L_4310:
        /*0088*/ 	.word	0x00000008
.L_4311:


//--------------------- .nv.info._ZN2at6native55_GLOBAL__N__de093ff9_22_ForeachBinaryOpList_cu_a911ec4325multi_tensor_apply_kernelINS1_18TensorListMetadataILi2EEENS1_11CopyFunctorIN3c108BFloat16ENS6_13Float8_e4m3fnELi2ELi1ELi1EEEJNS0_4CopyIS7_S8_EEEEEvT_T0_DpT1_ --------------------------
	.section	.nv.info._ZN2at6native55_GLOBAL__N__de093ff9_22_ForeachBinaryOpList_cu_a911ec4325multi_tensor_apply_kernelINS1_18TensorListMetadataILi2EEENS1_11CopyFunctorIN3c108BFloat16ENS6_13Float8_e4m3fnELi2ELi1ELi1EEEJNS0_4CopyIS7_S8_EEEEEvT_T0_DpT1_,"",@"SHT_CUDA_INFO"
	.sectionflags	@""
	.align	4


	//----- nvinfo : EIATTR_CUDA_API_VERSION
	.align		4
        /*0000*/ 	.byte	0x04, 0x37
        /*0002*/ 	.short	(.L_4313 - .L_4312)
.L_4312:
        /*0004*/ 	.word	0x00000082


	//----- nvinfo : EIATTR_KPARAM_INFO
	.align		4
.L_4313:
        /*0008*/ 	.byte	0x04, 0x17
        /*000a*/ 	.short	(.L_4315 - .L_4314)
.L_4314:
        /*000c*/ 	.word	0x00000000
        /*0010*/ 	.short	0x0002
        /*0012*/ 	.short	0x0c49
        /*0014*/ 	.byte	0x00, 0xf0, 0x05, 0x00


	//----- nvinfo : EIATTR_KPARAM_INFO
	.align		4
.L_4315:
        /*0018*/ 	.byte	0x04, 0x17
        /*001a*/ 	.short	(.L_4317 - .L_4316)
.L_4316:
        /*001c*/ 	.word	0x00000000
        /*0020*/ 	.short	0x0001
        /*0022*/ 	.short	0x0c48
        /*0024*/ 	.byte	0x00, 0xf0, 0x05, 0x00


	//----- nvinfo : EIATTR_KPARAM_INFO
	.align		4
.L_4317:
        /*0028*/ 	.byte	0x04, 0x17
        /*002a*/ 	.short	(.L_4319 - .L_4318)
.L_4318:
        /*002c*/ 	.word	0x00000000
        /*0030*/ 	.short	0x0000
        /*0032*/ 	.short	0x0000
        /*0034*/ 	.byte	0x00, 0xf0, 0x21, 0x31


	//----- nvinfo : EIATTR_SPARSE_MMA_MASK
	.align		4
.L_4319:
        /*0038*/ 	.byte	0x03, 0x50
        /*003a*/ 	.short	0x0000


	//----- nvinfo : EIATTR_MAXREG_COUNT
	.align		4
        /*003c*/ 	.byte	0x03, 0x1b
        /*003e*/ 	.short	0x0080


	//----- nvinfo : EIATTR_MERCURY_ISA_VERSION
	.align		4
        /*0040*/ 	.byte	0x03, 0x5f
        /*0042*/ 	.short	0x0101


	//----- nvinfo : EIATTR_VRC_CTA_INIT_COUNT
	.align		4
        /*0044*/ 	.byte	0x02, 0x4a
	.zero		1
	.zero		1


	//----- nvinfo : EIATTR_EXIT_INSTR_OFFSETS
	.align		4
        /*0048*/ 	.byte	0x04, 0x1c
        /*004a*/ 	.short	(.L_4321 - .L_4320)


	//   ....[0]....
.L_4320:
        /*004c*/ 	.word	0x00000180


	//   ....[1]....
        /*0050*/ 	.word	0x00000b40


	//   ....[2]....
        /*0054*/ 	.word	0x00000b90


	//   ....[3]....
        /*0058*/ 	.word	0x00001130


	//----- nvinfo : EIATTR_MAX_THREADS
	.align		4
.L_4321:
        /*005c*/ 	.byte	0x04, 0x05
        /*005e*/ 	.short	(.L_4323 - .L_4322)
.L_4322:
        /*0060*/ 	.word	0x00000200
        /*0064*/ 	.word	0x00000001
        /*0068*/ 	.word	0x00000001


	//----- nvinfo : EIATTR_CRS_STACK_SIZE
	.align		4
.L_4323:
        /*006c*/ 	.byte	0x04, 0x1e
        /*006e*/ 	.short	(.L_4325 - .L_4324)
.L_4324:
        /*0070*/ 	.word	0x00000000


	//----- nvinfo : EIATTR_CBANK_PARAM_SIZE
	.align		4
.L_4325:
        /*0074*/ 	.byte	0x03, 0x19
        /*0076*/ 	.short	0x0c4a


	//----- nvinfo : EIATTR_PARAM_CBANK
	.align		4
        /*0078*/ 	.byte	0x04, 0x0a
        /*007a*/ 	.short	(.L_4327 - .L_4326)
	.align		4
.L_4326:
        /*007c*/ 	.word	index@(.nv.constant0._ZN2at6native55_GLOBAL__N__de093ff9_22_ForeachBinaryOpList_cu_a911ec4325multi_tensor_apply_kernelINS1_18TensorListMetadataILi2EEENS1_11CopyFunctorIN3c108BFloat16ENS6_13Float8_e4m3fnELi2ELi1ELi1EEEJNS0_4CopyIS7_S8_EEEEEvT_T0_DpT1_)
        /*0080*/ 	.short	0x0380
        /*0082*/ 	.short	0x0c4a


	//----- nvinfo : EIATTR_SW_WAR
	.align		4
.L_4327:
        /*0084*/ 	.byte	0x04, 0x36
        /*0086*/ 	.short	(.L_4329 - .L_4328)
.L_4328:
        /*0088*/ 	.word	0x00000008
.L_4329:


//--------------------- .nv.info._ZN2at6native55_GLOBAL__N__de093ff9_22_ForeachBinaryOpList_cu_a911ec4325multi_tensor_apply_kernelINS1_18TensorListMetadataILi2EEENS1_11CopyFunctorIN3c108BFloat16EbLi2ELi1ELi1EEEJNS0_4CopyIS7_bEEEEEvT_T0_DpT1_ --------------------------
	.section	.nv.info._ZN2at6native55_GLOBAL__N__de093ff9_22_ForeachBinaryOpList_cu_a911ec4325multi_tensor_apply_kernelINS1_18TensorListMetadataILi2EEENS1_11CopyFunctorIN3c108BFloat16EbLi2ELi1ELi1EEEJNS0_4CopyIS7_bEEEEEvT_T0_DpT1_,"",@"SHT_CUDA_INFO"
	.sectionflags	@""
	.align	4


	//----- nvinfo : EIATTR_CUDA_API_VERSION
	.align		4
        /*0000*/ 	.byte	0x04, 0x37
        /*0002*/ 	.short	(.L_4331 - .L_4330)
.L_4330:
        /*0004*/ 	.word	0x00000082


	//----- nvinfo : EIATTR_KPARAM_INFO
	.align		4
.L_4331:
        /*0008*/ 	.byte	0x04, 0x17
        /*000a*/ 	.short	(.L_4333 - .L_4332)
.L_4332:
        /*000c*/ 	.word	0x00000000
        /*0010*/ 	.short	0x0002
        /*0012*/ 	.short	0x0c49
        /*0014*/ 	.byte	0x00, 0xf0, 0x05, 0x00


	//----- nvinfo : EIATTR_KPARAM_INFO
	.align		4
.L_4333:
        /*0018*/ 	.byte	0x04, 0x17
        /*001a*/ 	.short	(.L_4335 - .L_4334)
.L_4334:
        /*001c*/ 	.word	0x00000000
        /*0020*/ 	.short	0x0001
        /*0022*/ 	.short	0x0c48
        /*0024*/ 	.byte	0x00, 0xf0, 0x05, 0x00


	//----- nvinfo : EIATTR_KPARAM_INFO
	.align		4
.L_4335:
        /*0028*/ 	.byte	0x04, 0x17
        /*002a*/ 	.short	(.L_4337 - .L_4336)
.L_4336:
        /*002c*/ 	.word	0x00000000
        /*0030*/ 	.short	0x0000
        /*0032*/ 	.short	0x0000
        /*0034*/ 	.byte	0x00, 0xf0, 0x21, 0x31


	//----- nvinfo : EIATTR_SPARSE_MMA_MASK
	.align		4
.L_4337:
        /*0038*/ 	.byte	0x03, 0x50
        /*003a*/ 	.short	0x0000


	//----- nvinfo : EIATTR_MAXREG_COUNT
	.align		4
        /*003c*/ 	.byte	0x03, 0x1b
        /*003e*/ 	.short	0x0080


	//----- nvinfo : EIATTR_MERCURY_ISA_VERSION
	.align		4
        /*0040*/ 	.byte	0x03, 0x5f
        /*0042*/ 	.short	0x0101


	//----- nvinfo : EIATTR_VRC_CTA_INIT_COUNT
	.align		4
        /*0044*/ 	.byte	0x02, 0x4a
	.zero		1
	.zero		1


	//----- nvinfo : EIATTR_EXIT_INSTR_OFFSETS
	.align		4
        /*0048*/ 	.byte	0x04, 0x1c
        /*004a*/ 	.short	(.L_4339 - .L_4338)


	//   ....[0]....
.L_4338:
        /*004c*/ 	.word	0x00000170


	//   ....[1]....
        /*0050*/ 	.word	0x00000ce0


	//   ....[2]....
        /*0054*/ 	.word	0x00000fc0


	//   ....[3]....
        /*0058*/ 	.word	0x00001020


	//   ....[4]....
        /*005c*/ 	.word	0x00001070


	//   ....[5]....
        /*0060*/ 	.word	0x000011f0


	//----- nvinfo : EIATTR_MAX_THREADS
	.align		4
.L_4339:
        /*0064*/ 	.byte	0x04, 0x05
        /*0066*/ 	.short	(.L_4341 - .L_4340)
.L_4340:
        /*0068*/ 	.word	0x00000200
        /*006c*/ 	.word	0x00000001
        /*0070*/ 	.word	0x00000001


	//----- nvinfo : EIATTR_CRS_STACK_SIZE
	.align		4
.L_4341:
        /*0074*/ 	.byte	0x04, 0x1e
        /*0076*/ 	.short	(.L_4343 - .L_4342)
.L_4342:
        /*0078*/ 	.word	0x00000000


	//----- nvinfo : EIATTR_CBANK_PARAM_SIZE
	.align		4
.L_4343:
        /*007c*/ 	.byte	0x03, 0x19
        /*007e*/ 	.short	0x0c4a


	//----- nvinfo : EIATTR_PARAM_CBANK
	.align		4
        /*0080*/ 	.byte	0x04, 0x0a
        /*0082*/ 	.short	(.L_4345 - .L_4344)
	.align		4
.L_4344:
        /*0084*/ 	.word	index@(.nv.constant0._ZN2at6native55_GLOBAL__N__de093ff9_22_ForeachBinaryOpList_cu_a911ec4325multi_tensor_apply_kernelINS1_18TensorListMetadataILi2EEENS1_11CopyFunctorIN3c108BFloat16EbLi2ELi1ELi1EEEJNS0_4CopyIS7_bEEEEEvT_T0_DpT1_)
        /*0088*/ 	.short	0x0380
        /*008a*/ 	.short	0x0c4a


	//----- nvinfo : EIATTR_SW_WAR
	.align		4
.L_4345:
        /*008c*/ 	.byte	0x04, 0x36
        /*008e*/ 	.short	(.L_4347 - .L_4346)
.L_4346:
        /*0090*/ 	.word	0x00000008
.L_4347:


//--------------------- .nv.info._ZN2at6native55_GLOBAL__N__de093ff9_22_ForeachBinaryOpList_cu_a911ec4325multi_tensor_apply_kernelINS1_18TensorListMetadataILi2EEENS1_11CopyFunctorIN3c108BFloat16ENS6_4HalfELi2ELi1ELi1EEEJNS0_4CopyIS7_S8_EEEEEvT_T0_DpT1_ --------------------------
	.section	.nv.info._ZN2at6native55_GLOBAL__N__de093ff9_22_ForeachBinaryOpList_cu_a911ec4325multi_tensor_apply_kernelINS1_18TensorListMetadataILi2EEENS1_11CopyFunctorIN3c108BFloat16ENS6_4HalfELi2ELi1ELi1EEEJNS0_4CopyIS7_S8_EEEEEvT_T0_DpT1_,"",@"SHT_CUDA_INFO"
	.sectionflags	@""
	.align	4


	//----- nvinfo : EIATTR_CUDA_API_VERSION
	.align		4
        /*0000*/ 	.byte	0x04, 0x37
        /*0002*/ 	.short	(.L_4349 - .L_4348)
.L_4348:
        /*0004*/ 	.word	0x00000082


	//----- nvinfo : EIATTR_KPARAM_INFO
	.align		4
.L_4349:
        /*0008*/ 	.byte	0x04, 0x17
        /*000a*/ 	.short	(.L_4351 - .L_4350)
.L_4350:
        /*000c*/ 	.word	0x00000000
        /*0010*/ 	.short	0x0002
        /*0012*/ 	.short	0x0c49
        /*0014*/ 	.byte	0x00, 0xf0, 0x05, 0x00


	//----- nvinfo : EIATTR_KPARAM_INFO
	.align		4
.L_4351:
        /*0018*/ 	.byte	0x04, 0x17
        /*001a*/ 	.short	(.L_4353 - .L_4352)
.L_4352:
        /*001c*/ 	.word	0x00000000
        /*0020*/ 	.short	0x0001
        /*0022*/ 	.short	0x0c48
        /*0024*/ 	.byte	0x00, 0xf0, 0x05, 0x00


	//----- nvinfo : EIATTR_KPARAM_INFO
	.align		4
.L_4353:
        /*0028*/ 	.byte	0x04, 0x17
        /*002a*/ 	.short	(.L_4355 - .L_4354)
.L_4354:
        /*002c*/ 	.word	0x00000000
        /*0030*/ 	.short	0x0000
        /*0032*/ 	.short	0x0000
        /*0034*/ 	.byte	0x00, 0xf0, 0x21, 0x31


	//----- nvinfo : EIATTR_SPARSE_MMA_MASK
	.align		4
.L_4355:
        /*0038*/ 	.byte	0x03, 0x50
        /*003a*/ 	.short	0x0000


	//----- nvinfo : EIATTR_MAXREG_COUNT
	.align		4
        /*003c*/ 	.byte	0x03, 0x1b
        /*003e*/ 	.short	0x0080


	//----- nvinfo : EIATTR_MERCURY_ISA_VERSION
	.align		4
        /*0040*/ 	.byte	0x03, 0x5f
        /*0042*/ 	.short	0x0101


	//----- nvinfo : EIATTR_VRC_CTA_INIT_COUNT
	.align		4
        /*0044*/ 	.byte	0x02, 0x4a
	.zero		1
	.zero		1


	//----- nvinfo : EIATTR_EXIT_INSTR_OFFSETS
	.align		4
        /*0048*/ 	.byte	0x04, 0x1c
        /*004a*/ 	.short	(.L_4357 - .L_4356)


	//   ....[0]....
.L_4356:
        /*004c*/ 	.word	0x00000170


	//   ....[1]....
        /*0050*/ 	.word	0x00000a10


	//   ....[2]....
        /*0054*/ 	.word	0x00000d10


	//   ....[3]....
        /*0058*/ 	.word	0x00000d70


	//   ....[4]....
        /*005c*/ 	.word	0x00000dc0


	//   ....[5]....
        /*0060*/ 	.word	0x00000f60


	//----- nvinfo : EIATTR_MAX_THREADS
	.align		4
.L_4357:
        /*0064*/ 	.byte	0x04, 0x05
        /*0066*/ 	.short	(.L_4359 - .L_4358)
.L_4358:
        /*0068*/ 	.word	0x00000200
        /*006c*/ 	.word	0x00000001
        /*0070*/ 	.word	0x00000001


	//----- nvinfo : EIATTR_CRS_STACK_SIZE
	.align		4
.L_4359:
        /*0074*/ 	.byte	0x04, 0x1e
        /*0076*/ 	.short	(.L_4361 - .L_4360)
.L_4360:
        /*0078*/ 	.word	0x00000000


	//----- nvinfo : EIATTR_CBANK_PARAM_SIZE
	.align		4
.L_4361:
        /*007c*/ 	.byte	0x03, 0x19
        /*007e*/ 	.short	0x0c4a


	//----- nvinfo : EIATTR_PARAM_CBANK
	.align		4
        /*0080*/ 	.byte	0x04, 0x0a
        /*0082*/ 	.short	(.L_4363 - .L_4362)
	.align		4
.L_4362:
        /*0084*/ 	.word	index@(.nv.constant0._ZN2at6native55_GLOBAL__N__de093ff9_22_ForeachBinaryOpList_cu_a911ec4325multi_tensor_apply_kernelINS1_18TensorListMetadataILi2EEENS1_11CopyFunctorIN3c108BFloat16ENS6_4HalfELi2ELi1ELi1EEEJNS0_4CopyIS7_S8_EEEEEvT_T0_DpT1_)
        /*0088*/ 	.short	0x0380
        /*008a*/ 	.short	0x0c4a


	//----- nvinfo : EIATTR_SW_WAR
	.align		4
.L_4363:
        /*008c*/ 	.byte	0x04, 0x36
        /*008e*/ 	.short	(.L_4365 - .L_4364)
.L_4364:
        /*0090*/ 	.word	0x00000008
.L_4365:


//--------------------- .nv.info._ZN2at6native55_GLOBAL__N__de093ff9_22_ForeachBinaryOpList_cu_a911ec4325multi_tensor_apply_kernelINS1_18TensorListMetadataILi2EEENS1_11CopyFunctorIN3c108BFloat16ENS6_7complexIfEELi2ELi1ELi1EEEJNS0_4CopyIS7_S9_EEEEEvT_T0_DpT1_ --------------------------
	.section	.nv.info._ZN2at6native55_GLOBAL__N__de093ff9_22_ForeachBinaryOpList_cu_a911ec4325multi_tensor_apply_kernelINS1_18TensorListMetadataILi2EEENS1_11CopyFunctorIN3c108BFloat16ENS6_7complexIfEELi2ELi1ELi1EEEJNS0_4CopyIS7_S9_EEEEEvT_T0_DpT1_,"",@"SHT_CUDA_INFO"
	.sectionflags	@""
	.align	4


	//----- nvinfo : EIATTR_CUDA_API_VERSION
	.align		4
        /*0000*/ 	.byte	0x04, 0x37
        /*0002*/ 	.short	(.L_4367 - .L_4366)
.L_4366:
        /*0004*/ 	.word	0x00000082


	//----- nvinfo : EIATTR_KPARAM_INFO
	.align		4
.L_4367:
        /*0008*/ 	.byte	0x04, 0x17
        /*000a*/ 	.short	(.L_4369 - .L_4368)
.L_4368:
        /*000c*/ 	.word	0x00000000
        /*0010*/ 	.short	0x0002
        /*0012*/ 	.short	0x0c49
        /*0014*/ 	.byte	0x00, 0xf0, 0x05, 0x00


	//----- nvinfo : EIATTR_KPARAM_INFO
	.align		4
.L_4369:
        /*0018*/ 	.byte	0x04, 0x17
        /*001a*/ 	.short	(.L_4371 - .L_4370)
.L_4370:
        /*001c*/ 	.word	0x00000000
        /*0020*/ 	.short	0x0001
        /*0022*/ 	.short	0x0c48
        /*0024*/ 	.byte	0x00, 0xf0, 0x05, 0x00


	//----- nvinfo : EIATTR_KPARAM_INFO
	.align		4
.L_4371:
        /*0028*/ 	.byte	0x04, 0x17
        /*002a*/ 	.short	(.L_4373 - .L_4372)
.L_4372:
        /*002c*/ 	.word	0x00000000
        /*0030*/ 	.short	0x0000
        /*0032*/ 	.short	0x0000
        /*0034*/ 	.byte	0x00, 0xf0, 0x21, 0x31


	//----- nvinfo : EIATTR_SPARSE_MMA_MASK
	.align		4
.L_4373:
        /*0038*/ 	.byte	0x03, 0x50
        /*003a*/ 	.short	0x0000


	//----- nvinfo : EIATTR_MAXREG_COUNT
	.align		4
        /*003c*/ 	.byte	0x03, 0x1b
        /*003e*/ 	.short	0x0080


	//----- nvinfo : EIATTR_MERCURY_ISA_VERSION
	.align		4
        /*0040*/ 	.byte	0x03, 0x5f
        /*0042*/ 	.short	0x0101


	//----- nvinfo : EIATTR_VRC_CTA_INIT_COUNT
	.align		4
        /*0044*/ 	.byte	0x02, 0x4a
	.zero		1
	.zero		1


	//----- nvinfo : EIATTR_EXIT_INSTR_OFFSETS
	.align		4
        /*0048*/ 	.byte	0x04, 0x1c
        /*004a*/ 	.short	(.L_4375 - .L_4374)


	//   ....[0]....
.L_4374:
        /*004c*/ 	.word	0x00000170


	//   ....[1]....
        /*0050*/ 	.word	0x00000a00


	//   ....[2]....
        /*0054*/ 	.word	0x00000ca0


	//   ....[3]....
        /*0058*/ 	.word	0x00000cf0


	//   ....[4]....
        /*005c*/ 	.word	0x00000d40


	//   ....[5]....
        /*0060*/ 	.word	0x00000e80


	//----- nvinfo : EIATTR_MAX_THREADS
	.align		4
.L_4375:
        /*0064*/ 	.byte	0x04, 0x05
        /*0066*/ 	.short	(.L_4377 - .L_4376)
.L_4376:
        /*0068*/ 	.word	0x00000200
        /*006c*/ 	.word	0x00000001
        /*0070*/ 	.word	0x00000001


	//----- nvinfo : EIATTR_CRS_STACK_SIZE
	.align		4
.L_4377:
        /*0074*/ 	.byte	0x04, 0x1e
        /*0076*/ 	.short	(.L_4379 - .L_4378)
.L_4378:
        /*0078*/ 	.word	0x00000000


	//----- nvinfo : EIATTR_CBANK_PARAM_SIZE
	.align		4
.L_4379:
        /*007c*/ 	.byte	0x03, 0x19
        /*007e*/ 	.short	0x0c4a


	//----- nvinfo : EIATTR_PARAM_CBANK
	.align		4
        /*0080*/ 	.byte	0x04, 0x0a
        /*0082*/ 	.short	(.L_4381 - .L_4380)
	.align		4
.L_4380:
        /*0084*/ 	.word	index@(.nv.constant0._ZN2at6native55_GLOBAL__N__de093ff9_22_ForeachBinaryOpList_cu_a911ec4325multi_tensor_apply_kernelINS1_18TensorListMetadataILi2EEENS1_11CopyFunctorIN3c108BFloat16ENS6_7complexIfEELi2ELi1ELi1EEEJNS0_4CopyIS7_S9_EEEEEvT_T0_DpT1_)
        /*0088*/ 	.short	0x0380
        /*008a*/ 	.short	0x0c4a


	//----- nvinfo : EIATTR_SW_WAR
	.align		4
.L_4381:
        /*008c*/ 	.byte	0x04, 0x36
        /*008e*/ 	.short	(.L_4383 - .L_4382)
.L_4382:
        /*0090*/ 	.word	0x00000008
.L_4383:


//--------------------- .nv.info._ZN2at6native55_GLOBAL__N__de093ff9_22_ForeachBinaryOpList_cu_a911ec4325multi_tensor_apply_kernelINS1_18TensorListMetadataILi2EEENS1_11CopyFunctorIN3c108BFloat16ENS6_7complexIdEELi2ELi1ELi1EEEJNS0_4CopyIS7_S9_EEEEEvT_T0_DpT1_ --------------------------
	.section	.nv.info._ZN2at6native55_GLOBAL__N__de093ff9_22_ForeachBinaryOpList_cu_a911ec4325multi_tensor_apply_kernelINS1_18TensorListMetadataILi2EEENS1_11CopyFunctorIN3c108BFloat16ENS6_7complexIdEELi2ELi1ELi1EEEJNS0_4CopyIS7_S9_EEEEEvT_T0_DpT1_,"",@"SHT_CUDA_INFO"
	.sectionflags	@""
	.align	4


	//----- nvinfo : EIATTR_CUDA_API_VERSION
	.align		4
        /*0000*/ 	.byte	0x04, 0x37
        /*0002*/ 	.short	(.L_4385 - .L_4384)
.L_4384:
        /*0004*/ 	.word	0x00000082


	//----- nvinfo : EIATTR_KPARAM_INFO
	.align		4
.L_4385:
        /*0008*/ 	.byte	0x04, 0x17
        /*000a*/ 	.short	(.L_4387 - .L_4386)
.L_4386:
        /*000c*/ 	.word	0x00000000
        /*0010*/ 	.short	0x0002
        /*0012*/ 	.short	0x0c49
        /*0014*/ 	.byte	0x00, 0xf0, 0x05, 0x00


	//----- nvinfo : EIATTR_KPARAM_INFO
	.align		4
.L_4387:
        /*0018*/ 	.byte	0x04, 0x17
        /*001a*/ 	.short	(.L_4389 - .L_4388)
.L_4388:
        /*001c*/ 	.word	0x00000000
        /*0020*/ 	.short	0x0001
        /*0022*/ 	.short	0x0c48
        /*0024*/ 	.byte	0x00, 0xf0, 0x05, 0x00


	//----- nvinfo : EIATTR_KPARAM_INFO
	.align		4
.L_4389:
        /*0028*/ 	.byte	0x04, 0x17
        /*002a*/ 	.short	(.L_4391 - .L_4390)
.L_4390:
        /*002c*/ 	.word	0x00000000
        /*0030*/ 	.short	0x0000
        /*0032*/ 	.short	0x0000
        /*0034*/ 	.byte	0x00, 0xf0, 0x21, 0x31


	//----- nvinfo : EIATTR_SPARSE_MMA_MASK
	.align		4
.L_4391:
        /*0038*/ 	.byte	0x03, 0x50
        /*003a*/ 	.short	0x0000


	//----- nvinfo : EIATTR_MAXREG_COUNT
	.align		4
        /*003c*/ 	.byte	0x03, 0x1b
        /*003e*/ 	.short	0x0080


	//----- nvinfo : EIATTR_MERCURY_ISA_VERSION
	.align		4
        /*0040*/ 	.byte	0x03, 0x5f
        /*0042*/ 	.short	0x0101


	//----- nvinfo : EIATTR_VRC_CTA_INIT_COUNT
	.align		4
        /*0044*/ 	.byte	0x02, 0x4a
	.zero		1
	.zero		1


	//----- nvinfo : EIATTR_EXIT_INSTR_OFFSETS
	.align		4
        /*0048*/ 	.byte	0x04, 0x1c
        /*004a*/ 	.short	(.L_4393 - .L_4392)


	//   ....[0]....
.L_4392:
        /*004c*/ 	.word	0x00000170


	//   ....[1]....
        /*0050*/ 	.word	0x00000e80


	//   ....[2]....
        /*0054*/ 	.word	0x00001380


	//   ....[3]....
        /*0058*/ 	.word	0x000013d0


	//   ....[4]....
        /*005c*/ 	.word	0x00001420


	//   ....[5]....
        /*0060*/ 	.word	0x000017f0


	//----- nvinfo : EIATTR_MAX_THREADS
	.align		4
.L_4393:
        /*0064*/ 	.byte	0x04, 0x05
        /*0066*/ 	.short	(.L_4395 - .L_4394)
.L_4394:
        /*0068*/ 	.word	0x00000200
        /*006c*/ 	.word	0x00000001
        /*0070*/ 	.word	0x00000001


	//----- nvinfo : EIATTR_CRS_STACK_SIZE
	.align		4
.L_4395:
        /*0074*/ 	.byte	0x04, 0x1e
        /*0076*/ 	.short	(.L_4397 - .L_4396)
.L_4396:
        /*0078*/ 	.word	0x00000000


	//----- nvinfo : EIATTR_CBANK_PARAM_SIZE
	.align		4
.L_4397:
        /*007c*/ 	.byte	0x03, 0x19
        /*007e*/ 	.short	0x0c4a


	//----- nvinfo : EIATTR_PARAM_CBANK
	.align		4
        /*0080*/ 	.byte	0x04, 0x0a
        /*0082*/ 	.short	(.L_4399 - .L_4398)
	.align		4
.L_4398:
        /*0084*/ 	.word	index@(.nv.constant0._ZN2at6native55_GLOBAL__N__de093ff9_22_ForeachBinaryOpList_cu_a911ec4325multi_tensor_apply_kernelINS1_18TensorListMetadataILi2EEENS1_11CopyFunctorIN3c108BFloat16ENS6_7complexIdEELi2ELi1ELi1EEEJNS0_4CopyIS7_S9_EEEEEvT_T0_DpT1_)
        /*0088*/ 	.short	0x0380
        /*008a*/ 	.short	0x0c4a


	//----- nvinfo : EIATTR_SW_WAR
	.align		4
.L_4399:
        /*008c*/ 	.byte	0x04, 0x36
        /*008e*/ 	.short	(.L_4401 - .L_4400)
.L_4400:
        /*0090*/ 	.word	0x00000008
.L_4401:


//--------------------- .nv.info._ZN2at6native55_GLOBAL__N__de093ff9_22_ForeachBinaryOpList_cu_a911ec4325multi_tensor_apply_kernelINS1_18TensorListMetadataILi2EEENS1_11CopyFunctorIN3c108BFloat16EfLi2ELi1ELi1EEEJNS0_4CopyIS7_fEEEEEvT_T0_DpT1_ --------------------------
	.section	.nv.info._ZN2at6native55_GLOBAL__N__de093ff9_22_ForeachBinaryOpList_cu_a911ec4325multi_tensor_apply_kernelINS1_18TensorListMetadataILi2EEENS1_11CopyFunctorIN3c108BFloat16EfLi2ELi1ELi1EEEJNS0_4CopyIS7_fEEEEEvT_T0_DpT1_,"",@"SHT_CUDA_INFO"
	.sectionflags	@""
	.align	4


	//----- nvinfo : EIATTR_CUDA_API_VERSION
	.align		4
        /*0000*/ 	.byte	0x04, 0x37
        /*0002*/ 	.short	(.L_4403 - .L_4402)
.L_4402:
        /*0004*/ 	.word	0x00000082


	//----- nvinfo : EIATTR_KPARAM_INFO
	.align		4
.L_4403:
        /*0008*/ 	.byte	0x04, 0x17
        /*000a*/ 	.short	(.L_4405 - .L_4404)
.L_4404:
        /*000c*/ 	.word	0x00000000
        /*0010*/ 	.short	0x0002
        /*0012*/ 	.short	0x0c49
        /*0014*/ 	.byte	0x00, 0xf0, 0x05, 0x00


	//----- nvinfo : EIATTR_KPARAM_INFO
	.align		4
.L_4405:
        /*0018*/ 	.byte	0x04, 0x17
        /*001a*/ 	.short	(.L_4407 - .L_4406)
.L_4406:
        /*001c*/ 	.word	0x00000000
        /*0020*/ 	.short	0x0001
        /*0022*/ 	.short	0x0c48
        /*0024*/ 	.byte	0x00, 0xf0, 0x05, 0x00


	//----- nvinfo : EIATTR_KPARAM_INFO
	.align		4
.L_4407:
        /*0028*/ 	.byte	0x04, 0x17
        /*002a*/ 	.short	(.L_4409 - .L_4408)
.L_4408:
        /*002c*/ 	.word	0x00000000
        /*0030*/ 	.short	0x0000
        /*0032*/ 	.short	0x0000
        /*0034*/ 	.byte	0x00, 0xf0, 0x21, 0x31


	//----- nvinfo : EIATTR_SPARSE_MMA_MASK
	.align		4
.L_4409:
        /*0038*/ 	.byte	0x03, 0x50
        /*003a*/ 	.short	0x0000


	//----- nvinfo : EIATTR_MAXREG_COUNT
	.align		4
        /*003c*/ 	.byte	0x03, 0x1b
        /*003e*/ 	.short	0x0080


	//----- nvinfo : EIATTR_MERCURY_ISA_VERSION
	.align		4
        /*0040*/ 	.byte	0x03, 0x5f
        /*0042*/ 	.short	0x0101


	//----- nvinfo : EIATTR_VRC_CTA_INIT_COUNT
	.align		4
        /*0044*/ 	.byte	0x02, 0x4a
	.zero		1
	.zero		1


	//----- nvinfo : EIATTR_EXIT_INSTR_OFFSETS
	.align		4
        /*0048*/ 	.byte	0x04, 0x1c
        /*004a*/ 	.short	(.L_4411 - .L_4410)


	//   ....[0]....
.L_4410:
        /*004c*/ 	.word	0x00000170


	//   ....[1]....
        /*0050*/ 	.word	0x000009c0


	//   ....[2]....
        /*0054*/ 	.word	0x00000c60


	//   ....[3]....
        /*0058*/ 	.word	0x00000cb0


	//   ....[4]....
        /*005c*/ 	.word	0x00000d00


	//   ....[5]....
        /*0060*/ 	.word	0x00000e40


	//----- nvinfo : EIATTR_MAX_THREADS
	.align		4
.L_4411:
        /*0064*/ 	.byte	0x04, 0x05
        /*0066*/ 	.short	(.L_4413 - .L_4412)
.L_4412:
        /*0068*/ 	.word	0x00000200
        /*006c*/ 	.word	0x00000001
        /*0070*/ 	.word	0x00000001


	//----- nvinfo : EIATTR_CRS_STACK_SIZE
	.align		4
.L_4413:
        /*0074*/ 	.byte	0x04, 0x1e
        /*0076*/ 	.short	(.L_4415 - .L_4414)
.L_4414:
        /*0078*/ 	.word	0x00000000


	//----- nvinfo : EIATTR_CBANK_PARAM_SIZE
	.align		4
.L_4415:
        /*007c*/ 	.byte	0x03, 0x19
        /*007e*/ 	.short	0x0c4a


	//----- nvinfo : EIATTR_PARAM_CBANK
	.align		4
        /*0080*/ 	.byte	0x04, 0x0a
        /*0082*/ 	.short	(.L_4417 - .L_4416)
	.align		4
.L_4416:
        /*0084*/ 	.word	index@(.nv.constant0._ZN2at6native55_GLOBAL__N__de093ff9_22_ForeachBinaryOpList_cu_a911ec4325multi_tensor_apply_kernelINS1_18TensorListMetadataILi2EEENS1_11CopyFunctorIN3c108BFloat16EfLi2ELi1ELi1EEEJNS0_4CopyIS7_fEEEEEvT_T0_DpT1_)
        /*0088*/ 	.short	0x0380
        /*008a*/ 	.short	0x0c4a


	//----- nvinfo : EIATTR_SW_WAR
	.align		4
.L_4417:
        /*008c*/ 	.byte	0x04, 0x36
        /*008e*/ 	.short	(.L_4419 - .L_4418)
.L_4418:
        /*0090*/ 	.word	0x00000008
.L_4419:


//--------------------- .nv.info._ZN2at6native55_GLOBAL__N__de093ff9_22_ForeachBinaryOpList_cu_a911ec4325multi_tensor_apply_kernelINS1_18TensorListMetadataILi2EEENS1_11CopyFunctorIN3c108BFloat16EdLi2ELi1ELi1EEEJNS0_4CopyIS7_dEEEEEvT_T0_DpT1_ --------------------------
	.section	.nv.info._ZN2at6native55_GLOBAL__N__de093ff9_22_ForeachBinaryOpList_cu_a911ec4325multi_tensor_apply_kernelINS1_18TensorListMetadataILi2EEENS1_11CopyFunctorIN3c108BFloat16EdLi2ELi1ELi1EEEJNS0_4CopyIS7_dEEEEEvT_T0_DpT1_,"",@"SHT_CUDA_INFO"
	.sectionflags	@""
	.align	4


	//----- nvinfo : EIATTR_CUDA_API_VERSION
	.align		4
        /*0000*/ 	.byte	0x04, 0x37
        /*0002*/ 	.short	(.L_4421 - .L_4420)
.L_4420:
        /*0004*/ 	.word	0x00000082


	//----- nvinfo : EIATTR_KPARAM_INFO
	.align		4
.L_4421:
        /*0008*/ 	.byte	0x04, 0x17
        /*000a*/ 	.short	(.L_4423 - .L_4422)
.L_4422:
        /*000c*/ 	.word	0x00000000
        /*0010*/ 	.short	0x0002
        /*0012*/ 	.short	0x0c49
        /*0014*/ 	.byte	0x00, 0xf0, 0x05, 0x00


	//----- nvinfo : EIATTR_KPARAM_INFO
	.align		4
.L_4423:
        /*0018*/ 	.byte	0x04, 0x17
        /*001a*/ 	.short	(.L_4425 - .L_4424)
.L_4424:
        /*001c*/ 	.word	0x00000000
        /*0020*/ 	.short	0x0001
        /*0022*/ 	.short	0x0c48
        /*0024*/ 	.byte	0x00, 0xf0, 0x05, 0x00


	//----- nvinfo : EIATTR_KPARAM_INFO
	.align		4
.L_4425:
        /*0028*/ 	.byte	0x04, 0x17
        /*002a*/ 	.short	(.L_4427 - .L_4426)
.L_4426:
        /*002c*/ 	.word	0x00000000
        /*0030*/ 	.short	0x0000
        /*0032*/ 	.short	0x0000
        /*0034*/ 	.byte	0x00, 0xf0, 0x21, 0x31


	//----- nvinfo : EIATTR_SPARSE_MMA_MASK
	.align		4
.L_4427:
        /*0038*/ 	.byte	0x03, 0x50
        /*003a*/ 	.short	0x0000


	//----- nvinfo : EIATTR_MAXREG_COUNT
	.align		4
        /*003c*/ 	.byte	0x03, 0x1b
        /*003e*/ 	.short	0x0080


	//----- nvinfo : EIATTR_MERCURY_ISA_VERSION
	.align		4
        /*0040*/ 	.byte	0x03, 0x5f
        /*0042*/ 	.short	0x0101


	//----- nvinfo : EIATTR_VRC_CTA_INIT_COUNT
	.align		4
        /*0044*/ 	.byte	0x02, 0x4a
	.zero		1
	.zero		1


	//----- nvinfo : EIATTR_EXIT_INSTR_OFFSETS
	.align		4
        /*0048*/ 	.byte	0x04, 0x1c
        /*004a*/ 	.short	(.L_4429 - .L_4428)


	//   ....[0]....
.L_4428:
        /*004c*/ 	.word	0x00000170


	//   ....[1]....
        /*0050*/ 	.word	0x00000e30


	//   ....[2]....
        /*0054*/ 	.word	0x00001330


	//   ....[3]....
        /*0058*/ 	.word	0x00001380


	//   ....[4]....
        /*005c*/ 	.word	0x000013d0


	//   ....[5]....
        /*0060*/ 	.word	0x00001790


	//----- nvinfo : EIATTR_MAX_THREADS
	.align		4
.L_4429:
        /*0064*/ 	.byte	0x04, 0x05
        /*0066*/ 	.short	(.L_4431 - .L_4430)
.L_4430:
        /*0068*/ 	.word	0x00000200
        /*006c*/ 	.word	0x00000001
        /*0070*/ 	.word	0x00000001


	//----- nvinfo : EIATTR_CRS_STACK_SIZE
	.align		4
.L_4431:
        /*0074*/ 	.byte	0x04, 0x1e
        /*0076*/ 	.short	(.L_4433 - .L_4432)
.L_4432:
        /*0078*/ 	.word	0x00000000


	//----- nvinfo : EIATTR_CBANK_PARAM_SIZE
	.align		4
.L_4433:
        /*007c*/ 	.byte	0x03, 0x19
        /*007e*/ 	.short	0x0c4a


	//----- nvinfo : EIATTR_PARAM_CBANK
	.align		4
        /*0080*/ 	.byte	0x04, 0x0a
        /*0082*/ 	.short	(.L_4435 - .L_4434)
	.align		4
.L_4434:
        /*0084*/ 	.word	index@(.nv.constant0._ZN2at6native55_GLOBAL__N__de093ff9_22_ForeachBinaryOpList_cu_a911ec4325multi_tensor_apply_kernelINS1_18TensorListMetadataILi2EEENS1_11CopyFunctorIN3c108BFloat16EdLi2ELi1ELi1EEEJNS0_4CopyIS7_dEEEEEvT_T0_DpT1_)
        /*0088*/ 	.short	0x0380
        /*008a*/ 	.short	0x0c4a


	//----- nvinfo : EIATTR_SW_WAR
	.align		4
.L_4435:
        /*008c*/ 	.byte	0x04, 0x36
        /*008e*/ 	.short	(.L_4437 - .L_4436)
.L_4436:
        /*0090*/ 	.word	0x00000008
.L_4437:


//--------------------- .nv.info._ZN2at6native55_GLOBAL__N__de093ff9_22_ForeachBinaryOpList_cu_a911ec4325multi_tensor_apply_kernelINS1_18TensorListMetadataILi2EEENS1_11CopyFunctorIN3c108BFloat16EiLi2ELi1ELi1EEEJNS0_4CopyIS7_iEEEEEvT_T0_DpT1_ --------------------------
	.section	.nv.info._ZN2at6native55_GLOBAL__N__de093ff9_22_ForeachBinaryOpList_cu_a911ec4325multi_tensor_apply_kernelINS1_18TensorListMetadataILi2EEENS1_11CopyFunctorIN3c108BFloat16EiLi2ELi1ELi1EEEJNS0_4CopyIS7_iEEEEEvT_T0_DpT1_,"",@"SHT_CUDA_INFO"
	.sectionflags	@""
	.align	4


	//----- nvinfo : EIATTR_CUDA_API_VERSION
	.align		4
        /*0000*/ 	.byte	0x04, 0x37
        /*0002*/ 	.short	(.L_4439 - .L_4438)
.L_4438:
        /*0004*/ 	.word	0x00000082


	//----- nvinfo : EIATTR_KPARAM_INFO
	.align		4
.L_4439:
        /*0008*/ 	.byte	0x04, 0x17
        /*000a*/ 	.short	(.L_4441 - .L_4440)
.L_4440:
        /*000c*/ 	.word	0x00000000
        /*0010*/ 	.short	0x0002
        /*0012*/ 	.short	0x0c49
        /*0014*/ 	.byte	0x00, 0xf0, 0x05, 0x00


	//----- nvinfo : EIATTR_KPARAM_INFO
	.align		4
.L_4441:
        /*0018*/ 	.byte	0x04, 0x17
        /*001a*/ 	.short	(.L_4443 - .L_4442)
.L_4442:
        /*001c*/ 	.word	0x00000000
        /*0020*/ 	.short	0x0001
        /*0022*/ 	.short	0x0c48
        /*0024*/ 	.byte	0x00, 0xf0, 0x05, 0x00


	//----- nvinfo : EIATTR_KPARAM_INFO
	.align		4
.L_4443:
        /*0028*/ 	.byte	0x04, 0x17
        /*002a*/ 	.short	(.L_4445 - .L_4444)
.L_4444:
        /*002c*/ 	.word	0x00000000
        /*0030*/ 	.short	0x0000
        /*0032*/ 	.short	0x0000
        /*0034*/ 	.byte	0x00, 0xf0, 0x21, 0x31


	//----- nvinfo : EIATTR_SPARSE_MMA_MASK
	.align		4
.L_4445:
        /*0038*/ 	.byte	0x03, 0x50
        /*003a*/ 	.short	0x0000


	//----- nvinfo : EIATTR_MAXREG_COUNT
	.align		4
        /*003c*/ 	.byte	0x03, 0x1b
        /*003e*/ 	.short	0x0080


	//----- nvinfo : EIATTR_MERCURY_ISA_VERSION
	.align		4
        /*0040*/ 	.byte	0x03, 0x5f
        /*0042*/ 	.short	0x0101


	//----- nvinfo : EIATTR_VRC_CTA_INIT_COUNT
	.align		4
        /*0044*/ 	.byte	0x02, 0x4a
	.zero		1
	.zero		1


	//----- nvinfo : EIATTR_EXIT_INSTR_OFFSETS
	.align		4
        /*0048*/ 	.byte	0x04, 0x1c
        /*004a*/ 	.short	(.L_4447 - .L_4446)


	//   ....[0]....
.L_4446:
        /*004c*/ 	.word	0x00000170


	//   ....[1]....
        /*0050*/ 	.word	0x00000a20


	//   ....[2]....
        /*0054*/ 	.word	0x00000d20


	//   ....[3]....
        /*0058*/ 	.word	0x00000d80


	//   ....[4]....
        /*005c*/ 	.word	0x00000dd0


	//   ....[5]....
        /*0060*/ 	.word	0x00000f50


	//----- nvinfo : EIATTR_MAX_THREADS
	.align		4
.L_4447:
        /*0064*/ 	.byte	0x04, 0x05
        /*0066*/ 	.short	(.L_4449 - .L_4448)
.L_4448:
        /*0068*/ 	.word	0x00000200
        /*006c*/ 	.word	0x00000001
        /*0070*/ 	.word	0x00000001


	//----- nvinfo : EIATTR_CRS_STACK_SIZE
	.align		4
.L_4449:
        /*0074*/ 	.byte	0x04, 0x1e
        /*0076*/ 	.short	(.L_4451 - .L_4450)
.L_4450:
        /*0078*/ 	.word	0x00000000


	//----- nvinfo : EIATTR_CBANK_PARAM_SIZE
	.align		4
.L_4451:
        /*007c*/ 	.byte	0x03, 0x19
        /*007e*/ 	.short	0x0c4a


	//----- nvinfo : EIATTR_PARAM_CBANK
	.align		4
        /*0080*/ 	.byte	0x04, 0x0a
        /*0082*/ 	.short	(.L_4453 - .L_4452)
	.align		4
.L_4452:
        /*0084*/ 	.word	index@(.nv.constant0._ZN2at6native55_GLOBAL__N__de093ff9_22_ForeachBinaryOpList_cu_a911ec4325multi_tensor_apply_kernelINS1_18TensorListMetadataILi2EEENS1_11CopyFunctorIN3c108BFloat16EiLi2ELi1ELi1EEEJNS0_4CopyIS7_iEEEEEvT_T0_DpT1_)
        /*0088*/ 	.short	0x0380
        /*008a*/ 	.short	0x0c4a


	//----- nvinfo : EIATTR_SW_WAR
	.align		4
.L_4453:
        /*008c*/ 	.byte	0x04, 0x36
        /*008e*/ 	.short	(.L_4455 - .L_4454)
.L_4454:
        /*0090*/ 	.word	0x00000008
.L_4455:


//--------------------- .nv.info._ZN2at6native55_GLOBAL__N__de093ff9_22_ForeachBinaryOpList_cu_a911ec4325multi_tensor_apply_kernelINS1_18TensorListMetadataILi2EEENS1_11CopyFunctorIN3c108BFloat16EsLi2ELi1ELi1EEEJNS0_4CopyIS7_sEEEEEvT_T0_DpT1_ --------------------------
	.section	.nv.info._ZN2at6native55_GLOBAL__N__de093ff9_22_ForeachBinaryOpList_cu_a911ec4325multi_tensor_apply_kernelINS1_18TensorListMetadataILi2EEENS1_11CopyFunctorIN3c108BFloat16EsLi2ELi1ELi1EEEJNS0_4CopyIS7_sEEEEEvT_T0_DpT1_,"",@"SHT_CUDA_INFO"
	.sectionflags	@""
	.align	4


	//----- nvinfo : EIATTR_CUDA_API_VERSION
	.align		4
        /*0000*/ 	.byte	0x04, 0x37
        /*0002*/ 	.short	(.L_4457 - .L_4456)
.L_4456:
        /*0004*/ 	.word	0x00000082


	//----- nvinfo : EIATTR_KPARAM_INFO
	.align		4
.L_4457:
        /*0008*/ 	.byte	0x04, 0x17
        /*000a*/ 	.short	(.L_4459 - .L_4458)
.L_4458:
        /*000c*/ 	.word	0x00000000
        /*0010*/ 	.short	0x0002
        /*0012*/ 	.short	0x0c49
        /*0014*/ 	.byte	0x00, 0xf0, 0x05, 0x00


	//----- nvinfo : EIATTR_KPARAM_INFO
	.align		4
.L_4459:
        /*0018*/ 	.byte	0x04, 0x17
        /*001a*/ 	.short	(.L_4461 - .L_4460)
.L_4460:
        /*001c*/ 	.word	0x00000000
        /*0020*/ 	.short	0x0001
        /*0022*/ 	.short	0x0c48
        /*0024*/ 	.byte	0x00, 0xf0, 0x05, 0x00


	//----- nvinfo : EIATTR_KPARAM_INFO
	.align		4
.L_4461:
        /*0028*/ 	.byte	0x04, 0x17
        /*002a*/ 	.short	(.L_4463 - .L_4462)
.L_4462:
        /*002c*/ 	.word	0x00000000
        /*0030*/ 	.short	0x0000
        /*0032*/ 	.short	0x0000
        /*0034*/ 	.byte	0x00, 0xf0, 0x21, 0x31


	//----- nvinfo : EIATTR_SPARSE_MMA_MASK
	.align		4
.L_4463:
        /*0038*/ 	.byte	0x03, 0x50
        /*003a*/ 	.short	0x0000


	//----- nvinfo : EIATTR_MAXREG_COUNT
	.align		4
        /*003c*/ 	.byte	0x03, 0x1b
        /*003e*/ 	.short	0x0080


	//----- nvinfo : EIATTR_MERCURY_ISA_VERSION
	.align		4
        /*0040*/ 	.byte	0x03, 0x5f
        /*0042*/ 	.short	0x0101


	//----- nvinfo : EIATTR_VRC_CTA_INIT_COUNT
	.align		4
        /*0044*/ 	.byte	0x02, 0x4a
	.zero		1
	.zero		1


	//----- nvinfo : EIATTR_EXIT_INSTR_OFFSETS
	.align		4
        /*0048*/ 	.byte	0x04, 0x1c
        /*004a*/ 	.short	(.L_4465 - .L_4464)


	//   ....[0]....
.L_4464:
        /*004c*/ 	.word	0x00000170


	//   ....[1]....
        /*0050*/ 	.word	0x00000a10


	//   ....[2]....
        /*0054*/ 	.word	0x00000d20


	//   ....[3]....
        /*0058*/ 	.word	0x00000d80


	//   ....[4]....
        /*005c*/ 	.word	0x00000dd0


	//   ....[5]....
        /*0060*/ 	.word	0x00000f70


	//----- nvinfo : EIATTR_MAX_THREADS
	.align		4
.L_4465:
        /*0064*/ 	.byte	0x04, 0x05
        /*0066*/ 	.short	(.L_4467 - .L_4466)
.L_4466:
        /*0068*/ 	.word	0x00000200
        /*006c*/ 	.word	0x00000001
        /*0070*/ 	.word	0x00000001


	//----- nvinfo : EIATTR_CRS_STACK_SIZE
	.align		4
.L_4467:
        /*0074*/ 	.byte	0x04, 0x1e
        /*0076*/ 	.short	(.L_4469 - .L_4468)
.L_4468:
        /*0078*/ 	.word	0x00000000


	//----- nvinfo : EIATTR_CBANK_PARAM_SIZE
	.align		4
.L_4469:
        /*007c*/ 	.byte	0x03, 0x19
        /*007e*/ 	.short	0x0c4a


	//----- nvinfo : EIATTR_PARAM_CBANK
	.align		4
        /*0080*/ 	.byte	0x04, 0x0a
        /*0082*/ 	.short	(.L_4471 - .L_4470)
	.align		4
.L_4470:
        /*0084*/ 	.word	index@(.nv.constant0._ZN2at6native55_GLOBAL__N__de093ff9_22_ForeachBinaryOpList_cu_a911ec4325multi_tensor_apply_kernelINS1_18TensorListMetadataILi2EEENS1_11CopyFunctorIN3c108BFloat16EsLi2ELi1ELi1EEEJNS0_4CopyIS7_sEEEEEvT_T0_DpT1_)
        /*0088*/ 	.short	0x0380
        /*008a*/ 	.short	0x0c4a


	//----- nvinfo : EIATTR_SW_WAR
	.align		4
.L_4471:
        /*008c*/ 	.byte	0x04, 0x36
        /*008e*/ 	.short	(.L_4473 - .L_4472)
.L_4472:
        /*0090*/ 	.word	0x00000008
.L_4473:


//--------------------- .nv.info._ZN2at6native55_GLOBAL__N__de093ff9_22_ForeachBinaryOpList_cu_a911ec4325multi_tensor_apply_kernelINS1_18TensorListMetadataILi2EEENS1_11CopyFunctorIN3c108BFloat16ElLi2ELi1ELi1EEEJNS0_4CopyIS7_lEEEEEvT_T0_DpT1_ --------------------------
	.section	.nv.info._ZN2at6native55_GLOBAL__N__de093ff9_22_ForeachBinaryOpList_cu_a911ec4325multi_tensor_apply_kernelINS1_18TensorListMetadataILi2EEENS1_11CopyFunctorIN3c108BFloat16ElLi2ELi1ELi1EEEJNS0_4CopyIS7_lEEEEEvT_T0_DpT1_,"",@"SHT_CUDA_INFO"
	.sectionflags	@""
	.align	4


	//----- nvinfo : EIATTR_CUDA_API_VERSION
	.align		4
        /*0000*/ 	.byte	0x04, 0x37
        /*0002*/ 	.short	(.L_4475 - .L_4474)
.L_4474:
        /*0004*/ 	.word	0x00000082


	//----- nvinfo : EIATTR_KPARAM_INFO
	.align		4
.L_4475:
        /*0008*/ 	.byte	0x04, 0x17
        /*000a*/ 	.short	(.L_4477 - .L_4476)
.L_4476:
        /*000c*/ 	.word	0x00000000
        /*0010*/ 	.short	0x0002
        /*0012*/ 	.short	0x0c49
        /*0014*/ 	.byte	0x00, 0xf0, 0x05, 0x00


	//----- nvinfo : EIATTR_KPARAM_INFO
	.align		4
.L_4477:
        /*0018*/ 	.byte	0x04, 0x17
        /*001a*/ 	.short	(.L_4479 - .L_4478)
.L_4478:
        /*001c*/ 	.word	0x00000000
        /*0020*/ 	.short	0x0001
        /*0022*/ 	.short	0x0c48
        /*0024*/ 	.byte	0x00, 0xf0, 0x05, 0x00


	//----- nvinfo : EIATTR_KPARAM_INFO
	.align		4
.L_4479:
        /*0028*/ 	.byte	0x04, 0x17
        /*002a*/ 	.short	(.L_4481 - .L_4480)
.L_4480:
        /*002c*/ 	.word	0x00000000
        /*0030*/ 	.short	0x0000
        /*0032*/ 	.short	0x0000
        /*0034*/ 	.byte	0x00, 0xf0, 0x21, 0x31


	//----- nvinfo : EIATTR_SPARSE_MMA_MASK
	.align		4
.L_4481:
        /*0038*/ 	.byte	0x03, 0x50
        /*003a*/ 	.short	0x0000


	//----- nvinfo : EIATTR_MAXREG_COUNT
	.align		4
        /*003c*/ 	.byte	0x03, 0x1b
        /*003e*/ 	.short	0x0080


	//----- nvinfo : EIATTR_MERCURY_ISA_VERSION
	.align		4
        /*0040*/ 	.byte	0x03, 0x5f
        /*0042*/ 	.short	0x0101


	//----- nvinfo : EIATTR_VRC_CTA_INIT_COUNT
	.align		4
        /*0044*/ 	.byte	0x02, 0x4a
	.zero		1
	.zero		1


	//----- nvinfo : EIATTR_EXIT_INSTR_OFFSETS
	.align		4
        /*0048*/ 	.byte	0x04, 0x1c
        /*004a*/ 	.short	(.L_4483 - .L_4482)


	//   ....[0]....
.L_4482:
        /*004c*/ 	.word	0x00000170


	//   ....[1]....
        /*0050*/ 	.word	0x00000af0


	//   ....[2]....
        /*0054*/ 	.word	0x00000e30


	//   ....[3]....
        /*0058*/ 	.word	0x00000e90


	//   ....[4]....
        /*005c*/ 	.word	0x00000ee0


	//   ....[5]....
        /*0060*/ 	.word	0x00001110


	//----- nvinfo : EIATTR_MAX_THREADS
	.align		4
.L_4483:
        /*0064*/ 	.byte	0x04, 0x05
        /*0066*/ 	.short	(.L_4485 - .L_4484)
.L_4484:
        /*0068*/ 	.word	0x00000200
        /*006c*/ 	.word	0x00000001
        /*0070*/ 	.word	0x00000001


	//----- nvinfo : EIATTR_CRS_STACK_SIZE
	.align		4
.L_4485:
        /*0074*/ 	.byte	0x04, 0x1e
        /*0076*/ 	.short	(.L_4487 - .L_4486)
.L_4486:
        /*0078*/ 	.word	0x00000000


	//----- nvinfo : EIATTR_CBANK_PARAM_SIZE
	.align		4
.L_4487:
        /*007c*/ 	.byte	0x03, 0x19
        /*007e*/ 	.short	0x0c4a


	//----- nvinfo : EIATTR_PARAM_CBANK
	.align		4
        /*0080*/ 	.byte	0x04, 0x0a
        /*0082*/ 	.short	(.L_4489 - .L_4488)
	.align		4
.L_4488:
        /*0084*/ 	.word	index@(.nv.constant0._ZN2at6native55_GLOBAL__N__de093ff9_22_ForeachBinaryOpList_cu_a911ec4325multi_tensor_apply_kernelINS1_18TensorListMetadataILi2EEENS1_11CopyFunctorIN3c108BFloat16ElLi2ELi1ELi1EEEJNS0_4CopyIS7_lEEEEEvT_T0_DpT1_)
        /*0088*/ 	.short	0x0380
        /*008a*/ 	.short	0x0c4a


	//----- nvinfo : EIATTR_SW_WAR
	.align		4
.L_4489:
        /*008c*/ 	.byte	0x04, 0x36
        /*008e*/ 	.short	(.L_4491 - .L_4490)
.L_4490:
        /*0090*/ 	.word	0x00000008
.L_4491:


//--------------------- .nv.info._ZN2at6native55_GLOBAL__N__de093ff9_22_ForeachBinaryOpList_cu_a911ec4325multi_tensor_apply_kernelINS1_18TensorListMetadataILi2EEENS1_11CopyFunctorIN3c108BFloat16EaLi2ELi1ELi1EEEJNS0_4CopyIS7_aEEEEEvT_T0_DpT1_ --------------------------
	.section	.nv.info._ZN2at6native55_GLOBAL__N__de093ff9_22_ForeachBinaryOpList_cu_a911ec4325multi_tensor_apply_kernelINS1_18TensorListMetadataILi2EEENS1_11CopyFunctorIN3c108BFloat16EaLi2ELi1ELi1EEEJNS0_4CopyIS7_aEEEEEvT_T0_DpT1_,"",@"SHT_CUDA_INFO"
	.sectionflags	@""
	.align	4


	//----- nvinfo : EIATTR_CUDA_API_VERSION
	.align		4
        /*0000*/ 	.byte	0x04, 0x37
        /*0002*/ 	.short	(.L_4493 - .L_4492)
.L_4492:
        /*0004*/ 	.word	0x00000082


	//----- nvinfo : EIATTR_KPARAM_INFO
	.align		4
.L_4493:
        /*0008*/ 	.byte	0x04, 0x17
        /*000a*/ 	.short	(.L_4495 - .L_4494)
.L_4494:
        /*000c*/ 	.word	0x00000000
        /*0010*/ 	.short	0x0002
        /*0012*/ 	.short	0x0c49
        /*0014*/ 	.byte	0x00, 0xf0, 0x05, 0x00


	//----- nvinfo : EIATTR_KPARAM_INFO
	.align		4
.L_4495:
        /*0018*/ 	.byte	0x04, 0x17
        /*001a*/ 	.short	(.L_4497 - .L_4496)
.L_4496:
        /*001c*/ 	.word	0x00000000
        /*0020*/ 	.short	0x0001
        /*0022*/ 	.short	0x0c48
        /*0024*/ 	.byte	0x00, 0xf0, 0x05, 0x00


	//----- nvinfo : EIATTR_KPARAM_INFO
	.align		4
.L_4497:
        /*0028*/ 	.byte	0x04, 0x17
        /*002a*/ 	.short	(.L_4499 - .L_4498)
.L_4498:
        /*002c*/ 	.word	0x00000000
        /*0030*/ 	.short	0x0000
        /*0032*/ 	.short	0x0000
        /*0034*/ 	.byte	0x00, 0xf0, 0x21, 0x31


	//----- nvinfo : EIATTR_SPARSE_MMA_MASK
	.align		4
.L_4499:
        /*0038*/ 	.byte	0x03, 0x50
        /*003a*/ 	.short	0x0000


	//----- nvinfo : EIATTR_MAXREG_COUNT
	.align		4
        /*003c*/ 	.byte	0x03, 0x1b
        /*003e*/ 	.short	0x0080


	//----- nvinfo : EIATTR_MERCURY_ISA_VERSION
	.align		4
        /*0040*/ 	.byte	0x03, 0x5f
        /*0042*/ 	.short	0x0101


	//----- nvinfo : EIATTR_VRC_CTA_INIT_COUNT
	.align		4
        /*0044*/ 	.byte	0x02, 0x4a
	.zero		1
	.zero		1


	//----- nvinfo : EIATTR_EXIT_INSTR_OFFSETS
	.align		4
        /*0048*/ 	.byte	0x04, 0x1c
        /*004a*/ 	.short	(.L_4501 - .L_4500)


	//   ....[0]....
.L_4500:
        /*004c*/ 	.word	0x00000170


	//   ....[1]....
        /*0050*/ 	.word	0x00000ce0


	//   ....[2]....
        /*0054*/ 	.word	0x00000fc0


	//   ....[3]....
        /*0058*/ 	.word	0x00001020


	//   ....[4]....
        /*005c*/ 	.word	0x00001070


	//   ....[5]....
        /*0060*/ 	.word	0x000011f0


	//----- nvinfo : EIATTR_MAX_THREADS
	.align		4
.L_4501:
        /*0064*/ 	.byte	0x04, 0x05
        /*0066*/ 	.short	(.L_4503 - .L_4502)
.L_4502:
        /*0068*/ 	.word	0x00000200
        /*006c*/ 	.word	0x00000001
        /*0070*/ 	.word	0x00000001


	//----- nvinfo : EIATTR_CRS_STACK_SIZE
	.align		4
.L_4503:
        /*0074*/ 	.byte	0x04, 0x1e
        /*0076*/ 	.short	(.L_4505 - .L_4504)
.L_4504:
        /*0078*/ 	.word	0x00000000


	//----- nvinfo : EIATTR_CBANK_PARAM_SIZE
	.align		4
.L_4505:
        /*007c*/ 	.byte	0x03, 0x19
        /*007e*/ 	.short	0x0c4a


	//----- nvinfo : EIATTR_PARAM_CBANK
	.align		4
        /*0080*/ 	.byte	0x04, 0x0a
        /*0082*/ 	.short	(.L_4507 - .L_4506)
	.align		4
.L_4506:
        /*0084*/ 	.word	index@(.nv.constant0._ZN2at6native55_GLOBAL__N__de093ff9_22_ForeachBinaryOpList_cu_a911ec4325multi_tensor_apply_kernelINS1_18TensorListMetadataILi2EEENS1_11CopyFunctorIN3c108BFloat16EaLi2ELi1ELi1EEEJNS0_4CopyIS7_aEEEEEvT_T0_DpT1_)
        /*0088*/ 	.short	0x0380
        /*008a*/ 	.short	0x0c4a


	//----- nvinfo : EIATTR_SW_WAR
	.align		4
.L_4507:
        /*008c*/ 	.byte	0x04, 0x36
        /*008e*/ 	.short	(.L_4509 - .L_4508)
.L_4508:
        /*0090*/ 	.word	0x00000008
.L_4509:


//--------------------- .nv.info._ZN2at6native55_GLOBAL__N__de093ff9_22_ForeachBinaryOpList_cu_a911ec4325multi_tensor_apply_kernelINS1_18TensorListMetadataILi2EEENS1_11CopyFunctorIN3c108BFloat16EhLi2ELi1ELi1EEEJNS0_4CopyIS7_hEEEEEvT_T0_DpT1_ --------------------------
	.section	.nv.info._ZN2at6native55_GLOBAL__N__de093ff9_22_ForeachBinaryOpList_cu_a911ec4325multi_tensor_apply_kernelINS1_18TensorListMetadataILi2EEENS1_11CopyFunctorIN3c108BFloat16EhLi2ELi1ELi1EEEJNS0_4CopyIS7_hEEEEEvT_T0_DpT1_,"",@"SHT_CUDA_INFO"
	.sectionflags	@""
	.align	4


	//----- nvinfo : EIATTR_CUDA_API_VERSION
	.align		4
        /*0000*/ 	.byte	0x04, 0x37
        /*0002*/ 	.short	(.L_4511 - .L_4510)
.L_4510:
        /*0004*/ 	.word	0x00000082


	//----- nvinfo : EIATTR_KPARAM_INFO
	.align		4
.L_4511:
        /*0008*/ 	.byte	0x04, 0x17
        /*000a*/ 	.short	(.L_4513 - .L_4512)
.L_4512:
        /*000c*/ 	.word	0x00000000
        /*0010*/ 	.short	0x0002
        /*0012*/ 	.short	0x0c49
        /*0014*/ 	.byte	0x00, 0xf0, 0x05, 0x00


	//----- nvinfo : EIATTR_KPARAM_INFO
	.align		4
.L_4513:
        /*0018*/ 	.byte	0x04, 0x17
        /*001a*/ 	.short	(.L_4515 - .L_4514)
.L_4514:
        /*001c*/ 	.word	0x00000000
        /*0020*/ 	.short	0x0001
        /*0022*/ 	.short	0x0c48
        /*0024*/ 	.byte	0x00, 0xf0, 0x05, 0x00


	//----- nvinfo : EIATTR_KPARAM_INFO
	.align		4
.L_4515:
        /*0028*/ 	.byte	0x04, 0x17
        /*002a*/ 	.short	(.L_4517 - .L_4516)
.L_4516:
        /*002c*/ 	.word	0x00000000
        /*0030*/ 	.short	0x0000
        /*0032*/ 	.short	0x0000
        /*0034*/ 	.byte	0x00, 0xf0, 0x21, 0x31


	//----- nvinfo : EIATTR_SPARSE_MMA_MASK
	.align		4
.L_4517:
        /*0038*/ 	.byte	0x03, 0x50
        /*003a*/ 	.short	0x0000


	//----- nvinfo : EIATTR_MAXREG_COUNT
	.align		4
        /*003c*/ 	.byte	0x03, 0x1b
        /*003e*/ 	.short	0x0080


	//----- nvinfo : EIATTR_MERCURY_ISA_VERSION
	.align		4
        /*0040*/ 	.byte	0x03, 0x5f
        /*0042*/ 	.short	0x0101


	//----- nvinfo : EIATTR_VRC_CTA_INIT_COUNT
	.align		4
        /*0044*/ 	.byte	0x02, 0x4a
	.zero		1
	.zero		1


	//----- nvinfo : EIATTR_EXIT_INSTR_OFFSETS
	.align		4
        /*0048*/ 	.byte	0x04, 0x1c
        /*004a*/ 	.short	(.L_4519 - .L_4518)


	//   ....[0]....
.L_4518:
        /*004c*/ 	.word	0x00000170


	//   ....[1]....
        /*0050*/ 	.word	0x00000d70


	//   ....[2]....
        /*0054*/ 	.word	0x00001070


	//   ....[3]....
        /*0058*/ 	.word	0x000010e0


	//   ....[4]....
        /*005c*/ 	.word	0x00001130


	//   ....[5]....
        /*0060*/ 	.word	0x000012f0


	//----- nvinfo : EIATTR_MAX_THREADS
	.align		4
.L_4519:
        /*0064*/ 	.byte	0x04, 0x05
        /*0066*/ 	.short	(.L_4521 - .L_4520)
.L_4520:
        /*0068*/ 	.word	0x00000200
        /*006c*/ 	.word	0x00000001
        /*0070*/ 	.word	0x00000001


	//----- nvinfo : EIATTR_CRS_STACK_SIZE
	.align		4
.L_4521:
        /*0074*/ 	.byte	0x04, 0x1e
        /*0076*/ 	.short	(.L_4523 - .L_4522)
.L_4522:
        /*0078*/ 	.word	0x00000000


	//----- nvinfo : EIATTR_CBANK_PARAM_SIZE
	.align		4
.L_4523:
        /*007c*/ 	.byte	0x03, 0x19
        /*007e*/ 	.short	0x0c4a


	//----- nvinfo : EIATTR_PARAM_CBANK
	.align		4
        /*0080*/ 	.byte	0x04, 0x0a
        /*0082*/ 	.short	(.L_4525 - .L_4524)
	.align		4
.L_4524:
        /*0084*/ 	.word	index@(.nv.constant0._ZN2at6native55_GLOBAL__N__de093ff9_22_ForeachBinaryOpList_cu_a911ec4325multi_tensor_apply_kernelINS1_18TensorListMetadataILi2EEENS1_11CopyFunctorIN3c108BFloat16EhLi2ELi1ELi1EEEJNS0_4CopyIS7_hEEEEEvT_T0_DpT1_)
        /*0088*/ 	.short	0x0380
        /*008a*/ 	.short	0x0c4a


	//----- nvinfo : EIATTR_SW_WAR
	.align		4
.L_4525:
        /*008c*/ 	.byte	0x04, 0x36
        /*008e*/ 	.short	(.L_4527 - .L_4526)
.L_4526:
        /*0090*/ 	.word	0x00000008
.L_4527:


//--------------------- .nv.info._ZN2at6native55_GLOBAL__N__de093ff9_22_ForeachBinaryOpList_cu_a911ec4325multi_tensor_apply_kernelINS1_18TensorListMetadataILi2EEENS1_14UnaryOpFunctorIN3c108BFloat16ELi2ELi1ELi1EEEJNS0_4CopyIS7_S7_EEEEEvT_T0_DpT1_ --------------------------
	.section	.nv.info._ZN2at6native55_GLOBAL__N__de093ff9_22_ForeachBinaryOpList_cu_a911ec4325multi_tensor_apply_kernelINS1_18TensorListMetadataILi2EEENS1_14UnaryOpFunctorIN3c108BFloat16ELi2ELi1ELi1EEEJNS0_4CopyIS7_S7_EEEEEvT_T0_DpT1_,"",@"SHT_CUDA_INFO"
	.sectionflags	@""
	.align	4


	//----- nvinfo : EIATTR_CUDA_API_VERSION
	.align		4
        /*0000*/ 	.byte	0x04, 0x37
        /*0002*/ 	.short	(.L_4529 - .L_4528)
.L_4528:
        /*0004*/ 	.word	0x00000082


	//----- nvinfo : EIATTR_KPARAM_INFO
	.align		4
.L_4529:
        /*0008*/ 	.byte	0x04, 0x17
        /*000a*/ 	.short	(.L_4531 - .L_4530)
.L_4530:
        /*000c*/ 	.word	0x00000000
        /*0010*/ 	.short	0x0002
        /*0012*/ 	.short	0x0c49
        /*0014*/ 	.byte	0x00, 0xf0, 0x05, 0x00


	//----- nvinfo : EIATTR_KPARAM_INFO
	.align		4
.L_4531:
        /*0018*/ 	.byte	0x04, 0x17
        /*001a*/ 	.short	(.L_4533 - .L_4532)
.L_4532:
        /*001c*/ 	.word	0x00000000
        /*0020*/ 	.short	0x0001
        /*0022*/ 	.short	0x0c48
        /*0024*/ 	.byte	0x00, 0xf0, 0x05, 0x00


	//----- nvinfo : EIATTR_KPARAM_INFO
	.align		4
.L_4533:
        /*0028*/ 	.byte	0x04, 0x17
        /*002a*/ 	.short	(.L_4535 - .L_4534)
.L_4534:
        /*002c*/ 	.word	0x00000000
        /*0030*/ 	.short	0x0000
        /*0032*/ 	.short	0x0000
        /*0034*/ 	.byte	0x00, 0xf0, 0x21, 0x31


	//----- nvinfo : EIATTR_SPARSE_MMA_MASK
	.align		4
.L_4535:
        /*0038*/ 	.byte	0x03, 0x50
        /*003a*/ 	.short	0x0000


	//----- nvinfo : EIATTR_MAXREG_COUNT
	.align		4
        /*003c*/ 	.byte	0x03, 0x1b
        /*003e*/ 	.short	0x0080


	//----- nvinfo : EIATTR_MERCURY_ISA_VERSION
	.align		4
        /*0040*/ 	.byte	0x03, 0x5f
        /*0042*/ 	.short	0x0101


	//----- nvinfo : EIATTR_VRC_CTA_INIT_COUNT
	.align		4
        /*0044*/ 	.byte	0x02, 0x4a
	.zero		1
	.zero		1


	//----- nvinfo : EIATTR_EXIT_INSTR_OFFSETS
	.align		4
        /*0048*/ 	.byte	0x04, 0x1c
        /*004a*/ 	.short	(.L_4537 - .L_4536)


	//   ....[0]....
.L_4536:
        /*004c*/ 	.word	0x00000170


	//   ....[1]....
        /*0050*/ 	.word	0x00000aa0


	//   ....[2]....
        /*0054*/ 	.word	0x00000da0


	//   ....[3]....
        /*0058*/ 	.word	0x00000e00


	//   ....[4]....
        /*005c*/ 	.word	0x00000e50


	//   ....[5]....
        /*0060*/ 	.word	0x00001010


	//----- nvinfo : EIATTR_MAX_THREADS
	.align		4
.L_4537:
        /*0064*/ 	.byte	0x04, 0x05
        /*0066*/ 	.short	(.L_4539 - .L_4538)
.L_4538:
        /*0068*/ 	.word	0x00000200
        /*006c*/ 	.word	0x00000001
        /*0070*/ 	.word	0x00000001


	//----- nvinfo : EIATTR_CRS_STACK_SIZE
	.align		4
.L_4539:
        /*0074*/ 	.byte	0x04, 0x1e
        /*0076*/ 	.short	(.L_4541 - .L_4540)
.L_4540:
        /*0078*/ 	.word	0x00000000


	//----- nvinfo : EIATTR_CBANK_PARAM_SIZE
	.align		4
.L_4541:
        /*007c*/ 	.byte	0x03, 0x19
        /*007e*/ 	.short	0x0c4a


	//----- nvinfo : EIATTR_PARAM_CBANK
	.align		4
        /*0080*/ 	.byte	0x04, 0x0a
        /*0082*/ 	.short	(.L_4543 - .L_4542)
	.align		4
.L_4542:
        /*0084*/ 	.word	index@(.nv.constant0._ZN2at6native55_GLOBAL__N__de093ff9_22_ForeachBinaryOpList_cu_a911ec4325multi_tensor_apply_kernelINS1_18TensorListMetadataILi2EEENS1_14UnaryOpFunctorIN3c108BFloat16ELi2ELi1ELi1EEEJNS0_4CopyIS7_S7_EEEEEvT_T0_DpT1_)
        /*0088*/ 	.short	0x0380
        /*008a*/ 	.short	0x0c4a


	//----- nvinfo : EIATTR_SW_WAR
	.align		4
.L_4543:
        /*008c*/ 	.byte	0x04, 0x36
        /*008e*/ 	.short	(.L_4545 - .L_4544)
.L_4544:
        /*0090*/ 	.word	0x00000008
.L_4545:


//--------------------- .nv.info._ZN2at6native55_GLOBAL__N__de093ff9_22_ForeachBinaryOpList_cu_a911ec4325multi_tensor_apply_kernelINS1_18TensorListMetadataILi2EEENS1_11CopyFunctorIN3c104HalfENS6_15Float8_e5m2fnuzELi2ELi1ELi1EEEJNS0_4CopyIS7_S8_EEEEEvT_T0_DpT1_ --------------------------
	.section	.nv.info._ZN2at6native55_GLOBAL__N__de093ff9_22_ForeachBinaryOpList_cu_a911ec4325multi_tensor_apply_kernelINS1_18TensorListMetadataILi2EEENS1_11CopyFunctorIN3c104HalfENS6_15Float8_e5m2fnuzELi2ELi1ELi1EEEJNS0_4CopyIS7_S8_EEEEEvT_T0_DpT1_,"",@"SHT_CUDA_INFO"
	.sectionflags	@""
	.align	4


	//----- nvinfo : EIATTR_CUDA_API_VERSION
	.align		4
        /*0000*/ 	.byte	0x04, 0x37
        /*0002*/ 	.short	(.L_4547 - .L_4546)
.L_4546:
        /*0004*/ 	.word	0x00000082


	//----- nvinfo : EIATTR_KPARAM_INFO
	.align		4
.L_4547:
        /*0008*/ 	.byte	0x04, 0x17
        /*000a*/ 	.short	(.L_4549 - .L_4548)
.L_4548:
        /*000c*/ 	.word	0x00000000
        /*0010*/ 	.short	0x0002
        /*0012*/ 	.short	0x0c49
        /*0014*/ 	.byte	0x00, 0xf0, 0x05, 0x00


	//----- nvinfo : EIATTR_KPARAM_INFO
	.align		4
.L_4549:
        /*0018*/ 	.byte	0x04, 0x17
        /*001a*/ 	.short	(.L_4551 - .L_4550)
.L_4550:
        /*001c*/ 	.word	0x00000000
        /*0020*/ 	.short	0x0001
        /*0022*/ 	.short	0x0c48
        /*0024*/ 	.byte	0x00, 0xf0, 0x05, 0x00


	//----- nvinfo : EIATTR_KPARAM_INFO
	.align		4
.L_4551:
        /*0028*/ 	.byte	0x04, 0x17
        /*002a*/ 	.short	(.L_4553 - .L_4552)
.L_4552:
        /*002c*/ 	.word	0x00000000
        /*0030*/ 	.short	0x0000
        /*0032*/ 	.short	0x0000
        /*0034*/ 	.byte	0x00, 0xf0, 0x21, 0x31


	//----- nvinfo : EIATTR_SPARSE_MMA_MASK
	.align		4
.L_4553:
        /*0038*/ 	.byte	0x03, 0x50
        /*003a*/ 	.short	0x0000


	//----- nvinfo : EIATTR_MAXREG_COUNT
	.align		4
        /*003c*/ 	.byte	0x03, 0x1b
        /*003e*/ 	.short	0x0080


	//----- nvinfo : EIATTR_MERCURY_ISA_VERSION
	.align		4
        /*0040*/ 	.byte	0x03, 0x5f
        /*0042*/ 	.short	0x0101


	//----- nvinfo : EIATTR_VRC_CTA_INIT_COUNT
	.align		4
        /*0044*/ 	.byte	0x02, 0x4a
	.zero		1
	.zero		1


	//----- nvinfo : EIATTR_EXIT_INSTR_OFFSETS
	.align		4
        /*0048*/ 	.byte	0x04, 0x1c
        /*004a*/ 	.short	(.L_4555 - .L_4554)


	//   ....[0]....
.L_4554:
        /*004c*/ 	.word	0x00000180


	//   ....[1]....
        /*0050*/ 	.word	0x00000db0


	//   ....[2]....
        /*0054*/ 	.word	0x00000e00


	//   ....[3]....
        /*0058*/ 	.word	0x00001650


	//----- nvinfo : EIATTR_MAX_THREADS
	.align		4
.L_4555:
        /*005c*/ 	.byte	0x04, 0x05
        /*005e*/ 	.short	(.L_4557 - .L_4556)
.L_4556:
        /*0060*/ 	.word	0x00000200
        /*0064*/ 	.word	0x00000001
        /*0068*/ 	.word	0x00000001


	//----- nvinfo : EIATTR_CRS_STACK_SIZE
	.align		4
.L_4557:
        /*006c*/ 	.byte	0x04, 0x1e
        /*006e*/ 	.short	(.L_4559 - .L_4558)
.L_4558:
        /*0070*/ 	.word	0x00000000


	//----- nvinfo : EIATTR_CBANK_PARAM_SIZE
	.align		4
.L_4559:
        /*0074*/ 	.byte	0x03, 0x19
        /*0076*/ 	.short	0x0c4a


	//----- nvinfo : EIATTR_PARAM_CBANK
	.align		4
        /*0078*/ 	.byte	0x04, 0x0a
        /*007a*/ 	.short	(.L_4561 - .L_4560)
	.align		4
.L_4560:
        /*007c*/ 	.word	index@(.nv.constant0._ZN2at6native55_GLOBAL__N__de093ff9_22_ForeachBinaryOpList_cu_a911ec4325multi_tensor_apply_kernelINS1_18TensorListMetadataILi2EEENS1_11CopyFunctorIN3c104HalfENS6_15Float8_e5m2fnuzELi2ELi1ELi1EEEJNS0_4CopyIS7_S8_EEEEEvT_T0_DpT1_)
        /*0080*/ 	.short	0x0380
        /*0082*/ 	.short	0x0c4a


	//----- nvinfo : EIATTR_SW_WAR
	.align		4
.L_4561:
        /*0084*/ 	.byte	0x04, 0x36
        /*0086*/ 	.short	(.L_4563 - .L_4562)
.L_4562:
        /*0088*/ 	.word	0x00000008
.L_4563:


//--------------------- .nv.info._ZN2at6native55_GLOBAL__N__de093ff9_22_ForeachBinaryOpList_cu_a911ec4325multi_tensor_apply_kernelINS1_18TensorListMetadataILi2EEENS1_11CopyFunctorIN3c104HalfENS6_11Float8_e5m2ELi2ELi1ELi1EEEJNS0_4CopyIS7_S8_EEEEEvT_T0_DpT1_ --------------------------
	.section	.nv.info._ZN2at6native55_GLOBAL__N__de093ff9_22_ForeachBinaryOpList_cu_a911ec4325multi_tensor_apply_kernelINS1_18TensorListMetadataILi2EEENS1_11CopyFunctorIN3c104HalfENS6_11Float8_e5m2ELi2ELi1ELi1EEEJNS0_4CopyIS7_S8_EEEEEvT_T0_DpT1_,"",@"SHT_CUDA_INFO"
	.sectionflags	@""
	.align	4


	//----- nvinfo : EIATTR_CUDA_API_VERSION
	.align		4
        /*0000*/ 	.byte	0x04, 0x37
        /*0002*/ 	.short	(.L_4565 - .L_4564)
.L_4564:
        /*0004*/ 	.word	0x00000082


	//----- nvinfo : EIATTR_KPARAM_INFO
	.align		4
.L_4565:
        /*0008*/ 	.byte	0x04, 0x17
        /*000a*/ 	.short	(.L_4567 - .L_4566)
.L_4566:
        /*000c*/ 	.word	0x00000000
        /*0010*/ 	.short	0x0002
        /*0012*/ 	.short	0x0c49
        /*0014*/ 	.byte	0x00, 0xf0, 0x05, 0x00


	//----- nvinfo : EIATTR_KPARAM_INFO
	.align		4
.L_4567:
        /*0018*/ 	.byte	0x04, 0x17
        /*001a*/ 	.short	(.L_4569 - .L_4568)
.L_4568:
        /*001c*/ 	.word	0x00000000
        /*0020*/ 	.short	0x0001
        /*0022*/ 	.short	0x0c48
        /*0024*/ 	.byte	0x00, 0xf0, 0x05, 0x00


	//----- nvinfo : EIATTR_KPARAM_INFO
	.align		4
.L_4569:
        /*0028*/ 	.byte	0x04, 0x17
        /*002a*/ 	.short	(.L_4571 - .L_4570)
.L_4570:
        /*002c*/ 	.word	0x00000000
        /*0030*/ 	.short	0x0000
        /*0032*/ 	.short	0x0000
        /*0034*/ 	.byte	0x00, 0xf0, 0x21, 0x31


	//----- nvinfo : EIATTR_SPARSE_MMA_MASK
	.align		4
.L_4571:
        /*0038*/ 	.byte	0x03, 0x50
        /*003a*/ 	.short	0x0000


	//----- nvinfo : EIATTR_MAXREG_COUNT
	.align		4
        /*003c*/ 	.byte	0x03, 0x1b
        /*003e*/ 	.short	0x0080


	//----- nvinfo : EIATTR_MERCURY_ISA_VERSION
	.align		4
        /*0040*/ 	.byte	0x03, 0x5f
        /*0042*/ 	.short	0x0101


	//----- nvinfo : EIATTR_VRC_CTA_INIT_COUNT
	.align		4
        /*0044*/ 	.byte	0x02, 0x4a
	.zero		1
	.zero		1


	//----- nvinfo : EIATTR_EXIT_INSTR_OFFSETS
	.align		4
        /*0048*/ 	.byte	0x04, 0x1c
        /*004a*/ 	.short	(.L_4573 - .L_4572)


	//   ....[0]....
.L_4572:
        /*004c*/ 	.word	0x00000180


	//   ....[1]....
        /*0050*/ 	.word	0x000009e0


	//   ....[2]....
        /*0054*/ 	.word	0x00000a30


	//   ....[3]....
        /*0058*/ 	.word	0x00000e90


	//----- nvinfo : EIATTR_MAX_THREADS
	.align		4
.L_4573:
        /*005c*/ 	.byte	0x04, 0x05
        /*005e*/ 	.short	(.L_4575 - .L_4574)
.L_4574:
        /*0060*/ 	.word	0x00000200
        /*0064*/ 	.word	0x00000001
        /*0068*/ 	.word	0x00000001


	//----- nvinfo : EIATTR_CRS_STACK_SIZE
	.align		4
.L_4575:
        /*006c*/ 	.byte	0x04, 0x1e
        /*006e*/ 	.short	(.L_4577 - .L_4576)
.L_4576:
        /*0070*/ 	.word	0x00000000


	//----- nvinfo : EIATTR_CBANK_PARAM_SIZE
	.align		4
.L_4577:
        /*0074*/ 	.byte	0x03, 0x19
        /*0076*/ 	.short	0x0c4a


	//----- nvinfo : EIATTR_PARAM_CBANK
	.align		4
        /*0078*/ 	.byte	0x04, 0x0a
        /*007a*/ 	.short	(.L_4579 - .L_4578)
	.align		4
.L_4578:
        /*007c*/ 	.word	index@(.nv.constant0._ZN2at6native55_GLOBAL__N__de093ff9_22_ForeachBinaryOpList_cu_a911ec4325multi_tensor_apply_kernelINS1_18TensorListMetadataILi2EEENS1_11CopyFunctorIN3c104HalfENS6_11Float8_e5m2ELi2ELi1ELi1EEEJNS0_4CopyIS7_S8_EEEEEvT_T0_DpT1_)
        /*0080*/ 	.short	0x0380
        /*0082*/ 	.short	0x0c4a


	//----- nvinfo : EIATTR_SW_WAR
	.align		4
.L_4579:
        /*0084*/ 	.byte	0x04, 0x36
        /*0086*/ 	.short	(.L_4581 - .L_4580)
.L_4580:
        /*0088*/ 	.word	0x00000008
.L_4581:


//--------------------- .nv.info._ZN2at6native55_GLOBAL__N__de093ff9_22_ForeachBinaryOpList_cu_a911ec4325multi_tensor_apply_kernelINS1_18TensorListMetadataILi2EEENS1_11CopyFunctorIN3c104HalfENS6_15Float8_e4m3fnuzELi2ELi1ELi1EEEJNS0_4CopyIS7_S8_EEEEEvT_T0_DpT1_ --------------------------
	.section	.nv.info._ZN2at6native55_GLOBAL__N__de093ff9_22_ForeachBinaryOpList_cu_a911ec4325multi_tensor_apply_kernelINS1_18TensorListMetadataILi2EEENS1_11CopyFunctorIN3c104HalfENS6_15Float8_e4m3fnuzELi2ELi1ELi1EEEJNS0_4CopyIS7_S8_EEEEEvT_T0_DpT1_,"",@"SHT_CUDA_INFO"
	.sectionflags	@""
	.align	4


	//----- nvinfo : EIATTR_CUDA_API_VERSION
	.align		4
        /*0000*/ 	.byte	0x04, 0x37
        /*0002*/ 	.short	(.L_4583 - .L_4582)
.L_4582:
        /*0004*/ 	.word	0x00000082


	//----- nvinfo : EIATTR_KPARAM_INFO
	.align		4
.L_4583:
        /*0008*/ 	.byte	0x04, 0x17
        /*000a*/ 	.short	(.L_4585 - .L_4584)
.L_4584:
        /*000c*/ 	.word	0x00000000
        /*0010*/ 	.short	0x0002
        /*0012*/ 	.short	0x0c49
        /*0014*/ 	.byte	0x00, 0xf0, 0x05, 0x00


	//----- nvinfo : EIATTR_KPARAM_INFO
	.align		4
.L_4585:
        /*0018*/ 	.byte	0x04, 0x17
        /*001a*/ 	.short	(.L_4587 - .L_4586)
.L_4586:
        /*001c*/ 	.word	0x00000000
        /*0020*/ 	.short	0x0001
        /*0022*/ 	.short	0x0c48
        /*0024*/ 	.byte	0x00, 0xf0, 0x05, 0x00


	//----- nvinfo : EIATTR_KPARAM_INFO
	.align		4
.L_4587:
        /*0028*/ 	.byte	0x04, 0x17
        /*002a*/ 	.short	(.L_4589 - .L_4588)
.L_4588:
        /*002c*/ 	.word	0x00000000
        /*0030*/ 	.short	0x0000
        /*0032*/ 	.short	0x0000
        /*0034*/ 	.byte	0x00, 0xf0, 0x21, 0x31


	//----- nvinfo : EIATTR_SPARSE_MMA_MASK
	.align		4
.L_4589:
        /*0038*/ 	.byte	0x03, 0x50
        /*003a*/ 	.short	0x0000


	//----- nvinfo : EIATTR_MAXREG_COUNT
	.align		4
        /*003c*/ 	.byte	0x03, 0x1b
        /*003e*/ 	.short	0x0080


	//----- nvinfo : EIATTR_MERCURY_ISA_VERSION
	.align		4
        /*0040*/ 	.byte	0x03, 0x5f
        /*0042*/ 	.short	0x0101


	//----- nvinfo : EIATTR_VRC_CTA_INIT_COUNT
	.align		4
        /*0044*/ 	.byte	0x02, 0x4a
	.zero		1
	.zero		1


	//----- nvinfo : EIATTR_EXIT_INSTR_OFFSETS
	.align		4
        /*0048*/ 	.byte	0x04, 0x1c
        /*004a*/ 	.short	(.L_4591 - .L_4590)


	//   ....[0]....
.L_4590:
        /*004c*/ 	.word	0x00000180


	//   ....[1]....
        /*0050*/ 	.word	0x00000db0


	//   ....[2]....
        /*0054*/ 	.word	0x00000e00


	//   ....[3]....
        /*0058*/ 	.word	0x00001650


	//----- nvinfo : EIATTR_MAX_THREADS
	.align		4
.L_4591:
        /*005c*/ 	.byte	0x04, 0x05
        /*005e*/ 	.short	(.L_4593 - .L_4592)
.L_4592:
        /*0060*/ 	.word	0x00000200
        /*0064*/ 	.word	0x00000001
        /*0068*/ 	.word	0x00000001


	//----- nvinfo : EIATTR_CRS_STACK_SIZE
	.align		4
.L_4593:
        /*006c*/ 	.byte	0x04, 0x1e
        /*006e*/ 	.short	(.L_4595 - .L_4594)
.L_4594:
        /*0070*/ 	.word	0x00000000


	//----- nvinfo : EIATTR_CBANK_PARAM_SIZE
	.align		4
.L_4595:
        /*0074*/ 	.byte	0x03, 0x19
        /*0076*/ 	.short	0x0c4a


	//----- nvinfo : EIATTR_PARAM_CBANK
	.align		4
        /*0078*/ 	.byte	0x04, 0x0a
        /*007a*/ 	.short	(.L_4597 - .L_4596)
	.align		4
.L_4596:
        /*007c*/ 	.word	index@(.nv.constant0._ZN2at6native55_GLOBAL__N__de093ff9_22_ForeachBinaryOpList_cu_a911ec4325multi_tensor_apply_kernelINS1_18TensorListMetadataILi2EEENS1_11CopyFunctorIN3c104HalfENS6_15Float8_e4m3fnuzELi2ELi1ELi1EEEJNS0_4CopyIS7_S8_EEEEEvT_T0_DpT1_)
        /*0080*/ 	.short	0x0380
        /*0082*/ 	.short	0x0c4a


	//----- nvinfo : EIATTR_SW_WAR
	.align		4
.L_4597:
        /*0084*/ 	.byte	0x04, 0x36
        /*0086*/ 	.short	(.L_4599 - .L_4598)
.L_4598:
        /*0088*/ 	.word	0x00000008
.L_4599:


//--------------------- .nv.info._ZN2at6native55_GLOBAL__N__de093ff9_22_ForeachBinaryOpList_cu_a911ec4325multi_tensor_apply_kernelINS1_18TensorListMetadataILi2EEENS1_11CopyFunctorIN3c104HalfENS6_13Float8_e4m3fnELi2ELi1ELi1EEEJNS0_4CopyIS7_S8_EEEEEvT_T0_DpT1_ --------------------------
	.section	.nv.info._ZN2at6native55_GLOBAL__N__de093ff9_22_ForeachBinaryOpList_cu_a911ec4325multi_tensor_apply_kernelINS1_18TensorListMetadataILi2EEENS1_11CopyFunctorIN3c104HalfENS6_13Float8_e4m3fnELi2ELi1ELi1EEEJNS0_4CopyIS7_S8_EEEEEvT_T0_DpT1_,"",@"SHT_CUDA_INFO"
	.sectionflags	@""
	.align	4


	//----- nvinfo : EIATTR_CUDA_API_VERSION
	.align		4
        /*0000*/ 	.byte	0x04, 0x37
        /*0002*/ 	.short	(.L_4601 - .L_4600)
.L_4600:
        /*0004*/ 	.word	0x00000082


	//----- nvinfo : EIATTR_KPARAM_INFO
	.align		4
.L_4601:
        /*0008*/ 	.byte	0x04, 0x17
        /*000a*/ 	.short	(.L_4603 - .L_4602)
.L_4602:
        /*000c*/ 	.word	0x00000000
        /*0010*/ 	.short	0x0002
        /*0012*/ 	.short	0x0c49
        /*0014*/ 	.byte	0x00, 0xf0, 0x05, 0x00


	//----- nvinfo : EIATTR_KPARAM_INFO
	.align		4
.L_4603:
        /*0018*/ 	.byte	0x04, 0x17
        /*001a*/ 	.short	(.L_4605 - .L_4604)
.L_4604:
        /*001c*/ 	.word	0x00000000
        /*0020*/ 	.short	0x0001
        /*0022*/ 	.short	0x0c48
        /*0024*/ 	.byte	0x00, 0xf0, 0x05, 0x00


	//----- nvinfo : EIATTR_KPARAM_INFO
	.align		4
.L_4605:
        /*0028*/ 	.byte	0x04, 0x17
        /*002a*/ 	.short	(.L_4607 - .L_4606)
.L_4606:
        /*002c*/ 	.word	0x00000000
        /*0030*/ 	.short	0x0000
        /*0032*/ 	.short	0x0000
        /*0034*/ 	.byte	0x00, 0xf0, 0x21, 0x31


	//----- nvinfo : EIATTR_SPARSE_MMA_MASK
	.align		4
.L_4607:
        /*0038*/ 	.byte	0x03, 0x50
        /*003a*/ 	.short	0x0000


	//----- nvinfo : EIATTR_MAXREG_COUNT
	.align		4
        /*003c*/ 	.byte	0x03, 0x1b
        /*003e*/ 	.short	0x0080


	//----- nvinfo : EIATTR_MERCURY_ISA_VERSION
	.align		4
        /*0040*/ 	.byte	0x03, 0x5f
        /*0042*/ 	.short	0x0101


	//----- nvinfo : EIATTR_VRC_CTA_INIT_COUNT
	.align		4
        /*0044*/ 	.byte	0x02, 0x4a
	.zero		1
	.zero		1


	//----- nvinfo : EIATTR_EXIT_INSTR_OFFSETS
	.align		4
        /*0048*/ 	.byte	0x04, 0x1c
        /*004a*/ 	.short	(.L_4609 - .L_4608)


	//   ....[0]....
.L_4608:
        /*004c*/ 	.word	0x00000180


	//   ....[1]....
        /*0050*/ 	.word	0x00000b40


	//   ....[2]....
        /*0054*/ 	.word	0x00000b90


	//   ....[3]....
        /*0058*/ 	.word	0x00001130


	//----- nvinfo : EIATTR_MAX_THREADS
	.align		4
.L_4609:
        /*005c*/ 	.byte	0x04, 0x05
        /*005e*/ 	.short	(.L_4611 - .L_4610)
.L_4610:
        /*0060*/ 	.word	0x00000200
        /*0064*/ 	.word	0x00000001
        /*0068*/ 	.word	0x00000001


	//----- nvinfo : EIATTR_CRS_STACK_SIZE
	.align		4
.L_4611:
        /*006c*/ 	.byte	0x04, 0x1e
        /*006e*/ 	.short	(.L_4613 - .L_4612)
.L_4612:
        /*0070*/ 	.word	0x00000000


	//----- nvinfo : EIATTR_CBANK_PARAM_SIZE
	.align		4
.L_4613:
        /*0074*/ 	.byte	0x03, 0x19
        /*0076*/ 	.short	0x0c4a


	//----- nvinfo : EIATTR_PARAM_CBANK
	.align		4
        /*0078*/ 	.byte	0x04, 0x0a
        /*007a*/ 	.short	(.L_4615 - .L_4614)
	.align		4
.L_4614:
        /*007c*/ 	.word	index@(.nv.constant0._ZN2at6native55_GLOBAL__N__de093ff9_22_ForeachBinaryOpList_cu_a911ec4325multi_tensor_apply_kernelINS1_18TensorListMetadataILi2EEENS1_11CopyFunctorIN3c104HalfENS6_13Float8_e4m3fnELi2ELi1ELi1EEEJNS0_4CopyIS7_S8_EEEEEvT_T0_DpT1_)
        /*0080*/ 	.short	0x0380
        /*0082*/ 	.short	0x0c4a


	//----- nvinfo : EIATTR_SW_WAR
	.align		4
.L_4615:
        /*0084*/ 	.byte	0x04, 0x36
        /*0086*/ 	.short	(.L_4617 - .L_4616)
.L_4616:
        /*0088*/ 	.word	0x00000008
.L_4617:


//--------------------- .nv.info._ZN2at6native55_GLOBAL__N__de093ff9_22_ForeachBinaryOpList_cu_a911ec4325multi_tensor_apply_kernelINS1_18TensorListMetadataILi2EEENS1_11CopyFunctorIN3c104HalfEbLi2ELi1ELi1EEEJNS0_4CopyIS7_bEEEEEvT_T0_DpT1_ --------------------------
	.section	.nv.info._ZN2at6native55_GLOBAL__N__de093ff9_22_ForeachBinaryOpList_cu_a911ec4325multi_tensor_apply_kernelINS1_18TensorListMetadataILi2EEENS1_11CopyFunctorIN3c104HalfEbLi2ELi1ELi1EEEJNS0_4CopyIS7_bEEEEEvT_T0_DpT1_,"",@"SHT_CUDA_INFO"
	.sectionflags	@""
	.align	4


	//----- nvinfo : EIATTR_CUDA_API_VERSION
	.align		4
        /*0000*/ 	.byte	0x04, 0x37
        /*0002*/ 	.short	(.L_4619 - .L_4618)
.L_4618:
        /*0004*/ 	.word	0x00000082


	//----- nvinfo : EIATTR_KPARAM_INFO
	.align		4
.L_4619:
        /*0008*/ 	.byte	0x04, 0x17
        /*000a*/ 	.short	(.L_4621 - .L_4620)
.L_4620:
        /*000c*/ 	.word	0x00000000
        /*0010*/ 	.short	0x0002
        /*0012*/ 	.short	0x0c49
        /*0014*/ 	.byte	0x00, 0xf0, 0x05, 0x00


	//----- nvinfo : EIATTR_KPARAM_INFO
	.align		4
.L_4621:
        /*0018*/ 	.byte	0x04, 0x17
        /*001a*/ 	.short	(.L_4623 - .L_4622)
.L_4622:
        /*001c*/ 	.word	0x00000000
        /*0020*/ 	.short	0x0001
        /*0022*/ 	.short	0x0c48
        /*0024*/ 	.byte	0x00, 0xf0, 0x05, 0x00


	//----- nvinfo : EIATTR_KPARAM_INFO
	.align		4
.L_4623:
        /*0028*/ 	.byte	0x04, 0x17
        /*002a*/ 	.short	(.L_4625 - .L_4624)
.L_4624:
        /*002c*/ 	.word	0x00000000
        /*0030*/ 	.short	0x0000
        /*0032*/ 	.short	0x0000
        /*0034*/ 	.byte	0x00, 0xf0, 0x21, 0x31


	//----- nvinfo : EIATTR_SPARSE_MMA_MASK
	.align		4
.L_4625:
        /*0038*/ 	.byte	0x03, 0x50
        /*003a*/ 	.short	0x0000


	//----- nvinfo : EIATTR_MAXREG_COUNT
	.align		4
        /*003c*/ 	.byte	0x03, 0x1b
        /*003e*/ 	.short	0x0080


	//----- nvinfo : EIATTR_MERCURY_ISA_VERSION
	.align		4
        /*0040*/ 	.byte	0x03, 0x5f
        /*0042*/ 	.short	0x0101


	//----- nvinfo : EIATTR_VRC_CTA_INIT_COUNT
	.align		4
        /*0044*/ 	.byte	0x02, 0x4a
	.zero		1
	.zero		1


	//----- nvinfo : EIATTR_EXIT_INSTR_OFFSETS
	.align		4
        /*0048*/ 	.byte	0x04, 0x1c
        /*004a*/ 	.short	(.L_4627 - .L_4626)


	//   ....[0]....
.L_4626:
        /*004c*/ 	.word	0x00000170


	//   ....[1]....
        /*0050*/ 	.word	0x00000ce0


	//   ....[2]....
        /*0054*/ 	.word	0x00000fc0


	//   ....[3]....
        /*0058*/ 	.word	0x00001020


	//   ....[4]....
        /*005c*/ 	.word	0x00001070


	//   ....[5]....
        /*0060*/ 	.word	0x000011f0


	//----- nvinfo : EIATTR_MAX_THREADS
	.align		4
.L_4627:
        /*0064*/ 	.byte	0x04, 0x05
        /*0066*/ 	.short	(.L_4629 - .L_4628)
.L_4628:
        /*0068*/ 	.word	0x00000200
        /*006c*/ 	.word	0x00000001
        /*0070*/ 	.word	0x00000001


	//----- nvinfo : EIATTR_CRS_STACK_SIZE
	.align		4
.L_4629:
        /*0074*/ 	.byte	0x04, 0x1e
        /*0076*/ 	.short	(.L_4631 - .L_4630)
.L_4630:
        /*0078*/ 	.word	0x00000000


	//----- nvinfo : EIATTR_CBANK_PARAM_SIZE
	.align		4
.L_4631:
        /*007c*/ 	.byte	0x03, 0x19
        /*007e*/ 	.short	0x0c4a


	//----- nvinfo : EIATTR_PARAM_CBANK
	.align		4
        /*0080*/ 	.byte	0x04, 0x0a
        /*0082*/ 	.short	(.L_4633 - .L_4632)
	.align		4
.L_4632:
        /*0084*/ 	.word	index@(.nv.constant0._ZN2at6native55_GLOBAL__N__de093ff9_22_ForeachBinaryOpList_cu_a911ec4325multi_tensor_apply_kernelINS1_18TensorListMetadataILi2EEENS1_11CopyFunctorIN3c104HalfEbLi2ELi1ELi1EEEJNS0_4CopyIS7_bEEEEEvT_T0_DpT1_)
        /*0088*/ 	.short	0x0380
        /*008a*/ 	.short	0x0c4a


	//----- nvinfo : EIATTR_SW_WAR
	.align		4
.L_4633:
        /*008c*/ 	.byte	0x04, 0x36
        /*008e*/ 	.short	(.L_4635 - .L_4634)
.L_4634:
        /*0090*/ 	.word	0x00000008
.L_4635:


//--------------------- .nv.info._ZN2at6native55_GLOBAL__N__de093ff9_22_ForeachBinaryOpList_cu_a911ec4325multi_tensor_apply_kernelINS1_18TensorListMetadataILi2EEENS1_11CopyFunctorIN3c104HalfENS6_8BFloat16ELi2ELi1ELi1EEEJNS0_4CopyIS7_S8_EEEEEvT_T0_DpT1_ --------------------------
	.section	.nv.info._ZN2at6native55_GLOBAL__N__de093ff9_22_ForeachBinaryOpList_cu_a911ec4325multi_tensor_apply_kernelINS1_18TensorListMetadataILi2EEENS1_11CopyFunctorIN3c104HalfENS6_8BFloat16ELi2ELi1ELi1EEEJNS0_4CopyIS7_S8_EEEEEvT_T0_DpT1_,"",@"SHT_CUDA_INFO"
	.sectionflags	@""
	.align	4


	//----- nvinfo : EIATTR_CUDA_API_VERSION
	.align		4
        /*0000*/ 	.byte	0x04, 0x37
        /*0002*/ 	.short	(.L_4637 - .L_4636)
.L_4636:
        /*0004*/ 	.word	0x00000082


	//----- nvinfo : EIATTR_KPARAM_INFO
	.align		4
.L_4637:
        /*0008*/ 	.byte	0x04, 0x17
        /*000a*/ 	.short	(.L_4639 - .L_4638)
.L_4638:
        /*000c*/ 	.word	0x00000000
        /*0010*/ 	.short	0x0002
        /*0012*/ 	.short	0x0c49
        /*0014*/ 	.byte	0x00, 0xf0, 0x05, 0x00


	//----- nvinfo : EIATTR_KPARAM_INFO
	.align		4
.L_4639:
        /*0018*/ 	.byte	0x04, 0x17
        /*001a*/ 	.short	(.L_4641 - .L_4640)
.L_4640:
        /*001c*/ 	.word	0x00000000
        /*0020*/ 	.short	0x0001
        /*0022*/ 	.short	0x0c48
        /*0024*/ 	.byte	0x00, 0xf0, 0x05, 0x00


	//----- nvinfo : EIATTR_KPARAM_INFO
	.align		4
.L_4641:
        /*0028*/ 	.byte	0x04, 0x17
        /*002a*/ 	.short	(.L_4643 - .L_4642)
.L_4642:
        /*002c*/ 	.word	0x00000000
        /*0030*/ 	.short	0x0000
        /*0032*/ 	.short	0x0000
        /*0034*/ 	.byte	0x00, 0xf0, 0x21, 0x31


	//----- nvinfo : EIATTR_SPARSE_MMA_MASK
	.align		4
.L_4643:
        /*0038*/ 	.byte	0x03, 0x50
        /*003a*/ 	.short	0x0000


	//----- nvinfo : EIATTR_MAXREG_COUNT
	.align		4
        /*003c*/ 	.byte	0x03, 0x1b
        /*003e*/ 	.short	0x0080


	//----- nvinfo : EIATTR_MERCURY_ISA_VERSION
	.align		4
        /*0040*/ 	.byte	0x03, 0x5f
        /*0042*/ 	.short	0x0101


	//----- nvinfo : EIATTR_VRC_CTA_INIT_COUNT
	.align		4
        /*0044*/ 	.byte	0x02, 0x4a
	.zero		1
	.zero		1


	//----- nvinfo : EIATTR_EXIT_INSTR_OFFSETS
	.align		4
        /*0048*/ 	.byte	0x04, 0x1c
        /*004a*/ 	.short	(.L_4645 - .L_4644)


	//   ....[0]....
.L_4644:
        /*004c*/ 	.word	0x00000170


	//   ....[1]....
        /*0050*/ 	.word	0x00000a20


	//   ....[2]....
        /*0054*/ 	.word	0x00000d20


	//   ....[3]....
        /*0058*/ 	.word	0x00000d80


	//   ....[4]....
        /*005c*/ 	.word	0x00000dd0


	//   ....[5]....
        /*0060*/ 	.word	0x00000f90


	//----- nvinfo : EIATTR_MAX_THREADS
	.align		4
.L_4645:
        /*0064*/ 	.byte	0x04, 0x05
        /*0066*/ 	.short	(.L_4647 - .L_4646)
.L_4646:
        /*0068*/ 	.word	0x00000200
        /*006c*/ 	.word	0x00000001
        /*0070*/ 	.word	0x00000001


	//----- nvinfo : EIATTR_CRS_STACK_SIZE
	.align		4
.L_4647:
        /*0074*/ 	.byte	0x04, 0x1e
        /*0076*/ 	.short	(.L_4649 - .L_4648)
.L_4648:
        /*0078*/ 	.word	0x00000000


	//----- nvinfo : EIATTR_CBANK_PARAM_SIZE
	.align		4
.L_4649:
        /*007c*/ 	.byte	0x03, 0x19
        /*007e*/ 	.short	0x0c4a


	//----- nvinfo : EIATTR_PARAM_CBANK
	.align		4
        /*0080*/ 	.byte	0x04, 0x0a
        /*0082*/ 	.short	(.L_4651 - .L_4650)
	.align		4
.L_4650:
        /*0084*/ 	.word	index@(.nv.constant0._ZN2at6native55_GLOBAL__N__de093ff9_22_ForeachBinaryOpList_cu_a911ec4325multi_tensor_apply_kernelINS1_18TensorListMetadataILi2EEENS1_11CopyFunctorIN3c104HalfENS6_8BFloat16ELi2ELi1ELi1EEEJNS0_4CopyIS7_S8_EEEEEvT_T0_DpT1_)
        /*0088*/ 	.short	0x0380
        /*008a*/ 	.short	0x0c4a


	//----- nvinfo : EIATTR_SW_WAR
	.align		4
.L_4651:
        /*008c*/ 	.byte	0x04, 0x36
        /*008e*/ 	.short	(.L_4653 - .L_4652)
.L_4652:
        /*0090*/ 	.word	0x00000008
.L_4653:


//--------------------- .nv.info._ZN2at6native55_GLOBAL__N__de093ff9_22_ForeachBinaryOpList_cu_a911ec4325multi_tensor_apply_kernelINS1_18TensorListMetadataILi2EEENS1_11CopyFunctorIN3c104HalfENS6_7complexIfEELi2ELi1ELi1EEEJNS0_4CopyIS7_S9_EEEEEvT_T0_DpT1_ --------------------------
	.section	.nv.info._ZN2at6native55_GLOBAL__N__de093ff9_22_ForeachBinaryOpList_cu_a911ec4325multi_tensor_apply_kernelINS1_18TensorListMetadataILi2EEENS1_11CopyFunctorIN3c104HalfENS6_7complexIfEELi2ELi1ELi1EEEJNS0_4CopyIS7_S9_EEEEEvT_T0_DpT1_,"",@"SHT_CUDA_INFO"
	.sectionflags	@""
	.align	4


	//----- nvinfo : EIATTR_CUDA_API_VERSION
	.align		4
        /*0000*/ 	.byte	0x04, 0x37
        /*0002*/ 	.short	(.L_4655 - .L_4654)
.L_4654:
        /*0004*/ 	.word	0x00000082


	//----- nvinfo : EIATTR_KPARAM_INFO
	.align		4
.L_4655:
        /*0008*/ 	.byte	0x04, 0x17
        /*000a*/ 	.short	(.L_4657 - .L_4656)
.L_4656:
        /*000c*/ 	.word	0x00000000
        /*0010*/ 	.short	0x0002
        /*0012*/ 	.short	0x0c49
        /*0014*/ 	.byte	0x00, 0xf0, 0x05, 0x00


	//----- nvinfo : EIATTR_KPARAM_INFO
	.align		4
.L_4657:
        /*0018*/ 	.byte	0x04, 0x17
        /*001a*/ 	.short	(.L_4659 - .L_4658)
.L_4658:
        /*001c*/ 	.word	0x00000000
        /*0020*/ 	.short	0x0001
        /*0022*/ 	.short	0x0c48
        /*0024*/ 	.byte	0x00, 0xf0, 0x05, 0x00


	//----- nvinfo : EIATTR_KPARAM_INFO
	.align		4
.L_4659:
        /*0028*/ 	.byte	0x04, 0x17
        /*002a*/ 	.short	(.L_4661 - .L_4660)
.L_4660:
        /*002c*/ 	.word	0x00000000
        /*0030*/ 	.short	0x0000
        /*0032*/ 	.short	0x0000
        /*0034*/ 	.byte	0x00, 0xf0, 0x21, 0x31


	//----- nvinfo : EIATTR_SPARSE_MMA_MASK
	.align		4
.L_4661:
        /*0038*/ 	.byte	0x03, 0x50
        /*003a*/ 	.short	0x0000


	//----- nvinfo : EIATTR_MAXREG_COUNT
	.align		4
        /*003c*/ 	.byte	0x03, 0x1b
        /*003e*/ 	.short	0x0080


	//----- nvinfo : EIATTR_MERCURY_ISA_VERSION
	.align		4
        /*0040*/ 	.byte	0x03, 0x5f
        /*0042*/ 	.short	0x0101


	//----- nvinfo : EIATTR_VRC_CTA_INIT_COUNT
	.align		4
        /*0044*/ 	.byte	0x02, 0x4a
	.zero		1
	.zero		1


	//----- nvinfo : EIATTR_EXIT_INSTR_OFFSETS
	.align		4
        /*0048*/ 	.byte	0x04, 0x1c
        /*004a*/ 	.short	(.L_4663 - .L_4662)


	//   ....[0]....
.L_4662:
        /*004c*/ 	.word	0x00000170


	//   ....[1]....
        /*0050*/ 	.word	0x00000a00


	//   ....[2]....
        /*0054*/ 	.word	0x00000ca0


	//   ....[3]....
        /*0058*/ 	.word	0x00000cf0


	//   ....[4]....
        /*005c*/ 	.word	0x00000d40


	//   ....[5]....
        /*0060*/ 	.word	0x00000e80


	//----- nvinfo : EIATTR_MAX_THREADS
	.align		4
.L_4663:
        /*0064*/ 	.byte	0x04, 0x05
        /*0066*/ 	.short	(.L_4665 - .L_4664)
.L_4664:
        /*0068*/ 	.word	0x00000200
        /*006c*/ 	.word	0x00000001
        /*0070*/ 	.word	0x00000001


	//----- nvinfo : EIATTR_CRS_STACK_SIZE
	.align		4
.L_4665:
        /*0074*/ 	.byte	0x04, 0x1e
        /*0076*/ 	.short	(.L_4667 - .L_4666)
.L_4666:
        /*0078*/ 	.word	0x00000000


	//----- nvinfo : EIATTR_CBANK_PARAM_SIZE
	.align		4
.L_4667:
        /*007c*/ 	.byte	0x03, 0x19
        /*007e*/ 	.short	0x0c4a


	//----- nvinfo : EIATTR_PARAM_CBANK
	.align		4
        /*0080*/ 	.byte	0x04, 0x0a
        /*0082*/ 	.short	(.L_4669 - .L_4668)
	.align		4
.L_4668:
        /*0084*/ 	.word	index@(.nv.constant0._ZN2at6native55_GLOBAL__N__de093ff9_22_ForeachBinaryOpList_cu_a911ec4325multi_tensor_apply_kernelINS1_18TensorListMetadataILi2EEENS1_11CopyFunctorIN3c104HalfENS6_7complexIfEELi2ELi1ELi1EEEJNS0_4CopyIS7_S9_EEEEEvT_T0_DpT1_)
        /*0088*/ 	.short	0x0380
        /*008a*/ 	.short	0x0c4a


	//----- nvinfo : EIATTR_SW_WAR
	.align		4
.L_4669:
        /*008c*/ 	.byte	0x04, 0x36
        /*008e*/ 	.short	(.L_4671 - .L_4670)
.L_4670:
        /*0090*/ 	.word	0x00000008
.L_4671:


//--------------------- .nv.info._ZN2at6native55_GLOBAL__N__de093ff9_22_ForeachBinaryOpList_cu_a911ec4325multi_tensor_apply_kernelINS1_18TensorListMetadataILi2EEENS1_11CopyFunctorIN3c104HalfENS6_7complexIdEELi2ELi1ELi1EEEJNS0_4CopyIS7_S9_EEEEEvT_T0_DpT1_ --------------------------
	.section	.nv.info._ZN2at6native55_GLOBAL__N__de093ff9_22_ForeachBinaryOpList_cu_a911ec4325multi_tensor_apply_kernelINS1_18TensorListMetadataILi2EEENS1_11CopyFunctorIN3c104HalfENS6_7complexIdEELi2ELi1ELi1EEEJNS0_4CopyIS7_S9_EEEEEvT_T0_DpT1_,"",@"SHT_CUDA_INFO"
	.sectionflags	@""
	.align	4


	//----- nvinfo : EIATTR_CUDA_API_VERSION
	.align		4
        /*0000*/ 	.byte	0x04, 0x37
        /*0002*/ 	.short	(.L_4673 - .L_4672)
.L_4672:
        /*0004*/ 	.word	0x00000082


	//----- nvinfo : EIATTR_KPARAM_INFO
	.align		4
.L_4673:
        /*0008*/ 	.byte	0x04, 0x17
        /*000a*/ 	.short	(.L_4675 - .L_4674)
.L_4674:
        /*000c*/ 	.word	0x00000000
        /*0010*/ 	.short	0x0002
        /*0012*/ 	.short	0x0c49
        /*0014*/ 	.byte	0x00, 0xf0, 0x05, 0x00


	//----- nvinfo : EIATTR_KPARAM_INFO
	.align		4
.L_4675:
        /*0018*/ 	.byte	0x04, 0x17
        /*001a*/ 	.short	(.L_4677 - .L_4676)
.L_4676:
        /*001c*/ 	.word	0x00000000
        /*0020*/ 	.short	0x0001
        /*0022*/ 	.short	0x0c48
        /*0024*/ 	.byte	0x00, 0xf0, 0x05, 0x00


	//----- nvinfo : EIATTR_KPARAM_INFO
	.align		4
.L_4677:
        /*0028*/ 	.byte	0x04, 0x17
        /*002a*/ 	.short	(.L_4679 - .L_4678)
.L_4678:
        /*002c*/ 	.word	0x00000000
        /*0030*/ 	.short	0x0000
        /*0032*/ 	.short	0x0000
        /*0034*/ 	.byte	0x00, 0xf0, 0x21, 0x31


	//----- nvinfo : EIATTR_SPARSE_MMA_MASK
	.align		4
.L_4679:
        /*0038*/ 	.byte	0x03, 0x50
        /*003a*/ 	.short	0x0000


	//----- nvinfo : EIATTR_MAXREG_COUNT
	.align		4
        /*003c*/ 	.byte	0x03, 0x1b
        /*003e*/ 	.short	0x0080


	//----- nvinfo : EIATTR_MERCURY_ISA_VERSION
	.align		4
        /*0040*/ 	.byte	0x03, 0x5f
        /*0042*/ 	.short	0x0101


	//----- nvinfo : EIATTR_VRC_CTA_INIT_COUNT
	.align		4
        /*0044*/ 	.byte	0x02, 0x4a
	.zero		1
	.zero		1


	//----- nvinfo : EIATTR_EXIT_INSTR_OFFSETS
	.align		4
        /*0048*/ 	.byte	0x04, 0x1c
        /*004a*/ 	.short	(.L_4681 - .L_4680)


	//   ....[0]....
.L_4680:
        /*004c*/ 	.word	0x00000170


	//   ....[1]....
        /*0050*/ 	.word	0x00000e80


	//   ....[2]....
        /*0054*/ 	.word	0x00001380


	//   ....[3]....
        /*0058*/ 	.word	0x000013d0


	//   ....[4]....
        /*005c*/ 	.word	0x00001420


	//   ....[5]....
        /*0060*/ 	.word	0x000017f0


	//----- nvinfo : EIATTR_MAX_THREADS
	.align		4
.L_4681:
        /*0064*/ 	.byte	0x04, 0x05
        /*0066*/ 	.short	(.L_4683 - .L_4682)
.L_4682:
        /*0068*/ 	.word	0x00000200
        /*006c*/ 	.word	0x00000001
        /*0070*/ 	.word	0x00000001


	//----- nvinfo : EIATTR_CRS_STACK_SIZE
	.align		4
.L_4683:
        /*0074*/ 	.byte	0x04, 0x1e
        /*0076*/ 	.short	(.L_4685 - .L_4684)
.L_4684:
        /*0078*/ 	.word	0x00000000


	//----- nvinfo : EIATTR_CBANK_PARAM_SIZE
	.align		4
.L_4685:
        /*007c*/ 	.byte	0x03, 0x19
        /*007e*/ 	.short	0x0c4a


	//----- nvinfo : EIATTR_PARAM_CBANK
	.align		4
        /*0080*/ 	.byte	0x04, 0x0a
        /*0082*/ 	.short	(.L_4687 - .L_4686)
	.align		4
.L_4686:
        /*0084*/ 	.word	index@(.nv.constant0._ZN2at6native55_GLOBAL__N__de093ff9_22_ForeachBinaryOpList_cu_a911ec4325multi_tensor_apply_kernelINS1_18TensorListMetadataILi2EEENS1_11CopyFunctorIN3c104HalfENS6_7complexIdEELi2ELi1ELi1EEEJNS0_4CopyIS7_S9_EEEEEvT_T0_DpT1_)
        /*0088*/ 	.short	0x0380
        /*008a*/ 	.short	0x0c4a


	//----- nvinfo : EIATTR_SW_WAR
	.align		4
.L_4687:
        /*008c*/ 	.byte	0x04, 0x36
        /*008e*/ 	.short	(.L_4689 - .L_4688)
.L_4688:
        /*0090*/ 	.word	0x00000008
.L_4689:


//--------------------- .nv.info._ZN2at6native55_GLOBAL__N__de093ff9_22_ForeachBinaryOpList_cu_a911ec4325multi_tensor_apply_kernelINS1_18TensorListMetadataILi2EEENS1_11CopyFunctorIN3c104HalfEfLi2ELi1ELi1EEEJNS0_4CopyIS7_fEEEEEvT_T0_DpT1_ --------------------------
	.section	.nv.info._ZN2at6native55_GLOBAL__N__de093ff9_22_ForeachBinaryOpList_cu_a911ec4325multi_tensor_apply_kernelINS1_18TensorListMetadataILi2EEENS1_11CopyFunctorIN3c104HalfEfLi2ELi1ELi1EEEJNS0_4CopyIS7_fEEEEEvT_T0_DpT1_,"",@"SHT_CUDA_INFO"
	.sectionflags	@""
	.align	4


	//----- nvinfo : EIATTR_CUDA_API_VERSION
	.align		4
        /*0000*/ 	.byte	0x04, 0x37
        /*0002*/ 	.short	(.L_4691 - .L_4690)
.L_4690:
        /*0004*/ 	.word	0x00000082


	//----- nvinfo : EIATTR_KPARAM_INFO
	.align		4
.L_4691:
        /*0008*/ 	.byte	0x04, 0x17
        /*000a*/ 	.short	(.L_4693 - .L_4692)
.L_4692:
        /*000c*/ 	.word	0x00000000
        /*0010*/ 	.short	0x0002
        /*0012*/ 	.short	0x0c49
        /*0014*/ 	.byte	0x00, 0xf0, 0x05, 0x00


	//----- nvinfo : EIATTR_KPARAM_INFO
	.align		4
.L_4693:
        /*0018*/ 	.byte	0x04, 0x17
        /*001a*/ 	.short	(.L_4695 - .L_4694)
.L_4694:
        /*001c*/ 	.word	0x00000000
        /*0020*/ 	.short	0x0001
        /*0022*/ 	.short	0x0c48
        /*0024*/ 	.byte	0x00, 0xf0, 0x05, 0x00


	//----- nvinfo : EIATTR_KPARAM_INFO
	.align		4
.L_4695:
        /*0028*/ 	.byte	0x04, 0x17
        /*002a*/ 	.short	(.L_4697 - .L_4696)
.L_4696:
        /*002c*/ 	.word	0x00000000
        /*0030*/ 	.short	0x0000
        /*0032*/ 	.short	0x0000
        /*0034*/ 	.byte	0x00, 0xf0, 0x21, 0x31


	//----- nvinfo : EIATTR_SPARSE_MMA_MASK
	.align		4
.L_4697:
        /*0038*/ 	.byte	0x03, 0x50
        /*003a*/ 	.short	0x0000


	//----- nvinfo : EIATTR_MAXREG_COUNT
	.align		4
        /*003c*/ 	.byte	0x03, 0x1b
        /*003e*/ 	.short	0x0080


	//----- nvinfo : EIATTR_MERCURY_ISA_VERSION
	.align		4
        /*0040*/ 	.byte	0x03, 0x5f
        /*0042*/ 	.short	0x0101


	//----- nvinfo : EIATTR_VRC_CTA_INIT_COUNT
	.align		4
        /*0044*/ 	.byte	0x02, 0x4a
	.zero		1
	.zero		1


	//----- nvinfo : EIATTR_EXIT_INSTR_OFFSETS
	.align		4
        /*0048*/ 	.byte	0x04, 0x1c
        /*004a*/ 	.short	(.L_4699 - .L_4698)


	//   ....[0]....
.L_4698:
        /*004c*/ 	.word	0x00000170


	//   ....[1]....
        /*0050*/ 	.word	0x000009c0


	//   ....[2]....
        /*0054*/ 	.word	0x00000c60


	//   ....[3]....
        /*0058*/ 	.word	0x00000cb0


	//   ....[4]....
        /*005c*/ 	.word	0x00000d00


	//   ....[5]....
        /*0060*/ 	.word	0x00000e40


	//----- nvinfo : EIATTR_MAX_THREADS
	.align		4
.L_4699:
        /*0064*/ 	.byte	0x04, 0x05
        /*0066*/ 	.short	(.L_4701 - .L_4700)
.L_4700:
        /*0068*/ 	.word	0x00000200
        /*006c*/ 	.word	0x00000001
        /*0070*/ 	.word	0x00000001


	//----- nvinfo : EIATTR_CRS_STACK_SIZE
	.align		4
.L_4701:
        /*0074*/ 	.byte	0x04, 0x1e
        /*0076*/ 	.short	(.L_4703 - .L_4702)
.L_4702:
        /*0078*/ 	.word	0x00000000


	//----- nvinfo : EIATTR_CBANK_PARAM_SIZE
	.align		4
.L_4703:
        /*007c*/ 	.byte	0x03, 0x19
        /*007e*/ 	.short	0x0c4a


	//----- nvinfo : EIATTR_PARAM_CBANK
	.align		4
        /*0080*/ 	.byte	0x04, 0x0a
        /*0082*/ 	.short	(.L_4705 - .L_4704)
	.align		4
.L_4704:
        /*0084*/ 	.word	index@(.nv.constant0._ZN2at6native55_GLOBAL__N__de093ff9_22_ForeachBinaryOpList_cu_a911ec4325multi_tensor_apply_kernelINS1_18TensorListMetadataILi2EEENS1_11CopyFunctorIN3c104HalfEfLi2ELi1ELi1EEEJNS0_4CopyIS7_fEEEEEvT_T0_DpT1_)
        /*0088*/ 	.short	0x0380
        /*008a*/ 	.short	0x0c4a


	//----- nvinfo : EIATTR_SW_WAR
	.align		4
.L_4705:
        /*008c*/ 	.byte	0x04, 0x36
        /*008e*/ 	.short	(.L_4707 - .L_4706)
.L_4706:
        /*0090*/ 	.word	0x00000008
.L_4707:


//--------------------- .nv.info._ZN2at6native55_GLOBAL__N__de093ff9_22_ForeachBinaryOpList_cu_a911ec4325multi_tensor_apply_kernelINS1_18TensorListMetadataILi2EEENS1_11CopyFunctorIN3c104HalfEdLi2ELi1ELi1EEEJNS0_4CopyIS7_dEEEEEvT_T0_DpT1_ --------------------------
	.section	.nv.info._ZN2at6native55_GLOBAL__N__de093ff9_22_ForeachBinaryOpList_cu_a911ec4325multi_tensor_apply_kernelINS1_18TensorListMetadataILi2EEENS1_11CopyFunctorIN3c104HalfEdLi2ELi1ELi1EEEJNS0_4CopyIS7_dEEEEEvT_T0_DpT1_,"",@"SHT_CUDA_INFO"
	.sectionflags	@""
	.align	4


	//----- nvinfo : EIATTR_CUDA_API_VERSION
	.align		4
        /*0000*/ 	.byte	0x04, 0x37
        /*0002*/ 	.short	(.L_4709 - .L_4708)
.L_4708:
        /*0004*/ 	.word	0x00000082


	//----- nvinfo : EIATTR_KPARAM_INFO
	.align		4
.L_4709:
        /*0008*/ 	.byte	0x04, 0x17
        /*000a*/ 	.short	(.L_4711 - .L_4710)
.L_4710:
        /*000c*/ 	.word	0x00000000
        /*0010*/ 	.short	0x0002
        /*0012*/ 	.short	0x0c49
        /*0014*/ 	.byte	0x00, 0xf0, 0x05, 0x00


	//----- nvinfo : EIATTR_KPARAM_INFO
	.align		4
.L_4711:
        /*0018*/ 	.byte	0x04, 0x17
        /*001a*/ 	.short	(.L_4713 - .L_4712)
.L_4712:
        /*001c*/ 	.word	0x00000000
        /*0020*/ 	.short	0x0001
        /*0022*/ 	.short	0x0c48
        /*0024*/ 	.byte	0x00, 0xf0, 0x05, 0x00


	//----- nvinfo : EIATTR_KPARAM_INFO
	.align		4
.L_4713:
        /*0028*/ 	.byte	0x04, 0x17
        /*002a*/ 	.short	(.L_4715 - .L_4714)
.L_4714:
        /*002c*/ 	.word	0x00000000
        /*0030*/ 	.short	0x0000
        /*0032*/ 	.short	0x0000
        /*0034*/ 	.byte	0x00, 0xf0, 0x21, 0x31


	//----- nvinfo : EIATTR_SPARSE_MMA_MASK
	.align		4
.L_4715:
        /*0038*/ 	.byte	0x03, 0x50
        /*003a*/ 	.short	0x0000


	//----- nvinfo : EIATTR_MAXREG_COUNT
	.align		4
        /*003c*/ 	.byte	0x03, 0x1b
        /*003e*/ 	.short	0x0080


	//----- nvinfo : EIATTR_MERCURY_ISA_VERSION
	.align		4
        /*0040*/ 	.byte	0x03, 0x5f
        /*0042*/ 	.short	0x0101


	//----- nvinfo : EIATTR_VRC_CTA_INIT_COUNT
	.align		4
        /*0044*/ 	.byte	0x02, 0x4a
	.zero		1
	.zero		1


	//----- nvinfo : EIATTR_EXIT_INSTR_OFFSETS
	.align		4
        /*0048*/ 	.byte	0x04, 0x1c
        /*004a*/ 	.short	(.L_4717 - .L_4716)


	//   ....[0]....
.L_4716:
        /*004c*/ 	.word	0x00000170


	//   ....[1]....
        /*0050*/ 	.word	0x00000e30


	//   ....[2]....
        /*0054*/ 	.word	0x00001330


	//   ....[3]....
        /*0058*/ 	.word	0x00001380


	//   ....[4]....
        /*005c*/ 	.word	0x000013d0


	//   ....[5]....
        /*0060*/ 	.word	0x00001790


	//----- nvinfo : EIATTR_MAX_THREADS
	.align		4
.L_4717:
        /*0064*/ 	.byte	0x04, 0x05
        /*0066*/ 	.short	(.L_4719 - .L_4718)
.L_4718:
        /*0068*/ 	.word	0x00000200
        /*006c*/ 	.word	0x00000001
        /*0070*/ 	.word	0x00000001


	//----- nvinfo : EIATTR_CRS_STACK_SIZE
	.align		4
.L_4719:
        /*0074*/ 	.byte	0x04, 0x1e
        /*0076*/ 	.short	(.L_4721 - .L_4720)
.L_4720:
        /*0078*/ 	.word	0x00000000


	//----- nvinfo : EIATTR_CBANK_PARAM_SIZE
	.align		4
.L_4721:
        /*007c*/ 	.byte	0x03, 0x19
        /*007e*/ 	.short	0x0c4a


	//----- nvinfo : EIATTR_PARAM_CBANK
	.align		4
        /*0080*/ 	.byte	0x04, 0x0a
        /*0082*/ 	.short	(.L_4723 - .L_4722)
	.align		4
.L_4722:
        /*0084*/ 	.word	index@(.nv.constant0._ZN2at6native55_GLOBAL__N__de093ff9_22_ForeachBinaryOpList_cu_a911ec4325multi_tensor_apply_kernelINS1_18TensorListMetadataILi2EEENS1_11CopyFunctorIN3c104HalfEdLi2ELi1ELi1EEEJNS0_4CopyIS7_dEEEEEvT_T0_DpT1_)
        /*0088*/ 	.short	0x0380
        /*008a*/ 	.short	0x0c4a


	//----- nvinfo : EIATTR_SW_WAR
	.align		4
.L_4723:
        /*008c*/ 	.byte	0x04, 0x36
        /*008e*/ 	.short	(.L_4725 - .L_4724)
.L_4724:
        /*0090*/ 	.word	0x00000008
.L_4725:


//--------------------- .nv.info._ZN2at6native55_GLOBAL__N__de093ff9_22_ForeachBinaryOpList_cu_a911ec4325multi_tensor_apply_kernelINS1_18TensorListMetadataILi2EEENS1_11CopyFunctorIN3c104HalfEiLi2ELi1ELi1EEEJNS0_4CopyIS7_iEEEEEvT_T0_DpT1_ --------------------------
	.section	.nv.info._ZN2at6native55_GLOBAL__N__de093ff9_22_ForeachBinaryOpList_cu_a911ec4325multi_tensor_apply_kernelINS1_18TensorListMetadataILi2EEENS1_11CopyFunctorIN3c104HalfEiLi2ELi1ELi1EEEJNS0_4CopyIS7_iEEEEEvT_T0_DpT1_,"",@"SHT_CUDA_INFO"
	.sectionflags	@""
	.align	4


	//----- nvinfo : EIATTR_CUDA_API_VERSION
	.align		4
        /*0000*/ 	.byte	0x04, 0x37
        /*0002*/ 	.short	(.L_4727 - .L_4726)
.L_4726:
        /*0004*/ 	.word	0x00000082


	//----- nvinfo : EIATTR_KPARAM_INFO
	.align		4
.L_4727:
        /*0008*/ 	.byte	0x04, 0x17
        /*000a*/ 	.short	(.L_4729 - .L_4728)
.L_4728:
        /*000c*/ 	.word	0x00000000
        /*0010*/ 	.short	0x0002
        /*0012*/ 	.short	0x0c49
        /*0014*/ 	.byte	0x00, 0xf0, 0x05, 0x00


	//----- nvinfo : EIATTR_KPARAM_INFO
	.align		4
.L_4729:
        /*0018*/ 	.byte	0x04, 0x17
        /*001a*/ 	.short	(.L_4731 - .L_4730)
.L_4730:
        /*001c*/ 	.word	0x00000000
        /*0020*/ 	.short	0x0001
        /*0022*/ 	.short	0x0c48
        /*0024*/ 	.byte	0x00, 0xf0, 0x05, 0x00


	//----- nvinfo : EIATTR_KPARAM_INFO
	.align		4
.L_4731:
        /*0028*/ 	.byte	0x04, 0x17
        /*002a*/ 	.short	(.L_4733 - .L_4732)
.L_4732:
        /*002c*/ 	.word	0x00000000
        /*0030*/ 	.short	0x0000
        /*0032*/ 	.short	0x0000
        /*0034*/ 	.byte	0x00, 0xf0, 0x21, 0x31


	//----- nvinfo : EIATTR_SPARSE_MMA_MASK
	.align		4
.L_4733:
        /*0038*/ 	.byte	0x03, 0x50
        /*003a*/ 	.short	0x0000


	//----- nvinfo : EIATTR_MAXREG_COUNT
	.align		4
        /*003c*/ 	.byte	0x03, 0x1b
        /*003e*/ 	.short	0x0080


	//----- nvinfo : EIATTR_MERCURY_ISA_VERSION
	.align		4
        /*0040*/ 	.byte	0x03, 0x5f
        /*0042*/ 	.short	0x0101


	//----- nvinfo : EIATTR_VRC_CTA_INIT_COUNT
	.align		4
        /*0044*/ 	.byte	0x02, 0x4a
	.zero		1
	.zero		1


	//----- nvinfo : EIATTR_EXIT_INSTR_OFFSETS
	.align		4
        /*0048*/ 	.byte	0x04, 0x1c
        /*004a*/ 	.short	(.L_4735 - .L_4734)


	//   ....[0]....
.L_4734:
        /*004c*/ 	.word	0x00000170


	//   ....[1]....
        /*0050*/ 	.word	0x00000a20


	//   ....[2]....
        /*0054*/ 	.word	0x00000d20


	//   ....[3]....
        /*0058*/ 	.word	0x00000d80


	//   ....[4]....
        /*005c*/ 	.word	0x00000dd0


	//   ....[5]....
        /*0060*/ 	.word	0x00000f50


	//----- nvinfo : EIATTR_MAX_THREADS
	.align		4
.L_4735:
        /*0064*/ 	.byte	0x04, 0x05
        /*0066*/ 	.short	(.L_4737 - .L_4736)
.L_4736:
        /*0068*/ 	.word	0x00000200
        /*006c*/ 	.word	0x00000001
        /*0070*/ 	.word	0x00000001


	//----- nvinfo : EIATTR_CRS_STACK_SIZE
	.align		4
.L_4737:
        /*0074*/ 	.byte	0x04, 0x1e
        /*0076*/ 	.short	(.L_4739 - .L_4738)
.L_4738:
        /*0078*/ 	.word	0x00000000


	//----- nvinfo : EIATTR_CBANK_PARAM_SIZE
	.align		4
.L_4739:
        /*007c*/ 	.byte	0x03, 0x19
        /*007e*/ 	.short	0x0c4a


	//----- nvinfo : EIATTR_PARAM_CBANK
	.align		4
        /*0080*/ 	.byte	0x04, 0x0a
        /*0082*/ 	.short	(.L_4741 - .L_4740)
	.align		4
.L_4740:
        /*0084*/ 	.word	index@(.nv.constant0._ZN2at6native55_GLOBAL__N__de093ff9_22_ForeachBinaryOpList_cu_a911ec4325multi_tensor_apply_kernelINS1_18TensorListMetadataILi2EEENS1_11CopyFunctorIN3c104HalfEiLi2ELi1ELi1EEEJNS0_4CopyIS7_iEEEEEvT_T0_DpT1_)
        /*0088*/ 	.short	0x0380
        /*008a*/ 	.short	0x0c4a


	//----- nvinfo : EIATTR_SW_WAR
	.align		4
.L_4741:
        /*008c*/ 	.byte	0x04, 0x36
        /*008e*/ 	.short	(.L_4743 - .L_4742)
.L_4742:
        /*0090*/ 	.word	0x00000008
.L_4743:


//--------------------- .nv.info._ZN2at6native55_GLOBAL__N__de093ff9_22_ForeachBinaryOpList_cu_a911ec4325multi_tensor_apply_kernelINS1_18TensorListMetadataILi2EEENS1_11CopyFunctorIN3c104HalfEsLi2ELi1ELi1EEEJNS0_4CopyIS7_sEEEEEvT_T0_DpT1_ --------------------------
	.section	.nv.info._ZN2at6native55_GLOBAL__N__de093ff9_22_ForeachBinaryOpList_cu_a911ec4325multi_tensor_apply_kernelINS1_18TensorListMetadataILi2EEENS1_11CopyFunctorIN3c104HalfEsLi2ELi1ELi1EEEJNS0_4CopyIS7_sEEEEEvT_T0_DpT1_,"",@"SHT_CUDA_INFO"
	.sectionflags	@""
	.align	4


	//----- nvinfo : EIATTR_CUDA_API_VERSION
	.align		4
        /*0000*/ 	.byte	0x04, 0x37
        /*0002*/ 	.short	(.L_4745 - .L_4744)
.L_4744:
        /*0004*/ 	.word	0x00000082


	//----- nvinfo : EIATTR_KPARAM_INFO
	.align		4
.L_4745:
        /*0008*/ 	.byte	0x04, 0x17
        /*000a*/ 	.short	(.L_4747 - .L_4746)
.L_4746:
        /*000c*/ 	.word	0x00000000
        /*0010*/ 	.short	0x0002
        /*0012*/ 	.short	0x0c49
        /*0014*/ 	.byte	0x00, 0xf0, 0x05, 0x00


	//----- nvinfo : EIATTR_KPARAM_INFO
	.align		4
.L_4747:
        /*0018*/ 	.byte	0x04, 0x17
        /*001a*/ 	.short	(.L_4749 - .L_4748)
.L_4748:
        /*001c*/ 	.word	0x00000000
        /*0020*/ 	.short	0x0001
        /*0022*/ 	.short	0x0c48
        /*0024*/ 	.byte	0x00, 0xf0, 0x05, 0x00


	//----- nvinfo : EIATTR_KPARAM_INFO
	.align		4
.L_4749:
        /*0028*/ 	.byte	0x04, 0x17
        /*002a*/ 	.short	(.L_4751 - .L_4750)
.L_4750:
        /*002c*/ 	.word	0x00000000
        /*0030*/ 	.short	0x0000
        /*0032*/ 	.short	0x0000
        /*0034*/ 	.byte	0x00, 0xf0, 0x21, 0x31


	//----- nvinfo : EIATTR_SPARSE_MMA_MASK
	.align		4
.L_4751:
        /*0038*/ 	.byte	0x03, 0x50
        /*003a*/ 	.short	0x0000


	//----- nvinfo : EIATTR_MAXREG_COUNT
	.align		4
        /*003c*/ 	.byte	0x03, 0x1b
        /*003e*/ 	.short	0x0080


	//----- nvinfo : EIATTR_MERCURY_ISA_VERSION
	.align		4
        /*0040*/ 	.byte	0x03, 0x5f
        /*0042*/ 	.short	0x0101


	//----- nvinfo : EIATTR_VRC_CTA_INIT_COUNT
	.align		4
        /*0044*/ 	.byte	0x02, 0x4a
	.zero		1
	.zero		1


	//----- nvinfo : EIATTR_EXIT_INSTR_OFFSETS
	.align		4
        /*0048*/ 	.byte	0x04, 0x1c
        /*004a*/ 	.short	(.L_4753 - .L_4752)


	//   ....[0]....
.L_4752:
        /*004c*/ 	.word	0x00000170


	//   ....[1]....
        /*0050*/ 	.word	0x00000a10


	//   ....[2]....
        /*0054*/ 	.word	0x00000d20


	//   ....[3]....
        /*0058*/ 	.word	0x00000d80


	//   ....[4]....
        /*005c*/ 	.word	0x00000dd0


	//   ....[5]....
        /*0060*/ 	.word	0x00000f70


	//----- nvinfo : EIATTR_MAX_THREADS
	.align		4
.L_4753:
        /*0064*/ 	.byte	0x04, 0x05
        /*0066*/ 	.short	(.L_4755 - .L_4754)
.L_4754:
        /*0068*/ 	.word	0x00000200
        /*006c*/ 	.word	0x00000001
        /*0070*/ 	.word	0x00000001


	//----- nvinfo : EIATTR_CRS_STACK_SIZE
	.align		4
.L_4755:
        /*0074*/ 	.byte	0x04, 0x1e
        /*0076*/ 	.short	(.L_4757 - .L_4756)
.L_4756:
        /*0078*/ 	.word	0x00000000


	//----- nvinfo : EIATTR_CBANK_PARAM_SIZE
	.align		4
.L_4757:
        /*007c*/ 	.byte	0x03, 0x19
        /*007e*/ 	.short	0x0c4a


	//----- nvinfo : EIATTR_PARAM_CBANK
	.align		4
        /*0080*/ 	.byte	0x04, 0x0a
        /*0082*/ 	.short	(.L_4759 - .L_4758)
	.align		4
.L_4758:
        /*0084*/ 	.word	index@(.nv.constant0._ZN2at6native55_GLOBAL__N__de093ff9_22_ForeachBinaryOpList_cu_a911ec4325multi_tensor_apply_kernelINS1_18TensorListMetadataILi2EEENS1_11CopyFunctorIN3c104HalfEsLi2ELi1ELi1EEEJNS0_4CopyIS7_sEEEEEvT_T0_DpT1_)
        /*0088*/ 	.short	0x0380
        /*008a*/ 	.short	0x0c4a


	//----- nvinfo : EIATTR_SW_WAR
	.align		4
.L_4759:
        /*008c*/ 	.byte	0x04, 0x36
        /*008e*/ 	.short	(.L_4761 - .L_4760)
.L_4760:
        /*0090*/ 	.word	0x00000008
.L_4761:


//--------------------- .nv.info._ZN2at6native55_GLOBAL__N__de093ff9_22_ForeachBinaryOpList_cu_a911ec4325multi_tensor_apply_kernelINS1_18TensorListMetadataILi2EEENS1_11CopyFunctorIN3c104HalfElLi2ELi1ELi1EEEJNS0_4CopyIS7_lEEEEEvT_T0_DpT1_ --------------------------
	.section	.nv.info._ZN2at6native55_GLOBAL__N__de093ff9_22_ForeachBinaryOpList_cu_a911ec4325multi_tensor_apply_kernelINS1_18TensorListMetadataILi2EEENS1_11CopyFunctorIN3c104HalfElLi2ELi1ELi1EEEJNS0_4CopyIS7_lEEEEEvT_T0_DpT1_,"",@"SHT_CUDA_INFO"
	.sectionflags	@""
	.align	4


	//----- nvinfo : EIATTR_CUDA_API_VERSION
	.align		4
        /*0000*/ 	.byte	0x04, 0x37
        /*0002*/ 	.short	(.L_4763 - .L_4762)
.L_4762:
        /*0004*/ 	.word	0x00000082


	//----- nvinfo : EIATTR_KPARAM_INFO
	.align		4
.L_4763:
        /*0008*/ 	.byte	0x04, 0x17
        /*000a*/ 	.short	(.L_4765 - .L_4764)
.L_4764:
        /*000c*/ 	.word	0x00000000
        /*0010*/ 	.short	0x0002
        /*0012*/ 	.short	0x0c49
        /*0014*/ 	.byte	0x00, 0xf0, 0x05, 0x00


	//----- nvinfo : EIATTR_KPARAM_INFO
	.align		4
.L_4765:
        /*0018*/ 	.byte	0x04, 0x17
        /*001a*/ 	.short	(.L_4767 - .L_4766)
.L_4766:
        /*001c*/ 	.word	0x00000000
        /*0020*/ 	.short	0x0001
        /*0022*/ 	.short	0x0c48
        /*0024*/ 	.byte	0x00, 0xf0, 0x05, 0x00


	//----- nvinfo : EIATTR_KPARAM_INFO
	.align		4
.L_4767:
        /*0028*/ 	.byte	0x04, 0x17
        /*002a*/ 	.short	(.L_4769 - .L_4768)
.L_4768:
        /*002c*/ 	.word	0x00000000
        /*0030*/ 	.short	0x0000
        /*0032*/ 	.short	0x0000
        /*0034*/ 	.byte	0x00, 0xf0, 0x21, 0x31


	//----- nvinfo : EIATTR_SPARSE_MMA_MASK
	.align		4
.L_4769:
        /*0038*/ 	.byte	0x03, 0x50
        /*003a*/ 	.short	0x0000


	//----- nvinfo : EIATTR_MAXREG_COUNT
	.align		4
        /*003c*/ 	.byte	0x03, 0x1b
        /*003e*/ 	.short	0x0080


	//----- nvinfo : EIATTR_MERCURY_ISA_VERSION
	.align		4
        /*0040*/ 	.byte	0x03, 0x5f
        /*0042*/ 	.short	0x0101


	//----- nvinfo : EIATTR_VRC_CTA_INIT_COUNT
	.align		4
        /*0044*/ 	.byte	0x02, 0x4a
	.zero		1
	.zero		1


	//----- nvinfo : EIATTR_EXIT_INSTR_OFFSETS
	.align		4
        /*0048*/ 	.byte	0x04, 0x1c
        /*004a*/ 	.short	(.L_4771 - .L_4770)


	//   ....[0]....
.L_4770:
        /*004c*/ 	.word	0x00000170


	//   ....[1]....
        /*0050*/ 	.word	0x00000af0


	//   ....[2]....
        /*0054*/ 	.word	0x00000e30


	//   ....[3]....
        /*0058*/ 	.word	0x00000e90


	//   ....[4]....
        /*005c*/ 	.word	0x00000ee0


	//   ....[5]....
        /*0060*/ 	.word	0x00001110


	//----- nvinfo : EIATTR_MAX_THREADS
	.align		4
.L_4771:
        /*0064*/ 	.byte	0x04, 0x05
        /*0066*/ 	.short	(.L_4773 - .L_4772)
.L_4772:
        /*0068*/ 	.word	0x00000200
        /*006c*/ 	.word	0x00000001
        /*0070*/ 	.word	0x00000001


	//----- nvinfo : EIATTR_CRS_STACK_SIZE
	.align		4
.L_4773:
        /*0074*/ 	.byte	0x04, 0x1e
        /*0076*/ 	.short	(.L_4775 - .L_4774)
.L_4774:
        /*0078*/ 	.word	0x00000000


	//----- nvinfo : EIATTR_CBANK_PARAM_SIZE
	.align		4
.L_4775:
        /*007c*/ 	.byte	0x03, 0x19
        /*007e*/ 	.short	0x0c4a


	//----- nvinfo : EIATTR_PARAM_CBANK
	.align		4
        /*0080*/ 	.byte	0x04, 0x0a
        /*0082*/ 	.short	(.L_4777 - .L_4776)
	.align		4
.L_4776:
        /*0084*/ 	.word	index@(.nv.constant0._ZN2at6native55_GLOBAL__N__de093ff9_22_ForeachBinaryOpList_cu_a911ec4325multi_tensor_apply_kernelINS1_18TensorListMetadataILi2EEENS1_11CopyFunctorIN3c104HalfElLi2ELi1ELi1EEEJNS0_4CopyIS7_lEEEEEvT_T0_DpT1_)
        /*0088*/ 	.short	0x0380
        /*008a*/ 	.short	0x0c4a


	//----- nvinfo : EIATTR_SW_WAR
	.align		4
.L_4777:
        /*008c*/ 	.byte	0x04, 0x36
        /*008e*/ 	.short	(.L_4779 - .L_4778)
.L_4778:
        /*0090*/ 	.word	0x00000008
.L_4779:


//--------------------- .nv.info._ZN2at6native55_GLOBAL__N__de093ff9_22_ForeachBinaryOpList_cu_a911ec4325multi_tensor_apply_kernelINS1_18TensorListMetadataILi2EEENS1_11CopyFunctorIN3c104HalfEaLi2ELi1ELi1EEEJNS0_4CopyIS7_aEEEEEvT_T0_DpT1_ --------------------------
	.section	.nv.info._ZN2at6native55_GLOBAL__N__de093ff9_22_ForeachBinaryOpList_cu_a911ec4325multi_tensor_apply_kernelINS1_18TensorListMetadataILi2EEENS1_11CopyFunctorIN3c104HalfEaLi2ELi1ELi1EEEJNS0_4CopyIS7_aEEEEEvT_T0_DpT1_,"",@"SHT_CUDA_INFO"
	.sectionflags	@""
	.align	4


	//----- nvinfo : EIATTR_CUDA_API_VERSION
	.align		4
        /*0000*/ 	.byte	0x04, 0x37
        /*0002*/ 	.short	(.L_4781 - .L_4780)
.L_4780:
        /*0004*/ 	.word	0x00000082


	//----- nvinfo : EIATTR_KPARAM_INFO
	.align		4
.L_4781:
        /*0008*/ 	.byte	0x04, 0x17
        /*000a*/ 	.short	(.L_4783 - .L_4782)
.L_4782:
        /*000c*/ 	.word	0x00000000
        /*0010*/ 	.short	0x0002
        /*0012*/ 	.short	0x0c49
        /*0014*/ 	.byte	0x00, 0xf0, 0x05, 0x00


	//----- nvinfo : EIATTR_KPARAM_INFO
	.align		4
.L_4783:
        /*0018*/ 	.byte	0x04, 0x17
        /*001a*/ 	.short	(.L_4785 - .L_4784)
.L_4784:
        /*001c*/ 	.word	0x00000000
        /*0020*/ 	.short	0x0001
        /*0022*/ 	.short	0x0c48
        /*0024*/ 	.byte	0x00, 0xf0, 0x05, 0x00


	//----- nvinfo : EIATTR_KPARAM_INFO
	.align		4
.L_4785:
        /*0028*/ 	.byte	0x04, 0x17
        /*002a*/ 	.short	(.L_4787 - .L_4786)
.L_4786:
        /*002c*/ 	.word	0x00000000
        /*0030*/ 	.short	0x0000
        /*0032*/ 	.short	0x0000
        /*0034*/ 	.byte	0x00, 0xf0, 0x21, 0x31


	//----- nvinfo : EIATTR_SPARSE_MMA_MASK
	.align		4
.L_4787:
        /*0038*/ 	.byte	0x03, 0x50
        /*003a*/ 	.short	0x0000


	//----- nvinfo : EIATTR_MAXREG_COUNT
	.align		4
        /*003c*/ 	.byte	0x03, 0x1b
        /*003e*/ 	.short	0x0080


	//----- nvinfo : EIATTR_MERCURY_ISA_VERSION
	.align		4
        /*0040*/ 	.byte	0x03, 0x5f
        /*0042*/ 	.short	0x0101


	//----- nvinfo : EIATTR_VRC_CTA_INIT_COUNT
	.align		4
        /*0044*/ 	.byte	0x02, 0x4a
	.zero		1
	.zero		1


	//----- nvinfo : EIATTR_EXIT_INSTR_OFFSETS
	.align		4
        /*0048*/ 	.byte	0x04, 0x1c
        /*004a*/ 	.short	(.L_4789 - .L_4788)


	//   ....[0]....
.L_4788:
        /*004c*/ 	.word	0x00000170


	//   ....[1]....
        /*0050*/ 	.word	0x00000ce0


	//   ....[2]....
        /*0054*/ 	.word	0x00000fc0


	//   ....[3]....
        /*0058*/ 	.word	0x00001020


	//   ....[4]....
        /*005c*/ 	.word	0x00001070


	//   ....[5]....
        /*0060*/ 	.word	0x000011f0


	//----- nvinfo : EIATTR_MAX_THREADS
	.align		4
.L_4789:
        /*0064*/ 	.byte	0x04, 0x05
        /*0066*/ 	.short	(.L_4791 - .L_4790)
.L_4790:
        /*0068*/ 	.word	0x00000200
        /*006c*/ 	.word	0x00000001
        /*0070*/ 	.word	0x00000001


	//----- nvinfo : EIATTR_CRS_STACK_SIZE
	.align		4
.L_4791:
        /*0074*/ 	.byte	0x04, 0x1e
        /*0076*/ 	.short	(.L_4793 - .L_4792)
.L_4792:
        /*0078*/ 	.word	0x00000000


	//----- nvinfo : EIATTR_CBANK_PARAM_SIZE
	.align		4
.L_4793:
        /*007c*/ 	.byte	0x03, 0x19
        /*007e*/ 	.short	0x0c4a


	//----- nvinfo : EIATTR_PARAM_CBANK
	.align		4
        /*0080*/ 	.byte	0x04, 0x0a
        /*0082*/ 	.short	(.L_4795 - .L_4794)
	.align		4
.L_4794:
        /*0084*/ 	.word	index@(.nv.constant0._ZN2at6native55_GLOBAL__N__de093ff9_22_ForeachBinaryOpList_cu_a911ec4325multi_tensor_apply_kernelINS1_18TensorListMetadataILi2EEENS1_11CopyFunctorIN3c104HalfEaLi2ELi1ELi1EEEJNS0_4CopyIS7_aEEEEEvT_T0_DpT1_)
        /*0088*/ 	.short	0x0380
        /*008a*/ 	.short	0x0c4a


	//----- nvinfo : EIATTR_SW_WAR
	.align		4
.L_4795:
        /*008c*/ 	.byte	0x04, 0x36
        /*008e*/ 	.short	(.L_4797 - .L_4796)
.L_4796:
        /*0090*/ 	.word	0x00000008
.L_4797:


//--------------------- .nv.info._ZN2at6native55_GLOBAL__N__de093ff9_22_ForeachBinaryOpList_cu_a911ec4325multi_tensor_apply_kernelINS1_18TensorListMetadataILi2EEENS1_11CopyFunctorIN3c104HalfEhLi2ELi1ELi1EEEJNS0_4CopyIS7_hEEEEEvT_T0_DpT1_ --------------------------
	.section	.nv.info._ZN2at6native55_GLOBAL__N__de093ff9_22_ForeachBinaryOpList_cu_a911ec4325multi_tensor_apply_kernelINS1_18TensorListMetadataILi2EEENS1_11CopyFunctorIN3c104HalfEhLi2ELi1ELi1EEEJNS0_4CopyIS7_hEEEEEvT_T0_DpT1_,"",@"SHT_CUDA_INFO"
	.sectionflags	@""
	.align	4


	//----- nvinfo : EIATTR_CUDA_API_VERSION
	.align		4
        /*0000*/ 	.byte	0x04, 0x37
        /*0002*/ 	.short	(.L_4799 - .L_4798)
.L_4798:
        /*0004*/ 	.word	0x00000082


	//----- nvinfo : EIATTR_KPARAM_INFO
	.align		4
.L_4799:
        /*0008*/ 	.byte	0x04, 0x17
        /*000a*/ 	.short	(.L_4801 - .L_4800)
.L_4800:
        /*000c*/ 	.word	0x00000000
        /*0010*/ 	.short	0x0002
        /*0012*/ 	.short	0x0c49
        /*0014*/ 	.byte	0x00, 0xf0, 0x05, 0x00


	//----- nvinfo : EIATTR_KPARAM_INFO
	.align		4
.L_4801:
        /*0018*/ 	.byte	0x04, 0x17
        /*001a*/ 	.short	(.L_4803 - .L_4802)
.L_4802:
        /*001c*/ 	.word	0x00000000
        /*0020*/ 	.short	0x0001
        /*0022*/ 	.short	0x0c48
        /*0024*/ 	.byte	0x00, 0xf0, 0x05, 0x00


	//----- nvinfo : EIATTR_KPARAM_INFO
	.align		4
.L_4803:
        /*0028*/ 	.byte	0x04, 0x17
        /*002a*/ 	.short	(.L_4805 - .L_4804)
.L_4804:
        /*002c*/ 	.word	0x00000000
        /*0030*/ 	.short	0x0000
        /*0032*/ 	.short	0x0000
        /*0034*/ 	.byte	0x00, 0xf0, 0x21, 0x31


	//----- nvinfo : EIATTR_SPARSE_MMA_MASK
	.align		4
.L_4805:
        /*0038*/ 	.byte	0x03, 0x50
        /*003a*/ 	.short	0x0000


	//----- nvinfo : EIATTR_MAXREG_COUNT
	.align		4
        /*003c*/ 	.byte	0x03, 0x1b
        /*003e*/ 	.short	0x0080


	//----- nvinfo : EIATTR_MERCURY_ISA_VERSION
	.align		4
        /*0040*/ 	.byte	0x03, 0x5f
        /*0042*/ 	.short	0x0101


	//----- nvinfo : EIATTR_VRC_CTA_INIT_COUNT
	.align		4
        /*0044*/ 	.byte	0x02, 0x4a
	.zero		1
	.zero		1


	//----- nvinfo : EIATTR_EXIT_INSTR_OFFSETS
	.align		4
        /*0048*/ 	.byte	0x04, 0x1c
        /*004a*/ 	.short	(.L_4807 - .L_4806)


	//   ....[0]....
.L_4806:
        /*004c*/ 	.word	0x00000170


	//   ....[1]....
        /*0050*/ 	.word	0x00000d70


	//   ....[2]....
        /*0054*/ 	.word	0x00001070


	//   ....[3]....
        /*0058*/ 	.word	0x000010e0


	//   ....[4]....
        /*005c*/ 	.word	0x00001130


	//   ....[5]....
        /*0060*/ 	.word	0x000012f0


	//----- nvinfo : EIATTR_MAX_THREADS
	.align		4
.L_4807:
        /*0064*/ 	.byte	0x04, 0x05
        /*0066*/ 	.short	(.L_4809 - .L_4808)
.L_4808:
        /*0068*/ 	.word	0x00000200
        /*006c*/ 	.word	0x00000001
        /*0070*/ 	.word	0x00000001


	//----- nvinfo : EIATTR_CRS_STACK_SIZE
	.align		4
.L_4809:
        /*0074*/ 	.byte	0x04, 0x1e
        /*0076*/ 	.short	(.L_4811 - .L_4810)
.L_4810:
        /*0078*/ 	.word	0x00000000


	//----- nvinfo : EIATTR_CBANK_PARAM_SIZE
	.align		4
.L_4811:
        /*007c*/ 	.byte	0x03, 0x19
        /*007e*/ 	.short	0x0c4a


	//----- nvinfo : EIATTR_PARAM_CBANK
	.align		4
        /*0080*/ 	.byte	0x04, 0x0a
        /*0082*/ 	.short	(.L_4813 - .L_4812)
	.align		4
.L_4812:
        /*0084*/ 	.word	index@(.nv.constant0._ZN2at6native55_GLOBAL__N__de093ff9_22_ForeachBinaryOpList_cu_a911ec4325multi_tensor_apply_kernelINS1_18TensorListMetadataILi2EEENS1_11CopyFunctorIN3c104HalfEhLi2ELi1ELi1EEEJNS0_4CopyIS7_hEEEEEvT_T0_DpT1_)
        /*0088*/ 	.short	0x0380
        /*008a*/ 	.short	0x0c4a


	//----- nvinfo : EIATTR_SW_WAR
	.align		4
.L_4813:
        /*008c*/ 	.byte	0x04, 0x36
        /*008e*/ 	.short	(.L_4815 - .L_4814)
.L_4814:
        /*0090*/ 	.word	0x00000008
.L_4815:


//--------------------- .nv.info._ZN2at6native55_GLOBAL__N__de093ff9_22_ForeachBinaryOpList_cu_a911ec4325multi_tensor_apply_kernelINS1_18TensorListMetadataILi2EEENS1_14UnaryOpFunctorIN3c104HalfELi2ELi1ELi1EEEJNS0_4CopyIS7_S7_EEEEEvT_T0_DpT1_ --------------------------
	.section	.nv.info._ZN2at6native55_GLOBAL__N__de093ff9_22_ForeachBinaryOpList_cu_a911ec4325multi_tensor_apply_kernelINS1_18TensorListMetadataILi2EEENS1_14UnaryOpFunctorIN3c104HalfELi2ELi1ELi1EEEJNS0_4CopyIS7_S7_EEEEEvT_T0_DpT1_,"",@"SHT_CUDA_INFO"
	.sectionflags	@""
	.align	4


	//----- nvinfo : EIATTR_CUDA_API_VERSION
	.align		4
        /*0000*/ 	.byte	0x04, 0x37
        /*0002*/ 	.short	(.L_4817 - .L_4816)
.L_4816:
        /*0004*/ 	.word	0x00000082


	//----- nvinfo : EIATTR_KPARAM_INFO
	.align		4
.L_4817:
        /*0008*/ 	.byte	0x04, 0x17
        /*000a*/ 	.short	(.L_4819 - .L_4818)
.L_4818:
        /*000c*/ 	.word	0x00000000
        /*0010*/ 	.short	0x0002
        /*0012*/ 	.short	0x0c49
        /*0014*/ 	.byte	0x00, 0xf0, 0x05, 0x00


	//----- nvinfo : EIATTR_KPARAM_INFO
	.align		4
.L_4819:
        /*0018*/ 	.byte	0x04, 0x17
        /*001a*/ 	.short	(.L_4821 - .L_4820)
.L_4820:
        /*001c*/ 	.word	0x00000000
        /*0020*/ 	.short	0x0001
        /*0022*/ 	.short	0x0c48
        /*0024*/ 	.byte	0x00, 0xf0, 0x05, 0x00


	//----- nvinfo : EIATTR_KPARAM_INFO
	.align		4
.L_4821:
        /*0028*/ 	.byte	0x04, 0x17
        /*002a*/ 	.short	(.L_4823 - .L_4822)
.L_4822:
        /*002c*/ 	.word	0x00000000
        /*0030*/ 	.short	0x0000
        /*0032*/ 	.short	0x0000
        /*0034*/ 	.byte	0x00, 0xf0, 0x21, 0x31


	//----- nvinfo : EIATTR_SPARSE_MMA_MASK
	.align		4
.L_4823:
        /*0038*/ 	.byte	0x03, 0x50
        /*003a*/ 	.short	0x0000


	//----- nvinfo : EIATTR_MAXREG_COUNT
	.align		4
        /*003c*/ 	.byte	0x03, 0x1b
        /*003e*/ 	.short	0x0080


	//----- nvinfo : EIATTR_MERCURY_ISA_VERSION
	.align		4
        /*0040*/ 	.byte	0x03, 0x5f
        /*0042*/ 	.short	0x0101


	//----- nvinfo : EIATTR_VRC_CTA_INIT_COUNT
	.align		4
        /*0044*/ 	.byte	0x02, 0x4a
	.zero		1
	.zero		1


	//----- nvinfo : EIATTR_EXIT_INSTR_OFFSETS
	.align		4
        /*0048*/ 	.byte	0x04, 0x1c
        /*004a*/ 	.short	(.L_4825 - .L_4824)


	//   ....[0]....
.L_4824:
        /*004c*/ 	.word	0x00000170


	//   ....[1]....
        /*0050*/ 	.word	0x00000ab0


	//   ....[2]....
        /*0054*/ 	.word	0x00000da0


	//   ....[3]....
        /*0058*/ 	.word	0x00000e00


	//   ....[4]....
        /*005c*/ 	.word	0x00000e50


	//   ....[5]....
        /*0060*/ 	.word	0x00000ff0


	//----- nvinfo : EIATTR_MAX_THREADS
	.align		4
.L_4825:
        /*0064*/ 	.byte	0x04, 0x05
        /*0066*/ 	.short	(.L_4827 - .L_4826)
.L_4826:
        /*0068*/ 	.word	0x00000200
        /*006c*/ 	.word	0x00000001
        /*0070*/ 	.word	0x00000001


	//----- nvinfo : EIATTR_CRS_STACK_SIZE
	.align		4
.L_4827:
        /*0074*/ 	.byte	0x04, 0x1e
        /*0076*/ 	.short	(.L_4829 - .L_4828)
.L_4828:
        /*0078*/ 	.word	0x00000000


	//----- nvinfo : EIATTR_CBANK_PARAM_SIZE
	.align		4
.L_4829:
        /*007c*/ 	.byte	0x03, 0x19
        /*007e*/ 	.short	0x0c4a


	//----- nvinfo : EIATTR_PARAM_CBANK
	.align		4
        /*0080*/ 	.byte	0x04, 0x0a
        /*0082*/ 	.short	(.L_4831 - .L_4830)
	.align		4
.L_4830:
        /*0084*/ 	.word	index@(.nv.constant0._ZN2at6native55_GLOBAL__N__de093ff9_22_ForeachBinaryOpList_cu_a911ec4325multi_tensor_apply_kernelINS1_18TensorListMetadataILi2EEENS1_14UnaryOpFunctorIN3c104HalfELi2ELi1ELi1EEEJNS0_4CopyIS7_S7_EEEEEvT_T0_DpT1_)
        /*0088*/ 	.short	0x0380
        /*008a*/ 	.short	0x0c4a


	//----- nvinfo : EIATTR_SW_WAR
	.align		4
.L_4831:
        /*008c*/ 	.byte	0x04, 0x36
        /*008e*/ 	.short	(.L_4833 - .L_4832)
.L_4832:
        /*0090*/ 	.word	0x00000008
.L_4833:


//--------------------- .nv.info._ZN2at6native55_GLOBAL__N__de093ff9_22_ForeachBinaryOpList_cu_a911ec4325multi_tensor_apply_kernelINS1_18TensorListMetadataILi2EEENS1_11CopyFunctorIN3c107complexIfEENS6_15Float8_e5m2fnuzELi2ELi1ELi1EEEJNS0_4CopyIS8_S9_EEEEEvT_T0_DpT1_ --------------------------
	.section	.nv.info._ZN2at6native55_GLOBAL__N__de093ff9_22_ForeachBinaryOpList_cu_a911ec4325multi_tensor_apply_kernelINS1_18TensorListMetadataILi2EEENS1_11CopyFunctorIN3c107complexIfEENS6_15Float8_e5m2fnuzELi2ELi1ELi1EEEJNS0_4CopyIS8_S9_EEEEEvT_T0_DpT1_,"",@"SHT_CUDA_INFO"
	.sectionflags	@""
	.align	4


	//----- nvinfo : EIATTR_CUDA_API_VERSION
	.align		4
        /*0000*/ 	.byte	0x04, 0x37
        /*0002*/ 	.short	(.L_4835 - .L_4834)
.L_4834:
        /*0004*/ 	.word	0x00000082


	//----- nvinfo : EIATTR_KPARAM_INFO
	.align		4
.L_4835:
        /*0008*/ 	.byte	0x04, 0x17
        /*000a*/ 	.short	(.L_4837 - .L_4836)
.L_4836:
        /*000c*/ 	.word	0x00000000
        /*0010*/ 	.short	0x0002
        /*0012*/ 	.short	0x0c49
        /*0014*/ 	.byte	0x00, 0xf0, 0x05, 0x00


	//----- nvinfo : EIATTR_KPARAM_INFO
	.align		4
.L_4837:
        /*0018*/ 	.byte	0x04, 0x17
        /*001a*/ 	.short	(.L_4839 - .L_4838)
.L_4838:
        /*001c*/ 	.word	0x00000000
        /*0020*/ 	.short	0x0001
        /*0022*/ 	.short	0x0c48
        /*0024*/ 	.byte	0x00, 0xf0, 0x05, 0x00


	//----- nvinfo : EIATTR_KPARAM_INFO
	.align		4
.L_4839:
        /*0028*/ 	.byte	0x04, 0x17
        /*002a*/ 	.short	(.L_4841 - .L_4840)
.L_4840:
        /*002c*/ 	.word	0x00000000
        /*0030*/ 	.short	0x0000
        /*0032*/ 	.short	0x0000
        /*0034*/ 	.byte	0x00, 0xf0, 0x21, 0x31


	//----- nvinfo : EIATTR_SPARSE_MMA_MASK
	.align		4
.L_4841:
        /*0038*/ 	.byte	0x03, 0x50
        /*003a*/ 	.short	0x0000


	//----- nvinfo : EIATTR_MAXREG_COUNT
	.align		4
        /*003c*/ 	.byte	0x03, 0x1b
        /*003e*/ 	.short	0x0080


	//----- nvinfo : EIATTR_MERCURY_ISA_VERSION
	.align		4
        /*0040*/ 	.byte	0x03, 0x5f
        /*0042*/ 	.short	0x0101


	//----- nvinfo : EIATTR_VRC_CTA_INIT_COUNT
	.align		4
        /*0044*/ 	.byte	0x02, 0x4a
	.zero		1
	.zero		1


	//----- nvinfo : EIATTR_EXIT_INSTR_OFFSETS
	.align		4
        /*0048*/ 	.byte	0x04, 0x1c
        /*004a*/ 	.short	(.L_4843 - .L_4842)


	//   ....[0]....
.L_4842:
        /*004c*/ 	.word	0x00000180


	//   ....[1]....
        /*0050*/ 	.word	0x00000d80


	//   ....[2]....
        /*0054*/ 	.word	0x00000dd0


	//   ....[3]....
        /*0058*/ 	.word	0x00001640


	//----- nvinfo : EIATTR_MAX_THREADS
	.align		4
.L_4843:
        /*005c*/ 	.byte	0x04, 0x05
        /*005e*/ 	.short	(.L_4845 - .L_4844)
.L_4844:
        /*0060*/ 	.word	0x00000200
        /*0064*/ 	.word	0x00000001
        /*0068*/ 	.word	0x00000001


	//----- nvinfo : EIATTR_CRS_STACK_SIZE
	.align		4
.L_4845:
        /*006c*/ 	.byte	0x04, 0x1e
        /*006e*/ 	.short	(.L_4847 - .L_4846)
.L_4846:
        /*0070*/ 	.word	0x00000000


	//----- nvinfo : EIATTR_CBANK_PARAM_SIZE
	.align		4
.L_4847:
        /*0074*/ 	.byte	0x03, 0x19
        /*0076*/ 	.short	0x0c4a


	//----- nvinfo : EIATTR_PARAM_CBANK
	.align		4
        /*0078*/ 	.byte	0x04, 0x0a
        /*007a*/ 	.short	(.L_4849 - .L_4848)
	.align		4
.L_4848:
        /*007c*/ 	.word	index@(.nv.constant0._ZN2at6native55_GLOBAL__N__de093ff9_22_ForeachBinaryOpList_cu_a911ec4325multi_tensor_apply_kernelINS1_18TensorListMetadataILi2EEENS1_11CopyFunctorIN3c107complexIfEENS6_15Float8_e5m2fnuzELi2ELi1ELi1EEEJNS0_4CopyIS8_S9_EEEEEvT_T0_DpT1_)
        /*0080*/ 	.short	0x0380
        /*0082*/ 	.short	0x0c4a


	//----- nvinfo : EIATTR_SW_WAR
	.align		4
.L_4849:
        /*0084*/ 	.byte	0x04, 0x36
        /*0086*/ 	.short	(.L_4851 - .L_4850)
.L_4850:
        /*0088*/ 	.word	0x00000008
.L_4851:


//--------------------- .nv.info._ZN2at6native55_GLOBAL__N__de093ff9_22_ForeachBinaryOpList_cu_a911ec4325multi_tensor_apply_kernelINS1_18TensorListMetadataILi2EEENS1_11CopyFunctorIN3c107complexIfEENS6_11Float8_e5m2ELi2ELi1ELi1EEEJNS0_4CopyIS8_S9_EEEEEvT_T0_DpT1_ --------------------------
	.section	.nv.info._ZN2at6native55_GLOBAL__N__de093ff9_22_ForeachBinaryOpList_cu_a911ec4325multi_tensor_apply_kernelINS1_18TensorListMetadataILi2EEENS1_11CopyFunctorIN3c107complexIfEENS6_11Float8_e5m2ELi2ELi1ELi1EEEJNS0_4CopyIS8_S9_EEEEEvT_T0_DpT1_,"",@"SHT_CUDA_INFO"
	.sectionflags	@""
	.align	4


	//----- nvinfo : EIATTR_CUDA_API_VERSION
	.align		4
        /*0000*/ 	.byte	0x04, 0x37
        /*0002*/ 	.short	(.L_4853 - .L_4852)
.L_4852:
        /*0004*/ 	.word	0x00000082


	//----- nvinfo : EIATTR_KPARAM_INFO
	.align		4
.L_4853:
        /*0008*/ 	.byte	0x04, 0x17
        /*000a*/ 	.short	(.L_4855 - .L_4854)
.L_4854:
        /*000c*/ 	.word	0x00000000
        /*0010*/ 	.short	0x0002
        /*0012*/ 	.short	0x0c49
        /*0014*/ 	.byte	0x00, 0xf0, 0x05, 0x00


	//----- nvinfo : EIATTR_KPARAM_INFO
	.align		4
.L_4855:
        /*0018*/ 	.byte	0x04, 0x17
        /*001a*/ 	.short	(.L_4857 - .L_4856)
.L_4856:
        /*001c*/ 	.word	0x00000000
        /*0020*/ 	.short	0x0001
        /*0022*/ 	.short	0x0c48
        /*0024*/ 	.byte	0x00, 0xf0, 0x05, 0x00


	//----- nvinfo : EIATTR_KPARAM_INFO
	.align		4
.L_4857:
        /*0028*/ 	.byte	0x04, 0x17
        /*002a*/ 	.short	(.L_4859 - .L_4858)
.L_4858:
        /*002c*/ 	.word	0x00000000
        /*0030*/ 	.short	0x0000
        /*0032*/ 	.short	0x0000
        /*0034*/ 	.byte	0x00, 0xf0, 0x21, 0x31


	//----- nvinfo : EIATTR_SPARSE_MMA_MASK
	.align		4
.L_4859:
        /*0038*/ 	.byte	0x03, 0x50
        /*003a*/ 	.short	0x0000


	//----- nvinfo : EIATTR_MAXREG_COUNT
	.align		4
        /*003c*/ 	.byte	0x03, 0x1b
        /*003e*/ 	.short	0x0080


	//----- nvinfo : EIATTR_MERCURY_ISA_VERSION
	.align		4
        /*0040*/ 	.byte	0x03, 0x5f
        /*0042*/ 	.short	0x0101


	//----- nvinfo : EIATTR_VRC_CTA_INIT_COUNT
	.align		4
        /*0044*/ 	.byte	0x02, 0x4a
	.zero		1
	.zero		1


	//----- nvinfo : EIATTR_EXIT_INSTR_OFFSETS
	.align		4
        /*0048*/ 	.byte	0x04, 0x1c
        /*004a*/ 	.short	(.L_4861 - .L_4860)


	//   ....[0]....
.L_4860:
        /*004c*/ 	.word	0x00000180


	//   ....[1]....
        /*0050*/ 	.word	0x000009b0


	//   ....[2]....
        /*0054*/ 	.word	0x00000a00


	//   ....[3]....
        /*0058*/ 	.word	0x00000e90


	//----- nvinfo : EIATTR_MAX_THREADS
	.align		4
.L_4861:
        /*005c*/ 	.byte	0x04, 0x05
        /*005e*/ 	.short	(.L_4863 - .L_4862)
.L_4862:
        /*0060*/ 	.word	0x00000200
        /*0064*/ 	.word	0x00000001
        /*0068*/ 	.word	0x00000001


	//----- nvinfo : EIATTR_CRS_STACK_SIZE
	.align		4
.L_4863:
        /*006c*/ 	.byte	0x04, 0x1e
        /*006e*/ 	.short	(.L_4865 - .L_4864)
.L_4864:
        /*0070*/ 	.word	0x00000000


	//----- nvinfo : EIATTR_CBANK_PARAM_SIZE
	.align		4
.L_4865:
        /*0074*/ 	.byte	0x03, 0x19
        /*0076*/ 	.short	0x0c4a


	//----- nvinfo : EIATTR_PARAM_CBANK
	.align		4
        /*0078*/ 	.byte	0x04, 0x0a
        /*007a*/ 	.short	(.L_4867 - .L_4866)
	.align		4
.L_4866:
        /*007c*/ 	.word	index@(.nv.constant0._ZN2at6native55_GLOBAL__N__de093ff9_22_ForeachBinaryOpList_cu_a911ec4325multi_tensor_apply_kernelINS1_18TensorListMetadataILi2EEENS1_11CopyFunctorIN3c107complexIfEENS6_11Float8_e5m2ELi2ELi1ELi1EEEJNS0_4CopyIS8_S9_EEEEEvT_T0_DpT1_)
        /*0080*/ 	.short	0x0380
        /*0082*/ 	.short	0x0c4a


	//----- nvinfo : EIATTR_SW_WAR
	.align		4
.L_4867:
        /*0084*/ 	.byte	0x04, 0x36
        /*0086*/ 	.short	(.L_4869 - .L_4868)
.L_4868:
        /*0088*/ 	.word	0x00000008
.L_4869:


//--------------------- .nv.info._ZN2at6native55_GLOBAL__N__de093ff9_22_ForeachBinaryOpList_cu_a911ec4325multi_tensor_apply_kernelINS1_18TensorListMetadataILi2EEENS1_11CopyFunctorIN3c107complexIfEENS6_15Float8_e4m3fnuzELi2ELi1ELi1EEEJNS0_4CopyIS8_S9_EEEEEvT_T0_DpT1_ --------------------------
	.section	.nv.info._ZN2at6native55_GLOBAL__N__de093ff9_22_ForeachBinaryOpList_cu_a911ec4325multi_tensor_apply_kernelINS1_18TensorListMetadataILi2EEENS1_11CopyFunctorIN3c107complexIfEENS6_15Float8_e4m3fnuzELi2ELi1ELi1EEEJNS0_4CopyIS8_S9_EEEEEvT_T0_DpT1_,"",@"SHT_CUDA_INFO"
	.sectionflags	@""
	.align	4


	//----- nvinfo : EIATTR_CUDA_API_VERSION
	.align		4
        /*0000*/ 	.byte	0x04, 0x37
        /*0002*/ 	.short	(.L_4871 - .L_4870)
.L_4870:
        /*0004*/ 	.word	0x00000082


	//----- nvinfo : EIATTR_KPARAM_INFO
	.align		4
.L_4871:
        /*0008*/ 	.byte	0x04, 0x17
        /*000a*/ 	.short	(.L_4873 - .L_4872)
.L_4872:
        /*000c*/ 	.word	0x00000000
        /*0010*/ 	.short	0x0002
        /*0012*/ 	.short	0x0c49
        /*0014*/ 	.byte	0x00, 0xf0, 0x05, 0x00


	//----- nvinfo : EIATTR_KPARAM_INFO
	.align		4
.L_4873:
        /*0018*/ 	.byte	0x04, 0x17
        /*001a*/ 	.short	(.L_4875 - .L_4874)
.L_4874:
        /*001c*/ 	.word	0x00000000
        /*0020*/ 	.short	0x0001
        /*0022*/ 	.short	0x0c48
        /*0024*/ 	.byte	0x00, 0xf0, 0x05, 0x00


	//----- nvinfo : EIATTR_KPARAM_INFO
	.align		4
.L_4875:
        /*0028*/ 	.byte	0x04, 0x17
        /*002a*/ 	.short	(.L_4877 - .L_4876)
.L_4876:
        /*002c*/ 	.word	0x00000000
        /*0030*/ 	.short	0x0000
        /*0032*/ 	.short	0x0000
        /*0034*/ 	.byte	0x00, 0xf0, 0x21, 0x31


	//----- nvinfo : EIATTR_SPARSE_MMA_MASK
	.align		4
.L_4877:
        /*0038*/ 	.byte	0x03, 0x50
        /*003a*/ 	.short	0x0000


	//----- nvinfo : EIATTR_MAXREG_COUNT
	.align		4
        /*003c*/ 	.byte	0x03, 0x1b
        /*003e*/ 	.short	0x0080


	//----- nvinfo : EIATTR_MERCURY_ISA_VERSION
	.align		4
        /*0040*/ 	.byte	0x03, 0x5f
        /*0042*/ 	.short	0x0101


	//----- nvinfo : EIATTR_VRC_CTA_INIT_COUNT
	.align		4
        /*0044*/ 	.byte	0x02, 0x4a
	.zero		1
	.zero		1


	//----- nvinfo : EIATTR_EXIT_INSTR_OFFSETS
	.align		4
        /*0048*/ 	.byte	0x04, 0x1c
        /*004a*/ 	.short	(.L_4879 - .L_4878)


	//   ....[0]....
.L_4878:
        /*004c*/ 	.word	0x00000180


	//   ....[1]....
        /*0050*/ 	.word	0x00000d80


	//   ....[2]....
        /*0054*/ 	.word	0x00000dd0


	//   ....[3]....
        /*0058*/ 	.word	0x00001640


	//----- nvinfo : EIATTR_MAX_THREADS
	.align		4
.L_4879:
        /*005c*/ 	.byte	0x04, 0x05
        /*005e*/ 	.short	(.L_4881 - .L_4880)
.L_4880:
        /*0060*/ 	.word	0x00000200
        /*0064*/ 	.word	0x00000001
        /*0068*/ 	.word	0x00000001


	//----- nvinfo : EIATTR_CRS_STACK_SIZE
	.align		4
.L_4881:
        /*006c*/ 	.byte	0x04, 0x1e
        /*006e*/ 	.short	(.L_4883 - .L_4882)
.L_4882:
        /*0070*/ 	.word	0x00000000


	//----- nvinfo : EIATTR_CBANK_PARAM_SIZE
	.align		4
.L_4883:
        /*0074*/ 	.byte	0x03, 0x19
        /*0076*/ 	.short	0x0c4a


	//----- nvinfo : EIATTR_PARAM_CBANK
	.align		4
        /*0078*/ 	.byte	0x04, 0x0a
        /*007a*/ 	.short	(.L_4885 - .L_4884)
	.align		4
.L_4884:
        /*007c*/ 	.word	index@(.nv.constant0._ZN2at6native55_GLOBAL__N__de093ff9_22_ForeachBinaryOpList_cu_a911ec4325multi_tensor_apply_kernelINS1_18TensorListMetadataILi2EEENS1_11CopyFunctorIN3c107complexIfEENS6_15Float8_e4m3fnuzELi2ELi1ELi1EEEJNS0_4CopyIS8_S9_EEEEEvT_T0_DpT1_)
        /*0080*/ 	.short	0x0380
        /*0082*/ 	.short	0x0c4a


	//----- nvinfo : EIATTR_SW_WAR
	.align		4
.L_4885:
        /*0084*/ 	.byte	0x04, 0x36
        /*0086*/ 	.short	(.L_4887 - .L_4886)
.L_4886:
        /*0088*/ 	.word	0x00000008
.L_4887:


//--------------------- .nv.info._ZN2at6native55_GLOBAL__N__de093ff9_22_ForeachBinaryOpList_cu_a911ec4325multi_tensor_apply_kernelINS1_18TensorListMetadataILi2EEENS1_11CopyFunctorIN3c107complexIfEENS6_13Float8_e4m3fnELi2ELi1ELi1EEEJNS0_4CopyIS8_S9_EEEEEvT_T0_DpT1_ --------------------------
	.section	.nv.info._ZN2at6native55_GLOBAL__N__de093ff9_22_ForeachBinaryOpList_cu_a911ec4325multi_tensor_apply_kernelINS1_18TensorListMetadataILi2EEENS1_11CopyFunctorIN3c107complexIfEENS6_13Float8_e4m3fnELi2ELi1ELi1EEEJNS0_4CopyIS8_S9_EEEEEvT_T0_DpT1_,"",@"SHT_CUDA_INFO"
	.sectionflags	@""
	.align	4


	//----- nvinfo : EIATTR_CUDA_API_VERSION
	.align		4
        /*0000*/ 	.byte	0x04, 0x37
        /*0002*/ 	.short	(.L_4889 - .L_4888)
.L_4888:
        /*0004*/ 	.word	0x00000082


	//----- nvinfo : EIATTR_KPARAM_INFO
	.align		4
.L_4889:
        /*0008*/ 	.byte	0x04, 0x17
        /*000a*/ 	.short	(.L_4891 - .L_4890)
.L_4890:
        /*000c*/ 	.word	0x00000000
        /*0010*/ 	.short	0x0002
        /*0012*/ 	.short	0x0c49
        /*0014*/ 	.byte	0x00, 0xf0, 0x05, 0x00


	//----- nvinfo : EIATTR_KPARAM_INFO
	.align		4
.L_4891:
        /*0018*/ 	.byte	0x04, 0x17
        /*001a*/ 	.short	(.L_4893 - .L_4892)
.L_4892:
        /*001c*/ 	.word	0x00000000
        /*0020*/ 	.short	0x0001
        /*0022*/ 	.short	0x0c48
        /*0024*/ 	.byte	0x00, 0xf0, 0x05, 0x00


	//----- nvinfo : EIATTR_KPARAM_INFO
	.align		4
.L_4893:
        /*0028*/ 	.byte	0x04, 0x17
        /*002a*/ 	.short	(.L_4895 - .L_4894)
.L_4894:
        /*002c*/ 	.word	0x00000000
        /*0030*/ 	.short	0x0000
        /*0032*/ 	.short	0x0000
        /*0034*/ 	.byte	0x00, 0xf0, 0x21, 0x31


	//----- nvinfo : EIATTR_SPARSE_MMA_MASK
	.align		4
.L_4895:
        /*0038*/ 	.byte	0x03, 0x50
        /*003a*/ 	.short	0x0000


	//----- nvinfo : EIATTR_MAXREG_COUNT
	.align		4
        /*003c*/ 	.byte	0x03, 0x1b
        /*003e*/ 	.short	0x0080


	//----- nvinfo : EIATTR_MERCURY_ISA_VERSION
	.align		4
        /*0040*/ 	.byte	0x03, 0x5f
        /*0042*/ 	.short	0x0101


	//----- nvinfo : EIATTR_VRC_CTA_INIT_COUNT
	.align		4
        /*0044*/ 	.byte	0x02, 0x4a
	.zero		1
	.zero		1


	//----- nvinfo : EIATTR_EXIT_INSTR_OFFSETS
	.align		4
        /*0048*/ 	.byte	0x04, 0x1c
        /*004a*/ 	.short	(.L_4897 - .L_4896)


	//   ....[0]....
.L_4896:
        /*004c*/ 	.word	0x00000180


	//   ....[1]....
        /*0050*/ 	.word	0x00000c00


	//   ....[2]....
        /*0054*/ 	.word	0x00000c50


	//   ....[3]....
        /*0058*/ 	.word	0x00001210


	//----- nvinfo : EIATTR_MAX_THREADS
	.align		4
.L_4897:
        /*005c*/ 	.byte	0x04, 0x05
        /*005e*/ 	.short	(.L_4899 - .L_4898)
.L_4898:
        /*0060*/ 	.word	0x00000200
        /*0064*/ 	.word	0x00000001
        /*0068*/ 	.word	0x00000001


	//----- nvinfo : EIATTR_CRS_STACK_SIZE
	.align		4
.L_4899:
        /*006c*/ 	.byte	0x04, 0x1e
        /*006e*/ 	.short	(.L_4901 - .L_4900)
.L_4900:
        /*0070*/ 	.word	0x00000000


	//----- nvinfo : EIATTR_CBANK_PARAM_SIZE
	.align		4
.L_4901:
        /*0074*/ 	.byte	0x03, 0x19
        /*0076*/ 	.short	0x0c4a


	//----- nvinfo : EIATTR_PARAM_CBANK
	.align		4
        /*0078*/ 	.byte	0x04, 0x0a
        /*007a*/ 	.short	(.L_4903 - .L_4902)
	.align		4
.L_4902:
        /*007c*/ 	.word	index@(.nv.constant0._ZN2at6native55_GLOBAL__N__de093ff9_22_ForeachBinaryOpList_cu_a911ec4325multi_tensor_apply_kernelINS1_18TensorListMetadataILi2EEENS1_11CopyFunctorIN3c107complexIfEENS6_13Float8_e4m3fnELi2ELi1ELi1EEEJNS0_4CopyIS8_S9_EEEEEvT_T0_DpT1_)
        /*0080*/ 	.short	0x0380
        /*0082*/ 	.short	0x0c4a


	//----- nvinfo : EIATTR_SW_WAR
	.align		4
.L_4903:
        /*0084*/ 	.byte	0x04, 0x36
        /*0086*/ 	.short	(.L_4905 - .L_4904)
.L_4904:
        /*0088*/ 	.word	0x00000008
.L_4905:


//--------------------- .nv.info._ZN2at6native55_GLOBAL__N__de093ff9_22_ForeachBinaryOpList_cu_a911ec4325multi_tensor_apply_kernelINS1_18TensorListMetadataILi2EEENS1_11CopyFunctorIN3c107complexIfEEbLi2ELi1ELi1EEEJNS0_4CopyIS8_bEEEEEvT_T0_DpT1_ --------------------------
	.section	.nv.info._ZN2at6native55_GLOBAL__N__de093ff9_22_ForeachBinaryOpList_cu_a911ec4325multi_tensor_apply_kernelINS1_18TensorListMetadataILi2EEENS1_11CopyFunctorIN3c107complexIfEEbLi2ELi1ELi1EEEJNS0_4CopyIS8_bEEEEEvT_T0_DpT1_,"",@"SHT_CUDA_INFO"
	.sectionflags	@""
	.align	4


	//----- nvinfo : EIATTR_CUDA_API_VERSION
	.align		4
        /*0000*/ 	.byte	0x04, 0x37
        /*0002*/ 	.short	(.L_4907 - .L_4906)
.L_4906:
        /*0004*/ 	.word	0x00000082


	//----- nvinfo : EIATTR_KPARAM_INFO
	.align		4
.L_4907:
        /*0008*/ 	.byte	0x04, 0x17
        /*000a*/ 	.short	(.L_4909 - .L_4908)
.L_4908:
        /*000c*/ 	.word	0x00000000
        /*0010*/ 	.short	0x0002
        /*0012*/ 	.short	0x0c49
        /*0014*/ 	.byte	0x00, 0xf0, 0x05, 0x00


	//----- nvinfo : EIATTR_KPARAM_INFO
	.align		4
.L_4909:
        /*0018*/ 	.byte	0x04, 0x17
        /*001a*/ 	.short	(.L_4911 - .L_4910)
.L_4910:
        /*001c*/ 	.word	0x00000000
        /*0020*/ 	.short	0x0001
        /*0022*/ 	.short	0x0c48
        /*0024*/ 	.byte	0x00, 0xf0, 0x05, 0x00


	//----- nvinfo : EIATTR_KPARAM_INFO
	.align		4
.L_4911:
        /*0028*/ 	.byte	0x04, 0x17
        /*002a*/ 	.short	(.L_4913 - .L_4912)
.L_4912:
        /*002c*/ 	.word	0x00000000
        /*0030*/ 	.short	0x0000
        /*0032*/ 	.short	0x0000
        /*0034*/ 	.byte	0x00, 0xf0, 0x21, 0x31


	//----- nvinfo : EIATTR_SPARSE_MMA_MASK
	.align		4
.L_4913:
        /*0038*/ 	.byte	0x03, 0x50
        /*003a*/ 	.short	0x0000


	//----- nvinfo : EIATTR_MAXREG_COUNT
	.align		4
        /*003c*/ 	.byte	0x03, 0x1b
        /*003e*/ 	.short	0x0080


	//----- nvinfo : EIATTR_MERCURY_ISA_VERSION
	.align		4
        /*0040*/ 	.byte	0x03, 0x5f
        /*0042*/ 	.short	0x0101


	//----- nvinfo : EIATTR_VRC_CTA_INIT_COUNT
	.align		4
        /*0044*/ 	.byte	0x02, 0x4a
	.zero		1
	.zero		1


	//----- nvinfo : EIATTR_EXIT_INSTR_OFFSETS
	.align		4
        /*0048*/ 	.byte	0x04, 0x1c
        /*004a*/ 	.short	(.L_4915 - .L_4914)


	//   ....[0]....
.L_4914:
        /*004c*/ 	.word	0x00000170


	//   ....[1]....
        /*0050*/ 	.word	0x00000ce0


	//   ....[2]....
        /*0054*/ 	.word	0x00000fe0


	//   ....[3]....
        /*0058*/ 	.word	0x00001040


	//   ....[4]....
        /*005c*/ 	.word	0x00001090


	//   ....[5]....
        /*0060*/ 	.word	0x00001230


	//----- nvinfo : EIATTR_MAX_THREADS
	.align		4
.L_4915:
        /*0064*/ 	.byte	0x04, 0x05
        /*0066*/ 	.short	(.L_4917 - .L_4916)
.L_4916:
        /*0068*/ 	.word	0x00000200
        /*006c*/ 	.word	0x00000001
        /*0070*/ 	.word	0x00000001


	//----- nvinfo : EIATTR_CRS_STACK_SIZE
	.align		4
.L_4917:
        /*0074*/ 	.byte	0x04, 0x1e
        /*0076*/ 	.short	(.L_4919 - .L_4918)
.L_4918:
        /*0078*/ 	.word	0x00000000


	//----- nvinfo : EIATTR_CBANK_PARAM_SIZE
	.align		4
.L_4919:
        /*007c*/ 	.byte	0x03, 0x19
        /*007e*/ 	.short	0x0c4a


	//----- nvinfo : EIATTR_PARAM_CBANK
	.align		4
        /*0080*/ 	.byte	0x04, 0x0a
        /*0082*/ 	.short	(.L_4921 - .L_4920)
	.align		4
.L_4920:
        /*0084*/ 	.word	index@(.nv.constant0._ZN2at6native55_GLOBAL__N__de093ff9_22_ForeachBinaryOpList_cu_a911ec4325multi_tensor_apply_kernelINS1_18TensorListMetadataILi2EEENS1_11CopyFunctorIN3c107complexIfEEbLi2ELi1ELi1EEEJNS0_4CopyIS8_bEEEEEvT_T0_DpT1_)
        /*0088*/ 	.short	0x0380
        /*008a*/ 	.short	0x0c4a


	//----- nvinfo : EIATTR_SW_WAR
	.align		4
.L_4921:
        /*008c*/ 	.byte	0x04, 0x36
        /*008e*/ 	.short	(.L_4923 - .L_4922)
.L_4922:
        /*0090*/ 	.word	0x00000008
.L_4923:


//--------------------- .nv.info._ZN2at6native55_GLOBAL__N__de093ff9_22_ForeachBinaryOpList_cu_a911ec4325multi_tensor_apply_kernelINS1_18TensorListMetadataILi2EEENS1_11CopyFunctorIN3c107complexIfEENS6_8BFloat16ELi2ELi1ELi1EEEJNS0_4CopyIS8_S9_EEEEEvT_T0_DpT1_ --------------------------
	.section	.nv.info._ZN2at6native55_GLOBAL__N__de093ff9_22_ForeachBinaryOpList_cu_a911ec4325multi_tensor_apply_kernelINS1_18TensorListMetadataILi2EEENS1_11CopyFunctorIN3c107complexIfEENS6_8BFloat16ELi2ELi1ELi1EEEJNS0_4CopyIS8_S9_EEEEEvT_T0_DpT1_,"",@"SHT_CUDA_INFO"
	.sectionflags	@""
	.align	4


	//----- nvinfo : EIATTR_CUDA_API_VERSION
	.align		4
        /*0000*/ 	.byte	0x04, 0x37
        /*0002*/ 	.short	(.L_4925 - .L_4924)
.L_4924:
        /*0004*/ 	.word	0x00000082


	//----- nvinfo : EIATTR_KPARAM_INFO
	.align		4
.L_4925:
        /*0008*/ 	.byte	0x04, 0x17
        /*000a*/ 	.short	(.L_4927 - .L_4926)
.L_4926:
        /*000c*/ 	.word	0x00000000
        /*0010*/ 	.short	0x0002
        /*0012*/ 	.short	0x0c49
        /*0014*/ 	.byte	0x00, 0xf0, 0x05, 0x00


	//----- nvinfo : EIATTR_KPARAM_INFO
	.align		4
.L_4927:
        /*0018*/ 	.byte	0x04, 0x17
        /*001a*/ 	.short	(.L_4929 - .L_4928)
.L_4928:
        /*001c*/ 	.word	0x00000000
        /*0020*/ 	.short	0x0001
        /*0022*/ 	.short	0x0c48
        /*0024*/ 	.byte	0x00, 0xf0, 0x05, 0x00


	//----- nvinfo : EIATTR_KPARAM_INFO
	.align		4
.L_4929:
        /*0028*/ 	.byte	0x04, 0x17
        /*002a*/ 	.short	(.L_4931 - .L_4930)
.L_4930:
        /*002c*/ 	.word	0x00000000
        /*0030*/ 	.short	0x0000
        /*0032*/ 	.short	0x0000
        /*0034*/ 	.byte	0x00, 0xf0, 0x21, 0x31


	//----- nvinfo : EIATTR_SPARSE_MMA_MASK
	.align		4
.L_4931:
        /*0038*/ 	.byte	0x03, 0x50
        /*003a*/ 	.short	0x0000


	//----- nvinfo : EIATTR_MAXREG_COUNT
	.align		4
        /*003c*/ 	.byte	0x03, 0x1b
        /*003e*/ 	.short	0x0080


	//----- nvinfo : EIATTR_MERCURY_ISA_VERSION
	.align		4
        /*0040*/ 	.byte	0x03, 0x5f
        /*0042*/ 	.short	0x0101


	//----- nvinfo : EIATTR_VRC_CTA_INIT_COUNT
	.align		4
        /*0044*/ 	.byte	0x02, 0x4a
	.zero		1
	.zero		1


	//----- nvinfo : EIATTR_EXIT_INSTR_OFFSETS
	.align		4
        /*0048*/ 	.byte	0x04, 0x1c
        /*004a*/ 	.short	(.L_4933 - .L_4932)


	//   ....[0]....
.L_4932:
        /*004c*/ 	.word	0x00000170


	//   ....[1]....
        /*0050*/ 	.word	0x00000a00


	//   ....[2]....
        /*0054*/ 	.word	0x00000d00


	//   ....[3]....
        /*0058*/ 	.word	0x00000d60


	//   ....[4]....
        /*005c*/ 	.word	0x00000db0


	//   ....[5]....
        /*0060*/ 	.word	0x00000f70


	//----- nvinfo : EIATTR_MAX_THREADS
	.align		4
.L_4933:
        /*0064*/ 	.byte	0x04, 0x05
        /*0066*/ 	.short	(.L_4935 - .L_4934)
.L_4934:
        /*0068*/ 	.word	0x00000200
        /*006c*/ 	.word	0x00000001
        /*0070*/ 	.word	0x00000001


	//----- nvinfo : EIATTR_CRS_STACK_SIZE
	.align		4
.L_4935:
        /*0074*/ 	.byte	0x04, 0x1e
        /*0076*/ 	.short	(.L_4937 - .L_4936)
.L_4936:
        /*0078*/ 	.word	0x00000000


	//----- nvinfo : EIATTR_CBANK_PARAM_SIZE
	.align		4
.L_4937:
        /*007c*/ 	.byte	0x03, 0x19
        /*007e*/ 	.short	0x0c4a


	//----- nvinfo : EIATTR_PARAM_CBANK
	.align		4
        /*0080*/ 	.byte	0x04, 0x0a
        /*0082*/ 	.short	(.L_4939 - .L_4938)
	.align		4
.L_4938:
        /*0084*/ 	.word	index@(.nv.constant0._ZN2at6native55_GLOBAL__N__de093ff9_22_ForeachBinaryOpList_cu_a911ec4325multi_tensor_apply_kernelINS1_18TensorListMetadataILi2EEENS1_11CopyFunctorIN3c107complexIfEENS6_8BFloat16ELi2ELi1ELi1EEEJNS0_4CopyIS8_S9_EEEEEvT_T0_DpT1_)
        /*0088*/ 	.short	0x0380
        /*008a*/ 	.short	0x0c4a


	//----- nvinfo : EIATTR_SW_WAR
	.align		4
.L_4939:
        /*008c*/ 	.byte	0x04, 0x36
        /*008e*/ 	.short	(.L_4941 - .L_4940)
.L_4940:
        /*0090*/ 	.word	0x00000008
.L_4941:


//--------------------- .nv.info._ZN2at6native55_GLOBAL__N__de093ff9_22_ForeachBinaryOpList_cu_a911ec4325multi_tensor_apply_kernelINS1_18TensorListMetadataILi2EEENS1_11CopyFunctorIN3c107complexIfEENS6_4HalfELi2ELi1ELi1EEEJNS0_4CopyIS8_S9_EEEEEvT_T0_DpT1_ --------------------------
	.section	.nv.info._ZN2at6native55_GLOBAL__N__de093ff9_22_ForeachBinaryOpList_cu_a911ec4325multi_tensor_apply_kernelINS1_18TensorListMetadataILi2EEENS1_11CopyFunctorIN3c107complexIfEENS6_4HalfELi2ELi1ELi1EEEJNS0_4CopyIS8_S9_EEEEEvT_T0_DpT1_,"",@"SHT_CUDA_INFO"
	.sectionflags	@""
	.align	4


	//----- nvinfo : EIATTR_CUDA_API_VERSION
	.align		4
        /*0000*/ 	.byte	0x04, 0x37
        /*0002*/ 	.short	(.L_4943 - .L_4942)
.L_4942:
        /*0004*/ 	.word	0x00000082


	//----- nvinfo : EIATTR_KPARAM_INFO
	.align		4
.L_4943:
        /*0008*/ 	.byte	0x04, 0x17
        /*000a*/ 	.short	(.L_4945 - .L_4944)
.L_4944:
        /*000c*/ 	.word	0x00000000
        /*0010*/ 	.short	0x0002
        /*0012*/ 	.short	0x0c49
        /*0014*/ 	.byte	0x00, 0xf0, 0x05, 0x00


	//----- nvinfo : EIATTR_KPARAM_INFO
	.align		4
.L_4945:
        /*0018*/ 	.byte	0x04, 0x17
        /*001a*/ 	.short	(.L_4947 - .L_4946)
.L_4946:
        /*001c*/ 	.word	0x00000000
        /*0020*/ 	.short	0x0001
        /*0022*/ 	.short	0x0c48
        /*0024*/ 	.byte	0x00, 0xf0, 0x05, 0x00


	//----- nvinfo : EIATTR_KPARAM_INFO
	.align		4
.L_4947:
        /*0028*/ 	.byte	0x04, 0x17
        /*002a*/ 	.short	(.L_4949 - .L_4948)
.L_4948:
        /*002c*/ 	.word	0x00000000
        /*0030*/ 	.short	0x0000
        /*0032*/ 	.short	0x0000
        /*0034*/ 	.byte	0x00, 0xf0, 0x21, 0x31


	//----- nvinfo : EIATTR_SPARSE_MMA_MASK
	.align		4
.L_4949:
        /*0038*/ 	.byte	0x03, 0x50
        /*003a*/ 	.short	0x0000


	//----- nvinfo : EIATTR_MAXREG_COUNT
	.align		4
        /*003c*/ 	.byte	0x03, 0x1b
        /*003e*/ 	.short	0x0080


	//----- nvinfo : EIATTR_MERCURY_ISA_VERSION
	.align		4
        /*0040*/ 	.byte	0x03, 0x5f
        /*0042*/ 	.short	0x0101


	//----- nvinfo : EIATTR_VRC_CTA_INIT_COUNT
	.align		4
        /*0044*/ 	.byte	0x02, 0x4a
	.zero		1
	.zero		1


	//----- nvinfo : EIATTR_EXIT_INSTR_OFFSETS
	.align		4
        /*0048*/ 	.byte	0x04, 0x1c
        /*004a*/ 	.short	(.L_4951 - .L_4950)


	//   ....[0]....
.L_4950:
        /*004c*/ 	.word	0x00000170


	//   ....[1]....
        /*0050*/ 	.word	0x00000a00


	//   ....[2]....
        /*0054*/ 	.word	0x00000d00


	//   ....[3]....
        /*0058*/ 	.word	0x00000d60


	//   ....[4]....
        /*005c*/ 	.word	0x00000db0


	//   ....[5]....
        /*0060*/ 	.word	0x00000f50


	//----- nvinfo : EIATTR_MAX_THREADS
	.align		4
.L_4951:
        /*0064*/ 	.byte	0x04, 0x05
        /*0066*/ 	.short	(.L_4953 - .L_4952)
.L_4952:
        /*0068*/ 	.word	0x00000200
        /*006c*/ 	.word	0x00000001
        /*0070*/ 	.word	0x00000001


	//----- nvinfo : EIATTR_CRS_STACK_SIZE
	.align		4
.L_4953:
        /*0074*/ 	.byte	0x04, 0x1e
        /*0076*/ 	.short	(.L_4955 - .L_4954)
.L_4954:
        /*0078*/ 	.word	0x00000000


	//----- nvinfo : EIATTR_CBANK_PARAM_SIZE
	.align		4
.L_4955:
        /*007c*/ 	.byte	0x03, 0x19
        /*007e*/ 	.short	0x0c4a


	//----- nvinfo : EIATTR_PARAM_CBANK
	.align		4
        /*0080*/ 	.byte	0x04, 0x0a
        /*0082*/ 	.short	(.L_4957 - .L_4956)
	.align		4
.L_4956:
        /*0084*/ 	.word	index@(.nv.constant0._ZN2at6native55_GLOBAL__N__de093ff9_22_ForeachBinaryOpList_cu_a911ec4325multi_tensor_apply_kernelINS1_18TensorListMetadataILi2EEENS1_11CopyFunctorIN3c107complexIfEENS6_4HalfELi2ELi1ELi1EEEJNS0_4CopyIS8_S9_EEEEEvT_T0_DpT1_)
        /*0088*/ 	.short	0x0380
        /*008a*/ 	.short	0x0c4a


	//----- nvinfo : EIATTR_SW_WAR
	.align		4
.L_4957:
        /*008c*/ 	.byte	0x04, 0x36
        /*008e*/ 	.short	(.L_4959 - .L_4958)
.L_4958:
        /*0090*/ 	.word	0x00000008
.L_4959:


//--------------------- .nv.info._ZN2at6native55_GLOBAL__N__de093ff9_22_ForeachBinaryOpList_cu_a911ec4325multi_tensor_apply_kernelINS1_18TensorListMetadataILi2EEENS1_11CopyFunctorIN3c107complexIfEENS7_IdEELi2ELi1ELi1EEEJNS0_4CopyIS8_S9_EEEEEvT_T0_DpT1_ --------------------------
	.section	.nv.info._ZN2at6native55_GLOBAL__N__de093ff9_22_ForeachBinaryOpList_cu_a911ec4325multi_tensor_apply_kernelINS1_18TensorListMetadataILi2EEENS1_11CopyFunctorIN3c107complexIfEENS7_IdEELi2ELi1ELi1EEEJNS0_4CopyIS8_S9_EEEEEvT_T0_DpT1_,"",@"SHT_CUDA_INFO"
	.sectionflags	@""
	.align	4


	//----- nvinfo : EIATTR_CUDA_API_VERSION
	.align		4
        /*0000*/ 	.byte	0x04, 0x37
        /*0002*/ 	.short	(.L_4961 - .L_4960)
.L_4960:
        /*0004*/ 	.word	0x00000082


	//----- nvinfo : EIATTR_KPARAM_INFO
	.align		4
.L_4961:
        /*0008*/ 	.byte	0x04, 0x17
        /*000a*/ 	.short	(.L_4963 - .L_4962)
.L_4962:
        /*000c*/ 	.word	0x00000000
        /*0010*/ 	.short	0x0002
        /*0012*/ 	.short	0x0c49
        /*0014*/ 	.byte	0x00, 0xf0, 0x05, 0x00


	//----- nvinfo : EIATTR_KPARAM_INFO
	.align		4
.L_4963:
        /*0018*/ 	.byte	0x04, 0x17
        /*001a*/ 	.short	(.L_4965 - .L_4964)
.L_4964:
        /*001c*/ 	.word	0x00000000
        /*0020*/ 	.short	0x0001
        /*0022*/ 	.short	0x0c48
        /*0024*/ 	.byte	0x00, 0xf0, 0x05, 0x00


	//----- nvinfo : EIATTR_KPARAM_INFO
	.align		4
.L_4965:
        /*0028*/ 	.byte	0x04, 0x17
        /*002a*/ 	.short	(.L_4967 - .L_4966)
.L_4966:
        /*002c*/ 	.word	0x00000000
        /*0030*/ 	.short	0x0000
        /*0032*/ 	.short	0x0000
        /*0034*/ 	.byte	0x00, 0xf0, 0x21, 0x31


	//----- nvinfo : EIATTR_SPARSE_MMA_MASK
	.align		4
.L_4967:
        /*0038*/ 	.byte	0x03, 0x50
        /*003a*/ 	.short	0x0000


	//----- nvinfo : EIATTR_MAXREG_COUNT
	.align		4
        /*003c*/ 	.byte	0x03, 0x1b
        /*003e*/ 	.short	0x0080


	//----- nvinfo : EIATTR_MERCURY_ISA_VERSION
	.align		4
        /*0040*/ 	.byte	0x03, 0x5f
        /*0042*/ 	.short	0x0101


	//----- nvinfo : EIATTR_VRC_CTA_INIT_COUNT
	.align		4
        /*0044*/ 	.byte	0x02, 0x4a
	.zero		1
	.zero		1


	//----- nvinfo : EIATTR_EXIT_INSTR_OFFSETS
	.align		4
        /*0048*/ 	.byte	0x04, 0x1c
        /*004a*/ 	.short	(.L_4969 - .L_4968)


	//   ....[0]....
.L_4968:
        /*004c*/ 	.word	0x00000170


	//   ....[1]....
        /*0050*/ 	.word	0x000014f0


	//   ....[2]....
        /*0054*/ 	.word	0x00001c00


	//   ....[3]....
        /*0058*/ 	.word	0x00001c70


	//   ....[4]....
        /*005c*/ 	.word	0x00001cc0


	//   ....[5]....
        /*0060*/ 	.word	0x00002320


	//----- nvinfo : EIATTR_MAX_THREADS
	.align		4
.L_4969:
        /*0064*/ 	.byte	0x04, 0x05
        /*0066*/ 	.short	(.L_4971 - .L_4970)
.L_4970:
        /*0068*/ 	.word	0x00000200
        /*006c*/ 	.word	0x00000001
        /*0070*/ 	.word	0x00000001


	//----- nvinfo : EIATTR_CRS_STACK_SIZE
	.align		4
.L_4971:
        /*0074*/ 	.byte	0x04, 0x1e
        /*0076*/ 	.short	(.L_4973 - .L_4972)
.L_4972:
        /*0078*/ 	.word	0x00000000


	//----- nvinfo : EIATTR_CBANK_PARAM_SIZE
	.align		4
.L_4973:
        /*007c*/ 	.byte	0x03, 0x19
        /*007e*/ 	.short	0x0c4a


	//----- nvinfo : EIATTR_PARAM_CBANK
	.align		4
        /*0080*/ 	.byte	0x04, 0x0a
        /*0082*/ 	.short	(.L_4975 - .L_4974)
	.align		4
.L_4974:
        /*0084*/ 	.word	index@(.nv.constant0._ZN2at6native55_GLOBAL__N__de093ff9_22_ForeachBinaryOpList_cu_a911ec4325multi_tensor_apply_kernelINS1_18TensorListMetadataILi2EEENS1_11CopyFunctorIN3c107complexIfEENS7_IdEELi2ELi1ELi1EEEJNS0_4CopyIS8_S9_EEEEEvT_T0_DpT1_)
        /*0088*/ 	.short	0x0380
        /*008a*/ 	.short	0x0c4a


	//----- nvinfo : EIATTR_SW_WAR
	.align		4
.L_4975:
        /*008c*/ 	.byte	0x04, 0x36
        /*008e*/ 	.short	(.L_4977 - .L_4976)
.L_4976:
        /*0090*/ 	.word	0x00000008
.L_4977:


//--------------------- .nv.info._ZN2at6native55_GLOBAL__N__de093ff9_22_ForeachBinaryOpList_cu_a911ec4325multi_tensor_apply_kernelINS1_18TensorListMetadataILi2EEENS1_11CopyFunctorIN3c107complexIfEEfLi2ELi1ELi1EEEJNS0_4CopyIS8_fEEEEEvT_T0_DpT1_ --------------------------
	.section	.nv.info._ZN2at6native55_GLOBAL__N__de093ff9_22_ForeachBinaryOpList_cu_a911ec4325multi_tensor_apply_kernelINS1_18TensorListMetadataILi2EEENS1_11CopyFunctorIN3c107complexIfEEfLi2ELi1ELi1EEEJNS0_4CopyIS8_fEEEEEvT_T0_DpT1_,"",@"SHT_CUDA_INFO"
	.sectionflags	@""
	.align	4


	//----- nvinfo : EIATTR_CUDA_API_VERSION
	.align		4
        /*0000*/ 	.byte	0x04, 0x37
        /*0002*/ 	.short	(.L_4979 - .L_4978)
.L_4978:
        /*0004*/ 	.word	0x00000082


	//----- nvinfo : EIATTR_KPARAM_INFO
	.align		4
.L_4979:
        /*0008*/ 	.byte	0x04, 0x17
        /*000a*/ 	.short	(.L_4981 - .L_4980)
.L_4980:
        /*000c*/ 	.word	0x00000000
        /*0010*/ 	.short	0x0002
        /*0012*/ 	.short	0x0c49
        /*0014*/ 	.byte	0x00, 0xf0, 0x05, 0x00


	//----- nvinfo : EIATTR_KPARAM_INFO
	.align		4
.L_4981:
        /*0018*/ 	.byte	0x04, 0x17
        /*001a*/ 	.short	(.L_4983 - .L_4982)
.L_4982:
        /*001c*/ 	.word	0x00000000
        /*0020*/ 	.short	0x0001
        /*0022*/ 	.short	0x0c48
        /*0024*/ 	.byte	0x00, 0xf0, 0x05, 0x00


	//----- nvinfo : EIATTR_KPARAM_INFO
	.align		4
.L_4983:
        /*0028*/ 	.byte	0x04, 0x17
        /*002a*/ 	.short	(.L_4985 - .L_4984)
.L_4984:
        /*002c*/ 	.word	0x00000000
        /*0030*/ 	.short	0x0000
        /*0032*/ 	.short	0x0000
        /*0034*/ 	.byte	0x00, 0xf0, 0x21, 0x31


	//----- nvinfo : EIATTR_SPARSE_MMA_MASK
	.align		4
.L_4985:
        /*0038*/ 	.byte	0x03, 0x50
        /*003a*/ 	.short	0x0000


	//----- nvinfo : EIATTR_MAXREG_COUNT
	.align		4
        /*003c*/ 	.byte	0x03, 0x1b
        /*003e*/ 	.short	0x0080


	//----- nvinfo : EIATTR_MERCURY_ISA_VERSION
	.align		4
        /*0040*/ 	.byte	0x03, 0x5f
        /*0042*/ 	.short	0x0101


	//----- nvinfo : EIATTR_VRC_CTA_INIT_COUNT
	.align		4
        /*0044*/ 	.byte	0x02, 0x4a
	.zero		1
	.zero		1


	//----- nvinfo : EIATTR_EXIT_INSTR_OFFSETS
	.align		4
        /*0048*/ 	.byte	0x04, 0x1c
        /*004a*/ 	.short	(.L_4987 - .L_4986)


	//   ....[0]....
.L_4986:
        /*004c*/ 	.word	0x00000170


	//   ....[1]....
        /*0050*/ 	.word	0x00000960


	//   ....[2]....
        /*0054*/ 	.word	0x00000bf0


	//   ....[3]....
        /*0058*/ 	.word	0x00000c40


	//   ....[4]....
        /*005c*/ 	.word	0x00000c90


	//   ....[5]....
        /*0060*/ 	.word	0x00000e30


	//----- nvinfo : EIATTR_MAX_THREADS
	.align		4
.L_4987:
        /*0064*/ 	.byte	0x04, 0x05
        /*0066*/ 	.short	(.L_4989 - .L_4988)
.L_4988:
        /*0068*/ 	.word	0x00000200
        /*006c*/ 	.word	0x00000001
        /*0070*/ 	.word	0x00000001


	//----- nvinfo : EIATTR_CRS_STACK_SIZE
	.align		4
.L_4989:
        /*0074*/ 	.byte	0x04, 0x1e
        /*0076*/ 	.short	(.L_4991 - .L_4990)
.L_4990:
        /*0078*/ 	.word	0x00000000


	//----- nvinfo : EIATTR_CBANK_PARAM_SIZE
	.align		4
.L_4991:
        /*007c*/ 	.byte	0x03, 0x19
        /*007e*/ 	.short	0x0c4a


	//----- nvinfo : EIATTR_PARAM_CBANK
	.align		4
        /*0080*/ 	.byte	0x04, 0x0a
        /*0082*/ 	.short	(.L_4993 - .L_4992)
	.align		4
.L_4992:
        /*0084*/ 	.word	index@(.nv.constant0._ZN2at6native55_GLOBAL__N__de093ff9_22_ForeachBinaryOpList_cu_a911ec4325multi_tensor_apply_kernelINS1_18TensorListMetadataILi2EEENS1_11CopyFunctorIN3c107complexIfEEfLi2ELi1ELi1EEEJNS0_4CopyIS8_fEEEEEvT_T0_DpT1_)
        /*0088*/ 	.short	0x0380
        /*008a*/ 	.short	0x0c4a


	//----- nvinfo : EIATTR_SW_WAR
	.align		4
.L_4993:
        /*008c*/ 	.byte	0x04, 0x36
        /*008e*/ 	.short	(.L_4995 - .L_4994)
.L_4994:
        /*0090*/ 	.word	0x00000008
.L_4995:


//--------------------- .nv.info._ZN2at6native55_GLOBAL__N__de093ff9_22_ForeachBinaryOpList_cu_a911ec4325multi_tensor_apply_kernelINS1_18TensorListMetadataILi2EEENS1_11CopyFunctorIN3c107complexIfEEdLi2ELi1ELi1EEEJNS0_4CopyIS8_dEEEEEvT_T0_DpT1_ --------------------------
	.section	.nv.info._ZN2at6native55_GLOBAL__N__de093ff9_22_ForeachBinaryOpList_cu_a911ec4325multi_tensor_apply_kernelINS1_18TensorListMetadataILi2EEENS1_11CopyFunctorIN3c107complexIfEEdLi2ELi1ELi1EEEJNS0_4CopyIS8_dEEEEEvT_T0_DpT1_,"",@"SHT_CUDA_INFO"
	.sectionflags	@""
	.align	4


	//----- nvinfo : EIATTR_CUDA_API_VERSION
	.align		4
        /*0000*/ 	.byte	0x04, 0x37
        /*0002*/ 	.short	(.L_4997 - .L_4996)
.L_4996:
        /*0004*/ 	.word	0x00000082


	//----- nvinfo : EIATTR_KPARAM_INFO
	.align		4
.L_4997:
        /*0008*/ 	.byte	0x04, 0x17
        /*000a*/ 	.short	(.L_4999 - .L_4998)
.L_4998:
        /*000c*/ 	.word	0x00000000
        /*0010*/ 	.short	0x0002
        /*0012*/ 	.short	0x0c49
        /*0014*/ 	.byte	0x00, 0xf0, 0x05, 0x00


	//----- nvinfo : EIATTR_KPARAM_INFO
	.align		4
.L_4999:
        /*0018*/ 	.byte	0x04, 0x17
        /*001a*/ 	.short	(.L_5001 - .L_5000)
.L_5000:
        /*001c*/ 	.word	0x00000000
        /*0020*/ 	.short	0x0001
        /*0022*/ 	.short	0x0c48
        /*0024*/ 	.byte	0x00, 0xf0, 0x05, 0x00


	//----- nvinfo : EIATTR_KPARAM_INFO
	.align		4
.L_5001:
        /*0028*/ 	.byte	0x04, 0x17
        /*002a*/ 	.short	(.L_5003 - .L_5002)
.L_5002:
        /*002c*/ 	.word	0x00000000
        /*0030*/ 	.short	0x0000
        /*0032*/ 	.short	0x0000
        /*0034*/ 	.byte	0x00, 0xf0, 0x21, 0x31


	//----- nvinfo : EIATTR_SPARSE_MMA_MASK
	.align		4
.L_5003:
        /*0038*/ 	.byte	0x03, 0x50
        /*003a*/ 	.short	0x0000


	//----- nvinfo : EIATTR_MAXREG_COUNT
	.align		4
        /*003c*/ 	.byte	0x03, 0x1b
        /*003e*/ 	.short	0x0080


	//----- nvinfo : EIATTR_MERCURY_ISA_VERSION
	.align		4
        /*0040*/ 	.byte	0x03, 0x5f
        /*0042*/ 	.short	0x0101


	//----- nvinfo : EIATTR_VRC_CTA_INIT_COUNT
	.align		4
        /*0044*/ 	.byte	0x02, 0x4a
	.zero		1
	.zero		1


	//----- nvinfo : EIATTR_EXIT_INSTR_OFFSETS
	.align		4
        /*0048*/ 	.byte	0x04, 0x1c
        /*004a*/ 	.short	(.L_5005 - .L_5004)


	//   ....[0]....
.L_5004:
        /*004c*/ 	.word	0x00000170


	//   ....[1]....
        /*0050*/ 	.word	0x00000f70


	//   ....[2]....
        /*0054*/ 	.word	0x00001420


	//   ....[3]....
        /*0058*/ 	.word	0x00001490


	//   ....[4]....
        /*005c*/ 	.word	0x000014e0


	//   ....[5]....
        /*0060*/ 	.word	0x000018e0


	//----- nvinfo : EIATTR_MAX_THREADS
	.align		4
.L_5005:
        /*0064*/ 	.byte	0x04, 0x05
        /*0066*/ 	.short	(.L_5007 - .L_5006)
.L_5006:
        /*0068*/ 	.word	0x00000200
        /*006c*/ 	.word	0x00000001
        /*0070*/ 	.word	0x00000001


	//----- nvinfo : EIATTR_CRS_STACK_SIZE
	.align		4
.L_5007:
        /*0074*/ 	.byte	0x04, 0x1e
        /*0076*/ 	.short	(.L_5009 - .L_5008)
.L_5008:
        /*0078*/ 	.word	0x00000000


	//----- nvinfo : EIATTR_CBANK_PARAM_SIZE
	.align		4
.L_5009:
        /*007c*/ 	.byte	0x03, 0x19
        /*007e*/ 	.short	0x0c4a


	//----- nvinfo : EIATTR_PARAM_CBANK
	.align		4
        /*0080*/ 	.byte	0x04, 0x0a
        /*0082*/ 	.short	(.L_5011 - .L_5010)
	.align		4
.L_5010:
        /*0084*/ 	.word	index@(.nv.constant0._ZN2at6native55_GLOBAL__N__de093ff9_22_ForeachBinaryOpList_cu_a911ec4325multi_tensor_apply_kernelINS1_18TensorListMetadataILi2EEENS1_11CopyFunctorIN3c107complexIfEEdLi2ELi1ELi1EEEJNS0_4CopyIS8_dEEEEEvT_T0_DpT1_)
        /*0088*/ 	.short	0x0380
        /*008a*/ 	.short	0x0c4a


	//----- nvinfo : EIATTR_SW_WAR
	.align		4
.L_5011:
        /*008c*/ 	.byte	0x04, 0x36
        /*008e*/ 	.short	(.L_5013 - .L_5012)
.L_5012:
        /*0090*/ 	.word	0x00000008
.L_5013:


//--------------------- .nv.info._ZN2at6native55_GLOBAL__N__de093ff9_22_ForeachBinaryOpList_cu_a911ec4325multi_tensor_apply_kernelINS1_18TensorListMetadataILi2EEENS1_11CopyFunctorIN3c107complexIfEEiLi2ELi1ELi1EEEJNS0_4CopyIS8_iEEEEEvT_T0_DpT1_ --------------------------
	.section	.nv.info._ZN2at6native55_GLOBAL__N__de093ff9_22_ForeachBinaryOpList_cu_a911ec4325multi_tensor_apply_kernelINS1_18TensorListMetadataILi2EEENS1_11CopyFunctorIN3c107complexIfEEiLi2ELi1ELi1EEEJNS0_4CopyIS8_iEEEEEvT_T0_DpT1_,"",@"SHT_CUDA_INFO"
	.sectionflags	@""
	.align	4


	//----- nvinfo : EIATTR_CUDA_API_VERSION
	.align		4
        /*0000*/ 	.byte	0x04, 0x37
        /*0002*/ 	.short	(.L_5015 - .L_5014)
.L_5014:
        /*0004*/ 	.word	0x00000082


	//----- nvinfo : EIATTR_KPARAM_INFO
	.align		4
.L_5015:
        /*0008*/ 	.byte	0x04, 0x17
        /*000a*/ 	.short	(.L_5017 - .L_5016)
.L_5016:
        /*000c*/ 	.word	0x00000000
        /*0010*/ 	.short	0x0002
        /*0012*/ 	.short	0x0c49
        /*0014*/ 	.byte	0x00, 0xf0, 0x05, 0x00


	//----- nvinfo : EIATTR_KPARAM_INFO
	.align		4
.L_5017:
        /*0018*/ 	.byte	0x04, 0x17
        /*001a*/ 	.short	(.L_5019 - .L_5018)
.L_5018:
        /*001c*/ 	.word	0x00000000
        /*0020*/ 	.short	0x0001
        /*0022*/ 	.short	0x0c48
        /*0024*/ 	.byte	0x00, 0xf0, 0x05, 0x00


	//----- nvinfo : EIATTR_KPARAM_INFO
	.align		4
.L_5019:
        /*0028*/ 	.byte	0x04, 0x17
        /*002a*/ 	.short	(.L_5021 - .L_5020)
.L_5020:
        /*002c*/ 	.word	0x00000000
        /*0030*/ 	.short	0x0000
        /*0032*/ 	.short	0x0000
        /*0034*/ 	.byte	0x00, 0xf0, 0x21, 0x31


	//----- nvinfo : EIATTR_SPARSE_MMA_MASK
	.align		4
.L_5021:
        /*0038*/ 	.byte	0x03, 0x50
        /*003a*/ 	.short	0x0000


	//----- nvinfo : EIATTR_MAXREG_COUNT
	.align		4
        /*003c*/ 	.byte	0x03, 0x1b
        /*003e*/ 	.short	0x0080


	//----- nvinfo : EIATTR_MERCURY_ISA_VERSION
	.align		4
        /*0040*/ 	.byte	0x03, 0x5f
        /*0042*/ 	.short	0x0101


	//----- nvinfo : EIATTR_VRC_CTA_INIT_COUNT
	.align		4
        /*0044*/ 	.byte	0x02, 0x4a
	.zero		1
	.zero		1


	//----- nvinfo : EIATTR_EXIT_INSTR_OFFSETS
	.align		4
        /*0048*/ 	.byte	0x04, 0x1c
        /*004a*/ 	.short	(.L_5023 - .L_5022)


	//   ....[0]....
.L_5022:
        /*004c*/ 	.word	0x00000170


	//   ....[1]....
        /*0050*/ 	.word	0x000009e0


	//   ....[2]....
        /*0054*/ 	.word	0x00000cd0


	//   ....[3]....
        /*0058*/ 	.word	0x00000d30


	//   ....[4]....
        /*005c*/ 	.word	0x00000d80


	//   ....[5]....
        /*0060*/ 	.word	0x00000f20


	//----- nvinfo : EIATTR_MAX_THREADS
	.align		4
.L_5023:
        /*0064*/ 	.byte	0x04, 0x05
        /*0066*/ 	.short	(.L_5025 - .L_5024)
.L_5024:
        /*0068*/ 	.word	0x00000200
        /*006c*/ 	.word	0x00000001
        /*0070*/ 	.word	0x00000001


	//----- nvinfo : EIATTR_CRS_STACK_SIZE
	.align		4
.L_5025:
        /*0074*/ 	.byte	0x04, 0x1e
        /*0076*/ 	.short	(.L_5027 - .L_5026)
.L_5026:
        /*0078*/ 	.word	0x00000000


	//----- nvinfo : EIATTR_CBANK_PARAM_SIZE
	.align		4
.L_5027:
        /*007c*/ 	.byte	0x03, 0x19
        /*007e*/ 	.short	0x0c4a


	//----- nvinfo : EIATTR_PARAM_CBANK
	.align		4
        /*0080*/ 	.byte	0x04, 0x0a
        /*0082*/ 	.short	(.L_5029 - .L_5028)
	.align		4
.L_5028:
        /*0084*/ 	.word	index@(.nv.constant0._ZN2at6native55_GLOBAL__N__de093ff9_22_ForeachBinaryOpList_cu_a911ec4325multi_tensor_apply_kernelINS1_18TensorListMetadataILi2EEENS1_11CopyFunctorIN3c107complexIfEEiLi2ELi1ELi1EEEJNS0_4CopyIS8_iEEEEEvT_T0_DpT1_)
        /*0088*/ 	.short	0x0380
        /*008a*/ 	.short	0x0c4a


	//----- nvinfo : EIATTR_SW_WAR
	.align		4
.L_5029:
        /*008c*/ 	.byte	0x04, 0x36
        /*008e*/ 	.short	(.L_5031 - .L_5030)
.L_5030:
        /*0090*/ 	.word	0x00000008
.L_5031:


//--------------------- .nv.info._ZN2at6native55_GLOBAL__N__de093ff9_22_ForeachBinaryOpList_cu_a911ec4325multi_tensor_apply_kernelINS1_18TensorListMetadataILi2EEENS1_11CopyFunctorIN3c107complexIfEEsLi2ELi1ELi1EEEJNS0_4CopyIS8_sEEEEEvT_T0_DpT1_ --------------------------
	.section	.nv.info._ZN2at6native55_GLOBAL__N__de093ff9_22_ForeachBinaryOpList_cu_a911ec4325multi_tensor_apply_kernelINS1_18TensorListMetadataILi2EEENS1_11CopyFunctorIN3c107complexIfEEsLi2ELi1ELi1EEEJNS0_4CopyIS8_sEEEEEvT_T0_DpT1_,"",@"SHT_CUDA_INFO"
	.sectionflags	@""
	.align	4


	//----- nvinfo : EIATTR_CUDA_API_VERSION
	.align		4
        /*0000*/ 	.byte	0x04, 0x37
        /*0002*/ 	.short	(.L_5033 - .L_5032)
.L_5032:
        /*0004*/ 	.word	0x00000082


	//----- nvinfo : EIATTR_KPARAM_INFO
	.align		4
.L_5033:
        /*0008*/ 	.byte	0x04, 0x17
        /*000a*/ 	.short	(.L_5035 - .L_5034)
.L_5034:
        /*000c*/ 	.word	0x00000000
        /*0010*/ 	.short	0x0002
        /*0012*/ 	.short	0x0c49
        /*0014*/ 	.byte	0x00, 0xf0, 0x05, 0x00


	//----- nvinfo : EIATTR_KPARAM_INFO
	.align		4
.L_5035:
        /*0018*/ 	.byte	0x04, 0x17
        /*001a*/ 	.short	(.L_5037 - .L_5036)
.L_5036:
        /*001c*/ 	.word	0x00000000
        /*0020*/ 	.short	0x0001
        /*0022*/ 	.short	0x0c48
        /*0024*/ 	.byte	0x00, 0xf0, 0x05, 0x00


	//----- nvinfo : EIATTR_KPARAM_INFO
	.align		4
.L_5037:
        /*0028*/ 	.byte	0x04, 0x17
        /*002a*/ 	.short	(.L_5039 - .L_5038)
.L_5038:
        /*002c*/ 	.word	0x00000000
        /*0030*/ 	.short	0x0000
        /*0032*/ 	.short	0x0000
        /*0034*/ 	.byte	0x00, 0xf0, 0x21, 0x31


	//----- nvinfo : EIATTR_SPARSE_MMA_MASK
	.align		4
.L_5039:
        /*0038*/ 	.byte	0x03, 0x50
        /*003a*/ 	.short	0x0000


	//----- nvinfo : EIATTR_MAXREG_COUNT
	.align		4
        /*003c*/ 	.byte	0x03, 0x1b
        /*003e*/ 	.short	0x0080


	//----- nvinfo : EIATTR_MERCURY_ISA_VERSION
	.align		4
        /*0040*/ 	.byte	0x03, 0x5f
        /*0042*/ 	.short	0x0101


	//----- nvinfo : EIATTR_VRC_CTA_INIT_COUNT
	.align		4
        /*0044*/ 	.byte	0x02, 0x4a
	.zero		1
	.zero		1


	//----- nvinfo : EIATTR_EXIT_INSTR_OFFSETS
	.align		4
        /*0048*/ 	.byte	0x04, 0x1c
        /*004a*/ 	.short	(.L_5041 - .L_5040)


	//   ....[0]....
.L_5040:
        /*004c*/ 	.word	0x00000170


	//   ....[1]....
        /*0050*/ 	.word	0x000009e0


	//   ....[2]....
        /*0054*/ 	.word	0x00000ce0


	//   ....[3]....
        /*0058*/ 	.word	0x00000d40


	//   ....[4]....
        /*005c*/ 	.word	0x00000d90


	//   ....[5]....
        /*0060*/ 	.word	0x00000f30


	//----- nvinfo : EIATTR_MAX_THREADS
	.align		4
.L_5041:
        /*0064*/ 	.byte	0x04, 0x05
        /*0066*/ 	.short	(.L_5043 - .L_5042)
.L_5042:
        /*0068*/ 	.word	0x00000200
        /*006c*/ 	.word	0x00000001
        /*0070*/ 	.word	0x00000001


	//----- nvinfo : EIATTR_CRS_STACK_SIZE
	.align		4
.L_5043:
        /*0074*/ 	.byte	0x04, 0x1e
        /*0076*/ 	.short	(.L_5045 - .L_5044)
.L_5044:
        /*0078*/ 	.word	0x00000000


	//----- nvinfo : EIATTR_CBANK_PARAM_SIZE
	.align		4
.L_5045:
        /*007c*/ 	.byte	0x03, 0x19
        /*007e*/ 	.short	0x0c4a


	//----- nvinfo : EIATTR_PARAM_CBANK
	.align		4
        /*0080*/ 	.byte	0x04, 0x0a
        /*0082*/ 	.short	(.L_5047 - .L_5046)
	.align		4
.L_5046:
        /*0084*/ 	.word	index@(.nv.constant0._ZN2at6native55_GLOBAL__N__de093ff9_22_ForeachBinaryOpList_cu_a911ec4325multi_tensor_apply_kernelINS1_18TensorListMetadataILi2EEENS1_11CopyFunctorIN3c107complexIfEEsLi2ELi1ELi1EEEJNS0_4CopyIS8_sEEEEEvT_T0_DpT1_)
        /*0088*/ 	.short	0x0380
        /*008a*/ 	.short	0x0c4a


	//----- nvinfo : EIATTR_SW_WAR
	.align		4
.L_5047:
        /*008c*/ 	.byte	0x04, 0x36
        /*008e*/ 	.short	(.L_5049 - .L_5048)
.L_5048:
        /*0090*/ 	.word	0x00000008
.L_5049:


//--------------------- .nv.info._ZN2at6native55_GLOBAL__N__de093ff9_22_ForeachBinaryOpList_cu_a911ec4325multi_tensor_apply_kernelINS1_18TensorListMetadataILi2EEENS1_11CopyFunctorIN3c107complexIfEElLi2ELi1ELi1EEEJNS0_4CopyIS8_lEEEEEvT_T0_DpT1_ --------------------------
	.section	.nv.info._ZN2at6native55_GLOBAL__N__de093ff9_22_ForeachBinaryOpList_cu_a911ec4325multi_tensor_apply_kernelINS1_18TensorListMetadataILi2EEENS1_11CopyFunctorIN3c107complexIfEElLi2ELi1ELi1EEEJNS0_4CopyIS8_lEEEEEvT_T0_DpT1_,"",@"SHT_CUDA_INFO"
	.sectionflags	@""
	.align	4


	//----- nvinfo : EIATTR_CUDA_API_VERSION
	.align		4
        /*0000*/ 	.byte	0x04, 0x37
        /*0002*/ 	.short	(.L_5051 - .L_5050)
.L_5050:
        /*0004*/ 	.word	0x00000082


	//----- nvinfo : EIATTR_KPARAM_INFO
	.align		4
.L_5051:
        /*0008*/ 	.byte	0x04, 0x17
        /*000a*/ 	.short	(.L_5053 - .L_5052)
.L_5052:
        /*000c*/ 	.word	0x00000000
        /*0010*/ 	.short	0x0002
        /*0012*/ 	.short	0x0c49
        /*0014*/ 	.byte	0x00, 0xf0, 0x05, 0x00


	//----- nvinfo : EIATTR_KPARAM_INFO
	.align		4
.L_5053:
        /*0018*/ 	.byte	0x04, 0x17
        /*001a*/ 	.short	(.L_5055 - .L_5054)
.L_5054:
        /*001c*/ 	.word	0x00000000
        /*0020*/ 	.short	0x0001
        /*0022*/ 	.short	0x0c48
        /*0024*/ 	.byte	0x00, 0xf0, 0x05, 0x00


	//----- nvinfo : EIATTR_KPARAM_INFO
	.align		4
.L_5055:
        /*0028*/ 	.byte	0x04, 0x17
        /*002a*/ 	.short	(.L_5057 - .L_5056)
.L_5056:
        /*002c*/ 	.word	0x00000000
        /*0030*/ 	.short	0x0000
        /*0032*/ 	.short	0x0000
        /*0034*/ 	.byte	0x00, 0xf0, 0x21, 0x31


	//----- nvinfo : EIATTR_SPARSE_MMA_MASK
	.align		4
.L_5057:
        /*0038*/ 	.byte	0x03, 0x50
        /*003a*/ 	.short	0x0000


	//----- nvinfo : EIATTR_MAXREG_COUNT
	.align		4
        /*003c*/ 	.byte	0x03, 0x1b
        /*003e*/ 	.short	0x0080


	//----- nvinfo : EIATTR_MERCURY_ISA_VERSION
	.align		4
        /*0040*/ 	.byte	0x03, 0x5f
        /*0042*/ 	.short	0x0101


	//----- nvinfo : EIATTR_VRC_CTA_INIT_COUNT
	.align		4
        /*0044*/ 	.byte	0x02, 0x4a
	.zero		1
	.zero		1


	//----- nvinfo : EIATTR_EXIT_INSTR_OFFSETS
	.align		4
        /*0048*/ 	.byte	0x04, 0x1c
        /*004a*/ 	.short	(.L_5059 - .L_5058)


	//   ....[0]....
.L_5058:
        /*004c*/ 	.word	0x00000170


	//   ....[1]....
        /*0050*/ 	.word	0x00000b30


	//   ....[2]....
        /*0054*/ 	.word	0x00000ed0


	//   ....[3]....
        /*0058*/ 	.word	0x00000f30


	//   ....[4]....
        /*005c*/ 	.word	0x00000f80


	//   ....[5]....
        /*0060*/ 	.word	0x00001200


	//----- nvinfo : EIATTR_MAX_THREADS
	.align		4
.L_5059:
        /*0064*/ 	.byte	0x04, 0x05
        /*0066*/ 	.short	(.L_5061 - .L_5060)
.L_5060:
        /*0068*/ 	.word	0x00000200
        /*006c*/ 	.word	0x00000001
        /*0070*/ 	.word	0x00000001


	//----- nvinfo : EIATTR_CRS_STACK_SIZE
	.align		4
.L_5061:
        /*0074*/ 	.byte	0x04, 0x1e
        /*0076*/ 	.short	(.L_5063 - .L_5062)
.L_5062:
        /*0078*/ 	.word	0x00000000


	//----- nvinfo : EIATTR_CBANK_PARAM_SIZE
	.align		4
.L_5063:
        /*007c*/ 	.byte	0x03, 0x19
        /*007e*/ 	.short	0x0c4a


	//----- nvinfo : EIATTR_PARAM_CBANK
	.align		4
        /*0080*/ 	.byte	0x04, 0x0a
        /*0082*/ 	.short	(.L_5065 - .L_5064)
	.align		4
.L_5064:
        /*0084*/ 	.word	index@(.nv.constant0._ZN2at6native55_GLOBAL__N__de093ff9_22_ForeachBinaryOpList_cu_a911ec4325multi_tensor_apply_kernelINS1_18TensorListMetadataILi2EEENS1_11CopyFunctorIN3c107complexIfEElLi2ELi1ELi1EEEJNS0_4CopyIS8_lEEEEEvT_T0_DpT1_)
        /*0088*/ 	.short	0x0380
        /*008a*/ 	.short	0x0c4a


	//----- nvinfo : EIATTR_SW_WAR
	.align		4
.L_5065:
        /*008c*/ 	.byte	0x04, 0x36
        /*008e*/ 	.short	(.L_5067 - .L_5066)
.L_5066:
        /*0090*/ 	.word	0x00000008
.L_5067:


//--------------------- .nv.info._ZN2at6native55_GLOBAL__N__de093ff9_22_ForeachBinaryOpList_cu_a911ec4325multi_tensor_apply_kernelINS1_18TensorListMetadataILi2EEENS1_11CopyFunctorIN3c107complexIfEEaLi2ELi1ELi1EEEJNS0_4CopyIS8_aEEEEEvT_T0_DpT1_ --------------------------
	.section	.nv.info._ZN2at6native55_GLOBAL__N__de093ff9_22_ForeachBinaryOpList_cu_a911ec4325multi_tensor_apply_kernelINS1_18TensorListMetadataILi2EEENS1_11CopyFunctorIN3c107complexIfEEaLi2ELi1ELi1EEEJNS0_4CopyIS8_aEEEEEvT_T0_DpT1_,"",@"SHT_CUDA_INFO"
	.sectionflags	@""
	.align	4


	//----- nvinfo : EIATTR_CUDA_API_VERSION
	.align		4
        /*0000*/ 	.byte	0x04, 0x37
        /*0002*/ 	.short	(.L_5069 - .L_5068)
.L_5068:
        /*0004*/ 	.word	0x00000082


	//----- nvinfo : EIATTR_KPARAM_INFO
	.align		4
.L_5069:
        /*0008*/ 	.byte	0x04, 0x17
        /*000a*/ 	.short	(.L_5071 - .L_5070)
.L_5070:
        /*000c*/ 	.word	0x00000000
        /*0010*/ 	.short	0x0002
        /*0012*/ 	.short	0x0c49
        /*0014*/ 	.byte	0x00, 0xf0, 0x05, 0x00


	//----- nvinfo : EIATTR_KPARAM_INFO
	.align		4
.L_5071:
        /*0018*/ 	.byte	0x04, 0x17
        /*001a*/ 	.short	(.L_5073 - .L_5072)
.L_5072:
        /*001c*/ 	.word	0x00000000
        /*0020*/ 	.short	0x0001
        /*0022*/ 	.short	0x0c48
        /*0024*/ 	.byte	0x00, 0xf0, 0x05, 0x00


	//----- nvinfo : EIATTR_KPARAM_INFO
	.align		4
.L_5073:
        /*0028*/ 	.byte	0x04, 0x17
        /*002a*/ 	.short	(.L_5075 - .L_5074)
.L_5074:
        /*002c*/ 	.word	0x00000000
        /*0030*/ 	.short	0x0000
        /*0032*/ 	.short	0x0000
        /*0034*/ 	.byte	0x00, 0xf0, 0x21, 0x31


	//----- nvinfo : EIATTR_SPARSE_MMA_MASK
	.align		4
.L_5075:
        /*0038*/ 	.byte	0x03, 0x50
        /*003a*/ 	.short	0x0000


	//----- nvinfo : EIATTR_MAXREG_COUNT
	.align		4
        /*003c*/ 	.byte	0x03, 0x1b
        /*003e*/ 	.short	0x0080


	//----- nvinfo : EIATTR_MERCURY_ISA_VERSION
	.align		4
        /*0040*/ 	.byte	0x03, 0x5f
        /*0042*/ 	.short	0x0101


	//----- nvinfo : EIATTR_VRC_CTA_INIT_COUNT
	.align		4
        /*0044*/ 	.byte	0x02, 0x4a
	.zero		1
	.zero		1


	//----- nvinfo : EIATTR_EXIT_INSTR_OFFSETS
	.align		4
        /*0048*/ 	.byte	0x04, 0x1c
        /*004a*/ 	.short	(.L_5077 - .L_5076)


	//   ....[0]....
.L_5076:
        /*004c*/ 	.word	0x00000170


	//   ....[1]....
        /*0050*/ 	.word	0x00000ce0


	//   ....[2]....
        /*0054*/ 	.word	0x00000fe0


	//   ....[3]....
        /*0058*/ 	.word	0x00001040


	//   ....[4]....
        /*005c*/ 	.word	0x00001090


	//   ....[5]....
        /*0060*/ 	.word	0x00001230


	//----- nvinfo : EIATTR_MAX_THREADS
	.align		4
.L_5077:
        /*0064*/ 	.byte	0x04, 0x05
        /*0066*/ 	.short	(.L_5079 - .L_5078)
.L_5078:
        /*0068*/ 	.word	0x00000200
        /*006c*/ 	.word	0x00000001
        /*0070*/ 	.word	0x00000001


	//----- nvinfo : EIATTR_CRS_STACK_SIZE
	.align		4
.L_5079:
        /*0074*/ 	.byte	0x04, 0x1e
        /*0076*/ 	.short	(.L_5081 - .L_5080)
.L_5080:
        /*0078*/ 	.word	0x00000000


	//----- nvinfo : EIATTR_CBANK_PARAM_SIZE
	.align		4
.L_5081:
        /*007c*/ 	.byte	0x03, 0x19
        /*007e*/ 	.short	0x0c4a


	//----- nvinfo : EIATTR_PARAM_CBANK
	.align		4
        /*0080*/ 	.byte	0x04, 0x0a
        /*0082*/ 	.short	(.L_5083 - .L_5082)
	.align		4
.L_5082:
        /*0084*/ 	.word	index@(.nv.constant0._ZN2at6native55_GLOBAL__N__de093ff9_22_ForeachBinaryOpList_cu_a911ec4325multi_tensor_apply_kernelINS1_18TensorListMetadataILi2EEENS1_11CopyFunctorIN3c107complexIfEEaLi2ELi1ELi1EEEJNS0_4CopyIS8_aEEEEEvT_T0_DpT1_)
        /*0088*/ 	.short	0x0380
        /*008a*/ 	.short	0x0c4a


	//----- nvinfo : EIATTR_SW_WAR
	.align		4
.L_5083:
        /*008c*/ 	.byte	0x04, 0x36
        /*008e*/ 	.short	(.L_5085 - .L_5084)
.L_5084:
        /*0090*/ 	.word	0x00000008
.L_5085:


//--------------------- .nv.info._ZN2at6native55_GLOBAL__N__de093ff9_22_ForeachBinaryOpList_cu_a911ec4325multi_tensor_apply_kernelINS1_18TensorListMetadataILi2EEENS1_11CopyFunctorIN3c107complexIfEEhLi2ELi1ELi1EEEJNS0_4CopyIS8_hEEEEEvT_T0_DpT1_ --------------------------
	.section	.nv.info._ZN2at6native55_GLOBAL__N__de093ff9_22_ForeachBinaryOpList_cu_a911ec4325multi_tensor_apply_kernelINS1_18TensorListMetadataILi2EEENS1_11CopyFunctorIN3c107complexIfEEhLi2ELi1ELi1EEEJNS0_4CopyIS8_hEEEEEvT_T0_DpT1_,"",@"SHT_CUDA_INFO"
	.sectionflags	@""
	.align	4


	//----- nvinfo : EIATTR_CUDA_API_VERSION
	.align		4
        /*0000*/ 	.byte	0x04, 0x37
        /*0002*/ 	.short	(.L_5087 - .L_5086)
.L_5086:
        /*0004*/ 	.word	0x00000082


	//----- nvinfo : EIATTR_KPARAM_INFO
	.align		4
.L_5087:
        /*0008*/ 	.byte	0x04, 0x17
        /*000a*/ 	.short	(.L_5089 - .L_5088)
.L_5088:
        /*000c*/ 	.word	0x00000000
        /*0010*/ 	.short	0x0002
        /*0012*/ 	.short	0x0c49
        /*0014*/ 	.byte	0x00, 0xf0, 0x05, 0x00


	//----- nvinfo : EIATTR_KPARAM_INFO
	.align		4
.L_5089:
        /*0018*/ 	.byte	0x04, 0x17
        /*001a*/ 	.short	(.L_5091 - .L_5090)
.L_5090:
        /*001c*/ 	.word	0x00000000
        /*0020*/ 	.short	0x0001
        /*0022*/ 	.short	0x0c48
        /*0024*/ 	.byte	0x00, 0xf0, 0x05, 0x00


	//----- nvinfo : EIATTR_KPARAM_INFO
	.align		4
.L_5091:
        /*0028*/ 	.byte	0x04, 0x17
        /*002a*/ 	.short	(.L_5093 - .L_5092)
.L_5092:
        /*002c*/ 	.word	0x00000000
        /*0030*/ 	.short	0x0000
        /*0032*/ 	.short	0x0000
        /*0034*/ 	.byte	0x00, 0xf0, 0x21, 0x31


	//----- nvinfo : EIATTR_SPARSE_MMA_MASK
	.align		4
.L_5093:
        /*0038*/ 	.byte	0x03, 0x50
        /*003a*/ 	.short	0x0000


	//----- nvinfo : EIATTR_MAXREG_COUNT
	.align		4
        /*003c*/ 	.byte	0x03, 0x1b
        /*003e*/ 	.short	0x0080


	//----- nvinfo : EIATTR_MERCURY_ISA_VERSION
	.align		4
        /*0040*/ 	.byte	0x03, 0x5f
        /*0042*/ 	.short	0x0101


	//----- nvinfo : EIATTR_VRC_CTA_INIT_COUNT
	.align		4
        /*0044*/ 	.byte	0x02, 0x4a
	.zero		1
	.zero		1


	//----- nvinfo : EIATTR_EXIT_INSTR_OFFSETS
	.align		4
        /*0048*/ 	.byte	0x04, 0x1c
        /*004a*/ 	.short	(.L_5095 - .L_5094)


	//   ....[0]....
.L_5094:
        /*004c*/ 	.word	0x00000170


	//   ....[1]....
        /*0050*/ 	.word	0x00000d60


	//   ....[2]....
        /*0054*/ 	.word	0x00001060


	//   ....[3]....
        /*0058*/ 	.word	0x000010d0


	//   ....[4]....
        /*005c*/ 	.word	0x00001120


	//   ....[5]....
        /*0060*/ 	.word	0x00001300


	//----- nvinfo : EIATTR_MAX_THREADS
	.align		4
.L_5095:
        /*0064*/ 	.byte	0x04, 0x05
        /*0066*/ 	.short	(.L_5097 - .L_5096)
.L_5096:
        /*0068*/ 	.word	0x00000200
        /*006c*/ 	.word	0x00000001
        /*0070*/ 	.word	0x00000001


	//----- nvinfo : EIATTR_CRS_STACK_SIZE
	.align		4
.L_5097:
        /*0074*/ 	.byte	0x04, 0x1e
        /*0076*/ 	.short	(.L_5099 - .L_5098)
.L_5098:
        /*0078*/ 	.word	0x00000000


	//----- nvinfo : EIATTR_CBANK_PARAM_SIZE
	.align		4
.L_5099:
        /*007c*/ 	.byte	0x03, 0x19
        /*007e*/ 	.short	0x0c4a


	//----- nvinfo : EIATTR_PARAM_CBANK
	.align		4
        /*0080*/ 	.byte	0x04, 0x0a
        /*0082*/ 	.short	(.L_5101 - .L_5100)
	.align		4
.L_5100:
        /*0084*/ 	.word	index@(.nv.constant0._ZN2at6native55_GLOBAL__N__de093ff9_22_ForeachBinaryOpList_cu_a911ec4325multi_tensor_apply_kernelINS1_18TensorListMetadataILi2EEENS1_11CopyFunctorIN3c107complexIfEEhLi2ELi1ELi1EEEJNS0_4CopyIS8_hEEEEEvT_T0_DpT1_)
        /*0088*/ 	.short	0x0380
        /*008a*/ 	.short	0x0c4a


	//----- nvinfo : EIATTR_SW_WAR
	.align		4
.L_5101:
        /*008c*/ 	.byte	0x04, 0x36
        /*008e*/ 	.short	(.L_5103 - .L_5102)
.L_5102:
        /*0090*/ 	.word	0x00000008
.L_5103:


//--------------------- .nv.info._ZN2at6native55_GLOBAL__N__de093ff9_22_ForeachBinaryOpList_cu_a911ec4325multi_tensor_apply_kernelINS1_18TensorListMetadataILi2EEENS1_14UnaryOpFunctorIN3c107complexIfEELi2ELi1ELi1EEEJNS0_4CopyIS8_S8_EEEEEvT_T0_DpT1_ --------------------------
	.section	.nv.info._ZN2at6native55_GLOBAL__N__de093ff9_22_ForeachBinaryOpList_cu_a911ec4325multi_tensor_apply_kernelINS1_18TensorListMetadataILi2EEENS1_14UnaryOpFunctorIN3c107complexIfEELi2ELi1ELi1EEEJNS0_4CopyIS8_S8_EEEEEvT_T0_DpT1_,"",@"SHT_CUDA_INFO"
	.sectionflags	@""
	.align	4


	//----- nvinfo : EIATTR_CUDA_API_VERSION
	.align		4
        /*0000*/ 	.byte	0x04, 0x37
        /*0002*/ 	.short	(.L_5105 - .L_5104)
.L_5104:
        /*0004*/ 	.word	0x00000082


	//----- nvinfo : EIATTR_KPARAM_INFO
	.align		4
.L_5105:
        /*0008*/ 	.byte	0x04, 0x17
        /*000a*/ 	.short	(.L_5107 - .L_5106)
.L_5106:
        /*000c*/ 	.word	0x00000000
        /*0010*/ 	.short	0x0002
        /*0012*/ 	.short	0x0c49
        /*0014*/ 	.byte	0x00, 0xf0, 0x05, 0x00


	//----- nvinfo : EIATTR_KPARAM_INFO
	.align		4
.L_5107:
        /*0018*/ 	.byte	0x04, 0x17
        /*001a*/ 	.short	(.L_5109 - .L_5108)
.L_5108:
        /*001c*/ 	.word	0x00000000
        /*0020*/ 	.short	0x0001
        /*0022*/ 	.short	0x0c48
        /*0024*/ 	.byte	0x00, 0xf0, 0x05, 0x00


	//----- nvinfo : EIATTR_KPARAM_INFO
	.align		4
.L_5109:
        /*0028*/ 	.byte	0x04, 0x17
        /*002a*/ 	.short	(.L_5111 - .L_5110)
.L_5110:
        /*002c*/ 	.word	0x00000000
        /*0030*/ 	.short	0x0000
        /*0032*/ 	.short	0x0000
        /*0034*/ 	.byte	0x00, 0xf0, 0x21, 0x31


	//----- nvinfo : EIATTR_SPARSE_MMA_MASK
	.align		4
.L_5111:
        /*0038*/ 	.byte	0x03, 0x50
        /*003a*/ 	.short	0x0000


	//----- nvinfo : EIATTR_MAXREG_COUNT
	.align		4
        /*003c*/ 	.byte	0x03, 0x1b
        /*003e*/ 	.short	0x0080


	//----- nvinfo : EIATTR_MERCURY_ISA_VERSION
	.align		4
        /*0040*/ 	.byte	0x03, 0x5f
        /*0042*/ 	.short	0x0101


	//----- nvinfo : EIATTR_VRC_CTA_INIT_COUNT
	.align		4
        /*0044*/ 	.byte	0x02, 0x4a
	.zero		1
	.zero		1


	//----- nvinfo : EIATTR_EXIT_INSTR_OFFSETS
	.align		4
        /*0048*/ 	.byte	0x04, 0x1c
        /*004a*/ 	.short	(.L_5113 - .L_5112)


	//   ....[0]....
.L_5112:
        /*004c*/ 	.word	0x00000170


	//   ....[1]....
        /*0050*/ 	.word	0x00000970


	//   ....[2]....
        /*0054*/ 	.word	0x00000c10


	//   ....[3]....
        /*0058*/ 	.word	0x00000c50


	//   ....[4]....
        /*005c*/ 	.word	0x00000ca0


	//   ....[5]....
        /*0060*/ 	.word	0x00000de0


	//----- nvinfo : EIATTR_MAX_THREADS
	.align		4
.L_5113:
        /*0064*/ 	.byte	0x04, 0x05
        /*0066*/ 	.short	(.L_5115 - .L_5114)
.L_5114:
        /*0068*/ 	.word	0x00000200
        /*006c*/ 	.word	0x00000001
        /*0070*/ 	.word	0x00000001


	//----- nvinfo : EIATTR_CRS_STACK_SIZE
	.align		4
.L_5115:
        /*0074*/ 	.byte	0x04, 0x1e
        /*0076*/ 	.short	(.L_5117 - .L_5116)
.L_5116:
        /*0078*/ 	.word	0x00000000


	//----- nvinfo : EIATTR_CBANK_PARAM_SIZE
	.align		4
.L_5117:
        /*007c*/ 	.byte	0x03, 0x19
        /*007e*/ 	.short	0x0c4a


	//----- nvinfo : EIATTR_PARAM_CBANK
	.align		4
        /*0080*/ 	.byte	0x04, 0x0a
        /*0082*/ 	.short	(.L_5119 - .L_5118)
	.align		4
.L_5118:
        /*0084*/ 	.word	index@(.nv.constant0._ZN2at6native55_GLOBAL__N__de093ff9_22_ForeachBinaryOpList_cu_a911ec4325multi_tensor_apply_kernelINS1_18TensorListMetadataILi2EEENS1_14UnaryOpFunctorIN3c107complexIfEELi2ELi1ELi1EEEJNS0_4CopyIS8_S8_EEEEEvT_T0_DpT1_)
        /*0088*/ 	.short	0x0380
        /*008a*/ 	.short	0x0c4a


	//----- nvinfo : EIATTR_SW_WAR
	.align		4
.L_5119:
        /*008c*/ 	.byte	0x04, 0x36
        /*008e*/ 	.short	(.L_5121 - .L_5120)
.L_5120:
        /*0090*/ 	.word	0x00000008
.L_5121:


//--------------------- .nv.info._ZN2at6native55_GLOBAL__N__de093ff9_22_ForeachBinaryOpList_cu_a911ec4325multi_tensor_apply_kernelINS1_18TensorListMetadataILi2EEENS1_11CopyFunctorIN3c107complexIdEENS6_15Float8_e5m2fnuzELi2ELi1ELi1EEEJNS0_4CopyIS8_S9_EEEEEvT_T0_DpT1_ --------------------------
	.section	.nv.info._ZN2at6native55_GLOBAL__N__de093ff9_22_ForeachBinaryOpList_cu_a911ec4325multi_tensor_apply_kernelINS1_18TensorListMetadataILi2EEENS1_11CopyFunctorIN3c107complexIdEENS6_15Float8_e5m2fnuzELi2ELi1ELi1EEEJNS0_4CopyIS8_S9_EEEEEvT_T0_DpT1_,"",@"SHT_CUDA_INFO"
	.sectionflags	@""
	.align	4


	//----- nvinfo : EIATTR_CUDA_API_VERSION
	.align		4
        /*0000*/ 	.byte	0x04, 0x37
        /*0002*/ 	.short	(.L_5123 - .L_5122)
.L_5122:
        /*0004*/ 	.word	0x00000082


	//----- nvinfo : EIATTR_KPARAM_INFO
	.align		4
.L_5123:
        /*0008*/ 	.byte	0x04, 0x17
        /*000a*/ 	.short	(.L_5125 - .L_5124)
.L_5124:
        /*000c*/ 	.word	0x00000000
        /*0010*/ 	.short	0x0002
        /*0012*/ 	.short	0x0c49
        /*0014*/ 	.byte	0x00, 0xf0, 0x05, 0x00


	//----- nvinfo : EIATTR_KPARAM_INFO
	.align		4
.L_5125:
        /*0018*/ 	.byte	0x04, 0x17
        /*001a*/ 	.short	(.L_5127 - .L_5126)
.L_5126:
        /*001c*/ 	.word	0x00000000
        /*0020*/ 	.short	0x0001
        /*0022*/ 	.short	0x0c48
        /*0024*/ 	.byte	0x00, 0xf0, 0x05, 0x00


	//----- nvinfo : EIATTR_KPARAM_INFO
	.align		4
.L_5127:
        /*0028*/ 	.byte	0x04, 0x17
        /*002a*/ 	.short	(.L_5129 - .L_5128)
.L_5128:
        /*002c*/ 	.word	0x00000000
        /*0030*/ 	.short	0x0000
        /*0032*/ 	.short	0x0000
        /*0034*/ 	.byte	0x00, 0xf0, 0x21, 0x31


	//----- nvinfo : EIATTR_SPARSE_MMA_MASK
	.align		4
.L_5129:
        /*0038*/ 	.byte	0x03, 0x50
        /*003a*/ 	.short	0x0000


	//----- nvinfo : EIATTR_MAXREG_COUNT
	.align		4
        /*003c*/ 	.byte	0x03, 0x1b
        /*003e*/ 	.short	0x0080


	//----- nvinfo : EIATTR_MERCURY_ISA_VERSION
	.align		4
        /*0040*/ 	.byte	0x03, 0x5f
        /*0042*/ 	.short	0x0101


	//----- nvinfo : EIATTR_VRC_CTA_INIT_COUNT
	.align		4
        /*0044*/ 	.byte	0x02, 0x4a
	.zero		1
	.zero		1


	//----- nvinfo : EIATTR_EXIT_INSTR_OFFSETS
	.align		4
        /*0048*/ 	.byte	0x04, 0x1c
        /*004a*/ 	.short	(.L_5131 - .L_5130)


	//   ....[0]....
.L_5130:
        /*004c*/ 	.word	0x00000180


	//   ....[1]....
        /*0050*/ 	.word	0x00000eb0


	//   ....[2]....
        /*0054*/ 	.word	0x00000f00


	//   ....[3]....
        /*0058*/ 	.word	0x00001840


	//----- nvinfo : EIATTR_MAX_THREADS
	.align		4
.L_5131:
        /*005c*/ 	.byte	0x04, 0x05
        /*005e*/ 	.short	(.L_5133 - .L_5132)
.L_5132:
        /*0060*/ 	.word	0x00000200
        /*0064*/ 	.word	0x00000001
        /*0068*/ 	.word	0x00000001


	//----- nvinfo : EIATTR_CRS_STACK_SIZE
	.align		4
.L_5133:
        /*006c*/ 	.byte	0x04, 0x1e
        /*006e*/ 	.short	(.L_5135 - .L_5134)
.L_5134:
        /*0070*/ 	.word	0x00000000


	//----- nvinfo : EIATTR_CBANK_PARAM_SIZE
	.align		4
.L_5135:
        /*0074*/ 	.byte	0x03, 0x19
        /*0076*/ 	.short	0x0c4a


	//----- nvinfo : EIATTR_PARAM_CBANK
	.align		4
        /*0078*/ 	.byte	0x04, 0x0a
        /*007a*/ 	.short	(.L_5137 - .L_5136)
	.align		4
.L_5136:
        /*007c*/ 	.word	index@(.nv.constant0._ZN2at6native55_GLOBAL__N__de093ff9_22_ForeachBinaryOpList_cu_a911ec4325multi_tensor_apply_kernelINS1_18TensorListMetadataILi2EEENS1_11CopyFunctorIN3c107complexIdEENS6_15Float8_e5m2fnuzELi2ELi1ELi1EEEJNS0_4CopyIS8_S9_EEEEEvT_T0_DpT1_)
        /*0080*/ 	.short	0x0380
        /*0082*/ 	.short	0x0c4a


	//----- nvinfo : EIATTR_SW_WAR
	.align		4
.L_5137:
        /*0084*/ 	.byte	0x04, 0x36
        /*0086*/ 	.short	(.L_5139 - .L_5138)
.L_5138:
        /*0088*/ 	.word	0x00000008
.L_5139:


//--------------------- .nv.info._ZN2at6native55_GLOBAL__N__de093ff9_22_ForeachBinaryOpList_cu_a911ec4325multi_tensor_apply_kernelINS1_18TensorListMetadataILi2EEENS1_11CopyFunctorIN3c107complexIdEENS6_11Float8_e5m2ELi2ELi1ELi1EEEJNS0_4CopyIS8_S9_EEEEEvT_T0_DpT1_ --------------------------
	.section	.nv.info._ZN2at6native55_GLOBAL__N__de093ff9_22_ForeachBinaryOpList_cu_a911ec4325multi_tensor_apply_kernelINS1_18TensorListMetadataILi2EEENS1_11CopyFunctorIN3c107complexIdEENS6_11Float8_e5m2ELi2ELi1ELi1EEEJNS0_4CopyIS8_S9_EEEEEvT_T0_DpT1_,"",@"SHT_CUDA_INFO"
	.sectionflags	@""
	.align	4


	//----- nvinfo : EIATTR_CUDA_API_VERSION
	.align		4
        /*0000*/ 	.byte	0x04, 0x37
        /*0002*/ 	.short	(.L_5141 - .L_5140)
.L_5140:
        /*0004*/ 	.word	0x00000082


	//----- nvinfo : EIATTR_KPARAM_INFO
	.align		4
.L_5141:
        /*0008*/ 	.byte	0x04, 0x17
        /*000a*/ 	.short	(.L_5143 - .L_5142)
.L_5142:
        /*000c*/ 	.word	0x00000000
        /*0010*/ 	.short	0x0002
        /*0012*/ 	.short	0x0c49
        /*0014*/ 	.byte	0x00, 0xf0, 0x05, 0x00


	//----- nvinfo : EIATTR_KPARAM_INFO
	.align		4
.L_5143:
        /*0018*/ 	.byte	0x04, 0x17
        /*001a*/ 	.short	(.L_5145 - .L_5144)
.L_5144:
        /*001c*/ 	.word	0x00000000
        /*0020*/ 	.short	0x0001
        /*0022*/ 	.short	0x0c48
        /*0024*/ 	.byte	0x00, 0xf0, 0x05, 0x00


	//----- nvinfo : EIATTR_KPARAM_INFO
	.align		4
.L_5145:
        /*0028*/ 	.byte	0x04, 0x17
        /*002a*/ 	.short	(.L_5147 - .L_5146)
.L_5146:
        /*002c*/ 	.word	0x00000000
        /*0030*/ 	.short	0x0000
        /*0032*/ 	.short	0x0000
        /*0034*/ 	.byte	0x00, 0xf0, 0x21, 0x31


	//----- nvinfo : EIATTR_SPARSE_MMA_MASK
	.align		4
.L_5147:
        /*0038*/ 	.byte	0x03, 0x50
        /*003a*/ 	.short	0x0000


	//----- nvinfo : EIATTR_MAXREG_COUNT
	.align		4
        /*003c*/ 	.byte	0x03, 0x1b
        /*003e*/ 	.short	0x0080


	//----- nvinfo : EIATTR_MERCURY_ISA_VERSION
	.align		4
        /*0040*/ 	.byte	0x03, 0x5f
        /*0042*/ 	.short	0x0101


	//----- nvinfo : EIATTR_VRC_CTA_INIT_COUNT
	.align		4
        /*0044*/ 	.byte	0x02, 0x4a
	.zero		1
	.zero		1


	//----- nvinfo : EIATTR_EXIT_INSTR_OFFSETS
	.align		4
        /*0048*/ 	.byte	0x04, 0x1c
        /*004a*/ 	.short	(.L_5149 - .L_5148)


	//   ....[0]....
.L_5148:
        /*004c*/ 	.word	0x00000180


	//   ....[1]....
        /*0050*/ 	.word	0x00000aa0


	//   ....[2]....
        /*0054*/ 	.word	0x00000af0


	//   ....[3]....
        /*0058*/ 	.word	0x00001040


	//----- nvinfo : EIATTR_MAX_THREADS
	.align		4
.L_5149:
        /*005c*/ 	.byte	0x04, 0x05
        /*005e*/ 	.short	(.L_5151 - .L_5150)
.L_5150:
        /*0060*/ 	.word	0x00000200
        /*0064*/ 	.word	0x00000001
        /*0068*/ 	.word	0x00000001


	//----- nvinfo : EIATTR_CRS_STACK_SIZE
	.align		4
.L_5151:
        /*006c*/ 	.byte	0x04, 0x1e
        /*006e*/ 	.short	(.L_5153 - .L_5152)
.L_5152:
        /*0070*/ 	.word	0x00000000


	//----- nvinfo : EIATTR_CBANK_PARAM_SIZE
	.align		4
.L_5153:
        /*0074*/ 	.byte	0x03, 0x19
        /*0076*/ 	.short	0x0c4a


	//----- nvinfo : EIATTR_PARAM_CBANK
	.align		4
        /*0078*/ 	.byte	0x04, 0x0a
        /*007a*/ 	.short	(.L_5155 - .L_5154)
	.align		4
.L_5154:
        /*007c*/ 	.word	index@(.nv.constant0._ZN2at6native55_GLOBAL__N__de093ff9_22_ForeachBinaryOpList_cu_a911ec4325multi_tensor_apply_kernelINS1_18TensorListMetadataILi2EEENS1_11CopyFunctorIN3c107complexIdEENS6_11Float8_e5m2ELi2ELi1ELi1EEEJNS0_4CopyIS8_S9_EEEEEvT_T0_DpT1_)
        /*0080*/ 	.short	0x0380
        /*0082*/ 	.short	0x0c4a


	//----- nvinfo : EIATTR_SW_WAR
	.align		4
.L_5155:
        /*0084*/ 	.byte	0x04, 0x36
        /*0086*/ 	.short	(.L_5157 - .L_5156)
.L_5156:
        /*0088*/ 	.word	0x00000008
.L_5157:


//--------------------- .nv.info._ZN2at6native55_GLOBAL__N__de093ff9_22_ForeachBinaryOpList_cu_a911ec4325multi_tensor_apply_kernelINS1_18TensorListMetadataILi2EEENS1_11CopyFunctorIN3c107complexIdEENS6_15Float8_e4m3fnuzELi2ELi1ELi1EEEJNS0_4CopyIS8_S9_EEEEEvT_T0_DpT1_ --------------------------
	.section	.nv.info._ZN2at6native55_GLOBAL__N__de093ff9_22_ForeachBinaryOpList_cu_a911ec4325multi_tensor_apply_kernelINS1_18TensorListMetadataILi2EEENS1_11CopyFunctorIN3c107complexIdEENS6_15Float8_e4m3fnuzELi2ELi1ELi1EEEJNS0_4CopyIS8_S9_EEEEEvT_T0_DpT1_,"",@"SHT_CUDA_INFO"
	.sectionflags	@""
	.align	4


	//----- nvinfo : EIATTR_CUDA_API_VERSION
	.align		4
        /*0000*/ 	.byte	0x04, 0x37
        /*0002*/ 	.short	(.L_5159 - .L_5158)
.L_5158:
        /*0004*/ 	.word	0x00000082


	//----- nvinfo : EIATTR_KPARAM_INFO
	.align		4
.L_5159:
        /*0008*/ 	.byte	0x04, 0x17
        /*000a*/ 	.short	(.L_5161 - .L_5160)
.L_5160:
        /*000c*/ 	.word	0x00000000
        /*0010*/ 	.short	0x0002
        /*0012*/ 	.short	0x0c49
        /*0014*/ 	.byte	0x00, 0xf0, 0x05, 0x00


	//----- nvinfo : EIATTR_KPARAM_INFO
	.align		4
.L_5161:
        /*0018*/ 	.byte	0x04, 0x17
        /*001a*/ 	.short	(.L_5163 - .L_5162)
.L_5162:
        /*001c*/ 	.word	0x00000000
        /*0020*/ 	.short	0x0001
        /*0022*/ 	.short	0x0c48
        /*0024*/ 	.byte	0x00, 0xf0, 0x05, 0x00


	//----- nvinfo : EIATTR_KPARAM_INFO
	.align		4
.L_5163:
        /*0028*/ 	.byte	0x04, 0x17
        /*002a*/ 	.short	(.L_5165 - .L_5164)
.L_5164:
        /*002c*/ 	.word	0x00000000
        /*0030*/ 	.short	0x0000
        /*0032*/ 	.short	0x0000
        /*0034*/ 	.byte	0x00, 0xf0, 0x21, 0x31


	//----- nvinfo : EIATTR_SPARSE_MMA_MASK
	.align		4
.L_5165:
        /*0038*/ 	.byte	0x03, 0x50
        /*003a*/ 	.short	0x0000


	//----- nvinfo : EIATTR_MAXREG_COUNT
	.align		4
        /*003c*/ 	.byte	0x03, 0x1b
        /*003e*/ 	.short	0x0080


	//----- nvinfo : EIATTR_MERCURY_ISA_VERSION
	.align		4
        /*0040*/ 	.byte	0x03, 0x5f
        /*0042*/ 	.short	0x0101


	//----- nvinfo : EIATTR_VRC_CTA_INIT_COUNT
	.align		4
        /*0044*/ 	.byte	0x02, 0x4a
	.zero		1
	.zero		1


	//----- nvinfo : EIATTR_EXIT_INSTR_OFFSETS
	.align		4
        /*0048*/ 	.byte	0x04, 0x1c
        /*004a*/ 	.short	(.L_5167 - .L_5166)


	//   ....[0]....
.L_5166:
        /*004c*/ 	.word	0x00000180


	//   ....[1]....
        /*0050*/ 	.word	0x00000eb0


	//   ....[2]....
        /*0054*/ 	.word	0x00000f00


	//   ....[3]....
        /*0058*/ 	.word	0x00001840


	//----- nvinfo : EIATTR_MAX_THREADS
	.align		4
.L_5167:
        /*005c*/ 	.byte	0x04, 0x05
        /*005e*/ 	.short	(.L_5169 - .L_5168)
.L_5168:
        /*0060*/ 	.word	0x00000200
        /*0064*/ 	.word	0x00000001
        /*0068*/ 	.word	0x00000001


	//----- nvinfo : EIATTR_CRS_STACK_SIZE
	.align		4
.L_5169:
        /*006c*/ 	.byte	0x04, 0x1e
        /*006e*/ 	.short	(.L_5171 - .L_5170)
.L_5170:
        /*0070*/ 	.word	0x00000000


	//----- nvinfo : EIATTR_CBANK_PARAM_SIZE
	.align		4
.L_5171:
        /*0074*/ 	.byte	0x03, 0x19
        /*0076*/ 	.short	0x0c4a


	//----- nvinfo : EIATTR_PARAM_CBANK
	.align		4
        /*0078*/ 	.byte	0x04, 0x0a
        /*007a*/ 	.short	(.L_5173 - .L_5172)
	.align		4
.L_5172:
        /*007c*/ 	.word	index@(.nv.constant0._ZN2at6native55_GLOBAL__N__de093ff9_22_ForeachBinaryOpList_cu_a911ec4325multi_tensor_apply_kernelINS1_18TensorListMetadataILi2EEENS1_11CopyFunctorIN3c107complexIdEENS6_15Float8_e4m3fnuzELi2ELi1ELi1EEEJNS0_4CopyIS8_S9_EEEEEvT_T0_DpT1_)
        /*0080*/ 	.short	0x0380
        /*0082*/ 	.short	0x0c4a


	//----- nvinfo : EIATTR_SW_WAR
	.align		4
.L_5173:
        /*0084*/ 	.byte	0x04, 0x36
        /*0086*/ 	.short	(.L_5175 - .L_5174)
.L_5174:
        /*0088*/ 	.word	0x00000008
.L_5175:


//--------------------- .nv.info._ZN2at6native55_GLOBAL__N__de093ff9_22_ForeachBinaryOpList_cu_a911ec4325multi_tensor_apply_kernelINS1_18TensorListMetadataILi2EEENS1_11CopyFunctorIN3c107complexIdEENS6_13Float8_e4m3fnELi2ELi1ELi1EEEJNS0_4CopyIS8_S9_EEEEEvT_T0_DpT1_ --------------------------
	.section	.nv.info._ZN2at6native55_GLOBAL__N__de093ff9_22_ForeachBinaryOpList_cu_a911ec4325multi_tensor_apply_kernelINS1_18TensorListMetadataILi2EEENS1_11CopyFunctorIN3c107complexIdEENS6_13Float8_e4m3fnELi2ELi1ELi1EEEJNS0_4CopyIS8_S9_EEEEEvT_T0_DpT1_,"",@"SHT_CUDA_INFO"
	.sectionflags	@""
	.align	4


	//----- nvinfo : EIATTR_CUDA_API_VERSION
	.align		4
        /*0000*/ 	.byte	0x04, 0x37
        /*0002*/ 	.short	(.L_5177 - .L_5176)
.L_5176:
        /*0004*/ 	.word	0x00000082


	//----- nvinfo : EIATTR_KPARAM_INFO
	.align		4
.L_5177:
        /*0008*/ 	.byte	0x04, 0x17
        /*000a*/ 	.short	(.L_5179 - .L_5178)
.L_5178:
        /*000c*/ 	.word	0x00000000
        /*0010*/ 	.short	0x0002
        /*0012*/ 	.short	0x0c49
        /*0014*/ 	.byte	0x00, 0xf0, 0x05, 0x00


	//----- nvinfo : EIATTR_KPARAM_INFO
	.align		4
.L_5179:
        /*0018*/ 	.byte	0x04, 0x17
        /*001a*/ 	.short	(.L_5181 - .L_5180)
.L_5180:
        /*001c*/ 	.word	0x00000000
        /*0020*/ 	.short	0x0001
        /*0022*/ 	.short	0x0c48
        /*0024*/ 	.byte	0x00, 0xf0, 0x05, 0x00


	//----- nvinfo : EIATTR_KPARAM_INFO
	.align		4
.L_5181:
        /*0028*/ 	.byte	0x04, 0x17
        /*002a*/ 	.short	(.L_5183 - .L_5182)
.L_5182:
        /*002c*/ 	.word	0x00000000
        /*0030*/ 	.short	0x0000
        /*0032*/ 	.short	0x0000
        /*0034*/ 	.byte	0x00, 0xf0, 0x21, 0x31


	//----- nvinfo : EIATTR_SPARSE_MMA_MASK
	.align		4
.L_5183:
        /*0038*/ 	.byte	0x03, 0x50
        /*003a*/ 	.short	0x0000


	//----- nvinfo : EIATTR_MAXREG_COUNT
	.align		4
        /*003c*/ 	.byte	0x03, 0x1b
        /*003e*/ 	.short	0x0080


	//----- nvinfo : EIATTR_MERCURY_ISA_VERSION
	.align		4
        /*0040*/ 	.byte	0x03, 0x5f
        /*0042*/ 	.short	0x0101


	//----- nvinfo : EIATTR_VRC_CTA_INIT_COUNT
	.align		4
        /*0044*/ 	.byte	0x02, 0x4a
	.zero		1
	.zero		1


	//----- nvinfo : EIATTR_EXIT_INSTR_OFFSETS
	.align		4
        /*0048*/ 	.byte	0x04, 0x1c
        /*004a*/ 	.short	(.L_5185 - .L_5184)


	//   ....[0]....
.L_5184:
        /*004c*/ 	.word	0x00000180


	//   ....[1]....
        /*0050*/ 	.word	0x00000c40


	//   ....[2]....
        /*0054*/ 	.word	0x00000c90


	//   ....[3]....
        /*0058*/ 	.word	0x00001340


	//----- nvinfo : EIATTR_MAX_THREADS
	.align		4
.L_5185:
        /*005c*/ 	.byte	0x04, 0x05
        /*005e*/ 	.short	(.L_5187 - .L_5186)
.L_5186:
        /*0060*/ 	.word	0x00000200
        /*0064*/ 	.word	0x00000001
        /*0068*/ 	.word	0x00000001


	//----- nvinfo : EIATTR_CRS_STACK_SIZE
	.align		4
.L_5187:
        /*006c*/ 	.byte	0x04, 0x1e
        /*006e*/ 	.short	(.L_5189 - .L_5188)
.L_5188:
        /*0070*/ 	.word	0x00000000


	//----- nvinfo : EIATTR_CBANK_PARAM_SIZE
	.align		4
.L_5189:
        /*0074*/ 	.byte	0x03, 0x19
        /*0076*/ 	.short	0x0c4a


	//----- nvinfo : EIATTR_PARAM_CBANK
	.align		4
        /*0078*/ 	.byte	0x04, 0x0a
        /*007a*/ 	.short	(.L_5191 - .L_5190)
	.align		4
.L_5190:
        /*007c*/ 	.word	index@(.nv.constant0._ZN2at6native55_GLOBAL__N__de093ff9_22_ForeachBinaryOpList_cu_a911ec4325multi_tensor_apply_kernelINS1_18TensorListMetadataILi2EEENS1_11CopyFunctorIN3c107complexIdEENS6_13Float8_e4m3fnELi2ELi1ELi1EEEJNS0_4CopyIS8_S9_EEEEEvT_T0_DpT1_)
        /*0080*/ 	.short	0x0380
        /*0082*/ 	.short	0x0c4a


	//----- nvinfo : EIATTR_SW_WAR
	.align		4
.L_5191:
        /*0084*/ 	.byte	0x04, 0x36
        /*0086*/ 	.short	(.L_5193 - .L_5192)
.L_5192:
        /*0088*/ 	.word	0x00000008
.L_5193:


//--------------------- .nv.info._ZN2at6native55_GLOBAL__N__de093ff9_22_ForeachBinaryOpList_cu_a911ec4325multi_tensor_apply_kernelINS1_18TensorListMetadataILi2EEENS1_11CopyFunctorIN3c107complexIdEEbLi2ELi1ELi1EEEJNS0_4CopyIS8_bEEEEEvT_T0_DpT1_ --------------------------
	.section	.nv.info._ZN2at6native55_GLOBAL__N__de093ff9_22_ForeachBinaryOpList_cu_a911ec4325multi_tensor_apply_kernelINS1_18TensorListMetadataILi2EEENS1_11CopyFunctorIN3c107complexIdEEbLi2ELi1ELi1EEEJNS0_4CopyIS8_bEEEEEvT_T0_DpT1_,"",@"SHT_CUDA_INFO"
	.sectionflags	@""
	.align	4


	//----- nvinfo : EIATTR_CUDA_API_VERSION
	.align		4
        /*0000*/ 	.byte	0x04, 0x37
        /*0002*/ 	.short	(.L_5195 - .L_5194)
.L_5194:
        /*0004*/ 	.word	0x00000082


	//----- nvinfo : EIATTR_KPARAM_INFO
	.align		4
.L_5195:
        /*0008*/ 	.byte	0x04, 0x17
        /*000a*/ 	.short	(.L_5197 - .L_5196)
.L_5196:
        /*000c*/ 	.word	0x00000000
        /*0010*/ 	.short	0x0002
        /*0012*/ 	.short	0x0c49
        /*0014*/ 	.byte	0x00, 0xf0, 0x05, 0x00


	//----- nvinfo : EIATTR_KPARAM_INFO
	.align		4
.L_5197:
        /*0018*/ 	.byte	0x04, 0x17
        /*001a*/ 	.short	(.L_5199 - .L_5198)
.L_5198:
        /*001c*/ 	.word	0x00000000
        /*0020*/ 	.short	0x0001
        /*0022*/ 	.short	0x0c48
        /*0024*/ 	.byte	0x00, 0xf0, 0x05, 0x00


	//----- nvinfo : EIATTR_KPARAM_INFO
	.align		4
.L_5199:
        /*0028*/ 	.byte	0x04, 0x17
        /*002a*/ 	.short	(.L_5201 - .L_5200)
.L_5200:
        /*002c*/ 	.word	0x00000000
        /*0030*/ 	.short	0x0000
        /*0032*/ 	.short	0x0000
        /*0034*/ 	.byte	0x00, 0xf0, 0x21, 0x31


	//----- nvinfo : EIATTR_SPARSE_MMA_MASK
	.align		4
.L_5201:
        /*0038*/ 	.byte	0x03, 0x50
        /*003a*/ 	.short	0x0000


	//----- nvinfo : EIATTR_MAXREG_COUNT
	.align		4
        /*003c*/ 	.byte	0x03, 0x1b
        /*003e*/ 	.short	0x0080


	//----- nvinfo : EIATTR_MERCURY_ISA_VERSION
	.align		4
        /*0040*/ 	.byte	0x03, 0x5f
        /*0042*/ 	.short	0x0101


	//----- nvinfo : EIATTR_VRC_CTA_INIT_COUNT
	.align		4
        /*0044*/ 	.byte	0x02, 0x4a
	.zero		1
	.zero		1


	//----- nvinfo : EIATTR_EXIT_INSTR_OFFSETS
	.align		4
        /*0048*/ 	.byte	0x04, 0x1c
        /*004a*/ 	.short	(.L_5203 - .L_5202)


	//   ....[0]....
.L_5202:
        /*004c*/ 	.word	0x00000170


	//   ....[1]....
        /*0050*/ 	.word	0x00000ee0


	//   ....[2]....
        /*0054*/ 	.word	0x000012a0


	//   ....[3]....
        /*0058*/ 	.word	0x00001320


	//   ....[4]....
        /*005c*/ 	.word	0x00001370


	//   ....[5]....
        /*0060*/ 	.word	0x000015e0


	//----- nvinfo : EIATTR_MAX_THREADS
	.align		4
.L_5203:
        /*0064*/ 	.byte	0x04, 0x05
        /*0066*/ 	.short	(.L_5205 - .L_5204)
.L_5204:
        /*0068*/ 	.word	0x00000200
        /*006c*/ 	.word	0x00000001
        /*0070*/ 	.word	0x00000001


	//----- nvinfo : EIATTR_CRS_STACK_SIZE
	.align		4
.L_5205:
        /*0074*/ 	.byte	0x04, 0x1e
        /*0076*/ 	.short	(.L_5207 - .L_5206)
.L_5206:
        /*0078*/ 	.word	0x00000000


	//----- nvinfo : EIATTR_CBANK_PARAM_SIZE
	.align		4
.L_5207:
        /*007c*/ 	.byte	0x03, 0x19
        /*007e*/ 	.short	0x0c4a


	//----- nvinfo : EIATTR_PARAM_CBANK
	.align		4
        /*0080*/ 	.byte	0x04, 0x0a
        /*0082*/ 	.short	(.L_5209 - .L_5208)
	.align		4
.L_5208:
        /*0084*/ 	.word	index@(.nv.constant0._ZN2at6native55_GLOBAL__N__de093ff9_22_ForeachBinaryOpList_cu_a911ec4325multi_tensor_apply_kernelINS1_18TensorListMetadataILi2EEENS1_11CopyFunctorIN3c107complexIdEEbLi2ELi1ELi1EEEJNS0_4CopyIS8_bEEEEEvT_T0_DpT1_)
        /*0088*/ 	.short	0x0380
        /*008a*/ 	.short	0x0c4a


	//----- nvinfo : EIATTR_SW_WAR
	.align		4
.L_5209:
        /*008c*/ 	.byte	0x04, 0x36
        /*008e*/ 	.short	(.L_5211 - .L_5210)
.L_5210:
        /*0090*/ 	.word	0x00000008
.L_5211:


//--------------------- .nv.info._ZN2at6native55_GLOBAL__N__de093ff9_22_ForeachBinaryOpList_cu_a911ec4325multi_tensor_apply_kernelINS1_18TensorListMetadataILi2EEENS1_11CopyFunctorIN3c107complexIdEENS6_8BFloat16ELi2ELi1ELi1EEEJNS0_4CopyIS8_S9_EEEEEvT_T0_DpT1_ --------------------------
	.section	.nv.info._ZN2at6native55_GLOBAL__N__de093ff9_22_ForeachBinaryOpList_cu_a911ec4325multi_tensor_apply_kernelINS1_18TensorListMetadataILi2EEENS1_11CopyFunctorIN3c107complexIdEENS6_8BFloat16ELi2ELi1ELi1EEEJNS0_4CopyIS8_S9_EEEEEvT_T0_DpT1_,"",@"SHT_CUDA_INFO"
	.sectionflags	@""
	.align	4


	//----- nvinfo : EIATTR_CUDA_API_VERSION
	.align		4
        /*0000*/ 	.byte	0x04, 0x37
        /*0002*/ 	.short	(.L_5213 - .L_5212)
.L_5212:
        /*0004*/ 	.word	0x00000082


	//----- nvinfo : EIATTR_KPARAM_INFO
	.align		4
.L_5213:
        /*0008*/ 	.byte	0x04, 0x17
        /*000a*/ 	.short	(.L_5215 - .L_5214)
.L_5214:
        /*000c*/ 	.word	0x00000000
        /*0010*/ 	.short	0x0002
        /*0012*/ 	.short	0x0c49
        /*0014*/ 	.byte	0x00, 0xf0, 0x05, 0x00


	//----- nvinfo : EIATTR_KPARAM_INFO
	.align		4
.L_5215:
        /*0018*/ 	.byte	0x04, 0x17
        /*001a*/ 	.short	(.L_5217 - .L_5216)
.L_5216:
        /*001c*/ 	.word	0x00000000
        /*0020*/ 	.short	0x0001
        /*0022*/ 	.short	0x0c48
        /*0024*/ 	.byte	0x00, 0xf0, 0x05, 0x00


	//----- nvinfo : EIATTR_KPARAM_INFO
	.align		4
.L_5217:
        /*0028*/ 	.byte	0x04, 0x17
        /*002a*/ 	.short	(.L_5219 - .L_5218)
.L_5218:
        /*002c*/ 	.word	0x00000000
        /*0030*/ 	.short	0x0000
        /*0032*/ 	.short	0x0000
        /*0034*/ 	.byte	0x00, 0xf0, 0x21, 0x31


	//----- nvinfo : EIATTR_SPARSE_MMA_MASK
	.align		4
.L_5219:
        /*0038*/ 	.byte	0x03, 0x50
        /*003a*/ 	.short	0x0000


	//----- nvinfo : EIATTR_MAXREG_COUNT
	.align		4
        /*003c*/ 	.byte	0x03, 0x1b
        /*003e*/ 	.short	0x0080


	//----- nvinfo : EIATTR_MERCURY_ISA_VERSION
	.align		4
        /*0040*/ 	.byte	0x03, 0x5f
        /*0042*/ 	.short	0x0101


	//----- nvinfo : EIATTR_VRC_CTA_INIT_COUNT
	.align		4
        /*0044*/ 	.byte	0x02, 0x4a
	.zero		1
	.zero		1


	//----- nvinfo : EIATTR_EXIT_INSTR_OFFSETS
	.align		4
        /*0048*/ 	.byte	0x04, 0x1c
        /*004a*/ 	.short	(.L_5221 - .L_5220)


	//   ....[0]....
.L_5220:
        /*004c*/ 	.word	0x00000170


	//   ....[1]....
        /*0050*/ 	.word	0x00000c20


	//   ....[2]....
        /*0054*/ 	.word	0x00000ff0


	//   ....[3]....
        /*0058*/ 	.word	0x00001070


	//   ....[4]....
        /*005c*/ 	.word	0x000010c0


	//   ....[5]....
        /*0060*/ 	.word	0x000013c0


	//----- nvinfo : EIATTR_MAX_THREADS
	.align		4
.L_5221:
        /*0064*/ 	.byte	0x04, 0x05
        /*0066*/ 	.short	(.L_5223 - .L_5222)
.L_5222:
        /*0068*/ 	.word	0x00000200
        /*006c*/ 	.word	0x00000001
        /*0070*/ 	.word	0x00000001


	//----- nvinfo : EIATTR_CRS_STACK_SIZE
	.align		4
.L_5223:
        /*0074*/ 	.byte	0x04, 0x1e
        /*0076*/ 	.short	(.L_5225 - .L_5224)
.L_5224:
        /*0078*/ 	.word	0x00000000


	//----- nvinfo : EIATTR_CBANK_PARAM_SIZE
	.align		4
.L_5225:
        /*007c*/ 	.byte	0x03, 0x19
        /*007e*/ 	.short	0x0c4a


	//----- nvinfo : EIATTR_PARAM_CBANK
	.align		4
        /*0080*/ 	.byte	0x04, 0x0a
        /*0082*/ 	.short	(.L_5227 - .L_5226)
	.align		4
.L_5226:
        /*0084*/ 	.word	index@(.nv.constant0._ZN2at6native55_GLOBAL__N__de093ff9_22_ForeachBinaryOpList_cu_a911ec4325multi_tensor_apply_kernelINS1_18TensorListMetadataILi2EEENS1_11CopyFunctorIN3c107complexIdEENS6_8BFloat16ELi2ELi1ELi1EEEJNS0_4CopyIS8_S9_EEEEEvT_T0_DpT1_)
        /*0088*/ 	.short	0x0380
        /*008a*/ 	.short	0x0c4a


	//----- nvinfo : EIATTR_SW_WAR
	.align		4
.L_5227:
        /*008c*/ 	.byte	0x04, 0x36
        /*008e*/ 	.short	(.L_5229 - .L_5228)
.L_5228:
        /*0090*/ 	.word	0x00000008
.L_5229:


//--------------------- .nv.info._ZN2at6native55_GLOBAL__N__de093ff9_22_ForeachBinaryOpList_cu_a911ec4325multi_tensor_apply_kernelINS1_18TensorListMetadataILi2EEENS1_11CopyFunctorIN3c107complexIdEENS6_4HalfELi2ELi1ELi1EEEJNS0_4CopyIS8_S9_EEEEEvT_T0_DpT1_ --------------------------
	.section	.nv.info._ZN2at6native55_GLOBAL__N__de093ff9_22_ForeachBinaryOpList_cu_a911ec4325multi_tensor_apply_kernelINS1_18TensorListMetadataILi2EEENS1_11CopyFunctorIN3c107complexIdEENS6_4HalfELi2ELi1ELi1EEEJNS0_4CopyIS8_S9_EEEEEvT_T0_DpT1_,"",@"SHT_CUDA_INFO"
	.sectionflags	@""
	.align	4


	//----- nvinfo : EIATTR_CUDA_API_VERSION
	.align		4
        /*0000*/ 	.byte	0x04, 0x37
        /*0002*/ 	.short	(.L_5231 - .L_5230)
.L_5230:
        /*0004*/ 	.word	0x00000082


	//----- nvinfo : EIATTR_KPARAM_INFO
	.align		4
.L_5231:
        /*0008*/ 	.byte	0x04, 0x17
        /*000a*/ 	.short	(.L_5233 - .L_5232)
.L_5232:
        /*000c*/ 	.word	0x00000000
        /*0010*/ 	.short	0x0002
        /*0012*/ 	.short	0x0c49
        /*0014*/ 	.byte	0x00, 0xf0, 0x05, 0x00


	//----- nvinfo : EIATTR_KPARAM_INFO
	.align		4
.L_5233:
        /*0018*/ 	.byte	0x04, 0x17
        /*001a*/ 	.short	(.L_5235 - .L_5234)
.L_5234:
        /*001c*/ 	.word	0x00000000
        /*0020*/ 	.short	0x0001
        /*0022*/ 	.short	0x0c48
        /*0024*/ 	.byte	0x00, 0xf0, 0x05, 0x00


	//----- nvinfo : EIATTR_KPARAM_INFO
	.align		4
.L_5235:
        /*0028*/ 	.byte	0x04, 0x17
        /*002a*/ 	.short	(.L_5237 - .L_5236)
.L_5236:
        /*002c*/ 	.word	0x00000000
        /*0030*/ 	.short	0x0000
        /*0032*/ 	.short	0x0000
        /*0034*/ 	.byte	0x00, 0xf0, 0x21, 0x31


	//----- nvinfo : EIATTR_SPARSE_MMA_MASK
	.align		4
.L_5237:
        /*0038*/ 	.byte	0x03, 0x50
        /*003a*/ 	.short	0x0000


	//----- nvinfo : EIATTR_MAXREG_COUNT
	.align		4
        /*003c*/ 	.byte	0x03, 0x1b
        /*003e*/ 	.short	0x0080


	//----- nvinfo : EIATTR_MERCURY_ISA_VERSION
	.align		4
        /*0040*/ 	.byte	0x03, 0x5f
        /*0042*/ 	.short	0x0101


	//----- nvinfo : EIATTR_VRC_CTA_INIT_COUNT
	.align		4
        /*0044*/ 	.byte	0x02, 0x4a
	.zero		1
	.zero		1


	//----- nvinfo : EIATTR_EXIT_INSTR_OFFSETS
	.align		4
        /*0048*/ 	.byte	0x04, 0x1c
        /*004a*/ 	.short	(.L_5239 - .L_5238)


	//   ....[0]....
.L_5238:
        /*004c*/ 	.word	0x00000170


	//   ....[1]....
        /*0050*/ 	.word	0x00000c20


	//   ....[2]....
        /*0054*/ 	.word	0x00000ff0


	//   ....[3]....
        /*0058*/ 	.word	0x00001070


	//   ....[4]....
        /*005c*/ 	.word	0x000010c0


	//   ....[5]....
        /*0060*/ 	.word	0x000013a0


	//----- nvinfo : EIATTR_MAX_THREADS
	.align		4
.L_5239:
        /*0064*/ 	.byte	0x04, 0x05
        /*0066*/ 	.short	(.L_5241 - .L_5240)
.L_5240:
        /*0068*/ 	.word	0x00000200
        /*006c*/ 	.word	0x00000001
        /*0070*/ 	.word	0x00000001


	//----- nvinfo : EIATTR_CRS_STACK_SIZE
	.align		4
.L_5241:
        /*0074*/ 	.byte	0x04, 0x1e
        /*0076*/ 	.short	(.L_5243 - .L_5242)
.L_5242:
        /*0078*/ 	.word	0x00000000


	//----- nvinfo : EIATTR_CBANK_PARAM_SIZE
	.align		4
.L_5243:
        /*007c*/ 	.byte	0x03, 0x19
        /*007e*/ 	.short	0x0c4a


	//----- nvinfo : EIATTR_PARAM_CBANK
	.align		4
        /*0080*/ 	.byte	0x04, 0x0a
        /*0082*/ 	.short	(.L_5245 - .L_5244)
	.align		4
.L_5244:
        /*0084*/ 	.word	index@(.nv.constant0._ZN2at6native55_GLOBAL__N__de093ff9_22_ForeachBinaryOpList_cu_a911ec4325multi_tensor_apply_kernelINS1_18TensorListMetadataILi2EEENS1_11CopyFunctorIN3c107complexIdEENS6_4HalfELi2ELi1ELi1EEEJNS0_4CopyIS8_S9_EEEEEvT_T0_DpT1_)
        /*0088*/ 	.short	0x0380
        /*008a*/ 	.short	0x0c4a


	//----- nvinfo : EIATTR_SW_WAR
	.align		4
.L_5245:
        /*008c*/ 	.byte	0x04, 0x36
        /*008e*/ 	.short	(.L_5247 - .L_5246)
.L_5246:
        /*0090*/ 	.word	0x00000008
.L_5247:


//--------------------- .nv.info._ZN2at6native55_GLOBAL__N__de093ff9_22_ForeachBinaryOpList_cu_a911ec4325multi_tensor_apply_kernelINS1_18TensorListMetadataILi2EEENS1_11CopyFunctorIN3c107complexIdEENS7_IfEELi2ELi1ELi1EEEJNS0_4CopyIS8_S9_EEEEEvT_T0_DpT1_ --------------------------
	.section	.nv.info._ZN2at6native55_GLOBAL__N__de093ff9_22_ForeachBinaryOpList_cu_a911ec4325multi_tensor_apply_kernelINS1_18TensorListMetadataILi2EEENS1_11CopyFunctorIN3c107complexIdEENS7_IfEELi2ELi1ELi1EEEJNS0_4CopyIS8_S9_EEEEEvT_T0_DpT1_,"",@"SHT_CUDA_INFO"
	.sectionflags	@""
	.align	4


	//----- nvinfo : EIATTR_CUDA_API_VERSION
	.align		4
        /*0000*/ 	.byte	0x04, 0x37
        /*0002*/ 	.short	(.L_5249 - .L_5248)
.L_5248:
        /*0004*/ 	.word	0x00000082


	//----- nvinfo : EIATTR_KPARAM_INFO
	.align		4
.L_5249:
        /*0008*/ 	.byte	0x04, 0x17
        /*000a*/ 	.short	(.L_5251 - .L_5250)
.L_5250:
        /*000c*/ 	.word	0x00000000
        /*0010*/ 	.short	0x0002
        /*0012*/ 	.short	0x0c49
        /*0014*/ 	.byte	0x00, 0xf0, 0x05, 0x00


	//----- nvinfo : EIATTR_KPARAM_INFO
	.align		4
.L_5251:
        /*0018*/ 	.byte	0x04, 0x17
        /*001a*/ 	.short	(.L_5253 - .L_5252)
.L_5252:
        /*001c*/ 	.word	0x00000000
        /*0020*/ 	.short	0x0001
        /*0022*/ 	.short	0x0c48
        /*0024*/ 	.byte	0x00, 0xf0, 0x05, 0x00


	//----- nvinfo : EIATTR_KPARAM_INFO
	.align		4
.L_5253:
        /*0028*/ 	.byte	0x04, 0x17
        /*002a*/ 	.short	(.L_5255 - .L_5254)
.L_5254:
        /*002c*/ 	.word	0x00000000
        /*0030*/ 	.short	0x0000
        /*0032*/ 	.short	0x0000
        /*0034*/ 	.byte	0x00, 0xf0, 0x21, 0x31


	//----- nvinfo : EIATTR_SPARSE_MMA_MASK
	.align		4
.L_5255:
        /*0038*/ 	.byte	0x03, 0x50
        /*003a*/ 	.short	0x0000


	//----- nvinfo : EIATTR_MAXREG_COUNT
	.align		4
        /*003c*/ 	.byte	0x03, 0x1b
        /*003e*/ 	.short	0x0080


	//----- nvinfo : EIATTR_MERCURY_ISA_VERSION
	.align		4
        /*0040*/ 	.byte	0x03, 0x5f
        /*0042*/ 	.short	0x0101


	//----- nvinfo : EIATTR_VRC_CTA_INIT_COUNT
	.align		4
        /*0044*/ 	.byte	0x02, 0x4a
	.zero		1
	.zero		1


	//----- nvinfo : EIATTR_EXIT_INSTR_OFFSETS
	.align		4
        /*0048*/ 	.byte	0x04, 0x1c
        /*004a*/ 	.short	(.L_5257 - .L_5256)


	//   ....[0]....
.L_5256:
        /*004c*/ 	.word	0x00000170


	//   ....[1]....
        /*0050*/ 	.word	0x00000e40


	//   ....[2]....
        /*0054*/ 	.word	0x000012e0


	//   ....[3]....
        /*0058*/ 	.word	0x000013a0


	//   ....[4]....
        /*005c*/ 	.word	0x000013f0


	//   ....[5]....
        /*0060*/ 	.word	0x000017e0


	//----- nvinfo : EIATTR_MAX_THREADS
	.align		4
.L_5257:
        /*0064*/ 	.byte	0x04, 0x05
        /*0066*/ 	.short	(.L_5259 - .L_5258)
.L_5258:
        /*0068*/ 	.word	0x00000200
        /*006c*/ 	.word	0x00000001
        /*0070*/ 	.word	0x00000001


	//----- nvinfo : EIATTR_CRS_STACK_SIZE
	.align		4
.L_5259:
        /*0074*/ 	.byte	0x04, 0x1e
        /*0076*/ 	.short	(.L_5261 - .L_5260)
.L_5260:
        /*0078*/ 	.word	0x00000000


	//----- nvinfo : EIATTR_CBANK_PARAM_SIZE
	.align		4
.L_5261:
        /*007c*/ 	.byte	0x03, 0x19
        /*007e*/ 	.short	0x0c4a


	//----- nvinfo : EIATTR_PARAM_CBANK
	.align		4
        /*0080*/ 	.byte	0x04, 0x0a
        /*0082*/ 	.short	(.L_5263 - .L_5262)
	.align		4
.L_5262:
        /*0084*/ 	.word	index@(.nv.constant0._ZN2at6native55_GLOBAL__N__de093ff9_22_ForeachBinaryOpList_cu_a911ec4325multi_tensor_apply_kernelINS1_18TensorListMetadataILi2EEENS1_11CopyFunctorIN3c107complexIdEENS7_IfEELi2ELi1ELi1EEEJNS0_4CopyIS8_S9_EEEEEvT_T0_DpT1_)
        /*0088*/ 	.short	0x0380
        /*008a*/ 	.short	0x0c4a


	//----- nvinfo : EIATTR_SW_WAR
	.align		4
.L_5263:
        /*008c*/ 	.byte	0x04, 0x36
        /*008e*/ 	.short	(.L_5265 - .L_5264)
.L_5264:
        /*0090*/ 	.word	0x00000008
.L_5265:


//--------------------- .nv.info._ZN2at6native55_GLOBAL__N__de093ff9_22_ForeachBinaryOpList_cu_a911ec4325multi_tensor_apply_kernelINS1_18TensorListMetadataILi2EEENS1_11CopyFunctorIN3c107complexIdEEfLi2ELi1ELi1EEEJNS0_4CopyIS8_fEEEEEvT_T0_DpT1_ --------------------------
	.section	.nv.info._ZN2at6native55_GLOBAL__N__de093ff9_22_ForeachBinaryOpList_cu_a911ec4325multi_tensor_apply_kernelINS1_18TensorListMetadataILi2EEENS1_11CopyFunctorIN3c107complexIdEEfLi2ELi1ELi1EEEJNS0_4CopyIS8_fEEEEEvT_T0_DpT1_,"",@"SHT_CUDA_INFO"
	.sectionflags	@""
	.align	4


	//----- nvinfo : EIATTR_CUDA_API_VERSION
	.align		4
        /*0000*/ 	.byte	0x04, 0x37
        /*0002*/ 	.short	(.L_5267 - .L_5266)
.L_5266:
        /*0004*/ 	.word	0x00000082


	//----- nvinfo : EIATTR_KPARAM_INFO
	.align		4
.L_5267:
        /*0008*/ 	.byte	0x04, 0x17
        /*000a*/ 	.short	(.L_5269 - .L_5268)
.L_5268:
        /*000c*/ 	.word	0x00000000
        /*0010*/ 	.short	0x0002
        /*0012*/ 	.short	0x0c49
        /*0014*/ 	.byte	0x00, 0xf0, 0x05, 0x00


	//----- nvinfo : EIATTR_KPARAM_INFO
	.align		4
.L_5269:
        /*0018*/ 	.byte	0x04, 0x17
        /*001a*/ 	.short	(.L_5271 - .L_5270)
.L_5270:
        /*001c*/ 	.word	0x00000000
        /*0020*/ 	.short	0x0001
        /*0022*/ 	.short	0x0c48
        /*0024*/ 	.byte	0x00, 0xf0, 0x05, 0x00


	//----- nvinfo : EIATTR_KPARAM_INFO
	.align		4
.L_5271:
        /*0028*/ 	.byte	0x04, 0x17
        /*002a*/ 	.short	(.L_5273 - .L_5272)
.L_5272:
        /*002c*/ 	.word	0x00000000
        /*0030*/ 	.short	0x0000
        /*0032*/ 	.short	0x0000
        /*0034*/ 	.byte	0x00, 0xf0, 0x21, 0x31


	//----- nvinfo : EIATTR_SPARSE_MMA_MASK
	.align		4
.L_5273:
        /*0038*/ 	.byte	0x03, 0x50
        /*003a*/ 	.short	0x0000


	//----- nvinfo : EIATTR_MAXREG_COUNT
	.align		4
        /*003c*/ 	.byte	0x03, 0x1b
        /*003e*/ 	.short	0x0080


	//----- nvinfo : EIATTR_MERCURY_ISA_VERSION
	.align		4
        /*0040*/ 	.byte	0x03, 0x5f
        /*0042*/ 	.short	0x0101


	//----- nvinfo : EIATTR_VRC_CTA_INIT_COUNT
	.align		4
        /*0044*/ 	.byte	0x02, 0x4a
	.zero		1
	.zero		1


	//----- nvinfo : EIATTR_EXIT_INSTR_OFFSETS
	.align		4
        /*0048*/ 	.byte	0x04, 0x1c
        /*004a*/ 	.short	(.L_5275 - .L_5274)


	//   ....[0]....
.L_5274:
        /*004c*/ 	.word	0x00000170


	//   ....[1]....
        /*0050*/ 	.word	0x00000b80


	//   ....[2]....
        /*0054*/ 	.word	0x00000f00


	//   ....[3]....
        /*0058*/ 	.word	0x00000f70


	//   ....[4]....
        /*005c*/ 	.word	0x00000fc0


	//   ....[5]....
        /*0060*/ 	.word	0x00001270


	//----- nvinfo : EIATTR_MAX_THREADS
	.align		4
.L_5275:
        /*0064*/ 	.byte	0x04, 0x05
        /*0066*/ 	.short	(.L_5277 - .L_5276)
.L_5276:
        /*0068*/ 	.word	0x00000200
        /*006c*/ 	.word	0x00000001
        /*0070*/ 	.word	0x00000001


	//----- nvinfo : EIATTR_CRS_STACK_SIZE
	.align		4
.L_5277:
        /*0074*/ 	.byte	0x04, 0x1e
        /*0076*/ 	.short	(.L_5279 - .L_5278)
.L_5278:
        /*0078*/ 	.word	0x00000000


	//----- nvinfo : EIATTR_CBANK_PARAM_SIZE
	.align		4
.L_5279:
        /*007c*/ 	.byte	0x03, 0x19
        /*007e*/ 	.short	0x0c4a


	//----- nvinfo : EIATTR_PARAM_CBANK
	.align		4
        /*0080*/ 	.byte	0x04, 0x0a
        /*0082*/ 	.short	(.L_5281 - .L_5280)
	.align		4
.L_5280:
        /*0084*/ 	.word	index@(.nv.constant0._ZN2at6native55_GLOBAL__N__de093ff9_22_ForeachBinaryOpList_cu_a911ec4325multi_tensor_apply_kernelINS1_18TensorListMetadataILi2EEENS1_11CopyFunctorIN3c107complexIdEEfLi2ELi1ELi1EEEJNS0_4CopyIS8_fEEEEEvT_T0_DpT1_)
        /*0088*/ 	.short	0x0380
        /*008a*/ 	.short	0x0c4a


	//----- nvinfo : EIATTR_SW_WAR
	.align		4
.L_5281:
        /*008c*/ 	.byte	0x04, 0x36
        /*008e*/ 	.short	(.L_5283 - .L_5282)
.L_5282:
        /*0090*/ 	.word	0x00000008
.L_5283:


//--------------------- .nv.info._ZN2at6native55_GLOBAL__N__de093ff9_22_ForeachBinaryOpList_cu_a911ec4325multi_tensor_apply_kernelINS1_18TensorListMetadataILi2EEENS1_11CopyFunctorIN3c107complexIdEEdLi2ELi1ELi1EEEJNS0_4CopyIS8_dEEEEEvT_T0_DpT1_ --------------------------
	.section	.nv.info._ZN2at6native55_GLOBAL__N__de093ff9_22_ForeachBinaryOpList_cu_a911ec4325multi_tensor_apply_kernelINS1_18TensorListMetadataILi2EEENS1_11CopyFunctorIN3c107complexIdEEdLi2ELi1ELi1EEEJNS0_4CopyIS8_dEEEEEvT_T0_DpT1_,"",@"SHT_CUDA_INFO"
	.sectionflags	@""
	.align	4


	//----- nvinfo : EIATTR_CUDA_API_VERSION
	.align		4
        /*0000*/ 	.byte	0x04, 0x37
        /*0002*/ 	.short	(.L_5285 - .L_5284)
.L_5284:
        /*0004*/ 	.word	0x00000082


	//----- nvinfo : EIATTR_KPARAM_INFO
	.align		4
.L_5285:
        /*0008*/ 	.byte	0x04, 0x17
        /*000a*/ 	.short	(.L_5287 - .L_5286)
.L_5286:
        /*000c*/ 	.word	0x00000000
        /*0010*/ 	.short	0x0002
        /*0012*/ 	.short	0x0c49
        /*0014*/ 	.byte	0x00, 0xf0, 0x05, 0x00


	//----- nvinfo : EIATTR_KPARAM_INFO
	.align		4
.L_5287:
        /*0018*/ 	.byte	0x04, 0x17
        /*001a*/ 	.short	(.L_5289 - .L_5288)
.L_5288:
        /*001c*/ 	.word	0x00000000
        /*0020*/ 	.short	0x0001
        /*0022*/ 	.short	0x0c48
        /*0024*/ 	.byte	0x00, 0xf0, 0x05, 0x00


	//----- nvinfo : EIATTR_KPARAM_INFO
	.align		4
.L_5289:
        /*0028*/ 	.byte	0x04, 0x17
        /*002a*/ 	.short	(.L_5291 - .L_5290)
.L_5290:
        /*002c*/ 	.word	0x00000000
        /*0030*/ 	.short	0x0000
        /*0032*/ 	.short	0x0000
        /*0034*/ 	.byte	0x00, 0xf0, 0x21, 0x31


	//----- nvinfo : EIATTR_SPARSE_MMA_MASK
	.align		4
.L_5291:
        /*0038*/ 	.byte	0x03, 0x50
        /*003a*/ 	.short	0x0000


	//----- nvinfo : EIATTR_MAXREG_COUNT
	.align		4
        /*003c*/ 	.byte	0x03, 0x1b
        /*003e*/ 	.short	0x0080


	//----- nvinfo : EIATTR_MERCURY_ISA_VERSION
	.align		4
        /*0040*/ 	.byte	0x03, 0x5f
        /*0042*/ 	.short	0x0101


	//----- nvinfo : EIATTR_VRC_CTA_INIT_COUNT
	.align		4
        /*0044*/ 	.byte	0x02, 0x4a
	.zero		1
	.zero		1


	//----- nvinfo : EIATTR_EXIT_INSTR_OFFSETS
	.align		4
        /*0048*/ 	.byte	0x04, 0x1c
        /*004a*/ 	.short	(.L_5293 - .L_5292)


	//   ....[0]....
.L_5292:
        /*004c*/ 	.word	0x00000170


	//   ....[1]....
        /*0050*/ 	.word	0x00000980


	//   ....[2]....
        /*0054*/ 	.word	0x00000c10


	//   ....[3]....
        /*0058*/ 	.word	0x00000c60


	//   ....[4]....
        /*005c*/ 	.word	0x00000cb0


	//   ....[5]....
        /*0060*/ 	.word	0x00000ea0


	//----- nvinfo : EIATTR_MAX_THREADS
	.align		4
.L_5293:
        /*0064*/ 	.byte	0x04, 0x05
        /*0066*/ 	.short	(.L_5295 - .L_5294)
.L_5294:
        /*0068*/ 	.word	0x00000200
        /*006c*/ 	.word	0x00000001
        /*0070*/ 	.word	0x00000001


	//----- nvinfo : EIATTR_CRS_STACK_SIZE
	.align		4
.L_5295:
        /*0074*/ 	.byte	0x04, 0x1e
        /*0076*/ 	.short	(.L_5297 - .L_5296)
.L_5296:
        /*0078*/ 	.word	0x00000000


	//----- nvinfo : EIATTR_CBANK_PARAM_SIZE
	.align		4
.L_5297:
        /*007c*/ 	.byte	0x03, 0x19
        /*007e*/ 	.short	0x0c4a


	//----- nvinfo : EIATTR_PARAM_CBANK
	.align		4
        /*0080*/ 	.byte	0x04, 0x0a
        /*0082*/ 	.short	(.L_5299 - .L_5298)
	.align		4
.L_5298:
        /*0084*/ 	.word	index@(.nv.constant0._ZN2at6native55_GLOBAL__N__de093ff9_22_ForeachBinaryOpList_cu_a911ec4325multi_tensor_apply_kernelINS1_18TensorListMetadataILi2EEENS1_11CopyFunctorIN3c107complexIdEEdLi2ELi1ELi1EEEJNS0_4CopyIS8_dEEEEEvT_T0_DpT1_)
        /*0088*/ 	.short	0x0380
        /*008a*/ 	.short	0x0c4a


	//----- nvinfo : EIATTR_SW_WAR
	.align		4
.L_5299:
        /*008c*/ 	.byte	0x04, 0x36
        /*008e*/ 	.short	(.L_5301 - .L_5300)
.L_5300:
        /*0090*/ 	.word	0x00000008
.L_5301:


//--------------------- .nv.info._ZN2at6native55_GLOBAL__N__de093ff9_22_ForeachBinaryOpList_cu_a911ec4325multi_tensor_apply_kernelINS1_18TensorListMetadataILi2EEENS1_11CopyFunctorIN3c107complexIdEEiLi2ELi1ELi1EEEJNS0_4CopyIS8_iEEEEEvT_T0_DpT1_ --------------------------
	.section	.nv.info._ZN2at6native55_GLOBAL__N__de093ff9_22_ForeachBinaryOpList_cu_a911ec4325multi_tensor_apply_kernelINS1_18TensorListMetadataILi2EEENS1_11CopyFunctorIN3c107complexIdEEiLi2ELi1ELi1EEEJNS0_4CopyIS8_iEEEEEvT_T0_DpT1_,"",@"SHT_CUDA_INFO"
	.sectionflags	@""
	.align	4


	//----- nvinfo : EIATTR_CUDA_API_VERSION
	.align		4
        /*0000*/ 	.byte	0x04, 0x37
        /*0002*/ 	.short	(.L_5303 - .L_5302)
.L_5302:
        /*0004*/ 	.word	0x00000082


	//----- nvinfo : EIATTR_KPARAM_INFO
	.align		4
.L_5303:
        /*0008*/ 	.byte	0x04, 0x17
        /*000a*/ 	.short	(.L_5305 - .L_5304)
.L_5304:
        /*000c*/ 	.word	0x00000000
        /*0010*/ 	.short	0x0002
        /*0012*/ 	.short	0x0c49
        /*0014*/ 	.byte	0x00, 0xf0, 0x05, 0x00


	//----- nvinfo : EIATTR_KPARAM_INFO
	.align		4
.L_5305:
        /*0018*/ 	.byte	0x04, 0x17
        /*001a*/ 	.short	(.L_5307 - .L_5306)
.L_5306:
        /*001c*/ 	.word	0x00000000
        /*0020*/ 	.short	0x0001
        /*0022*/ 	.short	0x0c48
        /*0024*/ 	.byte	0x00, 0xf0, 0x05, 0x00


	//----- nvinfo : EIATTR_KPARAM_INFO
	.align		4
.L_5307:
        /*0028*/ 	.byte	0x04, 0x17
        /*002a*/ 	.short	(.L_5309 - .L_5308)
.L_5308:
        /*002c*/ 	.word	0x00000000
        /*0030*/ 	.short	0x0000
        /*0032*/ 	.short	0x0000
        /*0034*/ 	.byte	0x00, 0xf0, 0x21, 0x31


	//----- nvinfo : EIATTR_SPARSE_MMA_MASK
	.align		4
.L_5309:
        /*0038*/ 	.byte	0x03, 0x50
        /*003a*/ 	.short	0x0000


	//----- nvinfo : EIATTR_MAXREG_COUNT
	.align		4
        /*003c*/ 	.byte	0x03, 0x1b
        /*003e*/ 	.short	0x0080


	//----- nvinfo : EIATTR_MERCURY_ISA_VERSION
	.align		4
        /*0040*/ 	.byte	0x03, 0x5f
        /*0042*/ 	.short	0x0101


	//----- nvinfo : EIATTR_VRC_CTA_INIT_COUNT
	.align		4
        /*0044*/ 	.byte	0x02, 0x4a
	.zero		1
	.zero		1


	//----- nvinfo : EIATTR_EXIT_INSTR_OFFSETS
	.align		4
        /*0048*/ 	.byte	0x04, 0x1c
        /*004a*/ 	.short	(.L_5311 - .L_5310)


	//   ....[0]....
.L_5310:
        /*004c*/ 	.word	0x00000170


	//   ....[1]....
        /*0050*/ 	.word	0x00000b30


	//   ....[2]....
        /*0054*/ 	.word	0x00000eb0


	//   ....[3]....
        /*0058*/ 	.word	0x00000f10


	//   ....[4]....
        /*005c*/ 	.word	0x00000f60


	//   ....[5]....
        /*0060*/ 	.word	0x000011d0


	//----- nvinfo : EIATTR_MAX_THREADS
	.align		4
.L_5311:
        /*0064*/ 	.byte	0x04, 0x05
        /*0066*/ 	.short	(.L_5313 - .L_5312)
.L_5312:
        /*0068*/ 	.word	0x00000200
        /*006c*/ 	.word	0x00000001
        /*0070*/ 	.word	0x00000001


	//----- nvinfo : EIATTR_CRS_STACK_SIZE
	.align		4
.L_5313:
        /*0074*/ 	.byte	0x04, 0x1e
        /*0076*/ 	.short	(.L_5315 - .L_5314)
.L_5314:
        /*0078*/ 	.word	0x00000000


	//----- nvinfo : EIATTR_CBANK_PARAM_SIZE
	.align		4
.L_5315:
        /*007c*/ 	.byte	0x03, 0x19
        /*007e*/ 	.short	0x0c4a


	//----- nvinfo : EIATTR_PARAM_CBANK
	.align		4
        /*0080*/ 	.byte	0x04, 0x0a
        /*0082*/ 	.short	(.L_5317 - .L_5316)
	.align		4
.L_5316:
        /*0084*/ 	.word	index@(.nv.constant0._ZN2at6native55_GLOBAL__N__de093ff9_22_ForeachBinaryOpList_cu_a911ec4325multi_tensor_apply_kernelINS1_18TensorListMetadataILi2EEENS1_11CopyFunctorIN3c107complexIdEEiLi2ELi1ELi1EEEJNS0_4CopyIS8_iEEEEEvT_T0_DpT1_)
        /*0088*/ 	.short	0x0380
        /*008a*/ 	.short	0x0c4a


	//----- nvinfo : EIATTR_SW_WAR
	.align		4
.L_5317:
        /*008c*/ 	.byte	0x04, 0x36
        /*008e*/ 	.short	(.L_5319 - .L_5318)
.L_5318:
        /*0090*/ 	.word	0x00000008
.L_5319:


//--------------------- .nv.info._ZN2at6native55_GLOBAL__N__de093ff9_22_ForeachBinaryOpList_cu_a911ec4325multi_tensor_apply_kernelINS1_18TensorListMetadataILi2EEENS1_11CopyFunctorIN3c107complexIdEEsLi2ELi1ELi1EEEJNS0_4CopyIS8_sEEEEEvT_T0_DpT1_ --------------------------
	.section	.nv.info._ZN2at6native55_GLOBAL__N__de093ff9_22_ForeachBinaryOpList_cu_a911ec4325multi_tensor_apply_kernelINS1_18TensorListMetadataILi2EEENS1_11CopyFunctorIN3c107complexIdEEsLi2ELi1ELi1EEEJNS0_4CopyIS8_sEEEEEvT_T0_DpT1_,"",@"SHT_CUDA_INFO"
	.sectionflags	@""
	.align	4


	//----- nvinfo : EIATTR_CUDA_API_VERSION
	.align		4
        /*0000*/ 	.byte	0x04, 0x37
        /*0002*/ 	.short	(.L_5321 - .L_5320)
.L_5320:
        /*0004*/ 	.word	0x00000082


	//----- nvinfo : EIATTR_KPARAM_INFO
	.align		4
.L_5321:
        /*0008*/ 	.byte	0x04, 0x17
        /*000a*/ 	.short	(.L_5323 - .L_5322)
.L_5322:
        /*000c*/ 	.word	0x00000000
        /*0010*/ 	.short	0x0002
        /*0012*/ 	.short	0x0c49
        /*0014*/ 	.byte	0x00, 0xf0, 0x05, 0x00


	//----- nvinfo : EIATTR_KPARAM_INFO
	.align		4
.L_5323:
        /*0018*/ 	.byte	0x04, 0x17
        /*001a*/ 	.short	(.L_5325 - .L_5324)
.L_5324:
        /*001c*/ 	.word	0x00000000
        /*0020*/ 	.short	0x0001
        /*0022*/ 	.short	0x0c48
        /*0024*/ 	.byte	0x00, 0xf0, 0x05, 0x00


	//----- nvinfo : EIATTR_KPARAM_INFO
	.align		4
.L_5325:
        /*0028*/ 	.byte	0x04, 0x17
        /*002a*/ 	.short	(.L_5327 - .L_5326)
.L_5326:
        /*002c*/ 	.word	0x00000000
        /*0030*/ 	.short	0x0000
        /*0032*/ 	.short	0x0000
        /*0034*/ 	.byte	0x00, 0xf0, 0x21, 0x31


	//----- nvinfo : EIATTR_SPARSE_MMA_MASK
	.align		4
.L_5327:
        /*0038*/ 	.byte	0x03, 0x50
        /*003a*/ 	.short	0x0000


	//----- nvinfo : EIATTR_MAXREG_COUNT
	.align		4
        /*003c*/ 	.byte	0x03, 0x1b
        /*003e*/ 	.short	0x0080


	//----- nvinfo : EIATTR_MERCURY_ISA_VERSION
	.align		4
        /*0040*/ 	.byte	0x03, 0x5f
        /*0042*/ 	.short	0x0101


	//----- nvinfo : EIATTR_VRC_CTA_INIT_COUNT
	.align		4
        /*0044*/ 	.byte	0x02, 0x4a
	.zero		1
	.zero		1


	//----- nvinfo : EIATTR_EXIT_INSTR_OFFSETS
	.align		4
        /*0048*/ 	.byte	0x04, 0x1c
        /*004a*/ 	.short	(.L_5329 - .L_5328)


	//   ....[0]....
.L_5328:
        /*004c*/ 	.word	0x00000170


	//   ....[1]....
        /*0050*/ 	.word	0x00000b30


	//   ....[2]....
        /*0054*/ 	.word	0x00000eb0


	//   ....[3]....
        /*0058*/ 	.word	0x00000f10


	//   ....[4]....
        /*005c*/ 	.word	0x00000f60


	//   ....[5]....
        /*0060*/ 	.word	0x000011d0


	//----- nvinfo : EIATTR_MAX_THREADS
	.align		4
.L_5329:
        /*0064*/ 	.byte	0x04, 0x05
        /*0066*/ 	.short	(.L_5331 - .L_5330)
.L_5330:
        /*0068*/ 	.word	0x00000200
        /*006c*/ 	.word	0x00000001
        /*0070*/ 	.word	0x00000001


	//----- nvinfo : EIATTR_CRS_STACK_SIZE
	.align		4
.L_5331:
        /*0074*/ 	.byte	0x04, 0x1e
        /*0076*/ 	.short	(.L_5333 - .L_5332)
.L_5332:
        /*0078*/ 	.word	0x00000000


	//----- nvinfo : EIATTR_CBANK_PARAM_SIZE
	.align		4
.L_5333:
        /*007c*/ 	.byte	0x03, 0x19
        /*007e*/ 	.short	0x0c4a


	//----- nvinfo : EIATTR_PARAM_CBANK
	.align		4
        /*0080*/ 	.byte	0x04, 0x0a
        /*0082*/ 	.short	(.L_5335 - .L_5334)
	.align		4
.L_5334:
        /*0084*/ 	.word	index@(.nv.constant0._ZN2at6native55_GLOBAL__N__de093ff9_22_ForeachBinaryOpList_cu_a911ec4325multi_tensor_apply_kernelINS1_18TensorListMetadataILi2EEENS1_11CopyFunctorIN3c107complexIdEEsLi2ELi1ELi1EEEJNS0_4CopyIS8_sEEEEEvT_T0_DpT1_)
        /*0088*/ 	.short	0x0380
        /*008a*/ 	.short	0x0c4a


	//----- nvinfo : EIATTR_SW_WAR
	.align		4
.L_5335:
        /*008c*/ 	.byte	0x04, 0x36
        /*008e*/ 	.short	(.L_5337 - .L_5336)
.L_5336:
        /*0090*/ 	.word	0x00000008
.L_5337:


//--------------------- .nv.info._ZN2at6native55_GLOBAL__N__de093ff9_22_ForeachBinaryOpList_cu_a911ec4325multi_tensor_apply_kernelINS1_18TensorListMetadataILi2EEENS1_11CopyFunctorIN3c107complexIdEElLi2ELi1ELi1EEEJNS0_4CopyIS8_lEEEEEvT_T0_DpT1_ --------------------------
	.section	.nv.info._ZN2at6native55_GLOBAL__N__de093ff9_22_ForeachBinaryOpList_cu_a911ec4325multi_tensor_apply_kernelINS1_18TensorListMetadataILi2EEENS1_11CopyFunctorIN3c107complexIdEElLi2ELi1ELi1EEEJNS0_4CopyIS8_lEEEEEvT_T0_DpT1_,"",@"SHT_CUDA_INFO"
	.sectionflags	@""
	.align	4


	//----- nvinfo : EIATTR_CUDA_API_VERSION
	.align		4
        /*0000*/ 	.byte	0x04, 0x37
        /*0002*/ 	.short	(.L_5339 - .L_5338)
.L_5338:
        /*0004*/ 	.word	0x00000082


	//----- nvinfo : EIATTR_KPARAM_INFO
	.align		4
.L_5339:
        /*0008*/ 	.byte	0x04, 0x17
        /*000a*/ 	.short	(.L_5341 - .L_5340)
.L_5340:
        /*000c*/ 	.word	0x00000000
        /*0010*/ 	.short	0x0002
        /*0012*/ 	.short	0x0c49
        /*0014*/ 	.byte	0x00, 0xf0, 0x05, 0x00


	//----- nvinfo : EIATTR_KPARAM_INFO
	.align		4
.L_5341:
        /*0018*/ 	.byte	0x04, 0x17
        /*001a*/ 	.short	(.L_5343 - .L_5342)
.L_5342:
        /*001c*/ 	.word	0x00000000
        /*0020*/ 	.short	0x0001
        /*0022*/ 	.short	0x0c48
        /*0024*/ 	.byte	0x00, 0xf0, 0x05, 0x00


	//----- nvinfo : EIATTR_KPARAM_INFO
	.align		4
.L_5343:
        /*0028*/ 	.byte	0x04, 0x17
        /*002a*/ 	.short	(.L_5345 - .L_5344)
.L_5344:
        /*002c*/ 	.word	0x00000000
        /*0030*/ 	.short	0x0000
        /*0032*/ 	.short	0x0000
        /*0034*/ 	.byte	0x00, 0xf0, 0x21, 0x31


	//----- nvinfo : EIATTR_SPARSE_MMA_MASK
	.align		4
.L_5345:
        /*0038*/ 	.byte	0x03, 0x50
        /*003a*/ 	.short	0x0000


	//----- nvinfo : EIATTR_MAXREG_COUNT
	.align		4
        /*003c*/ 	.byte	0x03, 0x1b
        /*003e*/ 	.short	0x0080


	//----- nvinfo : EIATTR_MERCURY_ISA_VERSION
	.align		4
        /*0040*/ 	.byte	0x03, 0x5f
        /*0042*/ 	.short	0x0101


	//----- nvinfo : EIATTR_VRC_CTA_INIT_COUNT
	.align		4
        /*0044*/ 	.byte	0x02, 0x4a
	.zero		1
	.zero		1


	//----- nvinfo : EIATTR_EXIT_INSTR_OFFSETS
	.align		4
        /*0048*/ 	.byte	0x04, 0x1c
        /*004a*/ 	.short	(.L_5347 - .L_5346)


	//   ....[0]....
.L_5346:
        /*004c*/ 	.word	0x00000170


	//   ....[1]....
        /*0050*/ 	.word	0x00000b40


	//   ....[2]....
        /*0054*/ 	.word	0x00000ee0


	//   ....[3]....
        /*0058*/ 	.word	0x00000f40


	//   ....[4]....
        /*005c*/ 	.word	0x00000f90


	//   ....[5]....
        /*0060*/ 	.word	0x00001200


	//----- nvinfo : EIATTR_MAX_THREADS
	.align		4
.L_5347:
        /*0064*/ 	.byte	0x04, 0x05
        /*0066*/ 	.short	(.L_5349 - .L_5348)
.L_5348:
        /*0068*/ 	.word	0x00000200
        /*006c*/ 	.word	0x00000001
        /*0070*/ 	.word	0x00000001


	//----- nvinfo : EIATTR_CRS_STACK_SIZE
	.align		4
.L_5349:
        /*0074*/ 	.byte	0x04, 0x1e
        /*0076*/ 	.short	(.L_5351 - .L_5350)
.L_5350:
        /*0078*/ 	.word	0x00000000


	//----- nvinfo : EIATTR_CBANK_PARAM_SIZE
	.align		4
.L_5351:
        /*007c*/ 	.byte	0x03, 0x19
        /*007e*/ 	.short	0x0c4a


	//----- nvinfo : EIATTR_PARAM_CBANK
	.align		4
        /*0080*/ 	.byte	0x04, 0x0a
        /*0082*/ 	.short	(.L_5353 - .L_5352)
	.align		4
.L_5352:
        /*0084*/ 	.word	index@(.nv.constant0._ZN2at6native55_GLOBAL__N__de093ff9_22_ForeachBinaryOpList_cu_a911ec4325multi_tensor_apply_kernelINS1_18TensorListMetadataILi2EEENS1_11CopyFunctorIN3c107complexIdEElLi2ELi1ELi1EEEJNS0_4CopyIS8_lEEEEEvT_T0_DpT1_)
        /*0088*/ 	.short	0x0380
        /*008a*/ 	.short	0x0c4a


	//----- nvinfo : EIATTR_SW_WAR
	.align		4
.L_5353:
        /*008c*/ 	.byte	0x04, 0x36
        /*008e*/ 	.short	(.L_5355 - .L_5354)
.L_5354:
        /*0090*/ 	.word	0x00000008
.L_5355:


//--------------------- .nv.info._ZN2at6native55_GLOBAL__N__de093ff9_22_ForeachBinaryOpList_cu_a911ec4325multi_tensor_apply_kernelINS1_18TensorListMetadataILi2EEENS1_11CopyFunctorIN3c107complexIdEEaLi2ELi1ELi1EEEJNS0_4CopyIS8_aEEEEEvT_T0_DpT1_ --------------------------
	.section	.nv.info._ZN2at6native55_GLOBAL__N__de093ff9_22_ForeachBinaryOpList_cu_a911ec4325multi_tensor_apply_kernelINS1_18TensorListMetadataILi2EEENS1_11CopyFunctorIN3c107complexIdEEaLi2ELi1ELi1EEEJNS0_4CopyIS8_aEEEEEvT_T0_DpT1_,"",@"SHT_CUDA_INFO"
	.sectionflags	@""
	.align	4


	//----- nvinfo : EIATTR_CUDA_API_VERSION
	.align		4
        /*0000*/ 	.byte	0x04, 0x37
        /*0002*/ 	.short	(.L_5357 - .L_5356)
.L_5356:
        /*0004*/ 	.word	0x00000082


	//----- nvinfo : EIATTR_KPARAM_INFO
	.align		4
.L_5357:
        /*0008*/ 	.byte	0x04, 0x17
        /*000a*/ 	.short	(.L_5359 - .L_5358)
.L_5358:
        /*000c*/ 	.word	0x00000000
        /*0010*/ 	.short	0x0002
        /*0012*/ 	.short	0x0c49
        /*0014*/ 	.byte	0x00, 0xf0, 0x05, 0x00


	//----- nvinfo : EIATTR_KPARAM_INFO
	.align		4
.L_5359:
        /*0018*/ 	.byte	0x04, 0x17
        /*001a*/ 	.short	(.L_5361 - .L_5360)
.L_5360:
        /*001c*/ 	.word	0x00000000
        /*0020*/ 	.short	0x0001
        /*0022*/ 	.short	0x0c48
        /*0024*/ 	.byte	0x00, 0xf0, 0x05, 0x00


	//----- nvinfo : EIATTR_KPARAM_INFO
	.align		4
.L_5361:
        /*0028*/ 	.byte	0x04, 0x17
        /*002a*/ 	.short	(.L_5363 - .L_5362)
.L_5362:
        /*002c*/ 	.word	0x00000000
        /*0030*/ 	.short	0x0000
        /*0032*/ 	.short	0x0000
        /*0034*/ 	.byte	0x00, 0xf0, 0x21, 0x31


	//----- nvinfo : EIATTR_SPARSE_MMA_MASK
	.align		4
.L_5363:
        /*0038*/ 	.byte	0x03, 0x50
        /*003a*/ 	.short	0x0000


	//----- nvinfo : EIATTR_MAXREG_COUNT
	.align		4
        /*003c*/ 	.byte	0x03, 0x1b
        /*003e*/ 	.short	0x0080


	//----- nvinfo : EIATTR_MERCURY_ISA_VERSION
	.align		4
        /*0040*/ 	.byte	0x03, 0x5f
        /*0042*/ 	.short	0x0101


	//----- nvinfo : EIATTR_VRC_CTA_INIT_COUNT
	.align		4
        /*0044*/ 	.byte	0x02, 0x4a
	.zero		1
	.zero		1


	//----- nvinfo : EIATTR_EXIT_INSTR_OFFSETS
	.align		4
        /*0048*/ 	.byte	0x04, 0x1c
        /*004a*/ 	.short	(.L_5365 - .L_5364)


	//   ....[0]....
.L_5364:
        /*004c*/ 	.word	0x00000170


	//   ....[1]....
        /*0050*/ 	.word	0x00000ee0


	//   ....[2]....
        /*0054*/ 	.word	0x000012a0


	//   ....[3]....
        /*0058*/ 	.word	0x00001320


	//   ....[4]....
        /*005c*/ 	.word	0x00001370


	//   ....[5]....
        /*0060*/ 	.word	0x000015e0


	//----- nvinfo : EIATTR_MAX_THREADS
	.align		4
.L_5365:
        /*0064*/ 	.byte	0x04, 0x05
        /*0066*/ 	.short	(.L_5367 - .L_5366)
.L_5366:
        /*0068*/ 	.word	0x00000200
        /*006c*/ 	.word	0x00000001
        /*0070*/ 	.word	0x00000001


	//----- nvinfo : EIATTR_CRS_STACK_SIZE
	.align		4
.L_5367:
        /*0074*/ 	.byte	0x04, 0x1e
        /*0076*/ 	.short	(.L_5369 - .L_5368)
.L_5368:
        /*0078*/ 	.word	0x00000000


	//----- nvinfo : EIATTR_CBANK_PARAM_SIZE
	.align		4
.L_5369:
        /*007c*/ 	.byte	0x03, 0x19
        /*007e*/ 	.short	0x0c4a


	//----- nvinfo : EIATTR_PARAM_CBANK
	.align		4
        /*0080*/ 	.byte	0x04, 0x0a
        /*0082*/ 	.short	(.L_5371 - .L_5370)
	.align		4
.L_5370:
        /*0084*/ 	.word	index@(.nv.constant0._ZN2at6native55_GLOBAL__N__de093ff9_22_ForeachBinaryOpList_cu_a911ec4325multi_tensor_apply_kernelINS1_18TensorListMetadataILi2EEENS1_11CopyFunctorIN3c107complexIdEEaLi2ELi1ELi1EEEJNS0_4CopyIS8_aEEEEEvT_T0_DpT1_)
        /*0088*/ 	.short	0x0380
        /*008a*/ 	.short	0x0c4a


	//----- nvinfo : EIATTR_SW_WAR
	.align		4
.L_5371:
        /*008c*/ 	.byte	0x04, 0x36
        /*008e*/ 	.short	(.L_5373 - .L_5372)
.L_5372:
        /*0090*/ 	.word	0x00000008
.L_5373:


//--------------------- .nv.info._ZN2at6native55_GLOBAL__N__de093ff9_22_ForeachBinaryOpList_cu_a911ec4325multi_tensor_apply_kernelINS1_18TensorListMetadataILi2EEENS1_11CopyFunctorIN3c107complexIdEEhLi2ELi1ELi1EEEJNS0_4CopyIS8_hEEEEEvT_T0_DpT1_ --------------------------
	.section	.nv.info._ZN2at6native55_GLOBAL__N__de093ff9_22_ForeachBinaryOpList_cu_a911ec4325multi_tensor_apply_kernelINS1_18TensorListMetadataILi2EEENS1_11CopyFunctorIN3c107complexIdEEhLi2ELi1ELi1EEEJNS0_4CopyIS8_hEEEEEvT_T0_DpT1_,"",@"SHT_CUDA_INFO"
	.sectionflags	@""
	.align	4


	//----- nvinfo : EIATTR_CUDA_API_VERSION
	.align		4
        /*0000*/ 	.byte	0x04, 0x37
        /*0002*/ 	.short	(.L_5375 - .L_5374)
.L_5374:
        /*0004*/ 	.word	0x00000082


	//----- nvinfo : EIATTR_KPARAM_INFO
	.align		4
.L_5375:
        /*0008*/ 	.byte	0x04, 0x17
        /*000a*/ 	.short	(.L_5377 - .L_5376)
.L_5376:
        /*000c*/ 	.word	0x00000000
        /*0010*/ 	.short	0x0002
        /*0012*/ 	.short	0x0c49
        /*0014*/ 	.byte	0x00, 0xf0, 0x05, 0x00


	//----- nvinfo : EIATTR_KPARAM_INFO
	.align		4
.L_5377:
        /*0018*/ 	.byte	0x04, 0x17
        /*001a*/ 	.short	(.L_5379 - .L_5378)
.L_5378:
        /*001c*/ 	.word	0x00000000
        /*0020*/ 	.short	0x0001
        /*0022*/ 	.short	0x0c48
        /*0024*/ 	.byte	0x00, 0xf0, 0x05, 0x00


	//----- nvinfo : EIATTR_KPARAM_INFO
	.align		4
.L_5379:
        /*0028*/ 	.byte	0x04, 0x17
        /*002a*/ 	.short	(.L_5381 - .L_5380)
.L_5380:
        /*002c*/ 	.word	0x00000000
        /*0030*/ 	.short	0x0000
        /*0032*/ 	.short	0x0000
        /*0034*/ 	.byte	0x00, 0xf0, 0x21, 0x31


	//----- nvinfo : EIATTR_SPARSE_MMA_MASK
	.align		4
.L_5381:
        /*0038*/ 	.byte	0x03, 0x50
        /*003a*/ 	.short	0x0000


	//----- nvinfo : EIATTR_MAXREG_COUNT
	.align		4
        /*003c*/ 	.byte	0x03, 0x1b
        /*003e*/ 	.short	0x0080


	//----- nvinfo : EIATTR_MERCURY_ISA_VERSION
	.align		4
        /*0040*/ 	.byte	0x03, 0x5f
        /*0042*/ 	.short	0x0101


	//----- nvinfo : EIATTR_VRC_CTA_INIT_COUNT
	.align		4
        /*0044*/ 	.byte	0x02, 0x4a
	.zero		1
	.zero		1


	//----- nvinfo : EIATTR_EXIT_INSTR_OFFSETS
	.align		4
        /*0048*/ 	.byte	0x04, 0x1c
        /*004a*/ 	.short	(.L_5383 - .L_5382)


	//   ....[0]....
.L_5382:
        /*004c*/ 	.word	0x00000170


	//   ....[1]....
        /*0050*/ 	.word	0x00000e70


	//   ....[2]....
        /*0054*/ 	.word	0x000011f0


	//   ....[3]....
        /*0058*/ 	.word	0x00001260


	//   ....[4]....
        /*005c*/ 	.word	0x000012b0


	//   ....[5]....
        /*0060*/ 	.word	0x00001520


	//----- nvinfo : EIATTR_MAX_THREADS
	.align		4
.L_5383:
        /*0064*/ 	.byte	0x04, 0x05
        /*0066*/ 	.short	(.L_5385 - .L_5384)
.L_5384:
        /*0068*/ 	.word	0x00000200
        /*006c*/ 	.word	0x00000001
        /*0070*/ 	.word	0x00000001


	//----- nvinfo : EIATTR_CRS_STACK_SIZE
	.align		4
.L_5385:
        /*0074*/ 	.byte	0x04, 0x1e
        /*0076*/ 	.short	(.L_5387 - .L_5386)
.L_5386:
        /*0078*/ 	.word	0x00000000


	//----- nvinfo : EIATTR_CBANK_PARAM_SIZE
	.align		4
.L_5387:
        /*007c*/ 	.byte	0x03, 0x19
        /*007e*/ 	.short	0x0c4a


	//----- nvinfo : EIATTR_PARAM_CBANK
	.align		4
        /*0080*/ 	.byte	0x04, 0x0a
        /*0082*/ 	.short	(.L_5389 - .L_5388)
	.align		4
.L_5388:
        /*0084*/ 	.word	index@(.nv.constant0._ZN2at6native55_GLOBAL__N__de093ff9_22_ForeachBinaryOpList_cu_a911ec4325multi_tensor_apply_kernelINS1_18TensorListMetadataILi2EEENS1_11CopyFunctorIN3c107complexIdEEhLi2ELi1ELi1EEEJNS0_4CopyIS8_hEEEEEvT_T0_DpT1_)
        /*0088*/ 	.short	0x0380
        /*008a*/ 	.short	0x0c4a


	//----- nvinfo : EIATTR_SW_WAR
	.align		4
.L_5389:
        /*008c*/ 	.byte	0x04, 0x36
        /*008e*/ 	.short	(.L_5391 - .L_5390)
.L_5390:
        /*0090*/ 	.word	0x00000008
.L_5391:


//--------------------- .nv.info._ZN2at6native55_GLOBAL__N__de093ff9_22_ForeachBinaryOpList_cu_a911ec4325multi_tensor_apply_kernelINS1_18TensorListMetadataILi2EEENS1_14UnaryOpFunctorIN3c107complexIdEELi2ELi1ELi1EEEJNS0_4CopyIS8_S8_EEEEEvT_T0_DpT1_ --------------------------
	.section	.nv.info._ZN2at6native55_GLOBAL__N__de093ff9_22_ForeachBinaryOpList_cu_a911ec4325multi_tensor_apply_kernelINS1_18TensorListMetadataILi2EEENS1_14UnaryOpFunctorIN3c107complexIdEELi2ELi1ELi1EEEJNS0_4CopyIS8_S8_EEEEEvT_T0_DpT1_,"",@"SHT_CUDA_INFO"
	.sectionflags	@""
	.align	4


	//----- nvinfo : EIATTR_CUDA_API_VERSION
	.align		4
        /*0000*/ 	.byte	0x04, 0x37
        /*0002*/ 	.short	(.L_5393 - .L_5392)
.L_5392:
        /*0004*/ 	.word	0x00000082


	//----- nvinfo : EIATTR_KPARAM_INFO
	.align		4
.L_5393:
        /*0008*/ 	.byte	0x04, 0x17
        /*000a*/ 	.short	(.L_5395 - .L_5394)
.L_5394:
        /*000c*/ 	.word	0x00000000
        /*0010*/ 	.short	0x0002
        /*0012*/ 	.short	0x0c49
        /*0014*/ 	.byte	0x00, 0xf0, 0x05, 0x00


	//----- nvinfo : EIATTR_KPARAM_INFO
	.align		4
.L_5395:
        /*0018*/ 	.byte	0x04, 0x17
        /*001a*/ 	.short	(.L_5397 - .L_5396)
.L_5396:
        /*001c*/ 	.word	0x00000000
        /*0020*/ 	.short	0x0001
        /*0022*/ 	.short	0x0c48
        /*0024*/ 	.byte	0x00, 0xf0, 0x05, 0x00


	//----- nvinfo : EIATTR_KPARAM_INFO
	.align		4
.L_5397:
        /*0028*/ 	.byte	0x04, 0x17
        /*002a*/ 	.short	(.L_5399 - .L_5398)
.L_5398:
        /*002c*/ 	.word	0x00000000
        /*0030*/ 	.short	0x0000
        /*0032*/ 	.short	0x0000
        /*0034*/ 	.byte	0x00, 0xf0, 0x21, 0x31


	//----- nvinfo : EIATTR_SPARSE_MMA_MASK
	.align		4
.L_5399:
        /*0038*/ 	.byte	0x03, 0x50
        /*003a*/ 	.short	0x0000


	//----- nvinfo : EIATTR_MAXREG_COUNT
	.align		4
        /*003c*/ 	.byte	0x03, 0x1b
        /*003e*/ 	.short	0x0080


	//----- nvinfo : EIATTR_MERCURY_ISA_VERSION
	.align		4
        /*0040*/ 	.byte	0x03, 0x5f
        /*0042*/ 	.short	0x0101


	//----- nvinfo : EIATTR_VRC_CTA_INIT_COUNT
	.align		4
        /*0044*/ 	.byte	0x02, 0x4a
	.zero		1
	.zero		1


	//----- nvinfo : EIATTR_EXIT_INSTR_OFFSETS
	.align		4
        /*0048*/ 	.byte	0x04, 0x1c
        /*004a*/ 	.short	(.L_5401 - .L_5400)


	//   ....[0]....
.L_5400:
        /*004c*/ 	.word	0x00000170


	//   ....[1]....
        /*0050*/ 	.word	0x000009f0


	//   ....[2]....
        /*0054*/ 	.word	0x00000ce0


	//   ....[3]....
        /*0058*/ 	.word	0x00000d20


	//   ....[4]....
        /*005c*/ 	.word	0x00000d70


	//   ....[5]....
        /*0060*/ 	.word	0x00000ed0


	//----- nvinfo : EIATTR_MAX_THREADS
	.align		4
.L_5401:
        /*0064*/ 	.byte	0x04, 0x05
        /*0066*/ 	.short	(.L_5403 - .L_5402)
.L_5402:
        /*0068*/ 	.word	0x00000200
        /*006c*/ 	.word	0x00000001
        /*0070*/ 	.word	0x00000001


	//----- nvinfo : EIATTR_CRS_STACK_SIZE
	.align		4
.L_5403:
        /*0074*/ 	.byte	0x04, 0x1e
        /*0076*/ 	.short	(.L_5405 - .L_5404)
.L_5404:
        /*0078*/ 	.word	0x00000000


	//----- nvinfo : EIATTR_CBANK_PARAM_SIZE
	.align		4
.L_5405:
        /*007c*/ 	.byte	0x03, 0x19
        /*007e*/ 	.short	0x0c4a


	//----- nvinfo : EIATTR_PARAM_CBANK
	.align		4
        /*0080*/ 	.byte	0x04, 0x0a
        /*0082*/ 	.short	(.L_5407 - .L_5406)
	.align		4
.L_5406:
        /*0084*/ 	.word	index@(.nv.constant0._ZN2at6native55_GLOBAL__N__de093ff9_22_ForeachBinaryOpList_cu_a911ec4325multi_tensor_apply_kernelINS1_18TensorListMetadataILi2EEENS1_14UnaryOpFunctorIN3c107complexIdEELi2ELi1ELi1EEEJNS0_4CopyIS8_S8_EEEEEvT_T0_DpT1_)
        /*0088*/ 	.short	0x0380
        /*008a*/ 	.short	0x0c4a


	//----- nvinfo : EIATTR_SW_WAR
	.align		4
.L_5407:
        /*008c*/ 	.byte	0x04, 0x36
        /*008e*/ 	.short	(.L_5409 - .L_5408)
.L_5408:
        /*0090*/ 	.word	0x00000008
.L_5409:


//--------------------- .nv.info._ZN2at6native55_GLOBAL__N__de093ff9_22_ForeachBinaryOpList_cu_a911ec4325multi_tensor_apply_kernelINS1_18TensorListMetadataILi2EEENS1_11CopyFunctorIfN3c1015Float8_e5m2fnuzELi2ELi1ELi1EEEJNS0_4CopyIfS7_EEEEEvT_T0_DpT1_ --------------------------
	.section	.nv.info._ZN2at6native55_GLOBAL__N__de093ff9_22_ForeachBinaryOpList_cu_a911ec4325multi_tensor_apply_kernelINS1_18TensorListMetadataILi2EEENS1_11CopyFunctorIfN3c1015Float8_e5m2fnuzELi2ELi1ELi1EEEJNS0_4CopyIfS7_EEEEEvT_T0_DpT1_,"",@"SHT_CUDA_INFO"
	.sectionflags	@""
	.align	4


	//----- nvinfo : EIATTR_CUDA_API_VERSION
	.align		4
        /*0000*/ 	.byte	0x04, 0x37
        /*0002*/ 	.short	(.L_5411 - .L_5410)
.L_5410:
        /*0004*/ 	.word	0x00000082


	//----- nvinfo : EIATTR_KPARAM_INFO
	.align		4
.L_5411:
        /*0008*/ 	.byte	0x04, 0x17
        /*000a*/ 	.short	(.L_5413 - .L_5412)
.L_5412:
        /*000c*/ 	.word	0x00000000
        /*0010*/ 	.short	0x0002
        /*0012*/ 	.short	0x0c49
        /*0014*/ 	.byte	0x00, 0xf0, 0x05, 0x00


	//----- nvinfo : EIATTR_KPARAM_INFO
	.align		4
.L_5413:
        /*0018*/ 	.byte	0x04, 0x17
        /*001a*/ 	.short	(.L_5415 - .L_5414)
.L_5414:
        /*001c*/ 	.word	0x00000000
        /*0020*/ 	.short	0x0001
        /*0022*/ 	.short	0x0c48
        /*0024*/ 	.byte	0x00, 0xf0, 0x05, 0x00


	//----- nvinfo : EIATTR_KPARAM_INFO
	.align		4
.L_5415:
        /*0028*/ 	.byte	0x04, 0x17
        /*002a*/ 	.short	(.L_5417 - .L_5416)
.L_5416:
        /*002c*/ 	.word	0x00000000
        /*0030*/ 	.short	0x0000
        /*0032*/ 	.short	0x0000
        /*0034*/ 	.byte	0x00, 0xf0, 0x21, 0x31


	//----- nvinfo : EIATTR_SPARSE_MMA_MASK
	.align		4
.L_5417:
        /*0038*/ 	.byte	0x03, 0x50
        /*003a*/ 	.short	0x0000


	//----- nvinfo : EIATTR_MAXREG_COUNT
	.align		4
        /*003c*/ 	.byte	0x03, 0x1b
        /*003e*/ 	.short	0x0080


	//----- nvinfo : EIATTR_MERCURY_ISA_VERSION
	.align		4
        /*0040*/ 	.byte	0x03, 0x5f
        /*0042*/ 	.short	0x0101


	//----- nvinfo : EIATTR_VRC_CTA_INIT_COUNT
	.align		4
        /*0044*/ 	.byte	0x02, 0x4a
	.zero		1
	.zero		1


	//----- nvinfo : EIATTR_EXIT_INSTR_OFFSETS
	.align		4
        /*0048*/ 	.byte	0x04, 0x1c
        /*004a*/ 	.short	(.L_5419 - .L_5418)


	//   ....[0]....
.L_5418:
        /*004c*/ 	.word	0x00000180


	//   ....[1]....
        /*0050*/ 	.word	0x00000d70


	//   ....[2]....
        /*0054*/ 	.word	0x00000dc0


	//   ....[3]....
        /*0058*/ 	.word	0x000015f0


	//----- nvinfo : EIATTR_MAX_THREADS
	.align		4
.L_5419:
        /*005c*/ 	.byte	0x04, 0x05
        /*005e*/ 	.short	(.L_5421 - .L_5420)
.L_5420:
        /*0060*/ 	.word	0x00000200
        /*0064*/ 	.word	0x00000001
        /*0068*/ 	.word	0x00000001


	//----- nvinfo : EIATTR_CRS_STACK_SIZE
	.align		4
.L_5421:
        /*006c*/ 	.byte	0x04, 0x1e
        /*006e*/ 	.short	(.L_5423 - .L_5422)
.L_5422:
        /*0070*/ 	.word	0x00000000


	//----- nvinfo : EIATTR_CBANK_PARAM_SIZE
	.align		4
.L_5423:
        /*0074*/ 	.byte	0x03, 0x19
        /*0076*/ 	.short	0x0c4a


	//----- nvinfo : EIATTR_PARAM_CBANK
	.align		4
        /*0078*/ 	.byte	0x04, 0x0a
        /*007a*/ 	.short	(.L_5425 - .L_5424)
	.align		4
.L_5424:
        /*007c*/ 	.word	index@(.nv.constant0._ZN2at6native55_GLOBAL__N__de093ff9_22_ForeachBinaryOpList_cu_a911ec4325multi_tensor_apply_kernelINS1_18TensorListMetadataILi2EEENS1_11CopyFunctorIfN3c1015Float8_e5m2fnuzELi2ELi1ELi1EEEJNS0_4CopyIfS7_EEEEEvT_T0_DpT1_)
        /*0080*/ 	.short	0x0380
        /*0082*/ 	.short	0x0c4a


	//----- nvinfo : EIATTR_SW_WAR
	.align		4
.L_5425:
        /*0084*/ 	.byte	0x04, 0x36
        /*0086*/ 	.short	(.L_5427 - .L_5426)
.L_5426:
        /*0088*/ 	.word	0x00000008
.L_5427:


//--------------------- .nv.info._ZN2at6native55_GLOBAL__N__de093ff9_22_ForeachBinaryOpList_cu_a911ec4325multi_tensor_apply_kernelINS1_18TensorListMetadataILi2EEENS1_11CopyFunctorIfN3c1011Float8_e5m2ELi2ELi1ELi1EEEJNS0_4CopyIfS7_EEEEEvT_T0_DpT1_ --------------------------
	.section	.nv.info._ZN2at6native55_GLOBAL__N__de093ff9_22_ForeachBinaryOpList_cu_a911ec4325multi_tensor_apply_kernelINS1_18TensorListMetadataILi2EEENS1_11CopyFunctorIfN3c1011Float8_e5m2ELi2ELi1ELi1EEEJNS0_4CopyIfS7_EEEEEvT_T0_DpT1_,"",@"SHT_CUDA_INFO"
	.sectionflags	@""
	.align	4


	//----- nvinfo : EIATTR_CUDA_API_VERSION
	.align		4
        /*0000*/ 	.byte	0x04, 0x37
        /*0002*/ 	.short	(.L_5429 - .L_5428)
.L_5428:
        /*0004*/ 	.word	0x00000082


	//----- nvinfo : EIATTR_KPARAM_INFO
	.align		4
.L_5429:
        /*0008*/ 	.byte	0x04, 0x17
        /*000a*/ 	.short	(.L_5431 - .L_5430)
.L_5430:
        /*000c*/ 	.word	0x00000000
        /*0010*/ 	.short	0x0002
        /*0012*/ 	.short	0x0c49
        /*0014*/ 	.byte	0x00, 0xf0, 0x05, 0x00


	//----- nvinfo : EIATTR_KPARAM_INFO
	.align		4
.L_5431:
        /*0018*/ 	.byte	0x04, 0x17
        /*001a*/ 	.short	(.L_5433 - .L_5432)
.L_5432:
        /*001c*/ 	.word	0x00000000
        /*0020*/ 	.short	0x0001
        /*0022*/ 	.short	0x0c48
        /*0024*/ 	.byte	0x00, 0xf0, 0x05, 0x00


	//----- nvinfo : EIATTR_KPARAM_INFO
	.align		4
.L_5433:
        /*0028*/ 	.byte	0x04, 0x17
        /*002a*/ 	.short	(.L_5435 - .L_5434)
.L_5434:
        /*002c*/ 	.word	0x00000000
        /*0030*/ 	.short	0x0000
        /*0032*/ 	.short	0x0000
        /*0034*/ 	.byte	0x00, 0xf0, 0x21, 0x31


	//----- nvinfo : EIATTR_SPARSE_MMA_MASK
	.align		4
.L_5435:
        /*0038*/ 	.byte	0x03, 0x50
        /*003a*/ 	.short	0x0000


	//----- nvinfo : EIATTR_MAXREG_COUNT
	.align		4
        /*003c*/ 	.byte	0x03, 0x1b
        /*003e*/ 	.short	0x0080


	//----- nvinfo : EIATTR_MERCURY_ISA_VERSION
	.align		4
        /*0040*/ 	.byte	0x03, 0x5f
        /*0042*/ 	.short	0x0101


	//----- nvinfo : EIATTR_VRC_CTA_INIT_COUNT
	.align		4
        /*0044*/ 	.byte	0x02, 0x4a
	.zero		1
	.zero		1


	//----- nvinfo : EIATTR_EXIT_INSTR_OFFSETS
	.align		4
        /*0048*/ 	.byte	0x04, 0x1c
        /*004a*/ 	.short	(.L_5437 - .L_5436)


	//   ....[0]....
.L_5436:
        /*004c*/ 	.word	0x00000180


	//   ....[1]....
        /*0050*/ 	.word	0x00000970


	//   ....[2]....
        /*0054*/ 	.word	0x000009c0


	//   ....[3]....
        /*0058*/ 	.word	0x00000e10


	//----- nvinfo : EIATTR_MAX_THREADS
	.align		4
.L_5437:
        /*005c*/ 	.byte	0x04, 0x05
        /*005e*/ 	.short	(.L_5439 - .L_5438)
.L_5438:
        /*0060*/ 	.word	0x00000200
        /*0064*/ 	.word	0x00000001
        /*0068*/ 	.word	0x00000001


	//----- nvinfo : EIATTR_CRS_STACK_SIZE
	.align		4
.L_5439:
        /*006c*/ 	.byte	0x04, 0x1e
        /*006e*/ 	.short	(.L_5441 - .L_5440)
.L_5440:
        /*0070*/ 	.word	0x00000000


	//----- nvinfo : EIATTR_CBANK_PARAM_SIZE
	.align		4
.L_5441:
        /*0074*/ 	.byte	0x03, 0x19
        /*0076*/ 	.short	0x0c4a


	//----- nvinfo : EIATTR_PARAM_CBANK
	.align		4
        /*0078*/ 	.byte	0x04, 0x0a
        /*007a*/ 	.short	(.L_5443 - .L_5442)
	.align		4
.L_5442:
        /*007c*/ 	.word	index@(.nv.constant0._ZN2at6native55_GLOBAL__N__de093ff9_22_ForeachBinaryOpList_cu_a911ec4325multi_tensor_apply_kernelINS1_18TensorListMetadataILi2EEENS1_11CopyFunctorIfN3c1011Float8_e5m2ELi2ELi1ELi1EEEJNS0_4CopyIfS7_EEEEEvT_T0_DpT1_)
        /*0080*/ 	.short	0x0380
        /*0082*/ 	.short	0x0c4a


	//----- nvinfo : EIATTR_SW_WAR
	.align		4
.L_5443:
        /*0084*/ 	.byte	0x04, 0x36
        /*0086*/ 	.short	(.L_5445 - .L_5444)
.L_5444:
        /*0088*/ 	.word	0x00000008
.L_5445:


//--------------------- .nv.info._ZN2at6native55_GLOBAL__N__de093ff9_22_ForeachBinaryOpList_cu_a911ec4325multi_tensor_apply_kernelINS1_18TensorListMetadataILi2EEENS1_11CopyFunctorIfN3c1015Float8_e4m3fnuzELi2ELi1ELi1EEEJNS0_4CopyIfS7_EEEEEvT_T0_DpT1_ --------------------------
	.section	.nv.info._ZN2at6native55_GLOBAL__N__de093ff9_22_ForeachBinaryOpList_cu_a911ec4325multi_tensor_apply_kernelINS1_18TensorListMetadataILi2EEENS1_11CopyFunctorIfN3c1015Float8_e4m3fnuzELi2ELi1ELi1EEEJNS0_4CopyIfS7_EEEEEvT_T0_DpT1_,"",@"SHT_CUDA_INFO"
	.sectionflags	@""
	.align	4


	//----- nvinfo : EIATTR_CUDA_API_VERSION
	.align		4
        /*0000*/ 	.byte	0x04, 0x37
        /*0002*/ 	.short	(.L_5447 - .L_5446)
.L_5446:
        /*0004*/ 	.word	0x00000082


	//----- nvinfo : EIATTR_KPARAM_INFO
	.align		4
.L_5447:
        /*0008*/ 	.byte	0x04, 0x17
        /*000a*/ 	.short	(.L_5449 - .L_5448)
.L_5448:
        /*000c*/ 	.word	0x00000000
        /*0010*/ 	.short	0x0002
        /*0012*/ 	.short	0x0c49
        /*0014*/ 	.byte	0x00, 0xf0, 0x05, 0x00


	//----- nvinfo : EIATTR_KPARAM_INFO
	.align		4
.L_5449:
        /*0018*/ 	.byte	0x04, 0x17
        /*001a*/ 	.short	(.L_5451 - .L_5450)
.L_5450:
        /*001c*/ 	.word	0x00000000
        /*0020*/ 	.short	0x0001
        /*0022*/ 	.short	0x0c48
        /*0024*/ 	.byte	0x00, 0xf0, 0x05, 0x00


	//----- nvinfo : EIATTR_KPARAM_INFO
	.align		4
.L_5451:
        /*0028*/ 	.byte	0x04, 0x17
        /*002a*/ 	.short	(.L_5453 - .L_5452)
.L_5452:
        /*002c*/ 	.word	0x00000000
        /*0030*/ 	.short	0x0000
        /*0032*/ 	.short	0x0000
        /*0034*/ 	.byte	0x00, 0xf0, 0x21, 0x31


	//----- nvinfo : EIATTR_SPARSE_MMA_MASK
	.align		4
.L_5453:
        /*0038*/ 	.byte	0x03, 0x50
        /*003a*/ 	.short	0x0000


	//----- nvinfo : EIATTR_MAXREG_COUNT
	.align		4
        /*003c*/ 	.byte	0x03, 0x1b
        /*003e*/ 	.short	0x0080


	//----- nvinfo : EIATTR_MERCURY_ISA_VERSION
	.align		4
        /*0040*/ 	.byte	0x03, 0x5f
        /*0042*/ 	.short	0x0101


	//----- nvinfo : EIATTR_VRC_CTA_INIT_COUNT
	.align		4
        /*0044*/ 	.byte	0x02, 0x4a
	.zero		1
	.zero		1


	//----- nvinfo : EIATTR_EXIT_INSTR_OFFSETS
	.align		4
        /*0048*/ 	.byte	0x04, 0x1c
        /*004a*/ 	.short	(.L_5455 - .L_5454)


	//   ....[0]....
.L_5454:
        /*004c*/ 	.word	0x00000180


	//   ....[1]....
        /*0050*/ 	.word	0x00000d70


	//   ....[2]....
        /*0054*/ 	.word	0x00000dc0


	//   ....[3]....
        /*0058*/ 	.word	0x000015f0


	//----- nvinfo : EIATTR_MAX_THREADS
	.align		4
.L_5455:
        /*005c*/ 	.byte	0x04, 0x05
        /*005e*/ 	.short	(.L_5457 - .L_5456)
.L_5456:
        /*0060*/ 	.word	0x00000200
        /*0064*/ 	.word	0x00000001
        /*0068*/ 	.word	0x00000001


	//----- nvinfo : EIATTR_CRS_STACK_SIZE
	.align		4
.L_5457:
        /*006c*/ 	.byte	0x04, 0x1e
        /*006e*/ 	.short	(.L_5459 - .L_5458)
.L_5458:
        /*0070*/ 	.word	0x00000000


	//----- nvinfo : EIATTR_CBANK_PARAM_SIZE
	.align		4
.L_5459:
        /*0074*/ 	.byte	0x03, 0x19
        /*0076*/ 	.short	0x0c4a


	//----- nvinfo : EIATTR_PARAM_CBANK
	.align		4
        /*0078*/ 	.byte	0x04, 0x0a
        /*007a*/ 	.short	(.L_5461 - .L_5460)
	.align		4
.L_5460:
        /*007c*/ 	.word	index@(.nv.constant0._ZN2at6native55_GLOBAL__N__de093ff9_22_ForeachBinaryOpList_cu_a911ec4325multi_tensor_apply_kernelINS1_18TensorListMetadataILi2EEENS1_11CopyFunctorIfN3c1015Float8_e4m3fnuzELi2ELi1ELi1EEEJNS0_4CopyIfS7_EEEEEvT_T0_DpT1_)
        /*0080*/ 	.short	0x0380
        /*0082*/ 	.short	0x0c4a


	//----- nvinfo : EIATTR_SW_WAR
	.align		4
.L_5461:
        /*0084*/ 	.byte	0x04, 0x36
        /*0086*/ 	.short	(.L_5463 - .L_5462)
.L_5462:
        /*0088*/ 	.word	0x00000008
.L_5463:


//--------------------- .nv.info._ZN2at6native55_GLOBAL__N__de093ff9_22_ForeachBinaryOpList_cu_a911ec4325multi_tensor_apply_kernelINS1_18TensorListMetadataILi2EEENS1_11CopyFunctorIfN3c1013Float8_e4m3fnELi2ELi1ELi1EEEJNS0_4CopyIfS7_EEEEEvT_T0_DpT1_ --------------------------
	.section	.nv.info._ZN2at6native55_GLOBAL__N__de093ff9_22_ForeachBinaryOpList_cu_a911ec4325multi_tensor_apply_kernelINS1_18TensorListMetadataILi2EEENS1_11CopyFunctorIfN3c1013Float8_e4m3fnELi2ELi1ELi1EEEJNS0_4CopyIfS7_EEEEEvT_T0_DpT1_,"",@"SHT_CUDA_INFO"
	.sectionflags	@""
	.align	4


	//----- nvinfo : EIATTR_CUDA_API_VERSION
	.align		4
        /*0000*/ 	.byte	0x04, 0x37
        /*0002*/ 	.short	(.L_5465 - .L_5464)
.L_5464:
        /*0004*/ 	.word	0x00000082


	//----- nvinfo : EIATTR_KPARAM_INFO
	.align		4
.L_5465:
        /*0008*/ 	.byte	0x04, 0x17
        /*000a*/ 	.short	(.L_5467 - .L_5466)
.L_5466:
        /*000c*/ 	.word	0x00000000
        /*0010*/ 	.short	0x0002
        /*0012*/ 	.short	0x0c49
        /*0014*/ 	.byte	0x00, 0xf0, 0x05, 0x00


	//----- nvinfo : EIATTR_KPARAM_INFO
	.align		4
.L_5467:
        /*0018*/ 	.byte	0x04, 0x17
        /*001a*/ 	.short	(.L_5469 - .L_5468)
.L_5468:
        /*001c*/ 	.word	0x00000000
        /*0020*/ 	.short	0x0001
        /*0022*/ 	.short	0x0c48
        /*0024*/ 	.byte	0x00, 0xf0, 0x05, 0x00


	//----- nvinfo : EIATTR_KPARAM_INFO
	.align		4
.L_5469:
        /*0028*/ 	.byte	0x04, 0x17
        /*002a*/ 	.short	(.L_5471 - .L_5470)
.L_5470:
        /*002c*/ 	.word	0x00000000
        /*0030*/ 	.short	0x0000
        /*0032*/ 	.short	0x0000
        /*0034*/ 	.byte	0x00, 0xf0, 0x21, 0x31


	//----- nvinfo : EIATTR_SPARSE_MMA_MASK
	.align		4
.L_5471:
        /*0038*/ 	.byte	0x03, 0x50
        /*003a*/ 	.short	0x0000


	//----- nvinfo : EIATTR_MAXREG_COUNT
	.align		4
        /*003c*/ 	.byte	0x03, 0x1b
        /*003e*/ 	.short	0x0080


	//----- nvinfo : EIATTR_MERCURY_ISA_VERSION
	.align		4
        /*0040*/ 	.byte	0x03, 0x5f
        /*0042*/ 	.short	0x0101


	//----- nvinfo : EIATTR_VRC_CTA_INIT_COUNT
	.align		4
        /*0044*/ 	.byte	0x02, 0x4a
	.zero		1
	.zero		1


	//----- nvinfo : EIATTR_EXIT_INSTR_OFFSETS
	.align		4
        /*0048*/ 	.byte	0x04, 0x1c
        /*004a*/ 	.short	(.L_5473 - .L_5472)


	//   ....[0]....
.L_5472:
        /*004c*/ 	.word	0x00000180


	//   ....[1]....
        /*0050*/ 	.word	0x00000b80


	//   ....[2]....
        /*0054*/ 	.word	0x00000bd0


	//   ....[3]....
        /*0058*/ 	.word	0x00001150


	//----- nvinfo : EIATTR_MAX_THREADS
	.align		4
.L_5473:
        /*005c*/ 	.byte	0x04, 0x05
        /*005e*/ 	.short	(.L_5475 - .L_5474)
.L_5474:
        /*0060*/ 	.word	0x00000200
        /*0064*/ 	.word	0x00000001
        /*0068*/ 	.word	0x00000001


	//----- nvinfo : EIATTR_CRS_STACK_SIZE
	.align		4
.L_5475:
        /*006c*/ 	.byte	0x04, 0x1e
        /*006e*/ 	.short	(.L_5477 - .L_5476)
.L_5476:
        /*0070*/ 	.word	0x00000000


	//----- nvinfo : EIATTR_CBANK_PARAM_SIZE
	.align		4
.L_5477:
        /*0074*/ 	.byte	0x03, 0x19
        /*0076*/ 	.short	0x0c4a


	//----- nvinfo : EIATTR_PARAM_CBANK
	.align		4
        /*0078*/ 	.byte	0x04, 0x0a
        /*007a*/ 	.short	(.L_5479 - .L_5478)
	.align		4
.L_5478:
        /*007c*/ 	.word	index@(.nv.constant0._ZN2at6native55_GLOBAL__N__de093ff9_22_ForeachBinaryOpList_cu_a911ec4325multi_tensor_apply_kernelINS1_18TensorListMetadataILi2EEENS1_11CopyFunctorIfN3c1013Float8_e4m3fnELi2ELi1ELi1EEEJNS0_4CopyIfS7_EEEEEvT_T0_DpT1_)
        /*0080*/ 	.short	0x0380
        /*0082*/ 	.short	0x0c4a


	//----- nvinfo : EIATTR_SW_WAR
	.align		4
.L_5479:
        /*0084*/ 	.byte	0x04, 0x36
        /*0086*/ 	.short	(.L_5481 - .L_5480)
.L_5480:
        /*0088*/ 	.word	0x00000008
.L_5481:


//--------------------- .nv.info._ZN2at6native55_GLOBAL__N__de093ff9_22_ForeachBinaryOpList_cu_a911ec4325multi_tensor_apply_kernelINS1_18TensorListMetadataILi2EEENS1_11CopyFunctorIfbLi2ELi1ELi1EEEJNS0_4CopyIfbEEEEEvT_T0_DpT1_ --------------------------
	.section	.nv.info._ZN2at6native55_GLOBAL__N__de093ff9_22_ForeachBinaryOpList_cu_a911ec4325multi_tensor_apply_kernelINS1_18TensorListMetadataILi2EEENS1_11CopyFunctorIfbLi2ELi1ELi1EEEJNS0_4CopyIfbEEEEEvT_T0_DpT1_,"",@"SHT_CUDA_INFO"
	.sectionflags	@""
	.align	4


	//----- nvinfo : EIATTR_CUDA_API_VERSION
	.align		4
        /*0000*/ 	.byte	0x04, 0x37
        /*0002*/ 	.short	(.L_5483 - .L_5482)
.L_5482:
        /*0004*/ 	.word	0x00000082


	//----- nvinfo : EIATTR_KPARAM_INFO
	.align		4
.L_5483:
        /*0008*/ 	.byte	0x04, 0x17
        /*000a*/ 	.short	(.L_5485 - .L_5484)
.L_5484:
        /*000c*/ 	.word	0x00000000
        /*0010*/ 	.short	0x0002
        /*0012*/ 	.short	0x0c49
        /*0014*/ 	.byte	0x00, 0xf0, 0x05, 0x00


	//----- nvinfo : EIATTR_KPARAM_INFO
	.align		4
.L_5485:
        /*0018*/ 	.byte	0x04, 0x17
        /*001a*/ 	.short	(.L_5487 - .L_5486)
.L_5486:
        /*001c*/ 	.word	0x00000000
        /*0020*/ 	.short	0x0001
        /*0022*/ 	.short	0x0c48
        /*0024*/ 	.byte	0x00, 0xf0, 0x05, 0x00


	//----- nvinfo : EIATTR_KPARAM_INFO
	.align		4
.L_5487:
        /*0028*/ 	.byte	0x04, 0x17
        /*002a*/ 	.short	(.L_5489 - .L_5488)
.L_5488:
        /*002c*/ 	.word	0x00000000
        /*0030*/ 	.short	0x0000
        /*0032*/ 	.short	0x0000
        /*0034*/ 	.byte	0x00, 0xf0, 0x21, 0x31


	//----- nvinfo : EIATTR_SPARSE_MMA_MASK
	.align		4
.L_5489:
        /*0038*/ 	.byte	0x03, 0x50
        /*003a*/ 	.short	0x0000


	//----- nvinfo : EIATTR_MAXREG_COUNT
	.align		4
        /*003c*/ 	.byte	0x03, 0x1b
        /*003e*/ 	.short	0x0080


	//----- nvinfo : EIATTR_MERCURY_ISA_VERSION
	.align		4
        /*0040*/ 	.byte	0x03, 0x5f
        /*0042*/ 	.short	0x0101


	//----- nvinfo : EIATTR_VRC_CTA_INIT_COUNT
	.align		4
        /*0044*/ 	.byte	0x02, 0x4a
	.zero		1
	.zero		1


	//----- nvinfo : EIATTR_EXIT_INSTR_OFFSETS
	.align		4
        /*0048*/ 	.byte	0x04, 0x1c
        /*004a*/ 	.short	(.L_5491 - .L_5490)


	//   ....[0]....
.L_5490:
        /*004c*/ 	.word	0x00000170


	//   ....[1]....
        /*0050*/ 	.word	0x00000c10


	//   ....[2]....
        /*0054*/ 	.word	0x00000ed0


	//   ....[3]....
        /*0058*/ 	.word	0x00000f20


	//   ....[4]....
        /*005c*/ 	.word	0x00000f70


	//   ....[5]....
        /*0060*/ 	.word	0x000010d0


	//----- nvinfo : EIATTR_MAX_THREADS
	.align		4
.L_5491:
        /*0064*/ 	.byte	0x04, 0x05
        /*0066*/ 	.short	(.L_5493 - .L_5492)
.L_5492:
        /*0068*/ 	.word	0x00000200
        /*006c*/ 	.word	0x00000001
        /*0070*/ 	.word	0x00000001


	//----- nvinfo : EIATTR_CRS_STACK_SIZE
	.align		4
.L_5493:
        /*0074*/ 	.byte	0x04, 0x1e
        /*0076*/ 	.short	(.L_5495 - .L_5494)
.L_5494:
        /*0078*/ 	.word	0x00000000


	//----- nvinfo : EIATTR_CBANK_PARAM_SIZE
	.align		4
.L_5495:
        /*007c*/ 	.byte	0x03, 0x19
        /*007e*/ 	.short	0x0c4a


	//----- nvinfo : EIATTR_PARAM_CBANK
	.align		4
        /*0080*/ 	.byte	0x04, 0x0a
        /*0082*/ 	.short	(.L_5497 - .L_5496)
	.align		4
.L_5496:
        /*0084*/ 	.word	index@(.nv.constant0._ZN2at6native55_GLOBAL__N__de093ff9_22_ForeachBinaryOpList_cu_a911ec4325multi_tensor_apply_kernelINS1_18TensorListMetadataILi2EEENS1_11CopyFunctorIfbLi2ELi1ELi1EEEJNS0_4CopyIfbEEEEEvT_T0_DpT1_)
        /*0088*/ 	.short	0x0380
        /*008a*/ 	.short	0x0c4a


	//----- nvinfo : EIATTR_SW_WAR
	.align		4
.L_5497:
        /*008c*/ 	.byte	0x04, 0x36
        /*008e*/ 	.short	(.L_5499 - .L_5498)
.L_5498:
        /*0090*/ 	.word	0x00000008
.L_5499:


//--------------------- .nv.info._ZN2at6native55_GLOBAL__N__de093ff9_22_ForeachBinaryOpList_cu_a911ec4325multi_tensor_apply_kernelINS1_18TensorListMetadataILi2EEENS1_11CopyFunctorIfN3c108BFloat16ELi2ELi1ELi1EEEJNS0_4CopyIfS7_EEEEEvT_T0_DpT1_ --------------------------
	.section	.nv.info._ZN2at6native55_GLOBAL__N__de093ff9_22_ForeachBinaryOpList_cu_a911ec4325multi_tensor_apply_kernelINS1_18TensorListMetadataILi2EEENS1_11CopyFunctorIfN3c108BFloat16ELi2ELi1ELi1EEEJNS0_4CopyIfS7_EEEEEvT_T0_DpT1_,"",@"SHT_CUDA_INFO"
	.sectionflags	@""
	.align	4


	//----- nvinfo : EIATTR_CUDA_API_VERSION
	.align		4
        /*0000*/ 	.byte	0x04, 0x37
        /*0002*/ 	.short	(.L_5501 - .L_5500)
.L_5500:
        /*0004*/ 	.word	0x00000082


	//----- nvinfo : EIATTR_KPARAM_INFO
	.align		4
.L_5501:
        /*0008*/ 	.byte	0x04, 0x17
        /*000a*/ 	.short	(.L_5503 - .L_5502)
.L_5502:
        /*000c*/ 	.word	0x00000000
        /*0010*/ 	.short	0x0002
        /*0012*/ 	.short	0x0c49
        /*0014*/ 	.byte	0x00, 0xf0, 0x05, 0x00


	//----- nvinfo : EIATTR_KPARAM_INFO
	.align		4
.L_5503:
        /*0018*/ 	.byte	0x04, 0x17
        /*001a*/ 	.short	(.L_5505 - .L_5504)
.L_5504:
        /*001c*/ 	.word	0x00000000
        /*0020*/ 	.short	0x0001
        /*0022*/ 	.short	0x0c48
        /*0024*/ 	.byte	0x00, 0xf0, 0x05, 0x00


	//----- nvinfo : EIATTR_KPARAM_INFO
	.align		4
.L_5505:
        /*0028*/ 	.byte	0x04, 0x17
        /*002a*/ 	.short	(.L_5507 - .L_5506)
.L_5506:
        /*002c*/ 	.word	0x00000000
        /*0030*/ 	.short	0x0000
        /*0032*/ 	.short	0x0000
        /*0034*/ 	.byte	0x00, 0xf0, 0x21, 0x31


	//----- nvinfo : EIATTR_SPARSE_MMA_MASK
	.align		4
.L_5507:
        /*0038*/ 	.byte	0x03, 0x50
        /*003a*/ 	.short	0x0000


	//----- nvinfo : EIATTR_MAXREG_COUNT
	.align		4
        /*003c*/ 	.byte	0x03, 0x1b
        /*003e*/ 	.short	0x0080


	//----- nvinfo : EIATTR_MERCURY_ISA_VERSION
	.align		4
        /*0040*/ 	.byte	0x03, 0x5f
        /*0042*/ 	.short	0x0101


	//----- nvinfo : EIATTR_VRC_CTA_INIT_COUNT
	.align		4
        /*0044*/ 	.byte	0x02, 0x4a
	.zero		1
	.zero		1


	//----- nvinfo : EIATTR_EXIT_INSTR_OFFSETS
	.align		4
        /*0048*/ 	.byte	0x04, 0x1c
        /*004a*/ 	.short	(.L_5509 - .L_5508)


	//   ....[0]....
.L_5508:
        /*004c*/ 	.word	0x00000170


	//   ....[1]....
        /*0050*/ 	.word	0x00000980


	//   ....[2]....
        /*0054*/ 	.word	0x00000c40


	//   ....[3]....
        /*0058*/ 	.word	0x00000c90


	//   ....[4]....
        /*005c*/ 	.word	0x00000ce0


	//   ....[5]....
        /*0060*/ 	.word	0x00000e60


	//----- nvinfo : EIATTR_MAX_THREADS
	.align		4
.L_5509:
        /*0064*/ 	.byte	0x04, 0x05
        /*0066*/ 	.short	(.L_5511 - .L_5510)
.L_5510:
        /*0068*/ 	.word	0x00000200
        /*006c*/ 	.word	0x00000001
        /*0070*/ 	.word	0x00000001


	//----- nvinfo : EIATTR_CRS_STACK_SIZE
	.align		4
.L_5511:
        /*0074*/ 	.byte	0x04, 0x1e
        /*0076*/ 	.short	(.L_5513 - .L_5512)
.L_5512:
        /*0078*/ 	.word	0x00000000


	//----- nvinfo : EIATTR_CBANK_PARAM_SIZE
	.align		4
.L_5513:
        /*007c*/ 	.byte	0x03, 0x19
        /*007e*/ 	.short	0x0c4a


	//----- nvinfo : EIATTR_PARAM_CBANK
	.align		4
        /*0080*/ 	.byte	0x04, 0x0a
        /*0082*/ 	.short	(.L_5515 - .L_5514)
	.align		4
.L_5514:
        /*0084*/ 	.word	index@(.nv.constant0._ZN2at6native55_GLOBAL__N__de093ff9_22_ForeachBinaryOpList_cu_a911ec4325multi_tensor_apply_kernelINS1_18TensorListMetadataILi2EEENS1_11CopyFunctorIfN3c108BFloat16ELi2ELi1ELi1EEEJNS0_4CopyIfS7_EEEEEvT_T0_DpT1_)
        /*0088*/ 	.short	0x0380
        /*008a*/ 	.short	0x0c4a


	//----- nvinfo : EIATTR_SW_WAR
	.align		4
.L_5515:
        /*008c*/ 	.byte	0x04, 0x36
        /*008e*/ 	.short	(.L_5517 - .L_5516)
.L_5516:
        /*0090*/ 	.word	0x00000008
.L_5517:


//--------------------- .nv.info._ZN2at6native55_GLOBAL__N__de093ff9_22_ForeachBinaryOpList_cu_a911ec4325multi_tensor_apply_kernelINS1_18TensorListMetadataILi2EEENS1_11CopyFunctorIfN3c104HalfELi2ELi1ELi1EEEJNS0_4CopyIfS7_EEEEEvT_T0_DpT1_ --------------------------
	.section	.nv.info._ZN2at6native55_GLOBAL__N__de093ff9_22_ForeachBinaryOpList_cu_a911ec4325multi_tensor_apply_kernelINS1_18TensorListMetadataILi2EEENS1_11CopyFunctorIfN3c104HalfELi2ELi1ELi1EEEJNS0_4CopyIfS7_EEEEEvT_T0_DpT1_,"",@"SHT_CUDA_INFO"
	.sectionflags	@""
	.align	4


	//----- nvinfo : EIATTR_CUDA_API_VERSION
	.align		4
        /*0000*/ 	.byte	0x04, 0x37
        /*0002*/ 	.short	(.L_5519 - .L_5518)
.L_5518:
        /*0004*/ 	.word	0x00000082


	//----- nvinfo : EIATTR_KPARAM_INFO
	.align		4
.L_5519:
        /*0008*/ 	.byte	0x04, 0x17
        /*000a*/ 	.short	(.L_5521 - .L_5520)
.L_5520:
        /*000c*/ 	.word	0x00000000
        /*0010*/ 	.short	0x0002
        /*0012*/ 	.short	0x0c49
        /*0014*/ 	.byte	0x00, 0xf0, 0x05, 0x00


	//----- nvinfo : EIATTR_KPARAM_INFO
	.align		4
.L_5521:
        /*0018*/ 	.byte	0x04, 0x17
        /*001a*/ 	.short	(.L_5523 - .L_5522)
.L_5522:
        /*001c*/ 	.word	0x00000000
        /*0020*/ 	.short	0x0001
        /*0022*/ 	.short	0x0c48
        /*0024*/ 	.byte	0x00, 0xf0, 0x05, 0x00


	//----- nvinfo : EIATTR_KPARAM_INFO
	.align		4
.L_5523:
        /*0028*/ 	.byte	0x04, 0x17
        /*002a*/ 	.short	(.L_5525 - .L_5524)
.L_5524:
        /*002c*/ 	.word	0x00000000
        /*0030*/ 	.short	0x0000
        /*0032*/ 	.short	0x0000
        /*0034*/ 	.byte	0x00, 0xf0, 0x21, 0x31


	//----- nvinfo : EIATTR_SPARSE_MMA_MASK
	.align		4
.L_5525:
        /*0038*/ 	.byte	0x03, 0x50
        /*003a*/ 	.short	0x0000


	//----- nvinfo : EIATTR_MAXREG_COUNT
	.align		4
        /*003c*/ 	.byte	0x03, 0x1b
        /*003e*/ 	.short	0x0080


	//----- nvinfo : EIATTR_MERCURY_ISA_VERSION
	.align		4
        /*0040*/ 	.byte	0x03, 0x5f
        /*0042*/ 	.short	0x0101


	//----- nvinfo : EIATTR_VRC_CTA_INIT_COUNT
	.align		4
        /*0044*/ 	.byte	0x02, 0x4a
	.zero		1
	.zero		1


	//----- nvinfo : EIATTR_EXIT_INSTR_OFFSETS
	.align		4
        /*0048*/ 	.byte	0x04, 0x1c
        /*004a*/ 	.short	(.L_5527 - .L_5526)


	//   ....[0]....
.L_5526:
        /*004c*/ 	.word	0x00000170


	//   ....[1]....
        /*0050*/ 	.word	0x00000980


	//   ....[2]....
        /*0054*/ 	.word	0x00000c40


	//   ....[3]....
        /*0058*/ 	.word	0x00000c90


	//   ....[4]....
        /*005c*/ 	.word	0x00000ce0


	//   ....[5]....
        /*0060*/ 	.word	0x00000e40


	//----- nvinfo : EIATTR_MAX_THREADS
	.align		4
.L_5527:
        /*0064*/ 	.byte	0x04, 0x05
        /*0066*/ 	.short	(.L_5529 - .L_5528)
.L_5528:
        /*0068*/ 	.word	0x00000200
        /*006c*/ 	.word	0x00000001
        /*0070*/ 	.word	0x00000001


	//----- nvinfo : EIATTR_CRS_STACK_SIZE
	.align		4
.L_5529:
        /*0074*/ 	.byte	0x04, 0x1e
        /*0076*/ 	.short	(.L_5531 - .L_5530)
.L_5530:
        /*0078*/ 	.word	0x00000000


	//----- nvinfo : EIATTR_CBANK_PARAM_SIZE
	.align		4
.L_5531:
        /*007c*/ 	.byte	0x03, 0x19
        /*007e*/ 	.short	0x0c4a


	//----- nvinfo : EIATTR_PARAM_CBANK
	.align		4
        /*0080*/ 	.byte	0x04, 0x0a
        /*0082*/ 	.short	(.L_5533 - .L_5532)
	.align		4
.L_5532:
        /*0084*/ 	.word	index@(.nv.constant0._ZN2at6native55_GLOBAL__N__de093ff9_22_ForeachBinaryOpList_cu_a911ec4325multi_tensor_apply_kernelINS1_18TensorListMetadataILi2EEENS1_11CopyFunctorIfN3c104HalfELi2ELi1ELi1EEEJNS0_4CopyIfS7_EEEEEvT_T0_DpT1_)
        /*0088*/ 	.short	0x0380
        /*008a*/ 	.short	0x0c4a


	//----- nvinfo : EIATTR_SW_WAR
	.align		4
.L_5533:
        /*008c*/ 	.byte	0x04, 0x36
        /*008e*/ 	.short	(.L_5535 - .L_5534)
.L_5534:
        /*0090*/ 	.word	0x00000008
.L_5535:


//--------------------- .nv.info._ZN2at6native55_GLOBAL__N__de093ff9_22_ForeachBinaryOpList_cu_a911ec4325multi_tensor_apply_kernelINS1_18TensorListMetadataILi2EEENS1_11CopyFunctorIfN3c107complexIfEELi2ELi1ELi1EEEJNS0_4CopyIfS8_EEEEEvT_T0_DpT1_ --------------------------
	.section	.nv.info._ZN2at6native55_GLOBAL__N__de093ff9_22_ForeachBinaryOpList_cu_a911ec4325multi_tensor_apply_kernelINS1_18TensorListMetadataILi2EEENS1_11CopyFunctorIfN3c107complexIfEELi2ELi1ELi1EEEJNS0_4CopyIfS8_EEEEEvT_T0_DpT1_,"",@"SHT_CUDA_INFO"
	.sectionflags	@""
	.align	4


	//----- nvinfo : EIATTR_CUDA_API_VERSION
	.align		4
        /*0000*/ 	.byte	0x04, 0x37
        /*0002*/ 	.short	(.L_5537 - .L_5536)
.L_5536:
        /*0004*/ 	.word	0x00000082


	//----- nvinfo : EIATTR_KPARAM_INFO
	.align		4
.L_5537:
        /*0008*/ 	.byte	0x04, 0x17
        /*000a*/ 	.short	(.L_5539 - .L_5538)
.L_5538:
        /*000c*/ 	.word	0x00000000
        /*0010*/ 	.short	0x0002
        /*0012*/ 	.short	0x0c49
        /*0014*/ 	.byte	0x00, 0xf0, 0x05, 0x00


	//----- nvinfo : EIATTR_KPARAM_INFO
	.align		4
.L_5539:
        /*0018*/ 	.byte	0x04, 0x17
        /*001a*/ 	.short	(.L_5541 - .L_5540)
.L_5540:
        /*001c*/ 	.word	0x00000000
        /*0020*/ 	.short	0x0001
        /*0022*/ 	.short	0x0c48
        /*0024*/ 	.byte	0x00, 0xf0, 0x05, 0x00


	//----- nvinfo : EIATTR_KPARAM_INFO
	.align		4
.L_5541:
        /*0028*/ 	.byte	0x04, 0x17
        /*002a*/ 	.short	(.L_5543 - .L_5542)
.L_5542:
        /*002c*/ 	.word	0x00000000
        /*0030*/ 	.short	0x0000
        /*0032*/ 	.short	0x0000
        /*0034*/ 	.byte	0x00, 0xf0, 0x21, 0x31


	//----- nvinfo : EIATTR_SPARSE_MMA_MASK
	.align		4
.L_5543:
        /*0038*/ 	.byte	0x03, 0x50
        /*003a*/ 	.short	0x0000


	//----- nvinfo : EIATTR_MAXREG_COUNT
	.align		4
        /*003c*/ 	.byte	0x03, 0x1b
        /*003e*/ 	.short	0x0080


	//----- nvinfo : EIATTR_MERCURY_ISA_VERSION
	.align		4
        /*0040*/ 	.byte	0x03, 0x5f
        /*0042*/ 	.short	0x0101


	//----- nvinfo : EIATTR_VRC_CTA_INIT_COUNT
	.align		4
        /*0044*/ 	.byte	0x02, 0x4a
	.zero		1
	.zero		1


	//----- nvinfo : EIATTR_EXIT_INSTR_OFFSETS
	.align		4
        /*0048*/ 	.byte	0x04, 0x1c
        /*004a*/ 	.short	(.L_5545 - .L_5544)


	//   ....[0]....
.L_5544:
        /*004c*/ 	.word	0x00000170


	//   ....[1]....
        /*0050*/ 	.word	0x00000930


	//   ....[2]....
        /*0054*/ 	.word	0x00000b90


	//   ....[3]....
        /*0058*/ 	.word	0x00000bd0


	//   ....[4]....
        /*005c*/ 	.word	0x00000c20


	//   ....[5]....
        /*0060*/ 	.word	0x00000d40


	//----- nvinfo : EIATTR_MAX_THREADS
	.align		4
.L_5545:
        /*0064*/ 	.byte	0x04, 0x05
        /*0066*/ 	.short	(.L_5547 - .L_5546)
.L_5546:
        /*0068*/ 	.word	0x00000200
        /*006c*/ 	.word	0x00000001
        /*0070*/ 	.word	0x00000001


	//----- nvinfo : EIATTR_CRS_STACK_SIZE
	.align		4
.L_5547:
        /*0074*/ 	.byte	0x04, 0x1e
        /*0076*/ 	.short	(.L_5549 - .L_5548)
.L_5548:
        /*0078*/ 	.word	0x00000000


	//----- nvinfo : EIATTR_CBANK_PARAM_SIZE
	.align		4
.L_5549:
        /*007c*/ 	.byte	0x03, 0x19
        /*007e*/ 	.short	0x0c4a


	//----- nvinfo : EIATTR_PARAM_CBANK
	.align		4
        /*0080*/ 	.byte	0x04, 0x0a
        /*0082*/ 	.short	(.L_5551 - .L_5550)
	.align		4
.L_5550:
        /*0084*/ 	.word	index@(.nv.constant0._ZN2at6native55_GLOBAL__N__de093ff9_22_ForeachBinaryOpList_cu_a911ec4325multi_tensor_apply_kernelINS1_18TensorListMetadataILi2EEENS1_11CopyFunctorIfN3c107complexIfEELi2ELi1ELi1EEEJNS0_4CopyIfS8_EEEEEvT_T0_DpT1_)
        /*0088*/ 	.short	0x0380
        /*008a*/ 	.short	0x0c4a


	//----- nvinfo : EIATTR_SW_WAR
	.align		4
.L_5551:
        /*008c*/ 	.byte	0x04, 0x36
        /*008e*/ 	.short	(.L_5553 - .L_5552)
.L_5552:
        /*0090*/ 	.word	0x00000008
.L_5553:


//--------------------- .nv.info._ZN2at6native55_GLOBAL__N__de093ff9_22_ForeachBinaryOpList_cu_a911ec4325multi_tensor_apply_kernelINS1_18TensorListMetadataILi2EEENS1_11CopyFunctorIfN3c107complexIdEELi2ELi1ELi1EEEJNS0_4CopyIfS8_EEEEEvT_T0_DpT1_ --------------------------
	.section	.nv.info._ZN2at6native55_GLOBAL__N__de093ff9_22_ForeachBinaryOpList_cu_a911ec4325multi_tensor_apply_kernelINS1_18TensorListMetadataILi2EEENS1_11CopyFunctorIfN3c107complexIdEELi2ELi1ELi1EEEJNS0_4CopyIfS8_EEEEEvT_T0_DpT1_,"",@"SHT_CUDA_INFO"
	.sectionflags	@""
	.align	4


	//----- nvinfo : EIATTR_CUDA_API_VERSION
	.align		4
        /*0000*/ 	.byte	0x04, 0x37
        /*0002*/ 	.short	(.L_5555 - .L_5554)
.L_5554:
        /*0004*/ 	.word	0x00000082


	//----- nvinfo : EIATTR_KPARAM_INFO
	.align		4
.L_5555:
        /*0008*/ 	.byte	0x04, 0x17
        /*000a*/ 	.short	(.L_5557 - .L_5556)
.L_5556:
        /*000c*/ 	.word	0x00000000
        /*0010*/ 	.short	0x0002
        /*0012*/ 	.short	0x0c49
        /*0014*/ 	.byte	0x00, 0xf0, 0x05, 0x00


	//----- nvinfo : EIATTR_KPARAM_INFO
	.align		4
.L_5557:
        /*0018*/ 	.byte	0x04, 0x17
        /*001a*/ 	.short	(.L_5559 - .L_5558)
.L_5558:
        /*001c*/ 	.word	0x00000000
        /*0020*/ 	.short	0x0001
        /*0022*/ 	.short	0x0c48
        /*0024*/ 	.byte	0x00, 0xf0, 0x05, 0x00


	//----- nvinfo : EIATTR_KPARAM_INFO
	.align		4
.L_5559:
        /*0028*/ 	.byte	0x04, 0x17
        /*002a*/ 	.short	(.L_5561 - .L_5560)
.L_5560:
        /*002c*/ 	.word	0x00000000
        /*0030*/ 	.short	0x0000
        /*0032*/ 	.short	0x0000
        /*0034*/ 	.byte	0x00, 0xf0, 0x21, 0x31


	//----- nvinfo : EIATTR_SPARSE_MMA_MASK
	.align		4
.L_5561:
        /*0038*/ 	.byte	0x03, 0x50
        /*003a*/ 	.short	0x0000


	//----- nvinfo : EIATTR_MAXREG_COUNT
	.align		4
        /*003c*/ 	.byte	0x03, 0x1b
        /*003e*/ 	.short	0x0080


	//----- nvinfo : EIATTR_MERCURY_ISA_VERSION
	.align		4
        /*0040*/ 	.byte	0x03, 0x5f
        /*0042*/ 	.short	0x0101


	//----- nvinfo : EIATTR_VRC_CTA_INIT_COUNT
	.align		4
        /*0044*/ 	.byte	0x02, 0x4a
	.zero		1
	.zero		1


	//----- nvinfo : EIATTR_EXIT_INSTR_OFFSETS
	.align		4
        /*0048*/ 	.byte	0x04, 0x1c
        /*004a*/ 	.short	(.L_5563 - .L_5562)


	//   ....[0]....
.L_5562:
        /*004c*/ 	.word	0x00000170


	//   ....[1]....
        /*0050*/ 	.word	0x00000f40


	//   ....[2]....
        /*0054*/ 	.word	0x000013d0


	//   ....[3]....
        /*0058*/ 	.word	0x00001430


	//   ....[4]....
        /*005c*/ 	.word	0x00001480


	//   ....[5]....
        /*0060*/ 	.word	0x00001830


	//----- nvinfo : EIATTR_MAX_THREADS
	.align		4
.L_5563:
        /*0064*/ 	.byte	0x04, 0x05
        /*0066*/ 	.short	(.L_5565 - .L_5564)
.L_5564:
        /*0068*/ 	.word	0x00000200
        /*006c*/ 	.word	0x00000001
        /*0070*/ 	.word	0x00000001


	//----- nvinfo : EIATTR_CRS_STACK_SIZE
	.align		4
.L_5565:
        /*0074*/ 	.byte	0x04, 0x1e
        /*0076*/ 	.short	(.L_5567 - .L_5566)
.L_5566:
        /*0078*/ 	.word	0x00000000


	//----- nvinfo : EIATTR_CBANK_PARAM_SIZE
	.align		4
.L_5567:
        /*007c*/ 	.byte	0x03, 0x19
        /*007e*/ 	.short	0x0c4a


	//----- nvinfo : EIATTR_PARAM_CBANK
	.align		4
        /*0080*/ 	.byte	0x04, 0x0a
        /*0082*/ 	.short	(.L_5569 - .L_5568)
	.align		4
.L_5568:
        /*0084*/ 	.word	index@(.nv.constant0._ZN2at6native55_GLOBAL__N__de093ff9_22_ForeachBinaryOpList_cu_a911ec4325multi_tensor_apply_kernelINS1_18TensorListMetadataILi2EEENS1_11CopyFunctorIfN3c107complexIdEELi2ELi1ELi1EEEJNS0_4CopyIfS8_EEEEEvT_T0_DpT1_)
        /*0088*/ 	.short	0x0380
        /*008a*/ 	.short	0x0c4a


	//----- nvinfo : EIATTR_SW_WAR
	.align		4
.L_5569:
        /*008c*/ 	.byte	0x04, 0x36
        /*008e*/ 	.short	(.L_5571 - .L_5570)
.L_5570:
        /*0090*/ 	.word	0x00000008
.L_5571:


//--------------------- .nv.info._ZN2at6native55_GLOBAL__N__de093ff9_22_ForeachBinaryOpList_cu_a911ec4325multi_tensor_apply_kernelINS1_18TensorListMetadataILi2EEENS1_11CopyFunctorIfdLi2ELi1ELi1EEEJNS0_4CopyIfdEEEEEvT_T0_DpT1_ --------------------------
	.section	.nv.info._ZN2at6native55_GLOBAL__N__de093ff9_22_ForeachBinaryOpList_cu_a911ec4325multi_tensor_apply_kernelINS1_18TensorListMetadataILi2EEENS1_11CopyFunctorIfdLi2ELi1ELi1EEEJNS0_4CopyIfdEEEEEvT_T0_DpT1_,"",@"SHT_CUDA_INFO"
	.sectionflags	@""
	.align	4


	//----- nvinfo : EIATTR_CUDA_API_VERSION
	.align		4
        /*0000*/ 	.byte	0x04, 0x37
        /*0002*/ 	.short	(.L_5573 - .L_5572)
.L_5572:
        /*0004*/ 	.word	0x00000082


	//----- nvinfo : EIATTR_KPARAM_INFO
	.align		4
.L_5573:
        /*0008*/ 	.byte	0x04, 0x17
        /*000a*/ 	.short	(.L_5575 - .L_5574)
.L_5574:
        /*000c*/ 	.word	0x00000000
        /*0010*/ 	.short	0x0002
        /*0012*/ 	.short	0x0c49
        /*0014*/ 	.byte	0x00, 0xf0, 0x05, 0x00


	//----- nvinfo : EIATTR_KPARAM_INFO
	.align		4
.L_5575:
        /*0018*/ 	.byte	0x04, 0x17
        /*001a*/ 	.short	(.L_5577 - .L_5576)
.L_5576:
        /*001c*/ 	.word	0x00000000
        /*0020*/ 	.short	0x0001
        /*0022*/ 	.short	0x0c48
        /*0024*/ 	.byte	0x00, 0xf0, 0x05, 0x00


	//----- nvinfo : EIATTR_KPARAM_INFO
	.align		4
.L_5577:
        /*0028*/ 	.byte	0x04, 0x17
        /*002a*/ 	.short	(.L_5579 - .L_5578)
.L_5578:
        /*002c*/ 	.word	0x00000000
        /*0030*/ 	.short	0x0000
        /*0032*/ 	.short	0x0000
        /*0034*/ 	.byte	0x00, 0xf0, 0x21, 0x31


	//----- nvinfo : EIATTR_SPARSE_MMA_MASK
	.align		4
.L_5579:
        /*0038*/ 	.byte	0x03, 0x50
        /*003a*/ 	.short	0x0000


	//----- nvinfo : EIATTR_MAXREG_COUNT
	.align		4
        /*003c*/ 	.byte	0x03, 0x1b
        /*003e*/ 	.short	0x0080


	//----- nvinfo : EIATTR_MERCURY_ISA_VERSION
	.align		4
        /*0040*/ 	.byte	0x03, 0x5f
        /*0042*/ 	.short	0x0101


	//----- nvinfo : EIATTR_VRC_CTA_INIT_COUNT
	.align		4
        /*0044*/ 	.byte	0x02, 0x4a
	.zero		1
	.zero		1


	//----- nvinfo : EIATTR_EXIT_INSTR_OFFSETS
	.align		4
        /*0048*/ 	.byte	0x04, 0x1c
        /*004a*/ 	.short	(.L_5581 - .L_5580)


	//   ....[0]....
.L_5580:
        /*004c*/ 	.word	0x00000170


	//   ....[1]....
        /*0050*/ 	.word	0x00000ef0


	//   ....[2]....
        /*0054*/ 	.word	0x00001380


	//   ....[3]....
        /*0058*/ 	.word	0x000013e0


	//   ....[4]....
        /*005c*/ 	.word	0x00001430


	//   ....[5]....
        /*0060*/ 	.word	0x000017d0


	//----- nvinfo : EIATTR_MAX_THREADS
	.align		4
.L_5581:
        /*0064*/ 	.byte	0x04, 0x05
        /*0066*/ 	.short	(.L_5583 - .L_5582)
.L_5582:
        /*0068*/ 	.word	0x00000200
        /*006c*/ 	.word	0x00000001
        /*0070*/ 	.word	0x00000001


	//----- nvinfo : EIATTR_CRS_STACK_SIZE
	.align		4
.L_5583:
        /*0074*/ 	.byte	0x04, 0x1e
        /*0076*/ 	.short	(.L_5585 - .L_5584)
.L_5584:
        /*0078*/ 	.word	0x00000000


	//----- nvinfo : EIATTR_CBANK_PARAM_SIZE
	.align		4
.L_5585:
        /*007c*/ 	.byte	0x03, 0x19
        /*007e*/ 	.short	0x0c4a


	//----- nvinfo : EIATTR_PARAM_CBANK
	.align		4
        /*0080*/ 	.byte	0x04, 0x0a
        /*0082*/ 	.short	(.L_5587 - .L_5586)
	.align		4
.L_5586:
        /*0084*/ 	.word	index@(.nv.constant0._ZN2at6native55_GLOBAL__N__de093ff9_22_ForeachBinaryOpList_cu_a911ec4325multi_tensor_apply_kernelINS1_18TensorListMetadataILi2EEENS1_11CopyFunctorIfdLi2ELi1ELi1EEEJNS0_4CopyIfdEEEEEvT_T0_DpT1_)
        /*0088*/ 	.short	0x0380
        /*008a*/ 	.short	0x0c4a


	//----- nvinfo : EIATTR_SW_WAR
	.align		4
.L_5587:
        /*008c*/ 	.byte	0x04, 0x36
        /*008e*/ 	.short	(.L_5589 - .L_5588)
.L_5588:
        /*0090*/ 	.word	0x00000008
.L_5589:


//--------------------- .nv.info._ZN2at6native55_GLOBAL__N__de093ff9_22_ForeachBinaryOpList_cu_a911ec4325multi_tensor_apply_kernelINS1_18TensorListMetadataILi2EEENS1_11CopyFunctorIfiLi2ELi1ELi1EEEJNS0_4CopyIfiEEEEEvT_T0_DpT1_ --------------------------
	.section	.nv.info._ZN2at6native55_GLOBAL__N__de093ff9_22_ForeachBinaryOpList_cu_a911ec4325multi_tensor_apply_kernelINS1_18TensorListMetadataILi2EEENS1_11CopyFunctorIfiLi2ELi1ELi1EEEJNS0_4CopyIfiEEEEEvT_T0_DpT1_,"",@"SHT_CUDA_INFO"
	.sectionflags	@""
	.align	4


	//----- nvinfo : EIATTR_CUDA_API_VERSION
	.align		4
        /*0000*/ 	.byte	0x04, 0x37
        /*0002*/ 	.short	(.L_5591 - .L_5590)
.L_5590:
        /*0004*/ 	.word	0x00000082


	//----- nvinfo : EIATTR_KPARAM_INFO
	.align		4
.L_5591:
        /*0008*/ 	.byte	0x04, 0x17
        /*000a*/ 	.short	(.L_5593 - .L_5592)
.L_5592:
        /*000c*/ 	.word	0x00000000
        /*0010*/ 	.short	0x0002
        /*0012*/ 	.short	0x0c49
        /*0014*/ 	.byte	0x00, 0xf0, 0x05, 0x00


	//----- nvinfo : EIATTR_KPARAM_INFO
	.align		4
.L_5593:
        /*0018*/ 	.byte	0x04, 0x17
        /*001a*/ 	.short	(.L_5595 - .L_5594)
.L_5594:
        /*001c*/ 	.word	0x00000000
        /*0020*/ 	.short	0x0001
        /*0022*/ 	.short	0x0c48
        /*0024*/ 	.byte	0x00, 0xf0, 0x05, 0x00


	//----- nvinfo : EIATTR_KPARAM_INFO
	.align		4
.L_5595:
        /*0028*/ 	.byte	0x04, 0x17
        /*002a*/ 	.short	(.L_5597 - .L_5596)
.L_5596:
        /*002c*/ 	.word	0x00000000
        /*0030*/ 	.short	0x0000
        /*0032*/ 	.short	0x0000
        /*0034*/ 	.byte	0x00, 0xf0, 0x21, 0x31


	//----- nvinfo : EIATTR_SPARSE_MMA_MASK
	.align		4
.L_5597:
        /*0038*/ 	.byte	0x03, 0x50
        /*003a*/ 	.short	0x0000


	//----- nvinfo : EIATTR_MAXREG_COUNT
	.align		4
        /*003c*/ 	.byte	0x03, 0x1b
        /*003e*/ 	.short	0x0080


	//----- nvinfo : EIATTR_MERCURY_ISA_VERSION
	.align		4
        /*0040*/ 	.byte	0x03, 0x5f
        /*0042*/ 	.short	0x0101


	//----- nvinfo : EIATTR_VRC_CTA_INIT_COUNT
	.align		4
        /*0044*/ 	.byte	0x02, 0x4a
	.zero		1
	.zero		1


	//----- nvinfo : EIATTR_EXIT_INSTR_OFFSETS
	.align		4
        /*0048*/ 	.byte	0x04, 0x1c
        /*004a*/ 	.short	(.L_5599 - .L_5598)


	//   ....[0]....
.L_5598:
        /*004c*/ 	.word	0x00000170


	//   ....[1]....
        /*0050*/ 	.word	0x00000970


	//   ....[2]....
        /*0054*/ 	.word	0x00000c30


	//   ....[3]....
        /*0058*/ 	.word	0x00000c80


	//   ....[4]....
        /*005c*/ 	.word	0x00000cd0


	//   ....[5]....
        /*0060*/ 	.word	0x00000e50


	//----- nvinfo : EIATTR_MAX_THREADS
	.align		4
.L_5599:
        /*0064*/ 	.byte	0x04, 0x05
        /*0066*/ 	.short	(.L_5601 - .L_5600)
.L_5600:
        /*0068*/ 	.word	0x00000200
        /*006c*/ 	.word	0x00000001
        /*0070*/ 	.word	0x00000001


	//----- nvinfo : EIATTR_CRS_STACK_SIZE
	.align		4
.L_5601:
        /*0074*/ 	.byte	0x04, 0x1e
        /*0076*/ 	.short	(.L_5603 - .L_5602)
.L_5602:
        /*0078*/ 	.word	0x00000000


	//----- nvinfo : EIATTR_CBANK_PARAM_SIZE
	.align		4
.L_5603:
        /*007c*/ 	.byte	0x03, 0x19
        /*007e*/ 	.short	0x0c4a


	//----- nvinfo : EIATTR_PARAM_CBANK
	.align		4
        /*0080*/ 	.byte	0x04, 0x0a
        /*0082*/ 	.short	(.L_5605 - .L_5604)
	.align		4
.L_5604:
        /*0084*/ 	.word	index@(.nv.constant0._ZN2at6native55_GLOBAL__N__de093ff9_22_ForeachBinaryOpList_cu_a911ec4325multi_tensor_apply_kernelINS1_18TensorListMetadataILi2EEENS1_11CopyFunctorIfiLi2ELi1ELi1EEEJNS0_4CopyIfiEEEEEvT_T0_DpT1_)
        /*0088*/ 	.short	0x0380
        /*008a*/ 	.short	0x0c4a


	//----- nvinfo : EIATTR_SW_WAR
	.align		4
.L_5605:
        /*008c*/ 	.byte	0x04, 0x36
        /*008e*/ 	.short	(.L_5607 - .L_5606)
.L_5606:
        /*0090*/ 	.word	0x00000008
.L_5607:


//--------------------- .nv.info._ZN2at6native55_GLOBAL__N__de093ff9_22_ForeachBinaryOpList_cu_a911ec4325multi_tensor_apply_kernelINS1_18TensorListMetadataILi2EEENS1_11CopyFunctorIfsLi2ELi1ELi1EEEJNS0_4CopyIfsEEEEEvT_T0_DpT1_ --------------------------
	.section	.nv.info._ZN2at6native55_GLOBAL__N__de093ff9_22_ForeachBinaryOpList_cu_a911ec4325multi_tensor_apply_kernelINS1_18TensorListMetadataILi2EEENS1_11CopyFunctorIfsLi2ELi1ELi1EEEJNS0_4CopyIfsEEEEEvT_T0_DpT1_,"",@"SHT_CUDA_INFO"
	.sectionflags	@""
	.align	4


	//----- nvinfo : EIATTR_CUDA_API_VERSION
	.align		4
        /*0000*/ 	.byte	0x04, 0x37
        /*0002*/ 	.short	(.L_5609 - .L_5608)
.L_5608:
        /*0004*/ 	.word	0x00000082


	//----- nvinfo : EIATTR_KPARAM_INFO
	.align		4
.L_5609:
        /*0008*/ 	.byte	0x04, 0x17
        /*000a*/ 	.short	(.L_5611 - .L_5610)
.L_5610:
        /*000c*/ 	.word	0x00000000
        /*0010*/ 	.short	0x0002
        /*0012*/ 	.short	0x0c49
        /*0014*/ 	.byte	0x00, 0xf0, 0x05, 0x00


	//----- nvinfo : EIATTR_KPARAM_INFO
	.align		4
.L_5611:
        /*0018*/ 	.byte	0x04, 0x17
        /*001a*/ 	.short	(.L_5613 - .L_5612)
.L_5612:
        /*001c*/ 	.word	0x00000000
        /*0020*/ 	.short	0x0001
        /*0022*/ 	.short	0x0c48
        /*0024*/ 	.byte	0x00, 0xf0, 0x05, 0x00


	//----- nvinfo : EIATTR_KPARAM_INFO
	.align		4
.L_5613:
        /*0028*/ 	.byte	0x04, 0x17
        /*002a*/ 	.short	(.L_5615 - .L_5614)
.L_5614:
        /*002c*/ 	.word	0x00000000
        /*0030*/ 	.short	0x0000
        /*0032*/ 	.short	0x0000
        /*0034*/ 	.byte	0x00, 0xf0, 0x21, 0x31


	//----- nvinfo : EIATTR_SPARSE_MMA_MASK
	.align		4
.L_5615:
        /*0038*/ 	.byte	0x03, 0x50
        /*003a*/ 	.short	0x0000


	//----- nvinfo : EIATTR_MAXREG_COUNT
	.align		4
        /*003c*/ 	.byte	0x03, 0x1b
        /*003e*/ 	.short	0x0080


	//----- nvinfo : EIATTR_MERCURY_ISA_VERSION
	.align		4
        /*0040*/ 	.byte	0x03, 0x5f
        /*0042*/ 	.short	0x0101


	//----- nvinfo : EIATTR_VRC_CTA_INIT_COUNT
	.align		4
        /*0044*/ 	.byte	0x02, 0x4a
	.zero		1
	.zero		1


	//----- nvinfo : EIATTR_EXIT_INSTR_OFFSETS
	.align		4
        /*0048*/ 	.byte	0x04, 0x1c
        /*004a*/ 	.short	(.L_5617 - .L_5616)


	//   ....[0]....
.L_5616:
        /*004c*/ 	.word	0x00000170


	//   ....[1]....
        /*0050*/ 	.word	0x00000970


	//   ....[2]....
        /*0054*/ 	.word	0x00000c30


	//   ....[3]....
        /*0058*/ 	.word	0x00000c80


	//   ....[4]....
        /*005c*/ 	.word	0x00000cd0


	//   ....[5]....
        /*0060*/ 	.word	0x00000e30


	//----- nvinfo : EIATTR_MAX_THREADS
	.align		4
.L_5617:
        /*0064*/ 	.byte	0x04, 0x05
        /*0066*/ 	.short	(.L_5619 - .L_5618)
.L_5618:
        /*0068*/ 	.word	0x00000200
        /*006c*/ 	.word	0x00000001
        /*0070*/ 	.word	0x00000001


	//----- nvinfo : EIATTR_CRS_STACK_SIZE
	.align		4
.L_5619:
        /*0074*/ 	.byte	0x04, 0x1e
        /*0076*/ 	.short	(.L_5621 - .L_5620)
.L_5620:
        /*0078*/ 	.word	0x00000000


	//----- nvinfo : EIATTR_CBANK_PARAM_SIZE
	.align		4
.L_5621:
        /*007c*/ 	.byte	0x03, 0x19
        /*007e*/ 	.short	0x0c4a


	//----- nvinfo : EIATTR_PARAM_CBANK
	.align		4
        /*0080*/ 	.byte	0x04, 0x0a
        /*0082*/ 	.short	(.L_5623 - .L_5622)
	.align		4
.L_5622:
        /*0084*/ 	.word	index@(.nv.constant0._ZN2at6native55_GLOBAL__N__de093ff9_22_ForeachBinaryOpList_cu_a911ec4325multi_tensor_apply_kernelINS1_18TensorListMetadataILi2EEENS1_11CopyFunctorIfsLi2ELi1ELi1EEEJNS0_4CopyIfsEEEEEvT_T0_DpT1_)
        /*0088*/ 	.short	0x0380
        /*008a*/ 	.short	0x0c4a


	//----- nvinfo : EIATTR_SW_WAR
	.align		4
.L_5623:
        /*008c*/ 	.byte	0x04, 0x36
        /*008e*/ 	.short	(.L_5625 - .L_5624)
.L_5624:
        /*0090*/ 	.word	0x00000008
.L_5625:


//--------------------- .nv.info._ZN2at6native55_GLOBAL__N__de093ff9_22_ForeachBinaryOpList_cu_a911ec4325multi_tensor_apply_kernelINS1_18TensorListMetadataILi2EEENS1_11CopyFunctorIflLi2ELi1ELi1EEEJNS0_4CopyIflEEEEEvT_T0_DpT1_ --------------------------
	.section	.nv.info._ZN2at6native55_GLOBAL__N__de093ff9_22_ForeachBinaryOpList_cu_a911ec4325multi_tensor_apply_kernelINS1_18TensorListMetadataILi2EEENS1_11CopyFunctorIflLi2ELi1ELi1EEEJNS0_4CopyIflEEEEEvT_T0_DpT1_,"",@"SHT_CUDA_INFO"
	.sectionflags	@""
	.align	4


	//----- nvinfo : EIATTR_CUDA_API_VERSION
	.align		4
        /*0000*/ 	.byte	0x04, 0x37
        /*0002*/ 	.short	(.L_5627 - .L_5626)
.L_5626:
        /*0004*/ 	.word	0x00000082


	//----- nvinfo : EIATTR_KPARAM_INFO
	.align		4
.L_5627:
        /*0008*/ 	.byte	0x04, 0x17
        /*000a*/ 	.short	(.L_5629 - .L_5628)
.L_5628:
        /*000c*/ 	.word	0x00000000
        /*0010*/ 	.short	0x0002
        /*0012*/ 	.short	0x0c49
        /*0014*/ 	.byte	0x00, 0xf0, 0x05, 0x00


	//----- nvinfo : EIATTR_KPARAM_INFO
	.align		4
.L_5629:
        /*0018*/ 	.byte	0x04, 0x17
        /*001a*/ 	.short	(.L_5631 - .L_5630)
.L_5630:
        /*001c*/ 	.word	0x00000000
        /*0020*/ 	.short	0x0001
        /*0022*/ 	.short	0x0c48
        /*0024*/ 	.byte	0x00, 0xf0, 0x05, 0x00


	//----- nvinfo : EIATTR_KPARAM_INFO
	.align		4
.L_5631:
        /*0028*/ 	.byte	0x04, 0x17
        /*002a*/ 	.short	(.L_5633 - .L_5632)
.L_5632:
        /*002c*/ 	.word	0x00000000
        /*0030*/ 	.short	0x0000
        /*0032*/ 	.short	0x0000
        /*0034*/ 	.byte	0x00, 0xf0, 0x21, 0x31


	//----- nvinfo : EIATTR_SPARSE_MMA_MASK
	.align		4
.L_5633:
        /*0038*/ 	.byte	0x03, 0x50
        /*003a*/ 	.short	0x0000


	//----- nvinfo : EIATTR_MAXREG_COUNT
	.align		4
        /*003c*/ 	.byte	0x03, 0x1b
        /*003e*/ 	.short	0x0080


	//----- nvinfo : EIATTR_MERCURY_ISA_VERSION
	.align		4
        /*0040*/ 	.byte	0x03, 0x5f
        /*0042*/ 	.short	0x0101


	//----- nvinfo : EIATTR_VRC_CTA_INIT_COUNT
	.align		4
        /*0044*/ 	.byte	0x02, 0x4a
	.zero		1
	.zero		1


	//----- nvinfo : EIATTR_EXIT_INSTR_OFFSETS
	.align		4
        /*0048*/ 	.byte	0x04, 0x1c
        /*004a*/ 	.short	(.L_5635 - .L_5634)


	//   ....[0]....
.L_5634:
        /*004c*/ 	.word	0x00000170


	//   ....[1]....
        /*0050*/ 	.word	0x00000ad0


	//   ....[2]....
        /*0054*/ 	.word	0x00000de0


	//   ....[3]....
        /*0058*/ 	.word	0x00000e30


	//   ....[4]....
        /*005c*/ 	.word	0x00000e80


	//   ....[5]....
        /*0060*/ 	.word	0x000010a0


	//----- nvinfo : EIATTR_MAX_THREADS
	.align		4
.L_5635:
        /*0064*/ 	.byte	0x04, 0x05
        /*0066*/ 	.short	(.L_5637 - .L_5636)
.L_5636:
        /*0068*/ 	.word	0x00000200
        /*006c*/ 	.word	0x00000001
        /*0070*/ 	.word	0x00000001


	//----- nvinfo : EIATTR_CRS_STACK_SIZE
	.align		4
.L_5637:
        /*0074*/ 	.byte	0x04, 0x1e
        /*0076*/ 	.short	(.L_5639 - .L_5638)
.L_5638:
        /*0078*/ 	.word	0x00000000


	//----- nvinfo : EIATTR_CBANK_PARAM_SIZE
	.align		4
.L_5639:
        /*007c*/ 	.byte	0x03, 0x19
        /*007e*/ 	.short	0x0c4a


	//----- nvinfo : EIATTR_PARAM_CBANK
	.align		4
        /*0080*/ 	.byte	0x04, 0x0a
        /*0082*/ 	.short	(.L_5641 - .L_5640)
	.align		4
.L_5640:
        /*0084*/ 	.word	index@(.nv.constant0._ZN2at6native55_GLOBAL__N__de093ff9_22_ForeachBinaryOpList_cu_a911ec4325multi_tensor_apply_kernelINS1_18TensorListMetadataILi2EEENS1_11CopyFunctorIflLi2ELi1ELi1EEEJNS0_4CopyIflEEEEEvT_T0_DpT1_)
        /*0088*/ 	.short	0x0380
        /*008a*/ 	.short	0x0c4a


	//----- nvinfo : EIATTR_SW_WAR
	.align		4
.L_5641:
        /*008c*/ 	.byte	0x04, 0x36
        /*008e*/ 	.short	(.L_5643 - .L_5642)
.L_5642:
        /*0090*/ 	.word	0x00000008
.L_5643:


//--------------------- .nv.info._ZN2at6native55_GLOBAL__N__de093ff9_22_ForeachBinaryOpList_cu_a911ec4325multi_tensor_apply_kernelINS1_18TensorListMetadataILi2EEENS1_11CopyFunctorIfaLi2ELi1ELi1EEEJNS0_4CopyIfaEEEEEvT_T0_DpT1_ --------------------------
	.section	.nv.info._ZN2at6native55_GLOBAL__N__de093ff9_22_ForeachBinaryOpList_cu_a911ec4325multi_tensor_apply_kernelINS1_18TensorListMetadataILi2EEENS1_11CopyFunctorIfaLi2ELi1ELi1EEEJNS0_4CopyIfaEEEEEvT_T0_DpT1_,"",@"SHT_CUDA_INFO"
	.sectionflags	@""
	.align	4


	//----- nvinfo : EIATTR_CUDA_API_VERSION
	.align		4
        /*0000*/ 	.byte	0x04, 0x37
        /*0002*/ 	.short	(.L_5645 - .L_5644)
.L_5644:
        /*0004*/ 	.word	0x00000082


	//----- nvinfo : EIATTR_KPARAM_INFO
	.align		4
.L_5645:
        /*0008*/ 	.byte	0x04, 0x17
        /*000a*/ 	.short	(.L_5647 - .L_5646)
.L_5646:
        /*000c*/ 	.word	0x00000000
        /*0010*/ 	.short	0x0002
        /*0012*/ 	.short	0x0c49
        /*0014*/ 	.byte	0x00, 0xf0, 0x05, 0x00


	//----- nvinfo : EIATTR_KPARAM_INFO
	.align		4
.L_5647:
        /*0018*/ 	.byte	0x04, 0x17
        /*001a*/ 	.short	(.L_5649 - .L_5648)
.L_5648:
        /*001c*/ 	.word	0x00000000
        /*0020*/ 	.short	0x0001
        /*0022*/ 	.short	0x0c48
        /*0024*/ 	.byte	0x00, 0xf0, 0x05, 0x00


	//----- nvinfo : EIATTR_KPARAM_INFO
	.align		4
.L_5649:
        /*0028*/ 	.byte	0x04, 0x17
        /*002a*/ 	.short	(.L_5651 - .L_5650)
.L_5650:
        /*002c*/ 	.word	0x00000000
        /*0030*/ 	.short	0x0000
        /*0032*/ 	.short	0x0000
        /*0034*/ 	.byte	0x00, 0xf0, 0x21, 0x31


	//----- nvinfo : EIATTR_SPARSE_MMA_MASK
	.align		4
.L_5651:
        /*0038*/ 	.byte	0x03, 0x50
        /*003a*/ 	.short	0x0000


	//----- nvinfo : EIATTR_MAXREG_COUNT
	.align		4
        /*003c*/ 	.byte	0x03, 0x1b
        /*003e*/ 	.short	0x0080


	//----- nvinfo : EIATTR_MERCURY_ISA_VERSION
	.align		4
        /*0040*/ 	.byte	0x03, 0x5f
        /*0042*/ 	.short	0x0101


	//----- nvinfo : EIATTR_VRC_CTA_INIT_COUNT
	.align		4
        /*0044*/ 	.byte	0x02, 0x4a
	.zero		1
	.zero		1


	//----- nvinfo : EIATTR_EXIT_INSTR_OFFSETS
	.align		4
        /*0048*/ 	.byte	0x04, 0x1c
        /*004a*/ 	.short	(.L_5653 - .L_5652)


	//   ....[0]....
.L_5652:
        /*004c*/ 	.word	0x00000170


	//   ....[1]....
        /*0050*/ 	.word	0x00000c10


	//   ....[2]....
        /*0054*/ 	.word	0x00000ed0


	//   ....[3]....
        /*0058*/ 	.word	0x00000f20


	//   ....[4]....
        /*005c*/ 	.word	0x00000f70


	//   ....[5]....
        /*0060*/ 	.word	0x000010d0


	//----- nvinfo : EIATTR_MAX_THREADS
	.align		4
.L_5653:
        /*0064*/ 	.byte	0x04, 0x05
        /*0066*/ 	.short	(.L_5655 - .L_5654)
.L_5654:
        /*0068*/ 	.word	0x00000200
        /*006c*/ 	.word	0x00000001
        /*0070*/ 	.word	0x00000001


	//----- nvinfo : EIATTR_CRS_STACK_SIZE
	.align		4
.L_5655:
        /*0074*/ 	.byte	0x04, 0x1e
        /*0076*/ 	.short	(.L_5657 - .L_5656)
.L_5656:
        /*0078*/ 	.word	0x00000000


	//----- nvinfo : EIATTR_CBANK_PARAM_SIZE
	.align		4
.L_5657:
        /*007c*/ 	.byte	0x03, 0x19
        /*007e*/ 	.short	0x0c4a


	//----- nvinfo : EIATTR_PARAM_CBANK
	.align		4
        /*0080*/ 	.byte	0x04, 0x0a
        /*0082*/ 	.short	(.L_5659 - .L_5658)
	.align		4
.L_5658:
        /*0084*/ 	.word	index@(.nv.constant0._ZN2at6native55_GLOBAL__N__de093ff9_22_ForeachBinaryOpList_cu_a911ec4325multi_tensor_apply_kernelINS1_18TensorListMetadataILi2EEENS1_11CopyFunctorIfaLi2ELi1ELi1EEEJNS0_4CopyIfaEEEEEvT_T0_DpT1_)
        /*0088*/ 	.short	0x0380
        /*008a*/ 	.short	0x0c4a


	//----- nvinfo : EIATTR_SW_WAR
	.align		4
.L_5659:
        /*008c*/ 	.byte	0x04, 0x36
        /*008e*/ 	.short	(.L_5661 - .L_5660)
.L_5660:
        /*0090*/ 	.word	0x00000008
.L_5661:


//--------------------- .nv.info._ZN2at6native55_GLOBAL__N__de093ff9_22_ForeachBinaryOpList_cu_a911ec4325multi_tensor_apply_kernelINS1_18TensorListMetadataILi2EEENS1_11CopyFunctorIfhLi2ELi1ELi1EEEJNS0_4CopyIfhEEEEEvT_T0_DpT1_ --------------------------
	.section	.nv.info._ZN2at6native55_GLOBAL__N__de093ff9_22_ForeachBinaryOpList_cu_a911ec4325multi_tensor_apply_kernelINS1_18TensorListMetadataILi2EEENS1_11CopyFunctorIfhLi2ELi1ELi1EEEJNS0_4CopyIfhEEEEEvT_T0_DpT1_,"",@"SHT_CUDA_INFO"
	.sectionflags	@""
	.align	4


	//----- nvinfo : EIATTR_CUDA_API_VERSION
	.align		4
        /*0000*/ 	.byte	0x04, 0x37
        /*0002*/ 	.short	(.L_5663 - .L_5662)
.L_5662:
        /*0004*/ 	.word	0x00000082


	//----- nvinfo : EIATTR_KPARAM_INFO
	.align		4
.L_5663:
        /*0008*/ 	.byte	0x04, 0x17
        /*000a*/ 	.short	(.L_5665 - .L_5664)
.L_5664:
        /*000c*/ 	.word	0x00000000
        /*0010*/ 	.short	0x0002
        /*0012*/ 	.short	0x0c49
        /*0014*/ 	.byte	0x00, 0xf0, 0x05, 0x00


	//----- nvinfo : EIATTR_KPARAM_INFO
	.align		4
.L_5665:
        /*0018*/ 	.byte	0x04, 0x17
        /*001a*/ 	.short	(.L_5667 - .L_5666)
.L_5666:
        /*001c*/ 	.word	0x00000000
        /*0020*/ 	.short	0x0001
        /*0022*/ 	.short	0x0c48
        /*0024*/ 	.byte	0x00, 0xf0, 0x05, 0x00


	//----- nvinfo : EIATTR_KPARAM_INFO
	.align		4
.L_5667:
        /*0028*/ 	.byte	0x04, 0x17
        /*002a*/ 	.short	(.L_5669 - .L_5668)
.L_5668:
        /*002c*/ 	.word	0x00000000
        /*0030*/ 	.short	0x0000
        /*0032*/ 	.short	0x0000
        /*0034*/ 	.byte	0x00, 0xf0, 0x21, 0x31


	//----- nvinfo : EIATTR_SPARSE_MMA_MASK
	.align		4
.L_5669:
        /*0038*/ 	.byte	0x03, 0x50
        /*003a*/ 	.short	0x0000


	//----- nvinfo : EIATTR_MAXREG_COUNT
	.align		4
        /*003c*/ 	.byte	0x03, 0x1b
        /*003e*/ 	.short	0x0080


	//----- nvinfo : EIATTR_MERCURY_ISA_VERSION
	.align		4
        /*0040*/ 	.byte	0x03, 0x5f
        /*0042*/ 	.short	0x0101


	//----- nvinfo : EIATTR_VRC_CTA_INIT_COUNT
	.align		4
        /*0044*/ 	.byte	0x02, 0x4a
	.zero		1
	.zero		1


	//----- nvinfo : EIATTR_EXIT_INSTR_OFFSETS
	.align		4
        /*0048*/ 	.byte	0x04, 0x1c
        /*004a*/ 	.short	(.L_5671 - .L_5670)


	//   ....[0]....
.L_5670:
        /*004c*/ 	.word	0x00000170


	//   ....[1]....
        /*0050*/ 	.word	0x00000c90


	//   ....[2]....
        /*0054*/ 	.word	0x00000f60


	//   ....[3]....
        /*0058*/ 	.word	0x00000fc0


	//   ....[4]....
        /*005c*/ 	.word	0x00001010


	//   ....[5]....
        /*0060*/ 	.word	0x000011b0


	//----- nvinfo : EIATTR_MAX_THREADS
	.align		4
.L_5671:
        /*0064*/ 	.byte	0x04, 0x05
        /*0066*/ 	.short	(.L_5673 - .L_5672)
.L_5672:
        /*0068*/ 	.word	0x00000200
        /*006c*/ 	.word	0x00000001
        /*0070*/ 	.word	0x00000001


	//----- nvinfo : EIATTR_CRS_STACK_SIZE
	.align		4
.L_5673:
        /*0074*/ 	.byte	0x04, 0x1e
        /*0076*/ 	.short	(.L_5675 - .L_5674)
.L_5674:
        /*0078*/ 	.word	0x00000000


	//----- nvinfo : EIATTR_CBANK_PARAM_SIZE
	.align		4
.L_5675:
        /*007c*/ 	.byte	0x03, 0x19
        /*007e*/ 	.short	0x0c4a


	//----- nvinfo : EIATTR_PARAM_CBANK
	.align		4
        /*0080*/ 	.byte	0x04, 0x0a
        /*0082*/ 	.short	(.L_5677 - .L_5676)
	.align		4
.L_5676:
        /*0084*/ 	.word	index@(.nv.constant0._ZN2at6native55_GLOBAL__N__de093ff9_22_ForeachBinaryOpList_cu_a911ec4325multi_tensor_apply_kernelINS1_18TensorListMetadataILi2EEENS1_11CopyFunctorIfhLi2ELi1ELi1EEEJNS0_4CopyIfhEEEEEvT_T0_DpT1_)
        /*0088*/ 	.short	0x0380
        /*008a*/ 	.short	0x0c4a


	//----- nvinfo : EIATTR_SW_WAR
	.align		4
.L_5677:
        /*008c*/ 	.byte	0x04, 0x36
        /*008e*/ 	.short	(.L_5679 - .L_5678)
.L_5678:
        /*0090*/ 	.word	0x00000008
.L_5679:


//--------------------- .nv.info._ZN2at6native55_GLOBAL__N__de093ff9_22_ForeachBinaryOpList_cu_a911ec4325multi_tensor_apply_kernelINS1_18TensorListMetadataILi2EEENS1_14UnaryOpFunctorIfLi2ELi1ELi1EEEJNS0_4CopyIffEEEEEvT_T0_DpT1_ --------------------------
	.section	.nv.info._ZN2at6native55_GLOBAL__N__de093ff9_22_ForeachBinaryOpList_cu_a911ec4325multi_tensor_apply_kernelINS1_18TensorListMetadataILi2EEENS1_14UnaryOpFunctorIfLi2ELi1ELi1EEEJNS0_4CopyIffEEEEEvT_T0_DpT1_,"",@"SHT_CUDA_INFO"
	.sectionflags	@""
	.align	4


	//----- nvinfo : EIATTR_CUDA_API_VERSION
	.align		4
        /*0000*/ 	.byte	0x04, 0x37
        /*0002*/ 	.short	(.L_5681 - .L_5680)
.L_5680:
        /*0004*/ 	.word	0x00000082


	//----- nvinfo : EIATTR_KPARAM_INFO
	.align		4
.L_5681:
        /*0008*/ 	.byte	0x04, 0x17
        /*000a*/ 	.short	(.L_5683 - .L_5682)
.L_5682:
        /*000c*/ 	.word	0x00000000
        /*0010*/ 	.short	0x0002
        /*0012*/ 	.short	0x0c49
        /*0014*/ 	.byte	0x00, 0xf0, 0x05, 0x00


	//----- nvinfo : EIATTR_KPARAM_INFO
	.align		4
.L_5683:
        /*0018*/ 	.byte	0x04, 0x17
        /*001a*/ 	.short	(.L_5685 - .L_5684)
.L_5684:
        /*001c*/ 	.word	0x00000000
        /*0020*/ 	.short	0x0001
        /*0022*/ 	.short	0x0c48
        /*0024*/ 	.byte	0x00, 0xf0, 0x05, 0x00


	//----- nvinfo : EIATTR_KPARAM_INFO
	.align		4
.L_5685:
        /*0028*/ 	.byte	0x04, 0x17
        /*002a*/ 	.short	(.L_5687 - .L_5686)
.L_5686:
        /*002c*/ 	.word	0x00000000
        /*0030*/ 	.short	0x0000
        /*0032*/ 	.short	0x0000
        /*0034*/ 	.byte	0x00, 0xf0, 0x21, 0x31


	//----- nvinfo : EIATTR_SPARSE_MMA_MASK
	.align		4
.L_5687:
        /*0038*/ 	.byte	0x03, 0x50
        /*003a*/ 	.short	0x0000


	//----- nvinfo : EIATTR_MAXREG_COUNT
	.align		4
        /*003c*/ 	.byte	0x03, 0x1b
        /*003e*/ 	.short	0x0080


	//----- nvinfo : EIATTR_MERCURY_ISA_VERSION
	.align		4
        /*0040*/ 	.byte	0x03, 0x5f
        /*0042*/ 	.short	0x0101


	//----- nvinfo : EIATTR_VRC_CTA_INIT_COUNT
	.align		4
        /*0044*/ 	.byte	0x02, 0x4a
	.zero		1
	.zero		1


	//----- nvinfo : EIATTR_EXIT_INSTR_OFFSETS
	.align		4
        /*0048*/ 	.byte	0x04, 0x1c
        /*004a*/ 	.short	(.L_5689 - .L_5688)


	//   ....[0]....
.L_5688:
        /*004c*/ 	.word	0x00000170


	//   ....[1]....
        /*0050*/ 	.word	0x00000970


	//   ....[2]....
        /*0054*/ 	.word	0x00000c10


	//   ....[3]....
        /*0058*/ 	.word	0x00000c50


	//   ....[4]....
        /*005c*/ 	.word	0x00000ca0


	//   ....[5]....
        /*0060*/ 	.word	0x00000de0


	//----- nvinfo : EIATTR_MAX_THREADS
	.align		4
.L_5689:
        /*0064*/ 	.byte	0x04, 0x05
        /*0066*/ 	.short	(.L_5691 - .L_5690)
.L_5690:
        /*0068*/ 	.word	0x00000200
        /*006c*/ 	.word	0x00000001
        /*0070*/ 	.word	0x00000001


	//----- nvinfo : EIATTR_CRS_STACK_SIZE
	.align		4
.L_5691:
        /*0074*/ 	.byte	0x04, 0x1e
        /*0076*/ 	.short	(.L_5693 - .L_5692)
.L_5692:
        /*0078*/ 	.word	0x00000000


	//----- nvinfo : EIATTR_CBANK_PARAM_SIZE
	.align		4
.L_5693:
        /*007c*/ 	.byte	0x03, 0x19
        /*007e*/ 	.short	0x0c4a


	//----- nvinfo : EIATTR_PARAM_CBANK
	.align		4
        /*0080*/ 	.byte	0x04, 0x0a
        /*0082*/ 	.short	(.L_5695 - .L_5694)
	.align		4
.L_5694:
        /*0084*/ 	.word	index@(.nv.constant0._ZN2at6native55_GLOBAL__N__de093ff9_22_ForeachBinaryOpList_cu_a911ec4325multi_tensor_apply_kernelINS1_18TensorListMetadataILi2EEENS1_14UnaryOpFunctorIfLi2ELi1ELi1EEEJNS0_4CopyIffEEEEEvT_T0_DpT1_)
        /*0088*/ 	.short	0x0380
        /*008a*/ 	.short	0x0c4a


	//----- nvinfo : EIATTR_SW_WAR
	.align		4
.L_5695:
        /*008c*/ 	.byte	0x04, 0x36
        /*008e*/ 	.short	(.L_5697 - .L_5696)
.L_5696:
        /*0090*/ 	.word	0x00000008
.L_5697:


//--------------------- .nv.info._ZN2at6native55_GLOBAL__N__de093ff9_22_ForeachBinaryOpList_cu_a911ec4325multi_tensor_apply_kernelINS1_18TensorListMetadataILi2EEENS1_11CopyFunctorIdN3c1015Float8_e5m2fnuzELi2ELi1ELi1EEEJNS0_4CopyIdS7_EEEEEvT_T0_DpT1_ --------------------------
	.section	.nv.info._ZN2at6native55_GLOBAL__N__de093ff9_22_ForeachBinaryOpList_cu_a911ec4325multi_tensor_apply_kernelINS1_18TensorListMetadataILi2EEENS1_11CopyFunctorIdN3c1015Float8_e5m2fnuzELi2ELi1ELi1EEEJNS0_4CopyIdS7_EEEEEvT_T0_DpT1_,"",@"SHT_CUDA_INFO"
	.sectionflags	@""
	.align	4


	//----- nvinfo : EIATTR_CUDA_API_VERSION
	.align		4
        /*0000*/ 	.byte	0x04, 0x37
        /*0002*/ 	.short	(.L_5699 - .L_5698)
.L_5698:
        /*0004*/ 	.word	0x00000082


	//----- nvinfo : EIATTR_KPARAM_INFO
	.align		4
.L_5699:
        /*0008*/ 	.byte	0x04, 0x17
        /*000a*/ 	.short	(.L_5701 - .L_5700)
.L_5700:
        /*000c*/ 	.word	0x00000000
        /*0010*/ 	.short	0x0002
        /*0012*/ 	.short	0x0c49
        /*0014*/ 	.byte	0x00, 0xf0, 0x05, 0x00


	//----- nvinfo : EIATTR_KPARAM_INFO
	.align		4
.L_5701:
        /*0018*/ 	.byte	0x04, 0x17
        /*001a*/ 	.short	(.L_5703 - .L_5702)
.L_5702:
        /*001c*/ 	.word	0x00000000
        /*0020*/ 	.short	0x0001
        /*0022*/ 	.short	0x0c48
        /*0024*/ 	.byte	0x00, 0xf0, 0x05, 0x00


	//----- nvinfo : EIATTR_KPARAM_INFO
	.align		4
.L_5703:
        /*0028*/ 	.byte	0x04, 0x17
        /*002a*/ 	.short	(.L_5705 - .L_5704)
.L_5704:
        /*002c*/ 	.word	0x00000000
        /*0030*/ 	.short	0x0000
        /*0032*/ 	.short	0x0000
        /*0034*/ 	.byte	0x00, 0xf0, 0x21, 0x31


	//----- nvinfo : EIATTR_SPARSE_MMA_MASK
	.align		4
.L_5705:
        /*0038*/ 	.byte	0x03, 0x50
        /*003a*/ 	.short	0x0000


	//----- nvinfo : EIATTR_MAXREG_COUNT
	.align		4
        /*003c*/ 	.byte	0x03, 0x1b
        /*003e*/ 	.short	0x0080


	//----- nvinfo : EIATTR_MERCURY_ISA_VERSION
	.align		4
        /*0040*/ 	.byte	0x03, 0x5f
        /*0042*/ 	.short	0x0101


	//----- nvinfo : EIATTR_VRC_CTA_INIT_COUNT
	.align		4
        /*0044*/ 	.byte	0x02, 0x4a
	.zero		1
	.zero		1


	//----- nvinfo : EIATTR_EXIT_INSTR_OFFSETS
	.align		4
        /*0048*/ 	.byte	0x04, 0x1c
        /*004a*/ 	.short	(.L_5707 - .L_5706)


	//   ....[0]....
.L_5706:
        /*004c*/ 	.word	0x00000180


	//   ....[1]....
        /*0050*/ 	.word	0x00000e70


	//   ....[2]....
        /*0054*/ 	.word	0x00000ec0


	//   ....[3]....
        /*0058*/ 	.word	0x000017b0


	//----- nvinfo : EIATTR_MAX_THREADS
	.align		4
.L_5707:
        /*005c*/ 	.byte	0x04, 0x05
        /*005e*/ 	.short	(.L_5709 - .L_5708)
.L_5708:
        /*0060*/ 	.word	0x00000200
        /*0064*/ 	.word	0x00000001
        /*0068*/ 	.word	0x00000001


	//----- nvinfo : EIATTR_CRS_STACK_SIZE
	.align		4
.L_5709:
        /*006c*/ 	.byte	0x04, 0x1e
        /*006e*/ 	.short	(.L_5711 - .L_5710)
.L_5710:
        /*0070*/ 	.word	0x00000000


	//----- nvinfo : EIATTR_CBANK_PARAM_SIZE
	.align		4
.L_5711:
        /*0074*/ 	.byte	0x03, 0x19
        /*0076*/ 	.short	0x0c4a


	//----- nvinfo : EIATTR_PARAM_CBANK
	.align		4
        /*0078*/ 	.byte	0x04, 0x0a
        /*007a*/ 	.short	(.L_5713 - .L_5712)
	.align		4
.L_5712:
        /*007c*/ 	.word	index@(.nv.constant0._ZN2at6native55_GLOBAL__N__de093ff9_22_ForeachBinaryOpList_cu_a911ec4325multi_tensor_apply_kernelINS1_18TensorListMetadataILi2EEENS1_11CopyFunctorIdN3c1015Float8_e5m2fnuzELi2ELi1ELi1EEEJNS0_4CopyIdS7_EEEEEvT_T0_DpT1_)
        /*0080*/ 	.short	0x0380
        /*0082*/ 	.short	0x0c4a


	//----- nvinfo : EIATTR_SW_WAR
	.align		4
.L_5713:
        /*0084*/ 	.byte	0x04, 0x36
        /*0086*/ 	.short	(.L_5715 - .L_5714)
.L_5714:
        /*0088*/ 	.word	0x00000008
.L_5715:


//--------------------- .nv.info._ZN2at6native55_GLOBAL__N__de093ff9_22_ForeachBinaryOpList_cu_a911ec4325multi_tensor_apply_kernelINS1_18TensorListMetadataILi2EEENS1_11CopyFunctorIdN3c1011Float8_e5m2ELi2ELi1ELi1EEEJNS0_4CopyIdS7_EEEEEvT_T0_DpT1_ --------------------------
	.section	.nv.info._ZN2at6native55_GLOBAL__N__de093ff9_22_ForeachBinaryOpList_cu_a911ec4325multi_tensor_apply_kernelINS1_18TensorListMetadataILi2EEENS1_11CopyFunctorIdN3c1011Float8_e5m2ELi2ELi1ELi1EEEJNS0_4CopyIdS7_EEEEEvT_T0_DpT1_,"",@"SHT_CUDA_INFO"
	.sectionflags	@""
	.align	4


	//----- nvinfo : EIATTR_CUDA_API_VERSION
	.align		4
        /*0000*/ 	.byte	0x04, 0x37
        /*0002*/ 	.short	(.L_5717 - .L_5716)
.L_5716:
        /*0004*/ 	.word	0x00000082


	//----- nvinfo : EIATTR_KPARAM_INFO
	.align		4
.L_5717:
        /*0008*/ 	.byte	0x04, 0x17
        /*000a*/ 	.short	(.L_5719 - .L_5718)
.L_5718:
        /*000c*/ 	.word	0x00000000
        /*0010*/ 	.short	0x0002
        /*0012*/ 	.short	0x0c49
        /*0014*/ 	.byte	0x00, 0xf0, 0x05, 0x00


	//----- nvinfo : EIATTR_KPARAM_INFO
	.align		4
.L_5719:
        /*0018*/ 	.byte	0x04, 0x17
        /*001a*/ 	.short	(.L_5721 - .L_5720)
.L_5720:
        /*001c*/ 	.word	0x00000000
        /*0020*/ 	.short	0x0001
        /*0022*/ 	.short	0x0c48
        /*0024*/ 	.byte	0x00, 0xf0, 0x05, 0x00


	//----- nvinfo : EIATTR_KPARAM_INFO
	.align		4
.L_5721:
        /*0028*/ 	.byte	0x04, 0x17
        /*002a*/ 	.short	(.L_5723 - .L_5722)
.L_5722:
        /*002c*/ 	.word	0x00000000
        /*0030*/ 	.short	0x0000
        /*0032*/ 	.short	0x0000
        /*0034*/ 	.byte	0x00, 0xf0, 0x21, 0x31


	//----- nvinfo : EIATTR_SPARSE_MMA_MASK
	.align		4
.L_5723:
        /*0038*/ 	.byte	0x03, 0x50
        /*003a*/ 	.short	0x0000


	//----- nvinfo : EIATTR_MAXREG_COUNT
	.align		4
        /*003c*/ 	.byte	0x03, 0x1b
        /*003e*/ 	.short	0x0080


	//----- nvinfo : EIATTR_MERCURY_ISA_VERSION
	.align		4
        /*0040*/ 	.byte	0x03, 0x5f
        /*0042*/ 	.short	0x0101


	//----- nvinfo : EIATTR_VRC_CTA_INIT_COUNT
	.align		4
        /*0044*/ 	.byte	0x02, 0x4a
	.zero		1
	.zero		1


	//----- nvinfo : EIATTR_EXIT_INSTR_OFFSETS
	.align		4
        /*0048*/ 	.byte	0x04, 0x1c
        /*004a*/ 	.short	(.L_5725 - .L_5724)


	//   ....[0]....
.L_5724:
        /*004c*/ 	.word	0x00000180


	//   ....[1]....
        /*0050*/ 	.word	0x00000a20


	//   ....[2]....
        /*0054*/ 	.word	0x00000a70


	//   ....[3]....
        /*0058*/ 	.word	0x00000f80


	//----- nvinfo : EIATTR_MAX_THREADS
	.align		4
.L_5725:
        /*005c*/ 	.byte	0x04, 0x05
        /*005e*/ 	.short	(.L_5727 - .L_5726)
.L_5726:
        /*0060*/ 	.word	0x00000200
        /*0064*/ 	.word	0x00000001
        /*0068*/ 	.word	0x00000001


	//----- nvinfo : EIATTR_CRS_STACK_SIZE
	.align		4
.L_5727:
        /*006c*/ 	.byte	0x04, 0x1e
        /*006e*/ 	.short	(.L_5729 - .L_5728)
.L_5728:
        /*0070*/ 	.word	0x00000000


	//----- nvinfo : EIATTR_CBANK_PARAM_SIZE
	.align		4
.L_5729:
        /*0074*/ 	.byte	0x03, 0x19
        /*0076*/ 	.short	0x0c4a


	//----- nvinfo : EIATTR_PARAM_CBANK
	.align		4
        /*0078*/ 	.byte	0x04, 0x0a
        /*007a*/ 	.short	(.L_5731 - .L_5730)
	.align		4
.L_5730:
        /*007c*/ 	.word	index@(.nv.constant0._ZN2at6native55_GLOBAL__N__de093ff9_22_ForeachBinaryOpList_cu_a911ec4325multi_tensor_apply_kernelINS1_18TensorListMetadataILi2EEENS1_11CopyFunctorIdN3c1011Float8_e5m2ELi2ELi1ELi1EEEJNS0_4CopyIdS7_EEEEEvT_T0_DpT1_)
        /*0080*/ 	.short	0x0380
        /*0082*/ 	.short	0x0c4a


	//----- nvinfo : EIATTR_SW_WAR
	.align		4
.L_5731:
        /*0084*/ 	.byte	0x04, 0x36
        /*0086*/ 	.short	(.L_5733 - .L_5732)
.L_5732:
        /*0088*/ 	.word	0x00000008
.L_5733:


//--------------------- .nv.info._ZN2at6native55_GLOBAL__N__de093ff9_22_ForeachBinaryOpList_cu_a911ec4325multi_tensor_apply_kernelINS1_18TensorListMetadataILi2EEENS1_11CopyFunctorIdN3c1015Float8_e4m3fnuzELi2ELi1ELi1EEEJNS0_4CopyIdS7_EEEEEvT_T0_DpT1_ --------------------------
	.section	.nv.info._ZN2at6native55_GLOBAL__N__de093ff9_22_ForeachBinaryOpList_cu_a911ec4325multi_tensor_apply_kernelINS1_18TensorListMetadataILi2EEENS1_11CopyFunctorIdN3c1015Float8_e4m3fnuzELi2ELi1ELi1EEEJNS0_4CopyIdS7_EEEEEvT_T0_DpT1_,"",@"SHT_CUDA_INFO"
	.sectionflags	@""
	.align	4


	//----- nvinfo : EIATTR_CUDA_API_VERSION
	.align		4
        /*0000*/ 	.byte	0x04, 0x37
        /*0002*/ 	.short	(.L_5735 - .L_5734)
.L_5734:
        /*0004*/ 	.word	0x00000082


	//----- nvinfo : EIATTR_KPARAM_INFO
	.align		4
.L_5735:
        /*0008*/ 	.byte	0x04, 0x17
        /*000a*/ 	.short	(.L_5737 - .L_5736)
.L_5736:
        /*000c*/ 	.word	0x00000000
        /*0010*/ 	.short	0x0002
        /*0012*/ 	.short	0x0c49
        /*0014*/ 	.byte	0x00, 0xf0, 0x05, 0x00


	//----- nvinfo : EIATTR_KPARAM_INFO
	.align		4
.L_5737:
        /*0018*/ 	.byte	0x04, 0x17
        /*001a*/ 	.short	(.L_5739 - .L_5738)
.L_5738:
        /*001c*/ 	.word	0x00000000
        /*0020*/ 	.short	0x0001
        /*0022*/ 	.short	0x0c48
        /*0024*/ 	.byte	0x00, 0xf0, 0x05, 0x00


	//----- nvinfo : EIATTR_KPARAM_INFO
	.align		4
.L_5739:
        /*0028*/ 	.byte	0x04, 0x17
        /*002a*/ 	.short	(.L_5741 - .L_5740)
.L_5740:
        /*002c*/ 	.word	0x00000000
        /*0030*/ 	.short	0x0000
        /*0032*/ 	.short	0x0000
        /*0034*/ 	.byte	0x00, 0xf0, 0x21, 0x31


	//----- nvinfo : EIATTR_SPARSE_MMA_MASK
	.align		4
.L_5741:
        /*0038*/ 	.byte	0x03, 0x50
        /*003a*/ 	.short	0x0000


	//----- nvinfo : EIATTR_MAXREG_COUNT
	.align		4
        /*003c*/ 	.byte	0x03, 0x1b
        /*003e*/ 	.short	0x0080


	//----- nvinfo : EIATTR_MERCURY_ISA_VERSION
	.align		4
        /*0040*/ 	.byte	0x03, 0x5f
        /*0042*/ 	.short	0x0101


	//----- nvinfo : EIATTR_VRC_CTA_INIT_COUNT
	.align		4
        /*0044*/ 	.byte	0x02, 0x4a
	.zero		1
	.zero		1


	//----- nvinfo : EIATTR_EXIT_INSTR_OFFSETS
	.align		4
        /*0048*/ 	.byte	0x04, 0x1c
        /*004a*/ 	.short	(.L_5743 - .L_5742)


	//   ....[0]....
.L_5742:
        /*004c*/ 	.word	0x00000180


	//   ....[1]....
        /*0050*/ 	.word	0x00000e70


	//   ....[2]....
        /*0054*/ 	.word	0x00000ec0


	//   ....[3]....
        /*0058*/ 	.word	0x000017b0


	//----- nvinfo : EIATTR_MAX_THREADS
	.align		4
.L_5743:
        /*005c*/ 	.byte	0x04, 0x05
        /*005e*/ 	.short	(.L_5745 - .L_5744)
.L_5744:
        /*0060*/ 	.word	0x00000200
        /*0064*/ 	.word	0x00000001
        /*0068*/ 	.word	0x00000001


	//----- nvinfo : EIATTR_CRS_STACK_SIZE
	.align		4
.L_5745:
        /*006c*/ 	.byte	0x04, 0x1e
        /*006e*/ 	.short	(.L_5747 - .L_5746)
.L_5746:
        /*0070*/ 	.word	0x00000000


	//----- nvinfo : EIATTR_CBANK_PARAM_SIZE
	.align		4
.L_5747:
        /*0074*/ 	.byte	0x03, 0x19
        /*0076*/ 	.short	0x0c4a


	//----- nvinfo : EIATTR_PARAM_CBANK
	.align		4
        /*0078*/ 	.byte	0x04, 0x0a
        /*007a*/ 	.short	(.L_5749 - .L_5748)
	.align		4
.L_5748:
        /*007c*/ 	.word	index@(.nv.constant0._ZN2at6native55_GLOBAL__N__de093ff9_22_ForeachBinaryOpList_cu_a911ec4325multi_tensor_apply_kernelINS1_18TensorListMetadataILi2EEENS1_11CopyFunctorIdN3c1015Float8_e4m3fnuzELi2ELi1ELi1EEEJNS0_4CopyIdS7_EEEEEvT_T0_DpT1_)
        /*0080*/ 	.short	0x0380
        /*0082*/ 	.short	0x0c4a


	//----- nvinfo : EIATTR_SW_WAR
	.align		4
.L_5749:
        /*0084*/ 	.byte	0x04, 0x36
        /*0086*/ 	.short	(.L_5751 - .L_5750)
.L_5750:
        /*0088*/ 	.word	0x00000008
.L_5751:


//--------------------- .nv.info._ZN2at6native55_GLOBAL__N__de093ff9_22_ForeachBinaryOpList_cu_a911ec4325multi_tensor_apply_kernelINS1_18TensorListMetadataILi2EEENS1_11CopyFunctorIdN3c1013Float8_e4m3fnELi2ELi1ELi1EEEJNS0_4CopyIdS7_EEEEEvT_T0_DpT1_ --------------------------
	.section	.nv.info._ZN2at6native55_GLOBAL__N__de093ff9_22_ForeachBinaryOpList_cu_a911ec4325multi_tensor_apply_kernelINS1_18TensorListMetadataILi2EEENS1_11CopyFunctorIdN3c1013Float8_e4m3fnELi2ELi1ELi1EEEJNS0_4CopyIdS7_EEEEEvT_T0_DpT1_,"",@"SHT_CUDA_INFO"
	.sectionflags	@""
	.align	4


	//----- nvinfo : EIATTR_CUDA_API_VERSION
	.align		4
        /*0000*/ 	.byte	0x04, 0x37
        /*0002*/ 	.short	(.L_5753 - .L_5752)
.L_5752:
        /*0004*/ 	.word	0x00000082


	//----- nvinfo : EIATTR_KPARAM_INFO
	.align		4
.L_5753:
        /*0008*/ 	.byte	0x04, 0x17
        /*000a*/ 	.short	(.L_5755 - .L_5754)
.L_5754:
        /*000c*/ 	.word	0x00000000
        /*0010*/ 	.short	0x0002
        /*0012*/ 	.short	0x0c49
        /*0014*/ 	.byte	0x00, 0xf0, 0x05, 0x00


	//----- nvinfo : EIATTR_KPARAM_INFO
	.align		4
.L_5755:
        /*0018*/ 	.byte	0x04, 0x17
        /*001a*/ 	.short	(.L_5757 - .L_5756)
.L_5756:
        /*001c*/ 	.word	0x00000000
        /*0020*/ 	.short	0x0001
        /*0022*/ 	.short	0x0c48
        /*0024*/ 	.byte	0x00, 0xf0, 0x05, 0x00


	//----- nvinfo : EIATTR_KPARAM_INFO
	.align		4
.L_5757:
        /*0028*/ 	.byte	0x04, 0x17
        /*002a*/ 	.short	(.L_5759 - .L_5758)
.L_5758:
        /*002c*/ 	.word	0x00000000
        /*0030*/ 	.short	0x0000
        /*0032*/ 	.short	0x0000
        /*0034*/ 	.byte	0x00, 0xf0, 0x21, 0x31


	//----- nvinfo : EIATTR_SPARSE_MMA_MASK
	.align		4
.L_5759:
        /*0038*/ 	.byte	0x03, 0x50
        /*003a*/ 	.short	0x0000


	//----- nvinfo : EIATTR_MAXREG_COUNT
	.align		4
        /*003c*/ 	.byte	0x03, 0x1b
        /*003e*/ 	.short	0x0080


	//----- nvinfo : EIATTR_MERCURY_ISA_VERSION
	.align		4
        /*0040*/ 	.byte	0x03, 0x5f
        /*0042*/ 	.short	0x0101


	//----- nvinfo : EIATTR_VRC_CTA_INIT_COUNT
	.align		4
        /*0044*/ 	.byte	0x02, 0x4a
	.zero		1
	.zero		1


	//----- nvinfo : EIATTR_EXIT_INSTR_OFFSETS
	.align		4
        /*0048*/ 	.byte	0x04, 0x1c
        /*004a*/ 	.short	(.L_5761 - .L_5760)


	//   ....[0]....
.L_5760:
        /*004c*/ 	.word	0x00000180


	//   ....[1]....
        /*0050*/ 	.word	0x00000c00


	//   ....[2]....
        /*0054*/ 	.word	0x00000c50


	//   ....[3]....
        /*0058*/ 	.word	0x000012b0


	//----- nvinfo : EIATTR_MAX_THREADS
	.align		4
.L_5761:
        /*005c*/ 	.byte	0x04, 0x05
        /*005e*/ 	.short	(.L_5763 - .L_5762)
.L_5762:
        /*0060*/ 	.word	0x00000200
        /*0064*/ 	.word	0x00000001
        /*0068*/ 	.word	0x00000001


	//----- nvinfo : EIATTR_CRS_STACK_SIZE
	.align		4
.L_5763:
        /*006c*/ 	.byte	0x04, 0x1e
        /*006e*/ 	.short	(.L_5765 - .L_5764)
.L_5764:
        /*0070*/ 	.word	0x00000000


	//----- nvinfo : EIATTR_CBANK_PARAM_SIZE
	.align		4
.L_5765:
        /*0074*/ 	.byte	0x03, 0x19
        /*0076*/ 	.short	0x0c4a


	//----- nvinfo : EIATTR_PARAM_CBANK
	.align		4
        /*0078*/ 	.byte	0x04, 0x0a
        /*007a*/ 	.short	(.L_5767 - .L_5766)
	.align		4
.L_5766:
        /*007c*/ 	.word	index@(.nv.constant0._ZN2at6native55_GLOBAL__N__de093ff9_22_ForeachBinaryOpList_cu_a911ec4325multi_tensor_apply_kernelINS1_18TensorListMetadataILi2EEENS1_11CopyFunctorIdN3c1013Float8_e4m3fnELi2ELi1ELi1EEEJNS0_4CopyIdS7_EEEEEvT_T0_DpT1_)
        /*0080*/ 	.short	0x0380
        /*0082*/ 	.short	0x0c4a


	//----- nvinfo : EIATTR_SW_WAR
	.align		4
.L_5767:
        /*0084*/ 	.byte	0x04, 0x36
        /*0086*/ 	.short	(.L_5769 - .L_5768)
.L_5768:
        /*0088*/ 	.word	0x00000008
.L_5769:


//--------------------- .nv.info._ZN2at6native55_GLOBAL__N__de093ff9_22_ForeachBinaryOpList_cu_a911ec4325multi_tensor_apply_kernelINS1_18TensorListMetadataILi2EEENS1_11CopyFunctorIdbLi2ELi1ELi1EEEJNS0_4CopyIdbEEEEEvT_T0_DpT1_ --------------------------
	.section	.nv.info._ZN2at6native55_GLOBAL__N__de093ff9_22_ForeachBinaryOpList_cu_a911ec4325multi_tensor_apply_kernelINS1_18TensorListMetadataILi2EEENS1_11CopyFunctorIdbLi2ELi1ELi1EEEJNS0_4CopyIdbEEEEEvT_T0_DpT1_,"",@"SHT_CUDA_INFO"
	.sectionflags	@""
	.align	4


	//----- nvinfo : EIATTR_CUDA_API_VERSION
	.align		4
        /*0000*/ 	.byte	0x04, 0x37
        /*0002*/ 	.short	(.L_5771 - .L_5770)
.L_5770:
        /*0004*/ 	.word	0x00000082


	//----- nvinfo : EIATTR_KPARAM_INFO
	.align		4
.L_5771:
        /*0008*/ 	.byte	0x04, 0x17
        /*000a*/ 	.short	(.L_5773 - .L_5772)
.L_5772:
        /*000c*/ 	.word	0x00000000
        /*0010*/ 	.short	0x0002
        /*0012*/ 	.short	0x0c49
        /*0014*/ 	.byte	0x00, 0xf0, 0x05, 0x00


	//----- nvinfo : EIATTR_KPARAM_INFO
	.align		4
.L_5773:
        /*0018*/ 	.byte	0x04, 0x17
        /*001a*/ 	.short	(.L_5775 - .L_5774)
.L_5774:
        /*001c*/ 	.word	0x00000000
        /*0020*/ 	.short	0x0001
        /*0022*/ 	.short	0x0c48
        /*0024*/ 	.byte	0x00, 0xf0, 0x05, 0x00


	//----- nvinfo : EIATTR_KPARAM_INFO
	.align		4
.L_5775:
        /*0028*/ 	.byte	0x04, 0x17
        /*002a*/ 	.short	(.L_5777 - .L_5776)
.L_5776:
        /*002c*/ 	.word	0x00000000
        /*0030*/ 	.short	0x0000
        /*0032*/ 	.short	0x0000
        /*0034*/ 	.byte	0x00, 0xf0, 0x21, 0x31


	//----- nvinfo : EIATTR_SPARSE_MMA_MASK
	.align		4
.L_5777:
        /*0038*/ 	.byte	0x03, 0x50
        /*003a*/ 	.short	0x0000


	//----- nvinfo : EIATTR_MAXREG_COUNT
	.align		4
        /*003c*/ 	.byte	0x03, 0x1b
        /*003e*/ 	.short	0x0080


	//----- nvinfo : EIATTR_MERCURY_ISA_VERSION
	.align		4
        /*0040*/ 	.byte	0x03, 0x5f
        /*0042*/ 	.short	0x0101


	//----- nvinfo : EIATTR_VRC_CTA_INIT_COUNT
	.align		4
        /*0044*/ 	.byte	0x02, 0x4a
	.zero		1
	.zero		1


	//----- nvinfo : EIATTR_EXIT_INSTR_OFFSETS
	.align		4
        /*0048*/ 	.byte	0x04, 0x1c
        /*004a*/ 	.short	(.L_5779 - .L_5778)


	//   ....[0]....
.L_5778:
        /*004c*/ 	.word	0x00000170


	//   ....[1]....
        /*0050*/ 	.word	0x00000e60


	//   ....[2]....
        /*0054*/ 	.word	0x000011d0


	//   ....[3]....
        /*0058*/ 	.word	0x00001240


	//   ....[4]....
        /*005c*/ 	.word	0x00001290


	//   ....[5]....
        /*0060*/ 	.word	0x000014b0


	//----- nvinfo : EIATTR_MAX_THREADS
	.align		4
.L_5779:
        /*0064*/ 	.byte	0x04, 0x05
        /*0066*/ 	.short	(.L_5781 - .L_5780)
.L_5780:
        /*0068*/ 	.word	0x00000200
        /*006c*/ 	.word	0x00000001
        /*0070*/ 	.word	0x00000001


	//----- nvinfo : EIATTR_CRS_STACK_SIZE
	.align		4
.L_5781:
        /*0074*/ 	.byte	0x04, 0x1e
        /*0076*/ 	.short	(.L_5783 - .L_5782)
.L_5782:
        /*0078*/ 	.word	0x00000000


	//----- nvinfo : EIATTR_CBANK_PARAM_SIZE
	.align		4
.L_5783:
        /*007c*/ 	.byte	0x03, 0x19
        /*007e*/ 	.short	0x0c4a


	//----- nvinfo : EIATTR_PARAM_CBANK
	.align		4
        /*0080*/ 	.byte	0x04, 0x0a
        /*0082*/ 	.short	(.L_5785 - .L_5784)
	.align		4
.L_5784:
        /*0084*/ 	.word	index@(.nv.constant0._ZN2at6native55_GLOBAL__N__de093ff9_22_ForeachBinaryOpList_cu_a911ec4325multi_tensor_apply_kernelINS1_18TensorListMetadataILi2EEENS1_11CopyFunctorIdbLi2ELi1ELi1EEEJNS0_4CopyIdbEEEEEvT_T0_DpT1_)
        /*0088*/ 	.short	0x0380
        /*008a*/ 	.short	0x0c4a


	//----- nvinfo : EIATTR_SW_WAR
	.align		4
.L_5785:
        /*008c*/ 	.byte	0x04, 0x36
        /*008e*/ 	.short	(.L_5787 - .L_5786)
.L_5786:
        /*0090*/ 	.word	0x00000008
.L_5787:


//--------------------- .nv.info._ZN2at6native55_GLOBAL__N__de093ff9_22_ForeachBinaryOpList_cu_a911ec4325multi_tensor_apply_kernelINS1_18TensorListMetadataILi2EEENS1_11CopyFunctorIdN3c108BFloat16ELi2ELi1ELi1EEEJNS0_4CopyIdS7_EEEEEvT_T0_DpT1_ --------------------------
	.section	.nv.info._ZN2at6native55_GLOBAL__N__de093ff9_22_ForeachBinaryOpList_cu_a911ec4325multi_tensor_apply_kernelINS1_18TensorListMetadataILi2EEENS1_11CopyFunctorIdN3c108BFloat16ELi2ELi1ELi1EEEJNS0_4CopyIdS7_EEEEEvT_T0_DpT1_,"",@"SHT_CUDA_INFO"
	.sectionflags	@""
	.align	4


	//----- nvinfo : EIATTR_CUDA_API_VERSION
	.align		4
        /*0000*/ 	.byte	0x04, 0x37
        /*0002*/ 	.short	(.L_5789 - .L_5788)
.L_5788:
        /*0004*/ 	.word	0x00000082


	//----- nvinfo : EIATTR_KPARAM_INFO
	.align		4
.L_5789:
        /*0008*/ 	.byte	0x04, 0x17
        /*000a*/ 	.short	(.L_5791 - .L_5790)
.L_5790:
        /*000c*/ 	.word	0x00000000
        /*0010*/ 	.short	0x0002
        /*0012*/ 	.short	0x0c49
        /*0014*/ 	.byte	0x00, 0xf0, 0x05, 0x00


	//----- nvinfo : EIATTR_KPARAM_INFO
	.align		4
.L_5791:
        /*0018*/ 	.byte	0x04, 0x17
        /*001a*/ 	.short	(.L_5793 - .L_5792)
.L_5792:
        /*001c*/ 	.word	0x00000000
        /*0020*/ 	.short	0x0001
        /*0022*/ 	.short	0x0c48
        /*0024*/ 	.byte	0x00, 0xf0, 0x05, 0x00


	//----- nvinfo : EIATTR_KPARAM_INFO
	.align		4
.L_5793:
        /*0028*/ 	.byte	0x04, 0x17
        /*002a*/ 	.short	(.L_5795 - .L_5794)
.L_5794:
        /*002c*/ 	.word	0x00000000
        /*0030*/ 	.short	0x0000
        /*0032*/ 	.short	0x0000
        /*0034*/ 	.byte	0x00, 0xf0, 0x21, 0x31


	//----- nvinfo : EIATTR_SPARSE_MMA_MASK
	.align		4
.L_5795:
        /*0038*/ 	.byte	0x03, 0x50
        /*003a*/ 	.short	0x0000


	//----- nvinfo : EIATTR_MAXREG_COUNT
	.align		4
        /*003c*/ 	.byte	0x03, 0x1b
        /*003e*/ 	.short	0x0080


	//----- nvinfo : EIATTR_MERCURY_ISA_VERSION
	.align		4
        /*0040*/ 	.byte	0x03, 0x5f
        /*0042*/ 	.short	0x0101


	//----- nvinfo : EIATTR_VRC_CTA_INIT_COUNT
	.align		4
        /*0044*/ 	.byte	0x02, 0x4a
	.zero		1
	.zero		1


	//----- nvinfo : EIATTR_EXIT_INSTR_OFFSETS
	.align		4
        /*0048*/ 	.byte	0x04, 0x1c
        /*004a*/ 	.short	(.L_5797 - .L_5796)


	//   ....[0]....
.L_5796:
        /*004c*/ 	.word	0x00000170


	//   ....[1]....
        /*0050*/ 	.word	0x00000b80


	//   ....[2]....
        /*0054*/ 	.word	0x00000f00


	//   ....[3]....
        /*0058*/ 	.word	0x00000f70


	//   ....[4]....
        /*005c*/ 	.word	0x00000fc0


	//   ....[5]....
        /*0060*/ 	.word	0x00001260


	//----- nvinfo : EIATTR_MAX_THREADS
	.align		4
.L_5797:
        /*0064*/ 	.byte	0x04, 0x05
        /*0066*/ 	.short	(.L_5799 - .L_5798)
.L_5798:
        /*0068*/ 	.word	0x00000200
        /*006c*/ 	.word	0x00000001
        /*0070*/ 	.word	0x00000001


	//----- nvinfo : EIATTR_CRS_STACK_SIZE
	.align		4
.L_5799:
        /*0074*/ 	.byte	0x04, 0x1e
        /*0076*/ 	.short	(.L_5801 - .L_5800)
.L_5800:
        /*0078*/ 	.word	0x00000000


	//----- nvinfo : EIATTR_CBANK_PARAM_SIZE
	.align		4
.L_5801:
        /*007c*/ 	.byte	0x03, 0x19
        /*007e*/ 	.short	0x0c4a


	//----- nvinfo : EIATTR_PARAM_CBANK
	.align		4
        /*0080*/ 	.byte	0x04, 0x0a
        /*0082*/ 	.short	(.L_5803 - .L_5802)
	.align		4
.L_5802:
        /*0084*/ 	.word	index@(.nv.constant0._ZN2at6native55_GLOBAL__N__de093ff9_22_ForeachBinaryOpList_cu_a911ec4325multi_tensor_apply_kernelINS1_18TensorListMetadataILi2EEENS1_11CopyFunctorIdN3c108BFloat16ELi2ELi1ELi1EEEJNS0_4CopyIdS7_EEEEEvT_T0_DpT1_)
        /*0088*/ 	.short	0x0380
        /*008a*/ 	.short	0x0c4a


	//----- nvinfo : EIATTR_SW_WAR
	.align		4
.L_5803:
        /*008c*/ 	.byte	0x04, 0x36
        /*008e*/ 	.short	(.L_5805 - .L_5804)
.L_5804:
        /*0090*/ 	.word	0x00000008
.L_5805:


//--------------------- .nv.info._ZN2at6native55_GLOBAL__N__de093ff9_22_ForeachBinaryOpList_cu_a911ec4325multi_tensor_apply_kernelINS1_18TensorListMetadataILi2EEENS1_11CopyFunctorIdN3c104HalfELi2ELi1ELi1EEEJNS0_4CopyIdS7_EEEEEvT_T0_DpT1_ --------------------------
	.section	.nv.info._ZN2at6native55_GLOBAL__N__de093ff9_22_ForeachBinaryOpList_cu_a911ec4325multi_tensor_apply_kernelINS1_18TensorListMetadataILi2EEENS1_11CopyFunctorIdN3c104HalfELi2ELi1ELi1EEEJNS0_4CopyIdS7_EEEEEvT_T0_DpT1_,"",@"SHT_CUDA_INFO"
	.sectionflags	@""
	.align	4


	//----- nvinfo : EIATTR_CUDA_API_VERSION
	.align		4
        /*0000*/ 	.byte	0x04, 0x37
        /*0002*/ 	.short	(.L_5807 - .L_5806)
.L_5806:
        /*0004*/ 	.word	0x00000082


	//----- nvinfo : EIATTR_KPARAM_INFO
	.align		4
.L_5807:
        /*0008*/ 	.byte	0x04, 0x17
        /*000a*/ 	.short	(.L_5809 - .L_5808)
.L_5808:
        /*000c*/ 	.word	0x00000000
        /*0010*/ 	.short	0x0002
        /*0012*/ 	.short	0x0c49
        /*0014*/ 	.byte	0x00, 0xf0, 0x05, 0x00


	//----- nvinfo : EIATTR_KPARAM_INFO
	.align		4
.L_5809:
        /*0018*/ 	.byte	0x04, 0x17
        /*001a*/ 	.short	(.L_5811 - .L_5810)
.L_5810:
        /*001c*/ 	.word	0x00000000
        /*0020*/ 	.short	0x0001
        /*0022*/ 	.short	0x0c48
        /*0024*/ 	.byte	0x00, 0xf0, 0x05, 0x00


	//----- nvinfo : EIATTR_KPARAM_INFO
	.align		4
.L_5811:
        /*0028*/ 	.byte	0x04, 0x17
        /*002a*/ 	.short	(.L_5813 - .L_5812)
.L_5812:
        /*002c*/ 	.word	0x00000000
        /*0030*/ 	.short	0x0000
        /*0032*/ 	.short	0x0000
        /*0034*/ 	.byte	0x00, 0xf0, 0x21, 0x31


	//----- nvinfo : EIATTR_SPARSE_MMA_MASK
	.align		4
.L_5813:
        /*0038*/ 	.byte	0x03, 0x50
        /*003a*/ 	.short	0x0000


	//----- nvinfo : EIATTR_MAXREG_COUNT
	.align		4
        /*003c*/ 	.byte	0x03, 0x1b
        /*003e*/ 	.short	0x0080


	//----- nvinfo : EIATTR_MERCURY_ISA_VERSION
	.align		4
        /*0040*/ 	.byte	0x03, 0x5f
        /*0042*/ 	.short	0x0101


	//----- nvinfo : EIATTR_VRC_CTA_INIT_COUNT
	.align		4
        /*0044*/ 	.byte	0x02, 0x4a
	.zero		1
	.zero		1


	//----- nvinfo : EIATTR_EXIT_INSTR_OFFSETS
	.align		4
        /*0048*/ 	.byte	0x04, 0x1c
        /*004a*/ 	.short	(.L_5815 - .L_5814)


	//   ....[0]....
.L_5814:
        /*004c*/ 	.word	0x00000170


	//   ....[1]....
        /*0050*/ 	.word	0x00000b80


	//   ....[2]....
        /*0054*/ 	.word	0x00000f00


	//   ....[3]....
        /*0058*/ 	.word	0x00000f70


	//   ....[4]....
        /*005c*/ 	.word	0x00000fc0


	//   ....[5]....
        /*0060*/ 	.word	0x00001250


	//----- nvinfo : EIATTR_MAX_THREADS
	.align		4
.L_5815:
        /*0064*/ 	.byte	0x04, 0x05
        /*0066*/ 	.short	(.L_5817 - .L_5816)
.L_5816:
        /*0068*/ 	.word	0x00000200
        /*006c*/ 	.word	0x00000001
        /*0070*/ 	.word	0x00000001


	//----- nvinfo : EIATTR_CRS_STACK_SIZE
	.align		4
.L_5817:
        /*0074*/ 	.byte	0x04, 0x1e
        /*0076*/ 	.short	(.L_5819 - .L_5818)
.L_5818:
        /*0078*/ 	.word	0x00000000


	//----- nvinfo : EIATTR_CBANK_PARAM_SIZE
	.align		4
.L_5819:
        /*007c*/ 	.byte	0x03, 0x19
        /*007e*/ 	.short	0x0c4a


	//----- nvinfo : EIATTR_PARAM_CBANK
	.align		4
        /*0080*/ 	.byte	0x04, 0x0a
        /*0082*/ 	.short	(.L_5821 - .L_5820)
	.align		4
.L_5820:
        /*0084*/ 	.word	index@(.nv.constant0._ZN2at6native55_GLOBAL__N__de093ff9_22_ForeachBinaryOpList_cu_a911ec4325multi_tensor_apply_kernelINS1_18TensorListMetadataILi2EEENS1_11CopyFunctorIdN3c104HalfELi2ELi1ELi1EEEJNS0_4CopyIdS7_EEEEEvT_T0_DpT1_)
        /*0088*/ 	.short	0x0380
        /*008a*/ 	.short	0x0c4a


	//----- nvinfo : EIATTR_SW_WAR
	.align		4
.L_5821:
        /*008c*/ 	.byte	0x04, 0x36
        /*008e*/ 	.short	(.L_5823 - .L_5822)
.L_5822:
        /*0090*/ 	.word	0x00000008
.L_5823:


//--------------------- .nv.info._ZN2at6native55_GLOBAL__N__de093ff9_22_ForeachBinaryOpList_cu_a911ec4325multi_tensor_apply_kernelINS1_18TensorListMetadataILi2EEENS1_11CopyFunctorIdN3c107complexIfEELi2ELi1ELi1EEEJNS0_4CopyIdS8_EEEEEvT_T0_DpT1_ --------------------------
	.section	.nv.info._ZN2at6native55_GLOBAL__N__de093ff9_22_ForeachBinaryOpList_cu_a911ec4325multi_tensor_apply_kernelINS1_18TensorListMetadataILi2EEENS1_11CopyFunctorIdN3c107complexIfEELi2ELi1ELi1EEEJNS0_4CopyIdS8_EEEEEvT_T0_DpT1_,"",@"SHT_CUDA_INFO"
	.sectionflags	@""
	.align	4


	//----- nvinfo : EIATTR_CUDA_API_VERSION
	.align		4
        /*0000*/ 	.byte	0x04, 0x37
        /*0002*/ 	.short	(.L_5825 - .L_5824)
.L_5824:
        /*0004*/ 	.word	0x00000082


	//----- nvinfo : EIATTR_KPARAM_INFO
	.align		4
.L_5825:
        /*0008*/ 	.byte	0x04, 0x17
        /*000a*/ 	.short	(.L_5827 - .L_5826)
.L_5826:
        /*000c*/ 	.word	0x00000000
        /*0010*/ 	.short	0x0002
        /*0012*/ 	.short	0x0c49
        /*0014*/ 	.byte	0x00, 0xf0, 0x05, 0x00


	//----- nvinfo : EIATTR_KPARAM_INFO
	.align		4
.L_5827:
        /*0018*/ 	.byte	0x04, 0x17
        /*001a*/ 	.short	(.L_5829 - .L_5828)
.L_5828:
        /*001c*/ 	.word	0x00000000
        /*0020*/ 	.short	0x0001
        /*0022*/ 	.short	0x0c48
        /*0024*/ 	.byte	0x00, 0xf0, 0x05, 0x00


	//----- nvinfo : EIATTR_KPARAM_INFO
	.align		4
.L_5829:
        /*0028*/ 	.byte	0x04, 0x17
        /*002a*/ 	.short	(.L_5831 - .L_5830)
.L_5830:
        /*002c*/ 	.word	0x00000000
        /*0030*/ 	.short	0x0000
        /*0032*/ 	.short	0x0000
        /*0034*/ 	.byte	0x00, 0xf0, 0x21, 0x31


	//----- nvinfo : EIATTR_SPARSE_MMA_MASK
	.align		4
.L_5831:
        /*0038*/ 	.byte	0x03, 0x50
        /*003a*/ 	.short	0x0000


	//----- nvinfo : EIATTR_MAXREG_COUNT
	.align		4
        /*003c*/ 	.byte	0x03, 0x1b
        /*003e*/ 	.short	0x0080


	//----- nvinfo : EIATTR_MERCURY_ISA_VERSION
	.align		4
        /*0040*/ 	.byte	0x03, 0x5f
        /*0042*/ 	.short	0x0101


	//----- nvinfo : EIATTR_VRC_CTA_INIT_COUNT
	.align		4
        /*0044*/ 	.byte	0x02, 0x4a
	.zero		1
	.zero		1


	//----- nvinfo : EIATTR_EXIT_INSTR_OFFSETS
	.align		4
        /*0048*/ 	.byte	0x04, 0x1c
        /*004a*/ 	.short	(.L_5833 - .L_5832)


	//   ....[0]....
.L_5832:
        /*004c*/ 	.word	0x00000170


	//   ....[1]....
        /*0050*/ 	.word	0x00000b50


	//   ....[2]....
        /*0054*/ 	.word	0x00000ea0


	//   ....[3]....
        /*0058*/ 	.word	0x00000f00


	//   ....[4]....
        /*005c*/ 	.word	0x00000f50


	//   ....[5]....
        /*0060*/ 	.word	0x000011d0


	//----- nvinfo : EIATTR_MAX_THREADS
	.align		4
.L_5833:
        /*0064*/ 	.byte	0x04, 0x05
        /*0066*/ 	.short	(.L_5835 - .L_5834)
.L_5834:
        /*0068*/ 	.word	0x00000200
        /*006c*/ 	.word	0x00000001
        /*0070*/ 	.word	0x00000001


	//----- nvinfo : EIATTR_CRS_STACK_SIZE
	.align		4
.L_5835:
        /*0074*/ 	.byte	0x04, 0x1e
        /*0076*/ 	.short	(.L_5837 - .L_5836)
.L_5836:
        /*0078*/ 	.word	0x00000000


	//----- nvinfo : EIATTR_CBANK_PARAM_SIZE
	.align		4
.L_5837:
        /*007c*/ 	.byte	0x03, 0x19
        /*007e*/ 	.short	0x0c4a


	//----- nvinfo : EIATTR_PARAM_CBANK
	.align		4
        /*0080*/ 	.byte	0x04, 0x0a
        /*0082*/ 	.short	(.L_5839 - .L_5838)
	.align		4
.L_5838:
        /*0084*/ 	.word	index@(.nv.constant0._ZN2at6native55_GLOBAL__N__de093ff9_22_ForeachBinaryOpList_cu_a911ec4325multi_tensor_apply_kernelINS1_18TensorListMetadataILi2EEENS1_11CopyFunctorIdN3c107complexIfEELi2ELi1ELi1EEEJNS0_4CopyIdS8_EEEEEvT_T0_DpT1_)
        /*0088*/ 	.short	0x0380
        /*008a*/ 	.short	0x0c4a


	//----- nvinfo : EIATTR_SW_WAR
	.align		4
.L_5839:
        /*008c*/ 	.byte	0x04, 0x36
        /*008e*/ 	.short	(.L_5841 - .L_5840)
.L_5840:
        /*0090*/ 	.word	0x00000008
.L_5841:


//--------------------- .nv.info._ZN2at6native55_GLOBAL__N__de093ff9_22_ForeachBinaryOpList_cu_a911ec4325multi_tensor_apply_kernelINS1_18TensorListMetadataILi2EEENS1_11CopyFunctorIdN3c107complexIdEELi2ELi1ELi1EEEJNS0_4CopyIdS8_EEEEEvT_T0_DpT1_ --------------------------
	.section	.nv.info._ZN2at6native55_GLOBAL__N__de093ff9_22_ForeachBinaryOpList_cu_a911ec4325multi_tensor_apply_kernelINS1_18TensorListMetadataILi2EEENS1_11CopyFunctorIdN3c107complexIdEELi2ELi1ELi1EEEJNS0_4CopyIdS8_EEEEEvT_T0_DpT1_,"",@"SHT_CUDA_INFO"
	.sectionflags	@""
	.align	4


	//----- nvinfo : EIATTR_CUDA_API_VERSION
	.align		4
        /*0000*/ 	.byte	0x04, 0x37
        /*0002*/ 	.short	(.L_5843 - .L_5842)
.L_5842:
        /*0004*/ 	.word	0x00000082


	//----- nvinfo : EIATTR_KPARAM_INFO
	.align		4
.L_5843:
        /*0008*/ 	.byte	0x04, 0x17
        /*000a*/ 	.short	(.L_5845 - .L_5844)
.L_5844:
        /*000c*/ 	.word	0x00000000
        /*0010*/ 	.short	0x0002
        /*0012*/ 	.short	0x0c49
        /*0014*/ 	.byte	0x00, 0xf0, 0x05, 0x00


	//----- nvinfo : EIATTR_KPARAM_INFO
	.align		4
.L_5845:
        /*0018*/ 	.byte	0x04, 0x17
        /*001a*/ 	.short	(.L_5847 - .L_5846)
.L_5846:
        /*001c*/ 	.word	0x00000000
        /*0020*/ 	.short	0x0001
        /*0022*/ 	.short	0x0c48
        /*0024*/ 	.byte	0x00, 0xf0, 0x05, 0x00


	//----- nvinfo : EIATTR_KPARAM_INFO
	.align		4
.L_5847:
        /*0028*/ 	.byte	0x04, 0x17
        /*002a*/ 	.short	(.L_5849 - .L_5848)
.L_5848:
        /*002c*/ 	.word	0x00000000
        /*0030*/ 	.short	0x0000
        /*0032*/ 	.short	0x0000
        /*0034*/ 	.byte	0x00, 0xf0, 0x21, 0x31


	//----- nvinfo : EIATTR_SPARSE_MMA_MASK
	.align		4
.L_5849:
        /*0038*/ 	.byte	0x03, 0x50
        /*003a*/ 	.short	0x0000


	//----- nvinfo : EIATTR_MAXREG_COUNT
	.align		4
        /*003c*/ 	.byte	0x03, 0x1b
        /*003e*/ 	.short	0x0080


	//----- nvinfo : EIATTR_MERCURY_ISA_VERSION
	.align		4
        /*0040*/ 	.byte	0x03, 0x5f
        /*0042*/ 	.short	0x0101


	//----- nvinfo : EIATTR_VRC_CTA_INIT_COUNT
	.align		4
        /*0044*/ 	.byte	0x02, 0x4a
	.zero		1
	.zero		1


	//----- nvinfo : EIATTR_EXIT_INSTR_OFFSETS
	.align		4
        /*0048*/ 	.byte	0x04, 0x1c
        /*004a*/ 	.short	(.L_5851 - .L_5850)


	//   ....[0]....
.L_5850:
        /*004c*/ 	.word	0x00000170


	//   ....[1]....
        /*0050*/ 	.word	0x00000950


	//   ....[2]....
        /*0054*/ 	.word	0x00000bb0


	//   ....[3]....
        /*0058*/ 	.word	0x00000bf0


	//   ....[4]....
        /*005c*/ 	.word	0x00000c40


	//   ....[5]....
        /*0060*/ 	.word	0x00000d70


	//----- nvinfo : EIATTR_MAX_THREADS
	.align		4
.L_5851:
        /*0064*/ 	.byte	0x04, 0x05
        /*0066*/ 	.short	(.L_5853 - .L_5852)
.L_5852:
        /*0068*/ 	.word	0x00000200
        /*006c*/ 	.word	0x00000001
        /*0070*/ 	.word	0x00000001


	//----- nvinfo : EIATTR_CRS_STACK_SIZE
	.align		4
.L_5853:
        /*0074*/ 	.byte	0x04, 0x1e
        /*0076*/ 	.short	(.L_5855 - .L_5854)
.L_5854:
        /*0078*/ 	.word	0x00000000


	//----- nvinfo : EIATTR_CBANK_PARAM_SIZE
	.align		4
.L_5855:
        /*007c*/ 	.byte	0x03, 0x19
        /*007e*/ 	.short	0x0c4a


	//----- nvinfo : EIATTR_PARAM_CBANK
	.align		4
        /*0080*/ 	.byte	0x04, 0x0a
        /*0082*/ 	.short	(.L_5857 - .L_5856)
	.align		4
.L_5856:
        /*0084*/ 	.word	index@(.nv.constant0._ZN2at6native55_GLOBAL__N__de093ff9_22_ForeachBinaryOpList_cu_a911ec4325multi_tensor_apply_kernelINS1_18TensorListMetadataILi2EEENS1_11CopyFunctorIdN3c107complexIdEELi2ELi1ELi1EEEJNS0_4CopyIdS8_EEEEEvT_T0_DpT1_)
        /*0088*/ 	.short	0x0380
        /*008a*/ 	.short	0x0c4a


	//----- nvinfo : EIATTR_SW_WAR
	.align		4
.L_5857:
        /*008c*/ 	.byte	0x04, 0x36
        /*008e*/ 	.short	(.L_5859 - .L_5858)
.L_5858:
        /*0090*/ 	.word	0x00000008
.L_5859:


//--------------------- .nv.info._ZN2at6native55_GLOBAL__N__de093ff9_22_ForeachBinaryOpList_cu_a911ec4325multi_tensor_apply_kernelINS1_18TensorListMetadataILi2EEENS1_11CopyFunctorIdfLi2ELi1ELi1EEEJNS0_4CopyIdfEEEEEvT_T0_DpT1_ --------------------------
	.section	.nv.info._ZN2at6native55_GLOBAL__N__de093ff9_22_ForeachBinaryOpList_cu_a911ec4325multi_tensor_apply_kernelINS1_18TensorListMetadataILi2EEENS1_11CopyFunctorIdfLi2ELi1ELi1EEEJNS0_4CopyIdfEEEEEvT_T0_DpT1_,"",@"SHT_CUDA_INFO"
	.sectionflags	@""
	.align	4


	//----- nvinfo : EIATTR_CUDA_API_VERSION
	.align		4
        /*0000*/ 	.byte	0x04, 0x37
        /*0002*/ 	.short	(.L_5861 - .L_5860)
.L_5860:
        /*0004*/ 	.word	0x00000082


	//----- nvinfo : EIATTR_KPARAM_INFO
	.align		4
.L_5861:
        /*0008*/ 	.byte	0x04, 0x17
        /*000a*/ 	.short	(.L_5863 - .L_5862)
.L_5862:
        /*000c*/ 	.word	0x00000000
        /*0010*/ 	.short	0x0002
        /*0012*/ 	.short	0x0c49
        /*0014*/ 	.byte	0x00, 0xf0, 0x05, 0x00


	//----- nvinfo : EIATTR_KPARAM_INFO
	.align		4
.L_5863:
        /*0018*/ 	.byte	0x04, 0x17
        /*001a*/ 	.short	(.L_5865 - .L_5864)
.L_5864:
        /*001c*/ 	.word	0x00000000
        /*0020*/ 	.short	0x0001
        /*0022*/ 	.short	0x0c48
        /*0024*/ 	.byte	0x00, 0xf0, 0x05, 0x00


	//----- nvinfo : EIATTR_KPARAM_INFO
	.align		4
.L_5865:
        /*0028*/ 	.byte	0x04, 0x17
        /*002a*/ 	.short	(.L_5867 - .L_5866)
.L_5866:
        /*002c*/ 	.word	0x00000000
        /*0030*/ 	.short	0x0000
        /*0032*/ 	.short	0x0000
        /*0034*/ 	.byte	0x00, 0xf0, 0x21, 0x31


	//----- nvinfo : EIATTR_SPARSE_MMA_MASK
	.align		4
.L_5867:
        /*0038*/ 	.byte	0x03, 0x50
        /*003a*/ 	.short	0x0000


	//----- nvinfo : EIATTR_MAXREG_COUNT
	.align		4
        /*003c*/ 	.byte	0x03, 0x1b
        /*003e*/ 	.short	0x0080


	//----- nvinfo : EIATTR_MERCURY_ISA_VERSION
	.align		4
        /*0040*/ 	.byte	0x03, 0x5f
        /*0042*/ 	.short	0x0101


	//----- nvinfo : EIATTR_VRC_CTA_INIT_COUNT
	.align		4
        /*0044*/ 	.byte	0x02, 0x4a
	.zero		1
	.zero		1


	//----- nvinfo : EIATTR_EXIT_INSTR_OFFSETS
	.align		4
        /*0048*/ 	.byte	0x04, 0x1c
        /*004a*/ 	.short	(.L_5869 - .L_5868)


	//   ....[0]....
.L_5868:
        /*004c*/ 	.word	0x00000170


	//   ....[1]....
        /*0050*/ 	.word	0x00000b10


	//   ....[2]....
        /*0054*/ 	.word	0x00000e80


	//   ....[3]....
        /*0058*/ 	.word	0x00000ee0


	//   ....[4]....
        /*005c*/ 	.word	0x00000f30


	//   ....[5]....
        /*0060*/ 	.word	0x00001190


	//----- nvinfo : EIATTR_MAX_THREADS
	.align		4
.L_5869:
        /*0064*/ 	.byte	0x04, 0x05
        /*0066*/ 	.short	(.L_5871 - .L_5870)
.L_5870:
        /*0068*/ 	.word	0x00000200
        /*006c*/ 	.word	0x00000001
        /*0070*/ 	.word	0x00000001


	//----- nvinfo : EIATTR_CRS_STACK_SIZE
	.align		4
.L_5871:
        /*0074*/ 	.byte	0x04, 0x1e
        /*0076*/ 	.short	(.L_5873 - .L_5872)
.L_5872:
        /*0078*/ 	.word	0x00000000


	//----- nvinfo : EIATTR_CBANK_PARAM_SIZE
	.align		4
.L_5873:
        /*007c*/ 	.byte	0x03, 0x19
        /*007e*/ 	.short	0x0c4a


	//----- nvinfo : EIATTR_PARAM_CBANK
	.align		4
        /*0080*/ 	.byte	0x04, 0x0a
        /*0082*/ 	.short	(.L_5875 - .L_5874)
	.align		4
.L_5874:
        /*0084*/ 	.word	index@(.nv.constant0._ZN2at6native55_GLOBAL__N__de093ff9_22_ForeachBinaryOpList_cu_a911ec4325multi_tensor_apply_kernelINS1_18TensorListMetadataILi2EEENS1_11CopyFunctorIdfLi2ELi1ELi1EEEJNS0_4CopyIdfEEEEEvT_T0_DpT1_)
        /*0088*/ 	.short	0x0380
        /*008a*/ 	.short	0x0c4a


	//----- nvinfo : EIATTR_SW_WAR
	.align		4
.L_5875:
        /*008c*/ 	.byte	0x04, 0x36
        /*008e*/ 	.short	(.L_5877 - .L_5876)
.L_5876:
        /*0090*/ 	.word	0x00000008
.L_5877:


//--------------------- .nv.info._ZN2at6native55_GLOBAL__N__de093ff9_22_ForeachBinaryOpList_cu_a911ec4325multi_tensor_apply_kernelINS1_18TensorListMetadataILi2EEENS1_11CopyFunctorIdiLi2ELi1ELi1EEEJNS0_4CopyIdiEEEEEvT_T0_DpT1_ --------------------------
	.section	.nv.info._ZN2at6native55_GLOBAL__N__de093ff9_22_ForeachBinaryOpList_cu_a911ec4325multi_tensor_apply_kernelINS1_18TensorListMetadataILi2EEENS1_11CopyFunctorIdiLi2ELi1ELi1EEEJNS0_4CopyIdiEEEEEvT_T0_DpT1_,"",@"SHT_CUDA_INFO"
	.sectionflags	@""
	.align	4


	//----- nvinfo : EIATTR_CUDA_API_VERSION
	.align		4
        /*0000*/ 	.byte	0x04, 0x37
        /*0002*/ 	.short	(.L_5879 - .L_5878)
.L_5878:
        /*0004*/ 	.word	0x00000082


	//----- nvinfo : EIATTR_KPARAM_INFO
	.align		4
.L_5879:
        /*0008*/ 	.byte	0x04, 0x17
        /*000a*/ 	.short	(.L_5881 - .L_5880)
.L_5880:
        /*000c*/ 	.word	0x00000000
        /*0010*/ 	.short	0x0002
        /*0012*/ 	.short	0x0c49
        /*0014*/ 	.byte	0x00, 0xf0, 0x05, 0x00


	//----- nvinfo : EIATTR_KPARAM_INFO
	.align		4
.L_5881:
        /*0018*/ 	.byte	0x04, 0x17
        /*001a*/ 	.short	(.L_5883 - .L_5882)
.L_5882:
        /*001c*/ 	.word	0x00000000
        /*0020*/ 	.short	0x0001
        /*0022*/ 	.short	0x0c48
        /*0024*/ 	.byte	0x00, 0xf0, 0x05, 0x00


	//----- nvinfo : EIATTR_KPARAM_INFO
	.align		4
.L_5883:
        /*0028*/ 	.byte	0x04, 0x17
        /*002a*/ 	.short	(.L_5885 - .L_5884)
.L_5884:
        /*002c*/ 	.word	0x00000000
        /*0030*/ 	.short	0x0000
        /*0032*/ 	.short	0x0000
        /*0034*/ 	.byte	0x00, 0xf0, 0x21, 0x31


	//----- nvinfo : EIATTR_SPARSE_MMA_MASK
	.align		4
.L_5885:
        /*0038*/ 	.byte	0x03, 0x50
        /*003a*/ 	.short	0x0000


	//----- nvinfo : EIATTR_MAXREG_COUNT
	.align		4
        /*003c*/ 	.byte	0x03, 0x1b
        /*003e*/ 	.short	0x0080


	//----- nvinfo : EIATTR_MERCURY_ISA_VERSION
	.align		4
        /*0040*/ 	.byte	0x03, 0x5f
        /*0042*/ 	.short	0x0101


	//----- nvinfo : EIATTR_VRC_CTA_INIT_COUNT
	.align		4
        /*0044*/ 	.byte	0x02, 0x4a
	.zero		1
	.zero		1


	//----- nvinfo : EIATTR_EXIT_INSTR_OFFSETS
	.align		4
        /*0048*/ 	.byte	0x04, 0x1c
        /*004a*/ 	.short	(.L_5887 - .L_5886)


	//   ....[0]....
.L_5886:
        /*004c*/ 	.word	0x00000170


	//   ....[1]....
        /*0050*/ 	.word	0x00000ab0


	//   ....[2]....
        /*0054*/ 	.word	0x00000df0


	//   ....[3]....
        /*0058*/ 	.word	0x00000e40


	//   ....[4]....
        /*005c*/ 	.word	0x00000e90


	//   ....[5]....
        /*0060*/ 	.word	0x000010b0


	//----- nvinfo : EIATTR_MAX_THREADS
	.align		4
.L_5887:
        /*0064*/ 	.byte	0x04, 0x05
        /*0066*/ 	.short	(.L_5889 - .L_5888)
.L_5888:
        /*0068*/ 	.word	0x00000200
        /*006c*/ 	.word	0x00000001
        /*0070*/ 	.word	0x00000001


	//----- nvinfo : EIATTR_CRS_STACK_SIZE
	.align		4
.L_5889:
        /*0074*/ 	.byte	0x04, 0x1e
        /*0076*/ 	.short	(.L_5891 - .L_5890)
.L_5890:
        /*0078*/ 	.word	0x00000000


	//----- nvinfo : EIATTR_CBANK_PARAM_SIZE
	.align		4
.L_5891:
        /*007c*/ 	.byte	0x03, 0x19
        /*007e*/ 	.short	0x0c4a


	//----- nvinfo : EIATTR_PARAM_CBANK
	.align		4
        /*0080*/ 	.byte	0x04, 0x0a
        /*0082*/ 	.short	(.L_5893 - .L_5892)
	.align		4
.L_5892:
        /*0084*/ 	.word	index@(.nv.constant0._ZN2at6native55_GLOBAL__N__de093ff9_22_ForeachBinaryOpList_cu_a911ec4325multi_tensor_apply_kernelINS1_18TensorListMetadataILi2EEENS1_11CopyFunctorIdiLi2ELi1ELi1EEEJNS0_4CopyIdiEEEEEvT_T0_DpT1_)
        /*0088*/ 	.short	0x0380
        /*008a*/ 	.short	0x0c4a


	//----- nvinfo : EIATTR_SW_WAR
	.align		4
.L_5893:
        /*008c*/ 	.byte	0x04, 0x36
        /*008e*/ 	.short	(.L_5895 - .L_5894)
.L_5894:
        /*0090*/ 	.word	0x00000008
.L_5895:


//--------------------- .nv.info._ZN2at6native55_GLOBAL__N__de093ff9_22_ForeachBinaryOpList_cu_a911ec4325multi_tensor_apply_kernelINS1_18TensorListMetadataILi2EEENS1_11CopyFunctorIdsLi2ELi1ELi1EEEJNS0_4CopyIdsEEEEEvT_T0_DpT1_ --------------------------
	.section	.nv.info._ZN2at6native55_GLOBAL__N__de093ff9_22_ForeachBinaryOpList_cu_a911ec4325multi_tensor_apply_kernelINS1_18TensorListMetadataILi2EEENS1_11CopyFunctorIdsLi2ELi1ELi1EEEJNS0_4CopyIdsEEEEEvT_T0_DpT1_,"",@"SHT_CUDA_INFO"
	.sectionflags	@""
	.align	4


	//----- nvinfo : EIATTR_CUDA_API_VERSION
	.align		4
        /*0000*/ 	.byte	0x04, 0x37
        /*0002*/ 	.short	(.L_5897 - .L_5896)
.L_5896:
        /*0004*/ 	.word	0x00000082


	//----- nvinfo : EIATTR_KPARAM_INFO
	.align		4
.L_5897:
        /*0008*/ 	.byte	0x04, 0x17
        /*000a*/ 	.short	(.L_5899 - .L_5898)
.L_5898:
        /*000c*/ 	.word	0x00000000
        /*0010*/ 	.short	0x0002
        /*0012*/ 	.short	0x0c49
        /*0014*/ 	.byte	0x00, 0xf0, 0x05, 0x00


	//----- nvinfo : EIATTR_KPARAM_INFO
	.align		4
.L_5899:
        /*0018*/ 	.byte	0x04, 0x17
        /*001a*/ 	.short	(.L_5901 - .L_5900)
.L_5900:
        /*001c*/ 	.word	0x00000000
        /*0020*/ 	.short	0x0001
        /*0022*/ 	.short	0x0c48
        /*0024*/ 	.byte	0x00, 0xf0, 0x05, 0x00


	//----- nvinfo : EIATTR_KPARAM_INFO
	.align		4
.L_5901:
        /*0028*/ 	.byte	0x04, 0x17
        /*002a*/ 	.short	(.L_5903 - .L_5902)
.L_5902:
        /*002c*/ 	.word	0x00000000
        /*0030*/ 	.short	0x0000
        /*0032*/ 	.short	0x0000
        /*0034*/ 	.byte	0x00, 0xf0, 0x21, 0x31


	//----- nvinfo : EIATTR_SPARSE_MMA_MASK
	.align		4
.L_5903:
        /*0038*/ 	.byte	0x03, 0x50
        /*003a*/ 	.short	0x0000


	//----- nvinfo : EIATTR_MAXREG_COUNT
	.align		4
        /*003c*/ 	.byte	0x03, 0x1b
        /*003e*/ 	.short	0x0080


	//----- nvinfo : EIATTR_MERCURY_ISA_VERSION
	.align		4
        /*0040*/ 	.byte	0x03, 0x5f
        /*0042*/ 	.short	0x0101


	//----- nvinfo : EIATTR_VRC_CTA_INIT_COUNT
	.align		4
        /*0044*/ 	.byte	0x02, 0x4a
	.zero		1
	.zero		1


	//----- nvinfo : EIATTR_EXIT_INSTR_OFFSETS
	.align		4
        /*0048*/ 	.byte	0x04, 0x1c
        /*004a*/ 	.short	(.L_5905 - .L_5904)


	//   ....[0]....
.L_5904:
        /*004c*/ 	.word	0x00000170


	//   ....[1]....
        /*0050*/ 	.word	0x00000ab0


	//   ....[2]....
        /*0054*/ 	.word	0x00000df0


	//   ....[3]....
        /*0058*/ 	.word	0x00000e40


	//   ....[4]....
        /*005c*/ 	.word	0x00000e90


	//   ....[5]....
        /*0060*/ 	.word	0x000010b0


	//----- nvinfo : EIATTR_MAX_THREADS
	.align		4
.L_5905:
        /*0064*/ 	.byte	0x04, 0x05
        /*0066*/ 	.short	(.L_5907 - .L_5906)
.L_5906:
        /*0068*/ 	.word	0x00000200
        /*006c*/ 	.word	0x00000001
        /*0070*/ 	.word	0x00000001


	//----- nvinfo : EIATTR_CRS_STACK_SIZE
	.align		4
.L_5907:
        /*0074*/ 	.byte	0x04, 0x1e
        /*0076*/ 	.short	(.L_5909 - .L_5908)
.L_5908:
        /*0078*/ 	.word	0x00000000


	//----- nvinfo : EIATTR_CBANK_PARAM_SIZE
	.align		4
.L_5909:
        /*007c*/ 	.byte	0x03, 0x19
        /*007e*/ 	.short	0x0c4a


	//----- nvinfo : EIATTR_PARAM_CBANK
	.align		4
        /*0080*/ 	.byte	0x04, 0x0a
        /*0082*/ 	.short	(.L_5911 - .L_5910)
	.align		4
.L_5910:
        /*0084*/ 	.word	index@(.nv.constant0._ZN2at6native55_GLOBAL__N__de093ff9_22_ForeachBinaryOpList_cu_a911ec4325multi_tensor_apply_kernelINS1_18TensorListMetadataILi2EEENS1_11CopyFunctorIdsLi2ELi1ELi1EEEJNS0_4CopyIdsEEEEEvT_T0_DpT1_)
        /*0088*/ 	.short	0x0380
        /*008a*/ 	.short	0x0c4a


	//----- nvinfo : EIATTR_SW_WAR
	.align		4
.L_5911:
        /*008c*/ 	.byte	0x04, 0x36
        /*008e*/ 	.short	(.L_5913 - .L_5912)
.L_5912:
        /*0090*/ 	.word	0x00000008
.L_5913:


//--------------------- .nv.info._ZN2at6native55_GLOBAL__N__de093ff9_22_ForeachBinaryOpList_cu_a911ec4325multi_tensor_apply_kernelINS1_18TensorListMetadataILi2EEENS1_11CopyFunctorIdlLi2ELi1ELi1EEEJNS0_4CopyIdlEEEEEvT_T0_DpT1_ --------------------------
	.section	.nv.info._ZN2at6native55_GLOBAL__N__de093ff9_22_ForeachBinaryOpList_cu_a911ec4325multi_tensor_apply_kernelINS1_18TensorListMetadataILi2EEENS1_11CopyFunctorIdlLi2ELi1ELi1EEEJNS0_4CopyIdlEEEEEvT_T0_DpT1_,"",@"SHT_CUDA_INFO"
	.sectionflags	@""
	.align	4


	//----- nvinfo : EIATTR_CUDA_API_VERSION
	.align		4
        /*0000*/ 	.byte	0x04, 0x37
        /*0002*/ 	.short	(.L_5915 - .L_5914)
.L_5914:
        /*0004*/ 	.word	0x00000082


	//----- nvinfo : EIATTR_KPARAM_INFO
	.align		4
.L_5915:
        /*0008*/ 	.byte	0x04, 0x17
        /*000a*/ 	.short	(.L_5917 - .L_5916)
.L_5916:
        /*000c*/ 	.word	0x00000000
        /*0010*/ 	.short	0x0002
        /*0012*/ 	.short	0x0c49
        /*0014*/ 	.byte	0x00, 0xf0, 0x05, 0x00


	//----- nvinfo : EIATTR_KPARAM_INFO
	.align		4
.L_5917:
        /*0018*/ 	.byte	0x04, 0x17
        /*001a*/ 	.short	(.L_5919 - .L_5918)
.L_5918:
        /*001c*/ 	.word	0x00000000
        /*0020*/ 	.short	0x0001
        /*0022*/ 	.short	0x0c48
        /*0024*/ 	.byte	0x00, 0xf0, 0x05, 0x00


	//----- nvinfo : EIATTR_KPARAM_INFO
	.align		4
.L_5919:
        /*0028*/ 	.byte	0x04, 0x17
        /*002a*/ 	.short	(.L_5921 - .L_5920)
.L_5920:
        /*002c*/ 	.word	0x00000000
        /*0030*/ 	.short	0x0000
        /*0032*/ 	.short	0x0000
        /*0034*/ 	.byte	0x00, 0xf0, 0x21, 0x31


	//----- nvinfo : EIATTR_SPARSE_MMA_MASK
	.align		4
.L_5921:
        /*0038*/ 	.byte	0x03, 0x50
        /*003a*/ 	.short	0x0000


	//----- nvinfo : EIATTR_MAXREG_COUNT
	.align		4
        /*003c*/ 	.byte	0x03, 0x1b
        /*003e*/ 	.short	0x0080


	//----- nvinfo : EIATTR_MERCURY_ISA_VERSION
	.align		4
        /*0040*/ 	.byte	0x03, 0x5f
        /*0042*/ 	.short	0x0101


	//----- nvinfo : EIATTR_VRC_CTA_INIT_COUNT
	.align		4
        /*0044*/ 	.byte	0x02, 0x4a
	.zero		1
	.zero		1


	//----- nvinfo : EIATTR_EXIT_INSTR_OFFSETS
	.align		4
        /*0048*/ 	.byte	0x04, 0x1c
        /*004a*/ 	.short	(.L_5923 - .L_5922)


	//   ....[0]....
.L_5922:
        /*004c*/ 	.word	0x00000170


	//   ....[1]....
        /*0050*/ 	.word	0x00000ae0


	//   ....[2]....
        /*0054*/ 	.word	0x00000df0


	//   ....[3]....
        /*0058*/ 	.word	0x00000e40


	//   ....[4]....
        /*005c*/ 	.word	0x00000e90


	//   ....[5]....
        /*0060*/ 	.word	0x000010d0


	//----- nvinfo : EIATTR_MAX_THREADS
	.align		4
.L_5923:
        /*0064*/ 	.byte	0x04, 0x05
        /*0066*/ 	.short	(.L_5925 - .L_5924)
.L_5924:
        /*0068*/ 	.word	0x00000200
        /*006c*/ 	.word	0x00000001
        /*0070*/ 	.word	0x00000001


	//----- nvinfo : EIATTR_CRS_STACK_SIZE
	.align		4
.L_5925:
        /*0074*/ 	.byte	0x04, 0x1e
        /*0076*/ 	.short	(.L_5927 - .L_5926)
.L_5926:
        /*0078*/ 	.word	0x00000000


	//----- nvinfo : EIATTR_CBANK_PARAM_SIZE
	.align		4
.L_5927:
        /*007c*/ 	.byte	0x03, 0x19
        /*007e*/ 	.short	0x0c4a


	//----- nvinfo : EIATTR_PARAM_CBANK
	.align		4
        /*0080*/ 	.byte	0x04, 0x0a
        /*0082*/ 	.short	(.L_5929 - .L_5928)
	.align		4
.L_5928:
        /*0084*/ 	.word	index@(.nv.constant0._ZN2at6native55_GLOBAL__N__de093ff9_22_ForeachBinaryOpList_cu_a911ec4325multi_tensor_apply_kernelINS1_18TensorListMetadataILi2EEENS1_11CopyFunctorIdlLi2ELi1ELi1EEEJNS0_4CopyIdlEEEEEvT_T0_DpT1_)
        /*0088*/ 	.short	0x0380
        /*008a*/ 	.short	0x0c4a


	//----- nvinfo : EIATTR_SW_WAR
	.align		4
.L_5929:
        /*008c*/ 	.byte	0x04, 0x36
        /*008e*/ 	.short	(.L_5931 - .L_5930)
.L_5930:
        /*0090*/ 	.word	0x00000008
.L_5931:


//--------------------- .nv.info._ZN2at6native55_GLOBAL__N__de093ff9_22_ForeachBinaryOpList_cu_a911ec4325multi_tensor_apply_kernelINS1_18TensorListMetadataILi2EEENS1_11CopyFunctorIdaLi2ELi1ELi1EEEJNS0_4CopyIdaEEEEEvT_T0_DpT1_ --------------------------
	.section	.nv.info._ZN2at6native55_GLOBAL__N__de093ff9_22_ForeachBinaryOpList_cu_a911ec4325multi_tensor_apply_kernelINS1_18TensorListMetadataILi2EEENS1_11CopyFunctorIdaLi2ELi1ELi1EEEJNS0_4CopyIdaEEEEEvT_T0_DpT1_,"",@"SHT_CUDA_INFO"
	.sectionflags	@""
	.align	4


	//----- nvinfo : EIATTR_CUDA_API_VERSION
	.align		4
        /*0000*/ 	.byte	0x04, 0x37
        /*0002*/ 	.short	(.L_5933 - .L_5932)
.L_5932:
        /*0004*/ 	.word	0x00000082


	//----- nvinfo : EIATTR_KPARAM_INFO
	.align		4
.L_5933:
        /*0008*/ 	.byte	0x04, 0x17
        /*000a*/ 	.short	(.L_5935 - .L_5934)
.L_5934:
        /*000c*/ 	.word	0x00000000
        /*0010*/ 	.short	0x0002
        /*0012*/ 	.short	0x0c49
        /*0014*/ 	.byte	0x00, 0xf0, 0x05, 0x00


	//----- nvinfo : EIATTR_KPARAM_INFO
	.align		4
.L_5935:
        /*0018*/ 	.byte	0x04, 0x17
        /*001a*/ 	.short	(.L_5937 - .L_5936)
.L_5936:
        /*001c*/ 	.word	0x00000000
        /*0020*/ 	.short	0x0001
        /*0022*/ 	.short	0x0c48
        /*0024*/ 	.byte	0x00, 0xf0, 0x05, 0x00


	//----- nvinfo : EIATTR_KPARAM_INFO
	.align		4
.L_5937:
        /*0028*/ 	.byte	0x04, 0x17
        /*002a*/ 	.short	(.L_5939 - .L_5938)
.L_5938:
        /*002c*/ 	.word	0x00000000
        /*0030*/ 	.short	0x0000
        /*0032*/ 	.short	0x0000
        /*0034*/ 	.byte	0x00, 0xf0, 0x21, 0x31


	//----- nvinfo : EIATTR_SPARSE_MMA_MASK
	.align		4
.L_5939:
        /*0038*/ 	.byte	0x03, 0x50
        /*003a*/ 	.short	0x0000


	//----- nvinfo : EIATTR_MAXREG_COUNT
	.align		4
        /*003c*/ 	.byte	0x03, 0x1b
        /*003e*/ 	.short	0x0080


	//----- nvinfo : EIATTR_MERCURY_ISA_VERSION
	.align		4
        /*0040*/ 	.byte	0x03, 0x5f
        /*0042*/ 	.short	0x0101


	//----- nvinfo : EIATTR_VRC_CTA_INIT_COUNT
	.align		4
        /*0044*/ 	.byte	0x02, 0x4a
	.zero		1
	.zero		1


	//----- nvinfo : EIATTR_EXIT_INSTR_OFFSETS
	.align		4
        /*0048*/ 	.byte	0x04, 0x1c
        /*004a*/ 	.short	(.L_5941 - .L_5940)


	//   ....[0]....
.L_5940:
        /*004c*/ 	.word	0x00000170


	//   ....[1]....
        /*0050*/ 	.word	0x00000e60


	//   ....[2]....
        /*0054*/ 	.word	0x000011d0


	//   ....[3]....
        /*0058*/ 	.word	0x00001240


	//   ....[4]....
        /*005c*/ 	.word	0x00001290


	//   ....[5]....
        /*0060*/ 	.word	0x000014b0


	//----- nvinfo : EIATTR_MAX_THREADS
	.align		4
.L_5941:
        /*0064*/ 	.byte	0x04, 0x05
        /*0066*/ 	.short	(.L_5943 - .L_5942)
.L_5942:
        /*0068*/ 	.word	0x00000200
        /*006c*/ 	.word	0x00000001
        /*0070*/ 	.word	0x00000001


	//----- nvinfo : EIATTR_CRS_STACK_SIZE
	.align		4
.L_5943:
        /*0074*/ 	.byte	0x04, 0x1e
        /*0076*/ 	.short	(.L_5945 - .L_5944)
.L_5944:
        /*0078*/ 	.word	0x00000000


	//----- nvinfo : EIATTR_CBANK_PARAM_SIZE
	.align		4
.L_5945:
        /*007c*/ 	.byte	0x03, 0x19
        /*007e*/ 	.short	0x0c4a


	//----- nvinfo : EIATTR_PARAM_CBANK
	.align		4
        /*0080*/ 	.byte	0x04, 0x0a
        /*0082*/ 	.short	(.L_5947 - .L_5946)
	.align		4
.L_5946:
        /*0084*/ 	.word	index@(.nv.constant0._ZN2at6native55_GLOBAL__N__de093ff9_22_ForeachBinaryOpList_cu_a911ec4325multi_tensor_apply_kernelINS1_18TensorListMetadataILi2EEENS1_11CopyFunctorIdaLi2ELi1ELi1EEEJNS0_4CopyIdaEEEEEvT_T0_DpT1_)
        /*0088*/ 	.short	0x0380
        /*008a*/ 	.short	0x0c4a


	//----- nvinfo : EIATTR_SW_WAR
	.align		4
.L_5947:
        /*008c*/ 	.byte	0x04, 0x36
        /*008e*/ 	.short	(.L_5949 - .L_5948)
.L_5948:
        /*0090*/ 	.word	0x00000008
.L_5949:


//--------------------- .nv.info._ZN2at6native55_GLOBAL__N__de093ff9_22_ForeachBinaryOpList_cu_a911ec4325multi_tensor_apply_kernelINS1_18TensorListMetadataILi2EEENS1_11CopyFunctorIdhLi2ELi1ELi1EEEJNS0_4CopyIdhEEEEEvT_T0_DpT1_ --------------------------
	.section	.nv.info._ZN2at6native55_GLOBAL__N__de093ff9_22_ForeachBinaryOpList_cu_a911ec4325multi_tensor_apply_kernelINS1_18TensorListMetadataILi2EEENS1_11CopyFunctorIdhLi2ELi1ELi1EEEJNS0_4CopyIdhEEEEEvT_T0_DpT1_,"",@"SHT_CUDA_INFO"
	.sectionflags	@""
	.align	4


	//----- nvinfo : EIATTR_CUDA_API_VERSION
	.align		4
        /*0000*/ 	.byte	0x04, 0x37
        /*0002*/ 	.short	(.L_5951 - .L_5950)
.L_5950:
        /*0004*/ 	.word	0x00000082


	//----- nvinfo : EIATTR_KPARAM_INFO
	.align		4
.L_5951:
        /*0008*/ 	.byte	0x04, 0x17
        /*000a*/ 	.short	(.L_5953 - .L_5952)
.L_5952:
        /*000c*/ 	.word	0x00000000
        /*0010*/ 	.short	0x0002
        /*0012*/ 	.short	0x0c49
        /*0014*/ 	.byte	0x00, 0xf0, 0x05, 0x00


	//----- nvinfo : EIATTR_KPARAM_INFO
	.align		4
.L_5953:
        /*0018*/ 	.byte	0x04, 0x17
        /*001a*/ 	.short	(.L_5955 - .L_5954)
.L_5954:
        /*001c*/ 	.word	0x00000000
        /*0020*/ 	.short	0x0001
        /*0022*/ 	.short	0x0c48
        /*0024*/ 	.byte	0x00, 0xf0, 0x05, 0x00


	//----- nvinfo : EIATTR_KPARAM_INFO
	.align		4
.L_5955:
        /*0028*/ 	.byte	0x04, 0x17
        /*002a*/ 	.short	(.L_5957 - .L_5956)
.L_5956:
        /*002c*/ 	.word	0x00000000
        /*0030*/ 	.short	0x0000
        /*0032*/ 	.short	0x0000
        /*0034*/ 	.byte	0x00, 0xf0, 0x21, 0x31


	//----- nvinfo : EIATTR_SPARSE_MMA_MASK
	.align		4
.L_5957:
        /*0038*/ 	.byte	0x03, 0x50
        /*003a*/ 	.short	0x0000


	//----- nvinfo : EIATTR_MAXREG_COUNT
	.align		4
        /*003c*/ 	.byte	0x03, 0x1b
        /*003e*/ 	.short	0x0080


	//----- nvinfo : EIATTR_MERCURY_ISA_VERSION
	.align		4
        /*0040*/ 	.byte	0x03, 0x5f
        /*0042*/ 	.short	0x0101


	//----- nvinfo : EIATTR_VRC_CTA_INIT_COUNT
	.align		4
        /*0044*/ 	.byte	0x02, 0x4a
	.zero		1
	.zero		1


	//----- nvinfo : EIATTR_EXIT_INSTR_OFFSETS
	.align		4
        /*0048*/ 	.byte	0x04, 0x1c
        /*004a*/ 	.short	(.L_5959 - .L_5958)


	//   ....[0]....
.L_5958:
        /*004c*/ 	.word	0x00000170


	//   ....[1]....
        /*0050*/ 	.word	0x00000de0


	//   ....[2]....
        /*0054*/ 	.word	0x00001140


	//   ....[3]....
        /*0058*/ 	.word	0x000011a0


	//   ....[4]....
        /*005c*/ 	.word	0x000011f0


	//   ....[5]....
        /*0060*/ 	.word	0x00001410


	//----- nvinfo : EIATTR_MAX_THREADS
	.align		4
.L_5959:
        /*0064*/ 	.byte	0x04, 0x05
        /*0066*/ 	.short	(.L_5961 - .L_5960)
.L_5960:
        /*0068*/ 	.word	0x00000200
        /*006c*/ 	.word	0x00000001
        /*0070*/ 	.word	0x00000001


	//----- nvinfo : EIATTR_CRS_STACK_SIZE
	.align		4
.L_5961:
        /*0074*/ 	.byte	0x04, 0x1e
        /*0076*/ 	.short	(.L_5963 - .L_5962)
.L_5962:
        /*0078*/ 	.word	0x00000000


	//----- nvinfo : EIATTR_CBANK_PARAM_SIZE
	.align		4
.L_5963:
        /*007c*/ 	.byte	0x03, 0x19
        /*007e*/ 	.short	0x0c4a


	//----- nvinfo : EIATTR_PARAM_CBANK
	.align		4
        /*0080*/ 	.byte	0x04, 0x0a
        /*0082*/ 	.short	(.L_5965 - .L_5964)
	.align		4
.L_5964:
        /*0084*/ 	.word	index@(.nv.constant0._ZN2at6native55_GLOBAL__N__de093ff9_22_ForeachBinaryOpList_cu_a911ec4325multi_tensor_apply_kernelINS1_18TensorListMetadataILi2EEENS1_11CopyFunctorIdhLi2ELi1ELi1EEEJNS0_4CopyIdhEEEEEvT_T0_DpT1_)
        /*0088*/ 	.short	0x0380
        /*008a*/ 	.short	0x0c4a


	//----- nvinfo : EIATTR_SW_WAR
	.align		4
.L_5965:
        /*008c*/ 	.byte	0x04, 0x36
        /*008e*/ 	.short	(.L_5967 - .L_5966)
.L_5966:
        /*0090*/ 	.word	0x00000008
.L_5967:


//--------------------- .nv.info._ZN2at6native55_GLOBAL__N__de093ff9_22_ForeachBinaryOpList_cu_a911ec4325multi_tensor_apply_kernelINS1_18TensorListMetadataILi2EEENS1_14UnaryOpFunctorIdLi2ELi1ELi1EEEJNS0_4CopyIddEEEEEvT_T0_DpT1_ --------------------------
	.section	.nv.info._ZN2at6native55_GLOBAL__N__de093ff9_22_ForeachBinaryOpList_cu_a911ec4325multi_tensor_apply_kernelINS1_18TensorListMetadataILi2EEENS1_14UnaryOpFunctorIdLi2ELi1ELi1EEEJNS0_4CopyIddEEEEEvT_T0_DpT1_,"",@"SHT_CUDA_INFO"
	.sectionflags	@""
	.align	4


	//----- nvinfo : EIATTR_CUDA_API_VERSION
	.align		4
        /*0000*/ 	.byte	0x04, 0x37
        /*0002*/ 	.short	(.L_5969 - .L_5968)
.L_5968:
        /*0004*/ 	.word	0x00000082


	//----- nvinfo : EIATTR_KPARAM_INFO
	.align		4
.L_5969:
        /*0008*/ 	.byte	0x04, 0x17
        /*000a*/ 	.short	(.L_5971 - .L_5970)
.L_5970:
        /*000c*/ 	.word	0x00000000
        /*0010*/ 	.short	0x0002
        /*0012*/ 	.short	0x0c49
        /*0014*/ 	.byte	0x00, 0xf0, 0x05, 0x00


	//----- nvinfo : EIATTR_KPARAM_INFO
	.align		4
.L_5971:
        /*0018*/ 	.byte	0x04, 0x17
        /*001a*/ 	.short	(.L_5973 - .L_5972)
.L_5972:
        /*001c*/ 	.word	0x00000000
        /*0020*/ 	.short	0x0001
        /*0022*/ 	.short	0x0c48
        /*0024*/ 	.byte	0x00, 0xf0, 0x05, 0x00


	//----- nvinfo : EIATTR_KPARAM_INFO
	.align		4
.L_5973:
        /*0028*/ 	.byte	0x04, 0x17
        /*002a*/ 	.short	(.L_5975 - .L_5974)
.L_5974:
        /*002c*/ 	.word	0x00000000
        /*0030*/ 	.short	0x0000
        /*0032*/ 	.short	0x0000
        /*0034*/ 	.byte	0x00, 0xf0, 0x21, 0x31


	//----- nvinfo : EIATTR_SPARSE_MMA_MASK
	.align		4
.L_5975:
        /*0038*/ 	.byte	0x03, 0x50
        /*003a*/ 	.short	0x0000


	//----- nvinfo : EIATTR_MAXREG_COUNT
	.align		4
        /*003c*/ 	.byte	0x03, 0x1b
        /*003e*/ 	.short	0x0080


	//----- nvinfo : EIATTR_MERCURY_ISA_VERSION
	.align		4
        /*0040*/ 	.byte	0x03, 0x5f
        /*0042*/ 	.short	0x0101


	//----- nvinfo : EIATTR_VRC_CTA_INIT_COUNT
	.align		4
        /*0044*/ 	.byte	0x02, 0x4a
	.zero		1
	.zero		1


	//----- nvinfo : EIATTR_EXIT_INSTR_OFFSETS
	.align		4
        /*0048*/ 	.byte	0x04, 0x1c
        /*004a*/ 	.short	(.L_5977 - .L_5976)


	//   ....[0]....
.L_5976:
        /*004c*/ 	.word	0x00000170


	//   ....[1]....
        /*0050*/ 	.word	0x00000970


	//   ....[2]....
        /*0054*/ 	.word	0x00000c10


	//   ....[3]....
        /*0058*/ 	.word	0x00000c50


	//   ....[4]....
        /*005c*/ 	.word	0x00000ca0


	//   ....[5]....
        /*0060*/ 	.word	0x00000de0


	//----- nvinfo : EIATTR_MAX_THREADS
	.align		4
.L_5977:
        /*0064*/ 	.byte	0x04, 0x05
        /*0066*/ 	.short	(.L_5979 - .L_5978)
.L_5978:
        /*0068*/ 	.word	0x00000200
        /*006c*/ 	.word	0x00000001
        /*0070*/ 	.word	0x00000001


	//----- nvinfo : EIATTR_CRS_STACK_SIZE
	.align		4
.L_5979:
        /*0074*/ 	.byte	0x04, 0x1e
        /*0076*/ 	.short	(.L_5981 - .L_5980)
.L_5980:
        /*0078*/ 	.word	0x00000000


	//----- nvinfo : EIATTR_CBANK_PARAM_SIZE
	.align		4
.L_5981:
        /*007c*/ 	.byte	0x03, 0x19
        /*007e*/ 	.short	0x0c4a


	//----- nvinfo : EIATTR_PARAM_CBANK
	.align		4
        /*0080*/ 	.byte	0x04, 0x0a
        /*0082*/ 	.short	(.L_5983 - .L_5982)
	.align		4
.L_5982:
        /*0084*/ 	.word	index@(.nv.constant0._ZN2at6native55_GLOBAL__N__de093ff9_22_ForeachBinaryOpList_cu_a911ec4325multi_tensor_apply_kernelINS1_18TensorListMetadataILi2EEENS1_14UnaryOpFunctorIdLi2ELi1ELi1EEEJNS0_4CopyIddEEEEEvT_T0_DpT1_)
        /*0088*/ 	.short	0x0380
        /*008a*/ 	.short	0x0c4a


	//----- nvinfo : EIATTR_SW_WAR
	.align		4
.L_5983:
        /*008c*/ 	.byte	0x04, 0x36
        /*008e*/ 	.short	(.L_5985 - .L_5984)
.L_5984:
        /*0090*/ 	.word	0x00000008
.L_5985:


//--------------------- .nv.info._ZN2at6native55_GLOBAL__N__de093ff9_22_ForeachBinaryOpList_cu_a911ec4325multi_tensor_apply_kernelINS1_18TensorListMetadataILi2EEENS1_11CopyFunctorIsN3c1015Float8_e5m2fnuzELi2ELi1ELi1EEEJNS0_4CopyIsS7_EEEEEvT_T0_DpT1_ --------------------------
	.section	.nv.info._ZN2at6native55_GLOBAL__N__de093ff9_22_ForeachBinaryOpList_cu_a911ec4325multi_tensor_apply_kernelINS1_18TensorListMetadataILi2EEENS1_11CopyFunctorIsN3c1015Float8_e5m2fnuzELi2ELi1ELi1EEEJNS0_4CopyIsS7_EEEEEvT_T0_DpT1_,"",@"SHT_CUDA_INFO"
	.sectionflags	@""
	.align	4


	//----- nvinfo : EIATTR_CUDA_API_VERSION
	.align		4
        /*0000*/ 	.byte	0x04, 0x37
        /*0002*/ 	.short	(.L_5987 - .L_5986)
.L_5986:
        /*0004*/ 	.word	0x00000082


	//----- nvinfo : EIATTR_KPARAM_INFO
	.align		4
.L_5987:
        /*0008*/ 	.byte	0x04, 0x17
        /*000a*/ 	.short	(.L_5989 - .L_5988)
.L_5988:
        /*000c*/ 	.word	0x00000000
        /*0010*/ 	.short	0x0002
        /*0012*/ 	.short	0x0c49
        /*0014*/ 	.byte	0x00, 0xf0, 0x05, 0x00


	//----- nvinfo : EIATTR_KPARAM_INFO
	.align		4
.L_5989:
        /*0018*/ 	.byte	0x04, 0x17
        /*001a*/ 	.short	(.L_5991 - .L_5990)
.L_5990:
        /*001c*/ 	.word	0x00000000
        /*0020*/ 	.short	0x0001
        /*0022*/ 	.short	0x0c48
        /*0024*/ 	.byte	0x00, 0xf0, 0x05, 0x00


	//----- nvinfo : EIATTR_KPARAM_INFO
	.align		4
.L_5991:
        /*0028*/ 	.byte	0x04, 0x17
        /*002a*/ 	.short	(.L_5993 - .L_5992)
.L_5992:
        /*002c*/ 	.word	0x00000000
        /*0030*/ 	.short	0x0000
        /*0032*/ 	.short	0x0000
        /*0034*/ 	.byte	0x00, 0xf0, 0x21, 0x31


	//----- nvinfo : EIATTR_SPARSE_MMA_MASK
	.align		4
.L_5993:
        /*0038*/ 	.byte	0x03, 0x50
        /*003a*/ 	.short	0x0000


	//----- nvinfo : EIATTR_MAXREG_COUNT
	.align		4
        /*003c*/ 	.byte	0x03, 0x1b
        /*003e*/ 	.short	0x0080


	//----- nvinfo : EIATTR_MERCURY_ISA_VERSION
	.align		4
        /*0040*/ 	.byte	0x03, 0x5f
        /*0042*/ 	.short	0x0101


	//----- nvinfo : EIATTR_VRC_CTA_INIT_COUNT
	.align		4
        /*0044*/ 	.byte	0x02, 0x4a
	.zero		1
	.zero		1


	//----- nvinfo : EIATTR_EXIT_INSTR_OFFSETS
	.align		4
        /*0048*/ 	.byte	0x04, 0x1c
        /*004a*/ 	.short	(.L_5995 - .L_5994)


	//   ....[0]....
.L_5994:
        /*004c*/ 	.word	0x00000180


	//   ....[1]....
        /*0050*/ 	.word	0x00000da0


	//   ....[2]....
        /*0054*/ 	.word	0x00000df0


	//   ....[3]....
        /*0058*/ 	.word	0x00001680


	//----- nvinfo : EIATTR_MAX_THREADS
	.align		4
.L_5995:
        /*005c*/ 	.byte	0x04, 0x05
        /*005e*/ 	.short	(.L_5997 - .L_5996)
.L_5996:
        /*0060*/ 	.word	0x00000200
        /*0064*/ 	.word	0x00000001
        /*0068*/ 	.word	0x00000001


	//----- nvinfo : EIATTR_CRS_STACK_SIZE
	.align		4
.L_5997:
        /*006c*/ 	.byte	0x04, 0x1e
        /*006e*/ 	.short	(.L_5999 - .L_5998)
.L_5998:
        /*0070*/ 	.word	0x00000000


	//----- nvinfo : EIATTR_CBANK_PARAM_SIZE
	.align		4
.L_5999:
        /*0074*/ 	.byte	0x03, 0x19
        /*0076*/ 	.short	0x0c4a


	//----- nvinfo : EIATTR_PARAM_CBANK
	.align		4
        /*0078*/ 	.byte	0x04, 0x0a
        /*007a*/ 	.short	(.L_6001 - .L_6000)
	.align		4
.L_6000:
        /*007c*/ 	.word	index@(.nv.constant0._ZN2at6native55_GLOBAL__N__de093ff9_22_ForeachBinaryOpList_cu_a911ec4325multi_tensor_apply_kernelINS1_18TensorListMetadataILi2EEENS1_11CopyFunctorIsN3c1015Float8_e5m2fnuzELi2ELi1ELi1EEEJNS0_4CopyIsS7_EEEEEvT_T0_DpT1_)
        /*0080*/ 	.short	0x0380
        /*0082*/ 	.short	0x0c4a


	//----- nvinfo : EIATTR_SW_WAR
	.align		4
.L_6001:
        /*0084*/ 	.byte	0x04, 0x36
        /*0086*/ 	.short	(.L_6003 - .L_6002)
.L_6002:
        /*0088*/ 	.word	0x00000008
.L_6003:


//--------------------- .nv.info._ZN2at6native55_GLOBAL__N__de093ff9_22_ForeachBinaryOpList_cu_a911ec4325multi_tensor_apply_kernelINS1_18TensorListMetadataILi2EEENS1_11CopyFunctorIsN3c1011Float8_e5m2ELi2ELi1ELi1EEEJNS0_4CopyIsS7_EEEEEvT_T0_DpT1_ --------------------------
	.section	.nv.info._ZN2at6native55_GLOBAL__N__de093ff9_22_ForeachBinaryOpList_cu_a911ec4325multi_tensor_apply_kernelINS1_18TensorListMetadataILi2EEENS1_11CopyFunctorIsN3c1011Float8_e5m2ELi2ELi1ELi1EEEJNS0_4CopyIsS7_EEEEEvT_T0_DpT1_,"",@"SHT_CUDA_INFO"
	.sectionflags	@""
	.align	4


	//----- nvinfo : EIATTR_CUDA_API_VERSION
	.align		4
        /*0000*/ 	.byte	0x04, 0x37
        /*0002*/ 	.short	(.L_6005 - .L_6004)
.L_6004:
        /*0004*/ 	.word	0x00000082


	//----- nvinfo : EIATTR_KPARAM_INFO
	.align		4
.L_6005:
        /*0008*/ 	.byte	0x04, 0x17
        /*000a*/ 	.short	(.L_6007 - .L_6006)
.L_6006:
        /*000c*/ 	.word	0x00000000
        /*0010*/ 	.short	0x0002
        /*0012*/ 	.short	0x0c49
        /*0014*/ 	.byte	0x00, 0xf0, 0x05, 0x00


	//----- nvinfo : EIATTR_KPARAM_INFO
	.align		4
.L_6007:
        /*0018*/ 	.byte	0x04, 0x17
        /*001a*/ 	.short	(.L_6009 - .L_6008)
.L_6008:
        /*001c*/ 	.word	0x00000000
        /*0020*/ 	.short	0x0001
        /*0022*/ 	.short	0x0c48
        /*0024*/ 	.byte	0x00, 0xf0, 0x05, 0x00


	//----- nvinfo : EIATTR_KPARAM_INFO
	.align		4
.L_6009:
        /*0028*/ 	.byte	0x04, 0x17
        /*002a*/ 	.short	(.L_6011 - .L_6010)
.L_6010:
        /*002c*/ 	.word	0x00000000
        /*0030*/ 	.short	0x0000
        /*0032*/ 	.short	0x0000
        /*0034*/ 	.byte	0x00, 0xf0, 0x21, 0x31


	//----- nvinfo : EIATTR_SPARSE_MMA_MASK
	.align		4
.L_6011:
        /*0038*/ 	.byte	0x03, 0x50
        /*003a*/ 	.short	0x0000


	//----- nvinfo : EIATTR_MAXREG_COUNT
	.align		4
        /*003c*/ 	.byte	0x03, 0x1b
        /*003e*/ 	.short	0x0080


	//----- nvinfo : EIATTR_MERCURY_ISA_VERSION
	.align		4
        /*0040*/ 	.byte	0x03, 0x5f
        /*0042*/ 	.short	0x0101


	//----- nvinfo : EIATTR_VRC_CTA_INIT_COUNT
	.align		4
        /*0044*/ 	.byte	0x02, 0x4a
	.zero		1
	.zero		1


	//----- nvinfo : EIATTR_EXIT_INSTR_OFFSETS
	.align		4
        /*0048*/ 	.byte	0x04, 0x1c
        /*004a*/ 	.short	(.L_6013 - .L_6012)


	//   ....[0]....
.L_6012:
        /*004c*/ 	.word	0x00000180


	//   ....[1]....
        /*0050*/ 	.word	0x000009c0


	//   ....[2]....
        /*0054*/ 	.word	0x00000a10


	//   ....[3]....
        /*0058*/ 	.word	0x00000ed0


	//----- nvinfo : EIATTR_MAX_THREADS
	.align		4
.L_6013:
        /*005c*/ 	.byte	0x04, 0x05
        /*005e*/ 	.short	(.L_6015 - .L_6014)
.L_6014:
        /*0060*/ 	.word	0x00000200
        /*0064*/ 	.word	0x00000001
        /*0068*/ 	.word	0x00000001


	//----- nvinfo : EIATTR_CRS_STACK_SIZE
	.align		4
.L_6015:
        /*006c*/ 	.byte	0x04, 0x1e
        /*006e*/ 	.short	(.L_6017 - .L_6016)
.L_6016:
        /*0070*/ 	.word	0x00000000


	//----- nvinfo : EIATTR_CBANK_PARAM_SIZE
	.align		4
.L_6017:
        /*0074*/ 	.byte	0x03, 0x19
        /*0076*/ 	.short	0x0c4a


	//----- nvinfo : EIATTR_PARAM_CBANK
	.align		4
        /*0078*/ 	.byte	0x04, 0x0a
        /*007a*/ 	.short	(.L_6019 - .L_6018)
	.align		4
.L_6018:
        /*007c*/ 	.word	index@(.nv.constant0._ZN2at6native55_GLOBAL__N__de093ff9_22_ForeachBinaryOpList_cu_a911ec4325multi_tensor_apply_kernelINS1_18TensorListMetadataILi2EEENS1_11CopyFunctorIsN3c1011Float8_e5m2ELi2ELi1ELi1EEEJNS0_4CopyIsS7_EEEEEvT_T0_DpT1_)
        /*0080*/ 	.short	0x0380
        /*0082*/ 	.short	0x0c4a


	//----- nvinfo : EIATTR_SW_WAR
	.align		4
.L_6019:
        /*0084*/ 	.byte	0x04, 0x36
        /*0086*/ 	.short	(.L_6021 - .L_6020)
.L_6020:
        /*0088*/ 	.word	0x00000008
.L_6021:


//--------------------- .nv.info._ZN2at6native55_GLOBAL__N__de093ff9_22_ForeachBinaryOpList_cu_a911ec4325multi_tensor_apply_kernelINS1_18TensorListMetadataILi2EEENS1_11CopyFunctorIsN3c1015Float8_e4m3fnuzELi2ELi1ELi1EEEJNS0_4CopyIsS7_EEEEEvT_T0_DpT1_ --------------------------
	.section	.nv.info._ZN2at6native55_GLOBAL__N__de093ff9_22_ForeachBinaryOpList_cu_a911ec4325multi_tensor_apply_kernelINS1_18TensorListMetadataILi2EEENS1_11CopyFunctorIsN3c1015Float8_e4m3fnuzELi2ELi1ELi1EEEJNS0_4CopyIsS7_EEEEEvT_T0_DpT1_,"",@"SHT_CUDA_INFO"
	.sectionflags	@""
	.align	4


	//----- nvinfo : EIATTR_CUDA_API_VERSION
	.align		4
        /*0000*/ 	.byte	0x04, 0x37
        /*0002*/ 	.short	(.L_6023 - .L_6022)
.L_6022:
        /*0004*/ 	.word	0x00000082


	//----- nvinfo : EIATTR_KPARAM_INFO
	.align		4
.L_6023:
        /*0008*/ 	.byte	0x04, 0x17
        /*000a*/ 	.short	(.L_6025 - .L_6024)
.L_6024:
        /*000c*/ 	.word	0x00000000
        /*0010*/ 	.short	0x0002
        /*0012*/ 	.short	0x0c49
        /*0014*/ 	.byte	0x00, 0xf0, 0x05, 0x00


	//----- nvinfo : EIATTR_KPARAM_INFO
	.align		4
.L_6025:
        /*0018*/ 	.byte	0x04, 0x17
        /*001a*/ 	.short	(.L_6027 - .L_6026)
.L_6026:
        /*001c*/ 	.word	0x00000000
        /*0020*/ 	.short	0x0001
        /*0022*/ 	.short	0x0c48
        /*0024*/ 	.byte	0x00, 0xf0, 0x05, 0x00


	//----- nvinfo : EIATTR_KPARAM_INFO
	.align		4
.L_6027:
        /*0028*/ 	.byte	0x04, 0x17
        /*002a*/ 	.short	(.L_6029 - .L_6028)
.L_6028:
        /*002c*/ 	.word	0x00000000
        /*0030*/ 	.short	0x0000
        /*0032*/ 	.short	0x0000
        /*0034*/ 	.byte	0x00, 0xf0, 0x21, 0x31


	//----- nvinfo : EIATTR_SPARSE_MMA_MASK
	.align		4
.L_6029:
        /*0038*/ 	.byte	0x03, 0x50
        /*003a*/ 	.short	0x0000


	//----- nvinfo : EIATTR_MAXREG_COUNT
	.align		4
        /*003c*/ 	.byte	0x03, 0x1b
        /*003e*/ 	.short	0x0080


	//----- nvinfo : EIATTR_MERCURY_ISA_VERSION
	.align		4
        /*0040*/ 	.byte	0x03, 0x5f
        /*0042*/ 	.short	0x0101


	//----- nvinfo : EIATTR_VRC_CTA_INIT_COUNT
	.align		4
        /*0044*/ 	.byte	0x02, 0x4a
	.zero		1
	.zero		1


	//----- nvinfo : EIATTR_EXIT_INSTR_OFFSETS
	.align		4
        /*0048*/ 	.byte	0x04, 0x1c
        /*004a*/ 	.short	(.L_6031 - .L_6030)


	//   ....[0]....
.L_6030:
        /*004c*/ 	.word	0x00000180


	//   ....[1]....
        /*0050*/ 	.word	0x00000da0


	//   ....[2]....
        /*0054*/ 	.word	0x00000df0


	//   ....[3]....
        /*0058*/ 	.word	0x00001680


	//----- nvinfo : EIATTR_MAX_THREADS
	.align		4
.L_6031:
        /*005c*/ 	.byte	0x04, 0x05
        /*005e*/ 	.short	(.L_6033 - .L_6032)
.L_6032:
        /*0060*/ 	.word	0x00000200
        /*0064*/ 	.word	0x00000001
        /*0068*/ 	.word	0x00000001


	//----- nvinfo : EIATTR_CRS_STACK_SIZE
	.align		4
.L_6033:
        /*006c*/ 	.byte	0x04, 0x1e
        /*006e*/ 	.short	(.L_6035 - .L_6034)
.L_6034:
        /*0070*/ 	.word	0x00000000


	//----- nvinfo : EIATTR_CBANK_PARAM_SIZE
	.align		4
.L_6035:
        /*0074*/ 	.byte	0x03, 0x19
        /*0076*/ 	.short	0x0c4a


	//----- nvinfo : EIATTR_PARAM_CBANK
	.align		4
        /*0078*/ 	.byte	0x04, 0x0a
        /*007a*/ 	.short	(.L_6037 - .L_6036)
	.align		4
.L_6036:
        /*007c*/ 	.word	index@(.nv.constant0._ZN2at6native55_GLOBAL__N__de093ff9_22_ForeachBinaryOpList_cu_a911ec4325multi_tensor_apply_kernelINS1_18TensorListMetadataILi2EEENS1_11CopyFunctorIsN3c1015Float8_e4m3fnuzELi2ELi1ELi1EEEJNS0_4CopyIsS7_EEEEEvT_T0_DpT1_)
        /*0080*/ 	.short	0x0380
        /*0082*/ 	.short	0x0c4a


	//----- nvinfo : EIATTR_SW_WAR
	.align		4
.L_6037:
        /*0084*/ 	.byte	0x04, 0x36
        /*0086*/ 	.short	(.L_6039 - .L_6038)
.L_6038:
        /*0088*/ 	.word	0x00000008
.L_6039:


//--------------------- .nv.info._ZN2at6native55_GLOBAL__N__de093ff9_22_ForeachBinaryOpList_cu_a911ec4325multi_tensor_apply_kernelINS1_18TensorListMetadataILi2EEENS1_11CopyFunctorIsN3c1013Float8_e4m3fnELi2ELi1ELi1EEEJNS0_4CopyIsS7_EEEEEvT_T0_DpT1_ --------------------------
	.section	.nv.info._ZN2at6native55_GLOBAL__N__de093ff9_22_ForeachBinaryOpList_cu_a911ec4325multi_tensor_apply_kernelINS1_18TensorListMetadataILi2EEENS1_11CopyFunctorIsN3c1013Float8_e4m3fnELi2ELi1ELi1EEEJNS0_4CopyIsS7_EEEEEvT_T0_DpT1_,"",@"SHT_CUDA_INFO"
	.sectionflags	@""
	.align	4


	//----- nvinfo : EIATTR_CUDA_API_VERSION
	.align		4
        /*0000*/ 	.byte	0x04, 0x37
        /*0002*/ 	.short	(.L_6041 - .L_6040)
.L_6040:
        /*0004*/ 	.word	0x00000082


	//----- nvinfo : EIATTR_KPARAM_INFO
	.align		4
.L_6041:
        /*0008*/ 	.byte	0x04, 0x17
        /*000a*/ 	.short	(.L_6043 - .L_6042)
.L_6042:
        /*000c*/ 	.word	0x00000000
        /*0010*/ 	.short	0x0002
        /*0012*/ 	.short	0x0c49
        /*0014*/ 	.byte	0x00, 0xf0, 0x05, 0x00


	//----- nvinfo : EIATTR_KPARAM_INFO
	.align		4
.L_6043:
        /*0018*/ 	.byte	0x04, 0x17
        /*001a*/ 	.short	(.L_6045 - .L_6044)
.L_6044:
        /*001c*/ 	.word	0x00000000
        /*0020*/ 	.short	0x0001
        /*0022*/ 	.short	0x0c48
        /*0024*/ 	.byte	0x00, 0xf0, 0x05, 0x00


	//----- nvinfo : EIATTR_KPARAM_INFO
	.align		4
.L_6045:
        /*0028*/ 	.byte	0x04, 0x17
        /*002a*/ 	.short	(.L_6047 - .L_6046)
.L_6046:
        /*002c*/ 	.word	0x00000000
        /*0030*/ 	.short	0x0000
        /*0032*/ 	.short	0x0000
        /*0034*/ 	.byte	0x00, 0xf0, 0x21, 0x31


	//----- nvinfo : EIATTR_SPARSE_MMA_MASK
	.align		4
.L_6047:
        /*0038*/ 	.byte	0x03, 0x50
        /*003a*/ 	.short	0x0000


	//----- nvinfo : EIATTR_MAXREG_COUNT
	.align		4
        /*003c*/ 	.byte	0x03, 0x1b
        /*003e*/ 	.short	0x0080


	//----- nvinfo : EIATTR_MERCURY_ISA_VERSION
	.align		4
        /*0040*/ 	.byte	0x03, 0x5f
        /*0042*/ 	.short	0x0101


	//----- nvinfo : EIATTR_VRC_CTA_INIT_COUNT
	.align		4
        /*0044*/ 	.byte	0x02, 0x4a
	.zero		1
	.zero		1


	//----- nvinfo : EIATTR_EXIT_INSTR_OFFSETS
	.align		4
        /*0048*/ 	.byte	0x04, 0x1c
        /*004a*/ 	.short	(.L_6049 - .L_6048)


	//   ....[0]....
.L_6048:
        /*004c*/ 	.word	0x00000180


	//   ....[1]....
        /*0050*/ 	.word	0x00000bf0


	//   ....[2]....
        /*0054*/ 	.word	0x00000c40


	//   ....[3]....
        /*0058*/ 	.word	0x00001220


	//----- nvinfo : EIATTR_MAX_THREADS
	.align		4
.L_6049:
        /*005c*/ 	.byte	0x04, 0x05
        /*005e*/ 	.short	(.L_6051 - .L_6050)
.L_6050:
        /*0060*/ 	.word	0x00000200
        /*0064*/ 	.word	0x00000001
        /*0068*/ 	.word	0x00000001


	//----- nvinfo : EIATTR_CRS_STACK_SIZE
	.align		4
.L_6051:
        /*006c*/ 	.byte	0x04, 0x1e
        /*006e*/ 	.short	(.L_6053 - .L_6052)
.L_6052:
        /*0070*/ 	.word	0x00000000


	//----- nvinfo : EIATTR_CBANK_PARAM_SIZE
	.align		4
.L_6053:
        /*0074*/ 	.byte	0x03, 0x19
        /*0076*/ 	.short	0x0c4a


	//----- nvinfo : EIATTR_PARAM_CBANK
	.align		4
        /*0078*/ 	.byte	0x04, 0x0a
        /*007a*/ 	.short	(.L_6055 - .L_6054)
	.align		4
.L_6054:
        /*007c*/ 	.word	index@(.nv.constant0._ZN2at6native55_GLOBAL__N__de093ff9_22_ForeachBinaryOpList_cu_a911ec4325multi_tensor_apply_kernelINS1_18TensorListMetadataILi2EEENS1_11CopyFunctorIsN3c1013Float8_e4m3fnELi2ELi1ELi1EEEJNS0_4CopyIsS7_EEEEEvT_T0_DpT1_)
        /*0080*/ 	.short	0x0380
        /*0082*/ 	.short	0x0c4a


	//----- nvinfo : EIATTR_SW_WAR
	.align		4
.L_6055:
        /*0084*/ 	.byte	0x04, 0x36
        /*0086*/ 	.short	(.L_6057 - .L_6056)
.L_6056:
        /*0088*/ 	.word	0x00000008
.L_6057:


//--------------------- .nv.info._ZN2at6native55_GLOBAL__N__de093ff9_22_ForeachBinaryOpList_cu_a911ec4325multi_tensor_apply_kernelINS1_18TensorListMetadataILi2EEENS1_11CopyFunctorIsbLi2ELi1ELi1EEEJNS0_4CopyIsbEEEEEvT_T0_DpT1_ --------------------------
	.section	.nv.info._ZN2at6native55_GLOBAL__N__de093ff9_22_ForeachBinaryOpList_cu_a911ec4325multi_tensor_apply_kernelINS1_18TensorListMetadataILi2EEENS1_11CopyFunctorIsbLi2ELi1ELi1EEEJNS0_4CopyIsbEEEEEvT_T0_DpT1_,"",@"SHT_CUDA_INFO"
	.sectionflags	@""
	.align	4


	//----- nvinfo : EIATTR_CUDA_API_VERSION
	.align		4
        /*0000*/ 	.byte	0x04, 0x37
        /*0002*/ 	.short	(.L_6059 - .L_6058)
.L_6058:
        /*0004*/ 	.word	0x00000082


	//----- nvinfo : EIATTR_KPARAM_INFO
	.align		4
.L_6059:
        /*0008*/ 	.byte	0x04, 0x17
        /*000a*/ 	.short	(.L_6061 - .L_6060)
.L_6060:
        /*000c*/ 	.word	0x00000000
        /*0010*/ 	.short	0x0002
        /*0012*/ 	.short	0x0c49
        /*0014*/ 	.byte	0x00, 0xf0, 0x05, 0x00


	//----- nvinfo : EIATTR_KPARAM_INFO
	.align		4
.L_6061:
        /*0018*/ 	.byte	0x04, 0x17
        /*001a*/ 	.short	(.L_6063 - .L_6062)
.L_6062:
        /*001c*/ 	.word	0x00000000
        /*0020*/ 	.short	0x0001
        /*0022*/ 	.short	0x0c48
        /*0024*/ 	.byte	0x00, 0xf0, 0x05, 0x00


	//----- nvinfo : EIATTR_KPARAM_INFO
	.align		4
.L_6063:
        /*0028*/ 	.byte	0x04, 0x17
        /*002a*/ 	.short	(.L_6065 - .L_6064)
.L_6064:
        /*002c*/ 	.word	0x00000000
        /*0030*/ 	.short	0x0000
        /*0032*/ 	.short	0x0000
        /*0034*/ 	.byte	0x00, 0xf0, 0x21, 0x31


	//----- nvinfo : EIATTR_SPARSE_MMA_MASK
	.align		4
.L_6065:
        /*0038*/ 	.byte	0x03, 0x50
        /*003a*/ 	.short	0x0000


	//----- nvinfo : EIATTR_MAXREG_COUNT
	.align		4
        /*003c*/ 	.byte	0x03, 0x1b
        /*003e*/ 	.short	0x0080


	//----- nvinfo : EIATTR_MERCURY_ISA_VERSION
	.align		4
        /*0040*/ 	.byte	0x03, 0x5f
        /*0042*/ 	.short	0x0101


	//----- nvinfo : EIATTR_VRC_CTA_INIT_COUNT
	.align		4
        /*0044*/ 	.byte	0x02, 0x4a
	.zero		1
	.zero		1


	//----- nvinfo : EIATTR_EXIT_INSTR_OFFSETS
	.align		4
        /*0048*/ 	.byte	0x04, 0x1c
        /*004a*/ 	.short	(.L_6067 - .L_6066)


	//   ....[0]....
.L_6066:
        /*004c*/ 	.word	0x00000170


	//   ....[1]....
        /*0050*/ 	.word	0x00000c90


	//   ....[2]....
        /*0054*/ 	.word	0x00000f60


	//   ....[3]....
        /*0058*/ 	.word	0x00000fc0


	//   ....[4]....
        /*005c*/ 	.word	0x00001010


	//   ....[5]....
        /*0060*/ 	.word	0x000011c0


	//----- nvinfo : EIATTR_MAX_THREADS
	.align		4
.L_6067:
        /*0064*/ 	.byte	0x04, 0x05
        /*0066*/ 	.short	(.L_6069 - .L_6068)
.L_6068:
        /*0068*/ 	.word	0x00000200
        /*006c*/ 	.word	0x00000001
        /*0070*/ 	.word	0x00000001


	//----- nvinfo : EIATTR_CRS_STACK_SIZE
	.align		4
.L_6069:
        /*0074*/ 	.byte	0x04, 0x1e
        /*0076*/ 	.short	(.L_6071 - .L_6070)
.L_6070:
        /*0078*/ 	.word	0x00000000


	//----- nvinfo : EIATTR_CBANK_PARAM_SIZE
	.align		4
.L_6071:
        /*007c*/ 	.byte	0x03, 0x19
        /*007e*/ 	.short	0x0c4a


	//----- nvinfo : EIATTR_PARAM_CBANK
	.align		4
        /*0080*/ 	.byte	0x04, 0x0a
        /*0082*/ 	.short	(.L_6073 - .L_6072)
	.align		4
.L_6072:
        /*0084*/ 	.word	index@(.nv.constant0._ZN2at6native55_GLOBAL__N__de093ff9_22_ForeachBinaryOpList_cu_a911ec4325multi_tensor_apply_kernelINS1_18TensorListMetadataILi2EEENS1_11CopyFunctorIsbLi2ELi1ELi1EEEJNS0_4CopyIsbEEEEEvT_T0_DpT1_)
        /*0088*/ 	.short	0x0380
        /*008a*/ 	.short	0x0c4a


	//----- nvinfo : EIATTR_SW_WAR
	.align		4
.L_6073:
        /*008c*/ 	.byte	0x04, 0x36
        /*008e*/ 	.short	(.L_6075 - .L_6074)
.L_6074:
        /*0090*/ 	.word	0x00000008
.L_6075:


//--------------------- .nv.info._ZN2at6native55_GLOBAL__N__de093ff9_22_ForeachBinaryOpList_cu_a911ec4325multi_tensor_apply_kernelINS1_18TensorListMetadataILi2EEENS1_11CopyFunctorIsN3c108BFloat16ELi2ELi1ELi1EEEJNS0_4CopyIsS7_EEEEEvT_T0_DpT1_ --------------------------
	.section	.nv.info._ZN2at6native55_GLOBAL__N__de093ff9_22_ForeachBinaryOpList_cu_a911ec4325multi_tensor_apply_kernelINS1_18TensorListMetadataILi2EEENS1_11CopyFunctorIsN3c108BFloat16ELi2ELi1ELi1EEEJNS0_4CopyIsS7_EEEEEvT_T0_DpT1_,"",@"SHT_CUDA_INFO"
	.sectionflags	@""
	.align	4


	//----- nvinfo : EIATTR_CUDA_API_VERSION
	.align		4
        /*0000*/ 	.byte	0x04, 0x37
        /*0002*/ 	.short	(.L_6077 - .L_6076)
.L_6076:
        /*0004*/ 	.word	0x00000082


	//----- nvinfo : EIATTR_KPARAM_INFO
	.align		4
.L_6077:
        /*0008*/ 	.byte	0x04, 0x17
        /*000a*/ 	.short	(.L_6079 - .L_6078)
.L_6078:
        /*000c*/ 	.word	0x00000000
        /*0010*/ 	.short	0x0002
        /*0012*/ 	.short	0x0c49
        /*0014*/ 	.byte	0x00, 0xf0, 0x05, 0x00


	//----- nvinfo : EIATTR_KPARAM_INFO
	.align		4
.L_6079:
        /*0018*/ 	.byte	0x04, 0x17
        /*001a*/ 	.short	(.L_6081 - .L_6080)
.L_6080:
        /*001c*/ 	.word	0x00000000
        /*0020*/ 	.short	0x0001
        /*0022*/ 	.short	0x0c48
        /*0024*/ 	.byte	0x00, 0xf0, 0x05, 0x00


	//----- nvinfo : EIATTR_KPARAM_INFO
	.align		4
.L_6081:
        /*0028*/ 	.byte	0x04, 0x17
        /*002a*/ 	.short	(.L_6083 - .L_6082)
.L_6082:
        /*002c*/ 	.word	0x00000000
        /*0030*/ 	.short	0x0000
        /*0032*/ 	.short	0x0000
        /*0034*/ 	.byte	0x00, 0xf0, 0x21, 0x31


	//----- nvinfo : EIATTR_SPARSE_MMA_MASK
	.align		4
.L_6083:
        /*0038*/ 	.byte	0x03, 0x50
        /*003a*/ 	.short	0x0000


	//----- nvinfo : EIATTR_MAXREG_COUNT
	.align		4
        /*003c*/ 	.byte	0x03, 0x1b
        /*003e*/ 	.short	0x0080


	//----- nvinfo : EIATTR_MERCURY_ISA_VERSION
	.align		4
        /*0040*/ 	.byte	0x03, 0x5f
        /*0042*/ 	.short	0x0101


	//----- nvinfo : EIATTR_VRC_CTA_INIT_COUNT
	.align		4
        /*0044*/ 	.byte	0x02, 0x4a
	.zero		1
	.zero		1


	//----- nvinfo : EIATTR_EXIT_INSTR_OFFSETS
	.align		4
        /*0048*/ 	.byte	0x04, 0x1c
        /*004a*/ 	.short	(.L_6085 - .L_6084)


	//   ....[0]....
.L_6084:
        /*004c*/ 	.word	0x00000170


	//   ....[1]....
        /*0050*/ 	.word	0x000009f0


	//   ....[2]....
        /*0054*/ 	.word	0x00000cd0


	//   ....[3]....
        /*0058*/ 	.word	0x00000d30


	//   ....[4]....
        /*005c*/ 	.word	0x00000d80


	//   ....[5]....
        /*0060*/ 	.word	0x00000f80


	//----- nvinfo : EIATTR_MAX_THREADS
	.align		4
.L_6085:
        /*0064*/ 	.byte	0x04, 0x05
        /*0066*/ 	.short	(.L_6087 - .L_6086)
.L_6086:
        /*0068*/ 	.word	0x00000200
        /*006c*/ 	.word	0x00000001
        /*0070*/ 	.word	0x00000001


	//----- nvinfo : EIATTR_CRS_STACK_SIZE
	.align		4
.L_6087:
        /*0074*/ 	.byte	0x04, 0x1e
        /*0076*/ 	.short	(.L_6089 - .L_6088)
.L_6088:
        /*0078*/ 	.word	0x00000000


	//----- nvinfo : EIATTR_CBANK_PARAM_SIZE
	.align		4
.L_6089:
        /*007c*/ 	.byte	0x03, 0x19
        /*007e*/ 	.short	0x0c4a


	//----- nvinfo : EIATTR_PARAM_CBANK
	.align		4
        /*0080*/ 	.byte	0x04, 0x0a
        /*0082*/ 	.short	(.L_6091 - .L_6090)
	.align		4
.L_6090:
        /*0084*/ 	.word	index@(.nv.constant0._ZN2at6native55_GLOBAL__N__de093ff9_22_ForeachBinaryOpList_cu_a911ec4325multi_tensor_apply_kernelINS1_18TensorListMetadataILi2EEENS1_11CopyFunctorIsN3c108BFloat16ELi2ELi1ELi1EEEJNS0_4CopyIsS7_EEEEEvT_T0_DpT1_)
        /*0088*/ 	.short	0x0380
        /*008a*/ 	.short	0x0c4a


	//----- nvinfo : EIATTR_SW_WAR
	.align		4
.L_6091:
        /*008c*/ 	.byte	0x04, 0x36
        /*008e*/ 	.short	(.L_6093 - .L_6092)
.L_6092:
        /*0090*/ 	.word	0x00000008
.L_6093:


//--------------------- .nv.info._ZN2at6native55_GLOBAL__N__de093ff9_22_ForeachBinaryOpList_cu_a911ec4325multi_tensor_apply_kernelINS1_18TensorListMetadataILi2EEENS1_11CopyFunctorIsN3c104HalfELi2ELi1ELi1EEEJNS0_4CopyIsS7_EEEEEvT_T0_DpT1_ --------------------------
	.section	.nv.info._ZN2at6native55_GLOBAL__N__de093ff9_22_ForeachBinaryOpList_cu_a911ec4325multi_tensor_apply_kernelINS1_18TensorListMetadataILi2EEENS1_11CopyFunctorIsN3c104HalfELi2ELi1ELi1EEEJNS0_4CopyIsS7_EEEEEvT_T0_DpT1_,"",@"SHT_CUDA_INFO"
	.sectionflags	@""
	.align	4


	//----- nvinfo : EIATTR_CUDA_API_VERSION
	.align		4
        /*0000*/ 	.byte	0x04, 0x37
        /*0002*/ 	.short	(.L_6095 - .L_6094)
.L_6094:
        /*0004*/ 	.word	0x00000082


	//----- nvinfo : EIATTR_KPARAM_INFO
	.align		4
.L_6095:
        /*0008*/ 	.byte	0x04, 0x17
        /*000a*/ 	.short	(.L_6097 - .L_6096)
.L_6096:
        /*000c*/ 	.word	0x00000000
        /*0010*/ 	.short	0x0002
        /*0012*/ 	.short	0x0c49
        /*0014*/ 	.byte	0x00, 0xf0, 0x05, 0x00


	//----- nvinfo : EIATTR_KPARAM_INFO
	.align		4
.L_6097:
        /*0018*/ 	.byte	0x04, 0x17
        /*001a*/ 	.short	(.L_6099 - .L_6098)
.L_6098:
        /*001c*/ 	.word	0x00000000
        /*0020*/ 	.short	0x0001
        /*0022*/ 	.short	0x0c48
        /*0024*/ 	.byte	0x00, 0xf0, 0x05, 0x00


	//----- nvinfo : EIATTR_KPARAM_INFO
	.align		4
.L_6099:
        /*0028*/ 	.byte	0x04, 0x17
        /*002a*/ 	.short	(.L_6101 - .L_6100)
.L_6100:
        /*002c*/ 	.word	0x00000000
        /*0030*/ 	.short	0x0000
        /*0032*/ 	.short	0x0000
        /*0034*/ 	.byte	0x00, 0xf0, 0x21, 0x31


	//----- nvinfo : EIATTR_SPARSE_MMA_MASK
	.align		4
.L_6101:
        /*0038*/ 	.byte	0x03, 0x50
        /*003a*/ 	.short	0x0000


	//----- nvinfo : EIATTR_MAXREG_COUNT
	.align		4
        /*003c*/ 	.byte	0x03, 0x1b
        /*003e*/ 	.short	0x0080


	//----- nvinfo : EIATTR_MERCURY_ISA_VERSION
	.align		4
        /*0040*/ 	.byte	0x03, 0x5f
        /*0042*/ 	.short	0x0101


	//----- nvinfo : EIATTR_VRC_CTA_INIT_COUNT
	.align		4
        /*0044*/ 	.byte	0x02, 0x4a
	.zero		1
	.zero		1


	//----- nvinfo : EIATTR_EXIT_INSTR_OFFSETS
	.align		4
        /*0048*/ 	.byte	0x04, 0x1c
        /*004a*/ 	.short	(.L_6103 - .L_6102)


	//   ....[0]....
.L_6102:
        /*004c*/ 	.word	0x00000170


	//   ....[1]....
        /*0050*/ 	.word	0x000009f0


	//   ....[2]....
        /*0054*/ 	.word	0x00000cd0


	//   ....[3]....
        /*0058*/ 	.word	0x00000d30


	//   ....[4]....
        /*005c*/ 	.word	0x00000d80


	//   ....[5]....
        /*0060*/ 	.word	0x00000f60


	//----- nvinfo : EIATTR_MAX_THREADS
	.align		4
.L_6103:
        /*0064*/ 	.byte	0x04, 0x05
        /*0066*/ 	.short	(.L_6105 - .L_6104)
.L_6104:
        /*0068*/ 	.word	0x00000200
        /*006c*/ 	.word	0x00000001
        /*0070*/ 	.word	0x00000001


	//----- nvinfo : EIATTR_CRS_STACK_SIZE
	.align		4
.L_6105:
        /*0074*/ 	.byte	0x04, 0x1e
        /*0076*/ 	.short	(.L_6107 - .L_6106)
.L_6106:
        /*0078*/ 	.word	0x00000000


	//----- nvinfo : EIATTR_CBANK_PARAM_SIZE
	.align		4
.L_6107:
        /*007c*/ 	.byte	0x03, 0x19
        /*007e*/ 	.short	0x0c4a


	//----- nvinfo : EIATTR_PARAM_CBANK
	.align		4
        /*0080*/ 	.byte	0x04, 0x0a
        /*0082*/ 	.short	(.L_6109 - .L_6108)
	.align		4
.L_6108:
        /*0084*/ 	.word	index@(.nv.constant0._ZN2at6native55_GLOBAL__N__de093ff9_22_ForeachBinaryOpList_cu_a911ec4325multi_tensor_apply_kernelINS1_18TensorListMetadataILi2EEENS1_11CopyFunctorIsN3c104HalfELi2ELi1ELi1EEEJNS0_4CopyIsS7_EEEEEvT_T0_DpT1_)
        /*0088*/ 	.short	0x0380
        /*008a*/ 	.short	0x0c4a


	//----- nvinfo : EIATTR_SW_WAR
	.align		4
.L_6109:
        /*008c*/ 	.byte	0x04, 0x36
        /*008e*/ 	.short	(.L_6111 - .L_6110)
.L_6110:
        /*0090*/ 	.word	0x00000008
.L_6111:


//--------------------- .nv.info._ZN2at6native55_GLOBAL__N__de093ff9_22_ForeachBinaryOpList_cu_a911ec4325multi_tensor_apply_kernelINS1_18TensorListMetadataILi2EEENS1_11CopyFunctorIsN3c107complexIfEELi2ELi1ELi1EEEJNS0_4CopyIsS8_EEEEEvT_T0_DpT1_ --------------------------
	.section	.nv.info._ZN2at6native55_GLOBAL__N__de093ff9_22_ForeachBinaryOpList_cu_a911ec4325multi_tensor_apply_kernelINS1_18TensorListMetadataILi2EEENS1_11CopyFunctorIsN3c107complexIfEELi2ELi1ELi1EEEJNS0_4CopyIsS8_EEEEEvT_T0_DpT1_,"",@"SHT_CUDA_INFO"
	.sectionflags	@""
	.align	4


	//----- nvinfo : EIATTR_CUDA_API_VERSION
	.align		4
        /*0000*/ 	.byte	0x04, 0x37
        /*0002*/ 	.short	(.L_6113 - .L_6112)
.L_6112:
        /*0004*/ 	.word	0x00000082


	//----- nvinfo : EIATTR_KPARAM_INFO
	.align		4
.L_6113:
        /*0008*/ 	.byte	0x04, 0x17
        /*000a*/ 	.short	(.L_6115 - .L_6114)
.L_6114:
        /*000c*/ 	.word	0x00000000
        /*0010*/ 	.short	0x0002
        /*0012*/ 	.short	0x0c49
        /*0014*/ 	.byte	0x00, 0xf0, 0x05, 0x00


	//----- nvinfo : EIATTR_KPARAM_INFO
	.align		4
.L_6115:
        /*0018*/ 	.byte	0x04, 0x17
        /*001a*/ 	.short	(.L_6117 - .L_6116)
.L_6116:
        /*001c*/ 	.word	0x00000000
        /*0020*/ 	.short	0x0001
        /*0022*/ 	.short	0x0c48
        /*0024*/ 	.byte	0x00, 0xf0, 0x05, 0x00


	//----- nvinfo : EIATTR_KPARAM_INFO
	.align		4
.L_6117:
        /*0028*/ 	.byte	0x04, 0x17
        /*002a*/ 	.short	(.L_6119 - .L_6118)
.L_6118:
        /*002c*/ 	.word	0x00000000
        /*0030*/ 	.short	0x0000
        /*0032*/ 	.short	0x0000
        /*0034*/ 	.byte	0x00, 0xf0, 0x21, 0x31


	//----- nvinfo : EIATTR_SPARSE_MMA_MASK
	.align		4
.L_6119:
        /*0038*/ 	.byte	0x03, 0x50
        /*003a*/ 	.short	0x0000


	//----- nvinfo : EIATTR_MAXREG_COUNT
	.align		4
        /*003c*/ 	.byte	0x03, 0x1b
        /*003e*/ 	.short	0x0080


	//----- nvinfo : EIATTR_MERCURY_ISA_VERSION
	.align		4
        /*0040*/ 	.byte	0x03, 0x5f
        /*0042*/ 	.short	0x0101


	//----- nvinfo : EIATTR_VRC_CTA_INIT_COUNT
	.align		4
        /*0044*/ 	.byte	0x02, 0x4a
	.zero		1
	.zero		1


	//----- nvinfo : EIATTR_EXIT_INSTR_OFFSETS
	.align		4
        /*0048*/ 	.byte	0x04, 0x1c
        /*004a*/ 	.short	(.L_6121 - .L_6120)


	//   ....[0]....
.L_6120:
        /*004c*/ 	.word	0x00000170


	//   ....[1]....
        /*0050*/ 	.word	0x000009a0


	//   ....[2]....
        /*0054*/ 	.word	0x00000c60


	//   ....[3]....
        /*0058*/ 	.word	0x00000cb0


	//   ....[4]....
        /*005c*/ 	.word	0x00000d00


	//   ....[5]....
        /*0060*/ 	.word	0x00000e80


	//----- nvinfo : EIATTR_MAX_THREADS
	.align		4
.L_6121:
        /*0064*/ 	.byte	0x04, 0x05
        /*0066*/ 	.short	(.L_6123 - .L_6122)
.L_6122:
        /*0068*/ 	.word	0x00000200
        /*006c*/ 	.word	0x00000001
        /*0070*/ 	.word	0x00000001


	//----- nvinfo : EIATTR_CRS_STACK_SIZE
	.align		4
.L_6123:
        /*0074*/ 	.byte	0x04, 0x1e
        /*0076*/ 	.short	(.L_6125 - .L_6124)
.L_6124:
        /*0078*/ 	.word	0x00000000


	//----- nvinfo : EIATTR_CBANK_PARAM_SIZE
	.align		4
.L_6125:
        /*007c*/ 	.byte	0x03, 0x19
        /*007e*/ 	.short	0x0c4a


	//----- nvinfo : EIATTR_PARAM_CBANK
	.align		4
        /*0080*/ 	.byte	0x04, 0x0a
        /*0082*/ 	.short	(.L_6127 - .L_6126)
	.align		4
.L_6126:
        /*0084*/ 	.word	index@(.nv.constant0._ZN2at6native55_GLOBAL__N__de093ff9_22_ForeachBinaryOpList_cu_a911ec4325multi_tensor_apply_kernelINS1_18TensorListMetadataILi2EEENS1_11CopyFunctorIsN3c107complexIfEELi2ELi1ELi1EEEJNS0_4CopyIsS8_EEEEEvT_T0_DpT1_)
        /*0088*/ 	.short	0x0380
        /*008a*/ 	.short	0x0c4a


	//----- nvinfo : EIATTR_SW_WAR
	.align		4
.L_6127:
        /*008c*/ 	.byte	0x04, 0x36
        /*008e*/ 	.short	(.L_6129 - .L_6128)
.L_6128:
        /*0090*/ 	.word	0x00000008
.L_6129:


//--------------------- .nv.info._ZN2at6native55_GLOBAL__N__de093ff9_22_ForeachBinaryOpList_cu_a911ec4325multi_tensor_apply_kernelINS1_18TensorListMetadataILi2EEENS1_11CopyFunctorIsN3c107complexIdEELi2ELi1ELi1EEEJNS0_4CopyIsS8_EEEEEvT_T0_DpT1_ --------------------------
	.section	.nv.info._ZN2at6native55_GLOBAL__N__de093ff9_22_ForeachBinaryOpList_cu_a911ec4325multi_tensor_apply_kernelINS1_18TensorListMetadataILi2EEENS1_11CopyFunctorIsN3c107complexIdEELi2ELi1ELi1EEEJNS0_4CopyIsS8_EEEEEvT_T0_DpT1_,"",@"SHT_CUDA_INFO"
	.sectionflags	@""
	.align	4


	//----- nvinfo : EIATTR_CUDA_API_VERSION
	.align		4
        /*0000*/ 	.byte	0x04, 0x37
        /*0002*/ 	.short	(.L_6131 - .L_6130)
.L_6130:
        /*0004*/ 	.word	0x00000082


	//----- nvinfo : EIATTR_KPARAM_INFO
	.align		4
.L_6131:
        /*0008*/ 	.byte	0x04, 0x17
        /*000a*/ 	.short	(.L_6133 - .L_6132)
.L_6132:
        /*000c*/ 	.word	0x00000000
        /*0010*/ 	.short	0x0002
        /*0012*/ 	.short	0x0c49
        /*0014*/ 	.byte	0x00, 0xf0, 0x05, 0x00


	//----- nvinfo : EIATTR_KPARAM_INFO
	.align		4
.L_6133:
        /*0018*/ 	.byte	0x04, 0x17
        /*001a*/ 	.short	(.L_6135 - .L_6134)
.L_6134:
        /*001c*/ 	.word	0x00000000
        /*0020*/ 	.short	0x0001
        /*0022*/ 	.short	0x0c48
        /*0024*/ 	.byte	0x00, 0xf0, 0x05, 0x00


	//----- nvinfo : EIATTR_KPARAM_INFO
	.align		4
.L_6135:
        /*0028*/ 	.byte	0x04, 0x17
        /*002a*/ 	.short	(.L_6137 - .L_6136)
.L_6136:
        /*002c*/ 	.word	0x00000000
        /*0030*/ 	.short	0x0000
        /*0032*/ 	.short	0x0000
        /*0034*/ 	.byte	0x00, 0xf0, 0x21, 0x31


	//----- nvinfo : EIATTR_SPARSE_MMA_MASK
	.align		4
.L_6137:
        /*0038*/ 	.byte	0x03, 0x50
        /*003a*/ 	.short	0x0000


	//----- nvinfo : EIATTR_MAXREG_COUNT
	.align		4
        /*003c*/ 	.byte	0x03, 0x1b
        /*003e*/ 	.short	0x0080


	//----- nvinfo : EIATTR_MERCURY_ISA_VERSION
	.align		4
        /*0040*/ 	.byte	0x03, 0x5f
        /*0042*/ 	.short	0x0101


	//----- nvinfo : EIATTR_VRC_CTA_INIT_COUNT
	.align		4
        /*0044*/ 	.byte	0x02, 0x4a
	.zero		1
	.zero		1


	//----- nvinfo : EIATTR_EXIT_INSTR_OFFSETS
	.align		4
        /*0048*/ 	.byte	0x04, 0x1c
        /*004a*/ 	.short	(.L_6139 - .L_6138)


	//   ....[0]....
.L_6138:
        /*004c*/ 	.word	0x00000170


	//   ....[1]....
        /*0050*/ 	.word	0x00000b00


	//   ....[2]....
        /*0054*/ 	.word	0x00000e10


	//   ....[3]....
        /*0058*/ 	.word	0x00000e60


	//   ....[4]....
        /*005c*/ 	.word	0x00000eb0


	//   ....[5]....
        /*0060*/ 	.word	0x00001100


	//----- nvinfo : EIATTR_MAX_THREADS
	.align		4
.L_6139:
        /*0064*/ 	.byte	0x04, 0x05
        /*0066*/ 	.short	(.L_6141 - .L_6140)
.L_6140:
        /*0068*/ 	.word	0x00000200
        /*006c*/ 	.word	0x00000001
        /*0070*/ 	.word	0x00000001


	//----- nvinfo : EIATTR_CRS_STACK_SIZE
	.align		4
.L_6141:
        /*0074*/ 	.byte	0x04, 0x1e
        /*0076*/ 	.short	(.L_6143 - .L_6142)
.L_6142:
        /*0078*/ 	.word	0x00000000


	//----- nvinfo : EIATTR_CBANK_PARAM_SIZE
	.align		4
.L_6143:
        /*007c*/ 	.byte	0x03, 0x19
        /*007e*/ 	.short	0x0c4a


	//----- nvinfo : EIATTR_PARAM_CBANK
	.align		4
        /*0080*/ 	.byte	0x04, 0x0a
        /*0082*/ 	.short	(.L_6145 - .L_6144)
	.align		4
.L_6144:
        /*0084*/ 	.word	index@(.nv.constant0._ZN2at6native55_GLOBAL__N__de093ff9_22_ForeachBinaryOpList_cu_a911ec4325multi_tensor_apply_kernelINS1_18TensorListMetadataILi2EEENS1_11CopyFunctorIsN3c107complexIdEELi2ELi1ELi1EEEJNS0_4CopyIsS8_EEEEEvT_T0_DpT1_)
        /*0088*/ 	.short	0x0380
        /*008a*/ 	.short	0x0c4a


	//----- nvinfo : EIATTR_SW_WAR
	.align		4
.L_6145:
        /*008c*/ 	.byte	0x04, 0x36
        /*008e*/ 	.short	(.L_6147 - .L_6146)
.L_6146:
        /*0090*/ 	.word	0x00000008
.L_6147:


//--------------------- .nv.info._ZN2at6native55_GLOBAL__N__de093ff9_22_ForeachBinaryOpList_cu_a911ec4325multi_tensor_apply_kernelINS1_18TensorListMetadataILi2EEENS1_11CopyFunctorIsfLi2ELi1ELi1EEEJNS0_4CopyIsfEEEEEvT_T0_DpT1_ --------------------------
	.section	.nv.info._ZN2at6native55_GLOBAL__N__de093ff9_22_ForeachBinaryOpList_cu_a911ec4325multi_tensor_apply_kernelINS1_18TensorListMetadataILi2EEENS1_11CopyFunctorIsfLi2ELi1ELi1EEEJNS0_4CopyIsfEEEEEvT_T0_DpT1_,"",@"SHT_CUDA_INFO"
	.sectionflags	@""
	.align	4


	//----- nvinfo : EIATTR_CUDA_API_VERSION
	.align		4
        /*0000*/ 	.byte	0x04, 0x37
        /*0002*/ 	.short	(.L_6149 - .L_6148)
.L_6148:
        /*0004*/ 	.word	0x00000082


	//----- nvinfo : EIATTR_KPARAM_INFO
	.align		4
.L_6149:
        /*0008*/ 	.byte	0x04, 0x17
        /*000a*/ 	.short	(.L_6151 - .L_6150)
.L_6150:
        /*000c*/ 	.word	0x00000000
        /*0010*/ 	.short	0x0002
        /*0012*/ 	.short	0x0c49
        /*0014*/ 	.byte	0x00, 0xf0, 0x05, 0x00


	//----- nvinfo : EIATTR_KPARAM_INFO
	.align		4
.L_6151:
        /*0018*/ 	.byte	0x04, 0x17
        /*001a*/ 	.short	(.L_6153 - .L_6152)
.L_6152:
        /*001c*/ 	.word	0x00000000
        /*0020*/ 	.short	0x0001
        /*0022*/ 	.short	0x0c48
        /*0024*/ 	.byte	0x00, 0xf0, 0x05, 0x00


	//----- nvinfo : EIATTR_KPARAM_INFO
	.align		4
.L_6153:
        /*0028*/ 	.byte	0x04, 0x17
        /*002a*/ 	.short	(.L_6155 - .L_6154)
.L_6154:
        /*002c*/ 	.word	0x00000000
        /*0030*/ 	.short	0x0000
        /*0032*/ 	.short	0x0000
        /*0034*/ 	.byte	0x00, 0xf0, 0x21, 0x31


	//----- nvinfo : EIATTR_SPARSE_MMA_MASK
	.align		4
.L_6155:
        /*0038*/ 	.byte	0x03, 0x50
        /*003a*/ 	.short	0x0000


	//----- nvinfo : EIATTR_MAXREG_COUNT
	.align		4
        /*003c*/ 	.byte	0x03, 0x1b
        /*003e*/ 	.short	0x0080


	//----- nvinfo : EIATTR_MERCURY_ISA_VERSION
	.align		4
        /*0040*/ 	.byte	0x03, 0x5f
        /*0042*/ 	.short	0x0101


	//----- nvinfo : EIATTR_VRC_CTA_INIT_COUNT
	.align		4
        /*0044*/ 	.byte	0x02, 0x4a
	.zero		1
	.zero		1


	//----- nvinfo : EIATTR_EXIT_INSTR_OFFSETS
	.align		4
        /*0048*/ 	.byte	0x04, 0x1c
        /*004a*/ 	.short	(.L_6157 - .L_6156)


	//   ....[0]....
.L_6156:
        /*004c*/ 	.word	0x00000170


	//   ....[1]....
        /*0050*/ 	.word	0x00000970


	//   ....[2]....
        /*0054*/ 	.word	0x00000c20


	//   ....[3]....
        /*0058*/ 	.word	0x00000c70


	//   ....[4]....
        /*005c*/ 	.word	0x00000cc0


	//   ....[5]....
        /*0060*/ 	.word	0x00000e40


	//----- nvinfo : EIATTR_MAX_THREADS
	.align		4
.L_6157:
        /*0064*/ 	.byte	0x04, 0x05
        /*0066*/ 	.short	(.L_6159 - .L_6158)
.L_6158:
        /*0068*/ 	.word	0x00000200
        /*006c*/ 	.word	0x00000001
        /*0070*/ 	.word	0x00000001


	//----- nvinfo : EIATTR_CRS_STACK_SIZE
	.align		4
.L_6159:
        /*0074*/ 	.byte	0x04, 0x1e
        /*0076*/ 	.short	(.L_6161 - .L_6160)
.L_6160:
        /*0078*/ 	.word	0x00000000


	//----- nvinfo : EIATTR_CBANK_PARAM_SIZE
	.align		4
.L_6161:
        /*007c*/ 	.byte	0x03, 0x19
        /*007e*/ 	.short	0x0c4a


	//----- nvinfo : EIATTR_PARAM_CBANK
	.align		4
        /*0080*/ 	.byte	0x04, 0x0a
        /*0082*/ 	.short	(.L_6163 - .L_6162)
	.align		4
.L_6162:
        /*0084*/ 	.word	index@(.nv.constant0._ZN2at6native55_GLOBAL__N__de093ff9_22_ForeachBinaryOpList_cu_a911ec4325multi_tensor_apply_kernelINS1_18TensorListMetadataILi2EEENS1_11CopyFunctorIsfLi2ELi1ELi1EEEJNS0_4CopyIsfEEEEEvT_T0_DpT1_)
        /*0088*/ 	.short	0x0380
        /*008a*/ 	.short	0x0c4a


	//----- nvinfo : EIATTR_SW_WAR
	.align		4
.L_6163:
        /*008c*/ 	.byte	0x04, 0x36
        /*008e*/ 	.short	(.L_6165 - .L_6164)
.L_6164:
        /*0090*/ 	.word	0x00000008
.L_6165:


//--------------------- .nv.info._ZN2at6native55_GLOBAL__N__de093ff9_22_ForeachBinaryOpList_cu_a911ec4325multi_tensor_apply_kernelINS1_18TensorListMetadataILi2EEENS1_11CopyFunctorIsdLi2ELi1ELi1EEEJNS0_4CopyIsdEEEEEvT_T0_DpT1_ --------------------------
	.section	.nv.info._ZN2at6native55_GLOBAL__N__de093ff9_22_ForeachBinaryOpList_cu_a911ec4325multi_tensor_apply_kernelINS1_18TensorListMetadataILi2EEENS1_11CopyFunctorIsdLi2ELi1ELi1EEEJNS0_4CopyIsdEEEEEvT_T0_DpT1_,"",@"SHT_CUDA_INFO"
	.sectionflags	@""
	.align	4


	//----- nvinfo : EIATTR_CUDA_API_VERSION
	.align		4
        /*0000*/ 	.byte	0x04, 0x37
        /*0002*/ 	.short	(.L_6167 - .L_6166)
.L_6166:
        /*0004*/ 	.word	0x00000082


	//----- nvinfo : EIATTR_KPARAM_INFO
	.align		4
.L_6167:
        /*0008*/ 	.byte	0x04, 0x17
        /*000a*/ 	.short	(.L_6169 - .L_6168)
.L_6168:
        /*000c*/ 	.word	0x00000000
        /*0010*/ 	.short	0x0002
        /*0012*/ 	.short	0x0c49
        /*0014*/ 	.byte	0x00, 0xf0, 0x05, 0x00


	//----- nvinfo : EIATTR_KPARAM_INFO
	.align		4
.L_6169:
        /*0018*/ 	.byte	0x04, 0x17
        /*001a*/ 	.short	(.L_6171 - .L_6170)
.L_6170:
        /*001c*/ 	.word	0x00000000
        /*0020*/ 	.short	0x0001
        /*0022*/ 	.short	0x0c48
        /*0024*/ 	.byte	0x00, 0xf0, 0x05, 0x00


	//----- nvinfo : EIATTR_KPARAM_INFO
	.align		4
.L_6171:
        /*0028*/ 	.byte	0x04, 0x17
        /*002a*/ 	.short	(.L_6173 - .L_6172)
.L_6172:
        /*002c*/ 	.word	0x00000000
        /*0030*/ 	.short	0x0000
        /*0032*/ 	.short	0x0000
        /*0034*/ 	.byte	0x00, 0xf0, 0x21, 0x31


	//----- nvinfo : EIATTR_SPARSE_MMA_MASK
	.align		4
.L_6173:
        /*0038*/ 	.byte	0x03, 0x50
        /*003a*/ 	.short	0x0000


	//----- nvinfo : EIATTR_MAXREG_COUNT
	.align		4
        /*003c*/ 	.byte	0x03, 0x1b
        /*003e*/ 	.short	0x0080


	//----- nvinfo : EIATTR_MERCURY_ISA_VERSION
	.align		4
        /*0040*/ 	.byte	0x03, 0x5f
        /*0042*/ 	.short	0x0101


	//----- nvinfo : EIATTR_VRC_CTA_INIT_COUNT
	.align		4
        /*0044*/ 	.byte	0x02, 0x4a
	.zero		1
	.zero		1


	//----- nvinfo : EIATTR_EXIT_INSTR_OFFSETS
	.align		4
        /*0048*/ 	.byte	0x04, 0x1c
        /*004a*/ 	.short	(.L_6175 - .L_6174)


	//   ....[0]....
.L_6174:
        /*004c*/ 	.word	0x00000170


	//   ....[1]....
        /*0050*/ 	.word	0x00000ab0


	//   ....[2]....
        /*0054*/ 	.word	0x00000dc0


	//   ....[3]....
        /*0058*/ 	.word	0x00000e10


	//   ....[4]....
        /*005c*/ 	.word	0x00000e60


	//   ....[5]....
        /*0060*/ 	.word	0x00001090


	//----- nvinfo : EIATTR_MAX_THREADS
	.align		4
.L_6175:
        /*0064*/ 	.byte	0x04, 0x05
        /*0066*/ 	.short	(.L_6177 - .L_6176)
.L_6176:
        /*0068*/ 	.word	0x00000200
        /*006c*/ 	.word	0x00000001
        /*0070*/ 	.word	0x00000001


	//----- nvinfo : EIATTR_CRS_STACK_SIZE
	.align		4
.L_6177:
        /*0074*/ 	.byte	0x04, 0x1e
        /*0076*/ 	.short	(.L_6179 - .L_6178)
.L_6178:
        /*0078*/ 	.word	0x00000000


	//----- nvinfo : EIATTR_CBANK_PARAM_SIZE
	.align		4
.L_6179:
        /*007c*/ 	.byte	0x03, 0x19
        /*007e*/ 	.short	0x0c4a


	//----- nvinfo : EIATTR_PARAM_CBANK
	.align		4
        /*0080*/ 	.byte	0x04, 0x0a
        /*0082*/ 	.short	(.L_6181 - .L_6180)
	.align		4
.L_6180:
        /*0084*/ 	.word	index@(.nv.constant0._ZN2at6native55_GLOBAL__N__de093ff9_22_ForeachBinaryOpList_cu_a911ec4325multi_tensor_apply_kernelINS1_18TensorListMetadataILi2EEENS1_11CopyFunctorIsdLi2ELi1ELi1EEEJNS0_4CopyIsdEEEEEvT_T0_DpT1_)
        /*0088*/ 	.short	0x0380
        /*008a*/ 	.short	0x0c4a


	//----- nvinfo : EIATTR_SW_WAR
	.align		4
.L_6181:
        /*008c*/ 	.byte	0x04, 0x36
        /*008e*/ 	.short	(.L_6183 - .L_6182)
.L_6182:
        /*0090*/ 	.word	0x00000008
.L_6183:


//--------------------- .nv.info._ZN2at6native55_GLOBAL__N__de093ff9_22_ForeachBinaryOpList_cu_a911ec4325multi_tensor_apply_kernelINS1_18TensorListMetadataILi2EEENS1_11CopyFunctorIsiLi2ELi1ELi1EEEJNS0_4CopyIsiEEEEEvT_T0_DpT1_ --------------------------
	.section	.nv.info._ZN2at6native55_GLOBAL__N__de093ff9_22_ForeachBinaryOpList_cu_a911ec4325multi_tensor_apply_kernelINS1_18TensorListMetadataILi2EEENS1_11CopyFunctorIsiLi2ELi1ELi1EEEJNS0_4CopyIsiEEEEEvT_T0_DpT1_,"",@"SHT_CUDA_INFO"
	.sectionflags	@""
	.align	4


	//----- nvinfo : EIATTR_CUDA_API_VERSION
	.align		4
        /*0000*/ 	.byte	0x04, 0x37
        /*0002*/ 	.short	(.L_6185 - .L_6184)
.L_6184:
        /*0004*/ 	.word	0x00000082


	//----- nvinfo : EIATTR_KPARAM_INFO
	.align		4
.L_6185:
        /*0008*/ 	.byte	0x04, 0x17
        /*000a*/ 	.short	(.L_6187 - .L_6186)
.L_6186:
        /*000c*/ 	.word	0x00000000
        /*0010*/ 	.short	0x0002
        /*0012*/ 	.short	0x0c49
        /*0014*/ 	.byte	0x00, 0xf0, 0x05, 0x00


	//----- nvinfo : EIATTR_KPARAM_INFO
	.align		4
.L_6187:
        /*0018*/ 	.byte	0x04, 0x17
        /*001a*/ 	.short	(.L_6189 - .L_6188)
.L_6188:
        /*001c*/ 	.word	0x00000000
        /*0020*/ 	.short	0x0001
        /*0022*/ 	.short	0x0c48
        /*0024*/ 	.byte	0x00, 0xf0, 0x05, 0x00


	//----- nvinfo : EIATTR_KPARAM_INFO
	.align		4
.L_6189:
        /*0028*/ 	.byte	0x04, 0x17
        /*002a*/ 	.short	(.L_6191 - .L_6190)
.L_6190:
        /*002c*/ 	.word	0x00000000
        /*0030*/ 	.short	0x0000
        /*0032*/ 	.short	0x0000
        /*0034*/ 	.byte	0x00, 0xf0, 0x21, 0x31


	//----- nvinfo : EIATTR_SPARSE_MMA_MASK
	.align		4
.L_6191:
        /*0038*/ 	.byte	0x03, 0x50
        /*003a*/ 	.short	0x0000


	//----- nvinfo : EIATTR_MAXREG_COUNT
	.align		4
        /*003c*/ 	.byte	0x03, 0x1b
        /*003e*/ 	.short	0x0080


	//----- nvinfo : EIATTR_MERCURY_ISA_VERSION
	.align		4
        /*0040*/ 	.byte	0x03, 0x5f
        /*0042*/ 	.short	0x0101


	//----- nvinfo : EIATTR_VRC_CTA_INIT_COUNT
	.align		4
        /*0044*/ 	.byte	0x02, 0x4a
	.zero		1
	.zero		1


	//----- nvinfo : EIATTR_EXIT_INSTR_OFFSETS
	.align		4
        /*0048*/ 	.byte	0x04, 0x1c
        /*004a*/ 	.short	(.L_6193 - .L_6192)


	//   ....[0]....
.L_6192:
        /*004c*/ 	.word	0x00000170


	//   ....[1]....
        /*0050*/ 	.word	0x000008f0


	//   ....[2]....
        /*0054*/ 	.word	0x00000b50


	//   ....[3]....
        /*0058*/ 	.word	0x00000b90


	//   ....[4]....
        /*005c*/ 	.word	0x00000be0


	//   ....[5]....
        /*0060*/ 	.word	0x00000d20


	//----- nvinfo : EIATTR_MAX_THREADS
	.align		4
.L_6193:
        /*0064*/ 	.byte	0x04, 0x05
        /*0066*/ 	.short	(.L_6195 - .L_6194)
.L_6194:
        /*0068*/ 	.word	0x00000200
        /*006c*/ 	.word	0x00000001
        /*0070*/ 	.word	0x00000001


	//----- nvinfo : EIATTR_CRS_STACK_SIZE
	.align		4
.L_6195:
        /*0074*/ 	.byte	0x04, 0x1e
        /*0076*/ 	.short	(.L_6197 - .L_6196)
.L_6196:
        /*0078*/ 	.word	0x00000000


	//----- nvinfo : EIATTR_CBANK_PARAM_SIZE
	.align		4
.L_6197:
        /*007c*/ 	.byte	0x03, 0x19
        /*007e*/ 	.short	0x0c4a


	//----- nvinfo : EIATTR_PARAM_CBANK
	.align		4
        /*0080*/ 	.byte	0x04, 0x0a
        /*0082*/ 	.short	(.L_6199 - .L_6198)
	.align		4
.L_6198:
        /*0084*/ 	.word	index@(.nv.constant0._ZN2at6native55_GLOBAL__N__de093ff9_22_ForeachBinaryOpList_cu_a911ec4325multi_tensor_apply_kernelINS1_18TensorListMetadataILi2EEENS1_11CopyFunctorIsiLi2ELi1ELi1EEEJNS0_4CopyIsiEEEEEvT_T0_DpT1_)
        /*0088*/ 	.short	0x0380
        /*008a*/ 	.short	0x0c4a


	//----- nvinfo : EIATTR_SW_WAR
	.align		4
.L_6199:
        /*008c*/ 	.byte	0x04, 0x36
        /*008e*/ 	.short	(.L_6201 - .L_6200)
.L_6200:
        /*0090*/ 	.word	0x00000008
.L_6201:


//--------------------- .nv.info._ZN2at6native55_GLOBAL__N__de093ff9_22_ForeachBinaryOpList_cu_a911ec4325multi_tensor_apply_kernelINS1_18TensorListMetadataILi2EEENS1_11CopyFunctorIslLi2ELi1ELi1EEEJNS0_4CopyIslEEEEEvT_T0_DpT1_ --------------------------
	.section	.nv.info._ZN2at6native55_GLOBAL__N__de093ff9_22_ForeachBinaryOpList_cu_a911ec4325multi_tensor_apply_kernelINS1_18TensorListMetadataILi2EEENS1_11CopyFunctorIslLi2ELi1ELi1EEEJNS0_4CopyIslEEEEEvT_T0_DpT1_,"",@"SHT_CUDA_INFO"
	.sectionflags	@""
	.align	4


	//----- nvinfo : EIATTR_CUDA_API_VERSION
	.align		4
        /*0000*/ 	.byte	0x04, 0x37
        /*0002*/ 	.short	(.L_6203 - .L_6202)
.L_6202:
        /*0004*/ 	.word	0x00000082


	//----- nvinfo : EIATTR_KPARAM_INFO
	.align		4
.L_6203:
        /*0008*/ 	.byte	0x04, 0x17
        /*000a*/ 	.short	(.L_6205 - .L_6204)
.L_6204:
        /*000c*/ 	.word	0x00000000
        /*0010*/ 	.short	0x0002
        /*0012*/ 	.short	0x0c49
        /*0014*/ 	.byte	0x00, 0xf0, 0x05, 0x00


	//----- nvinfo : EIATTR_KPARAM_INFO
	.align		4
.L_6205:
        /*0018*/ 	.byte	0x04, 0x17
        /*001a*/ 	.short	(.L_6207 - .L_6206)
.L_6206:
        /*001c*/ 	.word	0x00000000
        /*0020*/ 	.short	0x0001
        /*0022*/ 	.short	0x0c48
        /*0024*/ 	.byte	0x00, 0xf0, 0x05, 0x00


	//----- nvinfo : EIATTR_KPARAM_INFO
	.align		4
.L_6207:
        /*0028*/ 	.byte	0x04, 0x17
        /*002a*/ 	.short	(.L_6209 - .L_6208)
.L_6208:
        /*002c*/ 	.word	0x00000000
        /*0030*/ 	.short	0x0000
        /*0032*/ 	.short	0x0000
        /*0034*/ 	.byte	0x00, 0xf0, 0x21, 0x31


	//----- nvinfo : EIATTR_SPARSE_MMA_MASK
	.align		4
.L_6209:
        /*0038*/ 	.byte	0x03, 0x50
        /*003a*/ 	.short	0x0000


	//----- nvinfo : EIATTR_MAXREG_COUNT
	.align		4
        /*003c*/ 	.byte	0x03, 0x1b
        /*003e*/ 	.short	0x0080


	//----- nvinfo : EIATTR_MERCURY_ISA_VERSION
	.align		4
        /*0040*/ 	.byte	0x03, 0x5f
        /*0042*/ 	.short	0x0101


	//----- nvinfo : EIATTR_VRC_CTA_INIT_COUNT
	.align		4
        /*0044*/ 	.byte	0x02, 0x4a
	.zero		1
	.zero		1


	//----- nvinfo : EIATTR_EXIT_INSTR_OFFSETS
	.align		4
        /*0048*/ 	.byte	0x04, 0x1c
        /*004a*/ 	.short	(.L_6211 - .L_6210)


	//   ....[0]....
.L_6210:
        /*004c*/ 	.word	0x00000170


	//   ....[1]....
        /*0050*/ 	.word	0x00000970


	//   ....[2]....
        /*0054*/ 	.word	0x00000c10


	//   ....[3]....
        /*0058*/ 	.word	0x00000c50


	//   ....[4]....
        /*005c*/ 	.word	0x00000ca0


	//   ....[5]....
        /*0060*/ 	.word	0x00000de0


	//----- nvinfo : EIATTR_MAX_THREADS
	.align		4
.L_6211:
        /*0064*/ 	.byte	0x04, 0x05
        /*0066*/ 	.short	(.L_6213 - .L_6212)
.L_6212:
        /*0068*/ 	.word	0x00000200
        /*006c*/ 	.word	0x00000001
        /*0070*/ 	.word	0x00000001


	//----- nvinfo : EIATTR_CRS_STACK_SIZE
	.align		4
.L_6213:
        /*0074*/ 	.byte	0x04, 0x1e
        /*0076*/ 	.short	(.L_6215 - .L_6214)
.L_6214:
        /*0078*/ 	.word	0x00000000


	//----- nvinfo : EIATTR_CBANK_PARAM_SIZE
	.align		4
.L_6215:
        /*007c*/ 	.byte	0x03, 0x19
        /*007e*/ 	.short	0x0c4a


	//----- nvinfo : EIATTR_PARAM_CBANK
	.align		4
        /*0080*/ 	.byte	0x04, 0x0a
        /*0082*/ 	.short	(.L_6217 - .L_6216)
	.align		4
.L_6216:
        /*0084*/ 	.word	index@(.nv.constant0._ZN2at6native55_GLOBAL__N__de093ff9_22_ForeachBinaryOpList_cu_a911ec4325multi_tensor_apply_kernelINS1_18TensorListMetadataILi2EEENS1_11CopyFunctorIslLi2ELi1ELi1EEEJNS0_4CopyIslEEEEEvT_T0_DpT1_)
        /*0088*/ 	.short	0x0380
        /*008a*/ 	.short	0x0c4a


	//----- nvinfo : EIATTR_SW_WAR
	.align		4
.L_6217:
        /*008c*/ 	.byte	0x04, 0x36
        /*008e*/ 	.short	(.L_6219 - .L_6218)
.L_6218:
        /*0090*/ 	.word	0x00000008
.L_6219:


//--------------------- .nv.info._ZN2at6native55_GLOBAL__N__de093ff9_22_ForeachBinaryOpList_cu_a911ec4325multi_tensor_apply_kernelINS1_18TensorListMetadataILi2EEENS1_11CopyFunctorIsaLi2ELi1ELi1EEEJNS0_4CopyIsaEEEEEvT_T0_DpT1_ --------------------------
	.section	.nv.info._ZN2at6native55_GLOBAL__N__de093ff9_22_ForeachBinaryOpList_cu_a911ec4325multi_tensor_apply_kernelINS1_18TensorListMetadataILi2EEENS1_11CopyFunctorIsaLi2ELi1ELi1EEEJNS0_4CopyIsaEEEEEvT_T0_DpT1_,"",@"SHT_CUDA_INFO"
	.sectionflags	@""
	.align	4


	//----- nvinfo : EIATTR_CUDA_API_VERSION
	.align		4
        /*0000*/ 	.byte	0x04, 0x37
        /*0002*/ 	.short	(.L_6221 - .L_6220)
.L_6220:
        /*0004*/ 	.word	0x00000082


	//----- nvinfo : EIATTR_KPARAM_INFO
	.align		4
.L_6221:
        /*0008*/ 	.byte	0x04, 0x17
        /*000a*/ 	.short	(.L_6223 - .L_6222)
.L_6222:
        /*000c*/ 	.word	0x00000000
        /*0010*/ 	.short	0x0002
        /*0012*/ 	.short	0x0c49
        /*0014*/ 	.byte	0x00, 0xf0, 0x05, 0x00


	//----- nvinfo : EIATTR_KPARAM_INFO
	.align		4
.L_6223:
        /*0018*/ 	.byte	0x04, 0x17
        /*001a*/ 	.short	(.L_6225 - .L_6224)
.L_6224:
        /*001c*/ 	.word	0x00000000
        /*0020*/ 	.short	0x0001
        /*0022*/ 	.short	0x0c48
        /*0024*/ 	.byte	0x00, 0xf0, 0x05, 0x00


	//----- nvinfo : EIATTR_KPARAM_INFO
	.align		4
.L_6225:
        /*0028*/ 	.byte	0x04, 0x17
        /*002a*/ 	.short	(.L_6227 - .L_6226)
.L_6226:
        /*002c*/ 	.word	0x00000000
        /*0030*/ 	.short	0x0000
        /*0032*/ 	.short	0x0000
        /*0034*/ 	.byte	0x00, 0xf0, 0x21, 0x31


	//----- nvinfo : EIATTR_SPARSE_MMA_MASK
	.align		4
.L_6227:
        /*0038*/ 	.byte	0x03, 0x50
        /*003a*/ 	.short	0x0000


	//----- nvinfo : EIATTR_MAXREG_COUNT
	.align		4
        /*003c*/ 	.byte	0x03, 0x1b
        /*003e*/ 	.short	0x0080


	//----- nvinfo : EIATTR_MERCURY_ISA_VERSION
	.align		4
        /*0040*/ 	.byte	0x03, 0x5f
        /*0042*/ 	.short	0x0101


	//----- nvinfo : EIATTR_VRC_CTA_INIT_COUNT
	.align		4
        /*0044*/ 	.byte	0x02, 0x4a
	.zero		1
	.zero		1


	//----- nvinfo : EIATTR_EXIT_INSTR_OFFSETS
	.align		4
        /*0048*/ 	.byte	0x04, 0x1c
        /*004a*/ 	.short	(.L_6229 - .L_6228)


	//   ....[0]....
.L_6228:
        /*004c*/ 	.word	0x00000170


	//   ....[1]....
        /*0050*/ 	.word	0x00000c90


	//   ....[2]....
        /*0054*/ 	.word	0x00000f60


	//   ....[3]....
        /*0058*/ 	.word	0x00000fc0


	//   ....[4]....
        /*005c*/ 	.word	0x00001010


	//   ....[5]....
        /*0060*/ 	.word	0x000011c0


	//----- nvinfo : EIATTR_MAX_THREADS
	.align		4
.L_6229:
        /*0064*/ 	.byte	0x04, 0x05
        /*0066*/ 	.short	(.L_6231 - .L_6230)
.L_6230:
        /*0068*/ 	.word	0x00000200
        /*006c*/ 	.word	0x00000001
        /*0070*/ 	.word	0x00000001


	//----- nvinfo : EIATTR_CRS_STACK_SIZE
	.align		4
.L_6231:
        /*0074*/ 	.byte	0x04, 0x1e
        /*0076*/ 	.short	(.L_6233 - .L_6232)
.L_6232:
        /*0078*/ 	.word	0x00000000


	//----- nvinfo : EIATTR_CBANK_PARAM_SIZE
	.align		4
.L_6233:
        /*007c*/ 	.byte	0x03, 0x19
        /*007e*/ 	.short	0x0c4a


	//----- nvinfo : EIATTR_PARAM_CBANK
	.align		4
        /*0080*/ 	.byte	0x04, 0x0a
        /*0082*/ 	.short	(.L_6235 - .L_6234)
	.align		4
.L_6234:
        /*0084*/ 	.word	index@(.nv.constant0._ZN2at6native55_GLOBAL__N__de093ff9_22_ForeachBinaryOpList_cu_a911ec4325multi_tensor_apply_kernelINS1_18TensorListMetadataILi2EEENS1_11CopyFunctorIsaLi2ELi1ELi1EEEJNS0_4CopyIsaEEEEEvT_T0_DpT1_)
        /*0088*/ 	.short	0x0380
        /*008a*/ 	.short	0x0c4a


	//----- nvinfo : EIATTR_SW_WAR
	.align		4
.L_6235:
        /*008c*/ 	.byte	0x04, 0x36
        /*008e*/ 	.short	(.L_6237 - .L_6236)
.L_6236:
        /*0090*/ 	.word	0x00000008
.L_6237:


//--------------------- .nv.info._ZN2at6native55_GLOBAL__N__de093ff9_22_ForeachBinaryOpList_cu_a911ec4325multi_tensor_apply_kernelINS1_18TensorListMetadataILi2EEENS1_11CopyFunctorIshLi2ELi1ELi1EEEJNS0_4CopyIshEEEEEvT_T0_DpT1_ --------------------------
	.section	.nv.info._ZN2at6native55_GLOBAL__N__de093ff9_22_ForeachBinaryOpList_cu_a911ec4325multi_tensor_apply_kernelINS1_18TensorListMetadataILi2EEENS1_11CopyFunctorIshLi2ELi1ELi1EEEJNS0_4CopyIshEEEEEvT_T0_DpT1_,"",@"SHT_CUDA_INFO"
	.sectionflags	@""
	.align	4


	//----- nvinfo : EIATTR_CUDA_API_VERSION
	.align		4
        /*0000*/ 	.byte	0x04, 0x37
        /*0002*/ 	.short	(.L_6239 - .L_6238)
.L_6238:
        /*0004*/ 	.word	0x00000082


	//----- nvinfo : EIATTR_KPARAM_INFO
	.align		4
.L_6239:
        /*0008*/ 	.byte	0x04, 0x17
        /*000a*/ 	.short	(.L_6241 - .L_6240)
.L_6240:
        /*000c*/ 	.word	0x00000000
        /*0010*/ 	.short	0x0002
        /*0012*/ 	.short	0x0c49
        /*0014*/ 	.byte	0x00, 0xf0, 0x05, 0x00


	//----- nvinfo : EIATTR_KPARAM_INFO
	.align		4
.L_6241:
        /*0018*/ 	.byte	0x04, 0x17
        /*001a*/ 	.short	(.L_6243 - .L_6242)
.L_6242:
        /*001c*/ 	.word	0x00000000
        /*0020*/ 	.short	0x0001
        /*0022*/ 	.short	0x0c48
        /*0024*/ 	.byte	0x00, 0xf0, 0x05, 0x00


	//----- nvinfo : EIATTR_KPARAM_INFO
	.align		4
.L_6243:
        /*0028*/ 	.byte	0x04, 0x17
        /*002a*/ 	.short	(.L_6245 - .L_6244)
.L_6244:
        /*002c*/ 	.word	0x00000000
        /*0030*/ 	.short	0x0000
        /*0032*/ 	.short	0x0000
        /*0034*/ 	.byte	0x00, 0xf0, 0x21, 0x31


	//----- nvinfo : EIATTR_SPARSE_MMA_MASK
	.align		4
.L_6245:
        /*0038*/ 	.byte	0x03, 0x50
        /*003a*/ 	.short	0x0000


	//----- nvinfo : EIATTR_MAXREG_COUNT
	.align		4
        /*003c*/ 	.byte	0x03, 0x1b
        /*003e*/ 	.short	0x0080


	//----- nvinfo : EIATTR_MERCURY_ISA_VERSION
	.align		4
        /*0040*/ 	.byte	0x03, 0x5f
        /*0042*/ 	.short	0x0101


	//----- nvinfo : EIATTR_VRC_CTA_INIT_COUNT
	.align		4
        /*0044*/ 	.byte	0x02, 0x4a
	.zero		1
	.zero		1


	//----- nvinfo : EIATTR_EXIT_INSTR_OFFSETS
	.align		4
        /*0048*/ 	.byte	0x04, 0x1c
        /*004a*/ 	.short	(.L_6247 - .L_6246)


	//   ....[0]....
.L_6246:
        /*004c*/ 	.word	0x00000170


	//   ....[1]....
        /*0050*/ 	.word	0x00000c10


	//   ....[2]....
        /*0054*/ 	.word	0x00000ea0


	//   ....[3]....
        /*0058*/ 	.word	0x00000ef0


	//   ....[4]....
        /*005c*/ 	.word	0x00000f40


	//   ....[5]....
        /*0060*/ 	.word	0x00001100


	//----- nvinfo : EIATTR_MAX_THREADS
	.align		4
.L_6247:
        /*0064*/ 	.byte	0x04, 0x05
        /*0066*/ 	.short	(.L_6249 - .L_6248)
.L_6248:
        /*0068*/ 	.word	0x00000200
        /*006c*/ 	.word	0x00000001
        /*0070*/ 	.word	0x00000001


	//----- nvinfo : EIATTR_CRS_STACK_SIZE
	.align		4
.L_6249:
        /*0074*/ 	.byte	0x04, 0x1e
        /*0076*/ 	.short	(.L_6251 - .L_6250)
.L_6250:
        /*0078*/ 	.word	0x00000000


	//----- nvinfo : EIATTR_CBANK_PARAM_SIZE
	.align		4
.L_6251:
        /*007c*/ 	.byte	0x03, 0x19
        /*007e*/ 	.short	0x0c4a


	//----- nvinfo : EIATTR_PARAM_CBANK
	.align		4
        /*0080*/ 	.byte	0x04, 0x0a
        /*0082*/ 	.short	(.L_6253 - .L_6252)
	.align		4
.L_6252:
        /*0084*/ 	.word	index@(.nv.constant0._ZN2at6native55_GLOBAL__N__de093ff9_22_ForeachBinaryOpList_cu_a911ec4325multi_tensor_apply_kernelINS1_18TensorListMetadataILi2EEENS1_11CopyFunctorIshLi2ELi1ELi1EEEJNS0_4CopyIshEEEEEvT_T0_DpT1_)
        /*0088*/ 	.short	0x0380
        /*008a*/ 	.short	0x0c4a


	//----- nvinfo : EIATTR_SW_WAR
	.align		4
.L_6253:
        /*008c*/ 	.byte	0x04, 0x36
        /*008e*/ 	.short	(.L_6255 - .L_6254)
.L_6254:
        /*0090*/ 	.word	0x00000008
.L_6255:


//--------------------- .nv.info._ZN2at6native55_GLOBAL__N__de093ff9_22_ForeachBinaryOpList_cu_a911ec4325multi_tensor_apply_kernelINS1_18TensorListMetadataILi2EEENS1_14UnaryOpFunctorIsLi2ELi1ELi1EEEJNS0_4CopyIssEEEEEvT_T0_DpT1_ --------------------------
	.section	.nv.info._ZN2at6native55_GLOBAL__N__de093ff9_22_ForeachBinaryOpList_cu_a911ec4325multi_tensor_apply_kernelINS1_18TensorListMetadataILi2EEENS1_14UnaryOpFunctorIsLi2ELi1ELi1EEEJNS0_4CopyIssEEEEEvT_T0_DpT1_,"",@"SHT_CUDA_INFO"
	.sectionflags	@""
	.align	4


	//----- nvinfo : EIATTR_CUDA_API_VERSION
	.align		4
        /*0000*/ 	.byte	0x04, 0x37
        /*0002*/ 	.short	(.L_6257 - .L_6256)
.L_6256:
        /*0004*/ 	.word	0x00000082


	//----- nvinfo : EIATTR_KPARAM_INFO
	.align		4
.L_6257:
        /*0008*/ 	.byte	0x04, 0x17
        /*000a*/ 	.short	(.L_6259 - .L_6258)
.L_6258:
        /*000c*/ 	.word	0x00000000
        /*0010*/ 	.short	0x0002
        /*0012*/ 	.short	0x0c49
        /*0014*/ 	.byte	0x00, 0xf0, 0x05, 0x00


	//----- nvinfo : EIATTR_KPARAM_INFO
	.align		4
.L_6259:
        /*0018*/ 	.byte	0x04, 0x17
        /*001a*/ 	.short	(.L_6261 - .L_6260)
.L_6260:
        /*001c*/ 	.word	0x00000000
        /*0020*/ 	.short	0x0001
        /*0022*/ 	.short	0x0c48
        /*0024*/ 	.byte	0x00, 0xf0, 0x05, 0x00


	//----- nvinfo : EIATTR_KPARAM_INFO
	.align		4
.L_6261:
        /*0028*/ 	.byte	0x04, 0x17
        /*002a*/ 	.short	(.L_6263 - .L_6262)
.L_6262:
        /*002c*/ 	.word	0x00000000
        /*0030*/ 	.short	0x0000
        /*0032*/ 	.short	0x0000
        /*0034*/ 	.byte	0x00, 0xf0, 0x21, 0x31


	//----- nvinfo : EIATTR_SPARSE_MMA_MASK
	.align		4
.L_6263:
        /*0038*/ 	.byte	0x03, 0x50
        /*003a*/ 	.short	0x0000


	//----- nvinfo : EIATTR_MAXREG_COUNT
	.align		4
        /*003c*/ 	.byte	0x03, 0x1b
        /*003e*/ 	.short	0x0080


	//----- nvinfo : EIATTR_MERCURY_ISA_VERSION
	.align		4
        /*0040*/ 	.byte	0x03, 0x5f
        /*0042*/ 	.short	0x0101


	//----- nvinfo : EIATTR_VRC_CTA_INIT_COUNT
	.align		4
        /*0044*/ 	.byte	0x02, 0x4a
	.zero		1
	.zero		1


	//----- nvinfo : EIATTR_EXIT_INSTR_OFFSETS
	.align		4
        /*0048*/ 	.byte	0x04, 0x1c
        /*004a*/ 	.short	(.L_6265 - .L_6264)


	//   ....[0]....
.L_6264:
        /*004c*/ 	.word	0x00000170


	//   ....[1]....
        /*0050*/ 	.word	0x00000970


	//   ....[2]....
        /*0054*/ 	.word	0x00000c10


	//   ....[3]....
        /*0058*/ 	.word	0x00000c50


	//   ....[4]....
        /*005c*/ 	.word	0x00000ca0


	//   ....[5]....
        /*0060*/ 	.word	0x00000de0


	//----- nvinfo : EIATTR_MAX_THREADS
	.align		4
.L_6265:
        /*0064*/ 	.byte	0x04, 0x05
        /*0066*/ 	.short	(.L_6267 - .L_6266)
.L_6266:
        /*0068*/ 	.word	0x00000200
        /*006c*/ 	.word	0x00000001
        /*0070*/ 	.word	0x00000001


	//----- nvinfo : EIATTR_CRS_STACK_SIZE
	.align		4
.L_6267:
        /*0074*/ 	.byte	0x04, 0x1e
        /*0076*/ 	.short	(.L_6269 - .L_6268)
.L_6268:
        /*0078*/ 	.word	0x00000000


	//----- nvinfo : EIATTR_CBANK_PARAM_SIZE
	.align		4
.L_6269:
        /*007c*/ 	.byte	0x03, 0x19
        /*007e*/ 	.short	0x0c4a


	//----- nvinfo : EIATTR_PARAM_CBANK
	.align		4
        /*0080*/ 	.byte	0x04, 0x0a
        /*0082*/ 	.short	(.L_6271 - .L_6270)
	.align		4
.L_6270:
        /*0084*/ 	.word	index@(.nv.constant0._ZN2at6native55_GLOBAL__N__de093ff9_22_ForeachBinaryOpList_cu_a911ec4325multi_tensor_apply_kernelINS1_18TensorListMetadataILi2EEENS1_14UnaryOpFunctorIsLi2ELi1ELi1EEEJNS0_4CopyIssEEEEEvT_T0_DpT1_)
        /*0088*/ 	.short	0x0380
        /*008a*/ 	.short	0x0c4a


	//----- nvinfo : EIATTR_SW_WAR
	.align		4
.L_6271:
        /*008c*/ 	.byte	0x04, 0x36
        /*008e*/ 	.short	(.L_6273 - .L_6272)
.L_6272:
        /*0090*/ 	.word	0x00000008
.L_6273:


//--------------------- .nv.info._ZN2at6native55_GLOBAL__N__de093ff9_22_ForeachBinaryOpList_cu_a911ec4325multi_tensor_apply_kernelINS1_18TensorListMetadataILi2EEENS1_11CopyFunctorIlN3c1015Float8_e5m2fnuzELi2ELi1ELi1EEEJNS0_4CopyIlS7_EEEEEvT_T0_DpT1_ --------------------------
	.section	.nv.info._ZN2at6native55_GLOBAL__N__de093ff9_22_ForeachBinaryOpList_cu_a911ec4325multi_tensor_apply_kernelINS1_18TensorListMetadataILi2EEENS1_11CopyFunctorIlN3c1015Float8_e5m2fnuzELi2ELi1ELi1EEEJNS0_4CopyIlS7_EEEEEvT_T0_DpT1_,"",@"SHT_CUDA_INFO"
	.sectionflags	@""
	.align	4


	//----- nvinfo : EIATTR_CUDA_API_VERSION
	.align		4
        /*0000*/ 	.byte	0x04, 0x37
        /*0002*/ 	.short	(.L_6275 - .L_6274)
.L_6274:
        /*0004*/ 	.word	0x00000082


	//----- nvinfo : EIATTR_KPARAM_INFO
	.align		4
.L_6275:
        /*0008*/ 	.byte	0x04, 0x17
        /*000a*/ 	.short	(.L_6277 - .L_6276)
.L_6276:
        /*000c*/ 	.word	0x00000000
        /*0010*/ 	.short	0x0002
        /*0012*/ 	.short	0x0c49
        /*0014*/ 	.byte	0x00, 0xf0, 0x05, 0x00


	//----- nvinfo : EIATTR_KPARAM_INFO
	.align		4
.L_6277:
        /*0018*/ 	.byte	0x04, 0x17
        /*001a*/ 	.short	(.L_6279 - .L_6278)
.L_6278:
        /*001c*/ 	.word	0x00000000
        /*0020*/ 	.short	0x0001
        /*0022*/ 	.short	0x0c48
        /*0024*/ 	.byte	0x00, 0xf0, 0x05, 0x00


	//----- nvinfo : EIATTR_KPARAM_INFO
	.align		4
.L_6279:
        /*0028*/ 	.byte	0x04, 0x17
        /*002a*/ 	.short	(.L_6281 - .L_6280)
.L_6280:
        /*002c*/ 	.word	0x00000000
        /*0030*/ 	.short	0x0000
        /*0032*/ 	.short	0x0000
        /*0034*/ 	.byte	0x00, 0xf0, 0x21, 0x31


	//----- nvinfo : EIATTR_SPARSE_MMA_MASK
	.align		4
.L_6281:
        /*0038*/ 	.byte	0x03, 0x50
        /*003a*/ 	.short	0x0000


	//----- nvinfo : EIATTR_MAXREG_COUNT
	.align		4
        /*003c*/ 	.byte	0x03, 0x1b
        /*003e*/ 	.short	0x0080


	//----- nvinfo : EIATTR_MERCURY_ISA_VERSION
	.align		4
        /*0040*/ 	.byte	0x03, 0x5f
        /*0042*/ 	.short	0x0101


	//----- nvinfo : EIATTR_VRC_CTA_INIT_COUNT
	.align		4
        /*0044*/ 	.byte	0x02, 0x4a
	.zero		1
	.zero		1


	//----- nvinfo : EIATTR_EXIT_INSTR_OFFSETS
	.align		4
        /*0048*/ 	.byte	0x04, 0x1c
        /*004a*/ 	.short	(.L_6283 - .L_6282)


	//   ....[0]....
.L_6282:
        /*004c*/ 	.word	0x00000180


	//   ....[1]....
        /*0050*/ 	.word	0x00000e30


	//   ....[2]....
        /*0054*/ 	.word	0x00000e80


	//   ....[3]....
        /*0058*/ 	.word	0x00001790


	//----- nvinfo : EIATTR_MAX_THREADS
	.align		4
.L_6283:
        /*005c*/ 	.byte	0x04, 0x05
        /*005e*/ 	.short	(.L_6285 - .L_6284)
.L_6284:
        /*0060*/ 	.word	0x00000200
        /*0064*/ 	.word	0x00000001
        /*0068*/ 	.word	0x00000001


	//----- nvinfo : EIATTR_CRS_STACK_SIZE
	.align		4
.L_6285:
        /*006c*/ 	.byte	0x04, 0x1e
        /*006e*/ 	.short	(.L_6287 - .L_6286)
.L_6286:
        /*0070*/ 	.word	0x00000000


	//----- nvinfo : EIATTR_CBANK_PARAM_SIZE
	.align		4
.L_6287:
        /*0074*/ 	.byte	0x03, 0x19
        /*0076*/ 	.short	0x0c4a


	//----- nvinfo : EIATTR_PARAM_CBANK
	.align		4
        /*0078*/ 	.byte	0x04, 0x0a
        /*007a*/ 	.short	(.L_6289 - .L_6288)
	.align		4
.L_6288:
        /*007c*/ 	.word	index@(.nv.constant0._ZN2at6native55_GLOBAL__N__de093ff9_22_ForeachBinaryOpList_cu_a911ec4325multi_tensor_apply_kernelINS1_18TensorListMetadataILi2EEENS1_11CopyFunctorIlN3c1015Float8_e5m2fnuzELi2ELi1ELi1EEEJNS0_4CopyIlS7_EEEEEvT_T0_DpT1_)
        /*0080*/ 	.short	0x0380
        /*0082*/ 	.short	0x0c4a


	//----- nvinfo : EIATTR_SW_WAR
	.align		4
.L_6289:
        /*0084*/ 	.byte	0x04, 0x36
        /*0086*/ 	.short	(.L_6291 - .L_6290)
.L_6290:
        /*0088*/ 	.word	0x00000008
.L_6291:


//--------------------- .nv.info._ZN2at6native55_GLOBAL__N__de093ff9_22_ForeachBinaryOpList_cu_a911ec4325multi_tensor_apply_kernelINS1_18TensorListMetadataILi2EEENS1_11CopyFunctorIlN3c1011Float8_e5m2ELi2ELi1ELi1EEEJNS0_4CopyIlS7_EEEEEvT_T0_DpT1_ --------------------------
	.section	.nv.info._ZN2at6native55_GLOBAL__N__de093ff9_22_ForeachBinaryOpList_cu_a911ec4325multi_tensor_apply_kernelINS1_18TensorListMetadataILi2EEENS1_11CopyFunctorIlN3c1011Float8_e5m2ELi2ELi1ELi1EEEJNS0_4CopyIlS7_EEEEEvT_T0_DpT1_,"",@"SHT_CUDA_INFO"
	.sectionflags	@""
	.align	4


	//----- nvinfo : EIATTR_CUDA_API_VERSION
	.align		4
        /*0000*/ 	.byte	0x04, 0x37
        /*0002*/ 	.short	(.L_6293 - .L_6292)
.L_6292:
        /*0004*/ 	.word	0x00000082


	//----- nvinfo : EIATTR_KPARAM_INFO
	.align		4
.L_6293:
        /*0008*/ 	.byte	0x04, 0x17
        /*000a*/ 	.short	(.L_6295 - .L_6294)
.L_6294:
        /*000c*/ 	.word	0x00000000
        /*0010*/ 	.short	0x0002
        /*0012*/ 	.short	0x0c49
        /*0014*/ 	.byte	0x00, 0xf0, 0x05, 0x00


	//----- nvinfo : EIATTR_KPARAM_INFO
	.align		4
.L_6295:
        /*0018*/ 	.byte	0x04, 0x17
        /*001a*/ 	.short	(.L_6297 - .L_6296)
.L_6296:
        /*001c*/ 	.word	0x00000000
        /*0020*/ 	.short	0x0001
        /*0022*/ 	.short	0x0c48
        /*0024*/ 	.byte	0x00, 0xf0, 0x05, 0x00


	//----- nvinfo : EIATTR_KPARAM_INFO
	.align		4
.L_6297:
        /*0028*/ 	.byte	0x04, 0x17
        /*002a*/ 	.short	(.L_6299 - .L_6298)
.L_6298:
        /*002c*/ 	.word	0x00000000
        /*0030*/ 	.short	0x0000
        /*0032*/ 	.short	0x0000
        /*0034*/ 	.byte	0x00, 0xf0, 0x21, 0x31


	//----- nvinfo : EIATTR_SPARSE_MMA_MASK
	.align		4
.L_6299:
        /*0038*/ 	.byte	0x03, 0x50
        /*003a*/ 	.short	0x0000


	//----- nvinfo : EIATTR_MAXREG_COUNT
	.align		4
        /*003c*/ 	.byte	0x03, 0x1b
        /*003e*/ 	.short	0x0080


	//----- nvinfo : EIATTR_MERCURY_ISA_VERSION
	.align		4
        /*0040*/ 	.byte	0x03, 0x5f
        /*0042*/ 	.short	0x0101


	//----- nvinfo : EIATTR_VRC_CTA_INIT_COUNT
	.align		4
        /*0044*/ 	.byte	0x02, 0x4a
	.zero		1
	.zero		1


	//----- nvinfo : EIATTR_EXIT_INSTR_OFFSETS
	.align		4
        /*0048*/ 	.byte	0x04, 0x1c
        /*004a*/ 	.short	(.L_6301 - .L_6300)


	//   ....[0]....
.L_6300:
        /*004c*/ 	.word	0x00000180


	//   ....[1]....
        /*0050*/ 	.word	0x000009f0


	//   ....[2]....
        /*0054*/ 	.word	0x00000a40


	//   ....[3]....
        /*0058*/ 	.word	0x00000f20


	//----- nvinfo : EIATTR_MAX_THREADS
	.align		4
.L_6301:
        /*005c*/ 	.byte	0x04, 0x05
        /*005e*/ 	.short	(.L_6303 - .L_6302)
.L_6302:
        /*0060*/ 	.word	0x00000200
        /*0064*/ 	.word	0x00000001
        /*0068*/ 	.word	0x00000001


	//----- nvinfo : EIATTR_CRS_STACK_SIZE
	.align		4
.L_6303:
        /*006c*/ 	.byte	0x04, 0x1e
        /*006e*/ 	.short	(.L_6305 - .L_6304)
.L_6304:
        /*0070*/ 	.word	0x00000000


	//----- nvinfo : EIATTR_CBANK_PARAM_SIZE
	.align		4
.L_6305:
        /*0074*/ 	.byte	0x03, 0x19
        /*0076*/ 	.short	0x0c4a


	//----- nvinfo : EIATTR_PARAM_CBANK
	.align		4
        /*0078*/ 	.byte	0x04, 0x0a
        /*007a*/ 	.short	(.L_6307 - .L_6306)
	.align		4
.L_6306:
        /*007c*/ 	.word	index@(.nv.constant0._ZN2at6native55_GLOBAL__N__de093ff9_22_ForeachBinaryOpList_cu_a911ec4325multi_tensor_apply_kernelINS1_18TensorListMetadataILi2EEENS1_11CopyFunctorIlN3c1011Float8_e5m2ELi2ELi1ELi1EEEJNS0_4CopyIlS7_EEEEEvT_T0_DpT1_)
        /*0080*/ 	.short	0x0380
        /*0082*/ 	.short	0x0c4a


	//----- nvinfo : EIATTR_SW_WAR
	.align		4
.L_6307:
        /*0084*/ 	.byte	0x04, 0x36
        /*0086*/ 	.short	(.L_6309 - .L_6308)
.L_6308:
        /*0088*/ 	.word	0x00000008
.L_6309:


//--------------------- .nv.info._ZN2at6native55_GLOBAL__N__de093ff9_22_ForeachBinaryOpList_cu_a911ec4325multi_tensor_apply_kernelINS1_18TensorListMetadataILi2EEENS1_11CopyFunctorIlN3c1015Float8_e4m3fnuzELi2ELi1ELi1EEEJNS0_4CopyIlS7_EEEEEvT_T0_DpT1_ --------------------------
	.section	.nv.info._ZN2at6native55_GLOBAL__N__de093ff9_22_ForeachBinaryOpList_cu_a911ec4325multi_tensor_apply_kernelINS1_18TensorListMetadataILi2EEENS1_11CopyFunctorIlN3c1015Float8_e4m3fnuzELi2ELi1ELi1EEEJNS0_4CopyIlS7_EEEEEvT_T0_DpT1_,"",@"SHT_CUDA_INFO"
	.sectionflags	@""
	.align	4


	//----- nvinfo : EIATTR_CUDA_API_VERSION
	.align		4
        /*0000*/ 	.byte	0x04, 0x37
        /*0002*/ 	.short	(.L_6311 - .L_6310)
.L_6310:
        /*0004*/ 	.word	0x00000082


	//----- nvinfo : EIATTR_KPARAM_INFO
	.align		4
.L_6311:
        /*0008*/ 	.byte	0x04, 0x17
        /*000a*/ 	.short	(.L_6313 - .L_6312)
.L_6312:
        /*000c*/ 	.word	0x00000000
        /*0010*/ 	.short	0x0002
        /*0012*/ 	.short	0x0c49
        /*0014*/ 	.byte	0x00, 0xf0, 0x05, 0x00


	//----- nvinfo : EIATTR_KPARAM_INFO
	.align		4
.L_6313:
        /*0018*/ 	.byte	0x04, 0x17
        /*001a*/ 	.short	(.L_6315 - .L_6314)
.L_6314:
        /*001c*/ 	.word	0x00000000
        /*0020*/ 	.short	0x0001
        /*0022*/ 	.short	0x0c48
        /*0024*/ 	.byte	0x00, 0xf0, 0x05, 0x00


	//----- nvinfo : EIATTR_KPARAM_INFO
	.align		4
.L_6315:
        /*0028*/ 	.byte	0x04, 0x17
        /*002a*/ 	.short	(.L_6317 - .L_6316)
.L_6316:
        /*002c*/ 	.word	0x00000000
        /*0030*/ 	.short	0x0000
        /*0032*/ 	.short	0x0000
        /*0034*/ 	.byte	0x00, 0xf0, 0x21, 0x31


	//----- nvinfo : EIATTR_SPARSE_MMA_MASK
	.align		4
.L_6317:
        /*0038*/ 	.byte	0x03, 0x50
        /*003a*/ 	.short	0x0000


	//----- nvinfo : EIATTR_MAXREG_COUNT
	.align		4
        /*003c*/ 	.byte	0x03, 0x1b
        /*003e*/ 	.short	0x0080


	//----- nvinfo : EIATTR_MERCURY_ISA_VERSION
	.align		4
        /*0040*/ 	.byte	0x03, 0x5f
        /*0042*/ 	.short	0x0101


	//----- nvinfo : EIATTR_VRC_CTA_INIT_COUNT
	.align		4
        /*0044*/ 	.byte	0x02, 0x4a
	.zero		1
	.zero		1


	//----- nvinfo : EIATTR_EXIT_INSTR_OFFSETS
	.align		4
        /*0048*/ 	.byte	0x04, 0x1c
        /*004a*/ 	.short	(.L_6319 - .L_6318)


	//   ....[0]....
.L_6318:
        /*004c*/ 	.word	0x00000180


	//   ....[1]....
        /*0050*/ 	.word	0x00000e30


	//   ....[2]....
        /*0054*/ 	.word	0x00000e80


	//   ....[3]....
        /*0058*/ 	.word	0x00001790


	//----- nvinfo : EIATTR_MAX_THREADS
	.align		4
.L_6319:
        /*005c*/ 	.byte	0x04, 0x05
        /*005e*/ 	.short	(.L_6321 - .L_6320)
.L_6320:
        /*0060*/ 	.word	0x00000200
        /*0064*/ 	.word	0x00000001
        /*0068*/ 	.word	0x00000001


	//----- nvinfo : EIATTR_CRS_STACK_SIZE
	.align		4
.L_6321:
        /*006c*/ 	.byte	0x04, 0x1e
        /*006e*/ 	.short	(.L_6323 - .L_6322)
.L_6322:
        /*0070*/ 	.word	0x00000000


	//----- nvinfo : EIATTR_CBANK_PARAM_SIZE
	.align		4
.L_6323:
        /*0074*/ 	.byte	0x03, 0x19
        /*0076*/ 	.short	0x0c4a


	//----- nvinfo : EIATTR_PARAM_CBANK
	.align		4
        /*0078*/ 	.byte	0x04, 0x0a
        /*007a*/ 	.short	(.L_6325 - .L_6324)
	.align		4
.L_6324:
        /*007c*/ 	.word	index@(.nv.constant0._ZN2at6native55_GLOBAL__N__de093ff9_22_ForeachBinaryOpList_cu_a911ec4325multi_tensor_apply_kernelINS1_18TensorListMetadataILi2EEENS1_11CopyFunctorIlN3c1015Float8_e4m3fnuzELi2ELi1ELi1EEEJNS0_4CopyIlS7_EEEEEvT_T0_DpT1_)
        /*0080*/ 	.short	0x0380
        /*0082*/ 	.short	0x0c4a


	//----- nvinfo : EIATTR_SW_WAR
	.align		4
.L_6325:
        /*0084*/ 	.byte	0x04, 0x36
        /*0086*/ 	.short	(.L_6327 - .L_6326)
.L_6326:
        /*0088*/ 	.word	0x00000008
.L_6327:


//--------------------- .nv.info._ZN2at6native55_GLOBAL__N__de093ff9_22_ForeachBinaryOpList_cu_a911ec4325multi_tensor_apply_kernelINS1_18TensorListMetadataILi2EEENS1_11CopyFunctorIlN3c1013Float8_e4m3fnELi2ELi1ELi1EEEJNS0_4CopyIlS7_EEEEEvT_T0_DpT1_ --------------------------
	.section	.nv.info._ZN2at6native55_GLOBAL__N__de093ff9_22_ForeachBinaryOpList_cu_a911ec4325multi_tensor_apply_kernelINS1_18TensorListMetadataILi2EEENS1_11CopyFunctorIlN3c1013Float8_e4m3fnELi2ELi1ELi1EEEJNS0_4CopyIlS7_EEEEEvT_T0_DpT1_,"",@"SHT_CUDA_INFO"
	.sectionflags	@""
	.align	4


	//----- nvinfo : EIATTR_CUDA_API_VERSION
	.align		4
        /*0000*/ 	.byte	0x04, 0x37
        /*0002*/ 	.short	(.L_6329 - .L_6328)
.L_6328:
        /*0004*/ 	.word	0x00000082


	//----- nvinfo : EIATTR_KPARAM_INFO
	.align		4
.L_6329:
        /*0008*/ 	.byte	0x04, 0x17
        /*000a*/ 	.short	(.L_6331 - .L_6330)
.L_6330:
        /*000c*/ 	.word	0x00000000
        /*0010*/ 	.short	0x0002
        /*0012*/ 	.short	0x0c49
        /*0014*/ 	.byte	0x00, 0xf0, 0x05, 0x00


	//----- nvinfo : EIATTR_KPARAM_INFO
	.align		4
.L_6331:
        /*0018*/ 	.byte	0x04, 0x17
        /*001a*/ 	.short	(.L_6333 - .L_6332)
.L_6332:
        /*001c*/ 	.word	0x00000000
        /*0020*/ 	.short	0x0001
        /*0022*/ 	.short	0x0c48
        /*0024*/ 	.byte	0x00, 0xf0, 0x05, 0x00


	//----- nvinfo : EIATTR_KPARAM_INFO
	.align		4
.L_6333:
        /*0028*/ 	.byte	0x04, 0x17
        /*002a*/ 	.short	(.L_6335 - .L_6334)
.L_6334:
        /*002c*/ 	.word	0x00000000
        /*0030*/ 	.short	0x0000
        /*0032*/ 	.short	0x0000
        /*0034*/ 	.byte	0x00, 0xf0, 0x21, 0x31


	//----- nvinfo : EIATTR_SPARSE_MMA_MASK
	.align		4
.L_6335:
        /*0038*/ 	.byte	0x03, 0x50
        /*003a*/ 	.short	0x0000


	//----- nvinfo : EIATTR_MAXREG_COUNT
	.align		4
        /*003c*/ 	.byte	0x03, 0x1b
        /*003e*/ 	.short	0x0080


	//----- nvinfo : EIATTR_MERCURY_ISA_VERSION
	.align		4
        /*0040*/ 	.byte	0x03, 0x5f
        /*0042*/ 	.short	0x0101


	//----- nvinfo : EIATTR_VRC_CTA_INIT_COUNT
	.align		4
        /*0044*/ 	.byte	0x02, 0x4a
	.zero		1
	.zero		1


	//----- nvinfo : EIATTR_EXIT_INSTR_OFFSETS
	.align		4
        /*0048*/ 	.byte	0x04, 0x1c
        /*004a*/ 	.short	(.L_6337 - .L_6336)


	//   ....[0]....
.L_6336:
        /*004c*/ 	.word	0x00000180


	//   ....[1]....
        /*0050*/ 	.word	0x00000bc0


	//   ....[2]....
        /*0054*/ 	.word	0x00000c10


	//   ....[3]....
        /*0058*/ 	.word	0x00001230


	//----- nvinfo : EIATTR_MAX_THREADS
	.align		4
.L_6337:
        /*005c*/ 	.byte	0x04, 0x05
        /*005e*/ 	.short	(.L_6339 - .L_6338)
.L_6338:
        /*0060*/ 	.word	0x00000200
        /*0064*/ 	.word	0x00000001
        /*0068*/ 	.word	0x00000001


	//----- nvinfo : EIATTR_CRS_STACK_SIZE
	.align		4
.L_6339:
        /*006c*/ 	.byte	0x04, 0x1e
        /*006e*/ 	.short	(.L_6341 - .L_6340)
.L_6340:
        /*0070*/ 	.word	0x00000000


	//----- nvinfo : EIATTR_CBANK_PARAM_SIZE
	.align		4
.L_6341:
        /*0074*/ 	.byte	0x03, 0x19
        /*0076*/ 	.short	0x0c4a


	//----- nvinfo : EIATTR_PARAM_CBANK
	.align		4
        /*0078*/ 	.byte	0x04, 0x0a
        /*007a*/ 	.short	(.L_6343 - .L_6342)
	.align		4
.L_6342:
        /*007c*/ 	.word	index@(.nv.constant0._ZN2at6native55_GLOBAL__N__de093ff9_22_ForeachBinaryOpList_cu_a911ec4325multi_tensor_apply_kernelINS1_18TensorListMetadataILi2EEENS1_11CopyFunctorIlN3c1013Float8_e4m3fnELi2ELi1ELi1EEEJNS0_4CopyIlS7_EEEEEvT_T0_DpT1_)
        /*0080*/ 	.short	0x0380
        /*0082*/ 	.short	0x0c4a


	//----- nvinfo : EIATTR_SW_WAR
	.align		4
.L_6343:
        /*0084*/ 	.byte	0x04, 0x36
        /*0086*/ 	.short	(.L_6345 - .L_6344)
.L_6344:
        /*0088*/ 	.word	0x00000008
.L_6345:


//--------------------- .nv.info._ZN2at6native55_GLOBAL__N__de093ff9_22_ForeachBinaryOpList_cu_a911ec4325multi_tensor_apply_kernelINS1_18TensorListMetadataILi2EEENS1_11CopyFunctorIlbLi2ELi1ELi1EEEJNS0_4CopyIlbEEEEEvT_T0_DpT1_ --------------------------
	.section	.nv.info._ZN2at6native55_GLOBAL__N__de093ff9_22_ForeachBinaryOpList_cu_a911ec4325multi_tensor_apply_kernelINS1_18TensorListMetadataILi2EEENS1_11CopyFunctorIlbLi2ELi1ELi1EEEJNS0_4CopyIlbEEEEEvT_T0_DpT1_,"",@"SHT_CUDA_INFO"
	.sectionflags	@""
	.align	4


	//----- nvinfo : EIATTR_CUDA_API_VERSION
	.align		4
        /*0000*/ 	.byte	0x04, 0x37
        /*0002*/ 	.short	(.L_6347 - .L_6346)
.L_6346:
        /*0004*/ 	.word	0x00000082


	//----- nvinfo : EIATTR_KPARAM_INFO
	.align		4
.L_6347:
        /*0008*/ 	.byte	0x04, 0x17
        /*000a*/ 	.short	(.L_6349 - .L_6348)
.L_6348:
        /*000c*/ 	.word	0x00000000
        /*0010*/ 	.short	0x0002
        /*0012*/ 	.short	0x0c49
        /*0014*/ 	.byte	0x00, 0xf0, 0x05, 0x00


	//----- nvinfo : EIATTR_KPARAM_INFO
	.align		4
.L_6349:
        /*0018*/ 	.byte	0x04, 0x17
        /*001a*/ 	.short	(.L_6351 - .L_6350)
.L_6350:
        /*001c*/ 	.word	0x00000000
        /*0020*/ 	.short	0x0001
        /*0022*/ 	.short	0x0c48
        /*0024*/ 	.byte	0x00, 0xf0, 0x05, 0x00


	//----- nvinfo : EIATTR_KPARAM_INFO
	.align		4
.L_6351:
        /*0028*/ 	.byte	0x04, 0x17
        /*002a*/ 	.short	(.L_6353 - .L_6352)
.L_6352:
        /*002c*/ 	.word	0x00000000
        /*0030*/ 	.short	0x0000
        /*0032*/ 	.short	0x0000
        /*0034*/ 	.byte	0x00, 0xf0, 0x21, 0x31


	//----- nvinfo : EIATTR_SPARSE_MMA_MASK
	.align		4
.L_6353:
        /*0038*/ 	.byte	0x03, 0x50
        /*003a*/ 	.short	0x0000


	//----- nvinfo : EIATTR_MAXREG_COUNT
	.align		4
        /*003c*/ 	.byte	0x03, 0x1b
        /*003e*/ 	.short	0x0080


	//----- nvinfo : EIATTR_MERCURY_ISA_VERSION
	.align		4
        /*0040*/ 	.byte	0x03, 0x5f
        /*0042*/ 	.short	0x0101


	//----- nvinfo : EIATTR_VRC_CTA_INIT_COUNT
	.align		4
        /*0044*/ 	.byte	0x02, 0x4a
	.zero		1
	.zero		1


	//----- nvinfo : EIATTR_EXIT_INSTR_OFFSETS
	.align		4
        /*0048*/ 	.byte	0x04, 0x1c
        /*004a*/ 	.short	(.L_6355 - .L_6354)


	//   ....[0]....
.L_6354:
        /*004c*/ 	.word	0x00000170


	//   ....[1]....
        /*0050*/ 	.word	0x00000e10


	//   ....[2]....
        /*0054*/ 	.word	0x00001160


	//   ....[3]....
        /*0058*/ 	.word	0x000011e0


	//   ....[4]....
        /*005c*/ 	.word	0x00001230


	//   ....[5]....
        /*0060*/ 	.word	0x00001410


	//----- nvinfo : EIATTR_MAX_THREADS
	.align		4
.L_6355:
        /*0064*/ 	.byte	0x04, 0x05
        /*0066*/ 	.short	(.L_6357 - .L_6356)
.L_6356:
        /*0068*/ 	.word	0x00000200
        /*006c*/ 	.word	0x00000001
        /*0070*/ 	.word	0x00000001


	//----- nvinfo : EIATTR_CRS_STACK_SIZE
	.align		4
.L_6357:
        /*0074*/ 	.byte	0x04, 0x1e
        /*0076*/ 	.short	(.L_6359 - .L_6358)
.L_6358:
        /*0078*/ 	.word	0x00000000


	//----- nvinfo : EIATTR_CBANK_PARAM_SIZE
	.align		4
.L_6359:
        /*007c*/ 	.byte	0x03, 0x19
        /*007e*/ 	.short	0x0c4a


	//----- nvinfo : EIATTR_PARAM_CBANK
	.align		4
        /*0080*/ 	.byte	0x04, 0x0a
        /*0082*/ 	.short	(.L_6361 - .L_6360)
	.align		4
.L_6360:
        /*0084*/ 	.word	index@(.nv.constant0._ZN2at6native55_GLOBAL__N__de093ff9_22_ForeachBinaryOpList_cu_a911ec4325multi_tensor_apply_kernelINS1_18TensorListMetadataILi2EEENS1_11CopyFunctorIlbLi2ELi1ELi1EEEJNS0_4CopyIlbEEEEEvT_T0_DpT1_)
        /*0088*/ 	.short	0x0380
        /*008a*/ 	.short	0x0c4a


	//----- nvinfo : EIATTR_SW_WAR
	.align		4
.L_6361:
        /*008c*/ 	.byte	0x04, 0x36
        /*008e*/ 	.short	(.L_6363 - .L_6362)
.L_6362:
        /*0090*/ 	.word	0x00000008
.L_6363:


//--------------------- .nv.info._ZN2at6native55_GLOBAL__N__de093ff9_22_ForeachBinaryOpList_cu_a911ec4325multi_tensor_apply_kernelINS1_18TensorListMetadataILi2EEENS1_11CopyFunctorIlN3c108BFloat16ELi2ELi1ELi1EEEJNS0_4CopyIlS7_EEEEEvT_T0_DpT1_ --------------------------
	.section	.nv.info._ZN2at6native55_GLOBAL__N__de093ff9_22_ForeachBinaryOpList_cu_a911ec4325multi_tensor_apply_kernelINS1_18TensorListMetadataILi2EEENS1_11CopyFunctorIlN3c108BFloat16ELi2ELi1ELi1EEEJNS0_4CopyIlS7_EEEEEvT_T0_DpT1_,"",@"SHT_CUDA_INFO"
	.sectionflags	@""
	.align	4


	//----- nvinfo : EIATTR_CUDA_API_VERSION
	.align		4
        /*0000*/ 	.byte	0x04, 0x37
        /*0002*/ 	.short	(.L_6365 - .L_6364)
.L_6364:
        /*0004*/ 	.word	0x00000082


	//----- nvinfo : EIATTR_KPARAM_INFO
	.align		4
.L_6365:
        /*0008*/ 	.byte	0x04, 0x17
        /*000a*/ 	.short	(.L_6367 - .L_6366)
.L_6366:
        /*000c*/ 	.word	0x00000000
        /*0010*/ 	.short	0x0002
        /*0012*/ 	.short	0x0c49
        /*0014*/ 	.byte	0x00, 0xf0, 0x05, 0x00


	//----- nvinfo : EIATTR_KPARAM_INFO
	.align		4
.L_6367:
        /*0018*/ 	.byte	0x04, 0x17
        /*001a*/ 	.short	(.L_6369 - .L_6368)
.L_6368:
        /*001c*/ 	.word	0x00000000
        /*0020*/ 	.short	0x0001
        /*0022*/ 	.short	0x0c48
        /*0024*/ 	.byte	0x00, 0xf0, 0x05, 0x00


	//----- nvinfo : EIATTR_KPARAM_INFO
	.align		4
.L_6369:
        /*0028*/ 	.byte	0x04, 0x17
        /*002a*/ 	.short	(.L_6371 - .L_6370)
.L_6370:
        /*002c*/ 	.word	0x00000000
        /*0030*/ 	.short	0x0000
        /*0032*/ 	.short	0x0000
        /*0034*/ 	.byte	0x00, 0xf0, 0x21, 0x31


	//----- nvinfo : EIATTR_SPARSE_MMA_MASK
	.align		4
.L_6371:
        /*0038*/ 	.byte	0x03, 0x50
        /*003a*/ 	.short	0x0000


	//----- nvinfo : EIATTR_MAXREG_COUNT
	.align		4
        /*003c*/ 	.byte	0x03, 0x1b
        /*003e*/ 	.short	0x0080


	//----- nvinfo : EIATTR_MERCURY_ISA_VERSION
	.align		4
        /*0040*/ 	.byte	0x03, 0x5f
        /*0042*/ 	.short	0x0101


	//----- nvinfo : EIATTR_VRC_CTA_INIT_COUNT
	.align		4
        /*0044*/ 	.byte	0x02, 0x4a
	.zero		1
	.zero		1


	//----- nvinfo : EIATTR_EXIT_INSTR_OFFSETS
	.align		4
        /*0048*/ 	.byte	0x04, 0x1c
        /*004a*/ 	.short	(.L_6373 - .L_6372)


	//   ....[0]....
.L_6372:
        /*004c*/ 	.word	0x00000170


	//   ....[1]....
        /*0050*/ 	.word	0x00000b10


	//   ....[2]....
        /*0054*/ 	.word	0x00000e80


	//   ....[3]....
        /*0058*/ 	.word	0x00000ee0


	//   ....[4]....
        /*005c*/ 	.word	0x00000f30


	//   ....[5]....
        /*0060*/ 	.word	0x000011a0


	//----- nvinfo : EIATTR_MAX_THREADS
	.align		4
.L_6373:
        /*0064*/ 	.byte	0x04, 0x05
        /*0066*/ 	.short	(.L_6375 - .L_6374)
.L_6374:
        /*0068*/ 	.word	0x00000200
        /*006c*/ 	.word	0x00000001
        /*0070*/ 	.word	0x00000001


	//----- nvinfo : EIATTR_CRS_STACK_SIZE
	.align		4
.L_6375:
        /*0074*/ 	.byte	0x04, 0x1e
        /*0076*/ 	.short	(.L_6377 - .L_6376)
.L_6376:
        /*0078*/ 	.word	0x00000000


	//----- nvinfo : EIATTR_CBANK_PARAM_SIZE
	.align		4
.L_6377:
        /*007c*/ 	.byte	0x03, 0x19
        /*007e*/ 	.short	0x0c4a


	//----- nvinfo : EIATTR_PARAM_CBANK
	.align		4
        /*0080*/ 	.byte	0x04, 0x0a
        /*0082*/ 	.short	(.L_6379 - .L_6378)
	.align		4
.L_6378:
        /*0084*/ 	.word	index@(.nv.constant0._ZN2at6native55_GLOBAL__N__de093ff9_22_ForeachBinaryOpList_cu_a911ec4325multi_tensor_apply_kernelINS1_18TensorListMetadataILi2EEENS1_11CopyFunctorIlN3c108BFloat16ELi2ELi1ELi1EEEJNS0_4CopyIlS7_EEEEEvT_T0_DpT1_)
        /*0088*/ 	.short	0x0380
        /*008a*/ 	.short	0x0c4a


	//----- nvinfo : EIATTR_SW_WAR
	.align		4
.L_6379:
        /*008c*/ 	.byte	0x04, 0x36
        /*008e*/ 	.short	(.L_6381 - .L_6380)
.L_6380:
        /*0090*/ 	.word	0x00000008
.L_6381:


//--------------------- .nv.info._ZN2at6native55_GLOBAL__N__de093ff9_22_ForeachBinaryOpList_cu_a911ec4325multi_tensor_apply_kernelINS1_18TensorListMetadataILi2EEENS1_11CopyFunctorIlN3c104HalfELi2ELi1ELi1EEEJNS0_4CopyIlS7_EEEEEvT_T0_DpT1_ --------------------------
	.section	.nv.info._ZN2at6native55_GLOBAL__N__de093ff9_22_ForeachBinaryOpList_cu_a911ec4325multi_tensor_apply_kernelINS1_18TensorListMetadataILi2EEENS1_11CopyFunctorIlN3c104HalfELi2ELi1ELi1EEEJNS0_4CopyIlS7_EEEEEvT_T0_DpT1_,"",@"SHT_CUDA_INFO"
	.sectionflags	@""
	.align	4


	//----- nvinfo : EIATTR_CUDA_API_VERSION
	.align		4
        /*0000*/ 	.byte	0x04, 0x37
        /*0002*/ 	.short	(.L_6383 - .L_6382)
.L_6382:
        /*0004*/ 	.word	0x00000082


	//----- nvinfo : EIATTR_KPARAM_INFO
	.align		4
.L_6383:
        /*0008*/ 	.byte	0x04, 0x17
        /*000a*/ 	.short	(.L_6385 - .L_6384)
.L_6384:
        /*000c*/ 	.word	0x00000000
        /*0010*/ 	.short	0x0002
        /*0012*/ 	.short	0x0c49
        /*0014*/ 	.byte	0x00, 0xf0, 0x05, 0x00


	//----- nvinfo : EIATTR_KPARAM_INFO
	.align		4
.L_6385:
        /*0018*/ 	.byte	0x04, 0x17
        /*001a*/ 	.short	(.L_6387 - .L_6386)
.L_6386:
        /*001c*/ 	.word	0x00000000
        /*0020*/ 	.short	0x0001
        /*0022*/ 	.short	0x0c48
        /*0024*/ 	.byte	0x00, 0xf0, 0x05, 0x00


	//----- nvinfo : EIATTR_KPARAM_INFO
	.align		4
.L_6387:
        /*0028*/ 	.byte	0x04, 0x17
        /*002a*/ 	.short	(.L_6389 - .L_6388)
.L_6388:
        /*002c*/ 	.word	0x00000000
        /*0030*/ 	.short	0x0000
        /*0032*/ 	.short	0x0000
        /*0034*/ 	.byte	0x00, 0xf0, 0x21, 0x31


	//----- nvinfo : EIATTR_SPARSE_MMA_MASK
	.align		4
.L_6389:
        /*0038*/ 	.byte	0x03, 0x50
        /*003a*/ 	.short	0x0000


	//----- nvinfo : EIATTR_MAXREG_COUNT
	.align		4
        /*003c*/ 	.byte	0x03, 0x1b
        /*003e*/ 	.short	0x0080


	//----- nvinfo : EIATTR_MERCURY_ISA_VERSION
	.align		4
        /*0040*/ 	.byte	0x03, 0x5f
        /*0042*/ 	.short	0x0101


	//----- nvinfo : EIATTR_VRC_CTA_INIT_COUNT
	.align		4
        /*0044*/ 	.byte	0x02, 0x4a
	.zero		1
	.zero		1


	//----- nvinfo : EIATTR_EXIT_INSTR_OFFSETS
	.align		4
        /*0048*/ 	.byte	0x04, 0x1c
        /*004a*/ 	.short	(.L_6391 - .L_6390)


	//   ....[0]....
.L_6390:
        /*004c*/ 	.word	0x00000170


	//   ....[1]....
        /*0050*/ 	.word	0x00000b10


	//   ....[2]....
        /*0054*/ 	.word	0x00000e80


	//   ....[3]....
        /*0058*/ 	.word	0x00000ee0


	//   ....[4]....
        /*005c*/ 	.word	0x00000f30


	//   ....[5]....
        /*0060*/ 	.word	0x00001190


	//----- nvinfo : EIATTR_MAX_THREADS
	.align		4
.L_6391:
        /*0064*/ 	.byte	0x04, 0x05
        /*0066*/ 	.short	(.L_6393 - .L_6392)
.L_6392:
        /*0068*/ 	.word	0x00000200
        /*006c*/ 	.word	0x00000001
        /*0070*/ 	.word	0x00000001


	//----- nvinfo : EIATTR_CRS_STACK_SIZE
	.align		4
.L_6393:
        /*0074*/ 	.byte	0x04, 0x1e
        /*0076*/ 	.short	(.L_6395 - .L_6394)
.L_6394:
        /*0078*/ 	.word	0x00000000


	//----- nvinfo : EIATTR_CBANK_PARAM_SIZE
	.align		4
.L_6395:
        /*007c*/ 	.byte	0x03, 0x19
        /*007e*/ 	.short	0x0c4a


	//----- nvinfo : EIATTR_PARAM_CBANK
	.align		4
        /*0080*/ 	.byte	0x04, 0x0a
        /*0082*/ 	.short	(.L_6397 - .L_6396)
	.align		4
.L_6396:
        /*0084*/ 	.word	index@(.nv.constant0._ZN2at6native55_GLOBAL__N__de093ff9_22_ForeachBinaryOpList_cu_a911ec4325multi_tensor_apply_kernelINS1_18TensorListMetadataILi2EEENS1_11CopyFunctorIlN3c104HalfELi2ELi1ELi1EEEJNS0_4CopyIlS7_EEEEEvT_T0_DpT1_)
        /*0088*/ 	.short	0x0380
        /*008a*/ 	.short	0x0c4a


	//----- nvinfo : EIATTR_SW_WAR
	.align		4
.L_6397:
        /*008c*/ 	.byte	0x04, 0x36
        /*008e*/ 	.short	(.L_6399 - .L_6398)
.L_6398:
        /*0090*/ 	.word	0x00000008
.L_6399:


//--------------------- .nv.info._ZN2at6native55_GLOBAL__N__de093ff9_22_ForeachBinaryOpList_cu_a911ec4325multi_tensor_apply_kernelINS1_18TensorListMetadataILi2EEENS1_11CopyFunctorIlN3c107complexIfEELi2ELi1ELi1EEEJNS0_4CopyIlS8_EEEEEvT_T0_DpT1_ --------------------------
	.section	.nv.info._ZN2at6native55_GLOBAL__N__de093ff9_22_ForeachBinaryOpList_cu_a911ec4325multi_tensor_apply_kernelINS1_18TensorListMetadataILi2EEENS1_11CopyFunctorIlN3c107complexIfEELi2ELi1ELi1EEEJNS0_4CopyIlS8_EEEEEvT_T0_DpT1_,"",@"SHT_CUDA_INFO"
	.sectionflags	@""
	.align	4


	//----- nvinfo : EIATTR_CUDA_API_VERSION
	.align		4
        /*0000*/ 	.byte	0x04, 0x37
        /*0002*/ 	.short	(.L_6401 - .L_6400)
.L_6400:
        /*0004*/ 	.word	0x00000082


	//----- nvinfo : EIATTR_KPARAM_INFO
	.align		4
.L_6401:
        /*0008*/ 	.byte	0x04, 0x17
        /*000a*/ 	.short	(.L_6403 - .L_6402)
.L_6402:
        /*000c*/ 	.word	0x00000000
        /*0010*/ 	.short	0x0002
        /*0012*/ 	.short	0x0c49
        /*0014*/ 	.byte	0x00, 0xf0, 0x05, 0x00


	//----- nvinfo : EIATTR_KPARAM_INFO
	.align		4
.L_6403:
        /*0018*/ 	.byte	0x04, 0x17
        /*001a*/ 	.short	(.L_6405 - .L_6404)
.L_6404:
        /*001c*/ 	.word	0x00000000
        /*0020*/ 	.short	0x0001
        /*0022*/ 	.short	0x0c48
        /*0024*/ 	.byte	0x00, 0xf0, 0x05, 0x00


	//----- nvinfo : EIATTR_KPARAM_INFO
	.align		4
.L_6405:
        /*0028*/ 	.byte	0x04, 0x17
        /*002a*/ 	.short	(.L_6407 - .L_6406)
.L_6406:
        /*002c*/ 	.word	0x00000000
        /*0030*/ 	.short	0x0000
        /*0032*/ 	.short	0x0000
        /*0034*/ 	.byte	0x00, 0xf0, 0x21, 0x31


	//----- nvinfo : EIATTR_SPARSE_MMA_MASK
	.align		4
.L_6407:
        /*0038*/ 	.byte	0x03, 0x50
        /*003a*/ 	.short	0x0000


	//----- nvinfo : EIATTR_MAXREG_COUNT
	.align		4
        /*003c*/ 	.byte	0x03, 0x1b
        /*003e*/ 	.short	0x0080


	//----- nvinfo : EIATTR_MERCURY_ISA_VERSION
	.align		4
        /*0040*/ 	.byte	0x03, 0x5f
        /*0042*/ 	.short	0x0101


	//----- nvinfo : EIATTR_VRC_CTA_INIT_COUNT
	.align		4
        /*0044*/ 	.byte	0x02, 0x4a
	.zero		1
	.zero		1


	//----- nvinfo : EIATTR_EXIT_INSTR_OFFSETS
	.align		4
        /*0048*/ 	.byte	0x04, 0x1c
        /*004a*/ 	.short	(.L_6409 - .L_6408)


	//   ....[0]....
.L_6408:
        /*004c*/ 	.word	0x00000170


	//   ....[1]....
        /*0050*/ 	.word	0x00000af0


	//   ....[2]....
        /*0054*/ 	.word	0x00000e30


	//   ....[3]....
        /*0058*/ 	.word	0x00000e80


	//   ....[4]....
        /*005c*/ 	.word	0x00000ed0


	//   ....[5]....
        /*0060*/ 	.word	0x00001110


	//----- nvinfo : EIATTR_MAX_THREADS
	.align		4
.L_6409:
        /*0064*/ 	.byte	0x04, 0x05
        /*0066*/ 	.short	(.L_6411 - .L_6410)
.L_6410:
        /*0068*/ 	.word	0x00000200
        /*006c*/ 	.word	0x00000001
        /*0070*/ 	.word	0x00000001


	//----- nvinfo : EIATTR_CRS_STACK_SIZE
	.align		4
.L_6411:
        /*0074*/ 	.byte	0x04, 0x1e
        /*0076*/ 	.short	(.L_6413 - .L_6412)
.L_6412:
        /*0078*/ 	.word	0x00000000


	//----- nvinfo : EIATTR_CBANK_PARAM_SIZE
	.align		4
.L_6413:
        /*007c*/ 	.byte	0x03, 0x19
        /*007e*/ 	.short	0x0c4a


	//----- nvinfo : EIATTR_PARAM_CBANK
	.align		4
        /*0080*/ 	.byte	0x04, 0x0a
        /*0082*/ 	.short	(.L_6415 - .L_6414)
	.align		4
.L_6414:
        /*0084*/ 	.word	index@(.nv.constant0._ZN2at6native55_GLOBAL__N__de093ff9_22_ForeachBinaryOpList_cu_a911ec4325multi_tensor_apply_kernelINS1_18TensorListMetadataILi2EEENS1_11CopyFunctorIlN3c107complexIfEELi2ELi1ELi1EEEJNS0_4CopyIlS8_EEEEEvT_T0_DpT1_)
        /*0088*/ 	.short	0x0380
        /*008a*/ 	.short	0x0c4a


	//----- nvinfo : EIATTR_SW_WAR
	.align		4
.L_6415:
        /*008c*/ 	.byte	0x04, 0x36
        /*008e*/ 	.short	(.L_6417 - .L_6416)
.L_6416:
        /*0090*/ 	.word	0x00000008
.L_6417:


//--------------------- .nv.info._ZN2at6native55_GLOBAL__N__de093ff9_22_ForeachBinaryOpList_cu_a911ec4325multi_tensor_apply_kernelINS1_18TensorListMetadataILi2EEENS1_11CopyFunctorIlN3c107complexIdEELi2ELi1ELi1EEEJNS0_4CopyIlS8_EEEEEvT_T0_DpT1_ --------------------------
	.section	.nv.info._ZN2at6native55_GLOBAL__N__de093ff9_22_ForeachBinaryOpList_cu_a911ec4325multi_tensor_apply_kernelINS1_18TensorListMetadataILi2EEENS1_11CopyFunctorIlN3c107complexIdEELi2ELi1ELi1EEEJNS0_4CopyIlS8_EEEEEvT_T0_DpT1_,"",@"SHT_CUDA_INFO"
	.sectionflags	@""
	.align	4


	//----- nvinfo : EIATTR_CUDA_API_VERSION
	.align		4
        /*0000*/ 	.byte	0x04, 0x37
        /*0002*/ 	.short	(.L_6419 - .L_6418)
.L_6418:
        /*0004*/ 	.word	0x00000082


	//----- nvinfo : EIATTR_KPARAM_INFO
	.align		4
.L_6419:
        /*0008*/ 	.byte	0x04, 0x17
        /*000a*/ 	.short	(.L_6421 - .L_6420)
.L_6420:
        /*000c*/ 	.word	0x00000000
        /*0010*/ 	.short	0x0002
        /*0012*/ 	.short	0x0c49
        /*0014*/ 	.byte	0x00, 0xf0, 0x05, 0x00


	//----- nvinfo : EIATTR_KPARAM_INFO
	.align		4
.L_6421:
        /*0018*/ 	.byte	0x04, 0x17
        /*001a*/ 	.short	(.L_6423 - .L_6422)
.L_6422:
        /*001c*/ 	.word	0x00000000
        /*0020*/ 	.short	0x0001
        /*0022*/ 	.short	0x0c48
        /*0024*/ 	.byte	0x00, 0xf0, 0x05, 0x00


	//----- nvinfo : EIATTR_KPARAM_INFO
	.align		4
.L_6423:
        /*0028*/ 	.byte	0x04, 0x17
        /*002a*/ 	.short	(.L_6425 - .L_6424)
.L_6424:
        /*002c*/ 	.word	0x00000000
        /*0030*/ 	.short	0x0000
        /*0032*/ 	.short	0x0000
        /*0034*/ 	.byte	0x00, 0xf0, 0x21, 0x31


	//----- nvinfo : EIATTR_SPARSE_MMA_MASK
	.align		4
.L_6425:
        /*0038*/ 	.byte	0x03, 0x50
        /*003a*/ 	.short	0x0000


	//----- nvinfo : EIATTR_MAXREG_COUNT
	.align		4
        /*003c*/ 	.byte	0x03, 0x1b
        /*003e*/ 	.short	0x0080


	//----- nvinfo : EIATTR_MERCURY_ISA_VERSION
	.align		4
        /*0040*/ 	.byte	0x03, 0x5f
        /*0042*/ 	.short	0x0101


	//----- nvinfo : EIATTR_VRC_CTA_INIT_COUNT
	.align		4
        /*0044*/ 	.byte	0x02, 0x4a
	.zero		1
	.zero		1


	//----- nvinfo : EIATTR_EXIT_INSTR_OFFSETS
	.align		4
        /*0048*/ 	.byte	0x04, 0x1c
        /*004a*/ 	.short	(.L_6427 - .L_6426)


	//   ....[0]....
.L_6426:
        /*004c*/ 	.word	0x00000170


	//   ....[1]....
        /*0050*/ 	.word	0x00000b30


	//   ....[2]....
        /*0054*/ 	.word	0x00000e40


	//   ....[3]....
        /*0058*/ 	.word	0x00000e90


	//   ....[4]....
        /*005c*/ 	.word	0x00000ee0


	//   ....[5]....
        /*0060*/ 	.word	0x00001110


	//----- nvinfo : EIATTR_MAX_THREADS
	.align		4
.L_6427:
        /*0064*/ 	.byte	0x04, 0x05
        /*0066*/ 	.short	(.L_6429 - .L_6428)
.L_6428:
        /*0068*/ 	.word	0x00000200
        /*006c*/ 	.word	0x00000001
        /*0070*/ 	.word	0x00000001


	//----- nvinfo : EIATTR_CRS_STACK_SIZE
	.align		4
.L_6429:
        /*0074*/ 	.byte	0x04, 0x1e
        /*0076*/ 	.short	(.L_6431 - .L_6430)
.L_6430:
        /*0078*/ 	.word	0x00000000


	//----- nvinfo : EIATTR_CBANK_PARAM_SIZE
	.align		4
.L_6431:
        /*007c*/ 	.byte	0x03, 0x19
        /*007e*/ 	.short	0x0c4a


	//----- nvinfo : EIATTR_PARAM_CBANK
	.align		4
        /*0080*/ 	.byte	0x04, 0x0a
        /*0082*/ 	.short	(.L_6433 - .L_6432)
	.align		4
.L_6432:
        /*0084*/ 	.word	index@(.nv.constant0._ZN2at6native55_GLOBAL__N__de093ff9_22_ForeachBinaryOpList_cu_a911ec4325multi_tensor_apply_kernelINS1_18TensorListMetadataILi2EEENS1_11CopyFunctorIlN3c107complexIdEELi2ELi1ELi1EEEJNS0_4CopyIlS8_EEEEEvT_T0_DpT1_)
        /*0088*/ 	.short	0x0380
        /*008a*/ 	.short	0x0c4a


	//----- nvinfo : EIATTR_SW_WAR
	.align		4
.L_6433:
        /*008c*/ 	.byte	0x04, 0x36
        /*008e*/ 	.short	(.L_6435 - .L_6434)
.L_6434:
        /*0090*/ 	.word	0x00000008
.L_6435:


//--------------------- .nv.info._ZN2at6native55_GLOBAL__N__de093ff9_22_ForeachBinaryOpList_cu_a911ec4325multi_tensor_apply_kernelINS1_18TensorListMetadataILi2EEENS1_11CopyFunctorIlfLi2ELi1ELi1EEEJNS0_4CopyIlfEEEEEvT_T0_DpT1_ --------------------------
	.section	.nv.info._ZN2at6native55_GLOBAL__N__de093ff9_22_ForeachBinaryOpList_cu_a911ec4325multi_tensor_apply_kernelINS1_18TensorListMetadataILi2EEENS1_11CopyFunctorIlfLi2ELi1ELi1EEEJNS0_4CopyIlfEEEEEvT_T0_DpT1_,"",@"SHT_CUDA_INFO"
	.sectionflags	@""
	.align	4


	//----- nvinfo : EIATTR_CUDA_API_VERSION
	.align		4
        /*0000*/ 	.byte	0x04, 0x37
        /*0002*/ 	.short	(.L_6437 - .L_6436)
.L_6436:
        /*0004*/ 	.word	0x00000082


	//----- nvinfo : EIATTR_KPARAM_INFO
	.align		4
.L_6437:
        /*0008*/ 	.byte	0x04, 0x17
        /*000a*/ 	.short	(.L_6439 - .L_6438)
.L_6438:
        /*000c*/ 	.word	0x00000000
        /*0010*/ 	.short	0x0002
        /*0012*/ 	.short	0x0c49
        /*0014*/ 	.byte	0x00, 0xf0, 0x05, 0x00


	//----- nvinfo : EIATTR_KPARAM_INFO
	.align		4
.L_6439:
        /*0018*/ 	.byte	0x04, 0x17
        /*001a*/ 	.short	(.L_6441 - .L_6440)
.L_6440:
        /*001c*/ 	.word	0x00000000
        /*0020*/ 	.short	0x0001
        /*0022*/ 	.short	0x0c48
        /*0024*/ 	.byte	0x00, 0xf0, 0x05, 0x00


	//----- nvinfo : EIATTR_KPARAM_INFO
	.align		4
.L_6441:
        /*0028*/ 	.byte	0x04, 0x17
        /*002a*/ 	.short	(.L_6443 - .L_6442)
.L_6442:
        /*002c*/ 	.word	0x00000000
        /*0030*/ 	.short	0x0000
        /*0032*/ 	.short	0x0000
        /*0034*/ 	.byte	0x00, 0xf0, 0x21, 0x31


	//----- nvinfo : EIATTR_SPARSE_MMA_MASK
	.align		4
.L_6443:
        /*0038*/ 	.byte	0x03, 0x50
        /*003a*/ 	.short	0x0000


	//----- nvinfo : EIATTR_MAXREG_COUNT
	.align		4
        /*003c*/ 	.byte	0x03, 0x1b
        /*003e*/ 	.short	0x0080


	//----- nvinfo : EIATTR_MERCURY_ISA_VERSION
	.align		4
        /*0040*/ 	.byte	0x03, 0x5f
        /*0042*/ 	.short	0x0101


	//----- nvinfo : EIATTR_VRC_CTA_INIT_COUNT
	.align		4
        /*0044*/ 	.byte	0x02, 0x4a
	.zero		1
	.zero		1


	//----- nvinfo : EIATTR_EXIT_INSTR_OFFSETS
	.align		4
        /*0048*/ 	.byte	0x04, 0x1c
        /*004a*/ 	.short	(.L_6445 - .L_6444)


	//   ....[0]....
.L_6444:
        /*004c*/ 	.word	0x00000170


	//   ....[1]....
        /*0050*/ 	.word	0x00000ab0


	//   ....[2]....
        /*0054*/ 	.word	0x00000df0


	//   ....[3]....
        /*0058*/ 	.word	0x00000e40


	//   ....[4]....
        /*005c*/ 	.word	0x00000e90


	//   ....[5]....
        /*0060*/ 	.word	0x000010b0


	//----- nvinfo : EIATTR_MAX_THREADS
	.align		4
.L_6445:
        /*0064*/ 	.byte	0x04, 0x05
        /*0066*/ 	.short	(.L_6447 - .L_6446)
.L_6446:
        /*0068*/ 	.word	0x00000200
        /*006c*/ 	.word	0x00000001
        /*0070*/ 	.word	0x00000001


	//----- nvinfo : EIATTR_CRS_STACK_SIZE
	.align		4
.L_6447:
        /*0074*/ 	.byte	0x04, 0x1e
        /*0076*/ 	.short	(.L_6449 - .L_6448)
.L_6448:
        /*0078*/ 	.word	0x00000000


	//----- nvinfo : EIATTR_CBANK_PARAM_SIZE
	.align		4
.L_6449:
        /*007c*/ 	.byte	0x03, 0x19
        /*007e*/ 	.short	0x0c4a


	//----- nvinfo : EIATTR_PARAM_CBANK
	.align		4
        /*0080*/ 	.byte	0x04, 0x0a
        /*0082*/ 	.short	(.L_6451 - .L_6450)
	.align		4
.L_6450:
        /*0084*/ 	.word	index@(.nv.constant0._ZN2at6native55_GLOBAL__N__de093ff9_22_ForeachBinaryOpList_cu_a911ec4325multi_tensor_apply_kernelINS1_18TensorListMetadataILi2EEENS1_11CopyFunctorIlfLi2ELi1ELi1EEEJNS0_4CopyIlfEEEEEvT_T0_DpT1_)
        /*0088*/ 	.short	0x0380
        /*008a*/ 	.short	0x0c4a


	//----- nvinfo : EIATTR_SW_WAR
	.align		4
.L_6451:
        /*008c*/ 	.byte	0x04, 0x36
        /*008e*/ 	.short	(.L_6453 - .L_6452)
.L_6452:
        /*0090*/ 	.word	0x00000008
.L_6453:


//--------------------- .nv.info._ZN2at6native55_GLOBAL__N__de093ff9_22_ForeachBinaryOpList_cu_a911ec4325multi_tensor_apply_kernelINS1_18TensorListMetadataILi2EEENS1_11CopyFunctorIldLi2ELi1ELi1EEEJNS0_4CopyIldEEEEEvT_T0_DpT1_ --------------------------
	.section	.nv.info._ZN2at6native55_GLOBAL__N__de093ff9_22_ForeachBinaryOpList_cu_a911ec4325multi_tensor_apply_kernelINS1_18TensorListMetadataILi2EEENS1_11CopyFunctorIldLi2ELi1ELi1EEEJNS0_4CopyIldEEEEEvT_T0_DpT1_,"",@"SHT_CUDA_INFO"
	.sectionflags	@""
	.align	4


	//----- nvinfo : EIATTR_CUDA_API_VERSION
	.align		4
        /*0000*/ 	.byte	0x04, 0x37
        /*0002*/ 	.short	(.L_6455 - .L_6454)
.L_6454:
        /*0004*/ 	.word	0x00000082


	//----- nvinfo : EIATTR_KPARAM_INFO
	.align		4
.L_6455:
        /*0008*/ 	.byte	0x04, 0x17
        /*000a*/ 	.short	(.L_6457 - .L_6456)
.L_6456:
        /*000c*/ 	.word	0x00000000
        /*0010*/ 	.short	0x0002
        /*0012*/ 	.short	0x0c49
        /*0014*/ 	.byte	0x00, 0xf0, 0x05, 0x00


	//----- nvinfo : EIATTR_KPARAM_INFO
	.align		4
.L_6457:
        /*0018*/ 	.byte	0x04, 0x17
        /*001a*/ 	.short	(.L_6459 - .L_6458)
.L_6458:
        /*001c*/ 	.word	0x00000000
        /*0020*/ 	.short	0x0001
        /*0022*/ 	.short	0x0c48
        /*0024*/ 	.byte	0x00, 0xf0, 0x05, 0x00


	//----- nvinfo : EIATTR_KPARAM_INFO
	.align		4
.L_6459:
        /*0028*/ 	.byte	0x04, 0x17
        /*002a*/ 	.short	(.L_6461 - .L_6460)
.L_6460:
        /*002c*/ 	.word	0x00000000
        /*0030*/ 	.short	0x0000
        /*0032*/ 	.short	0x0000
        /*0034*/ 	.byte	0x00, 0xf0, 0x21, 0x31


	//----- nvinfo : EIATTR_SPARSE_MMA_MASK
	.align		4
.L_6461:
        /*0038*/ 	.byte	0x03, 0x50
        /*003a*/ 	.short	0x0000


	//----- nvinfo : EIATTR_MAXREG_COUNT
	.align		4
        /*003c*/ 	.byte	0x03, 0x1b
        /*003e*/ 	.short	0x0080


	//----- nvinfo : EIATTR_MERCURY_ISA_VERSION
	.align		4
        /*0040*/ 	.byte	0x03, 0x5f
        /*0042*/ 	.short	0x0101


	//----- nvinfo : EIATTR_VRC_CTA_INIT_COUNT
	.align		4
        /*0044*/ 	.byte	0x02, 0x4a
	.zero		1
	.zero		1


	//----- nvinfo : EIATTR_EXIT_INSTR_OFFSETS
	.align		4
        /*0048*/ 	.byte	0x04, 0x1c
        /*004a*/ 	.short	(.L_6463 - .L_6462)


	//   ....[0]....
.L_6462:
        /*004c*/ 	.word	0x00000170


	//   ....[1]....
        /*0050*/ 	.word	0x00000ae0


	//   ....[2]....
        /*0054*/ 	.word	0x00000df0


	//   ....[3]....
        /*0058*/ 	.word	0x00000e40


	//   ....[4]....
        /*005c*/ 	.word	0x00000e90


	//   ....[5]....
        /*0060*/ 	.word	0x000010d0


	//----- nvinfo : EIATTR_MAX_THREADS
	.align		4
.L_6463:
        /*0064*/ 	.byte	0x04, 0x05
        /*0066*/ 	.short	(.L_6465 - .L_6464)
.L_6464:
        /*0068*/ 	.word	0x00000200
        /*006c*/ 	.word	0x00000001
        /*0070*/ 	.word	0x00000001


	//----- nvinfo : EIATTR_CRS_STACK_SIZE
	.align		4
.L_6465:
        /*0074*/ 	.byte	0x04, 0x1e
        /*0076*/ 	.short	(.L_6467 - .L_6466)
.L_6466:
        /*0078*/ 	.word	0x00000000


	//----- nvinfo : EIATTR_CBANK_PARAM_SIZE
	.align		4
.L_6467:
        /*007c*/ 	.byte	0x03, 0x19
        /*007e*/ 	.short	0x0c4a


	//----- nvinfo : EIATTR_PARAM_CBANK
	.align		4
        /*0080*/ 	.byte	0x04, 0x0a
        /*0082*/ 	.short	(.L_6469 - .L_6468)
	.align		4
.L_6468:
        /*0084*/ 	.word	index@(.nv.constant0._ZN2at6native55_GLOBAL__N__de093ff9_22_ForeachBinaryOpList_cu_a911ec4325multi_tensor_apply_kernelINS1_18TensorListMetadataILi2EEENS1_11CopyFunctorIldLi2ELi1ELi1EEEJNS0_4CopyIldEEEEEvT_T0_DpT1_)
        /*0088*/ 	.short	0x0380
        /*008a*/ 	.short	0x0c4a


	//----- nvinfo : EIATTR_SW_WAR
	.align		4
.L_6469:
        /*008c*/ 	.byte	0x04, 0x36
        /*008e*/ 	.short	(.L_6471 - .L_6470)
.L_6470:
        /*0090*/ 	.word	0x00000008
.L_6471:


//--------------------- .nv.info._ZN2at6native55_GLOBAL__N__de093ff9_22_ForeachBinaryOpList_cu_a911ec4325multi_tensor_apply_kernelINS1_18TensorListMetadataILi2EEENS1_11CopyFunctorIliLi2ELi1ELi1EEEJNS0_4CopyIliEEEEEvT_T0_DpT1_ --------------------------
	.section	.nv.info._ZN2at6native55_GLOBAL__N__de093ff9_22_ForeachBinaryOpList_cu_a911ec4325multi_tensor_apply_kernelINS1_18TensorListMetadataILi2EEENS1_11CopyFunctorIliLi2ELi1ELi1EEEJNS0_4CopyIliEEEEEvT_T0_DpT1_,"",@"SHT_CUDA_INFO"
	.sectionflags	@""
	.align	4


	//----- nvinfo : EIATTR_CUDA_API_VERSION
	.align		4
        /*0000*/ 	.byte	0x04, 0x37
        /*0002*/ 	.short	(.L_6473 - .L_6472)
.L_6472:
        /*0004*/ 	.word	0x00000082


	//----- nvinfo : EIATTR_KPARAM_INFO
	.align		4
.L_6473:
        /*0008*/ 	.byte	0x04, 0x17
        /*000a*/ 	.short	(.L_6475 - .L_6474)
.L_6474:
        /*000c*/ 	.word	0x00000000
        /*0010*/ 	.short	0x0002
        /*0012*/ 	.short	0x0c49
        /*0014*/ 	.byte	0x00, 0xf0, 0x05, 0x00


	//----- nvinfo : EIATTR_KPARAM_INFO
	.align		4
.L_6475:
        /*0018*/ 	.byte	0x04, 0x17
        /*001a*/ 	.short	(.L_6477 - .L_6476)
.L_6476:
        /*001c*/ 	.word	0x00000000
        /*0020*/ 	.short	0x0001
        /*0022*/ 	.short	0x0c48
        /*0024*/ 	.byte	0x00, 0xf0, 0x05, 0x00


	//----- nvinfo : EIATTR_KPARAM_INFO
	.align		4
.L_6477:
        /*0028*/ 	.byte	0x04, 0x17
        /*002a*/ 	.short	(.L_6479 - .L_6478)
.L_6478:
        /*002c*/ 	.word	0x00000000
        /*0030*/ 	.short	0x0000
        /*0032*/ 	.short	0x0000
        /*0034*/ 	.byte	0x00, 0xf0, 0x21, 0x31


	//----- nvinfo : EIATTR_SPARSE_MMA_MASK
	.align		4
.L_6479:
        /*0038*/ 	.byte	0x03, 0x50
        /*003a*/ 	.short	0x0000


	//----- nvinfo : EIATTR_MAXREG_COUNT
	.align		4
        /*003c*/ 	.byte	0x03, 0x1b
        /*003e*/ 	.short	0x0080


	//----- nvinfo : EIATTR_MERCURY_ISA_VERSION
	.align		4
        /*0040*/ 	.byte	0x03, 0x5f
        /*0042*/ 	.short	0x0101


	//----- nvinfo : EIATTR_VRC_CTA_INIT_COUNT
	.align		4
        /*0044*/ 	.byte	0x02, 0x4a
	.zero		1
	.zero		1


	//----- nvinfo : EIATTR_EXIT_INSTR_OFFSETS
	.align		4
        /*0048*/ 	.byte	0x04, 0x1c
        /*004a*/ 	.short	(.L_6481 - .L_6480)


	//   ....[0]....
.L_6480:
        /*004c*/ 	.word	0x00000170


	//   ....[1]....
        /*0050*/ 	.word	0x000009a0


	//   ....[2]....
        /*0054*/ 	.word	0x00000c80


	//   ....[3]....
        /*0058*/ 	.word	0x00000cd0


	//   ....[4]....
        /*005c*/ 	.word	0x00000d20


	//   ....[5]....
        /*0060*/ 	.word	0x00000ee0


	//----- nvinfo : EIATTR_MAX_THREADS
	.align		4
.L_6481:
        /*0064*/ 	.byte	0x04, 0x05
        /*0066*/ 	.short	(.L_6483 - .L_6482)
.L_6482:
        /*0068*/ 	.word	0x00000200
        /*006c*/ 	.word	0x00000001
        /*0070*/ 	.word	0x00000001


	//----- nvinfo : EIATTR_CRS_STACK_SIZE
	.align		4
.L_6483:
        /*0074*/ 	.byte	0x04, 0x1e
        /*0076*/ 	.short	(.L_6485 - .L_6484)
.L_6484:
        /*0078*/ 	.word	0x00000000


	//----- nvinfo : EIATTR_CBANK_PARAM_SIZE
	.align		4
.L_6485:
        /*007c*/ 	.byte	0x03, 0x19
        /*007e*/ 	.short	0x0c4a


	//----- nvinfo : EIATTR_PARAM_CBANK
	.align		4
        /*0080*/ 	.byte	0x04, 0x0a
        /*0082*/ 	.short	(.L_6487 - .L_6486)
	.align		4
.L_6486:
        /*0084*/ 	.word	index@(.nv.constant0._ZN2at6native55_GLOBAL__N__de093ff9_22_ForeachBinaryOpList_cu_a911ec4325multi_tensor_apply_kernelINS1_18TensorListMetadataILi2EEENS1_11CopyFunctorIliLi2ELi1ELi1EEEJNS0_4CopyIliEEEEEvT_T0_DpT1_)
        /*0088*/ 	.short	0x0380
        /*008a*/ 	.short	0x0c4a


	//----- nvinfo : EIATTR_SW_WAR
	.align		4
.L_6487:
        /*008c*/ 	.byte	0x04, 0x36
        /*008e*/ 	.short	(.L_6489 - .L_6488)
.L_6488:
        /*0090*/ 	.word	0x00000008
.L_6489:


//--------------------- .nv.info._ZN2at6native55_GLOBAL__N__de093ff9_22_ForeachBinaryOpList_cu_a911ec4325multi_tensor_apply_kernelINS1_18TensorListMetadataILi2EEENS1_11CopyFunctorIlsLi2ELi1ELi1EEEJNS0_4CopyIlsEEEEEvT_T0_DpT1_ --------------------------
	.section	.nv.info._ZN2at6native55_GLOBAL__N__de093ff9_22_ForeachBinaryOpList_cu_a911ec4325multi_tensor_apply_kernelINS1_18TensorListMetadataILi2EEENS1_11CopyFunctorIlsLi2ELi1ELi1EEEJNS0_4CopyIlsEEEEEvT_T0_DpT1_,"",@"SHT_CUDA_INFO"
	.sectionflags	@""
	.align	4


	//----- nvinfo : EIATTR_CUDA_API_VERSION
	.align		4
        /*0000*/ 	.byte	0x04, 0x37
        /*0002*/ 	.short	(.L_6491 - .L_6490)
.L_6490:
        /*0004*/ 	.word	0x00000082


	//----- nvinfo : EIATTR_KPARAM_INFO
	.align		4
.L_6491:
        /*0008*/ 	.byte	0x04, 0x17
        /*000a*/ 	.short	(.L_6493 - .L_6492)
.L_6492:
        /*000c*/ 	.word	0x00000000
        /*0010*/ 	.short	0x0002
        /*0012*/ 	.short	0x0c49
        /*0014*/ 	.byte	0x00, 0xf0, 0x05, 0x00


	//----- nvinfo : EIATTR_KPARAM_INFO
	.align		4
.L_6493:
        /*0018*/ 	.byte	0x04, 0x17
        /*001a*/ 	.short	(.L_6495 - .L_6494)
.L_6494:
        /*001c*/ 	.word	0x00000000
        /*0020*/ 	.short	0x0001
        /*0022*/ 	.short	0x0c48
        /*0024*/ 	.byte	0x00, 0xf0, 0x05, 0x00


	//----- nvinfo : EIATTR_KPARAM_INFO
	.align		4
.L_6495:
        /*0028*/ 	.byte	0x04, 0x17
        /*002a*/ 	.short	(.L_6497 - .L_6496)
.L_6496:
        /*002c*/ 	.word	0x00000000
        /*0030*/ 	.short	0x0000
        /*0032*/ 	.short	0x0000
        /*0034*/ 	.byte	0x00, 0xf0, 0x21, 0x31


	//----- nvinfo : EIATTR_SPARSE_MMA_MASK
	.align		4
.L_6497:
        /*0038*/ 	.byte	0x03, 0x50
        /*003a*/ 	.short	0x0000


	//----- nvinfo : EIATTR_MAXREG_COUNT
	.align		4
        /*003c*/ 	.byte	0x03, 0x1b
        /*003e*/ 	.short	0x0080


	//----- nvinfo : EIATTR_MERCURY_ISA_VERSION
	.align		4
        /*0040*/ 	.byte	0x03, 0x5f
        /*0042*/ 	.short	0x0101


	//----- nvinfo : EIATTR_VRC_CTA_INIT_COUNT
	.align		4
        /*0044*/ 	.byte	0x02, 0x4a
	.zero		1
	.zero		1


	//----- nvinfo : EIATTR_EXIT_INSTR_OFFSETS
	.align		4
        /*0048*/ 	.byte	0x04, 0x1c
        /*004a*/ 	.short	(.L_6499 - .L_6498)


	//   ....[0]....
.L_6498:
        /*004c*/ 	.word	0x00000170


	//   ....[1]....
        /*0050*/ 	.word	0x00000a10


	//   ....[2]....
        /*0054*/ 	.word	0x00000d20


	//   ....[3]....
        /*0058*/ 	.word	0x00000d90


	//   ....[4]....
        /*005c*/ 	.word	0x00000de0


	//   ....[5]....
        /*0060*/ 	.word	0x00000fa0


	//----- nvinfo : EIATTR_MAX_THREADS
	.align		4
.L_6499:
        /*0064*/ 	.byte	0x04, 0x05
        /*0066*/ 	.short	(.L_6501 - .L_6500)
.L_6500:
        /*0068*/ 	.word	0x00000200
        /*006c*/ 	.word	0x00000001
        /*0070*/ 	.word	0x00000001


	//----- nvinfo : EIATTR_CRS_STACK_SIZE
	.align		4
.L_6501:
        /*0074*/ 	.byte	0x04, 0x1e
        /*0076*/ 	.short	(.L_6503 - .L_6502)
.L_6502:
        /*0078*/ 	.word	0x00000000


	//----- nvinfo : EIATTR_CBANK_PARAM_SIZE
	.align		4
.L_6503:
        /*007c*/ 	.byte	0x03, 0x19
        /*007e*/ 	.short	0x0c4a


	//----- nvinfo : EIATTR_PARAM_CBANK
	.align		4
        /*0080*/ 	.byte	0x04, 0x0a
        /*0082*/ 	.short	(.L_6505 - .L_6504)
	.align		4
.L_6504:
        /*0084*/ 	.word	index@(.nv.constant0._ZN2at6native55_GLOBAL__N__de093ff9_22_ForeachBinaryOpList_cu_a911ec4325multi_tensor_apply_kernelINS1_18TensorListMetadataILi2EEENS1_11CopyFunctorIlsLi2ELi1ELi1EEEJNS0_4CopyIlsEEEEEvT_T0_DpT1_)
        /*0088*/ 	.short	0x0380
        /*008a*/ 	.short	0x0c4a


	//----- nvinfo : EIATTR_SW_WAR
	.align		4
.L_6505:
        /*008c*/ 	.byte	0x04, 0x36
        /*008e*/ 	.short	(.L_6507 - .L_6506)
.L_6506:
        /*0090*/ 	.word	0x00000008
.L_6507:


//--------------------- .nv.info._ZN2at6native55_GLOBAL__N__de093ff9_22_ForeachBinaryOpList_cu_a911ec4325multi_tensor_apply_kernelINS1_18TensorListMetadataILi2EEENS1_11CopyFunctorIlaLi2ELi1ELi1EEEJNS0_4CopyIlaEEEEEvT_T0_DpT1_ --------------------------
	.section	.nv.info._ZN2at6native55_GLOBAL__N__de093ff9_22_ForeachBinaryOpList_cu_a911ec4325multi_tensor_apply_kernelINS1_18TensorListMetadataILi2EEENS1_11CopyFunctorIlaLi2ELi1ELi1EEEJNS0_4CopyIlaEEEEEvT_T0_DpT1_,"",@"SHT_CUDA_INFO"
	.sectionflags	@""
	.align	4


	//----- nvinfo : EIATTR_CUDA_API_VERSION
	.align		4
        /*0000*/ 	.byte	0x04, 0x37
        /*0002*/ 	.short	(.L_6509 - .L_6508)
.L_6508:
        /*0004*/ 	.word	0x00000082


	//----- nvinfo : EIATTR_KPARAM_INFO
	.align		4
.L_6509:
        /*0008*/ 	.byte	0x04, 0x17
        /*000a*/ 	.short	(.L_6511 - .L_6510)
.L_6510:
        /*000c*/ 	.word	0x00000000
        /*0010*/ 	.short	0x0002
        /*0012*/ 	.short	0x0c49
        /*0014*/ 	.byte	0x00, 0xf0, 0x05, 0x00


	//----- nvinfo : EIATTR_KPARAM_INFO
	.align		4
.L_6511:
        /*0018*/ 	.byte	0x04, 0x17
        /*001a*/ 	.short	(.L_6513 - .L_6512)
.L_6512:
        /*001c*/ 	.word	0x00000000
        /*0020*/ 	.short	0x0001
        /*0022*/ 	.short	0x0c48
        /*0024*/ 	.byte	0x00, 0xf0, 0x05, 0x00


	//----- nvinfo : EIATTR_KPARAM_INFO
	.align		4
.L_6513:
        /*0028*/ 	.byte	0x04, 0x17
        /*002a*/ 	.short	(.L_6515 - .L_6514)
.L_6514:
        /*002c*/ 	.word	0x00000000
        /*0030*/ 	.short	0x0000
        /*0032*/ 	.short	0x0000
        /*0034*/ 	.byte	0x00, 0xf0, 0x21, 0x31


	//----- nvinfo : EIATTR_SPARSE_MMA_MASK
	.align		4
.L_6515:
        /*0038*/ 	.byte	0x03, 0x50
        /*003a*/ 	.short	0x0000


	//----- nvinfo : EIATTR_MAXREG_COUNT
	.align		4
        /*003c*/ 	.byte	0x03, 0x1b
        /*003e*/ 	.short	0x0080


	//----- nvinfo : EIATTR_MERCURY_ISA_VERSION
	.align		4
        /*0040*/ 	.byte	0x03, 0x5f
        /*0042*/ 	.short	0x0101


	//----- nvinfo : EIATTR_VRC_CTA_INIT_COUNT
	.align		4
        /*0044*/ 	.byte	0x02, 0x4a
	.zero		1
	.zero		1


	//----- nvinfo : EIATTR_EXIT_INSTR_OFFSETS
	.align		4
        /*0048*/ 	.byte	0x04, 0x1c
        /*004a*/ 	.short	(.L_6517 - .L_6516)


	//   ....[0]....
.L_6516:
        /*004c*/ 	.word	0x00000170


	//   ....[1]....
        /*0050*/ 	.word	0x00000e10


	//   ....[2]....
        /*0054*/ 	.word	0x00001160


	//   ....[3]....
        /*0058*/ 	.word	0x000011e0


	//   ....[4]....
        /*005c*/ 	.word	0x00001230


	//   ....[5]....
        /*0060*/ 	.word	0x00001410


	//----- nvinfo : EIATTR_MAX_THREADS
	.align		4
.L_6517:
        /*0064*/ 	.byte	0x04, 0x05
        /*0066*/ 	.short	(.L_6519 - .L_6518)
.L_6518:
        /*0068*/ 	.word	0x00000200
        /*006c*/ 	.word	0x00000001
        /*0070*/ 	.word	0x00000001


	//----- nvinfo : EIATTR_CRS_STACK_SIZE
	.align		4
.L_6519:
        /*0074*/ 	.byte	0x04, 0x1e
        /*0076*/ 	.short	(.L_6521 - .L_6520)
.L_6520:
        /*0078*/ 	.word	0x00000000


	//----- nvinfo : EIATTR_CBANK_PARAM_SIZE
	.align		4
.L_6521:
        /*007c*/ 	.byte	0x03, 0x19
        /*007e*/ 	.short	0x0c4a


	//----- nvinfo : EIATTR_PARAM_CBANK
	.align		4
        /*0080*/ 	.byte	0x04, 0x0a
        /*0082*/ 	.short	(.L_6523 - .L_6522)
	.align		4
.L_6522:
        /*0084*/ 	.word	index@(.nv.constant0._ZN2at6native55_GLOBAL__N__de093ff9_22_ForeachBinaryOpList_cu_a911ec4325multi_tensor_apply_kernelINS1_18TensorListMetadataILi2EEENS1_11CopyFunctorIlaLi2ELi1ELi1EEEJNS0_4CopyIlaEEEEEvT_T0_DpT1_)
        /*0088*/ 	.short	0x0380
        /*008a*/ 	.short	0x0c4a


	//----- nvinfo : EIATTR_SW_WAR
	.align		4
.L_6523:
        /*008c*/ 	.byte	0x04, 0x36
        /*008e*/ 	.short	(.L_6525 - .L_6524)
.L_6524:
        /*0090*/ 	.word	0x00000008
.L_6525:


//--------------------- .nv.info._ZN2at6native55_GLOBAL__N__de093ff9_22_ForeachBinaryOpList_cu_a911ec4325multi_tensor_apply_kernelINS1_18TensorListMetadataILi2EEENS1_11CopyFunctorIlhLi2ELi1ELi1EEEJNS0_4CopyIlhEEEEEvT_T0_DpT1_ --------------------------
	.section	.nv.info._ZN2at6native55_GLOBAL__N__de093ff9_22_ForeachBinaryOpList_cu_a911ec4325multi_tensor_apply_kernelINS1_18TensorListMetadataILi2EEENS1_11CopyFunctorIlhLi2ELi1ELi1EEEJNS0_4CopyIlhEEEEEvT_T0_DpT1_,"",@"SHT_CUDA_INFO"
	.sectionflags	@""
	.align	4


	//----- nvinfo : EIATTR_CUDA_API_VERSION
	.align		4
        /*0000*/ 	.byte	0x04, 0x37
        /*0002*/ 	.short	(.L_6527 - .L_6526)
.L_6526:
        /*0004*/ 	.word	0x00000082


	//----- nvinfo : EIATTR_KPARAM_INFO
	.align		4
.L_6527:
        /*0008*/ 	.byte	0x04, 0x17
        /*000a*/ 	.short	(.L_6529 - .L_6528)
.L_6528:
        /*000c*/ 	.word	0x00000000
        /*0010*/ 	.short	0x0002
        /*0012*/ 	.short	0x0c49
        /*0014*/ 	.byte	0x00, 0xf0, 0x05, 0x00


	//----- nvinfo : EIATTR_KPARAM_INFO
	.align		4
.L_6529:
        /*0018*/ 	.byte	0x04, 0x17
        /*001a*/ 	.short	(.L_6531 - .L_6530)
.L_6530:
        /*001c*/ 	.word	0x00000000
        /*0020*/ 	.short	0x0001
        /*0022*/ 	.short	0x0c48
        /*0024*/ 	.byte	0x00, 0xf0, 0x05, 0x00


	//----- nvinfo : EIATTR_KPARAM_INFO
	.align		4
.L_6531:
        /*0028*/ 	.byte	0x04, 0x17
        /*002a*/ 	.short	(.L_6533 - .L_6532)
.L_6532:
        /*002c*/ 	.word	0x00000000
        /*0030*/ 	.short	0x0000
        /*0032*/ 	.short	0x0000
        /*0034*/ 	.byte	0x00, 0xf0, 0x21, 0x31


	//----- nvinfo : EIATTR_SPARSE_MMA_MASK
	.align		4
.L_6533:
        /*0038*/ 	.byte	0x03, 0x50
        /*003a*/ 	.short	0x0000


	//----- nvinfo : EIATTR_MAXREG_COUNT
	.align		4
        /*003c*/ 	.byte	0x03, 0x1b
        /*003e*/ 	.short	0x0080


	//----- nvinfo : EIATTR_MERCURY_ISA_VERSION
	.align		4
        /*0040*/ 	.byte	0x03, 0x5f
        /*0042*/ 	.short	0x0101


	//----- nvinfo : EIATTR_VRC_CTA_INIT_COUNT
	.align		4
        /*0044*/ 	.byte	0x02, 0x4a
	.zero		1
	.zero		1


	//----- nvinfo : EIATTR_EXIT_INSTR_OFFSETS
	.align		4
        /*0048*/ 	.byte	0x04, 0x1c
        /*004a*/ 	.short	(.L_6535 - .L_6534)


	//   ....[0]....
.L_6534:
        /*004c*/ 	.word	0x00000170


	//   ....[1]....
        /*0050*/ 	.word	0x00000ce0


	//   ....[2]....
        /*0054*/ 	.word	0x00000fd0


	//   ....[3]....
        /*0058*/ 	.word	0x00001030


	//   ....[4]....
        /*005c*/ 	.word	0x00001080


	//   ....[5]....
        /*0060*/ 	.word	0x00001290


	//----- nvinfo : EIATTR_MAX_THREADS
	.align		4
.L_6535:
        /*0064*/ 	.byte	0x04, 0x05
        /*0066*/ 	.short	(.L_6537 - .L_6536)
.L_6536:
        /*0068*/ 	.word	0x00000200
        /*006c*/ 	.word	0x00000001
        /*0070*/ 	.word	0x00000001


	//----- nvinfo : EIATTR_CRS_STACK_SIZE
	.align		4
.L_6537:
        /*0074*/ 	.byte	0x04, 0x1e
        /*0076*/ 	.short	(.L_6539 - .L_6538)
.L_6538:
        /*0078*/ 	.word	0x00000000


	//----- nvinfo : EIATTR_CBANK_PARAM_SIZE
	.align		4
.L_6539:
        /*007c*/ 	.byte	0x03, 0x19
        /*007e*/ 	.short	0x0c4a


	//----- nvinfo : EIATTR_PARAM_CBANK
	.align		4
        /*0080*/ 	.byte	0x04, 0x0a
        /*0082*/ 	.short	(.L_6541 - .L_6540)
	.align		4
.L_6540:
        /*0084*/ 	.word	index@(.nv.constant0._ZN2at6native55_GLOBAL__N__de093ff9_22_ForeachBinaryOpList_cu_a911ec4325multi_tensor_apply_kernelINS1_18TensorListMetadataILi2EEENS1_11CopyFunctorIlhLi2ELi1ELi1EEEJNS0_4CopyIlhEEEEEvT_T0_DpT1_)
        /*0088*/ 	.short	0x0380
        /*008a*/ 	.short	0x0c4a


	//----- nvinfo : EIATTR_SW_WAR
	.align		4
.L_6541:
        /*008c*/ 	.byte	0x04, 0x36
        /*008e*/ 	.short	(.L_6543 - .L_6542)
.L_6542:
        /*0090*/ 	.word	0x00000008
.L_6543:


//--------------------- .nv.info._ZN2at6native55_GLOBAL__N__de093ff9_22_ForeachBinaryOpList_cu_a911ec4325multi_tensor_apply_kernelINS1_18TensorListMetadataILi2EEENS1_14UnaryOpFunctorIlLi2ELi1ELi1EEEJNS0_4CopyIllEEEEEvT_T0_DpT1_ --------------------------
	.section	.nv.info._ZN2at6native55_GLOBAL__N__de093ff9_22_ForeachBinaryOpList_cu_a911ec4325multi_tensor_apply_kernelINS1_18TensorListMetadataILi2EEENS1_14UnaryOpFunctorIlLi2ELi1ELi1EEEJNS0_4CopyIllEEEEEvT_T0_DpT1_,"",@"SHT_CUDA_INFO"
	.sectionflags	@""
	.align	4


	//----- nvinfo : EIATTR_CUDA_API_VERSION
	.align		4
        /*0000*/ 	.byte	0x04, 0x37
        /*0002*/ 	.short	(.L_6545 - .L_6544)
.L_6544:
        /*0004*/ 	.word	0x00000082


	//----- nvinfo : EIATTR_KPARAM_INFO
	.align		4
.L_6545:
        /*0008*/ 	.byte	0x04, 0x17
        /*000a*/ 	.short	(.L_6547 - .L_6546)
.L_6546:
        /*000c*/ 	.word	0x00000000
        /*0010*/ 	.short	0x0002
        /*0012*/ 	.short	0x0c49
        /*0014*/ 	.byte	0x00, 0xf0, 0x05, 0x00


	//----- nvinfo : EIATTR_KPARAM_INFO
	.align		4
.L_6547:
        /*0018*/ 	.byte	0x04, 0x17
        /*001a*/ 	.short	(.L_6549 - .L_6548)
.L_6548:
        /*001c*/ 	.word	0x00000000
        /*0020*/ 	.short	0x0001
        /*0022*/ 	.short	0x0c48
        /*0024*/ 	.byte	0x00, 0xf0, 0x05, 0x00


	//----- nvinfo : EIATTR_KPARAM_INFO
	.align		4
.L_6549:
        /*0028*/ 	.byte	0x04, 0x17
        /*002a*/ 	.short	(.L_6551 - .L_6550)
.L_6550:
        /*002c*/ 	.word	0x00000000
        /*0030*/ 	.short	0x0000
        /*0032*/ 	.short	0x0000
        /*0034*/ 	.byte	0x00, 0xf0, 0x21, 0x31


	//----- nvinfo : EIATTR_SPARSE_MMA_MASK
	.align		4
.L_6551:
        /*0038*/ 	.byte	0x03, 0x50
        /*003a*/ 	.short	0x0000


	//----- nvinfo : EIATTR_MAXREG_COUNT
	.align		4
        /*003c*/ 	.byte	0x03, 0x1b
        /*003e*/ 	.short	0x0080


	//----- nvinfo : EIATTR_MERCURY_ISA_VERSION
	.align		4
        /*0040*/ 	.byte	0x03, 0x5f
        /*0042*/ 	.short	0x0101


	//----- nvinfo : EIATTR_VRC_CTA_INIT_COUNT
	.align		4
        /*0044*/ 	.byte	0x02, 0x4a
	.zero		1
	.zero		1


	//----- nvinfo : EIATTR_EXIT_INSTR_OFFSETS
	.align		4
        /*0048*/ 	.byte	0x04, 0x1c
        /*004a*/ 	.short	(.L_6553 - .L_6552)


	//   ....[0]....
.L_6552:
        /*004c*/ 	.word	0x00000170


	//   ....[1]....
        /*0050*/ 	.word	0x00000970


	//   ....[2]....
        /*0054*/ 	.word	0x00000c10


	//   ....[3]....
        /*0058*/ 	.word	0x00000c50


	//   ....[4]....
        /*005c*/ 	.word	0x00000ca0


	//   ....[5]....
        /*0060*/ 	.word	0x00000de0


	//----- nvinfo : EIATTR_MAX_THREADS
	.align		4
.L_6553:
        /*0064*/ 	.byte	0x04, 0x05
        /*0066*/ 	.short	(.L_6555 - .L_6554)
.L_6554:
        /*0068*/ 	.word	0x00000200
        /*006c*/ 	.word	0x00000001
        /*0070*/ 	.word	0x00000001


	//----- nvinfo : EIATTR_CRS_STACK_SIZE
	.align		4
.L_6555:
        /*0074*/ 	.byte	0x04, 0x1e
        /*0076*/ 	.short	(.L_6557 - .L_6556)
.L_6556:
        /*0078*/ 	.word	0x00000000


	//----- nvinfo : EIATTR_CBANK_PARAM_SIZE
	.align		4
.L_6557:
        /*007c*/ 	.byte	0x03, 0x19
        /*007e*/ 	.short	0x0c4a


	//----- nvinfo : EIATTR_PARAM_CBANK
	.align		4
        /*0080*/ 	.byte	0x04, 0x0a
        /*0082*/ 	.short	(.L_6559 - .L_6558)
	.align		4
.L_6558:
        /*0084*/ 	.word	index@(.nv.constant0._ZN2at6native55_GLOBAL__N__de093ff9_22_ForeachBinaryOpList_cu_a911ec4325multi_tensor_apply_kernelINS1_18TensorListMetadataILi2EEENS1_14UnaryOpFunctorIlLi2ELi1ELi1EEEJNS0_4CopyIllEEEEEvT_T0_DpT1_)
        /*0088*/ 	.short	0x0380
        /*008a*/ 	.short	0x0c4a


	//----- nvinfo : EIATTR_SW_WAR
	.align		4
.L_6559:
        /*008c*/ 	.byte	0x04, 0x36
        /*008e*/ 	.short	(.L_6561 - .L_6560)
.L_6560:
        /*0090*/ 	.word	0x00000008
.L_6561:


//--------------------- .nv.info._ZN2at6native55_GLOBAL__N__de093ff9_22_ForeachBinaryOpList_cu_a911ec4325multi_tensor_apply_kernelINS1_18TensorListMetadataILi2EEENS1_11CopyFunctorIiN3c1015Float8_e5m2fnuzELi2ELi1ELi1EEEJNS0_4CopyIiS7_EEEEEvT_T0_DpT1_ --------------------------
	.section	.nv.info._ZN2at6native55_GLOBAL__N__de093ff9_22_ForeachBinaryOpList_cu_a911ec4325multi_tensor_apply_kernelINS1_18TensorListMetadataILi2EEENS1_11CopyFunctorIiN3c1015Float8_e5m2fnuzELi2ELi1ELi1EEEJNS0_4CopyIiS7_EEEEEvT_T0_DpT1_,"",@"SHT_CUDA_INFO"
	.sectionflags	@""
	.align	4


	//----- nvinfo : EIATTR_CUDA_API_VERSION
	.align		4
        /*0000*/ 	.byte	0x04, 0x37
        /*0002*/ 	.short	(.L_6563 - .L_6562)
.L_6562:
        /*0004*/ 	.word	0x00000082


	//----- nvinfo : EIATTR_KPARAM_INFO
	.align		4
.L_6563:
        /*0008*/ 	.byte	0x04, 0x17
        /*000a*/ 	.short	(.L_6565 - .L_6564)
.L_6564:
        /*000c*/ 	.word	0x00000000
        /*0010*/ 	.short	0x0002
        /*0012*/ 	.short	0x0c49
        /*0014*/ 	.byte	0x00, 0xf0, 0x05, 0x00


	//----- nvinfo : EIATTR_KPARAM_INFO
	.align		4
.L_6565:
        /*0018*/ 	.byte	0x04, 0x17
        /*001a*/ 	.short	(.L_6567 - .L_6566)
.L_6566:
        /*001c*/ 	.word	0x00000000
        /*0020*/ 	.short	0x0001
        /*0022*/ 	.short	0x0c48
        /*0024*/ 	.byte	0x00, 0xf0, 0x05, 0x00


	//----- nvinfo : EIATTR_KPARAM_INFO
	.align		4
.L_6567:
        /*0028*/ 	.byte	0x04, 0x17
        /*002a*/ 	.short	(.L_6569 - .L_6568)
.L_6568:
        /*002c*/ 	.word	0x00000000
        /*0030*/ 	.short	0x0000
        /*0032*/ 	.short	0x0000
        /*0034*/ 	.byte	0x00, 0xf0, 0x21, 0x31


	//----- nvinfo : EIATTR_SPARSE_MMA_MASK
	.align		4
.L_6569:
        /*0038*/ 	.byte	0x03, 0x50
        /*003a*/ 	.short	0x0000


	//----- nvinfo : EIATTR_MAXREG_COUNT
	.align		4
        /*003c*/ 	.byte	0x03, 0x1b
        /*003e*/ 	.short	0x0080


	//----- nvinfo : EIATTR_MERCURY_ISA_VERSION
	.align		4
        /*0040*/ 	.byte	0x03, 0x5f
        /*0042*/ 	.short	0x0101


	//----- nvinfo : EIATTR_VRC_CTA_INIT_COUNT
	.align		4
        /*0044*/ 	.byte	0x02, 0x4a
	.zero		1
	.zero		1


	//----- nvinfo : EIATTR_EXIT_INSTR_OFFSETS
	.align		4
        /*0048*/ 	.byte	0x04, 0x1c
        /*004a*/ 	.short	(.L_6571 - .L_6570)


	//   ....[0]....
.L_6570:
        /*004c*/ 	.word	0x00000180


	//   ....[1]....
        /*0050*/ 	.word	0x00000db0


	//   ....[2]....
        /*0054*/ 	.word	0x00000e00


	//   ....[3]....
        /*0058*/ 	.word	0x00001670


	//----- nvinfo : EIATTR_MAX_THREADS
	.align		4
.L_6571:
        /*005c*/ 	.byte	0x04, 0x05
        /*005e*/ 	.short	(.L_6573 - .L_6572)
.L_6572:
        /*0060*/ 	.word	0x00000200
        /*0064*/ 	.word	0x00000001
        /*0068*/ 	.word	0x00000001


	//----- nvinfo : EIATTR_CRS_STACK_SIZE
	.align		4
.L_6573:
        /*006c*/ 	.byte	0x04, 0x1e
        /*006e*/ 	.short	(.L_6575 - .L_6574)
.L_6574:
        /*0070*/ 	.word	0x00000000


	//----- nvinfo : EIATTR_CBANK_PARAM_SIZE
	.align		4
.L_6575:
        /*0074*/ 	.byte	0x03, 0x19
        /*0076*/ 	.short	0x0c4a


	//----- nvinfo : EIATTR_PARAM_CBANK
	.align		4
        /*0078*/ 	.byte	0x04, 0x0a
        /*007a*/ 	.short	(.L_6577 - .L_6576)
	.align		4
.L_6576:
        /*007c*/ 	.word	index@(.nv.constant0._ZN2at6native55_GLOBAL__N__de093ff9_22_ForeachBinaryOpList_cu_a911ec4325multi_tensor_apply_kernelINS1_18TensorListMetadataILi2EEENS1_11CopyFunctorIiN3c1015Float8_e5m2fnuzELi2ELi1ELi1EEEJNS0_4CopyIiS7_EEEEEvT_T0_DpT1_)
        /*0080*/ 	.short	0x0380
        /*0082*/ 	.short	0x0c4a


	//----- nvinfo : EIATTR_SW_WAR
	.align		4
.L_6577:
        /*0084*/ 	.byte	0x04, 0x36
        /*0086*/ 	.short	(.L_6579 - .L_6578)
.L_6578:
        /*0088*/ 	.word	0x00000008
.L_6579:


//--------------------- .nv.info._ZN2at6native55_GLOBAL__N__de093ff9_22_ForeachBinaryOpList_cu_a911ec4325multi_tensor_apply_kernelINS1_18TensorListMetadataILi2EEENS1_11CopyFunctorIiN3c1011Float8_e5m2ELi2ELi1ELi1EEEJNS0_4CopyIiS7_EEEEEvT_T0_DpT1_ --------------------------
	.section	.nv.info._ZN2at6native55_GLOBAL__N__de093ff9_22_ForeachBinaryOpList_cu_a911ec4325multi_tensor_apply_kernelINS1_18TensorListMetadataILi2EEENS1_11CopyFunctorIiN3c1011Float8_e5m2ELi2ELi1ELi1EEEJNS0_4CopyIiS7_EEEEEvT_T0_DpT1_,"",@"SHT_CUDA_INFO"
	.sectionflags	@""
	.align	4


	//----- nvinfo : EIATTR_CUDA_API_VERSION
	.align		4
        /*0000*/ 	.byte	0x04, 0x37
        /*0002*/ 	.short	(.L_6581 - .L_6580)
.L_6580:
        /*0004*/ 	.word	0x00000082


	//----- nvinfo : EIATTR_KPARAM_INFO
	.align		4
.L_6581:
        /*0008*/ 	.byte	0x04, 0x17
        /*000a*/ 	.short	(.L_6583 - .L_6582)
.L_6582:
        /*000c*/ 	.word	0x00000000
        /*0010*/ 	.short	0x0002
        /*0012*/ 	.short	0x0c49
        /*0014*/ 	.byte	0x00, 0xf0, 0x05, 0x00


	//----- nvinfo : EIATTR_KPARAM_INFO
	.align		4
.L_6583:
        /*0018*/ 	.byte	0x04, 0x17
        /*001a*/ 	.short	(.L_6585 - .L_6584)
.L_6584:
        /*001c*/ 	.word	0x00000000
        /*0020*/ 	.short	0x0001
        /*0022*/ 	.short	0x0c48
        /*0024*/ 	.byte	0x00, 0xf0, 0x05, 0x00


	//----- nvinfo : EIATTR_KPARAM_INFO
	.align		4
.L_6585:
        /*0028*/ 	.byte	0x04, 0x17
        /*002a*/ 	.short	(.L_6587 - .L_6586)
.L_6586:
        /*002c*/ 	.word	0x00000000
        /*0030*/ 	.short	0x0000
        /*0032*/ 	.short	0x0000
        /*0034*/ 	.byte	0x00, 0xf0, 0x21, 0x31


	//----- nvinfo : EIATTR_SPARSE_MMA_MASK
	.align		4
.L_6587:
        /*0038*/ 	.byte	0x03, 0x50
        /*003a*/ 	.short	0x0000


	//----- nvinfo : EIATTR_MAXREG_COUNT
	.align		4
        /*003c*/ 	.byte	0x03, 0x1b
        /*003e*/ 	.short	0x0080


	//----- nvinfo : EIATTR_MERCURY_ISA_VERSION
	.align		4
        /*0040*/ 	.byte	0x03, 0x5f
        /*0042*/ 	.short	0x0101


	//----- nvinfo : EIATTR_VRC_CTA_INIT_COUNT
	.align		4
        /*0044*/ 	.byte	0x02, 0x4a
	.zero		1
	.zero		1


	//----- nvinfo : EIATTR_EXIT_INSTR_OFFSETS
	.align		4
        /*0048*/ 	.byte	0x04, 0x1c
        /*004a*/ 	.short	(.L_6589 - .L_6588)


	//   ....[0]....
.L_6588:
        /*004c*/ 	.word	0x00000180


	//   ....[1]....
        /*0050*/ 	.word	0x000009c0


	//   ....[2]....
        /*0054*/ 	.word	0x00000a10


	//   ....[3]....
        /*0058*/ 	.word	0x00000ea0


	//----- nvinfo : EIATTR_MAX_THREADS
	.align		4
.L_6589:
        /*005c*/ 	.byte	0x04, 0x05
        /*005e*/ 	.short	(.L_6591 - .L_6590)
.L_6590:
        /*0060*/ 	.word	0x00000200
        /*0064*/ 	.word	0x00000001
        /*0068*/ 	.word	0x00000001


	//----- nvinfo : EIATTR_CRS_STACK_SIZE
	.align		4
.L_6591:
        /*006c*/ 	.byte	0x04, 0x1e
        /*006e*/ 	.short	(.L_6593 - .L_6592)
.L_6592:
        /*0070*/ 	.word	0x00000000


	//----- nvinfo : EIATTR_CBANK_PARAM_SIZE
	.align		4
.L_6593:
        /*0074*/ 	.byte	0x03, 0x19
        /*0076*/ 	.short	0x0c4a


	//----- nvinfo : EIATTR_PARAM_CBANK
	.align		4
        /*0078*/ 	.byte	0x04, 0x0a
        /*007a*/ 	.short	(.L_6595 - .L_6594)
	.align		4
.L_6594:
        /*007c*/ 	.word	index@(.nv.constant0._ZN2at6native55_GLOBAL__N__de093ff9_22_ForeachBinaryOpList_cu_a911ec4325multi_tensor_apply_kernelINS1_18TensorListMetadataILi2EEENS1_11CopyFunctorIiN3c1011Float8_e5m2ELi2ELi1ELi1EEEJNS0_4CopyIiS7_EEEEEvT_T0_DpT1_)
        /*0080*/ 	.short	0x0380
        /*0082*/ 	.short	0x0c4a


	//----- nvinfo : EIATTR_SW_WAR
	.align		4
.L_6595:
        /*0084*/ 	.byte	0x04, 0x36
        /*0086*/ 	.short	(.L_6597 - .L_6596)
.L_6596:
        /*0088*/ 	.word	0x00000008
.L_6597:


//--------------------- .nv.info._ZN2at6native55_GLOBAL__N__de093ff9_22_ForeachBinaryOpList_cu_a911ec4325multi_tensor_apply_kernelINS1_18TensorListMetadataILi2EEENS1_11CopyFunctorIiN3c1015Float8_e4m3fnuzELi2ELi1ELi1EEEJNS0_4CopyIiS7_EEEEEvT_T0_DpT1_ --------------------------
	.section	.nv.info._ZN2at6native55_GLOBAL__N__de093ff9_22_ForeachBinaryOpList_cu_a911ec4325multi_tensor_apply_kernelINS1_18TensorListMetadataILi2EEENS1_11CopyFunctorIiN3c1015Float8_e4m3fnuzELi2ELi1ELi1EEEJNS0_4CopyIiS7_EEEEEvT_T0_DpT1_,"",@"SHT_CUDA_INFO"
	.sectionflags	@""
	.align	4


	//----- nvinfo : EIATTR_CUDA_API_VERSION
	.align		4
        /*0000*/ 	.byte	0x04, 0x37
        /*0002*/ 	.short	(.L_6599 - .L_6598)
.L_6598:
        /*0004*/ 	.word	0x00000082


	//----- nvinfo : EIATTR_KPARAM_INFO
	.align		4
.L_6599:
        /*0008*/ 	.byte	0x04, 0x17
        /*000a*/ 	.short	(.L_6601 - .L_6600)
.L_6600:
        /*000c*/ 	.word	0x00000000
        /*0010*/ 	.short	0x0002
        /*0012*/ 	.short	0x0c49
        /*0014*/ 	.byte	0x00, 0xf0, 0x05, 0x00


	//----- nvinfo : EIATTR_KPARAM_INFO
	.align		4
.L_6601:
        /*0018*/ 	.byte	0x04, 0x17
        /*001a*/ 	.short	(.L_6603 - .L_6602)
.L_6602:
        /*001c*/ 	.word	0x00000000
        /*0020*/ 	.short	0x0001
        /*0022*/ 	.short	0x0c48
        /*0024*/ 	.byte	0x00, 0xf0, 0x05, 0x00


	//----- nvinfo : EIATTR_KPARAM_INFO
	.align		4
.L_6603:
        /*0028*/ 	.byte	0x04, 0x17
        /*002a*/ 	.short	(.L_6605 - .L_6604)
.L_6604:
        /*002c*/ 	.word	0x00000000
        /*0030*/ 	.short	0x0000
        /*0032*/ 	.short	0x0000
        /*0034*/ 	.byte	0x00, 0xf0, 0x21, 0x31


	//----- nvinfo : EIATTR_SPARSE_MMA_MASK
	.align		4
.L_6605:
        /*0038*/ 	.byte	0x03, 0x50
        /*003a*/ 	.short	0x0000


	//----- nvinfo : EIATTR_MAXREG_COUNT
	.align		4
        /*003c*/ 	.byte	0x03, 0x1b
        /*003e*/ 	.short	0x0080


	//----- nvinfo : EIATTR_MERCURY_ISA_VERSION
	.align		4
        /*0040*/ 	.byte	0x03, 0x5f
        /*0042*/ 	.short	0x0101


	//----- nvinfo : EIATTR_VRC_CTA_INIT_COUNT
	.align		4
        /*0044*/ 	.byte	0x02, 0x4a
	.zero		1
	.zero		1


	//----- nvinfo : EIATTR_EXIT_INSTR_OFFSETS
	.align		4
        /*0048*/ 	.byte	0x04, 0x1c
        /*004a*/ 	.short	(.L_6607 - .L_6606)


	//   ....[0]....
.L_6606:
        /*004c*/ 	.word	0x00000180


	//   ....[1]....
        /*0050*/ 	.word	0x00000db0


	//   ....[2]....
        /*0054*/ 	.word	0x00000e00


	//   ....[3]....
        /*0058*/ 	.word	0x00001670


	//----- nvinfo : EIATTR_MAX_THREADS
	.align		4
.L_6607:
        /*005c*/ 	.byte	0x04, 0x05
        /*005e*/ 	.short	(.L_6609 - .L_6608)
.L_6608:
        /*0060*/ 	.word	0x00000200
        /*0064*/ 	.word	0x00000001
        /*0068*/ 	.word	0x00000001


	//----- nvinfo : EIATTR_CRS_STACK_SIZE
	.align		4
.L_6609:
        /*006c*/ 	.byte	0x04, 0x1e
        /*006e*/ 	.short	(.L_6611 - .L_6610)
.L_6610:
        /*0070*/ 	.word	0x00000000


	//----- nvinfo : EIATTR_CBANK_PARAM_SIZE
	.align		4
.L_6611:
        /*0074*/ 	.byte	0x03, 0x19
        /*0076*/ 	.short	0x0c4a


	//----- nvinfo : EIATTR_PARAM_CBANK
	.align		4
        /*0078*/ 	.byte	0x04, 0x0a
        /*007a*/ 	.short	(.L_6613 - .L_6612)
	.align		4
.L_6612:
        /*007c*/ 	.word	index@(.nv.constant0._ZN2at6native55_GLOBAL__N__de093ff9_22_ForeachBinaryOpList_cu_a911ec4325multi_tensor_apply_kernelINS1_18TensorListMetadataILi2EEENS1_11CopyFunctorIiN3c1015Float8_e4m3fnuzELi2ELi1ELi1EEEJNS0_4CopyIiS7_EEEEEvT_T0_DpT1_)
        /*0080*/ 	.short	0x0380
        /*0082*/ 	.short	0x0c4a


	//----- nvinfo : EIATTR_SW_WAR
	.align		4
.L_6613:
        /*0084*/ 	.byte	0x04, 0x36
        /*0086*/ 	.short	(.L_6615 - .L_6614)
.L_6614:
        /*0088*/ 	.word	0x00000008
.L_6615:


//--------------------- .nv.info._ZN2at6native55_GLOBAL__N__de093ff9_22_ForeachBinaryOpList_cu_a911ec4325multi_tensor_apply_kernelINS1_18TensorListMetadataILi2EEENS1_11CopyFunctorIiN3c1013Float8_e4m3fnELi2ELi1ELi1EEEJNS0_4CopyIiS7_EEEEEvT_T0_DpT1_ --------------------------
	.section	.nv.info._ZN2at6native55_GLOBAL__N__de093ff9_22_ForeachBinaryOpList_cu_a911ec4325multi_tensor_apply_kernelINS1_18TensorListMetadataILi2EEENS1_11CopyFunctorIiN3c1013Float8_e4m3fnELi2ELi1ELi1EEEJNS0_4CopyIiS7_EEEEEvT_T0_DpT1_,"",@"SHT_CUDA_INFO"
	.sectionflags	@""
	.align	4


	//----- nvinfo : EIATTR_CUDA_API_VERSION
	.align		4
        /*0000*/ 	.byte	0x04, 0x37
        /*0002*/ 	.short	(.L_6617 - .L_6616)
.L_6616:
        /*0004*/ 	.word	0x00000082


	//----- nvinfo : EIATTR_KPARAM_INFO
	.align		4
.L_6617:
        /*0008*/ 	.byte	0x04, 0x17
        /*000a*/ 	.short	(.L_6619 - .L_6618)
.L_6618:
        /*000c*/ 	.word	0x00000000
        /*0010*/ 	.short	0x0002
        /*0012*/ 	.short	0x0c49
        /*0014*/ 	.byte	0x00, 0xf0, 0x05, 0x00


	//----- nvinfo : EIATTR_KPARAM_INFO
	.align		4
.L_6619:
        /*0018*/ 	.byte	0x04, 0x17
        /*001a*/ 	.short	(.L_6621 - .L_6620)
.L_6620:
        /*001c*/ 	.word	0x00000000
        /*0020*/ 	.short	0x0001
        /*0022*/ 	.short	0x0c48
        /*0024*/ 	.byte	0x00, 0xf0, 0x05, 0x00


	//----- nvinfo : EIATTR_KPARAM_INFO
	.align		4
.L_6621:
        /*0028*/ 	.byte	0x04, 0x17
        /*002a*/ 	.short	(.L_6623 - .L_6622)
.L_6622:
        /*002c*/ 	.word	0x00000000
        /*0030*/ 	.short	0x0000
        /*0032*/ 	.short	0x0000
        /*0034*/ 	.byte	0x00, 0xf0, 0x21, 0x31


	//----- nvinfo : EIATTR_SPARSE_MMA_MASK
	.align		4
.L_6623:
        /*0038*/ 	.byte	0x03, 0x50
        /*003a*/ 	.short	0x0000


	//----- nvinfo : EIATTR_MAXREG_COUNT
	.align		4
        /*003c*/ 	.byte	0x03, 0x1b
        /*003e*/ 	.short	0x0080


	//----- nvinfo : EIATTR_MERCURY_ISA_VERSION
	.align		4
        /*0040*/ 	.byte	0x03, 0x5f
        /*0042*/ 	.short	0x0101


	//----- nvinfo : EIATTR_VRC_CTA_INIT_COUNT
	.align		4
        /*0044*/ 	.byte	0x02, 0x4a
	.zero		1
	.zero		1


	//----- nvinfo : EIATTR_EXIT_INSTR_OFFSETS
	.align		4
        /*0048*/ 	.byte	0x04, 0x1c
        /*004a*/ 	.short	(.L_6625 - .L_6624)


	//   ....[0]....
.L_6624:
        /*004c*/ 	.word	0x00000180


	//   ....[1]....
        /*0050*/ 	.word	0x00000c00


	//   ....[2]....
        /*0054*/ 	.word	0x00000c50


	//   ....[3]....
        /*0058*/ 	.word	0x00001210


	//----- nvinfo : EIATTR_MAX_THREADS
	.align		4
.L_6625:
        /*005c*/ 	.byte	0x04, 0x05
        /*005e*/ 	.short	(.L_6627 - .L_6626)
.L_6626:
        /*0060*/ 	.word	0x00000200
        /*0064*/ 	.word	0x00000001
        /*0068*/ 	.word	0x00000001


	//----- nvinfo : EIATTR_CRS_STACK_SIZE
	.align		4
.L_6627:
        /*006c*/ 	.byte	0x04, 0x1e
        /*006e*/ 	.short	(.L_6629 - .L_6628)
.L_6628:
        /*0070*/ 	.word	0x00000000


	//----- nvinfo : EIATTR_CBANK_PARAM_SIZE
	.align		4
.L_6629:
        /*0074*/ 	.byte	0x03, 0x19
        /*0076*/ 	.short	0x0c4a


	//----- nvinfo : EIATTR_PARAM_CBANK
	.align		4
        /*0078*/ 	.byte	0x04, 0x0a
        /*007a*/ 	.short	(.L_6631 - .L_6630)
	.align		4
.L_6630:
        /*007c*/ 	.word	index@(.nv.constant0._ZN2at6native55_GLOBAL__N__de093ff9_22_ForeachBinaryOpList_cu_a911ec4325multi_tensor_apply_kernelINS1_18TensorListMetadataILi2EEENS1_11CopyFunctorIiN3c1013Float8_e4m3fnELi2ELi1ELi1EEEJNS0_4CopyIiS7_EEEEEvT_T0_DpT1_)
        /*0080*/ 	.short	0x0380
        /*0082*/ 	.short	0x0c4a


	//----- nvinfo : EIATTR_SW_WAR
	.align		4
.L_6631:
        /*0084*/ 	.byte	0x04, 0x36
        /*0086*/ 	.short	(.L_6633 - .L_6632)
.L_6632:
        /*0088*/ 	.word	0x00000008
.L_6633:


//--------------------- .nv.info._ZN2at6native55_GLOBAL__N__de093ff9_22_ForeachBinaryOpList_cu_a911ec4325multi_tensor_apply_kernelINS1_18TensorListMetadataILi2EEENS1_11CopyFunctorIibLi2ELi1ELi1EEEJNS0_4CopyIibEEEEEvT_T0_DpT1_ --------------------------
	.section	.nv.info._ZN2at6native55_GLOBAL__N__de093ff9_22_ForeachBinaryOpList_cu_a911ec4325multi_tensor_apply_kernelINS1_18TensorListMetadataILi2EEENS1_11CopyFunctorIibLi2ELi1ELi1EEEJNS0_4CopyIibEEEEEvT_T0_DpT1_,"",@"SHT_CUDA_INFO"
	.sectionflags	@""
	.align	4


	//----- nvinfo : EIATTR_CUDA_API_VERSION
	.align		4
        /*0000*/ 	.byte	0x04, 0x37
        /*0002*/ 	.short	(.L_6635 - .L_6634)
.L_6634:
        /*0004*/ 	.word	0x00000082


	//----- nvinfo : EIATTR_KPARAM_INFO
	.align		4
.L_6635:
        /*0008*/ 	.byte	0x04, 0x17
        /*000a*/ 	.short	(.L_6637 - .L_6636)
.L_6636:
        /*000c*/ 	.word	0x00000000
        /*0010*/ 	.short	0x0002
        /*0012*/ 	.short	0x0c49
        /*0014*/ 	.byte	0x00, 0xf0, 0x05, 0x00


	//----- nvinfo : EIATTR_KPARAM_INFO
	.align		4
.L_6637:
        /*0018*/ 	.byte	0x04, 0x17
        /*001a*/ 	.short	(.L_6639 - .L_6638)
.L_6638:
        /*001c*/ 	.word	0x00000000
        /*0020*/ 	.short	0x0001
        /*0022*/ 	.short	0x0c48
        /*0024*/ 	.byte	0x00, 0xf0, 0x05, 0x00


	//----- nvinfo : EIATTR_KPARAM_INFO
	.align		4
.L_6639:
        /*0028*/ 	.byte	0x04, 0x17
        /*002a*/ 	.short	(.L_6641 - .L_6640)
.L_6640:
        /*002c*/ 	.word	0x00000000
        /*0030*/ 	.short	0x0000
        /*0032*/ 	.short	0x0000
        /*0034*/ 	.byte	0x00, 0xf0, 0x21, 0x31


	//----- nvinfo : EIATTR_SPARSE_MMA_MASK
	.align		4
.L_6641:
        /*0038*/ 	.byte	0x03, 0x50
        /*003a*/ 	.short	0x0000


	//----- nvinfo : EIATTR_MAXREG_COUNT
	.align		4
        /*003c*/ 	.byte	0x03, 0x1b
        /*003e*/ 	.short	0x0080


	//----- nvinfo : EIATTR_MERCURY_ISA_VERSION
	.align		4
        /*0040*/ 	.byte	0x03, 0x5f
        /*0042*/ 	.short	0x0101


	//----- nvinfo : EIATTR_VRC_CTA_INIT_COUNT
	.align		4
        /*0044*/ 	.byte	0x02, 0x4a
	.zero		1
	.zero		1


	//----- nvinfo : EIATTR_EXIT_INSTR_OFFSETS
	.align		4
        /*0048*/ 	.byte	0x04, 0x1c
        /*004a*/ 	.short	(.L_6643 - .L_6642)


	//   ....[0]....
.L_6642:
        /*004c*/ 	.word	0x00000170


	//   ....[1]....
        /*0050*/ 	.word	0x00000c90


	//   ....[2]....
        /*0054*/ 	.word	0x00000f80


	//   ....[3]....
        /*0058*/ 	.word	0x00000fe0


	//   ....[4]....
        /*005c*/ 	.word	0x00001030


	//   ....[5]....
        /*0060*/ 	.word	0x000011c0


	//----- nvinfo : EIATTR_MAX_THREADS
	.align		4
.L_6643:
        /*0064*/ 	.byte	0x04, 0x05
        /*0066*/ 	.short	(.L_6645 - .L_6644)
.L_6644:
        /*0068*/ 	.word	0x00000200
        /*006c*/ 	.word	0x00000001
        /*0070*/ 	.word	0x00000001


	//----- nvinfo : EIATTR_CRS_STACK_SIZE
	.align		4
.L_6645:
        /*0074*/ 	.byte	0x04, 0x1e
        /*0076*/ 	.short	(.L_6647 - .L_6646)
.L_6646:
        /*0078*/ 	.word	0x00000000


	//----- nvinfo : EIATTR_CBANK_PARAM_SIZE
	.align		4
.L_6647:
        /*007c*/ 	.byte	0x03, 0x19
        /*007e*/ 	.short	0x0c4a


	//----- nvinfo : EIATTR_PARAM_CBANK
	.align		4
        /*0080*/ 	.byte	0x04, 0x0a
        /*0082*/ 	.short	(.L_6649 - .L_6648)
	.align		4
.L_6648:
        /*0084*/ 	.word	index@(.nv.constant0._ZN2at6native55_GLOBAL__N__de093ff9_22_ForeachBinaryOpList_cu_a911ec4325multi_tensor_apply_kernelINS1_18TensorListMetadataILi2EEENS1_11CopyFunctorIibLi2ELi1ELi1EEEJNS0_4CopyIibEEEEEvT_T0_DpT1_)
        /*0088*/ 	.short	0x0380
        /*008a*/ 	.short	0x0c4a


	//----- nvinfo : EIATTR_SW_WAR
	.align		4
.L_6649:
        /*008c*/ 	.byte	0x04, 0x36
        /*008e*/ 	.short	(.L_6651 - .L_6650)
.L_6650:
        /*0090*/ 	.word	0x00000008
.L_6651:


//--------------------- .nv.info._ZN2at6native55_GLOBAL__N__de093ff9_22_ForeachBinaryOpList_cu_a911ec4325multi_tensor_apply_kernelINS1_18TensorListMetadataILi2EEENS1_11CopyFunctorIiN3c108BFloat16ELi2ELi1ELi1EEEJNS0_4CopyIiS7_EEEEEvT_T0_DpT1_ --------------------------
	.section	.nv.info._ZN2at6native55_GLOBAL__N__de093ff9_22_ForeachBinaryOpList_cu_a911ec4325multi_tensor_apply_kernelINS1_18TensorListMetadataILi2EEENS1_11CopyFunctorIiN3c108BFloat16ELi2ELi1ELi1EEEJNS0_4CopyIiS7_EEEEEvT_T0_DpT1_,"",@"SHT_CUDA_INFO"
	.sectionflags	@""
	.align	4


	//----- nvinfo : EIATTR_CUDA_API_VERSION
	.align		4
        /*0000*/ 	.byte	0x04, 0x37
        /*0002*/ 	.short	(.L_6653 - .L_6652)
.L_6652:
        /*0004*/ 	.word	0x00000082


	//----- nvinfo : EIATTR_KPARAM_INFO
	.align		4
.L_6653:
        /*0008*/ 	.byte	0x04, 0x17
        /*000a*/ 	.short	(.L_6655 - .L_6654)
.L_6654:
        /*000c*/ 	.word	0x00000000
        /*0010*/ 	.short	0x0002
        /*0012*/ 	.short	0x0c49
        /*0014*/ 	.byte	0x00, 0xf0, 0x05, 0x00


	//----- nvinfo : EIATTR_KPARAM_INFO
	.align		4
.L_6655:
        /*0018*/ 	.byte	0x04, 0x17
        /*001a*/ 	.short	(.L_6657 - .L_6656)
.L_6656:
        /*001c*/ 	.word	0x00000000
        /*0020*/ 	.short	0x0001
        /*0022*/ 	.short	0x0c48
        /*0024*/ 	.byte	0x00, 0xf0, 0x05, 0x00


	//----- nvinfo : EIATTR_KPARAM_INFO
	.align		4
.L_6657:
        /*0028*/ 	.byte	0x04, 0x17
        /*002a*/ 	.short	(.L_6659 - .L_6658)
.L_6658:
        /*002c*/ 	.word	0x00000000
        /*0030*/ 	.short	0x0000
        /*0032*/ 	.short	0x0000
        /*0034*/ 	.byte	0x00, 0xf0, 0x21, 0x31


	//----- nvinfo : EIATTR_SPARSE_MMA_MASK
	.align		4
.L_6659:
        /*0038*/ 	.byte	0x03, 0x50
        /*003a*/ 	.short	0x0000


	//----- nvinfo : EIATTR_MAXREG_COUNT
	.align		4
        /*003c*/ 	.byte	0x03, 0x1b
        /*003e*/ 	.short	0x0080


	//----- nvinfo : EIATTR_MERCURY_ISA_VERSION
	.align		4
        /*0040*/ 	.byte	0x03, 0x5f
        /*0042*/ 	.short	0x0101


	//----- nvinfo : EIATTR_VRC_CTA_INIT_COUNT
	.align		4
        /*0044*/ 	.byte	0x02, 0x4a
	.zero		1
	.zero		1


	//----- nvinfo : EIATTR_EXIT_INSTR_OFFSETS
	.align		4
        /*0048*/ 	.byte	0x04, 0x1c
        /*004a*/ 	.short	(.L_6661 - .L_6660)


	//   ....[0]....
.L_6660:
        /*004c*/ 	.word	0x00000170


	//   ....[1]....
        /*0050*/ 	.word	0x000009f0


	//   ....[2]....
        /*0054*/ 	.word	0x00000cd0


	//   ....[3]....
        /*0058*/ 	.word	0x00000d30


	//   ....[4]....
        /*005c*/ 	.word	0x00000d80


	//   ....[5]....
        /*0060*/ 	.word	0x00000f40


	//----- nvinfo : EIATTR_MAX_THREADS
	.align		4
.L_6661:
        /*0064*/ 	.byte	0x04, 0x05
        /*0066*/ 	.short	(.L_6663 - .L_6662)
.L_6662:
        /*0068*/ 	.word	0x00000200
        /*006c*/ 	.word	0x00000001
        /*0070*/ 	.word	0x00000001


	//----- nvinfo : EIATTR_CRS_STACK_SIZE
	.align		4
.L_6663:
        /*0074*/ 	.byte	0x04, 0x1e
        /*0076*/ 	.short	(.L_6665 - .L_6664)
.L_6664:
        /*0078*/ 	.word	0x00000000


	//----- nvinfo : EIATTR_CBANK_PARAM_SIZE
	.align		4
.L_6665:
        /*007c*/ 	.byte	0x03, 0x19
        /*007e*/ 	.short	0x0c4a


	//----- nvinfo : EIATTR_PARAM_CBANK
	.align		4
        /*0080*/ 	.byte	0x04, 0x0a
        /*0082*/ 	.short	(.L_6667 - .L_6666)
	.align		4
.L_6666:
        /*0084*/ 	.word	index@(.nv.constant0._ZN2at6native55_GLOBAL__N__de093ff9_22_ForeachBinaryOpList_cu_a911ec4325multi_tensor_apply_kernelINS1_18TensorListMetadataILi2EEENS1_11CopyFunctorIiN3c108BFloat16ELi2ELi1ELi1EEEJNS0_4CopyIiS7_EEEEEvT_T0_DpT1_)
        /*0088*/ 	.short	0x0380
        /*008a*/ 	.short	0x0c4a


	//----- nvinfo : EIATTR_SW_WAR
	.align		4
.L_6667:
        /*008c*/ 	.byte	0x04, 0x36
        /*008e*/ 	.short	(.L_6669 - .L_6668)
.L_6668:
        /*0090*/ 	.word	0x00000008
.L_6669:


//--------------------- .nv.info._ZN2at6native55_GLOBAL__N__de093ff9_22_ForeachBinaryOpList_cu_a911ec4325multi_tensor_apply_kernelINS1_18TensorListMetadataILi2EEENS1_11CopyFunctorIiN3c104HalfELi2ELi1ELi1EEEJNS0_4CopyIiS7_EEEEEvT_T0_DpT1_ --------------------------
	.section	.nv.info._ZN2at6native55_GLOBAL__N__de093ff9_22_ForeachBinaryOpList_cu_a911ec4325multi_tensor_apply_kernelINS1_18TensorListMetadataILi2EEENS1_11CopyFunctorIiN3c104HalfELi2ELi1ELi1EEEJNS0_4CopyIiS7_EEEEEvT_T0_DpT1_,"",@"SHT_CUDA_INFO"
	.sectionflags	@""
	.align	4


	//----- nvinfo : EIATTR_CUDA_API_VERSION
	.align		4
        /*0000*/ 	.byte	0x04, 0x37
        /*0002*/ 	.short	(.L_6671 - .L_6670)
.L_6670:
        /*0004*/ 	.word	0x00000082


	//----- nvinfo : EIATTR_KPARAM_INFO
	.align		4
.L_6671:
        /*0008*/ 	.byte	0x04, 0x17
        /*000a*/ 	.short	(.L_6673 - .L_6672)
.L_6672:
        /*000c*/ 	.word	0x00000000
        /*0010*/ 	.short	0x0002
        /*0012*/ 	.short	0x0c49
        /*0014*/ 	.byte	0x00, 0xf0, 0x05, 0x00


	//----- nvinfo : EIATTR_KPARAM_INFO
	.align		4
.L_6673:
        /*0018*/ 	.byte	0x04, 0x17
        /*001a*/ 	.short	(.L_6675 - .L_6674)
.L_6674:
        /*001c*/ 	.word	0x00000000
        /*0020*/ 	.short	0x0001
        /*0022*/ 	.short	0x0c48
        /*0024*/ 	.byte	0x00, 0xf0, 0x05, 0x00


	//----- nvinfo : EIATTR_KPARAM_INFO
	.align		4
.L_6675:
        /*0028*/ 	.byte	0x04, 0x17
        /*002a*/ 	.short	(.L_6677 - .L_6676)
.L_6676:
        /*002c*/ 	.word	0x00000000
        /*0030*/ 	.short	0x0000
        /*0032*/ 	.short	0x0000
        /*0034*/ 	.byte	0x00, 0xf0, 0x21, 0x31


	//----- nvinfo : EIATTR_SPARSE_MMA_MASK
	.align		4
.L_6677:
        /*0038*/ 	.byte	0x03, 0x50
        /*003a*/ 	.short	0x0000


	//----- nvinfo : EIATTR_MAXREG_COUNT
	.align		4
        /*003c*/ 	.byte	0x03, 0x1b
        /*003e*/ 	.short	0x0080


	//----- nvinfo : EIATTR_MERCURY_ISA_VERSION
	.align		4
        /*0040*/ 	.byte	0x03, 0x5f
        /*0042*/ 	.short	0x0101


	//----- nvinfo : EIATTR_VRC_CTA_INIT_COUNT
	.align		4
        /*0044*/ 	.byte	0x02, 0x4a
	.zero		1
	.zero		1


	//----- nvinfo : EIATTR_EXIT_INSTR_OFFSETS
	.align		4
        /*0048*/ 	.byte	0x04, 0x1c
        /*004a*/ 	.short	(.L_6679 - .L_6678)


	//   ....[0]....
.L_6678:
        /*004c*/ 	.word	0x00000170


	//   ....[1]....
        /*0050*/ 	.word	0x000009f0


	//   ....[2]....
        /*0054*/ 	.word	0x00000cd0


	//   ....[3]....
        /*0058*/ 	.word	0x00000d30


	//   ....[4]....
        /*005c*/ 	.word	0x00000d80


	//   ....[5]....
        /*0060*/ 	.word	0x00000f20


	//----- nvinfo : EIATTR_MAX_THREADS
	.align		4
.L_6679:
        /*0064*/ 	.byte	0x04, 0x05
        /*0066*/ 	.short	(.L_6681 - .L_6680)
.L_6680:
        /*0068*/ 	.word	0x00000200
        /*006c*/ 	.word	0x00000001
        /*0070*/ 	.word	0x00000001


	//----- nvinfo : EIATTR_CRS_STACK_SIZE
	.align		4
.L_6681:
        /*0074*/ 	.byte	0x04, 0x1e
        /*0076*/ 	.short	(.L_6683 - .L_6682)
.L_6682:
        /*0078*/ 	.word	0x00000000


	//----- nvinfo : EIATTR_CBANK_PARAM_SIZE
	.align		4
.L_6683:
        /*007c*/ 	.byte	0x03, 0x19
        /*007e*/ 	.short	0x0c4a


	//----- nvinfo : EIATTR_PARAM_CBANK
	.align		4
        /*0080*/ 	.byte	0x04, 0x0a
        /*0082*/ 	.short	(.L_6685 - .L_6684)
	.align		4
.L_6684:
        /*0084*/ 	.word	index@(.nv.constant0._ZN2at6native55_GLOBAL__N__de093ff9_22_ForeachBinaryOpList_cu_a911ec4325multi_tensor_apply_kernelINS1_18TensorListMetadataILi2EEENS1_11CopyFunctorIiN3c104HalfELi2ELi1ELi1EEEJNS0_4CopyIiS7_EEEEEvT_T0_DpT1_)
        /*0088*/ 	.short	0x0380
        /*008a*/ 	.short	0x0c4a


	//----- nvinfo : EIATTR_SW_WAR
	.align		4
.L_6685:
        /*008c*/ 	.byte	0x04, 0x36
        /*008e*/ 	.short	(.L_6687 - .L_6686)
.L_6686:
        /*0090*/ 	.word	0x00000008
.L_6687:


//--------------------- .nv.info._ZN2at6native55_GLOBAL__N__de093ff9_22_ForeachBinaryOpList_cu_a911ec4325multi_tensor_apply_kernelINS1_18TensorListMetadataILi2EEENS1_11CopyFunctorIiN3c107complexIfEELi2ELi1ELi1EEEJNS0_4CopyIiS8_EEEEEvT_T0_DpT1_ --------------------------
	.section	.nv.info._ZN2at6native55_GLOBAL__N__de093ff9_22_ForeachBinaryOpList_cu_a911ec4325multi_tensor_apply_kernelINS1_18TensorListMetadataILi2EEENS1_11CopyFunctorIiN3c107complexIfEELi2ELi1ELi1EEEJNS0_4CopyIiS8_EEEEEvT_T0_DpT1_,"",@"SHT_CUDA_INFO"
	.sectionflags	@""
	.align	4


	//----- nvinfo : EIATTR_CUDA_API_VERSION
	.align		4
        /*0000*/ 	.byte	0x04, 0x37
        /*0002*/ 	.short	(.L_6689 - .L_6688)
.L_6688:
        /*0004*/ 	.word	0x00000082


	//----- nvinfo : EIATTR_KPARAM_INFO
	.align		4
.L_6689:
        /*0008*/ 	.byte	0x04, 0x17
        /*000a*/ 	.short	(.L_6691 - .L_6690)
.L_6690:
        /*000c*/ 	.word	0x00000000
        /*0010*/ 	.short	0x0002
        /*0012*/ 	.short	0x0c49
        /*0014*/ 	.byte	0x00, 0xf0, 0x05, 0x00


	//----- nvinfo : EIATTR_KPARAM_INFO
	.align		4
.L_6691:
        /*0018*/ 	.byte	0x04, 0x17
        /*001a*/ 	.short	(.L_6693 - .L_6692)
.L_6692:
        /*001c*/ 	.word	0x00000000
        /*0020*/ 	.short	0x0001
        /*0022*/ 	.short	0x0c48
        /*0024*/ 	.byte	0x00, 0xf0, 0x05, 0x00


	//----- nvinfo : EIATTR_KPARAM_INFO
	.align		4
.L_6693:
        /*0028*/ 	.byte	0x04, 0x17
        /*002a*/ 	.short	(.L_6695 - .L_6694)
.L_6694:
        /*002c*/ 	.word	0x00000000
        /*0030*/ 	.short	0x0000
        /*0032*/ 	.short	0x0000
        /*0034*/ 	.byte	0x00, 0xf0, 0x21, 0x31


	//----- nvinfo : EIATTR_SPARSE_MMA_MASK
	.align		4
.L_6695:
        /*0038*/ 	.byte	0x03, 0x50
        /*003a*/ 	.short	0x0000


	//----- nvinfo : EIATTR_MAXREG_COUNT
	.align		4
        /*003c*/ 	.byte	0x03, 0x1b
        /*003e*/ 	.short	0x0080


	//----- nvinfo : EIATTR_MERCURY_ISA_VERSION
	.align		4
        /*0040*/ 	.byte	0x03, 0x5f
        /*0042*/ 	.short	0x0101


	//----- nvinfo : EIATTR_VRC_CTA_INIT_COUNT
	.align		4
        /*0044*/ 	.byte	0x02, 0x4a
	.zero		1
	.zero		1


	//----- nvinfo : EIATTR_EXIT_INSTR_OFFSETS
	.align		4
        /*0048*/ 	.byte	0x04, 0x1c
        /*004a*/ 	.short	(.L_6697 - .L_6696)


	//   ....[0]....
.L_6696:
        /*004c*/ 	.word	0x00000170


	//   ....[1]....
        /*0050*/ 	.word	0x000009a0


	//   ....[2]....
        /*0054*/ 	.word	0x00000c60


	//   ....[3]....
        /*0058*/ 	.word	0x00000cb0


	//   ....[4]....
        /*005c*/ 	.word	0x00000d00


	//   ....[5]....
        /*0060*/ 	.word	0x00000e60


	//----- nvinfo : EIATTR_MAX_THREADS
	.align		4
.L_6697:
        /*0064*/ 	.byte	0x04, 0x05
        /*0066*/ 	.short	(.L_6699 - .L_6698)
.L_6698:
        /*0068*/ 	.word	0x00000200
        /*006c*/ 	.word	0x00000001
        /*0070*/ 	.word	0x00000001


	//----- nvinfo : EIATTR_CRS_STACK_SIZE
	.align		4
.L_6699:
        /*0074*/ 	.byte	0x04, 0x1e
        /*0076*/ 	.short	(.L_6701 - .L_6700)
.L_6700:
        /*0078*/ 	.word	0x00000000


	//----- nvinfo : EIATTR_CBANK_PARAM_SIZE
	.align		4
.L_6701:
        /*007c*/ 	.byte	0x03, 0x19
        /*007e*/ 	.short	0x0c4a


	//----- nvinfo : EIATTR_PARAM_CBANK
	.align		4
        /*0080*/ 	.byte	0x04, 0x0a
        /*0082*/ 	.short	(.L_6703 - .L_6702)
	.align		4
.L_6702:
        /*0084*/ 	.word	index@(.nv.constant0._ZN2at6native55_GLOBAL__N__de093ff9_22_ForeachBinaryOpList_cu_a911ec4325multi_tensor_apply_kernelINS1_18TensorListMetadataILi2EEENS1_11CopyFunctorIiN3c107complexIfEELi2ELi1ELi1EEEJNS0_4CopyIiS8_EEEEEvT_T0_DpT1_)
        /*0088*/ 	.short	0x0380
        /*008a*/ 	.short	0x0c4a


	//----- nvinfo : EIATTR_SW_WAR
	.align		4
.L_6703:
        /*008c*/ 	.byte	0x04, 0x36
        /*008e*/ 	.short	(.L_6705 - .L_6704)
.L_6704:
        /*0090*/ 	.word	0x00000008
.L_6705:


//--------------------- .nv.info._ZN2at6native55_GLOBAL__N__de093ff9_22_ForeachBinaryOpList_cu_a911ec4325multi_tensor_apply_kernelINS1_18TensorListMetadataILi2EEENS1_11CopyFunctorIiN3c107complexIdEELi2ELi1ELi1EEEJNS0_4CopyIiS8_EEEEEvT_T0_DpT1_ --------------------------
	.section	.nv.info._ZN2at6native55_GLOBAL__N__de093ff9_22_ForeachBinaryOpList_cu_a911ec4325multi_tensor_apply_kernelINS1_18TensorListMetadataILi2EEENS1_11CopyFunctorIiN3c107complexIdEELi2ELi1ELi1EEEJNS0_4CopyIiS8_EEEEEvT_T0_DpT1_,"",@"SHT_CUDA_INFO"
	.sectionflags	@""
	.align	4


	//----- nvinfo : EIATTR_CUDA_API_VERSION
	.align		4
        /*0000*/ 	.byte	0x04, 0x37
        /*0002*/ 	.short	(.L_6707 - .L_6706)
.L_6706:
        /*0004*/ 	.word	0x00000082


	//----- nvinfo : EIATTR_KPARAM_INFO
	.align		4
.L_6707:
        /*0008*/ 	.byte	0x04, 0x17
        /*000a*/ 	.short	(.L_6709 - .L_6708)
.L_6708:
        /*000c*/ 	.word	0x00000000
        /*0010*/ 	.short	0x0002
        /*0012*/ 	.short	0x0c49
        /*0014*/ 	.byte	0x00, 0xf0, 0x05, 0x00


	//----- nvinfo : EIATTR_KPARAM_INFO
	.align		4
.L_6709:
        /*0018*/ 	.byte	0x04, 0x17
        /*001a*/ 	.short	(.L_6711 - .L_6710)
.L_6710:
        /*001c*/ 	.word	0x00000000
        /*0020*/ 	.short	0x0001
        /*0022*/ 	.short	0x0c48
        /*0024*/ 	.byte	0x00, 0xf0, 0x05, 0x00


	//----- nvinfo : EIATTR_KPARAM_INFO
	.align		4
.L_6711:
        /*0028*/ 	.byte	0x04, 0x17
        /*002a*/ 	.short	(.L_6713 - .L_6712)
.L_6712:
        /*002c*/ 	.word	0x00000000
        /*0030*/ 	.short	0x0000
        /*0032*/ 	.short	0x0000
        /*0034*/ 	.byte	0x00, 0xf0, 0x21, 0x31


	//----- nvinfo : EIATTR_SPARSE_MMA_MASK
	.align		4
.L_6713:
        /*0038*/ 	.byte	0x03, 0x50
        /*003a*/ 	.short	0x0000


	//----- nvinfo : EIATTR_MAXREG_COUNT
	.align		4
        /*003c*/ 	.byte	0x03, 0x1b
        /*003e*/ 	.short	0x0080


	//----- nvinfo : EIATTR_MERCURY_ISA_VERSION
	.align		4
        /*0040*/ 	.byte	0x03, 0x5f
        /*0042*/ 	.short	0x0101


	//----- nvinfo : EIATTR_VRC_CTA_INIT_COUNT
	.align		4
        /*0044*/ 	.byte	0x02, 0x4a
	.zero		1
	.zero		1


	//----- nvinfo : EIATTR_EXIT_INSTR_OFFSETS
	.align		4
        /*0048*/ 	.byte	0x04, 0x1c
        /*004a*/ 	.short	(.L_6715 - .L_6714)


	//   ....[0]....
.L_6714:
        /*004c*/ 	.word	0x00000170


	//   ....[1]....
        /*0050*/ 	.word	0x00000b20


	//   ....[2]....
        /*0054*/ 	.word	0x00000e30


	//   ....[3]....
        /*0058*/ 	.word	0x00000e80


	//   ....[4]....
        /*005c*/ 	.word	0x00000ed0


	//   ....[5]....
        /*0060*/ 	.word	0x00001100


	//----- nvinfo : EIATTR_MAX_THREADS
	.align		4
.L_6715:
        /*0064*/ 	.byte	0x04, 0x05
        /*0066*/ 	.short	(.L_6717 - .L_6716)
.L_6716:
        /*0068*/ 	.word	0x00000200
        /*006c*/ 	.word	0x00000001
        /*0070*/ 	.word	0x00000001


	//----- nvinfo : EIATTR_CRS_STACK_SIZE
	.align		4
.L_6717:
        /*0074*/ 	.byte	0x04, 0x1e
        /*0076*/ 	.short	(.L_6719 - .L_6718)
.L_6718:
        /*0078*/ 	.word	0x00000000


	//----- nvinfo : EIATTR_CBANK_PARAM_SIZE
	.align		4
.L_6719:
        /*007c*/ 	.byte	0x03, 0x19
        /*007e*/ 	.short	0x0c4a


	//----- nvinfo : EIATTR_PARAM_CBANK
	.align		4
        /*0080*/ 	.byte	0x04, 0x0a
        /*0082*/ 	.short	(.L_6721 - .L_6720)
	.align		4
.L_6720:
        /*0084*/ 	.word	index@(.nv.constant0._ZN2at6native55_GLOBAL__N__de093ff9_22_ForeachBinaryOpList_cu_a911ec4325multi_tensor_apply_kernelINS1_18TensorListMetadataILi2EEENS1_11CopyFunctorIiN3c107complexIdEELi2ELi1ELi1EEEJNS0_4CopyIiS8_EEEEEvT_T0_DpT1_)
        /*0088*/ 	.short	0x0380
        /*008a*/ 	.short	0x0c4a


	//----- nvinfo : EIATTR_SW_WAR
	.align		4
.L_6721:
        /*008c*/ 	.byte	0x04, 0x36
        /*008e*/ 	.short	(.L_6723 - .L_6722)
.L_6722:
        /*0090*/ 	.word	0x00000008
.L_6723:


//--------------------- .nv.info._ZN2at6native55_GLOBAL__N__de093ff9_22_ForeachBinaryOpList_cu_a911ec4325multi_tensor_apply_kernelINS1_18TensorListMetadataILi2EEENS1_11CopyFunctorIifLi2ELi1ELi1EEEJNS0_4CopyIifEEEEEvT_T0_DpT1_ --------------------------
	.section	.nv.info._ZN2at6native55_GLOBAL__N__de093ff9_22_ForeachBinaryOpList_cu_a911ec4325multi_tensor_apply_kernelINS1_18TensorListMetadataILi2EEENS1_11CopyFunctorIifLi2ELi1ELi1EEEJNS0_4CopyIifEEEEEvT_T0_DpT1_,"",@"SHT_CUDA_INFO"
	.sectionflags	@""
	.align	4


	//----- nvinfo : EIATTR_CUDA_API_VERSION
	.align		4
        /*0000*/ 	.byte	0x04, 0x37
        /*0002*/ 	.short	(.L_6725 - .L_6724)
.L_6724:
        /*0004*/ 	.word	0x00000082


	//----- nvinfo : EIATTR_KPARAM_INFO
	.align		4
.L_6725:
        /*0008*/ 	.byte	0x04, 0x17
        /*000a*/ 	.short	(.L_6727 - .L_6726)
.L_6726:
        /*000c*/ 	.word	0x00000000
        /*0010*/ 	.short	0x0002
        /*0012*/ 	.short	0x0c49
        /*0014*/ 	.byte	0x00, 0xf0, 0x05, 0x00


	//----- nvinfo : EIATTR_KPARAM_INFO
	.align		4
.L_6727:
        /*0018*/ 	.byte	0x04, 0x17
        /*001a*/ 	.short	(.L_6729 - .L_6728)
.L_6728:
        /*001c*/ 	.word	0x00000000
        /*0020*/ 	.short	0x0001
        /*0022*/ 	.short	0x0c48
        /*0024*/ 	.byte	0x00, 0xf0, 0x05, 0x00


	//----- nvinfo : EIATTR_KPARAM_INFO
	.align		4
.L_6729:
        /*0028*/ 	.byte	0x04, 0x17
        /*002a*/ 	.short	(.L_6731 - .L_6730)
.L_6730:
        /*002c*/ 	.word	0x00000000
        /*0030*/ 	.short	0x0000
        /*0032*/ 	.short	0x0000
        /*0034*/ 	.byte	0x00, 0xf0, 0x21, 0x31


	//----- nvinfo : EIATTR_SPARSE_MMA_MASK
	.align		4
.L_6731:
        /*0038*/ 	.byte	0x03, 0x50
        /*003a*/ 	.short	0x0000


	//----- nvinfo : EIATTR_MAXREG_COUNT
	.align		4
        /*003c*/ 	.byte	0x03, 0x1b
        /*003e*/ 	.short	0x0080


	//----- nvinfo : EIATTR_MERCURY_ISA_VERSION
	.align		4
        /*0040*/ 	.byte	0x03, 0x5f
        /*0042*/ 	.short	0x0101


	//----- nvinfo : EIATTR_VRC_CTA_INIT_COUNT
	.align		4
        /*0044*/ 	.byte	0x02, 0x4a
	.zero		1
	.zero		1


	//----- nvinfo : EIATTR_EXIT_INSTR_OFFSETS
	.align		4
        /*0048*/ 	.byte	0x04, 0x1c
        /*004a*/ 	.short	(.L_6733 - .L_6732)


	//   ....[0]....
.L_6732:
        /*004c*/ 	.word	0x00000170


	//   ....[1]....
        /*0050*/ 	.word	0x00000970


	//   ....[2]....
        /*0054*/ 	.word	0x00000c20


	//   ....[3]....
        /*0058*/ 	.word	0x00000c70


	//   ....[4]....
        /*005c*/ 	.word	0x00000cc0


	//   ....[5]....
        /*0060*/ 	.word	0x00000e40


	//----- nvinfo : EIATTR_MAX_THREADS
	.align		4
.L_6733:
        /*0064*/ 	.byte	0x04, 0x05
        /*0066*/ 	.short	(.L_6735 - .L_6734)
.L_6734:
        /*0068*/ 	.word	0x00000200
        /*006c*/ 	.word	0x00000001
        /*0070*/ 	.word	0x00000001


	//----- nvinfo : EIATTR_CRS_STACK_SIZE
	.align		4
.L_6735:
        /*0074*/ 	.byte	0x04, 0x1e
        /*0076*/ 	.short	(.L_6737 - .L_6736)
.L_6736:
        /*0078*/ 	.word	0x00000000


	//----- nvinfo : EIATTR_CBANK_PARAM_SIZE
	.align		4
.L_6737:
        /*007c*/ 	.byte	0x03, 0x19
        /*007e*/ 	.short	0x0c4a


	//----- nvinfo : EIATTR_PARAM_CBANK
	.align		4
        /*0080*/ 	.byte	0x04, 0x0a
        /*0082*/ 	.short	(.L_6739 - .L_6738)
	.align		4
.L_6738:
        /*0084*/ 	.word	index@(.nv.constant0._ZN2at6native55_GLOBAL__N__de093ff9_22_ForeachBinaryOpList_cu_a911ec4325multi_tensor_apply_kernelINS1_18TensorListMetadataILi2EEENS1_11CopyFunctorIifLi2ELi1ELi1EEEJNS0_4CopyIifEEEEEvT_T0_DpT1_)
        /*0088*/ 	.short	0x0380
        /*008a*/ 	.short	0x0c4a


	//----- nvinfo : EIATTR_SW_WAR
	.align		4
.L_6739:
        /*008c*/ 	.byte	0x04, 0x36
        /*008e*/ 	.short	(.L_6741 - .L_6740)
.L_6740:
        /*0090*/ 	.word	0x00000008
.L_6741:


//--------------------- .nv.info._ZN2at6native55_GLOBAL__N__de093ff9_22_ForeachBinaryOpList_cu_a911ec4325multi_tensor_apply_kernelINS1_18TensorListMetadataILi2EEENS1_11CopyFunctorIidLi2ELi1ELi1EEEJNS0_4CopyIidEEEEEvT_T0_DpT1_ --------------------------
	.section	.nv.info._ZN2at6native55_GLOBAL__N__de093ff9_22_ForeachBinaryOpList_cu_a911ec4325multi_tensor_apply_kernelINS1_18TensorListMetadataILi2EEENS1_11CopyFunctorIidLi2ELi1ELi1EEEJNS0_4CopyIidEEEEEvT_T0_DpT1_,"",@"SHT_CUDA_INFO"
	.sectionflags	@""
	.align	4


	//----- nvinfo : EIATTR_CUDA_API_VERSION
	.align		4
        /*0000*/ 	.byte	0x04, 0x37
        /*0002*/ 	.short	(.L_6743 - .L_6742)
.L_6742:
        /*0004*/ 	.word	0x00000082


	//----- nvinfo : EIATTR_KPARAM_INFO
	.align		4
.L_6743:
        /*0008*/ 	.byte	0x04, 0x17
        /*000a*/ 	.short	(.L_6745 - .L_6744)
.L_6744:
        /*000c*/ 	.word	0x00000000
        /*0010*/ 	.short	0x0002
        /*0012*/ 	.short	0x0c49
        /*0014*/ 	.byte	0x00, 0xf0, 0x05, 0x00


	//----- nvinfo : EIATTR_KPARAM_INFO
	.align		4
.L_6745:
        /*0018*/ 	.byte	0x04, 0x17
        /*001a*/ 	.short	(.L_6747 - .L_6746)
.L_6746:
        /*001c*/ 	.word	0x00000000
        /*0020*/ 	.short	0x0001
        /*0022*/ 	.short	0x0c48
        /*0024*/ 	.byte	0x00, 0xf0, 0x05, 0x00


	//----- nvinfo : EIATTR_KPARAM_INFO
	.align		4
.L_6747:
        /*0028*/ 	.byte	0x04, 0x17
        /*002a*/ 	.short	(.L_6749 - .L_6748)
.L_6748:
        /*002c*/ 	.word	0x00000000
        /*0030*/ 	.short	0x0000
        /*0032*/ 	.short	0x0000
        /*0034*/ 	.byte	0x00, 0xf0, 0x21, 0x31


	//----- nvinfo : EIATTR_SPARSE_MMA_MASK
	.align		4
.L_6749:
        /*0038*/ 	.byte	0x03, 0x50
        /*003a*/ 	.short	0x0000


	//----- nvinfo : EIATTR_MAXREG_COUNT
	.align		4
        /*003c*/ 	.byte	0x03, 0x1b
        /*003e*/ 	.short	0x0080


	//----- nvinfo : EIATTR_MERCURY_ISA_VERSION
	.align		4
        /*0040*/ 	.byte	0x03, 0x5f
        /*0042*/ 	.short	0x0101


	//----- nvinfo : EIATTR_VRC_CTA_INIT_COUNT
	.align		4
        /*0044*/ 	.byte	0x02, 0x4a
	.zero		1
	.zero		1


	//----- nvinfo : EIATTR_EXIT_INSTR_OFFSETS
	.align		4
        /*0048*/ 	.byte	0x04, 0x1c
        /*004a*/ 	.short	(.L_6751 - .L_6750)


	//   ....[0]....
.L_6750:
        /*004c*/ 	.word	0x00000170


	//   ....[1]....
        /*0050*/ 	.word	0x00000ad0


	//   ....[2]....
        /*0054*/ 	.word	0x00000de0


	//   ....[3]....
        /*0058*/ 	.word	0x00000e30


	//   ....[4]....
        /*005c*/ 	.word	0x00000e80


	//   ....[5]....
        /*0060*/ 	.word	0x000010a0


	//----- nvinfo : EIATTR_MAX_THREADS
	.align		4
.L_6751:
        /*0064*/ 	.byte	0x04, 0x05
        /*0066*/ 	.short	(.L_6753 - .L_6752)
.L_6752:
        /*0068*/ 	.word	0x00000200
        /*006c*/ 	.word	0x00000001
        /*0070*/ 	.word	0x00000001


	//----- nvinfo : EIATTR_CRS_STACK_SIZE
	.align		4
.L_6753:
        /*0074*/ 	.byte	0x04, 0x1e
        /*0076*/ 	.short	(.L_6755 - .L_6754)
.L_6754:
        /*0078*/ 	.word	0x00000000


	//----- nvinfo : EIATTR_CBANK_PARAM_SIZE
	.align		4
.L_6755:
        /*007c*/ 	.byte	0x03, 0x19
        /*007e*/ 	.short	0x0c4a


	//----- nvinfo : EIATTR_PARAM_CBANK
	.align		4
        /*0080*/ 	.byte	0x04, 0x0a
        /*0082*/ 	.short	(.L_6757 - .L_6756)
	.align		4
.L_6756:
        /*0084*/ 	.word	index@(.nv.constant0._ZN2at6native55_GLOBAL__N__de093ff9_22_ForeachBinaryOpList_cu_a911ec4325multi_tensor_apply_kernelINS1_18TensorListMetadataILi2EEENS1_11CopyFunctorIidLi2ELi1ELi1EEEJNS0_4CopyIidEEEEEvT_T0_DpT1_)
        /*0088*/ 	.short	0x0380
        /*008a*/ 	.short	0x0c4a


	//----- nvinfo : EIATTR_SW_WAR
	.align		4
.L_6757:
        /*008c*/ 	.byte	0x04, 0x36
        /*008e*/ 	.short	(.L_6759 - .L_6758)
.L_6758:
        /*0090*/ 	.word	0x00000008
.L_6759:


//--------------------- .nv.info._ZN2at6native55_GLOBAL__N__de093ff9_22_ForeachBinaryOpList_cu_a911ec4325multi_tensor_apply_kernelINS1_18TensorListMetadataILi2EEENS1_11CopyFunctorIisLi2ELi1ELi1EEEJNS0_4CopyIisEEEEEvT_T0_DpT1_ --------------------------
	.section	.nv.info._ZN2at6native55_GLOBAL__N__de093ff9_22_ForeachBinaryOpList_cu_a911ec4325multi_tensor_apply_kernelINS1_18TensorListMetadataILi2EEENS1_11CopyFunctorIisLi2ELi1ELi1EEEJNS0_4CopyIisEEEEEvT_T0_DpT1_,"",@"SHT_CUDA_INFO"
	.sectionflags	@""
	.align	4


	//----- nvinfo : EIATTR_CUDA_API_VERSION
	.align		4
        /*0000*/ 	.byte	0x04, 0x37
        /*0002*/ 	.short	(.L_6761 - .L_6760)
.L_6760:
        /*0004*/ 	.word	0x00000082


	//----- nvinfo : EIATTR_KPARAM_INFO
	.align		4
.L_6761:
        /*0008*/ 	.byte	0x04, 0x17
        /*000a*/ 	.short	(.L_6763 - .L_6762)
.L_6762:
        /*000c*/ 	.word	0x00000000
        /*0010*/ 	.short	0x0002
        /*0012*/ 	.short	0x0c49
        /*0014*/ 	.byte	0x00, 0xf0, 0x05, 0x00


	//----- nvinfo : EIATTR_KPARAM_INFO
	.align		4
.L_6763:
        /*0018*/ 	.byte	0x04, 0x17
        /*001a*/ 	.short	(.L_6765 - .L_6764)
.L_6764:
        /*001c*/ 	.word	0x00000000
        /*0020*/ 	.short	0x0001
        /*0022*/ 	.short	0x0c48
        /*0024*/ 	.byte	0x00, 0xf0, 0x05, 0x00


	//----- nvinfo : EIATTR_KPARAM_INFO
	.align		4
.L_6765:
        /*0028*/ 	.byte	0x04, 0x17
        /*002a*/ 	.short	(.L_6767 - .L_6766)
.L_6766:
        /*002c*/ 	.word	0x00000000
        /*0030*/ 	.short	0x0000
        /*0032*/ 	.short	0x0000
        /*0034*/ 	.byte	0x00, 0xf0, 0x21, 0x31


	//----- nvinfo : EIATTR_SPARSE_MMA_MASK
	.align		4
.L_6767:
        /*0038*/ 	.byte	0x03, 0x50
        /*003a*/ 	.short	0x0000


	//----- nvinfo : EIATTR_MAXREG_COUNT
	.align		4
        /*003c*/ 	.byte	0x03, 0x1b
        /*003e*/ 	.short	0x0080


	//----- nvinfo : EIATTR_MERCURY_ISA_VERSION
	.align		4
        /*0040*/ 	.byte	0x03, 0x5f
        /*0042*/ 	.short	0x0101


	//----- nvinfo : EIATTR_VRC_CTA_INIT_COUNT
	.align		4
        /*0044*/ 	.byte	0x02, 0x4a
	.zero		1
	.zero		1


	//----- nvinfo : EIATTR_EXIT_INSTR_OFFSETS
	.align		4
        /*0048*/ 	.byte	0x04, 0x1c
        /*004a*/ 	.short	(.L_6769 - .L_6768)


	//   ....[0]....
.L_6768:
        /*004c*/ 	.word	0x00000170


	//   ....[1]....
        /*0050*/ 	.word	0x00000970


	//   ....[2]....
        /*0054*/ 	.word	0x00000c20


	//   ....[3]....
        /*0058*/ 	.word	0x00000c70


	//   ....[4]....
        /*005c*/ 	.word	0x00000cc0


	//   ....[5]....
        /*0060*/ 	.word	0x00000e20


	//----- nvinfo : EIATTR_MAX_THREADS
	.align		4
.L_6769:
        /*0064*/ 	.byte	0x04, 0x05
        /*0066*/ 	.short	(.L_6771 - .L_6770)
.L_6770:
        /*0068*/ 	.word	0x00000200
        /*006c*/ 	.word	0x00000001
        /*0070*/ 	.word	0x00000001


	//----- nvinfo : EIATTR_CRS_STACK_SIZE
	.align		4
.L_6771:
        /*0074*/ 	.byte	0x04, 0x1e
        /*0076*/ 	.short	(.L_6773 - .L_6772)
.L_6772:
        /*0078*/ 	.word	0x00000000


	//----- nvinfo : EIATTR_CBANK_PARAM_SIZE
	.align		4
.L_6773:
        /*007c*/ 	.byte	0x03, 0x19
        /*007e*/ 	.short	0x0c4a


	//----- nvinfo : EIATTR_PARAM_CBANK
	.align		4
        /*0080*/ 	.byte	0x04, 0x0a
        /*0082*/ 	.short	(.L_6775 - .L_6774)
	.align		4
.L_6774:
        /*0084*/ 	.word	index@(.nv.constant0._ZN2at6native55_GLOBAL__N__de093ff9_22_ForeachBinaryOpList_cu_a911ec4325multi_tensor_apply_kernelINS1_18TensorListMetadataILi2EEENS1_11CopyFunctorIisLi2ELi1ELi1EEEJNS0_4CopyIisEEEEEvT_T0_DpT1_)
        /*0088*/ 	.short	0x0380
        /*008a*/ 	.short	0x0c4a


	//----- nvinfo : EIATTR_SW_WAR
	.align		4
.L_6775:
        /*008c*/ 	.byte	0x04, 0x36
        /*008e*/ 	.short	(.L_6777 - .L_6776)
.L_6776:
        /*0090*/ 	.word	0x00000008
.L_6777:


//--------------------- .nv.info._ZN2at6native55_GLOBAL__N__de093ff9_22_ForeachBinaryOpList_cu_a911ec4325multi_tensor_apply_kernelINS1_18TensorListMetadataILi2EEENS1_11CopyFunctorIilLi2ELi1ELi1EEEJNS0_4CopyIilEEEEEvT_T0_DpT1_ --------------------------
	.section	.nv.info._ZN2at6native55_GLOBAL__N__de093ff9_22_ForeachBinaryOpList_cu_a911ec4325multi_tensor_apply_kernelINS1_18TensorListMetadataILi2EEENS1_11CopyFunctorIilLi2ELi1ELi1EEEJNS0_4CopyIilEEEEEvT_T0_DpT1_,"",@"SHT_CUDA_INFO"
	.sectionflags	@""
	.align	4


	//----- nvinfo : EIATTR_CUDA_API_VERSION
	.align		4
        /*0000*/ 	.byte	0x04, 0x37
        /*0002*/ 	.short	(.L_6779 - .L_6778)
.L_6778:
        /*0004*/ 	.word	0x00000082


	//----- nvinfo : EIATTR_KPARAM_INFO
	.align		4
.L_6779:
        /*0008*/ 	.byte	0x04, 0x17
        /*000a*/ 	.short	(.L_6781 - .L_6780)
.L_6780:
        /*000c*/ 	.word	0x00000000
        /*0010*/ 	.short	0x0002
        /*0012*/ 	.short	0x0c49
        /*0014*/ 	.byte	0x00, 0xf0, 0x05, 0x00


	//----- nvinfo : EIATTR_KPARAM_INFO
	.align		4
.L_6781:
        /*0018*/ 	.byte	0x04, 0x17
        /*001a*/ 	.short	(.L_6783 - .L_6782)
.L_6782:
        /*001c*/ 	.word	0x00000000
        /*0020*/ 	.short	0x0001
        /*0022*/ 	.short	0x0c48
        /*0024*/ 	.byte	0x00, 0xf0, 0x05, 0x00


	//----- nvinfo : EIATTR_KPARAM_INFO
	.align		4
.L_6783:
        /*0028*/ 	.byte	0x04, 0x17
        /*002a*/ 	.short	(.L_6785 - .L_6784)
.L_6784:
        /*002c*/ 	.word	0x00000000
        /*0030*/ 	.short	0x0000
        /*0032*/ 	.short	0x0000
        /*0034*/ 	.byte	0x00, 0xf0, 0x21, 0x31


	//----- nvinfo : EIATTR_SPARSE_MMA_MASK
	.align		4
.L_6785:
        /*0038*/ 	.byte	0x03, 0x50
        /*003a*/ 	.short	0x0000


	//----- nvinfo : EIATTR_MAXREG_COUNT
	.align		4
        /*003c*/ 	.byte	0x03, 0x1b
        /*003e*/ 	.short	0x0080


	//----- nvinfo : EIATTR_MERCURY_ISA_VERSION
	.align		4
        /*0040*/ 	.byte	0x03, 0x5f
        /*0042*/ 	.short	0x0101


	//----- nvinfo : EIATTR_VRC_CTA_INIT_COUNT
	.align		4
        /*0044*/ 	.byte	0x02, 0x4a
	.zero		1
	.zero		1


	//----- nvinfo : EIATTR_EXIT_INSTR_OFFSETS
	.align		4
        /*0048*/ 	.byte	0x04, 0x1c
        /*004a*/ 	.short	(.L_6787 - .L_6786)


	//   ....[0]....
.L_6786:
        /*004c*/ 	.word	0x00000170


	//   ....[1]....
        /*0050*/ 	.word	0x000008f0


	//   ....[2]....
        /*0054*/ 	.word	0x00000b50


	//   ....[3]....
        /*0058*/ 	.word	0x00000b90


	//   ....[4]....
        /*005c*/ 	.word	0x00000be0


	//   ....[5]....
        /*0060*/ 	.word	0x00000d00


	//----- nvinfo : EIATTR_MAX_THREADS
	.align		4
.L_6787:
        /*0064*/ 	.byte	0x04, 0x05
        /*0066*/ 	.short	(.L_6789 - .L_6788)
.L_6788:
        /*0068*/ 	.word	0x00000200
        /*006c*/ 	.word	0x00000001
        /*0070*/ 	.word	0x00000001


	//----- nvinfo : EIATTR_CRS_STACK_SIZE
	.align		4
.L_6789:
        /*0074*/ 	.byte	0x04, 0x1e
        /*0076*/ 	.short	(.L_6791 - .L_6790)
.L_6790:
        /*0078*/ 	.word	0x00000000


	//----- nvinfo : EIATTR_CBANK_PARAM_SIZE
	.align		4
.L_6791:
        /*007c*/ 	.byte	0x03, 0x19
        /*007e*/ 	.short	0x0c4a


	//----- nvinfo : EIATTR_PARAM_CBANK
	.align		4
        /*0080*/ 	.byte	0x04, 0x0a
        /*0082*/ 	.short	(.L_6793 - .L_6792)
	.align		4
.L_6792:
        /*0084*/ 	.word	index@(.nv.constant0._ZN2at6native55_GLOBAL__N__de093ff9_22_ForeachBinaryOpList_cu_a911ec4325multi_tensor_apply_kernelINS1_18TensorListMetadataILi2EEENS1_11CopyFunctorIilLi2ELi1ELi1EEEJNS0_4CopyIilEEEEEvT_T0_DpT1_)
        /*0088*/ 	.short	0x0380
        /*008a*/ 	.short	0x0c4a


	//----- nvinfo : EIATTR_SW_WAR
	.align		4
.L_6793:
        /*008c*/ 	.byte	0x04, 0x36
        /*008e*/ 	.short	(.L_6795 - .L_6794)
.L_6794:
        /*0090*/ 	.word	0x00000008
.L_6795:


//--------------------- .nv.info._ZN2at6native55_GLOBAL__N__de093ff9_22_ForeachBinaryOpList_cu_a911ec4325multi_tensor_apply_kernelINS1_18TensorListMetadataILi2EEENS1_11CopyFunctorIiaLi2ELi1ELi1EEEJNS0_4CopyIiaEEEEEvT_T0_DpT1_ --------------------------
	.section	.nv.info._ZN2at6native55_GLOBAL__N__de093ff9_22_ForeachBinaryOpList_cu_a911ec4325multi_tensor_apply_kernelINS1_18TensorListMetadataILi2EEENS1_11CopyFunctorIiaLi2ELi1ELi1EEEJNS0_4CopyIiaEEEEEvT_T0_DpT1_,"",@"SHT_CUDA_INFO"
	.sectionflags	@""
	.align	4


	//----- nvinfo : EIATTR_CUDA_API_VERSION
	.align		4
        /*0000*/ 	.byte	0x04, 0x37
        /*0002*/ 	.short	(.L_6797 - .L_6796)
.L_6796:
        /*0004*/ 	.word	0x00000082


	//----- nvinfo : EIATTR_KPARAM_INFO
	.align		4
.L_6797:
        /*0008*/ 	.byte	0x04, 0x17
        /*000a*/ 	.short	(.L_6799 - .L_6798)
.L_6798:
        /*000c*/ 	.word	0x00000000
        /*0010*/ 	.short	0x0002
        /*0012*/ 	.short	0x0c49
        /*0014*/ 	.byte	0x00, 0xf0, 0x05, 0x00


	//----- nvinfo : EIATTR_KPARAM_INFO
	.align		4
.L_6799:
        /*0018*/ 	.byte	0x04, 0x17
        /*001a*/ 	.short	(.L_6801 - .L_6800)
.L_6800:
        /*001c*/ 	.word	0x00000000
        /*0020*/ 	.short	0x0001
        /*0022*/ 	.short	0x0c48
        /*0024*/ 	.byte	0x00, 0xf0, 0x05, 0x00


	//----- nvinfo : EIATTR_KPARAM_INFO
	.align		4
.L_6801:
        /*0028*/ 	.byte	0x04, 0x17
        /*002a*/ 	.short	(.L_6803 - .L_6802)
.L_6802:
        /*002c*/ 	.word	0x00000000
        /*0030*/ 	.short	0x0000
        /*0032*/ 	.short	0x0000
        /*0034*/ 	.byte	0x00, 0xf0, 0x21, 0x31


	//----- nvinfo : EIATTR_SPARSE_MMA_MASK
	.align		4
.L_6803:
        /*0038*/ 	.byte	0x03, 0x50
        /*003a*/ 	.short	0x0000


	//----- nvinfo : EIATTR_MAXREG_COUNT
	.align		4
        /*003c*/ 	.byte	0x03, 0x1b
        /*003e*/ 	.short	0x0080


	//----- nvinfo : EIATTR_MERCURY_ISA_VERSION
	.align		4
        /*0040*/ 	.byte	0x03, 0x5f
        /*0042*/ 	.short	0x0101


	//----- nvinfo : EIATTR_VRC_CTA_INIT_COUNT
	.align		4
        /*0044*/ 	.byte	0x02, 0x4a
	.zero		1
	.zero		1


	//----- nvinfo : EIATTR_EXIT_INSTR_OFFSETS
	.align		4
        /*0048*/ 	.byte	0x04, 0x1c
        /*004a*/ 	.short	(.L_6805 - .L_6804)


	//   ....[0]....
.L_6804:
        /*004c*/ 	.word	0x00000170


	//   ....[1]....
        /*0050*/ 	.word	0x00000c90


	//   ....[2]....
        /*0054*/ 	.word	0x00000f80


	//   ....[3]....
        /*0058*/ 	.word	0x00000fe0


	//   ....[4]....
        /*005c*/ 	.word	0x00001030


	//   ....[5]....
        /*0060*/ 	.word	0x000011c0


	//----- nvinfo : EIATTR_MAX_THREADS
	.align		4
.L_6805:
        /*0064*/ 	.byte	0x04, 0x05
        /*0066*/ 	.short	(.L_6807 - .L_6806)
.L_6806:
        /*0068*/ 	.word	0x00000200
        /*006c*/ 	.word	0x00000001
        /*0070*/ 	.word	0x00000001


	//----- nvinfo : EIATTR_CRS_STACK_SIZE
	.align		4
.L_6807:
        /*0074*/ 	.byte	0x04, 0x1e
        /*0076*/ 	.short	(.L_6809 - .L_6808)
.L_6808:
        /*0078*/ 	.word	0x00000000


	//----- nvinfo : EIATTR_CBANK_PARAM_SIZE
	.align		4
.L_6809:
        /*007c*/ 	.byte	0x03, 0x19
        /*007e*/ 	.short	0x0c4a


	//----- nvinfo : EIATTR_PARAM_CBANK
	.align		4
        /*0080*/ 	.byte	0x04, 0x0a
        /*0082*/ 	.short	(.L_6811 - .L_6810)
	.align		4
.L_6810:
        /*0084*/ 	.word	index@(.nv.constant0._ZN2at6native55_GLOBAL__N__de093ff9_22_ForeachBinaryOpList_cu_a911ec4325multi_tensor_apply_kernelINS1_18TensorListMetadataILi2EEENS1_11CopyFunctorIiaLi2ELi1ELi1EEEJNS0_4CopyIiaEEEEEvT_T0_DpT1_)
        /*0088*/ 	.short	0x0380
        /*008a*/ 	.short	0x0c4a


	//----- nvinfo : EIATTR_SW_WAR
	.align		4
.L_6811:
        /*008c*/ 	.byte	0x04, 0x36
        /*008e*/ 	.short	(.L_6813 - .L_6812)
.L_6812:
        /*0090*/ 	.word	0x00000008
.L_6813:


//--------------------- .nv.info._ZN2at6native55_GLOBAL__N__de093ff9_22_ForeachBinaryOpList_cu_a911ec4325multi_tensor_apply_kernelINS1_18TensorListMetadataILi2EEENS1_11CopyFunctorIihLi2ELi1ELi1EEEJNS0_4CopyIihEEEEEvT_T0_DpT1_ --------------------------
	.section	.nv.info._ZN2at6native55_GLOBAL__N__de093ff9_22_ForeachBinaryOpList_cu_a911ec4325multi_tensor_apply_kernelINS1_18TensorListMetadataILi2EEENS1_11CopyFunctorIihLi2ELi1ELi1EEEJNS0_4CopyIihEEEEEvT_T0_DpT1_,"",@"SHT_CUDA_INFO"
	.sectionflags	@""
	.align	4


	//----- nvinfo : EIATTR_CUDA_API_VERSION
	.align		4
        /*0000*/ 	.byte	0x04, 0x37
        /*0002*/ 	.short	(.L_6815 - .L_6814)
.L_6814:
        /*0004*/ 	.word	0x00000082


	//----- nvinfo : EIATTR_KPARAM_INFO
	.align		4
.L_6815:
        /*0008*/ 	.byte	0x04, 0x17
        /*000a*/ 	.short	(.L_6817 - .L_6816)
.L_6816:
        /*000c*/ 	.word	0x00000000
        /*0010*/ 	.short	0x0002
        /*0012*/ 	.short	0x0c49
        /*0014*/ 	.byte	0x00, 0xf0, 0x05, 0x00


	//----- nvinfo : EIATTR_KPARAM_INFO
	.align		4
.L_6817:
        /*0018*/ 	.byte	0x04, 0x17
        /*001a*/ 	.short	(.L_6819 - .L_6818)
.L_6818:
        /*001c*/ 	.word	0x00000000
        /*0020*/ 	.short	0x0001
        /*0022*/ 	.short	0x0c48
        /*0024*/ 	.byte	0x00, 0xf0, 0x05, 0x00


	//----- nvinfo : EIATTR_KPARAM_INFO
	.align		4
.L_6819:
        /*0028*/ 	.byte	0x04, 0x17
        /*002a*/ 	.short	(.L_6821 - .L_6820)
.L_6820:
        /*002c*/ 	.word	0x00000000
        /*0030*/ 	.short	0x0000
        /*0032*/ 	.short	0x0000
        /*0034*/ 	.byte	0x00, 0xf0, 0x21, 0x31


	//----- nvinfo : EIATTR_SPARSE_MMA_MASK
	.align		4
.L_6821:
        /*0038*/ 	.byte	0x03, 0x50
        /*003a*/ 	.short	0x0000


	//----- nvinfo : EIATTR_MAXREG_COUNT
	.align		4
        /*003c*/ 	.byte	0x03, 0x1b
        /*003e*/ 	.short	0x0080


	//----- nvinfo : EIATTR_MERCURY_ISA_VERSION
	.align		4
        /*0040*/ 	.byte	0x03, 0x5f
        /*0042*/ 	.short	0x0101


	//----- nvinfo : EIATTR_VRC_CTA_INIT_COUNT
	.align		4
        /*0044*/ 	.byte	0x02, 0x4a
	.zero		1
	.zero		1


	//----- nvinfo : EIATTR_EXIT_INSTR_OFFSETS
	.align		4
        /*0048*/ 	.byte	0x04, 0x1c
        /*004a*/ 	.short	(.L_6823 - .L_6822)


	//   ....[0]....
.L_6822:
        /*004c*/ 	.word	0x00000170


	//   ....[1]....
        /*0050*/ 	.word	0x00000c10


	//   ....[2]....
        /*0054*/ 	.word	0x00000ec0


	//   ....[3]....
        /*0058*/ 	.word	0x00000f10


	//   ....[4]....
        /*005c*/ 	.word	0x00000f60


	//   ....[5]....
        /*0060*/ 	.word	0x000010c0


	//----- nvinfo : EIATTR_MAX_THREADS
	.align		4
.L_6823:
        /*0064*/ 	.byte	0x04, 0x05
        /*0066*/ 	.short	(.L_6825 - .L_6824)
.L_6824:
        /*0068*/ 	.word	0x00000200
        /*006c*/ 	.word	0x00000001
        /*0070*/ 	.word	0x00000001


	//----- nvinfo : EIATTR_CRS_STACK_SIZE
	.align		4
.L_6825:
        /*0074*/ 	.byte	0x04, 0x1e
        /*0076*/ 	.short	(.L_6827 - .L_6826)
.L_6826:
        /*0078*/ 	.word	0x00000000


	//----- nvinfo : EIATTR_CBANK_PARAM_SIZE
	.align		4
.L_6827:
        /*007c*/ 	.byte	0x03, 0x19
        /*007e*/ 	.short	0x0c4a


	//----- nvinfo : EIATTR_PARAM_CBANK
	.align		4
        /*0080*/ 	.byte	0x04, 0x0a
        /*0082*/ 	.short	(.L_6829 - .L_6828)
	.align		4
.L_6828:
        /*0084*/ 	.word	index@(.nv.constant0._ZN2at6native55_GLOBAL__N__de093ff9_22_ForeachBinaryOpList_cu_a911ec4325multi_tensor_apply_kernelINS1_18TensorListMetadataILi2EEENS1_11CopyFunctorIihLi2ELi1ELi1EEEJNS0_4CopyIihEEEEEvT_T0_DpT1_)
        /*0088*/ 	.short	0x0380
        /*008a*/ 	.short	0x0c4a


	//----- nvinfo : EIATTR_SW_WAR
	.align		4
.L_6829:
        /*008c*/ 	.byte	0x04, 0x36
        /*008e*/ 	.short	(.L_6831 - .L_6830)
.L_6830:
        /*0090*/ 	.word	0x00000008
.L_6831:


//--------------------- .nv.info._ZN2at6native55_GLOBAL__N__de093ff9_22_ForeachBinaryOpList_cu_a911ec4325multi_tensor_apply_kernelINS1_18TensorListMetadataILi2EEENS1_14UnaryOpFunctorIiLi2ELi1ELi1EEEJNS0_4CopyIiiEEEEEvT_T0_DpT1_ --------------------------
	.section	.nv.info._ZN2at6native55_GLOBAL__N__de093ff9_22_ForeachBinaryOpList_cu_a911ec4325multi_tensor_apply_kernelINS1_18TensorListMetadataILi2EEENS1_14UnaryOpFunctorIiLi2ELi1ELi1EEEJNS0_4CopyIiiEEEEEvT_T0_DpT1_,"",@"SHT_CUDA_INFO"
	.sectionflags	@""
	.align	4


	//----- nvinfo : EIATTR_CUDA_API_VERSION
	.align		4
        /*0000*/ 	.byte	0x04, 0x37
        /*0002*/ 	.short	(.L_6833 - .L_6832)
.L_6832:
        /*0004*/ 	.word	0x00000082


	//----- nvinfo : EIATTR_KPARAM_INFO
	.align		4
.L_6833:
        /*0008*/ 	.byte	0x04, 0x17
        /*000a*/ 	.short	(.L_6835 - .L_6834)
.L_6834:
        /*000c*/ 	.word	0x00000000
        /*0010*/ 	.short	0x0002
        /*0012*/ 	.short	0x0c49
        /*0014*/ 	.byte	0x00, 0xf0, 0x05, 0x00


	//----- nvinfo : EIATTR_KPARAM_INFO
	.align		4
.L_6835:
        /*0018*/ 	.byte	0x04, 0x17
        /*001a*/ 	.short	(.L_6837 - .L_6836)
.L_6836:
        /*001c*/ 	.word	0x00000000
        /*0020*/ 	.short	0x0001
        /*0022*/ 	.short	0x0c48
        /*0024*/ 	.byte	0x00, 0xf0, 0x05, 0x00


	//----- nvinfo : EIATTR_KPARAM_INFO
	.align		4
.L_6837:
        /*0028*/ 	.byte	0x04, 0x17
        /*002a*/ 	.short	(.L_6839 - .L_6838)
.L_6838:
        /*002c*/ 	.word	0x00000000
        /*0030*/ 	.short	0x0000
        /*0032*/ 	.short	0x0000
        /*0034*/ 	.byte	0x00, 0xf0, 0x21, 0x31


	//----- nvinfo : EIATTR_SPARSE_MMA_MASK
	.align		4
.L_6839:
        /*0038*/ 	.byte	0x03, 0x50
        /*003a*/ 	.short	0x0000


	//----- nvinfo : EIATTR_MAXREG_COUNT
	.align		4
        /*003c*/ 	.byte	0x03, 0x1b
        /*003e*/ 	.short	0x0080


	//----- nvinfo : EIATTR_MERCURY_ISA_VERSION
	.align		4
        /*0040*/ 	.byte	0x03, 0x5f
        /*0042*/ 	.short	0x0101


	//----- nvinfo : EIATTR_VRC_CTA_INIT_COUNT
	.align		4
        /*0044*/ 	.byte	0x02, 0x4a
	.zero		1
	.zero		1


	//----- nvinfo : EIATTR_EXIT_INSTR_OFFSETS
	.align		4
        /*0048*/ 	.byte	0x04, 0x1c
        /*004a*/ 	.short	(.L_6841 - .L_6840)


	//   ....[0]....
.L_6840:
        /*004c*/ 	.word	0x00000170


	//   ....[1]....
        /*0050*/ 	.word	0x00000970


	//   ....[2]....
        /*0054*/ 	.word	0x00000c10


	//   ....[3]....
        /*0058*/ 	.word	0x00000c50


	//   ....[4]....
        /*005c*/ 	.word	0x00000ca0


	//   ....[5]....
        /*0060*/ 	.word	0x00000de0


	//----- nvinfo : EIATTR_MAX_THREADS
	.align		4
.L_6841:
        /*0064*/ 	.byte	0x04, 0x05
        /*0066*/ 	.short	(.L_6843 - .L_6842)
.L_6842:
        /*0068*/ 	.word	0x00000200
        /*006c*/ 	.word	0x00000001
        /*0070*/ 	.word	0x00000001


	//----- nvinfo : EIATTR_CRS_STACK_SIZE
	.align		4
.L_6843:
        /*0074*/ 	.byte	0x04, 0x1e
        /*0076*/ 	.short	(.L_6845 - .L_6844)
.L_6844:
        /*0078*/ 	.word	0x00000000


	//----- nvinfo : EIATTR_CBANK_PARAM_SIZE
	.align		4
.L_6845:
        /*007c*/ 	.byte	0x03, 0x19
        /*007e*/ 	.short	0x0c4a


	//----- nvinfo : EIATTR_PARAM_CBANK
	.align		4
        /*0080*/ 	.byte	0x04, 0x0a
        /*0082*/ 	.short	(.L_6847 - .L_6846)
	.align		4
.L_6846:
        /*0084*/ 	.word	index@(.nv.constant0._ZN2at6native55_GLOBAL__N__de093ff9_22_ForeachBinaryOpList_cu_a911ec4325multi_tensor_apply_kernelINS1_18TensorListMetadataILi2EEENS1_14UnaryOpFunctorIiLi2ELi1ELi1EEEJNS0_4CopyIiiEEEEEvT_T0_DpT1_)
        /*0088*/ 	.short	0x0380
        /*008a*/ 	.short	0x0c4a


	//----- nvinfo : EIATTR_SW_WAR
	.align		4
.L_6847:
        /*008c*/ 	.byte	0x04, 0x36
        /*008e*/ 	.short	(.L_6849 - .L_6848)
.L_6848:
        /*0090*/ 	.word	0x00000008
.L_6849:


//--------------------- .nv.info._ZN2at6native55_GLOBAL__N__de093ff9_22_ForeachBinaryOpList_cu_a911ec4325multi_tensor_apply_kernelINS1_18TensorListMetadataILi2EEENS1_11CopyFunctorIaN3c1015Float8_e5m2fnuzELi2ELi1ELi1EEEJNS0_4CopyIaS7_EEEEEvT_T0_DpT1_ --------------------------
	.section	.nv.info._ZN2at6native55_GLOBAL__N__de093ff9_22_ForeachBinaryOpList_cu_a911ec4325multi_tensor_apply_kernelINS1_18TensorListMetadataILi2EEENS1_11CopyFunctorIaN3c1015Float8_e5m2fnuzELi2ELi1ELi1EEEJNS0_4CopyIaS7_EEEEEvT_T0_DpT1_,"",@"SHT_CUDA_INFO"
	.sectionflags	@""
	.align	4


	//----- nvinfo : EIATTR_CUDA_API_VERSION
	.align		4
        /*0000*/ 	.byte	0x04, 0x37
        /*0002*/ 	.short	(.L_6851 - .L_6850)
.L_6850:
        /*0004*/ 	.word	0x00000082


	//----- nvinfo : EIATTR_KPARAM_INFO
	.align		4
.L_6851:
        /*0008*/ 	.byte	0x04, 0x17
        /*000a*/ 	.short	(.L_6853 - .L_6852)
.L_6852:
        /*000c*/ 	.word	0x00000000
        /*0010*/ 	.short	0x0002
        /*0012*/ 	.short	0x0c49
        /*0014*/ 	.byte	0x00, 0xf0, 0x05, 0x00


	//----- nvinfo : EIATTR_KPARAM_INFO
	.align		4
.L_6853:
        /*0018*/ 	.byte	0x04, 0x17
        /*001a*/ 	.short	(.L_6855 - .L_6854)
.L_6854:
        /*001c*/ 	.word	0x00000000
        /*0020*/ 	.short	0x0001
        /*0022*/ 	.short	0x0c48
        /*0024*/ 	.byte	0x00, 0xf0, 0x05, 0x00


	//----- nvinfo : EIATTR_KPARAM_INFO
	.align		4
.L_6855:
        /*0028*/ 	.byte	0x04, 0x17
        /*002a*/ 	.short	(.L_6857 - .L_6856)
.L_6856:
        /*002c*/ 	.word	0x00000000
        /*0030*/ 	.short	0x0000
        /*0032*/ 	.short	0x0000
        /*0034*/ 	.byte	0x00, 0xf0, 0x21, 0x31


	//----- nvinfo : EIATTR_SPARSE_MMA_MASK
	.align		4
.L_6857:
        /*0038*/ 	.byte	0x03, 0x50
        /*003a*/ 	.short	0x0000


	//----- nvinfo : EIATTR_MAXREG_COUNT
	.align		4
        /*003c*/ 	.byte	0x03, 0x1b
        /*003e*/ 	.short	0x0080


	//----- nvinfo : EIATTR_MERCURY_ISA_VERSION
	.align		4
        /*0040*/ 	.byte	0x03, 0x5f
        /*0042*/ 	.short	0x0101


	//----- nvinfo : EIATTR_VRC_CTA_INIT_COUNT
	.align		4
        /*0044*/ 	.byte	0x02, 0x4a
	.zero		1
	.zero		1


	//----- nvinfo : EIATTR_EXIT_INSTR_OFFSETS
	.align		4
        /*0048*/ 	.byte	0x04, 0x1c
        /*004a*/ 	.short	(.L_6859 - .L_6858)


	//   ....[0]....
.L_6858:
        /*004c*/ 	.word	0x00000170


	//   ....[1]....
        /*0050*/ 	.word	0x00000cf0


	//   ....[2]....
        /*0054*/ 	.word	0x00000d40


	//   ....[3]....
        /*0058*/ 	.word	0x000015f0


	//----- nvinfo : EIATTR_MAX_THREADS
	.align		4
.L_6859:
        /*005c*/ 	.byte	0x04, 0x05
        /*005e*/ 	.short	(.L_6861 - .L_6860)
.L_6860:
        /*0060*/ 	.word	0x00000200
        /*0064*/ 	.word	0x00000001
        /*0068*/ 	.word	0x00000001


	//----- nvinfo : EIATTR_CRS_STACK_SIZE
	.align		4
.L_6861:
        /*006c*/ 	.byte	0x04, 0x1e
        /*006e*/ 	.short	(.L_6863 - .L_6862)
.L_6862:
        /*0070*/ 	.word	0x00000000


	//----- nvinfo : EIATTR_CBANK_PARAM_SIZE
	.align		4
.L_6863:
        /*0074*/ 	.byte	0x03, 0x19
        /*0076*/ 	.short	0x0c4a


	//----- nvinfo : EIATTR_PARAM_CBANK
	.align		4
        /*0078*/ 	.byte	0x04, 0x0a
        /*007a*/ 	.short	(.L_6865 - .L_6864)
	.align		4
.L_6864:
        /*007c*/ 	.word	index@(.nv.constant0._ZN2at6native55_GLOBAL__N__de093ff9_22_ForeachBinaryOpList_cu_a911ec4325multi_tensor_apply_kernelINS1_18TensorListMetadataILi2EEENS1_11CopyFunctorIaN3c1015Float8_e5m2fnuzELi2ELi1ELi1EEEJNS0_4CopyIaS7_EEEEEvT_T0_DpT1_)
        /*0080*/ 	.short	0x0380
        /*0082*/ 	.short	0x0c4a


	//----- nvinfo : EIATTR_SW_WAR
	.align		4
.L_6865:
        /*0084*/ 	.byte	0x04, 0x36
        /*0086*/ 	.short	(.L_6867 - .L_6866)
.L_6866:
        /*0088*/ 	.word	0x00000008
.L_6867:


//--------------------- .nv.info._ZN2at6native55_GLOBAL__N__de093ff9_22_ForeachBinaryOpList_cu_a911ec4325multi_tensor_apply_kernelINS1_18TensorListMetadataILi2EEENS1_11CopyFunctorIaN3c1011Float8_e5m2ELi2ELi1ELi1EEEJNS0_4CopyIaS7_EEEEEvT_T0_DpT1_ --------------------------
	.section	.nv.info._ZN2at6native55_GLOBAL__N__de093ff9_22_ForeachBinaryOpList_cu_a911ec4325multi_tensor_apply_kernelINS1_18TensorListMetadataILi2EEENS1_11CopyFunctorIaN3c1011Float8_e5m2ELi2ELi1ELi1EEEJNS0_4CopyIaS7_EEEEEvT_T0_DpT1_,"",@"SHT_CUDA_INFO"
	.sectionflags	@""
	.align	4


	//----- nvinfo : EIATTR_CUDA_API_VERSION
	.align		4
        /*0000*/ 	.byte	0x04, 0x37
        /*0002*/ 	.short	(.L_6869 - .L_6868)
.L_6868:
        /*0004*/ 	.word	0x00000082


	//----- nvinfo : EIATTR_KPARAM_INFO
	.align		4
.L_6869:
        /*0008*/ 	.byte	0x04, 0x17
        /*000a*/ 	.short	(.L_6871 - .L_6870)
.L_6870:
        /*000c*/ 	.word	0x00000000
        /*0010*/ 	.short	0x0002
        /*0012*/ 	.short	0x0c49
        /*0014*/ 	.byte	0x00, 0xf0, 0x05, 0x00


	//----- nvinfo : EIATTR_KPARAM_INFO
	.align		4
.L_6871:
        /*0018*/ 	.byte	0x04, 0x17
        /*001a*/ 	.short	(.L_6873 - .L_6872)
.L_6872:
        /*001c*/ 	.word	0x00000000
        /*0020*/ 	.short	0x0001
        /*0022*/ 	.short	0x0c48
        /*0024*/ 	.byte	0x00, 0xf0, 0x05, 0x00


	//----- nvinfo : EIATTR_KPARAM_INFO
	.align		4
.L_6873:
        /*0028*/ 	.byte	0x04, 0x17
        /*002a*/ 	.short	(.L_6875 - .L_6874)
.L_6874:
        /*002c*/ 	.word	0x00000000
        /*0030*/ 	.short	0x0000
        /*0032*/ 	.short	0x0000
        /*0034*/ 	.byte	0x00, 0xf0, 0x21, 0x31


	//----- nvinfo : EIATTR_SPARSE_MMA_MASK
	.align		4
.L_6875:
        /*0038*/ 	.byte	0x03, 0x50
        /*003a*/ 	.short	0x0000


	//----- nvinfo : EIATTR_MAXREG_COUNT
	.align		4
        /*003c*/ 	.byte	0x03, 0x1b
        /*003e*/ 	.short	0x0080


	//----- nvinfo : EIATTR_MERCURY_ISA_VERSION
	.align		4
        /*0040*/ 	.byte	0x03, 0x5f
        /*0042*/ 	.short	0x0101


	//----- nvinfo : EIATTR_VRC_CTA_INIT_COUNT
	.align		4
        /*0044*/ 	.byte	0x02, 0x4a
	.zero		1
	.zero		1


	//----- nvinfo : EIATTR_EXIT_INSTR_OFFSETS
	.align		4
        /*0048*/ 	.byte	0x04, 0x1c
        /*004a*/ 	.short	(.L_6877 - .L_6876)


	//   ....[0]....
.L_6876:
        /*004c*/ 	.word	0x00000170


	//   ....[1]....
        /*0050*/ 	.word	0x00000930


	//   ....[2]....
        /*0054*/ 	.word	0x00000980


	//   ....[3]....
        /*0058*/ 	.word	0x00000e60


	//----- nvinfo : EIATTR_MAX_THREADS
	.align		4
.L_6877:
        /*005c*/ 	.byte	0x04, 0x05
        /*005e*/ 	.short	(.L_6879 - .L_6878)
.L_6878:
        /*0060*/ 	.word	0x00000200
        /*0064*/ 	.word	0x00000001
        /*0068*/ 	.word	0x00000001


	//----- nvinfo : EIATTR_CRS_STACK_SIZE
	.align		4
.L_6879:
        /*006c*/ 	.byte	0x04, 0x1e
        /*006e*/ 	.short	(.L_6881 - .L_6880)
.L_6880:
        /*0070*/ 	.word	0x00000000


	//----- nvinfo : EIATTR_CBANK_PARAM_SIZE
	.align		4
.L_6881:
        /*0074*/ 	.byte	0x03, 0x19
        /*0076*/ 	.short	0x0c4a


	//----- nvinfo : EIATTR_PARAM_CBANK
	.align		4
        /*0078*/ 	.byte	0x04, 0x0a
        /*007a*/ 	.short	(.L_6883 - .L_6882)
	.align		4
.L_6882:
        /*007c*/ 	.word	index@(.nv.constant0._ZN2at6native55_GLOBAL__N__de093ff9_22_ForeachBinaryOpList_cu_a911ec4325multi_tensor_apply_kernelINS1_18TensorListMetadataILi2EEENS1_11CopyFunctorIaN3c1011Float8_e5m2ELi2ELi1ELi1EEEJNS0_4CopyIaS7_EEEEEvT_T0_DpT1_)
        /*0080*/ 	.short	0x0380
        /*0082*/ 	.short	0x0c4a


	//----- nvinfo : EIATTR_SW_WAR
	.align		4
.L_6883:
        /*0084*/ 	.byte	0x04, 0x36
        /*0086*/ 	.short	(.L_6885 - .L_6884)
.L_6884:
        /*0088*/ 	.word	0x00000008
.L_6885:


//--------------------- .nv.info._ZN2at6native55_GLOBAL__N__de093ff9_22_ForeachBinaryOpList_cu_a911ec4325multi_tensor_apply_kernelINS1_18TensorListMetadataILi2EEENS1_11CopyFunctorIaN3c1015Float8_e4m3fnuzELi2ELi1ELi1EEEJNS0_4CopyIaS7_EEEEEvT_T0_DpT1_ --------------------------
	.section	.nv.info._ZN2at6native55_GLOBAL__N__de093ff9_22_ForeachBinaryOpList_cu_a911ec4325multi_tensor_apply_kernelINS1_18TensorListMetadataILi2EEENS1_11CopyFunctorIaN3c1015Float8_e4m3fnuzELi2ELi1ELi1EEEJNS0_4CopyIaS7_EEEEEvT_T0_DpT1_,"",@"SHT_CUDA_INFO"
	.sectionflags	@""
	.align	4


	//----- nvinfo : EIATTR_CUDA_API_VERSION
	.align		4
        /*0000*/ 	.byte	0x04, 0x37
        /*0002*/ 	.short	(.L_6887 - .L_6886)
.L_6886:
        /*0004*/ 	.word	0x00000082


	//----- nvinfo : EIATTR_KPARAM_INFO
	.align		4
.L_6887:
        /*0008*/ 	.byte	0x04, 0x17
        /*000a*/ 	.short	(.L_6889 - .L_6888)
.L_6888:
        /*000c*/ 	.word	0x00000000
        /*0010*/ 	.short	0x0002
        /*0012*/ 	.short	0x0c49
        /*0014*/ 	.byte	0x00, 0xf0, 0x05, 0x00


	//----- nvinfo : EIATTR_KPARAM_INFO
	.align		4
.L_6889:
        /*0018*/ 	.byte	0x04, 0x17
        /*001a*/ 	.short	(.L_6891 - .L_6890)
.L_6890:
        /*001c*/ 	.word	0x00000000
        /*0020*/ 	.short	0x0001
        /*0022*/ 	.short	0x0c48
        /*0024*/ 	.byte	0x00, 0xf0, 0x05, 0x00


	//----- nvinfo : EIATTR_KPARAM_INFO
	.align		4
.L_6891:
        /*0028*/ 	.byte	0x04, 0x17
        /*002a*/ 	.short	(.L_6893 - .L_6892)
.L_6892:
        /*002c*/ 	.word	0x00000000
        /*0030*/ 	.short	0x0000
        /*0032*/ 	.short	0x0000
        /*0034*/ 	.byte	0x00, 0xf0, 0x21, 0x31


	//----- nvinfo : EIATTR_SPARSE_MMA_MASK
	.align		4
.L_6893:
        /*0038*/ 	.byte	0x03, 0x50
        /*003a*/ 	.short	0x0000


	//----- nvinfo : EIATTR_MAXREG_COUNT
	.align		4
        /*003c*/ 	.byte	0x03, 0x1b
        /*003e*/ 	.short	0x0080


	//----- nvinfo : EIATTR_MERCURY_ISA_VERSION
	.align		4
        /*0040*/ 	.byte	0x03, 0x5f
        /*0042*/ 	.short	0x0101


	//----- nvinfo : EIATTR_VRC_CTA_INIT_COUNT
	.align		4
        /*0044*/ 	.byte	0x02, 0x4a
	.zero		1
	.zero		1


	//----- nvinfo : EIATTR_EXIT_INSTR_OFFSETS
	.align		4
        /*0048*/ 	.byte	0x04, 0x1c
        /*004a*/ 	.short	(.L_6895 - .L_6894)


	//   ....[0]....
.L_6894:
        /*004c*/ 	.word	0x00000170


	//   ....[1]....
        /*0050*/ 	.word	0x00000cf0


	//   ....[2]....
        /*0054*/ 	.word	0x00000d40


	//   ....[3]....
        /*0058*/ 	.word	0x000015f0


	//----- nvinfo : EIATTR_MAX_THREADS
	.align		4
.L_6895:
        /*005c*/ 	.byte	0x04, 0x05
        /*005e*/ 	.short	(.L_6897 - .L_6896)
.L_6896:
        /*0060*/ 	.word	0x00000200
        /*0064*/ 	.word	0x00000001
        /*0068*/ 	.word	0x00000001


	//----- nvinfo : EIATTR_CRS_STACK_SIZE
	.align		4
.L_6897:
        /*006c*/ 	.byte	0x04, 0x1e
        /*006e*/ 	.short	(.L_6899 - .L_6898)
.L_6898:
        /*0070*/ 	.word	0x00000000


	//----- nvinfo : EIATTR_CBANK_PARAM_SIZE
	.align		4
.L_6899:
        /*0074*/ 	.byte	0x03, 0x19
        /*0076*/ 	.short	0x0c4a


	//----- nvinfo : EIATTR_PARAM_CBANK
	.align		4
        /*0078*/ 	.byte	0x04, 0x0a
        /*007a*/ 	.short	(.L_6901 - .L_6900)
	.align		4
.L_6900:
        /*007c*/ 	.word	index@(.nv.constant0._ZN2at6native55_GLOBAL__N__de093ff9_22_ForeachBinaryOpList_cu_a911ec4325multi_tensor_apply_kernelINS1_18TensorListMetadataILi2EEENS1_11CopyFunctorIaN3c1015Float8_e4m3fnuzELi2ELi1ELi1EEEJNS0_4CopyIaS7_EEEEEvT_T0_DpT1_)
        /*0080*/ 	.short	0x0380
        /*0082*/ 	.short	0x0c4a


	//----- nvinfo : EIATTR_SW_WAR
	.align		4
.L_6901:
        /*0084*/ 	.byte	0x04, 0x36
        /*0086*/ 	.short	(.L_6903 - .L_6902)
.L_6902:
        /*0088*/ 	.word	0x00000008
.L_6903:


//--------------------- .nv.info._ZN2at6native55_GLOBAL__N__de093ff9_22_ForeachBinaryOpList_cu_a911ec4325multi_tensor_apply_kernelINS1_18TensorListMetadataILi2EEENS1_11CopyFunctorIaN3c1013Float8_e4m3fnELi2ELi1ELi1EEEJNS0_4CopyIaS7_EEEEEvT_T0_DpT1_ --------------------------
	.section	.nv.info._ZN2at6native55_GLOBAL__N__de093ff9_22_ForeachBinaryOpList_cu_a911ec4325multi_tensor_apply_kernelINS1_18TensorListMetadataILi2EEENS1_11CopyFunctorIaN3c1013Float8_e4m3fnELi2ELi1ELi1EEEJNS0_4CopyIaS7_EEEEEvT_T0_DpT1_,"",@"SHT_CUDA_INFO"
	.sectionflags	@""
	.align	4


	//----- nvinfo : EIATTR_CUDA_API_VERSION
	.align		4
        /*0000*/ 	.byte	0x04, 0x37
        /*0002*/ 	.short	(.L_6905 - .L_6904)
.L_6904:
        /*0004*/ 	.word	0x00000082


	//----- nvinfo : EIATTR_KPARAM_INFO
	.align		4
.L_6905:
        /*0008*/ 	.byte	0x04, 0x17
        /*000a*/ 	.short	(.L_6907 - .L_6906)
.L_6906:
        /*000c*/ 	.word	0x00000000
        /*0010*/ 	.short	0x0002
        /*0012*/ 	.short	0x0c49
        /*0014*/ 	.byte	0x00, 0xf0, 0x05, 0x00


	//----- nvinfo : EIATTR_KPARAM_INFO
	.align		4
.L_6907:
        /*0018*/ 	.byte	0x04, 0x17
        /*001a*/ 	.short	(.L_6909 - .L_6908)
.L_6908:
        /*001c*/ 	.word	0x00000000
        /*0020*/ 	.short	0x0001
        /*0022*/ 	.short	0x0c48
        /*0024*/ 	.byte	0x00, 0xf0, 0x05, 0x00


	//----- nvinfo : EIATTR_KPARAM_INFO
	.align		4
.L_6909:
        /*0028*/ 	.byte	0x04, 0x17
        /*002a*/ 	.short	(.L_6911 - .L_6910)
.L_6910:
        /*002c*/ 	.word	0x00000000
        /*0030*/ 	.short	0x0000
        /*0032*/ 	.short	0x0000
        /*0034*/ 	.byte	0x00, 0xf0, 0x21, 0x31


	//----- nvinfo : EIATTR_SPARSE_MMA_MASK
	.align		4
.L_6911:
        /*0038*/ 	.byte	0x03, 0x50
        /*003a*/ 	.short	0x0000


	//----- nvinfo : EIATTR_MAXREG_COUNT
	.align		4
        /*003c*/ 	.byte	0x03, 0x1b
        /*003e*/ 	.short	0x0080


	//----- nvinfo : EIATTR_MERCURY_ISA_VERSION
	.align		4
        /*0040*/ 	.byte	0x03, 0x5f
        /*0042*/ 	.short	0x0101


	//----- nvinfo : EIATTR_VRC_CTA_INIT_COUNT
	.align		4
        /*0044*/ 	.byte	0x02, 0x4a
	.zero		1
	.zero		1


	//----- nvinfo : EIATTR_EXIT_INSTR_OFFSETS
	.align		4
        /*0048*/ 	.byte	0x04, 0x1c
        /*004a*/ 	.short	(.L_6913 - .L_6912)


	//   ....[0]....
.L_6912:
        /*004c*/ 	.word	0x00000170


	//   ....[1]....
        /*0050*/ 	.word	0x00000b50


	//   ....[2]....
        /*0054*/ 	.word	0x00000ba0


	//   ....[3]....
        /*0058*/ 	.word	0x000011a0


	//----- nvinfo : EIATTR_MAX_THREADS
	.align		4
.L_6913:
        /*005c*/ 	.byte	0x04, 0x05
        /*005e*/ 	.short	(.L_6915 - .L_6914)
.L_6914:
        /*0060*/ 	.word	0x00000200
        /*0064*/ 	.word	0x00000001
        /*0068*/ 	.word	0x00000001


	//----- nvinfo : EIATTR_CRS_STACK_SIZE
	.align		4
.L_6915:
        /*006c*/ 	.byte	0x04, 0x1e
        /*006e*/ 	.short	(.L_6917 - .L_6916)
.L_6916:
        /*0070*/ 	.word	0x00000000


	//----- nvinfo : EIATTR_CBANK_PARAM_SIZE
	.align		4
.L_6917:
        /*0074*/ 	.byte	0x03, 0x19
        /*0076*/ 	.short	0x0c4a


	//----- nvinfo : EIATTR_PARAM_CBANK
	.align		4
        /*0078*/ 	.byte	0x04, 0x0a
        /*007a*/ 	.short	(.L_6919 - .L_6918)
	.align		4
.L_6918:
        /*007c*/ 	.word	index@(.nv.constant0._ZN2at6native55_GLOBAL__N__de093ff9_22_ForeachBinaryOpList_cu_a911ec4325multi_tensor_apply_kernelINS1_18TensorListMetadataILi2EEENS1_11CopyFunctorIaN3c1013Float8_e4m3fnELi2ELi1ELi1EEEJNS0_4CopyIaS7_EEEEEvT_T0_DpT1_)
        /*0080*/ 	.short	0x0380
        /*0082*/ 	.short	0x0c4a


	//----- nvinfo : EIATTR_SW_WAR
	.align		4
.L_6919:
        /*0084*/ 	.byte	0x04, 0x36
        /*0086*/ 	.short	(.L_6921 - .L_6920)
.L_6920:
        /*0088*/ 	.word	0x00000008
.L_6921:


//--------------------- .nv.info._ZN2at6native55_GLOBAL__N__de093ff9_22_ForeachBinaryOpList_cu_a911ec4325multi_tensor_apply_kernelINS1_18TensorListMetadataILi2EEENS1_11CopyFunctorIabLi2ELi1ELi1EEEJNS0_4CopyIabEEEEEvT_T0_DpT1_ --------------------------
	.section	.nv.info._ZN2at6native55_GLOBAL__N__de093ff9_22_ForeachBinaryOpList_cu_a911ec4325multi_tensor_apply_kernelINS1_18TensorListMetadataILi2EEENS1_11CopyFunctorIabLi2ELi1ELi1EEEJNS0_4CopyIabEEEEEvT_T0_DpT1_,"",@"SHT_CUDA_INFO"
	.sectionflags	@""
	.align	4


	//----- nvinfo : EIATTR_CUDA_API_VERSION
	.align		4
        /*0000*/ 	.byte	0x04, 0x37
        /*0002*/ 	.short	(.L_6923 - .L_6922)
.L_6922:
        /*0004*/ 	.word	0x00000082


	//----- nvinfo : EIATTR_KPARAM_INFO
	.align		4
.L_6923:
        /*0008*/ 	.byte	0x04, 0x17
        /*000a*/ 	.short	(.L_6925 - .L_6924)
.L_6924:
        /*000c*/ 	.word	0x00000000
        /*0010*/ 	.short	0x0002
        /*0012*/ 	.short	0x0c49
        /*0014*/ 	.byte	0x00, 0xf0, 0x05, 0x00


	//----- nvinfo : EIATTR_KPARAM_INFO
	.align		4
.L_6925:
        /*0018*/ 	.byte	0x04, 0x17
        /*001a*/ 	.short	(.L_6927 - .L_6926)
.L_6926:
        /*001c*/ 	.word	0x00000000
        /*0020*/ 	.short	0x0001
        /*0022*/ 	.short	0x0c48
        /*0024*/ 	.byte	0x00, 0xf0, 0x05, 0x00


	//----- nvinfo : EIATTR_KPARAM_INFO
	.align		4
.L_6927:
        /*0028*/ 	.byte	0x04, 0x17
        /*002a*/ 	.short	(.L_6929 - .L_6928)
.L_6928:
        /*002c*/ 	.word	0x00000000
        /*0030*/ 	.short	0x0000
        /*0032*/ 	.short	0x0000
        /*0034*/ 	.byte	0x00, 0xf0, 0x21, 0x31


	//----- nvinfo : EIATTR_SPARSE_MMA_MASK
	.align		4
.L_6929:
        /*0038*/ 	.byte	0x03, 0x50
        /*003a*/ 	.short	0x0000


	//----- nvinfo : EIATTR_MAXREG_COUNT
	.align		4
        /*003c*/ 	.byte	0x03, 0x1b
        /*003e*/ 	.short	0x0080


	//----- nvinfo : EIATTR_MERCURY_ISA_VERSION
	.align		4
        /*0040*/ 	.byte	0x03, 0x5f
        /*0042*/ 	.short	0x0101


	//----- nvinfo : EIATTR_VRC_CTA_INIT_COUNT
	.align		4
        /*0044*/ 	.byte	0x02, 0x4a
	.zero		1
	.zero		1


	//----- nvinfo : EIATTR_EXIT_INSTR_OFFSETS
	.align		4
        /*0048*/ 	.byte	0x04, 0x1c
        /*004a*/ 	.short	(.L_6931 - .L_6930)


	//   ....[0]....
.L_6930:
        /*004c*/ 	.word	0x00000170


	//   ....[1]....
        /*0050*/ 	.word	0x00000bf0


	//   ....[2]....
        /*0054*/ 	.word	0x00000eb0


	//   ....[3]....
        /*0058*/ 	.word	0x00000ef0


	//   ....[4]....
        /*005c*/ 	.word	0x00000f40


	//   ....[5]....
        /*0060*/ 	.word	0x00001080


	//----- nvinfo : EIATTR_MAX_THREADS
	.align		4
.L_6931:
        /*0064*/ 	.byte	0x04, 0x05
        /*0066*/ 	.short	(.L_6933 - .L_6932)
.L_6932:
        /*0068*/ 	.word	0x00000200
        /*006c*/ 	.word	0x00000001
        /*0070*/ 	.word	0x00000001


	//----- nvinfo : EIATTR_CRS_STACK_SIZE
	.align		4
.L_6933:
        /*0074*/ 	.byte	0x04, 0x1e
        /*0076*/ 	.short	(.L_6935 - .L_6934)
.L_6934:
        /*0078*/ 	.word	0x00000000


	//----- nvinfo : EIATTR_CBANK_PARAM_SIZE
	.align		4
.L_6935:
        /*007c*/ 	.byte	0x03, 0x19
        /*007e*/ 	.short	0x0c4a


	//----- nvinfo : EIATTR_PARAM_CBANK
	.align		4
        /*0080*/ 	.byte	0x04, 0x0a
        /*0082*/ 	.short	(.L_6937 - .L_6936)
	.align		4
.L_6936:
        /*0084*/ 	.word	index@(.nv.constant0._ZN2at6native55_GLOBAL__N__de093ff9_22_ForeachBinaryOpList_cu_a911ec4325multi_tensor_apply_kernelINS1_18TensorListMetadataILi2EEENS1_11CopyFunctorIabLi2ELi1ELi1EEEJNS0_4CopyIabEEEEEvT_T0_DpT1_)
        /*0088*/ 	.short	0x0380
        /*008a*/ 	.short	0x0c4a


	//----- nvinfo : EIATTR_SW_WAR
	.align		4
.L_6937:
        /*008c*/ 	.byte	0x04, 0x36
        /*008e*/ 	.short	(.L_6939 - .L_6938)
.L_6938:
        /*0090*/ 	.word	0x00000008
.L_6939:


//--------------------- .nv.info._ZN2at6native55_GLOBAL__N__de093ff9_22_ForeachBinaryOpList_cu_a911ec4325multi_tensor_apply_kernelINS1_18TensorListMetadataILi2EEENS1_11CopyFunctorIaN3c108BFloat16ELi2ELi1ELi1EEEJNS0_4CopyIaS7_EEEEEvT_T0_DpT1_ --------------------------
	.section	.nv.info._ZN2at6native55_GLOBAL__N__de093ff9_22_ForeachBinaryOpList_cu_a911ec4325multi_tensor_apply_kernelINS1_18TensorListMetadataILi2EEENS1_11CopyFunctorIaN3c108BFloat16ELi2ELi1ELi1EEEJNS0_4CopyIaS7_EEEEEvT_T0_DpT1_,"",@"SHT_CUDA_INFO"
	.sectionflags	@""
	.align	4


	//----- nvinfo : EIATTR_CUDA_API_VERSION
	.align		4
        /*0000*/ 	.byte	0x04, 0x37
        /*0002*/ 	.short	(.L_6941 - .L_6940)
.L_6940:
        /*0004*/ 	.word	0x00000082


	//----- nvinfo : EIATTR_KPARAM_INFO
	.align		4
.L_6941:
        /*0008*/ 	.byte	0x04, 0x17
        /*000a*/ 	.short	(.L_6943 - .L_6942)
.L_6942:
        /*000c*/ 	.word	0x00000000
        /*0010*/ 	.short	0x0002
        /*0012*/ 	.short	0x0c49
        /*0014*/ 	.byte	0x00, 0xf0, 0x05, 0x00


	//----- nvinfo : EIATTR_KPARAM_INFO
	.align		4
.L_6943:
        /*0018*/ 	.byte	0x04, 0x17
        /*001a*/ 	.short	(.L_6945 - .L_6944)
.L_6944:
        /*001c*/ 	.word	0x00000000
        /*0020*/ 	.short	0x0001
        /*0022*/ 	.short	0x0c48
        /*0024*/ 	.byte	0x00, 0xf0, 0x05, 0x00


	//----- nvinfo : EIATTR_KPARAM_INFO
	.align		4
.L_6945:
        /*0028*/ 	.byte	0x04, 0x17
        /*002a*/ 	.short	(.L_6947 - .L_6946)
.L_6946:
        /*002c*/ 	.word	0x00000000
        /*0030*/ 	.short	0x0000
        /*0032*/ 	.short	0x0000
        /*0034*/ 	.byte	0x00, 0xf0, 0x21, 0x31


	//----- nvinfo : EIATTR_SPARSE_MMA_MASK
	.align		4
.L_6947:
        /*0038*/ 	.byte	0x03, 0x50
        /*003a*/ 	.short	0x0000


	//----- nvinfo : EIATTR_MAXREG_COUNT
	.align		4
        /*003c*/ 	.byte	0x03, 0x1b
        /*003e*/ 	.short	0x0080


	//----- nvinfo : EIATTR_MERCURY_ISA_VERSION
	.align		4
        /*0040*/ 	.byte	0x03, 0x5f
        /*0042*/ 	.short	0x0101


	//----- nvinfo : EIATTR_VRC_CTA_INIT_COUNT
	.align		4
        /*0044*/ 	.byte	0x02, 0x4a
	.zero		1
	.zero		1


	//----- nvinfo : EIATTR_EXIT_INSTR_OFFSETS
	.align		4
        /*0048*/ 	.byte	0x04, 0x1c
        /*004a*/ 	.short	(.L_6949 - .L_6948)


	//   ....[0]....
.L_6948:
        /*004c*/ 	.word	0x00000180


	//   ....[1]....
        /*0050*/ 	.word	0x00000c90


	//   ....[2]....
        /*0054*/ 	.word	0x00000f60


	//   ....[3]....
        /*0058*/ 	.word	0x00000fc0


	//   ....[4]....
        /*005c*/ 	.word	0x00001010


	//   ....[5]....
        /*0060*/ 	.word	0x00001200


	//----- nvinfo : EIATTR_MAX_THREADS
	.align		4
.L_6949:
        /*0064*/ 	.byte	0x04, 0x05
        /*0066*/ 	.short	(.L_6951 - .L_6950)
.L_6950:
        /*0068*/ 	.word	0x00000200
        /*006c*/ 	.word	0x00000001
        /*0070*/ 	.word	0x00000001


	//----- nvinfo : EIATTR_CRS_STACK_SIZE
	.align		4
.L_6951:
        /*0074*/ 	.byte	0x04, 0x1e
        /*0076*/ 	.short	(.L_6953 - .L_6952)
.L_6952:
        /*0078*/ 	.word	0x00000000


	//----- nvinfo : EIATTR_CBANK_PARAM_SIZE
	.align		4
.L_6953:
        /*007c*/ 	.byte	0x03, 0x19
        /*007e*/ 	.short	0x0c4a


	//----- nvinfo : EIATTR_PARAM_CBANK
	.align		4
        /*0080*/ 	.byte	0x04, 0x0a
        /*0082*/ 	.short	(.L_6955 - .L_6954)
	.align		4
.L_6954:
        /*0084*/ 	.word	index@(.nv.constant0._ZN2at6native55_GLOBAL__N__de093ff9_22_ForeachBinaryOpList_cu_a911ec4325multi_tensor_apply_kernelINS1_18TensorListMetadataILi2EEENS1_11CopyFunctorIaN3c108BFloat16ELi2ELi1ELi1EEEJNS0_4CopyIaS7_EEEEEvT_T0_DpT1_)
        /*0088*/ 	.short	0x0380
        /*008a*/ 	.short	0x0c4a


	//----- nvinfo : EIATTR_SW_WAR
	.align		4
.L_6955:
        /*008c*/ 	.byte	0x04, 0x36
        /*008e*/ 	.short	(.L_6957 - .L_6956)
.L_6956:
        /*0090*/ 	.word	0x00000008
.L_6957:


//--------------------- .nv.info._ZN2at6native55_GLOBAL__N__de093ff9_22_ForeachBinaryOpList_cu_a911ec4325multi_tensor_apply_kernelINS1_18TensorListMetadataILi2EEENS1_11CopyFunctorIaN3c104HalfELi2ELi1ELi1EEEJNS0_4CopyIaS7_EEEEEvT_T0_DpT1_ --------------------------
	.section	.nv.info._ZN2at6native55_GLOBAL__N__de093ff9_22_ForeachBinaryOpList_cu_a911ec4325multi_tensor_apply_kernelINS1_18TensorListMetadataILi2EEENS1_11CopyFunctorIaN3c104HalfELi2ELi1ELi1EEEJNS0_4CopyIaS7_EEEEEvT_T0_DpT1_,"",@"SHT_CUDA_INFO"
	.sectionflags	@""
	.align	4


	//----- nvinfo : EIATTR_CUDA_API_VERSION
	.align		4
        /*0000*/ 	.byte	0x04, 0x37
        /*0002*/ 	.short	(.L_6959 - .L_6958)
.L_6958:
        /*0004*/ 	.word	0x00000082


	//----- nvinfo : EIATTR_KPARAM_INFO
	.align		4
.L_6959:
        /*0008*/ 	.byte	0x04, 0x17
        /*000a*/ 	.short	(.L_6961 - .L_6960)
.L_6960:
        /*000c*/ 	.word	0x00000000
        /*0010*/ 	.short	0x0002
        /*0012*/ 	.short	0x0c49
        /*0014*/ 	.byte	0x00, 0xf0, 0x05, 0x00


	//----- nvinfo : EIATTR_KPARAM_INFO
	.align		4
.L_6961:
        /*0018*/ 	.byte	0x04, 0x17
        /*001a*/ 	.short	(.L_6963 - .L_6962)
.L_6962:
        /*001c*/ 	.word	0x00000000
        /*0020*/ 	.short	0x0001
        /*0022*/ 	.short	0x0c48
        /*0024*/ 	.byte	0x00, 0xf0, 0x05, 0x00


	//----- nvinfo : EIATTR_KPARAM_INFO
	.align		4
.L_6963:
        /*0028*/ 	.byte	0x04, 0x17
        /*002a*/ 	.short	(.L_6965 - .L_6964)
.L_6964:
        /*002c*/ 	.word	0x00000000
        /*0030*/ 	.short	0x0000
        /*0032*/ 	.short	0x0000
        /*0034*/ 	.byte	0x00, 0xf0, 0x21, 0x31


	//----- nvinfo : EIATTR_SPARSE_MMA_MASK
	.align		4
.L_6965:
        /*0038*/ 	.byte	0x03, 0x50
        /*003a*/ 	.short	0x0000


	//----- nvinfo : EIATTR_MAXREG_COUNT
	.align		4
        /*003c*/ 	.byte	0x03, 0x1b
        /*003e*/ 	.short	0x0080


	//----- nvinfo : EIATTR_MERCURY_ISA_VERSION
	.align		4
        /*0040*/ 	.byte	0x03, 0x5f
        /*0042*/ 	.short	0x0101


	//----- nvinfo : EIATTR_VRC_CTA_INIT_COUNT
	.align		4
        /*0044*/ 	.byte	0x02, 0x4a
	.zero		1
	.zero		1


	//----- nvinfo : EIATTR_EXIT_INSTR_OFFSETS
	.align		4
        /*0048*/ 	.byte	0x04, 0x1c
        /*004a*/ 	.short	(.L_6967 - .L_6966)


	//   ....[0]....
.L_6966:
        /*004c*/ 	.word	0x00000180


	//   ....[1]....
        /*0050*/ 	.word	0x00000c90


	//   ....[2]....
        /*0054*/ 	.word	0x00000f60


	//   ....[3]....
        /*0058*/ 	.word	0x00000fc0


	//   ....[4]....
        /*005c*/ 	.word	0x00001010


	//   ....[5]....
        /*0060*/ 	.word	0x000011e0


	//----- nvinfo : EIATTR_MAX_THREADS
	.align		4
.L_6967:
        /*0064*/ 	.byte	0x04, 0x05
        /*0066*/ 	.short	(.L_6969 - .L_6968)
.L_6968:
        /*0068*/ 	.word	0x00000200
        /*006c*/ 	.word	0x00000001
        /*0070*/ 	.word	0x00000001


	//----- nvinfo : EIATTR_CRS_STACK_SIZE
	.align		4
.L_6969:
        /*0074*/ 	.byte	0x04, 0x1e
        /*0076*/ 	.short	(.L_6971 - .L_6970)
.L_6970:
        /*0078*/ 	.word	0x00000000


	//----- nvinfo : EIATTR_CBANK_PARAM_SIZE
	.align		4
.L_6971:
        /*007c*/ 	.byte	0x03, 0x19
        /*007e*/ 	.short	0x0c4a


	//----- nvinfo : EIATTR_PARAM_CBANK
	.align		4
        /*0080*/ 	.byte	0x04, 0x0a
        /*0082*/ 	.short	(.L_6973 - .L_6972)
	.align		4
.L_6972:
        /*0084*/ 	.word	index@(.nv.constant0._ZN2at6native55_GLOBAL__N__de093ff9_22_ForeachBinaryOpList_cu_a911ec4325multi_tensor_apply_kernelINS1_18TensorListMetadataILi2EEENS1_11CopyFunctorIaN3c104HalfELi2ELi1ELi1EEEJNS0_4CopyIaS7_EEEEEvT_T0_DpT1_)
        /*0088*/ 	.short	0x0380
        /*008a*/ 	.short	0x0c4a


	//----- nvinfo : EIATTR_SW_WAR
	.align		4
.L_6973:
        /*008c*/ 	.byte	0x04, 0x36
        /*008e*/ 	.short	(.L_6975 - .L_6974)
.L_6974:
        /*0090*/ 	.word	0x00000008
.L_6975:


//--------------------- .nv.info._ZN2at6native55_GLOBAL__N__de093ff9_22_ForeachBinaryOpList_cu_a911ec4325multi_tensor_apply_kernelINS1_18TensorListMetadataILi2EEENS1_11CopyFunctorIaN3c107complexIfEELi2ELi1ELi1EEEJNS0_4CopyIaS8_EEEEEvT_T0_DpT1_ --------------------------
	.section	.nv.info._ZN2at6native55_GLOBAL__N__de093ff9_22_ForeachBinaryOpList_cu_a911ec4325multi_tensor_apply_kernelINS1_18TensorListMetadataILi2EEENS1_11CopyFunctorIaN3c107complexIfEELi2ELi1ELi1EEEJNS0_4CopyIaS8_EEEEEvT_T0_DpT1_,"",@"SHT_CUDA_INFO"
	.sectionflags	@""
	.align	4


	//----- nvinfo : EIATTR_CUDA_API_VERSION
	.align		4
        /*0000*/ 	.byte	0x04, 0x37
        /*0002*/ 	.short	(.L_6977 - .L_6976)
.L_6976:
        /*0004*/ 	.word	0x00000082


	//----- nvinfo : EIATTR_KPARAM_INFO
	.align		4
.L_6977:
        /*0008*/ 	.byte	0x04, 0x17
        /*000a*/ 	.short	(.L_6979 - .L_6978)
.L_6978:
        /*000c*/ 	.word	0x00000000
        /*0010*/ 	.short	0x0002
        /*0012*/ 	.short	0x0c49
        /*0014*/ 	.byte	0x00, 0xf0, 0x05, 0x00


	//----- nvinfo : EIATTR_KPARAM_INFO
	.align		4
.L_6979:
        /*0018*/ 	.byte	0x04, 0x17
        /*001a*/ 	.short	(.L_6981 - .L_6980)
.L_6980:
        /*001c*/ 	.word	0x00000000
        /*0020*/ 	.short	0x0001
        /*0022*/ 	.short	0x0c48
        /*0024*/ 	.byte	0x00, 0xf0, 0x05, 0x00


	//----- nvinfo : EIATTR_KPARAM_INFO
	.align		4
.L_6981:
        /*0028*/ 	.byte	0x04, 0x17
        /*002a*/ 	.short	(.L_6983 - .L_6982)
.L_6982:
        /*002c*/ 	.word	0x00000000
        /*0030*/ 	.short	0x0000
        /*0032*/ 	.short	0x0000
        /*0034*/ 	.byte	0x00, 0xf0, 0x21, 0x31


	//----- nvinfo : EIATTR_SPARSE_MMA_MASK
	.align		4
.L_6983:
        /*0038*/ 	.byte	0x03, 0x50
        /*003a*/ 	.short	0x0000


	//----- nvinfo : EIATTR_MAXREG_COUNT
	.align		4
        /*003c*/ 	.byte	0x03, 0x1b
        /*003e*/ 	.short	0x0080


	//----- nvinfo : EIATTR_MERCURY_ISA_VERSION
	.align		4
        /*0040*/ 	.byte	0x03, 0x5f
        /*0042*/ 	.short	0x0101


	//----- nvinfo : EIATTR_VRC_CTA_INIT_COUNT
	.align		4
        /*0044*/ 	.byte	0x02, 0x4a
	.zero		1
	.zero		1


	//----- nvinfo : EIATTR_EXIT_INSTR_OFFSETS
	.align		4
        /*0048*/ 	.byte	0x04, 0x1c
        /*004a*/ 	.short	(.L_6985 - .L_6984)


	//   ....[0]....
.L_6984:
        /*004c*/ 	.word	0x00000180


	//   ....[1]....
        /*0050*/ 	.word	0x00000c70


	//   ....[2]....
        /*0054*/ 	.word	0x00000f20


	//   ....[3]....
        /*0058*/ 	.word	0x00000f70


	//   ....[4]....
        /*005c*/ 	.word	0x00000fc0


	//   ....[5]....
        /*0060*/ 	.word	0x00001150


	//----- nvinfo : EIATTR_MAX_THREADS
	.align		4
.L_6985:
        /*0064*/ 	.byte	0x04, 0x05
        /*0066*/ 	.short	(.L_6987 - .L_6986)
.L_6986:
        /*0068*/ 	.word	0x00000200
        /*006c*/ 	.word	0x00000001
        /*0070*/ 	.word	0x00000001


	//----- nvinfo : EIATTR_CRS_STACK_SIZE
	.align		4
.L_6987:
        /*0074*/ 	.byte	0x04, 0x1e
        /*0076*/ 	.short	(.L_6989 - .L_6988)
.L_6988:
        /*0078*/ 	.word	0x00000000


	//----- nvinfo : EIATTR_CBANK_PARAM_SIZE
	.align		4
.L_6989:
        /*007c*/ 	.byte	0x03, 0x19
        /*007e*/ 	.short	0x0c4a


	//----- nvinfo : EIATTR_PARAM_CBANK
	.align		4
        /*0080*/ 	.byte	0x04, 0x0a
        /*0082*/ 	.short	(.L_6991 - .L_6990)
	.align		4
.L_6990:
        /*0084*/ 	.word	index@(.nv.constant0._ZN2at6native55_GLOBAL__N__de093ff9_22_ForeachBinaryOpList_cu_a911ec4325multi_tensor_apply_kernelINS1_18TensorListMetadataILi2EEENS1_11CopyFunctorIaN3c107complexIfEELi2ELi1ELi1EEEJNS0_4CopyIaS8_EEEEEvT_T0_DpT1_)
        /*0088*/ 	.short	0x0380
        /*008a*/ 	.short	0x0c4a


	//----- nvinfo : EIATTR_SW_WAR
	.align		4
.L_6991:
        /*008c*/ 	.byte	0x04, 0x36
        /*008e*/ 	.short	(.L_6993 - .L_6992)
.L_6992:
        /*0090*/ 	.word	0x00000008
.L_6993:


//--------------------- .nv.info._ZN2at6native55_GLOBAL__N__de093ff9_22_ForeachBinaryOpList_cu_a911ec4325multi_tensor_apply_kernelINS1_18TensorListMetadataILi2EEENS1_11CopyFunctorIaN3c107complexIdEELi2ELi1ELi1EEEJNS0_4CopyIaS8_EEEEEvT_T0_DpT1_ --------------------------
	.section	.nv.info._ZN2at6native55_GLOBAL__N__de093ff9_22_ForeachBinaryOpList_cu_a911ec4325multi_tensor_apply_kernelINS1_18TensorListMetadataILi2EEENS1_11CopyFunctorIaN3c107complexIdEELi2ELi1ELi1EEEJNS0_4CopyIaS8_EEEEEvT_T0_DpT1_,"",@"SHT_CUDA_INFO"
	.sectionflags	@""
	.align	4


	//----- nvinfo : EIATTR_CUDA_API_VERSION
	.align		4
        /*0000*/ 	.byte	0x04, 0x37
        /*0002*/ 	.short	(.L_6995 - .L_6994)
.L_6994:
        /*0004*/ 	.word	0x00000082


	//----- nvinfo : EIATTR_KPARAM_INFO
	.align		4
.L_6995:
        /*0008*/ 	.byte	0x04, 0x17
        /*000a*/ 	.short	(.L_6997 - .L_6996)
.L_6996:
        /*000c*/ 	.word	0x00000000
        /*0010*/ 	.short	0x0002
        /*0012*/ 	.short	0x0c49
        /*0014*/ 	.byte	0x00, 0xf0, 0x05, 0x00


	//----- nvinfo : EIATTR_KPARAM_INFO
	.align		4
.L_6997:
        /*0018*/ 	.byte	0x04, 0x17
        /*001a*/ 	.short	(.L_6999 - .L_6998)
.L_6998:
        /*001c*/ 	.word	0x00000000
        /*0020*/ 	.short	0x0001
        /*0022*/ 	.short	0x0c48
        /*0024*/ 	.byte	0x00, 0xf0, 0x05, 0x00


	//----- nvinfo : EIATTR_KPARAM_INFO
	.align		4
.L_6999:
        /*0028*/ 	.byte	0x04, 0x17
        /*002a*/ 	.short	(.L_7001 - .L_7000)
.L_7000:
        /*002c*/ 	.word	0x00000000
        /*0030*/ 	.short	0x0000
        /*0032*/ 	.short	0x0000
        /*0034*/ 	.byte	0x00, 0xf0, 0x21, 0x31


	//----- nvinfo : EIATTR_SPARSE_MMA_MASK
	.align		4
.L_7001:
        /*0038*/ 	.byte	0x03, 0x50
        /*003a*/ 	.short	0x0000


	//----- nvinfo : EIATTR_MAXREG_COUNT
	.align		4
        /*003c*/ 	.byte	0x03, 0x1b
        /*003e*/ 	.short	0x0080


	//----- nvinfo : EIATTR_MERCURY_ISA_VERSION
	.align		4
        /*0040*/ 	.byte	0x03, 0x5f
        /*0042*/ 	.short	0x0101


	//----- nvinfo : EIATTR_VRC_CTA_INIT_COUNT
	.align		4
        /*0044*/ 	.byte	0x02, 0x4a
	.zero		1
	.zero		1


	//----- nvinfo : EIATTR_EXIT_INSTR_OFFSETS
	.align		4
        /*0048*/ 	.byte	0x04, 0x1c
        /*004a*/ 	.short	(.L_7003 - .L_7002)


	//   ....[0]....
.L_7002:
        /*004c*/ 	.word	0x00000180


	//   ....[1]....
        /*0050*/ 	.word	0x00000df0


	//   ....[2]....
        /*0054*/ 	.word	0x00001100


	//   ....[3]....
        /*0058*/ 	.word	0x00001150


	//   ....[4]....
        /*005c*/ 	.word	0x000011a0


	//   ....[5]....
        /*0060*/ 	.word	0x00001400


	//----- nvinfo : EIATTR_MAX_THREADS
	.align		4
.L_7003:
        /*0064*/ 	.byte	0x04, 0x05
        /*0066*/ 	.short	(.L_7005 - .L_7004)
.L_7004:
        /*0068*/ 	.word	0x00000200
        /*006c*/ 	.word	0x00000001
        /*0070*/ 	.word	0x00000001


	//----- nvinfo : EIATTR_CRS_STACK_SIZE
	.align		4
.L_7005:
        /*0074*/ 	.byte	0x04, 0x1e
        /*0076*/ 	.short	(.L_7007 - .L_7006)
.L_7006:
        /*0078*/ 	.word	0x00000000


	//----- nvinfo : EIATTR_CBANK_PARAM_SIZE
	.align		4
.L_7007:
        /*007c*/ 	.byte	0x03, 0x19
        /*007e*/ 	.short	0x0c4a


	//----- nvinfo : EIATTR_PARAM_CBANK
	.align		4
        /*0080*/ 	.byte	0x04, 0x0a
        /*0082*/ 	.short	(.L_7009 - .L_7008)
	.align		4
.L_7008:
        /*0084*/ 	.word	index@(.nv.constant0._ZN2at6native55_GLOBAL__N__de093ff9_22_ForeachBinaryOpList_cu_a911ec4325multi_tensor_apply_kernelINS1_18TensorListMetadataILi2EEENS1_11CopyFunctorIaN3c107complexIdEELi2ELi1ELi1EEEJNS0_4CopyIaS8_EEEEEvT_T0_DpT1_)
        /*0088*/ 	.short	0x0380
        /*008a*/ 	.short	0x0c4a


	//----- nvinfo : EIATTR_SW_WAR
	.align		4
.L_7009:
        /*008c*/ 	.byte	0x04, 0x36
        /*008e*/ 	.short	(.L_7011 - .L_7010)
.L_7010:
        /*0090*/ 	.word	0x00000008
.L_7011:


//--------------------- .nv.info._ZN2at6native55_GLOBAL__N__de093ff9_22_ForeachBinaryOpList_cu_a911ec4325multi_tensor_apply_kernelINS1_18TensorListMetadataILi2EEENS1_11CopyFunctorIafLi2ELi1ELi1EEEJNS0_4CopyIafEEEEEvT_T0_DpT1_ --------------------------
	.section	.nv.info._ZN2at6native55_GLOBAL__N__de093ff9_22_ForeachBinaryOpList_cu_a911ec4325multi_tensor_apply_kernelINS1_18TensorListMetadataILi2EEENS1_11CopyFunctorIafLi2ELi1ELi1EEEJNS0_4CopyIafEEEEEvT_T0_DpT1_,"",@"SHT_CUDA_INFO"
	.sectionflags	@""
	.align	4


	//----- nvinfo : EIATTR_CUDA_API_VERSION
	.align		4
        /*0000*/ 	.byte	0x04, 0x37
        /*0002*/ 	.short	(.L_7013 - .L_7012)
.L_7012:
        /*0004*/ 	.word	0x00000082


	//----- nvinfo : EIATTR_KPARAM_INFO
	.align		4
.L_7013:
        /*0008*/ 	.byte	0x04, 0x17
        /*000a*/ 	.short	(.L_7015 - .L_7014)
.L_7014:
        /*000c*/ 	.word	0x00000000
        /*0010*/ 	.short	0x0002
        /*0012*/ 	.short	0x0c49
        /*0014*/ 	.byte	0x00, 0xf0, 0x05, 0x00


	//----- nvinfo : EIATTR_KPARAM_INFO
	.align		4
.L_7015:
        /*0018*/ 	.byte	0x04, 0x17
        /*001a*/ 	.short	(.L_7017 - .L_7016)
.L_7016:
        /*001c*/ 	.word	0x00000000
        /*0020*/ 	.short	0x0001
        /*0022*/ 	.short	0x0c48
        /*0024*/ 	.byte	0x00, 0xf0, 0x05, 0x00


	//----- nvinfo : EIATTR_KPARAM_INFO
	.align		4
.L_7017:
        /*0028*/ 	.byte	0x04, 0x17
        /*002a*/ 	.short	(.L_7019 - .L_7018)
.L_7018:
        /*002c*/ 	.word	0x00000000
        /*0030*/ 	.short	0x0000
        /*0032*/ 	.short	0x0000
        /*0034*/ 	.byte	0x00, 0xf0, 0x21, 0x31


	//----- nvinfo : EIATTR_SPARSE_MMA_MASK
	.align		4
.L_7019:
        /*0038*/ 	.byte	0x03, 0x50
        /*003a*/ 	.short	0x0000


	//----- nvinfo : EIATTR_MAXREG_COUNT
	.align		4
        /*003c*/ 	.byte	0x03, 0x1b
        /*003e*/ 	.short	0x0080


	//----- nvinfo : EIATTR_MERCURY_ISA_VERSION
	.align		4
        /*0040*/ 	.byte	0x03, 0x5f
        /*0042*/ 	.short	0x0101


	//----- nvinfo : EIATTR_VRC_CTA_INIT_COUNT
	.align		4
        /*0044*/ 	.byte	0x02, 0x4a
	.zero		1
	.zero		1


	//----- nvinfo : EIATTR_EXIT_INSTR_OFFSETS
	.align		4
        /*0048*/ 	.byte	0x04, 0x1c
        /*004a*/ 	.short	(.L_7021 - .L_7020)


	//   ....[0]....
.L_7020:
        /*004c*/ 	.word	0x00000180


	//   ....[1]....
        /*0050*/ 	.word	0x00000c20


	//   ....[2]....
        /*0054*/ 	.word	0x00000ed0


	//   ....[3]....
        /*0058*/ 	.word	0x00000f20


	//   ....[4]....
        /*005c*/ 	.word	0x00000f70


	//   ....[5]....
        /*0060*/ 	.word	0x00001100


	//----- nvinfo : EIATTR_MAX_THREADS
	.align		4
.L_7021:
        /*0064*/ 	.byte	0x04, 0x05
        /*0066*/ 	.short	(.L_7023 - .L_7022)
.L_7022:
        /*0068*/ 	.word	0x00000200
        /*006c*/ 	.word	0x00000001
        /*0070*/ 	.word	0x00000001


	//----- nvinfo : EIATTR_CRS_STACK_SIZE
	.align		4
.L_7023:
        /*0074*/ 	.byte	0x04, 0x1e
        /*0076*/ 	.short	(.L_7025 - .L_7024)
.L_7024:
        /*0078*/ 	.word	0x00000000


	//----- nvinfo : EIATTR_CBANK_PARAM_SIZE
	.align		4
.L_7025:
        /*007c*/ 	.byte	0x03, 0x19
        /*007e*/ 	.short	0x0c4a


	//----- nvinfo : EIATTR_PARAM_CBANK
	.align		4
        /*0080*/ 	.byte	0x04, 0x0a
        /*0082*/ 	.short	(.L_7027 - .L_7026)
	.align		4
.L_7026:
        /*0084*/ 	.word	index@(.nv.constant0._ZN2at6native55_GLOBAL__N__de093ff9_22_ForeachBinaryOpList_cu_a911ec4325multi_tensor_apply_kernelINS1_18TensorListMetadataILi2EEENS1_11CopyFunctorIafLi2ELi1ELi1EEEJNS0_4CopyIafEEEEEvT_T0_DpT1_)
        /*0088*/ 	.short	0x0380
        /*008a*/ 	.short	0x0c4a


	//----- nvinfo : EIATTR_SW_WAR
	.align		4
.L_7027:
        /*008c*/ 	.byte	0x04, 0x36
        /*008e*/ 	.short	(.L_7029 - .L_7028)
.L_7028:
        /*0090*/ 	.word	0x00000008
.L_7029:


//--------------------- .nv.info._ZN2at6native55_GLOBAL__N__de093ff9_22_ForeachBinaryOpList_cu_a911ec4325multi_tensor_apply_kernelINS1_18TensorListMetadataILi2EEENS1_11CopyFunctorIadLi2ELi1ELi1EEEJNS0_4CopyIadEEEEEvT_T0_DpT1_ --------------------------
	.section	.nv.info._ZN2at6native55_GLOBAL__N__de093ff9_22_ForeachBinaryOpList_cu_a911ec4325multi_tensor_apply_kernelINS1_18TensorListMetadataILi2EEENS1_11CopyFunctorIadLi2ELi1ELi1EEEJNS0_4CopyIadEEEEEvT_T0_DpT1_,"",@"SHT_CUDA_INFO"
	.sectionflags	@""
	.align	4


	//----- nvinfo : EIATTR_CUDA_API_VERSION
	.align		4
        /*0000*/ 	.byte	0x04, 0x37
        /*0002*/ 	.short	(.L_7031 - .L_7030)
.L_7030:
        /*0004*/ 	.word	0x00000082


	//----- nvinfo : EIATTR_KPARAM_INFO
	.align		4
.L_7031:
        /*0008*/ 	.byte	0x04, 0x17
        /*000a*/ 	.short	(.L_7033 - .L_7032)
.L_7032:
        /*000c*/ 	.word	0x00000000
        /*0010*/ 	.short	0x0002
        /*0012*/ 	.short	0x0c49
        /*0014*/ 	.byte	0x00, 0xf0, 0x05, 0x00


	//----- nvinfo : EIATTR_KPARAM_INFO
	.align		4
.L_7033:
        /*0018*/ 	.byte	0x04, 0x17
        /*001a*/ 	.short	(.L_7035 - .L_7034)
.L_7034:
        /*001c*/ 	.word	0x00000000
        /*0020*/ 	.short	0x0001
        /*0022*/ 	.short	0x0c48
        /*0024*/ 	.byte	0x00, 0xf0, 0x05, 0x00


	//----- nvinfo : EIATTR_KPARAM_INFO
	.align		4
.L_7035:
        /*0028*/ 	.byte	0x04, 0x17
        /*002a*/ 	.short	(.L_7037 - .L_7036)
.L_7036:
        /*002c*/ 	.word	0x00000000
        /*0030*/ 	.short	0x0000
        /*0032*/ 	.short	0x0000
        /*0034*/ 	.byte	0x00, 0xf0, 0x21, 0x31


	//----- nvinfo : EIATTR_SPARSE_MMA_MASK
	.align		4
.L_7037:
        /*0038*/ 	.byte	0x03, 0x50
        /*003a*/ 	.short	0x0000


	//----- nvinfo : EIATTR_MAXREG_COUNT
	.align		4
        /*003c*/ 	.byte	0x03, 0x1b
        /*003e*/ 	.short	0x0080


	//----- nvinfo : EIATTR_MERCURY_ISA_VERSION
	.align		4
        /*0040*/ 	.byte	0x03, 0x5f
        /*0042*/ 	.short	0x0101


	//----- nvinfo : EIATTR_VRC_CTA_INIT_COUNT
	.align		4
        /*0044*/ 	.byte	0x02, 0x4a
	.zero		1
	.zero		1


	//----- nvinfo : EIATTR_EXIT_INSTR_OFFSETS
	.align		4
        /*0048*/ 	.byte	0x04, 0x1c
        /*004a*/ 	.short	(.L_7039 - .L_7038)


	//   ....[0]....
.L_7038:
        /*004c*/ 	.word	0x00000180


	//   ....[1]....
        /*0050*/ 	.word	0x00000da0


	//   ....[2]....
        /*0054*/ 	.word	0x000010b0


	//   ....[3]....
        /*0058*/ 	.word	0x00001100


	//   ....[4]....
        /*005c*/ 	.word	0x00001150


	//   ....[5]....
        /*0060*/ 	.word	0x000013a0


	//----- nvinfo : EIATTR_MAX_THREADS
	.align		4
.L_7039:
        /*0064*/ 	.byte	0x04, 0x05
        /*0066*/ 	.short	(.L_7041 - .L_7040)
.L_7040:
        /*0068*/ 	.word	0x00000200
        /*006c*/ 	.word	0x00000001
        /*0070*/ 	.word	0x00000001


	//----- nvinfo : EIATTR_CRS_STACK_SIZE
	.align		4
.L_7041:
        /*0074*/ 	.byte	0x04, 0x1e
        /*0076*/ 	.short	(.L_7043 - .L_7042)
.L_7042:
        /*0078*/ 	.word	0x00000000


	//----- nvinfo : EIATTR_CBANK_PARAM_SIZE
	.align		4
.L_7043:
        /*007c*/ 	.byte	0x03, 0x19
        /*007e*/ 	.short	0x0c4a


	//----- nvinfo : EIATTR_PARAM_CBANK
	.align		4
        /*0080*/ 	.byte	0x04, 0x0a
        /*0082*/ 	.short	(.L_7045 - .L_7044)
	.align		4
.L_7044:
        /*0084*/ 	.word	index@(.nv.constant0._ZN2at6native55_GLOBAL__N__de093ff9_22_ForeachBinaryOpList_cu_a911ec4325multi_tensor_apply_kernelINS1_18TensorListMetadataILi2EEENS1_11CopyFunctorIadLi2ELi1ELi1EEEJNS0_4CopyIadEEEEEvT_T0_DpT1_)
        /*0088*/ 	.short	0x0380
        /*008a*/ 	.short	0x0c4a


	//----- nvinfo : EIATTR_SW_WAR
	.align		4
.L_7045:
        /*008c*/ 	.byte	0x04, 0x36
        /*008e*/ 	.short	(.L_7047 - .L_7046)
.L_7046:
        /*0090*/ 	.word	0x00000008
.L_7047:


//--------------------- .nv.info._ZN2at6native55_GLOBAL__N__de093ff9_22_ForeachBinaryOpList_cu_a911ec4325multi_tensor_apply_kernelINS1_18TensorListMetadataILi2EEENS1_11CopyFunctorIaiLi2ELi1ELi1EEEJNS0_4CopyIaiEEEEEvT_T0_DpT1_ --------------------------
	.section	.nv.info._ZN2at6native55_GLOBAL__N__de093ff9_22_ForeachBinaryOpList_cu_a911ec4325multi_tensor_apply_kernelINS1_18TensorListMetadataILi2EEENS1_11CopyFunctorIaiLi2ELi1ELi1EEEJNS0_4CopyIaiEEEEEvT_T0_DpT1_,"",@"SHT_CUDA_INFO"
	.sectionflags	@""
	.align	4


	//----- nvinfo : EIATTR_CUDA_API_VERSION
	.align		4
        /*0000*/ 	.byte	0x04, 0x37
        /*0002*/ 	.short	(.L_7049 - .L_7048)
.L_7048:
        /*0004*/ 	.word	0x00000082


	//----- nvinfo : EIATTR_KPARAM_INFO
	.align		4
.L_7049:
        /*0008*/ 	.byte	0x04, 0x17
        /*000a*/ 	.short	(.L_7051 - .L_7050)
.L_7050:
        /*000c*/ 	.word	0x00000000
        /*0010*/ 	.short	0x0002
        /*0012*/ 	.short	0x0c49
        /*0014*/ 	.byte	0x00, 0xf0, 0x05, 0x00


	//----- nvinfo : EIATTR_KPARAM_INFO
	.align		4
.L_7051:
        /*0018*/ 	.byte	0x04, 0x17
        /*001a*/ 	.short	(.L_7053 - .L_7052)
.L_7052:
        /*001c*/ 	.word	0x00000000
        /*0020*/ 	.short	0x0001
        /*0022*/ 	.short	0x0c48
        /*0024*/ 	.byte	0x00, 0xf0, 0x05, 0x00


	//----- nvinfo : EIATTR_KPARAM_INFO
	.align		4
.L_7053:
        /*0028*/ 	.byte	0x04, 0x17
        /*002a*/ 	.short	(.L_7055 - .L_7054)
.L_7054:
        /*002c*/ 	.word	0x00000000
        /*0030*/ 	.short	0x0000
        /*0032*/ 	.short	0x0000
        /*0034*/ 	.byte	0x00, 0xf0, 0x21, 0x31


	//----- nvinfo : EIATTR_SPARSE_MMA_MASK
	.align		4
.L_7055:
        /*0038*/ 	.byte	0x03, 0x50
        /*003a*/ 	.short	0x0000


	//----- nvinfo : EIATTR_MAXREG_COUNT
	.align		4
        /*003c*/ 	.byte	0x03, 0x1b
        /*003e*/ 	.short	0x0080


	//----- nvinfo : EIATTR_MERCURY_ISA_VERSION
	.align		4
        /*0040*/ 	.byte	0x03, 0x5f
        /*0042*/ 	.short	0x0101


	//----- nvinfo : EIATTR_VRC_CTA_INIT_COUNT
	.align		4
        /*0044*/ 	.byte	0x02, 0x4a
	.zero		1
	.zero		1


	//----- nvinfo : EIATTR_EXIT_INSTR_OFFSETS
	.align		4
        /*0048*/ 	.byte	0x04, 0x1c
        /*004a*/ 	.short	(.L_7057 - .L_7056)


	//   ....[0]....
.L_7056:
        /*004c*/ 	.word	0x00000180


	//   ....[1]....
        /*0050*/ 	.word	0x00000ba0


	//   ....[2]....
        /*0054*/ 	.word	0x00000e20


	//   ....[3]....
        /*0058*/ 	.word	0x00000e60


	//   ....[4]....
        /*005c*/ 	.word	0x00000eb0


	//   ....[5]....
        /*0060*/ 	.word	0x00001000


	//----- nvinfo : EIATTR_MAX_THREADS
	.align		4
.L_7057:
        /*0064*/ 	.byte	0x04, 0x05
        /*0066*/ 	.short	(.L_7059 - .L_7058)
.L_7058:
        /*0068*/ 	.word	0x00000200
        /*006c*/ 	.word	0x00000001
        /*0070*/ 	.word	0x00000001


	//----- nvinfo : EIATTR_CRS_STACK_SIZE
	.align		4
.L_7059:
        /*0074*/ 	.byte	0x04, 0x1e
        /*0076*/ 	.short	(.L_7061 - .L_7060)
.L_7060:
        /*0078*/ 	.word	0x00000000


	//----- nvinfo : EIATTR_CBANK_PARAM_SIZE
	.align		4
.L_7061:
        /*007c*/ 	.byte	0x03, 0x19
        /*007e*/ 	.short	0x0c4a


	//----- nvinfo : EIATTR_PARAM_CBANK
	.align		4
        /*0080*/ 	.byte	0x04, 0x0a
        /*0082*/ 	.short	(.L_7063 - .L_7062)
	.align		4
.L_7062:
        /*0084*/ 	.word	index@(.nv.constant0._ZN2at6native55_GLOBAL__N__de093ff9_22_ForeachBinaryOpList_cu_a911ec4325multi_tensor_apply_kernelINS1_18TensorListMetadataILi2EEENS1_11CopyFunctorIaiLi2ELi1ELi1EEEJNS0_4CopyIaiEEEEEvT_T0_DpT1_)
        /*0088*/ 	.short	0x0380
        /*008a*/ 	.short	0x0c4a


	//----- nvinfo : EIATTR_SW_WAR
	.align		4
.L_7063:
        /*008c*/ 	.byte	0x04, 0x36
        /*008e*/ 	.short	(.L_7065 - .L_7064)
.L_7064:
        /*0090*/ 	.word	0x00000008
.L_7065:


//--------------------- .nv.info._ZN2at6native55_GLOBAL__N__de093ff9_22_ForeachBinaryOpList_cu_a911ec4325multi_tensor_apply_kernelINS1_18TensorListMetadataILi2EEENS1_11CopyFunctorIasLi2ELi1ELi1EEEJNS0_4CopyIasEEEEEvT_T0_DpT1_ --------------------------
	.section	.nv.info._ZN2at6native55_GLOBAL__N__de093ff9_22_ForeachBinaryOpList_cu_a911ec4325multi_tensor_apply_kernelINS1_18TensorListMetadataILi2EEENS1_11CopyFunctorIasLi2ELi1ELi1EEEJNS0_4CopyIasEEEEEvT_T0_DpT1_,"",@"SHT_CUDA_INFO"
	.sectionflags	@""
	.align	4


	//----- nvinfo : EIATTR_CUDA_API_VERSION
	.align		4
        /*0000*/ 	.byte	0x04, 0x37
        /*0002*/ 	.short	(.L_7067 - .L_7066)
.L_7066:
        /*0004*/ 	.word	0x00000082


	//----- nvinfo : EIATTR_KPARAM_INFO
	.align		4
.L_7067:
        /*0008*/ 	.byte	0x04, 0x17
        /*000a*/ 	.short	(.L_7069 - .L_7068)
.L_7068:
        /*000c*/ 	.word	0x00000000
        /*0010*/ 	.short	0x0002
        /*0012*/ 	.short	0x0c49
        /*0014*/ 	.byte	0x00, 0xf0, 0x05, 0x00


	//----- nvinfo : EIATTR_KPARAM_INFO
	.align		4
.L_7069:
        /*0018*/ 	.byte	0x04, 0x17
        /*001a*/ 	.short	(.L_7071 - .L_7070)
.L_7070:
        /*001c*/ 	.word	0x00000000
        /*0020*/ 	.short	0x0001
        /*0022*/ 	.short	0x0c48
        /*0024*/ 	.byte	0x00, 0xf0, 0x05, 0x00


	//----- nvinfo : EIATTR_KPARAM_INFO
	.align		4
.L_7071:
        /*0028*/ 	.byte	0x04, 0x17
        /*002a*/ 	.short	(.L_7073 - .L_7072)
.L_7072:
        /*002c*/ 	.word	0x00000000
        /*0030*/ 	.short	0x0000
        /*0032*/ 	.short	0x0000
        /*0034*/ 	.byte	0x00, 0xf0, 0x21, 0x31


	//----- nvinfo : EIATTR_SPARSE_MMA_MASK
	.align		4
.L_7073:
        /*0038*/ 	.byte	0x03, 0x50
        /*003a*/ 	.short	0x0000


	//----- nvinfo : EIATTR_MAXREG_COUNT
	.align		4
        /*003c*/ 	.byte	0x03, 0x1b
        /*003e*/ 	.short	0x0080


	//----- nvinfo : EIATTR_MERCURY_ISA_VERSION
	.align		4
        /*0040*/ 	.byte	0x03, 0x5f
        /*0042*/ 	.short	0x0101


	//----- nvinfo : EIATTR_VRC_CTA_INIT_COUNT
	.align		4
        /*0044*/ 	.byte	0x02, 0x4a
	.zero		1
	.zero		1


	//----- nvinfo : EIATTR_EXIT_INSTR_OFFSETS
	.align		4
        /*0048*/ 	.byte	0x04, 0x1c
        /*004a*/ 	.short	(.L_7075 - .L_7074)


	//   ....[0]....
.L_7074:
        /*004c*/ 	.word	0x00000180


	//   ....[1]....
        /*0050*/ 	.word	0x00000ba0


	//   ....[2]....
        /*0054*/ 	.word	0x00000e10


	//   ....[3]....
        /*0058*/ 	.word	0x00000e50


	//   ....[4]....
        /*005c*/ 	.word	0x00000ea0


	//   ....[5]....
        /*0060*/ 	.word	0x00000ff0


	//----- nvinfo : EIATTR_MAX_THREADS
	.align		4
.L_7075:
        /*0064*/ 	.byte	0x04, 0x05
        /*0066*/ 	.short	(.L_7077 - .L_7076)
.L_7076:
        /*0068*/ 	.word	0x00000200
        /*006c*/ 	.word	0x00000001
        /*0070*/ 	.word	0x00000001


	//----- nvinfo : EIATTR_CRS_STACK_SIZE
	.align		4
.L_7077:
        /*0074*/ 	.byte	0x04, 0x1e
        /*0076*/ 	.short	(.L_7079 - .L_7078)
.L_7078:
        /*0078*/ 	.word	0x00000000


	//----- nvinfo : EIATTR_CBANK_PARAM_SIZE
	.align		4
.L_7079:
        /*007c*/ 	.byte	0x03, 0x19
        /*007e*/ 	.short	0x0c4a


	//----- nvinfo : EIATTR_PARAM_CBANK
	.align		4
        /*0080*/ 	.byte	0x04, 0x0a
        /*0082*/ 	.short	(.L_7081 - .L_7080)
	.align		4
.L_7080:
        /*0084*/ 	.word	index@(.nv.constant0._ZN2at6native55_GLOBAL__N__de093ff9_22_ForeachBinaryOpList_cu_a911ec4325multi_tensor_apply_kernelINS1_18TensorListMetadataILi2EEENS1_11CopyFunctorIasLi2ELi1ELi1EEEJNS0_4CopyIasEEEEEvT_T0_DpT1_)
        /*0088*/ 	.short	0x0380
        /*008a*/ 	.short	0x0c4a


	//----- nvinfo : EIATTR_SW_WAR
	.align		4
.L_7081:
        /*008c*/ 	.byte	0x04, 0x36
        /*008e*/ 	.short	(.L_7083 - .L_7082)
.L_7082:
        /*0090*/ 	.word	0x00000008
.L_7083:


//--------------------- .nv.info._ZN2at6native55_GLOBAL__N__de093ff9_22_ForeachBinaryOpList_cu_a911ec4325multi_tensor_apply_kernelINS1_18TensorListMetadataILi2EEENS1_11CopyFunctorIalLi2ELi1ELi1EEEJNS0_4CopyIalEEEEEvT_T0_DpT1_ --------------------------
	.section	.nv.info._ZN2at6native55_GLOBAL__N__de093ff9_22_ForeachBinaryOpList_cu_a911ec4325multi_tensor_apply_kernelINS1_18TensorListMetadataILi2EEENS1_11CopyFunctorIalLi2ELi1ELi1EEEJNS0_4CopyIalEEEEEvT_T0_DpT1_,"",@"SHT_CUDA_INFO"
	.sectionflags	@""
	.align	4


	//----- nvinfo : EIATTR_CUDA_API_VERSION
	.align		4
        /*0000*/ 	.byte	0x04, 0x37
        /*0002*/ 	.short	(.L_7085 - .L_7084)
.L_7084:
        /*0004*/ 	.word	0x00000082


	//----- nvinfo : EIATTR_KPARAM_INFO
	.align		4
.L_7085:
        /*0008*/ 	.byte	0x04, 0x17
        /*000a*/ 	.short	(.L_7087 - .L_7086)
.L_7086:
        /*000c*/ 	.word	0x00000000
        /*0010*/ 	.short	0x0002
        /*0012*/ 	.short	0x0c49
        /*0014*/ 	.byte	0x00, 0xf0, 0x05, 0x00


	//----- nvinfo : EIATTR_KPARAM_INFO
	.align		4
.L_7087:
        /*0018*/ 	.byte	0x04, 0x17
        /*001a*/ 	.short	(.L_7089 - .L_7088)
.L_7088:
        /*001c*/ 	.word	0x00000000
        /*0020*/ 	.short	0x0001
        /*0022*/ 	.short	0x0c48
        /*0024*/ 	.byte	0x00, 0xf0, 0x05, 0x00


	//----- nvinfo : EIATTR_KPARAM_INFO
	.align		4
.L_7089:
        /*0028*/ 	.byte	0x04, 0x17
        /*002a*/ 	.short	(.L_7091 - .L_7090)
.L_7090:
        /*002c*/ 	.word	0x00000000
        /*0030*/ 	.short	0x0000
        /*0032*/ 	.short	0x0000
        /*0034*/ 	.byte	0x00, 0xf0, 0x21, 0x31


	//----- nvinfo : EIATTR_SPARSE_MMA_MASK
	.align		4
.L_7091:
        /*0038*/ 	.byte	0x03, 0x50
        /*003a*/ 	.short	0x0000


	//----- nvinfo : EIATTR_MAXREG_COUNT
	.align		4
        /*003c*/ 	.byte	0x03, 0x1b
        /*003e*/ 	.short	0x0080


	//----- nvinfo : EIATTR_MERCURY_ISA_VERSION
	.align		4
        /*0040*/ 	.byte	0x03, 0x5f
        /*0042*/ 	.short	0x0101


	//----- nvinfo : EIATTR_VRC_CTA_INIT_COUNT
	.align		4
        /*0044*/ 	.byte	0x02, 0x4a
	.zero		1
	.zero		1


	//----- nvinfo : EIATTR_EXIT_INSTR_OFFSETS
	.align		4
        /*0048*/ 	.byte	0x04, 0x1c
        /*004a*/ 	.short	(.L_7093 - .L_7092)


	//   ....[0]....
.L_7092:
        /*004c*/ 	.word	0x00000180


	//   ....[1]....
        /*0050*/ 	.word	0x00000c70


	//   ....[2]....
        /*0054*/ 	.word	0x00000f10


	//   ....[3]....
        /*0058*/ 	.word	0x00000f50


	//   ....[4]....
        /*005c*/ 	.word	0x00000fa0


	//   ....[5]....
        /*0060*/ 	.word	0x000010f0


	//----- nvinfo : EIATTR_MAX_THREADS
	.align		4
.L_7093:
        /*0064*/ 	.byte	0x04, 0x05
        /*0066*/ 	.short	(.L_7095 - .L_7094)
.L_7094:
        /*0068*/ 	.word	0x00000200
        /*006c*/ 	.word	0x00000001
        /*0070*/ 	.word	0x00000001


	//----- nvinfo : EIATTR_CRS_STACK_SIZE
	.align		4
.L_7095:
        /*0074*/ 	.byte	0x04, 0x1e
        /*0076*/ 	.short	(.L_7097 - .L_7096)
.L_7096:
        /*0078*/ 	.word	0x00000000


	//----- nvinfo : EIATTR_CBANK_PARAM_SIZE
	.align		4
.L_7097:
        /*007c*/ 	.byte	0x03, 0x19
        /*007e*/ 	.short	0x0c4a


	//----- nvinfo : EIATTR_PARAM_CBANK
	.align		4
        /*0080*/ 	.byte	0x04, 0x0a
        /*0082*/ 	.short	(.L_7099 - .L_7098)
	.align		4
.L_7098:
        /*0084*/ 	.word	index@(.nv.constant0._ZN2at6native55_GLOBAL__N__de093ff9_22_ForeachBinaryOpList_cu_a911ec4325multi_tensor_apply_kernelINS1_18TensorListMetadataILi2EEENS1_11CopyFunctorIalLi2ELi1ELi1EEEJNS0_4CopyIalEEEEEvT_T0_DpT1_)
        /*0088*/ 	.short	0x0380
        /*008a*/ 	.short	0x0c4a


	//----- nvinfo : EIATTR_SW_WAR
	.align		4
.L_7099:
        /*008c*/ 	.byte	0x04, 0x36
        /*008e*/ 	.short	(.L_7101 - .L_7100)
.L_7100:
        /*0090*/ 	.word	0x00000008
.L_7101:


//--------------------- .nv.info._ZN2at6native55_GLOBAL__N__de093ff9_22_ForeachBinaryOpList_cu_a911ec4325multi_tensor_apply_kernelINS1_18TensorListMetadataILi2EEENS1_11CopyFunctorIahLi2ELi1ELi1EEEJNS0_4CopyIahEEEEEvT_T0_DpT1_ --------------------------
	.section	.nv.info._ZN2at6native55_GLOBAL__N__de093ff9_22_ForeachBinaryOpList_cu_a911ec4325multi_tensor_apply_kernelINS1_18TensorListMetadataILi2EEENS1_11CopyFunctorIahLi2ELi1ELi1EEEJNS0_4CopyIahEEEEEvT_T0_DpT1_,"",@"SHT_CUDA_INFO"
	.sectionflags	@""
	.align	4


	//----- nvinfo : EIATTR_CUDA_API_VERSION
	.align		4
        /*0000*/ 	.byte	0x04, 0x37
        /*0002*/ 	.short	(.L_7103 - .L_7102)
.L_7102:
        /*0004*/ 	.word	0x00000082


	//----- nvinfo : EIATTR_KPARAM_INFO
	.align		4
.L_7103:
        /*0008*/ 	.byte	0x04, 0x17
        /*000a*/ 	.short	(.L_7105 - .L_7104)
.L_7104:
        /*000c*/ 	.word	0x00000000
        /*0010*/ 	.short	0x0002
        /*0012*/ 	.short	0x0c49
        /*0014*/ 	.byte	0x00, 0xf0, 0x05, 0x00


	//----- nvinfo : EIATTR_KPARAM_INFO
	.align		4
.L_7105:
        /*0018*/ 	.byte	0x04, 0x17
        /*001a*/ 	.short	(.L_7107 - .L_7106)
.L_7106:
        /*001c*/ 	.word	0x00000000
        /*0020*/ 	.short	0x0001
        /*0022*/ 	.short	0x0c48
        /*0024*/ 	.byte	0x00, 0xf0, 0x05, 0x00


	//----- nvinfo : EIATTR_KPARAM_INFO
	.align		4
.L_7107:
        /*0028*/ 	.byte	0x04, 0x17
        /*002a*/ 	.short	(.L_7109 - .L_7108)
.L_7108:
        /*002c*/ 	.word	0x00000000
        /*0030*/ 	.short	0x0000
        /*0032*/ 	.short	0x0000
        /*0034*/ 	.byte	0x00, 0xf0, 0x21, 0x31


	//----- nvinfo : EIATTR_SPARSE_MMA_MASK
	.align		4
.L_7109:
        /*0038*/ 	.byte	0x03, 0x50
        /*003a*/ 	.short	0x0000


	//----- nvinfo : EIATTR_MAXREG_COUNT
	.align		4
        /*003c*/ 	.byte	0x03, 0x1b
        /*003e*/ 	.short	0x0080


	//----- nvinfo : EIATTR_MERCURY_ISA_VERSION
	.align		4
        /*0040*/ 	.byte	0x03, 0x5f
        /*0042*/ 	.short	0x0101


	//----- nvinfo : EIATTR_VRC_CTA_INIT_COUNT
	.align		4
        /*0044*/ 	.byte	0x02, 0x4a
	.zero		1
	.zero		1


	//----- nvinfo : EIATTR_EXIT_INSTR_OFFSETS
	.align		4
        /*0048*/ 	.byte	0x04, 0x1c
        /*004a*/ 	.short	(.L_7111 - .L_7110)


	//   ....[0]....
.L_7110:
        /*004c*/ 	.word	0x00000170


	//   ....[1]....
        /*0050*/ 	.word	0x00000bf0


	//   ....[2]....
        /*0054*/ 	.word	0x00000eb0


	//   ....[3]....
        /*0058*/ 	.word	0x00000ef0


	//   ....[4]....
        /*005c*/ 	.word	0x00000f40


	//   ....[5]....
        /*0060*/ 	.word	0x00001080


	//----- nvinfo : EIATTR_MAX_THREADS
	.align		4
.L_7111:
        /*0064*/ 	.byte	0x04, 0x05
        /*0066*/ 	.short	(.L_7113 - .L_7112)
.L_7112:
        /*0068*/ 	.word	0x00000200
        /*006c*/ 	.word	0x00000001
        /*0070*/ 	.word	0x00000001


	//----- nvinfo : EIATTR_CRS_STACK_SIZE
	.align		4
.L_7113:
        /*0074*/ 	.byte	0x04, 0x1e
        /*0076*/ 	.short	(.L_7115 - .L_7114)
.L_7114:
        /*0078*/ 	.word	0x00000000


	//----- nvinfo : EIATTR_CBANK_PARAM_SIZE
	.align		4
.L_7115:
        /*007c*/ 	.byte	0x03, 0x19
        /*007e*/ 	.short	0x0c4a


	//----- nvinfo : EIATTR_PARAM_CBANK
	.align		4
        /*0080*/ 	.byte	0x04, 0x0a
        /*0082*/ 	.short	(.L_7117 - .L_7116)
	.align		4
.L_7116:
        /*0084*/ 	.word	index@(.nv.constant0._ZN2at6native55_GLOBAL__N__de093ff9_22_ForeachBinaryOpList_cu_a911ec4325multi_tensor_apply_kernelINS1_18TensorListMetadataILi2EEENS1_11CopyFunctorIahLi2ELi1ELi1EEEJNS0_4CopyIahEEEEEvT_T0_DpT1_)
        /*0088*/ 	.short	0x0380
        /*008a*/ 	.short	0x0c4a


	//----- nvinfo : EIATTR_SW_WAR
	.align		4
.L_7117:
        /*008c*/ 	.byte	0x04, 0x36
        /*008e*/ 	.short	(.L_7119 - .L_7118)
.L_7118:
        /*0090*/ 	.word	0x00000008
.L_7119:


//--------------------- .nv.info._ZN2at6native55_GLOBAL__N__de093ff9_22_ForeachBinaryOpList_cu_a911ec4325multi_tensor_apply_kernelINS1_18TensorListMetadataILi2EEENS1_14UnaryOpFunctorIaLi2ELi1ELi1EEEJNS0_4CopyIaaEEEEEvT_T0_DpT1_ --------------------------
	.section	.nv.info._ZN2at6native55_GLOBAL__N__de093ff9_22_ForeachBinaryOpList_cu_a911ec4325multi_tensor_apply_kernelINS1_18TensorListMetadataILi2EEENS1_14UnaryOpFunctorIaLi2ELi1ELi1EEEJNS0_4CopyIaaEEEEEvT_T0_DpT1_,"",@"SHT_CUDA_INFO"
	.sectionflags	@""
	.align	4


	//----- nvinfo : EIATTR_CUDA_API_VERSION
	.align		4
        /*0000*/ 	.byte	0x04, 0x37
        /*0002*/ 	.short	(.L_7121 - .L_7120)
.L_7120:
        /*0004*/ 	.word	0x00000082


	//----- nvinfo : EIATTR_KPARAM_INFO
	.align		4
.L_7121:
        /*0008*/ 	.byte	0x04, 0x17
        /*000a*/ 	.short	(.L_7123 - .L_7122)
.L_7122:
        /*000c*/ 	.word	0x00000000
        /*0010*/ 	.short	0x0002
        /*0012*/ 	.short	0x0c49
        /*0014*/ 	.byte	0x00, 0xf0, 0x05, 0x00


	//----- nvinfo : EIATTR_KPARAM_INFO
	.align		4
.L_7123:
        /*0018*/ 	.byte	0x04, 0x17
        /*001a*/ 	.short	(.L_7125 - .L_7124)
.L_7124:
        /*001c*/ 	.word	0x00000000
        /*0020*/ 	.short	0x0001
        /*0022*/ 	.short	0x0c48
        /*0024*/ 	.byte	0x00, 0xf0, 0x05, 0x00


	//----- nvinfo : EIATTR_KPARAM_INFO
	.align		4
.L_7125:
        /*0028*/ 	.byte	0x04, 0x17
        /*002a*/ 	.short	(.L_7127 - .L_7126)
.L_7126:
        /*002c*/ 	.word	0x00000000
        /*0030*/ 	.short	0x0000
        /*0032*/ 	.short	0x0000
        /*0034*/ 	.byte	0x00, 0xf0, 0x21, 0x31


	//----- nvinfo : EIATTR_SPARSE_MMA_MASK
	.align		4
.L_7127:
        /*0038*/ 	.byte	0x03, 0x50
        /*003a*/ 	.short	0x0000


	//----- nvinfo : EIATTR_MAXREG_COUNT
	.align		4
        /*003c*/ 	.byte	0x03, 0x1b
        /*003e*/ 	.short	0x0080


	//----- nvinfo : EIATTR_MERCURY_ISA_VERSION
	.align		4
        /*0040*/ 	.byte	0x03, 0x5f
        /*0042*/ 	.short	0x0101


	//----- nvinfo : EIATTR_VRC_CTA_INIT_COUNT
	.align		4
        /*0044*/ 	.byte	0x02, 0x4a
	.zero		1
	.zero		1


	//----- nvinfo : EIATTR_EXIT_INSTR_OFFSETS
	.align		4
        /*0048*/ 	.byte	0x04, 0x1c
        /*004a*/ 	.short	(.L_7129 - .L_7128)


	//   ....[0]....
.L_7128:
        /*004c*/ 	.word	0x00000170


	//   ....[1]....
        /*0050*/ 	.word	0x00000c60


	//   ....[2]....
        /*0054*/ 	.word	0x00000f20


	//   ....[3]....
        /*0058*/ 	.word	0x00000f60


	//   ....[4]....
        /*005c*/ 	.word	0x00000fb0


	//   ....[5]....
        /*0060*/ 	.word	0x000010f0


	//----- nvinfo : EIATTR_MAX_THREADS
	.align		4
.L_7129:
        /*0064*/ 	.byte	0x04, 0x05
        /*0066*/ 	.short	(.L_7131 - .L_7130)
.L_7130:
        /*0068*/ 	.word	0x00000200
        /*006c*/ 	.word	0x00000001
        /*0070*/ 	.word	0x00000001


	//----- nvinfo : EIATTR_CRS_STACK_SIZE
	.align		4
.L_7131:
        /*0074*/ 	.byte	0x04, 0x1e
        /*0076*/ 	.short	(.L_7133 - .L_7132)
.L_7132:
        /*0078*/ 	.word	0x00000000


	//----- nvinfo : EIATTR_CBANK_PARAM_SIZE
	.align		4
.L_7133:
        /*007c*/ 	.byte	0x03, 0x19
        /*007e*/ 	.short	0x0c4a


	//----- nvinfo : EIATTR_PARAM_CBANK
	.align		4
        /*0080*/ 	.byte	0x04, 0x0a
        /*0082*/ 	.short	(.L_7135 - .L_7134)
	.align		4
.L_7134:
        /*0084*/ 	.word	index@(.nv.constant0._ZN2at6native55_GLOBAL__N__de093ff9_22_ForeachBinaryOpList_cu_a911ec4325multi_tensor_apply_kernelINS1_18TensorListMetadataILi2EEENS1_14UnaryOpFunctorIaLi2ELi1ELi1EEEJNS0_4CopyIaaEEEEEvT_T0_DpT1_)
        /*0088*/ 	.short	0x0380
        /*008a*/ 	.short	0x0c4a


	//----- nvinfo : EIATTR_SW_WAR
	.align		4
.L_7135:
        /*008c*/ 	.byte	0x04, 0x36
        /*008e*/ 	.short	(.L_7137 - .L_7136)
.L_7136:
        /*0090*/ 	.word	0x00000008
.L_7137:


//--------------------- .nv.info._ZN2at6native55_GLOBAL__N__de093ff9_22_ForeachBinaryOpList_cu_a911ec4325multi_tensor_apply_kernelINS1_18TensorListMetadataILi2EEENS1_11CopyFunctorIhN3c1015Float8_e5m2fnuzELi2ELi1ELi1EEEJNS0_4CopyIhS7_EEEEEvT_T0_DpT1_ --------------------------
	.section	.nv.info._ZN2at6native55_GLOBAL__N__de093ff9_22_ForeachBinaryOpList_cu_a911ec4325multi_tensor_apply_kernelINS1_18TensorListMetadataILi2EEENS1_11CopyFunctorIhN3c1015Float8_e5m2fnuzELi2ELi1ELi1EEEJNS0_4CopyIhS7_EEEEEvT_T0_DpT1_,"",@"SHT_CUDA_INFO"
	.sectionflags	@""
	.align	4


	//----- nvinfo : EIATTR_CUDA_API_VERSION
	.align		4
        /*0000*/ 	.byte	0x04, 0x37
        /*0002*/ 	.short	(.L_7139 - .L_7138)
.L_7138:
        /*0004*/ 	.word	0x00000082


	//----- nvinfo : EIATTR_KPARAM_INFO
	.align		4
.L_7139:
        /*0008*/ 	.byte	0x04, 0x17
        /*000a*/ 	.short	(.L_7141 - .L_7140)
.L_7140:
        /*000c*/ 	.word	0x00000000
        /*0010*/ 	.short	0x0002
        /*0012*/ 	.short	0x0c49
        /*0014*/ 	.byte	0x00, 0xf0, 0x05, 0x00


	//----- nvinfo : EIATTR_KPARAM_INFO
	.align		4
.L_7141:
        /*0018*/ 	.byte	0x04, 0x17
        /*001a*/ 	.short	(.L_7143 - .L_7142)
.L_7142:
        /*001c*/ 	.word	0x00000000
        /*0020*/ 	.short	0x0001
        /*0022*/ 	.short	0x0c48
        /*0024*/ 	.byte	0x00, 0xf0, 0x05, 0x00


	//----- nvinfo : EIATTR_KPARAM_INFO
	.align		4
.L_7143:
        /*0028*/ 	.byte	0x04, 0x17
        /*002a*/ 	.short	(.L_7145 - .L_7144)
.L_7144:
        /*002c*/ 	.word	0x00000000
        /*0030*/ 	.short	0x0000
        /*0032*/ 	.short	0x0000
        /*0034*/ 	.byte	0x00, 0xf0, 0x21, 0x31


	//----- nvinfo : EIATTR_SPARSE_MMA_MASK
	.align		4
.L_7145:
        /*0038*/ 	.byte	0x03, 0x50
        /*003a*/ 	.short	0x0000


	//----- nvinfo : EIATTR_MAXREG_COUNT
	.align		4
        /*003c*/ 	.byte	0x03, 0x1b
        /*003e*/ 	.short	0x0080


	//----- nvinfo : EIATTR_MERCURY_ISA_VERSION
	.align		4
        /*0040*/ 	.byte	0x03, 0x5f
        /*0042*/ 	.short	0x0101


	//----- nvinfo : EIATTR_VRC_CTA_INIT_COUNT
	.align		4
        /*0044*/ 	.byte	0x02, 0x4a
	.zero		1
	.zero		1


	//----- nvinfo : EIATTR_EXIT_INSTR_OFFSETS
	.align		4
        /*0048*/ 	.byte	0x04, 0x1c
        /*004a*/ 	.short	(.L_7147 - .L_7146)


	//   ....[0]....
.L_7146:
        /*004c*/ 	.word	0x00000170


	//   ....[1]....
        /*0050*/ 	.word	0x00000cf0


	//   ....[2]....
        /*0054*/ 	.word	0x00000d40


	//   ....[3]....
        /*0058*/ 	.word	0x000015f0


	//----- nvinfo : EIATTR_MAX_THREADS
	.align		4
.L_7147:
        /*005c*/ 	.byte	0x04, 0x05
        /*005e*/ 	.short	(.L_7149 - .L_7148)
.L_7148:
        /*0060*/ 	.word	0x00000200
        /*0064*/ 	.word	0x00000001
        /*0068*/ 	.word	0x00000001


	//----- nvinfo : EIATTR_CRS_STACK_SIZE
	.align		4
.L_7149:
        /*006c*/ 	.byte	0x04, 0x1e
        /*006e*/ 	.short	(.L_7151 - .L_7150)
.L_7150:
        /*0070*/ 	.word	0x00000000


	//----- nvinfo : EIATTR_CBANK_PARAM_SIZE
	.align		4
.L_7151:
        /*0074*/ 	.byte	0x03, 0x19
        /*0076*/ 	.short	0x0c4a


	//----- nvinfo : EIATTR_PARAM_CBANK
	.align		4
        /*0078*/ 	.byte	0x04, 0x0a
        /*007a*/ 	.short	(.L_7153 - .L_7152)
	.align		4
.L_7152:
        /*007c*/ 	.word	index@(.nv.constant0._ZN2at6native55_GLOBAL__N__de093ff9_22_ForeachBinaryOpList_cu_a911ec4325multi_tensor_apply_kernelINS1_18TensorListMetadataILi2EEENS1_11CopyFunctorIhN3c1015Float8_e5m2fnuzELi2ELi1ELi1EEEJNS0_4CopyIhS7_EEEEEvT_T0_DpT1_)
        /*0080*/ 	.short	0x0380
        /*0082*/ 	.short	0x0c4a


	//----- nvinfo : EIATTR_SW_WAR
	.align		4
.L_7153:
        /*0084*/ 	.byte	0x04, 0x36
        /*0086*/ 	.short	(.L_7155 - .L_7154)
.L_7154:
        /*0088*/ 	.word	0x00000008
.L_7155:


//--------------------- .nv.info._ZN2at6native55_GLOBAL__N__de093ff9_22_ForeachBinaryOpList_cu_a911ec4325multi_tensor_apply_kernelINS1_18TensorListMetadataILi2EEENS1_11CopyFunctorIhN3c1011Float8_e5m2ELi2ELi1ELi1EEEJNS0_4CopyIhS7_EEEEEvT_T0_DpT1_ --------------------------
	.section	.nv.info._ZN2at6native55_GLOBAL__N__de093ff9_22_ForeachBinaryOpList_cu_a911ec4325multi_tensor_apply_kernelINS1_18TensorListMetadataILi2EEENS1_11CopyFunctorIhN3c1011Float8_e5m2ELi2ELi1ELi1EEEJNS0_4CopyIhS7_EEEEEvT_T0_DpT1_,"",@"SHT_CUDA_INFO"
	.sectionflags	@""
	.align	4


	//----- nvinfo : EIATTR_CUDA_API_VERSION
	.align		4
        /*0000*/ 	.byte	0x04, 0x37
        /*0002*/ 	.short	(.L_7157 - .L_7156)
.L_7156:
        /*0004*/ 	.word	0x00000082


	//----- nvinfo : EIATTR_KPARAM_INFO
	.align		4
.L_7157:
        /*0008*/ 	.byte	0x04, 0x17
        /*000a*/ 	.short	(.L_7159 - .L_7158)
.L_7158:
        /*000c*/ 	.word	0x00000000
        /*0010*/ 	.short	0x0002
        /*0012*/ 	.short	0x0c49
        /*0014*/ 	.byte	0x00, 0xf0, 0x05, 0x00


	//----- nvinfo : EIATTR_KPARAM_INFO
	.align		4
.L_7159:
        /*0018*/ 	.byte	0x04, 0x17
        /*001a*/ 	.short	(.L_7161 - .L_7160)
.L_7160:
        /*001c*/ 	.word	0x00000000
        /*0020*/ 	.short	0x0001
        /*0022*/ 	.short	0x0c48
        /*0024*/ 	.byte	0x00, 0xf0, 0x05, 0x00


	//----- nvinfo : EIATTR_KPARAM_INFO
	.align		4
.L_7161:
        /*0028*/ 	.byte	0x04, 0x17
        /*002a*/ 	.short	(.L_7163 - .L_7162)
.L_7162:
        /*002c*/ 	.word	0x00000000
        /*0030*/ 	.short	0x0000
        /*0032*/ 	.short	0x0000
        /*0034*/ 	.byte	0x00, 0xf0, 0x21, 0x31


	//----- nvinfo : EIATTR_SPARSE_MMA_MASK
	.align		4
.L_7163:
        /*0038*/ 	.byte	0x03, 0x50
        /*003a*/ 	.short	0x0000


	//----- nvinfo : EIATTR_MAXREG_COUNT
	.align		4
        /*003c*/ 	.byte	0x03, 0x1b
        /*003e*/ 	.short	0x0080


	//----- nvinfo : EIATTR_MERCURY_ISA_VERSION
	.align		4
        /*0040*/ 	.byte	0x03, 0x5f
        /*0042*/ 	.short	0x0101


	//----- nvinfo : EIATTR_VRC_CTA_INIT_COUNT
	.align		4
        /*0044*/ 	.byte	0x02, 0x4a
	.zero		1
	.zero		1


	//----- nvinfo : EIATTR_EXIT_INSTR_OFFSETS
	.align		4
        /*0048*/ 	.byte	0x04, 0x1c
        /*004a*/ 	.short	(.L_7165 - .L_7164)


	//   ....[0]....
.L_7164:
        /*004c*/ 	.word	0x00000170


	//   ....[1]....
        /*0050*/ 	.word	0x00000930


	//   ....[2]....
        /*0054*/ 	.word	0x00000980


	//   ....[3]....
        /*0058*/ 	.word	0x00000e60


	//----- nvinfo : EIATTR_MAX_THREADS
	.align		4
.L_7165:
        /*005c*/ 	.byte	0x04, 0x05
        /*005e*/ 	.short	(.L_7167 - .L_7166)
.L_7166:
        /*0060*/ 	.word	0x00000200
        /*0064*/ 	.word	0x00000001
        /*0068*/ 	.word	0x00000001


	//----- nvinfo : EIATTR_CRS_STACK_SIZE
	.align		4
.L_7167:
        /*006c*/ 	.byte	0x04, 0x1e
        /*006e*/ 	.short	(.L_7169 - .L_7168)
.L_7168:
        /*0070*/ 	.word	0x00000000


	//----- nvinfo : EIATTR_CBANK_PARAM_SIZE
	.align		4
.L_7169:
        /*0074*/ 	.byte	0x03, 0x19
        /*0076*/ 	.short	0x0c4a


	//----- nvinfo : EIATTR_PARAM_CBANK
	.align		4
        /*0078*/ 	.byte	0x04, 0x0a
        /*007a*/ 	.short	(.L_7171 - .L_7170)
	.align		4
.L_7170:
        /*007c*/ 	.word	index@(.nv.constant0._ZN2at6native55_GLOBAL__N__de093ff9_22_ForeachBinaryOpList_cu_a911ec4325multi_tensor_apply_kernelINS1_18TensorListMetadataILi2EEENS1_11CopyFunctorIhN3c1011Float8_e5m2ELi2ELi1ELi1EEEJNS0_4CopyIhS7_EEEEEvT_T0_DpT1_)
        /*0080*/ 	.short	0x0380
        /*0082*/ 	.short	0x0c4a


	//----- nvinfo : EIATTR_SW_WAR
	.align		4
.L_7171:
        /*0084*/ 	.byte	0x04, 0x36
        /*0086*/ 	.short	(.L_7173 - .L_7172)
.L_7172:
        /*0088*/ 	.word	0x00000008
.L_7173:


//--------------------- .nv.info._ZN2at6native55_GLOBAL__N__de093ff9_22_ForeachBinaryOpList_cu_a911ec4325multi_tensor_apply_kernelINS1_18TensorListMetadataILi2EEENS1_11CopyFunctorIhN3c1015Float8_e4m3fnuzELi2ELi1ELi1EEEJNS0_4CopyIhS7_EEEEEvT_T0_DpT1_ --------------------------
	.section	.nv.info._ZN2at6native55_GLOBAL__N__de093ff9_22_ForeachBinaryOpList_cu_a911ec4325multi_tensor_apply_kernelINS1_18TensorListMetadataILi2EEENS1_11CopyFunctorIhN3c1015Float8_e4m3fnuzELi2ELi1ELi1EEEJNS0_4CopyIhS7_EEEEEvT_T0_DpT1_,"",@"SHT_CUDA_INFO"
	.sectionflags	@""
	.align	4


	//----- nvinfo : EIATTR_CUDA_API_VERSION
	.align		4
        /*0000*/ 	.byte	0x04, 0x37
        /*0002*/ 	.short	(.L_7175 - .L_7174)
.L_7174:
        /*0004*/ 	.word	0x00000082


	//----- nvinfo : EIATTR_KPARAM_INFO
	.align		4
.L_7175:
        /*0008*/ 	.byte	0x04, 0x17
        /*000a*/ 	.short	(.L_7177 - .L_7176)
.L_7176:
        /*000c*/ 	.word	0x00000000
        /*0010*/ 	.short	0x0002
        /*0012*/ 	.short	0x0c49
        /*0014*/ 	.byte	0x00, 0xf0, 0x05, 0x00


	//----- nvinfo : EIATTR_KPARAM_INFO
	.align		4
.L_7177:
        /*0018*/ 	.byte	0x04, 0x17
        /*001a*/ 	.short	(.L_7179 - .L_7178)
.L_7178:
        /*001c*/ 	.word	0x00000000
        /*0020*/ 	.short	0x0001
        /*0022*/ 	.short	0x0c48
        /*0024*/ 	.byte	0x00, 0xf0, 0x05, 0x00


	//----- nvinfo : EIATTR_KPARAM_INFO
	.align		4
.L_7179:
        /*0028*/ 	.byte	0x04, 0x17
        /*002a*/ 	.short	(.L_7181 - .L_7180)
.L_7180:
        /*002c*/ 	.word	0x00000000
        /*0030*/ 	.short	0x0000
        /*0032*/ 	.short	0x0000
        /*0034*/ 	.byte	0x00, 0xf0, 0x21, 0x31


	//----- nvinfo : EIATTR_SPARSE_MMA_MASK
	.align		4
.L_7181:
        /*0038*/ 	.byte	0x03, 0x50
        /*003a*/ 	.short	0x0000


	//----- nvinfo : EIATTR_MAXREG_COUNT
	.align		4
        /*003c*/ 	.byte	0x03, 0x1b
        /*003e*/ 	.short	0x0080


	//----- nvinfo : EIATTR_MERCURY_ISA_VERSION
	.align		4
        /*0040*/ 	.byte	0x03, 0x5f
        /*0042*/ 	.short	0x0101


	//----- nvinfo : EIATTR_VRC_CTA_INIT_COUNT
	.align		4
        /*0044*/ 	.byte	0x02, 0x4a
	.zero		1
	.zero		1


	//----- nvinfo : EIATTR_EXIT_INSTR_OFFSETS
	.align		4
        /*0048*/ 	.byte	0x04, 0x1c
        /*004a*/ 	.short	(.L_7183 - .L_7182)


	//   ....[0]....
.L_7182:
        /*004c*/ 	.word	0x00000170


	//   ....[1]....
        /*0050*/ 	.word	0x00000cf0


	//   ....[2]....
        /*0054*/ 	.word	0x00000d40


	//   ....[3]....
        /*0058*/ 	.word	0x000015f0


	//----- nvinfo : EIATTR_MAX_THREADS
	.align		4
.L_7183:
        /*005c*/ 	.byte	0x04, 0x05
        /*005e*/ 	.short	(.L_7185 - .L_7184)
.L_7184:
        /*0060*/ 	.word	0x00000200
        /*0064*/ 	.word	0x00000001
        /*0068*/ 	.word	0x00000001


	//----- nvinfo : EIATTR_CRS_STACK_SIZE
	.align		4
.L_7185:
        /*006c*/ 	.byte	0x04, 0x1e
        /*006e*/ 	.short	(.L_7187 - .L_7186)
.L_7186:
        /*0070*/ 	.word	0x00000000


	//----- nvinfo : EIATTR_CBANK_PARAM_SIZE
	.align		4
.L_7187:
        /*0074*/ 	.byte	0x03, 0x19
        /*0076*/ 	.short	0x0c4a


	//----- nvinfo : EIATTR_PARAM_CBANK
	.align		4
        /*0078*/ 	.byte	0x04, 0x0a
        /*007a*/ 	.short	(.L_7189 - .L_7188)
	.align		4
.L_7188:
        /*007c*/ 	.word	index@(.nv.constant0._ZN2at6native55_GLOBAL__N__de093ff9_22_ForeachBinaryOpList_cu_a911ec4325multi_tensor_apply_kernelINS1_18TensorListMetadataILi2EEENS1_11CopyFunctorIhN3c1015Float8_e4m3fnuzELi2ELi1ELi1EEEJNS0_4CopyIhS7_EEEEEvT_T0_DpT1_)
        /*0080*/ 	.short	0x0380
        /*0082*/ 	.short	0x0c4a


	//----- nvinfo : EIATTR_SW_WAR
	.align		4
.L_7189:
        /*0084*/ 	.byte	0x04, 0x36
        /*0086*/ 	.short	(.L_7191 - .L_7190)
.L_7190:
        /*0088*/ 	.word	0x00000008
.L_7191:


//--------------------- .nv.info._ZN2at6native55_GLOBAL__N__de093ff9_22_ForeachBinaryOpList_cu_a911ec4325multi_tensor_apply_kernelINS1_18TensorListMetadataILi2EEENS1_11CopyFunctorIhN3c1013Float8_e4m3fnELi2ELi1ELi1EEEJNS0_4CopyIhS7_EEEEEvT_T0_DpT1_ --------------------------
	.section	.nv.info._ZN2at6native55_GLOBAL__N__de093ff9_22_ForeachBinaryOpList_cu_a911ec4325multi_tensor_apply_kernelINS1_18TensorListMetadataILi2EEENS1_11CopyFunctorIhN3c1013Float8_e4m3fnELi2ELi1ELi1EEEJNS0_4CopyIhS7_EEEEEvT_T0_DpT1_,"",@"SHT_CUDA_INFO"
	.sectionflags	@""
	.align	4


	//----- nvinfo : EIATTR_CUDA_API_VERSION
	.align		4
        /*0000*/ 	.byte	0x04, 0x37
        /*0002*/ 	.short	(.L_7193 - .L_7192)
.L_7192:
        /*0004*/ 	.word	0x00000082


	//----- nvinfo : EIATTR_KPARAM_INFO
	.align		4
.L_7193:
        /*0008*/ 	.byte	0x04, 0x17
        /*000a*/ 	.short	(.L_7195 - .L_7194)
.L_7194:
        /*000c*/ 	.word	0x00000000
        /*0010*/ 	.short	0x0002
        /*0012*/ 	.short	0x0c49
        /*0014*/ 	.byte	0x00, 0xf0, 0x05, 0x00


	//----- nvinfo : EIATTR_KPARAM_INFO
	.align		4
.L_7195:
        /*0018*/ 	.byte	0x04, 0x17
        /*001a*/ 	.short	(.L_7197 - .L_7196)
.L_7196:
        /*001c*/ 	.word	0x00000000
        /*0020*/ 	.short	0x0001
        /*0022*/ 	.short	0x0c48
        /*0024*/ 	.byte	0x00, 0xf0, 0x05, 0x00


	//----- nvinfo : EIATTR_KPARAM_INFO
	.align		4
.L_7197:
        /*0028*/ 	.byte	0x04, 0x17
        /*002a*/ 	.short	(.L_7199 - .L_7198)
.L_7198:
        /*002c*/ 	.word	0x00000000
        /*0030*/ 	.short	0x0000
        /*0032*/ 	.short	0x0000
        /*0034*/ 	.byte	0x00, 0xf0, 0x21, 0x31


	//----- nvinfo : EIATTR_SPARSE_MMA_MASK
	.align		4
.L_7199:
        /*0038*/ 	.byte	0x03, 0x50
        /*003a*/ 	.short	0x0000


	//----- nvinfo : EIATTR_MAXREG_COUNT
	.align		4
        /*003c*/ 	.byte	0x03, 0x1b
        /*003e*/ 	.short	0x0080


	//----- nvinfo : EIATTR_MERCURY_ISA_VERSION
	.align		4
        /*0040*/ 	.byte	0x03, 0x5f
        /*0042*/ 	.short	0x0101


	//----- nvinfo : EIATTR_VRC_CTA_INIT_COUNT
	.align		4
        /*0044*/ 	.byte	0x02, 0x4a
	.zero		1
	.zero		1


	//----- nvinfo : EIATTR_EXIT_INSTR_OFFSETS
	.align		4
        /*0048*/ 	.byte	0x04, 0x1c
        /*004a*/ 	.short	(.L_7201 - .L_7200)


	//   ....[0]....
.L_7200:
        /*004c*/ 	.word	0x00000170


	//   ....[1]....
        /*0050*/ 	.word	0x00000b50


	//   ....[2]....
        /*0054*/ 	.word	0x00000ba0


	//   ....[3]....
        /*0058*/ 	.word	0x000011a0


	//----- nvinfo : EIATTR_MAX_THREADS
	.align		4
.L_7201:
        /*005c*/ 	.byte	0x04, 0x05
        /*005e*/ 	.short	(.L_7203 - .L_7202)
.L_7202:
        /*0060*/ 	.word	0x00000200
        /*0064*/ 	.word	0x00000001
        /*0068*/ 	.word	0x00000001


	//----- nvinfo : EIATTR_CRS_STACK_SIZE
	.align		4
.L_7203:
        /*006c*/ 	.byte	0x04, 0x1e
        /*006e*/ 	.short	(.L_7205 - .L_7204)
.L_7204:
        /*0070*/ 	.word	0x00000000


	//----- nvinfo : EIATTR_CBANK_PARAM_SIZE
	.align		4
.L_7205:
        /*0074*/ 	.byte	0x03, 0x19
        /*0076*/ 	.short	0x0c4a


	//----- nvinfo : EIATTR_PARAM_CBANK
	.align		4
        /*0078*/ 	.byte	0x04, 0x0a
        /*007a*/ 	.short	(.L_7207 - .L_7206)
	.align		4
.L_7206:
        /*007c*/ 	.word	index@(.nv.constant0._ZN2at6native55_GLOBAL__N__de093ff9_22_ForeachBinaryOpList_cu_a911ec4325multi_tensor_apply_kernelINS1_18TensorListMetadataILi2EEENS1_11CopyFunctorIhN3c1013Float8_e4m3fnELi2ELi1ELi1EEEJNS0_4CopyIhS7_EEEEEvT_T0_DpT1_)
        /*0080*/ 	.short	0x0380
        /*0082*/ 	.short	0x0c4a


	//----- nvinfo : EIATTR_SW_WAR
	.align		4
.L_7207:
        /*0084*/ 	.byte	0x04, 0x36
        /*0086*/ 	.short	(.L_7209 - .L_7208)
.L_7208:
        /*0088*/ 	.word	0x00000008
.L_7209:


//--------------------- .nv.info._ZN2at6native55_GLOBAL__N__de093ff9_22_ForeachBinaryOpList_cu_a911ec4325multi_tensor_apply_kernelINS1_18TensorListMetadataILi2EEENS1_11CopyFunctorIhbLi2ELi1ELi1EEEJNS0_4CopyIhbEEEEEvT_T0_DpT1_ --------------------------
	.section	.nv.info._ZN2at6native55_GLOBAL__N__de093ff9_22_ForeachBinaryOpList_cu_a911ec4325multi_tensor_apply_kernelINS1_18TensorListMetadataILi2EEENS1_11CopyFunctorIhbLi2ELi1ELi1EEEJNS0_4CopyIhbEEEEEvT_T0_DpT1_,"",@"SHT_CUDA_INFO"
	.sectionflags	@""
	.align	4


	//----- nvinfo : EIATTR_CUDA_API_VERSION
	.align		4
        /*0000*/ 	.byte	0x04, 0x37
        /*0002*/ 	.short	(.L_7211 - .L_7210)
.L_7210:
        /*0004*/ 	.word	0x00000082


	//----- nvinfo : EIATTR_KPARAM_INFO
	.align		4
.L_7211:
        /*0008*/ 	.byte	0x04, 0x17
        /*000a*/ 	.short	(.L_7213 - .L_7212)
.L_7212:
        /*000c*/ 	.word	0x00000000
        /*0010*/ 	.short	0x0002
        /*0012*/ 	.short	0x0c49
        /*0014*/ 	.byte	0x00, 0xf0, 0x05, 0x00


	//----- nvinfo : EIATTR_KPARAM_INFO
	.align		4
.L_7213:
        /*0018*/ 	.byte	0x04, 0x17
        /*001a*/ 	.short	(.L_7215 - .L_7214)
.L_7214:
        /*001c*/ 	.word	0x00000000
        /*0020*/ 	.short	0x0001
        /*0022*/ 	.short	0x0c48
        /*0024*/ 	.byte	0x00, 0xf0, 0x05, 0x00


	//----- nvinfo : EIATTR_KPARAM_INFO
	.align		4
.L_7215:
        /*0028*/ 	.byte	0x04, 0x17
        /*002a*/ 	.short	(.L_7217 - .L_7216)
.L_7216:
        /*002c*/ 	.word	0x00000000
        /*0030*/ 	.short	0x0000
        /*0032*/ 	.short	0x0000
        /*0034*/ 	.byte	0x00, 0xf0, 0x21, 0x31


	//----- nvinfo : EIATTR_SPARSE_MMA_MASK
	.align		4
.L_7217:
        /*0038*/ 	.byte	0x03, 0x50
        /*003a*/ 	.short	0x0000


	//----- nvinfo : EIATTR_MAXREG_COUNT
	.align		4
        /*003c*/ 	.byte	0x03, 0x1b
        /*003e*/ 	.short	0x0080


	//----- nvinfo : EIATTR_MERCURY_ISA_VERSION
	.align		4
        /*0040*/ 	.byte	0x03, 0x5f
        /*0042*/ 	.short	0x0101


	//----- nvinfo : EIATTR_VRC_CTA_INIT_COUNT
	.align		4
        /*0044*/ 	.byte	0x02, 0x4a
	.zero		1
	.zero		1


	//----- nvinfo : EIATTR_EXIT_INSTR_OFFSETS
	.align		4
        /*0048*/ 	.byte	0x04, 0x1c
        /*004a*/ 	.short	(.L_7219 - .L_7218)


	//   ....[0]....
.L_7218:
        /*004c*/ 	.word	0x00000170


	//   ....[1]....
        /*0050*/ 	.word	0x00000bf0


	//   ....[2]....
        /*0054*/ 	.word	0x00000eb0


	//   ....[3]....
        /*0058*/ 	.word	0x00000ef0


	//   ....[4]....
        /*005c*/ 	.word	0x00000f40


	//   ....[5]....
        /*0060*/ 	.word	0x00001080


	//----- nvinfo : EIATTR_MAX_THREADS
	.align		4
.L_7219:
        /*0064*/ 	.byte	0x04, 0x05
        /*0066*/ 	.short	(.L_7221 - .L_7220)
.L_7220:
        /*0068*/ 	.word	0x00000200
        /*006c*/ 	.word	0x00000001
        /*0070*/ 	.word	0x00000001


	//----- nvinfo : EIATTR_CRS_STACK_SIZE
	.align		4
.L_7221:
        /*0074*/ 	.byte	0x04, 0x1e
        /*0076*/ 	.short	(.L_7223 - .L_7222)
.L_7222:
        /*0078*/ 	.word	0x00000000


	//----- nvinfo : EIATTR_CBANK_PARAM_SIZE
	.align		4
.L_7223:
        /*007c*/ 	.byte	0x03, 0x19
        /*007e*/ 	.short	0x0c4a


	//----- nvinfo : EIATTR_PARAM_CBANK
	.align		4
        /*0080*/ 	.byte	0x04, 0x0a
        /*0082*/ 	.short	(.L_7225 - .L_7224)
	.align		4
.L_7224:
        /*0084*/ 	.word	index@(.nv.constant0._ZN2at6native55_GLOBAL__N__de093ff9_22_ForeachBinaryOpList_cu_a911ec4325multi_tensor_apply_kernelINS1_18TensorListMetadataILi2EEENS1_11CopyFunctorIhbLi2ELi1ELi1EEEJNS0_4CopyIhbEEEEEvT_T0_DpT1_)
        /*0088*/ 	.short	0x0380
        /*008a*/ 	.short	0x0c4a


	//----- nvinfo : EIATTR_SW_WAR
	.align		4
.L_7225:
        /*008c*/ 	.byte	0x04, 0x36
        /*008e*/ 	.short	(.L_7227 - .L_7226)
.L_7226:
        /*0090*/ 	.word	0x00000008
.L_7227:


//--------------------- .nv.info._ZN2at6native55_GLOBAL__N__de093ff9_22_ForeachBinaryOpList_cu_a911ec4325multi_tensor_apply_kernelINS1_18TensorListMetadataILi2EEENS1_11CopyFunctorIhN3c108BFloat16ELi2ELi1ELi1EEEJNS0_4CopyIhS7_EEEEEvT_T0_DpT1_ --------------------------
	.section	.nv.info._ZN2at6native55_GLOBAL__N__de093ff9_22_ForeachBinaryOpList_cu_a911ec4325multi_tensor_apply_kernelINS1_18TensorListMetadataILi2EEENS1_11CopyFunctorIhN3c108BFloat16ELi2ELi1ELi1EEEJNS0_4CopyIhS7_EEEEEvT_T0_DpT1_,"",@"SHT_CUDA_INFO"
	.sectionflags	@""
	.align	4


	//----- nvinfo : EIATTR_CUDA_API_VERSION
	.align		4
        /*0000*/ 	.byte	0x04, 0x37
        /*0002*/ 	.short	(.L_7229 - .L_7228)
.L_7228:
        /*0004*/ 	.word	0x00000082


	//----- nvinfo : EIATTR_KPARAM_INFO
	.align		4
.L_7229:
        /*0008*/ 	.byte	0x04, 0x17
        /*000a*/ 	.short	(.L_7231 - .L_7230)
.L_7230:
        /*000c*/ 	.word	0x00000000
        /*0010*/ 	.short	0x0002
        /*0012*/ 	.short	0x0c49
        /*0014*/ 	.byte	0x00, 0xf0, 0x05, 0x00


	//----- nvinfo : EIATTR_KPARAM_INFO
	.align		4
.L_7231:
        /*0018*/ 	.byte	0x04, 0x17
        /*001a*/ 	.short	(.L_7233 - .L_7232)
.L_7232:
        /*001c*/ 	.word	0x00000000
        /*0020*/ 	.short	0x0001
        /*0022*/ 	.short	0x0c48
        /*0024*/ 	.byte	0x00, 0xf0, 0x05, 0x00


	//----- nvinfo : EIATTR_KPARAM_INFO
	.align		4
.L_7233:
        /*0028*/ 	.byte	0x04, 0x17
        /*002a*/ 	.short	(.L_7235 - .L_7234)
.L_7234:
        /*002c*/ 	.word	0x00000000
        /*0030*/ 	.short	0x0000
        /*0032*/ 	.short	0x0000
        /*0034*/ 	.byte	0x00, 0xf0, 0x21, 0x31


	//----- nvinfo : EIATTR_SPARSE_MMA_MASK
	.align		4
.L_7235:
        /*0038*/ 	.byte	0x03, 0x50
        /*003a*/ 	.short	0x0000


	//----- nvinfo : EIATTR_MAXREG_COUNT
	.align		4
        /*003c*/ 	.byte	0x03, 0x1b
        /*003e*/ 	.short	0x0080


	//----- nvinfo : EIATTR_MERCURY_ISA_VERSION
	.align		4
        /*0040*/ 	.byte	0x03, 0x5f
        /*0042*/ 	.short	0x0101


	//----- nvinfo : EIATTR_VRC_CTA_INIT_COUNT
	.align		4
        /*0044*/ 	.byte	0x02, 0x4a
	.zero		1
	.zero		1


	//----- nvinfo : EIATTR_EXIT_INSTR_OFFSETS
	.align		4
        /*0048*/ 	.byte	0x04, 0x1c
        /*004a*/ 	.short	(.L_7237 - .L_7236)


	//   ....[0]....
.L_7236:
        /*004c*/ 	.word	0x00000180


	//   ....[1]....
        /*0050*/ 	.word	0x00000c90


	//   ....[2]....
        /*0054*/ 	.word	0x00000f60


	//   ....[3]....
        /*0058*/ 	.word	0x00000fc0


	//   ....[4]....
        /*005c*/ 	.word	0x00001010


	//   ....[5]....
        /*0060*/ 	.word	0x00001200


	//----- nvinfo : EIATTR_MAX_THREADS
	.align		4
.L_7237:
        /*0064*/ 	.byte	0x04, 0x05
        /*0066*/ 	.short	(.L_7239 - .L_7238)
.L_7238:
        /*0068*/ 	.word	0x00000200
        /*006c*/ 	.word	0x00000001
        /*0070*/ 	.word	0x00000001


	//----- nvinfo : EIATTR_CRS_STACK_SIZE
	.align		4
.L_7239:
        /*0074*/ 	.byte	0x04, 0x1e
        /*0076*/ 	.short	(.L_7241 - .L_7240)
.L_7240:
        /*0078*/ 	.word	0x00000000


	//----- nvinfo : EIATTR_CBANK_PARAM_SIZE
	.align		4
.L_7241:
        /*007c*/ 	.byte	0x03, 0x19
        /*007e*/ 	.short	0x0c4a


	//----- nvinfo : EIATTR_PARAM_CBANK
	.align		4
        /*0080*/ 	.byte	0x04, 0x0a
        /*0082*/ 	.short	(.L_7243 - .L_7242)
	.align		4
.L_7242:
        /*0084*/ 	.word	index@(.nv.constant0._ZN2at6native55_GLOBAL__N__de093ff9_22_ForeachBinaryOpList_cu_a911ec4325multi_tensor_apply_kernelINS1_18TensorListMetadataILi2EEENS1_11CopyFunctorIhN3c108BFloat16ELi2ELi1ELi1EEEJNS0_4CopyIhS7_EEEEEvT_T0_DpT1_)
        /*0088*/ 	.short	0x0380
        /*008a*/ 	.short	0x0c4a


	//----- nvinfo : EIATTR_SW_WAR
	.align		4
.L_7243:
        /*008c*/ 	.byte	0x04, 0x36
        /*008e*/ 	.short	(.L_7245 - .L_7244)
.L_7244:
        /*0090*/ 	.word	0x00000008
.L_7245:


//--------------------- .nv.info._ZN2at6native55_GLOBAL__N__de093ff9_22_ForeachBinaryOpList_cu_a911ec4325multi_tensor_apply_kernelINS1_18TensorListMetadataILi2EEENS1_11CopyFunctorIhN3c104HalfELi2ELi1ELi1EEEJNS0_4CopyIhS7_EEEEEvT_T0_DpT1_ --------------------------
	.section	.nv.info._ZN2at6native55_GLOBAL__N__de093ff9_22_ForeachBinaryOpList_cu_a911ec4325multi_tensor_apply_kernelINS1_18TensorListMetadataILi2EEENS1_11CopyFunctorIhN3c104HalfELi2ELi1ELi1EEEJNS0_4CopyIhS7_EEEEEvT_T0_DpT1_,"",@"SHT_CUDA_INFO"
	.sectionflags	@""
	.align	4


	//----- nvinfo : EIATTR_CUDA_API_VERSION
	.align		4
        /*0000*/ 	.byte	0x04, 0x37
        /*0002*/ 	.short	(.L_7247 - .L_7246)
.L_7246:
        /*0004*/ 	.word	0x00000082


	//----- nvinfo : EIATTR_KPARAM_INFO
	.align		4
.L_7247:
        /*0008*/ 	.byte	0x04, 0x17
        /*000a*/ 	.short	(.L_7249 - .L_7248)
.L_7248:
        /*000c*/ 	.word	0x00000000
        /*0010*/ 	.short	0x0002
        /*0012*/ 	.short	0x0c49
        /*0014*/ 	.byte	0x00, 0xf0, 0x05, 0x00


	//----- nvinfo : EIATTR_KPARAM_INFO
	.align		4
.L_7249:
        /*0018*/ 	.byte	0x04, 0x17
        /*001a*/ 	.short	(.L_7251 - .L_7250)
.L_7250:
        /*001c*/ 	.word	0x00000000
        /*0020*/ 	.short	0x0001
        /*0022*/ 	.short	0x0c48
        /*0024*/ 	.byte	0x00, 0xf0, 0x05, 0x00


	//----- nvinfo : EIATTR_KPARAM_INFO
	.align		4
.L_7251:
        /*0028*/ 	.byte	0x04, 0x17
        /*002a*/ 	.short	(.L_7253 - .L_7252)
.L_7252:
        /*002c*/ 	.word	0x00000000
        /*0030*/ 	.short	0x0000
        /*0032*/ 	.short	0x0000
        /*0034*/ 	.byte	0x00, 0xf0, 0x21, 0x31


	//----- nvinfo : EIATTR_SPARSE_MMA_MASK
	.align		4
.L_7253:
        /*0038*/ 	.byte	0x03, 0x50
        /*003a*/ 	.short	0x0000


	//----- nvinfo : EIATTR_MAXREG_COUNT
	.align		4
        /*003c*/ 	.byte	0x03, 0x1b
        /*003e*/ 	.short	0x0080


	//----- nvinfo : EIATTR_MERCURY_ISA_VERSION
	.align		4
        /*0040*/ 	.byte	0x03, 0x5f
        /*0042*/ 	.short	0x0101


	//----- nvinfo : EIATTR_VRC_CTA_INIT_COUNT
	.align		4
        /*0044*/ 	.byte	0x02, 0x4a
	.zero		1
	.zero		1


	//----- nvinfo : EIATTR_EXIT_INSTR_OFFSETS
	.align		4
        /*0048*/ 	.byte	0x04, 0x1c
        /*004a*/ 	.short	(.L_7255 - .L_7254)


	//   ....[0]....
.L_7254:
        /*004c*/ 	.word	0x00000180


	//   ....[1]....
        /*0050*/ 	.word	0x00000c90


	//   ....[2]....
        /*0054*/ 	.word	0x00000f60


	//   ....[3]....
        /*0058*/ 	.word	0x00000fc0


	//   ....[4]....
        /*005c*/ 	.word	0x00001010


	//   ....[5]....
        /*0060*/ 	.word	0x000011e0


	//----- nvinfo : EIATTR_MAX_THREADS
	.align		4
.L_7255:
        /*0064*/ 	.byte	0x04, 0x05
        /*0066*/ 	.short	(.L_7257 - .L_7256)
.L_7256:
        /*0068*/ 	.word	0x00000200
        /*006c*/ 	.word	0x00000001
        /*0070*/ 	.word	0x00000001


	//----- nvinfo : EIATTR_CRS_STACK_SIZE
	.align		4
.L_7257:
        /*0074*/ 	.byte	0x04, 0x1e
        /*0076*/ 	.short	(.L_7259 - .L_7258)
.L_7258:
        /*0078*/ 	.word	0x00000000


	//----- nvinfo : EIATTR_CBANK_PARAM_SIZE
	.align		4
.L_7259:
        /*007c*/ 	.byte	0x03, 0x19
        /*007e*/ 	.short	0x0c4a


	//----- nvinfo : EIATTR_PARAM_CBANK
	.align		4
        /*0080*/ 	.byte	0x04, 0x0a
        /*0082*/ 	.short	(.L_7261 - .L_7260)
	.align		4
.L_7260:
        /*0084*/ 	.word	index@(.nv.constant0._ZN2at6native55_GLOBAL__N__de093ff9_22_ForeachBinaryOpList_cu_a911ec4325multi_tensor_apply_kernelINS1_18TensorListMetadataILi2EEENS1_11CopyFunctorIhN3c104HalfELi2ELi1ELi1EEEJNS0_4CopyIhS7_EEEEEvT_T0_DpT1_)
        /*0088*/ 	.short	0x0380
        /*008a*/ 	.short	0x0c4a


	//----- nvinfo : EIATTR_SW_WAR
	.align		4
.L_7261:
        /*008c*/ 	.byte	0x04, 0x36
        /*008e*/ 	.short	(.L_7263 - .L_7262)
.L_7262:
        /*0090*/ 	.word	0x00000008
.L_7263:


//--------------------- .nv.info._ZN2at6native55_GLOBAL__N__de093ff9_22_ForeachBinaryOpList_cu_a911ec4325multi_tensor_apply_kernelINS1_18TensorListMetadataILi2EEENS1_11CopyFunctorIhN3c107complexIfEELi2ELi1ELi1EEEJNS0_4CopyIhS8_EEEEEvT_T0_DpT1_ --------------------------
	.section	.nv.info._ZN2at6native55_GLOBAL__N__de093ff9_22_ForeachBinaryOpList_cu_a911ec4325multi_tensor_apply_kernelINS1_18TensorListMetadataILi2EEENS1_11CopyFunctorIhN3c107complexIfEELi2ELi1ELi1EEEJNS0_4CopyIhS8_EEEEEvT_T0_DpT1_,"",@"SHT_CUDA_INFO"
	.sectionflags	@""
	.align	4


	//----- nvinfo : EIATTR_CUDA_API_VERSION
	.align		4
        /*0000*/ 	.byte	0x04, 0x37
        /*0002*/ 	.short	(.L_7265 - .L_7264)
.L_7264:
        /*0004*/ 	.word	0x00000082


	//----- nvinfo : EIATTR_KPARAM_INFO
	.align		4
.L_7265:
        /*0008*/ 	.byte	0x04, 0x17
        /*000a*/ 	.short	(.L_7267 - .L_7266)
.L_7266:
        /*000c*/ 	.word	0x00000000
        /*0010*/ 	.short	0x0002
        /*0012*/ 	.short	0x0c49
        /*0014*/ 	.byte	0x00, 0xf0, 0x05, 0x00


	//----- nvinfo : EIATTR_KPARAM_INFO
	.align		4
.L_7267:
        /*0018*/ 	.byte	0x04, 0x17
        /*001a*/ 	.short	(.L_7269 - .L_7268)
.L_7268:
        /*001c*/ 	.word	0x00000000
        /*0020*/ 	.short	0x0001
        /*0022*/ 	.short	0x0c48
        /*0024*/ 	.byte	0x00, 0xf0, 0x05, 0x00


	//----- nvinfo : EIATTR_KPARAM_INFO
	.align		4
.L_7269:
        /*0028*/ 	.byte	0x04, 0x17
        /*002a*/ 	.short	(.L_7271 - .L_7270)
.L_7270:
        /*002c*/ 	.word	0x00000000
        /*0030*/ 	.short	0x0000
        /*0032*/ 	.short	0x0000
        /*0034*/ 	.byte	0x00, 0xf0, 0x21, 0x31


	//----- nvinfo : EIATTR_SPARSE_MMA_MASK
	.align		4
.L_7271:
        /*0038*/ 	.byte	0x03, 0x50
        /*003a*/ 	.short	0x0000


	//----- nvinfo : EIATTR_MAXREG_COUNT
	.align		4
        /*003c*/ 	.byte	0x03, 0x1b
        /*003e*/ 	.short	0x0080


	//----- nvinfo : EIATTR_MERCURY_ISA_VERSION
	.align		4
        /*0040*/ 	.byte	0x03, 0x5f
        /*0042*/ 	.short	0x0101


	//----- nvinfo : EIATTR_VRC_CTA_INIT_COUNT
	.align		4
        /*0044*/ 	.byte	0x02, 0x4a
	.zero		1
	.zero		1


	//----- nvinfo : EIATTR_EXIT_INSTR_OFFSETS
	.align		4
        /*0048*/ 	.byte	0x04, 0x1c
        /*004a*/ 	.short	(.L_7273 - .L_7272)


	//   ....[0]....
.L_7272:
        /*004c*/ 	.word	0x00000180


	//   ....[1]....
        /*0050*/ 	.word	0x00000c70


	//   ....[2]....
        /*0054*/ 	.word	0x00000f20


	//   ....[3]....
        /*0058*/ 	.word	0x00000f70


	//   ....[4]....
        /*005c*/ 	.word	0x00000fc0


	//   ....[5]....
        /*0060*/ 	.word	0x00001150


	//----- nvinfo : EIATTR_MAX_THREADS
	.align		4
.L_7273:
        /*0064*/ 	.byte	0x04, 0x05
        /*0066*/ 	.short	(.L_7275 - .L_7274)
.L_7274:
        /*0068*/ 	.word	0x00000200
        /*006c*/ 	.word	0x00000001
        /*0070*/ 	.word	0x00000001


	//----- nvinfo : EIATTR_CRS_STACK_SIZE
	.align		4
.L_7275:
        /*0074*/ 	.byte	0x04, 0x1e
        /*0076*/ 	.short	(.L_7277 - .L_7276)
.L_7276:
        /*0078*/ 	.word	0x00000000


	//----- nvinfo : EIATTR_CBANK_PARAM_SIZE
	.align		4
.L_7277:
        /*007c*/ 	.byte	0x03, 0x19
        /*007e*/ 	.short	0x0c4a


	//----- nvinfo : EIATTR_PARAM_CBANK
	.align		4
        /*0080*/ 	.byte	0x04, 0x0a
        /*0082*/ 	.short	(.L_7279 - .L_7278)
	.align		4
.L_7278:
        /*0084*/ 	.word	index@(.nv.constant0._ZN2at6native55_GLOBAL__N__de093ff9_22_ForeachBinaryOpList_cu_a911ec4325multi_tensor_apply_kernelINS1_18TensorListMetadataILi2EEENS1_11CopyFunctorIhN3c107complexIfEELi2ELi1ELi1EEEJNS0_4CopyIhS8_EEEEEvT_T0_DpT1_)
        /*0088*/ 	.short	0x0380
        /*008a*/ 	.short	0x0c4a


	//----- nvinfo : EIATTR_SW_WAR
	.align		4
.L_7279:
        /*008c*/ 	.byte	0x04, 0x36
        /*008e*/ 	.short	(.L_7281 - .L_7280)
.L_7280:
        /*0090*/ 	.word	0x00000008
.L_7281:


//--------------------- .nv.info._ZN2at6native55_GLOBAL__N__de093ff9_22_ForeachBinaryOpList_cu_a911ec4325multi_tensor_apply_kernelINS1_18TensorListMetadataILi2EEENS1_11CopyFunctorIhN3c107complexIdEELi2ELi1ELi1EEEJNS0_4CopyIhS8_EEEEEvT_T0_DpT1_ --------------------------
	.section	.nv.info._ZN2at6native55_GLOBAL__N__de093ff9_22_ForeachBinaryOpList_cu_a911ec4325multi_tensor_apply_kernelINS1_18TensorListMetadataILi2EEENS1_11CopyFunctorIhN3c107complexIdEELi2ELi1ELi1EEEJNS0_4CopyIhS8_EEEEEvT_T0_DpT1_,"",@"SHT_CUDA_INFO"
	.sectionflags	@""
	.align	4


	//----- nvinfo : EIATTR_CUDA_API_VERSION
	.align		4
        /*0000*/ 	.byte	0x04, 0x37
        /*0002*/ 	.short	(.L_7283 - .L_7282)
.L_7282:
        /*0004*/ 	.word	0x00000082


	//----- nvinfo : EIATTR_KPARAM_INFO
	.align		4
.L_7283:
        /*0008*/ 	.byte	0x04, 0x17
        /*000a*/ 	.short	(.L_7285 - .L_7284)
.L_7284:
        /*000c*/ 	.word	0x00000000
        /*0010*/ 	.short	0x0002
        /*0012*/ 	.short	0x0c49
        /*0014*/ 	.byte	0x00, 0xf0, 0x05, 0x00


	//----- nvinfo : EIATTR_KPARAM_INFO
	.align		4
.L_7285:
        /*0018*/ 	.byte	0x04, 0x17
        /*001a*/ 	.short	(.L_7287 - .L_7286)
.L_7286:
        /*001c*/ 	.word	0x00000000
        /*0020*/ 	.short	0x0001
        /*0022*/ 	.short	0x0c48
        /*0024*/ 	.byte	0x00, 0xf0, 0x05, 0x00


	//----- nvinfo : EIATTR_KPARAM_INFO
	.align		4
.L_7287:
        /*0028*/ 	.byte	0x04, 0x17
        /*002a*/ 	.short	(.L_7289 - .L_7288)
.L_7288:
        /*002c*/ 	.word	0x00000000
        /*0030*/ 	.short	0x0000
        /*0032*/ 	.short	0x0000
        /*0034*/ 	.byte	0x00, 0xf0, 0x21, 0x31


	//----- nvinfo : EIATTR_SPARSE_MMA_MASK
	.align		4
.L_7289:
        /*0038*/ 	.byte	0x03, 0x50
        /*003a*/ 	.short	0x0000


	//----- nvinfo : EIATTR_MAXREG_COUNT
	.align		4
        /*003c*/ 	.byte	0x03, 0x1b
        /*003e*/ 	.short	0x0080


	//----- nvinfo : EIATTR_MERCURY_ISA_VERSION
	.align		4
        /*0040*/ 	.byte	0x03, 0x5f
        /*0042*/ 	.short	0x0101


	//----- nvinfo : EIATTR_VRC_CTA_INIT_COUNT
	.align		4
        /*0044*/ 	.byte	0x02, 0x4a
	.zero		1
	.zero		1


	//----- nvinfo : EIATTR_EXIT_INSTR_OFFSETS
	.align		4
        /*0048*/ 	.byte	0x04, 0x1c
        /*004a*/ 	.short	(.L_7291 - .L_7290)


	//   ....[0]....
.L_7290:
        /*004c*/ 	.word	0x00000180


	//   ....[1]....
        /*0050*/ 	.word	0x00000df0


	//   ....[2]....
        /*0054*/ 	.word	0x00001100


	//   ....[3]....
        /*0058*/ 	.word	0x00001150


	//   ....[4]....
        /*005c*/ 	.word	0x000011a0


	//   ....[5]....
        /*0060*/ 	.word	0x00001400


	//----- nvinfo : EIATTR_MAX_THREADS
	.align		4
.L_7291:
        /*0064*/ 	.byte	0x04, 0x05
        /*0066*/ 	.short	(.L_7293 - .L_7292)
.L_7292:
        /*0068*/ 	.word	0x00000200
        /*006c*/ 	.word	0x00000001
        /*0070*/ 	.word	0x00000001


	//----- nvinfo : EIATTR_CRS_STACK_SIZE
	.align		4
.L_7293:
        /*0074*/ 	.byte	0x04, 0x1e
        /*0076*/ 	.short	(.L_7295 - .L_7294)
.L_7294:
        /*0078*/ 	.word	0x00000000


	//----- nvinfo : EIATTR_CBANK_PARAM_SIZE
	.align		4
.L_7295:
        /*007c*/ 	.byte	0x03, 0x19
        /*007e*/ 	.short	0x0c4a


	//----- nvinfo : EIATTR_PARAM_CBANK
	.align		4
        /*0080*/ 	.byte	0x04, 0x0a
        /*0082*/ 	.short	(.L_7297 - .L_7296)
	.align		4
.L_7296:
        /*0084*/ 	.word	index@(.nv.constant0._ZN2at6native55_GLOBAL__N__de093ff9_22_ForeachBinaryOpList_cu_a911ec4325multi_tensor_apply_kernelINS1_18TensorListMetadataILi2EEENS1_11CopyFunctorIhN3c107complexIdEELi2ELi1ELi1EEEJNS0_4CopyIhS8_EEEEEvT_T0_DpT1_)
        /*0088*/ 	.short	0x0380
        /*008a*/ 	.short	0x0c4a


	//----- nvinfo : EIATTR_SW_WAR
	.align		4
.L_7297:
        /*008c*/ 	.byte	0x04, 0x36
        /*008e*/ 	.short	(.L_7299 - .L_7298)
.L_7298:
        /*0090*/ 	.word	0x00000008
.L_7299:


//--------------------- .nv.info._ZN2at6native55_GLOBAL__N__de093ff9_22_ForeachBinaryOpList_cu_a911ec4325multi_tensor_apply_kernelINS1_18TensorListMetadataILi2EEENS1_11CopyFunctorIhfLi2ELi1ELi1EEEJNS0_4CopyIhfEEEEEvT_T0_DpT1_ --------------------------
	.section	.nv.info._ZN2at6native55_GLOBAL__N__de093ff9_22_ForeachBinaryOpList_cu_a911ec4325multi_tensor_apply_kernelINS1_18TensorListMetadataILi2EEENS1_11CopyFunctorIhfLi2ELi1ELi1EEEJNS0_4CopyIhfEEEEEvT_T0_DpT1_,"",@"SHT_CUDA_INFO"
	.sectionflags	@""
	.align	4


	//----- nvinfo : EIATTR_CUDA_API_VERSION
	.align		4
        /*0000*/ 	.byte	0x04, 0x37
        /*0002*/ 	.short	(.L_7301 - .L_7300)
.L_7300:
        /*0004*/ 	.word	0x00000082


	//----- nvinfo : EIATTR_KPARAM_INFO
	.align		4
.L_7301:
        /*0008*/ 	.byte	0x04, 0x17
        /*000a*/ 	.short	(.L_7303 - .L_7302)
.L_7302:
        /*000c*/ 	.word	0x00000000
        /*0010*/ 	.short	0x0002
        /*0012*/ 	.short	0x0c49
        /*0014*/ 	.byte	0x00, 0xf0, 0x05, 0x00


	//----- nvinfo : EIATTR_KPARAM_INFO
	.align		4
.L_7303:
        /*0018*/ 	.byte	0x04, 0x17
        /*001a*/ 	.short	(.L_7305 - .L_7304)
.L_7304:
        /*001c*/ 	.word	0x00000000
        /*0020*/ 	.short	0x0001
        /*0022*/ 	.short	0x0c48
        /*0024*/ 	.byte	0x00, 0xf0, 0x05, 0x00


	//----- nvinfo : EIATTR_KPARAM_INFO
	.align		4
.L_7305:
        /*0028*/ 	.byte	0x04, 0x17
        /*002a*/ 	.short	(.L_7307 - .L_7306)
.L_7306:
        /*002c*/ 	.word	0x00000000
        /*0030*/ 	.short	0x0000
        /*0032*/ 	.short	0x0000
        /*0034*/ 	.byte	0x00, 0xf0, 0x21, 0x31


	//----- nvinfo : EIATTR_SPARSE_MMA_MASK
	.align		4
.L_7307:
        /*0038*/ 	.byte	0x03, 0x50
        /*003a*/ 	.short	0x0000


	//----- nvinfo : EIATTR_MAXREG_COUNT
	.align		4
        /*003c*/ 	.byte	0x03, 0x1b
        /*003e*/ 	.short	0x0080


	//----- nvinfo : EIATTR_MERCURY_ISA_VERSION
	.align		4
        /*0040*/ 	.byte	0x03, 0x5f
        /*0042*/ 	.short	0x0101


	//----- nvinfo : EIATTR_VRC_CTA_INIT_COUNT
	.align		4
        /*0044*/ 	.byte	0x02, 0x4a
	.zero		1
	.zero		1


	//----- nvinfo : EIATTR_EXIT_INSTR_OFFSETS
	.align		4
        /*0048*/ 	.byte	0x04, 0x1c
        /*004a*/ 	.short	(.L_7309 - .L_7308)


	//   ....[0]....
.L_7308:
        /*004c*/ 	.word	0x00000180


	//   ....[1]....
        /*0050*/ 	.word	0x00000c20


	//   ....[2]....
        /*0054*/ 	.word	0x00000ed0


	//   ....[3]....
        /*0058*/ 	.word	0x00000f20


	//   ....[4]....
        /*005c*/ 	.word	0x00000f70


	//   ....[5]....
        /*0060*/ 	.word	0x00001100


	//----- nvinfo : EIATTR_MAX_THREADS
	.align		4
.L_7309:
        /*0064*/ 	.byte	0x04, 0x05
        /*0066*/ 	.short	(.L_7311 - .L_7310)
.L_7310:
        /*0068*/ 	.word	0x00000200
        /*006c*/ 	.word	0x00000001
        /*0070*/ 	.word	0x00000001


	//----- nvinfo : EIATTR_CRS_STACK_SIZE
	.align		4
.L_7311:
        /*0074*/ 	.byte	0x04, 0x1e
        /*0076*/ 	.short	(.L_7313 - .L_7312)
.L_7312:
        /*0078*/ 	.word	0x00000000


	//----- nvinfo : EIATTR_CBANK_PARAM_SIZE
	.align		4
.L_7313:
        /*007c*/ 	.byte	0x03, 0x19
        /*007e*/ 	.short	0x0c4a


	//----- nvinfo : EIATTR_PARAM_CBANK
	.align		4
        /*0080*/ 	.byte	0x04, 0x0a
        /*0082*/ 	.short	(.L_7315 - .L_7314)
	.align		4
.L_7314:
        /*0084*/ 	.word	index@(.nv.constant0._ZN2at6native55_GLOBAL__N__de093ff9_22_ForeachBinaryOpList_cu_a911ec4325multi_tensor_apply_kernelINS1_18TensorListMetadataILi2EEENS1_11CopyFunctorIhfLi2ELi1ELi1EEEJNS0_4CopyIhfEEEEEvT_T0_DpT1_)
        /*0088*/ 	.short	0x0380
        /*008a*/ 	.short	0x0c4a


	//----- nvinfo : EIATTR_SW_WAR
	.align		4
.L_7315:
        /*008c*/ 	.byte	0x04, 0x36
        /*008e*/ 	.short	(.L_7317 - .L_7316)
.L_7316:
        /*0090*/ 	.word	0x00000008
.L_7317:


//--------------------- .nv.info._ZN2at6native55_GLOBAL__N__de093ff9_22_ForeachBinaryOpList_cu_a911ec4325multi_tensor_apply_kernelINS1_18TensorListMetadataILi2EEENS1_11CopyFunctorIhdLi2ELi1ELi1EEEJNS0_4CopyIhdEEEEEvT_T0_DpT1_ --------------------------
	.section	.nv.info._ZN2at6native55_GLOBAL__N__de093ff9_22_ForeachBinaryOpList_cu_a911ec4325multi_tensor_apply_kernelINS1_18TensorListMetadataILi2EEENS1_11CopyFunctorIhdLi2ELi1ELi1EEEJNS0_4CopyIhdEEEEEvT_T0_DpT1_,"",@"SHT_CUDA_INFO"
	.sectionflags	@""
	.align	4


	//----- nvinfo : EIATTR_CUDA_API_VERSION
	.align		4
        /*0000*/ 	.byte	0x04, 0x37
        /*0002*/ 	.short	(.L_7319 - .L_7318)
.L_7318:
        /*0004*/ 	.word	0x00000082


	//----- nvinfo : EIATTR_KPARAM_INFO
	.align		4
.L_7319:
        /*0008*/ 	.byte	0x04, 0x17
        /*000a*/ 	.short	(.L_7321 - .L_7320)
.L_7320:
        /*000c*/ 	.word	0x00000000
        /*0010*/ 	.short	0x0002
        /*0012*/ 	.short	0x0c49
        /*0014*/ 	.byte	0x00, 0xf0, 0x05, 0x00


	//----- nvinfo : EIATTR_KPARAM_INFO
	.align		4
.L_7321:
        /*0018*/ 	.byte	0x04, 0x17
        /*001a*/ 	.short	(.L_7323 - .L_7322)
.L_7322:
        /*001c*/ 	.word	0x00000000
        /*0020*/ 	.short	0x0001
        /*0022*/ 	.short	0x0c48
        /*0024*/ 	.byte	0x00, 0xf0, 0x05, 0x00


	//----- nvinfo : EIATTR_KPARAM_INFO
	.align		4
.L_7323:
        /*0028*/ 	.byte	0x04, 0x17
        /*002a*/ 	.short	(.L_7325 - .L_7324)
.L_7324:
        /*002c*/ 	.word	0x00000000
        /*0030*/ 	.short	0x0000
        /*0032*/ 	.short	0x0000
        /*0034*/ 	.byte	0x00, 0xf0, 0x21, 0x31


	//----- nvinfo : EIATTR_SPARSE_MMA_MASK
	.align		4
.L_7325:
        /*0038*/ 	.byte	0x03, 0x50
        /*003a*/ 	.short	0x0000


	//----- nvinfo : EIATTR_MAXREG_COUNT
	.align		4
        /*003c*/ 	.byte	0x03, 0x1b
        /*003e*/ 	.short	0x0080


	//----- nvinfo : EIATTR_MERCURY_ISA_VERSION
	.align		4
        /*0040*/ 	.byte	0x03, 0x5f
        /*0042*/ 	.short	0x0101


	//----- nvinfo : EIATTR_VRC_CTA_INIT_COUNT
	.align		4
        /*0044*/ 	.byte	0x02, 0x4a
	.zero		1
	.zero		1


	//----- nvinfo : EIATTR_EXIT_INSTR_OFFSETS
	.align		4
        /*0048*/ 	.byte	0x04, 0x1c
        /*004a*/ 	.short	(.L_7327 - .L_7326)


	//   ....[0]....
.L_7326:
        /*004c*/ 	.word	0x00000180


	//   ....[1]....
        /*0050*/ 	.word	0x00000da0


	//   ....[2]....
        /*0054*/ 	.word	0x000010b0


	//   ....[3]....
        /*0058*/ 	.word	0x00001100


	//   ....[4]....
        /*005c*/ 	.word	0x00001150


	//   ....[5]....
        /*0060*/ 	.word	0x000013a0


	//----- nvinfo : EIATTR_MAX_THREADS
	.align		4
.L_7327:
        /*0064*/ 	.byte	0x04, 0x05
        /*0066*/ 	.short	(.L_7329 - .L_7328)
.L_7328:
        /*0068*/ 	.word	0x00000200
        /*006c*/ 	.word	0x00000001
        /*0070*/ 	.word	0x00000001


	//----- nvinfo : EIATTR_CRS_STACK_SIZE
	.align		4
.L_7329:
        /*0074*/ 	.byte	0x04, 0x1e
        /*0076*/ 	.short	(.L_7331 - .L_7330)
.L_7330:
        /*0078*/ 	.word	0x00000000


	//----- nvinfo : EIATTR_CBANK_PARAM_SIZE
	.align		4
.L_7331:
        /*007c*/ 	.byte	0x03, 0x19
        /*007e*/ 	.short	0x0c4a


	//----- nvinfo : EIATTR_PARAM_CBANK
	.align		4
        /*0080*/ 	.byte	0x04, 0x0a
        /*0082*/ 	.short	(.L_7333 - .L_7332)
	.align		4
.L_7332:
        /*0084*/ 	.word	index@(.nv.constant0._ZN2at6native55_GLOBAL__N__de093ff9_22_ForeachBinaryOpList_cu_a911ec4325multi_tensor_apply_kernelINS1_18TensorListMetadataILi2EEENS1_11CopyFunctorIhdLi2ELi1ELi1EEEJNS0_4CopyIhdEEEEEvT_T0_DpT1_)
        /*0088*/ 	.short	0x0380
        /*008a*/ 	.short	0x0c4a


	//----- nvinfo : EIATTR_SW_WAR
	.align		4
.L_7333:
        /*008c*/ 	.byte	0x04, 0x36
        /*008e*/ 	.short	(.L_7335 - .L_7334)
.L_7334:
        /*0090*/ 	.word	0x00000008
.L_7335:


//--------------------- .nv.info._ZN2at6native55_GLOBAL__N__de093ff9_22_ForeachBinaryOpList_cu_a911ec4325multi_tensor_apply_kernelINS1_18TensorListMetadataILi2EEENS1_11CopyFunctorIhiLi2ELi1ELi1EEEJNS0_4CopyIhiEEEEEvT_T0_DpT1_ --------------------------
	.section	.nv.info._ZN2at6native55_GLOBAL__N__de093ff9_22_ForeachBinaryOpList_cu_a911ec4325multi_tensor_apply_kernelINS1_18TensorListMetadataILi2EEENS1_11CopyFunctorIhiLi2ELi1ELi1EEEJNS0_4CopyIhiEEEEEvT_T0_DpT1_,"",@"SHT_CUDA_INFO"
	.sectionflags	@""
	.align	4


	//----- nvinfo : EIATTR_CUDA_API_VERSION
	.align		4
        /*0000*/ 	.byte	0x04, 0x37
        /*0002*/ 	.short	(.L_7337 - .L_7336)
.L_7336:
        /*0004*/ 	.word	0x00000082


	//----- nvinfo : EIATTR_KPARAM_INFO
	.align		4
.L_7337:
        /*0008*/ 	.byte	0x04, 0x17
        /*000a*/ 	.short	(.L_7339 - .L_7338)
.L_7338:
        /*000c*/ 	.word	0x00000000
        /*0010*/ 	.short	0x0002
        /*0012*/ 	.short	0x0c49
        /*0014*/ 	.byte	0x00, 0xf0, 0x05, 0x00


	//----- nvinfo : EIATTR_KPARAM_INFO
	.align		4
.L_7339:
        /*0018*/ 	.byte	0x04, 0x17
        /*001a*/ 	.short	(.L_7341 - .L_7340)
.L_7340:
        /*001c*/ 	.word	0x00000000
        /*0020*/ 	.short	0x0001
        /*0022*/ 	.short	0x0c48
        /*0024*/ 	.byte	0x00, 0xf0, 0x05, 0x00


	//----- nvinfo : EIATTR_KPARAM_INFO
	.align		4
.L_7341:
        /*0028*/ 	.byte	0x04, 0x17
        /*002a*/ 	.short	(.L_7343 - .L_7342)
.L_7342:
        /*002c*/ 	.word	0x00000000
        /*0030*/ 	.short	0x0000
        /*0032*/ 	.short	0x0000
        /*0034*/ 	.byte	0x00, 0xf0, 0x21, 0x31


	//----- nvinfo : EIATTR_SPARSE_MMA_MASK
	.align		4
.L_7343:
        /*0038*/ 	.byte	0x03, 0x50
        /*003a*/ 	.short	0x0000


	//----- nvinfo : EIATTR_MAXREG_COUNT
	.align		4
        /*003c*/ 	.byte	0x03, 0x1b
        /*003e*/ 	.short	0x0080


	//----- nvinfo : EIATTR_MERCURY_ISA_VERSION
	.align		4
        /*0040*/ 	.byte	0x03, 0x5f
        /*0042*/ 	.short	0x0101


	//----- nvinfo : EIATTR_VRC_CTA_INIT_COUNT
	.align		4
        /*0044*/ 	.byte	0x02, 0x4a
	.zero		1
	.zero		1


	//----- nvinfo : EIATTR_EXIT_INSTR_OFFSETS
	.align		4
        /*0048*/ 	.byte	0x04, 0x1c
        /*004a*/ 	.short	(.L_7345 - .L_7344)


	//   ....[0]....
.L_7344:
        /*004c*/ 	.word	0x00000180


	//   ....[1]....
        /*0050*/ 	.word	0x00000ba0


	//   ....[2]....
        /*0054*/ 	.word	0x00000e20


	//   ....[3]....
        /*0058*/ 	.word	0x00000e60


	//   ....[4]....
        /*005c*/ 	.word	0x00000eb0


	//   ....[5]....
        /*0060*/ 	.word	0x00001000


	//----- nvinfo : EIATTR_MAX_THREADS
	.align		4
.L_7345:
        /*0064*/ 	.byte	0x04, 0x05
        /*0066*/ 	.short	(.L_7347 - .L_7346)
.L_7346:
        /*0068*/ 	.word	0x00000200
        /*006c*/ 	.word	0x00000001
        /*0070*/ 	.word	0x00000001


	//----- nvinfo : EIATTR_CRS_STACK_SIZE
	.align		4
.L_7347:
        /*0074*/ 	.byte	0x04, 0x1e
        /*0076*/ 	.short	(.L_7349 - .L_7348)
.L_7348:
        /*0078*/ 	.word	0x00000000


	//----- nvinfo : EIATTR_CBANK_PARAM_SIZE
	.align		4
.L_7349:
        /*007c*/ 	.byte	0x03, 0x19
        /*007e*/ 	.short	0x0c4a


	//----- nvinfo : EIATTR_PARAM_CBANK
	.align		4
        /*0080*/ 	.byte	0x04, 0x0a
        /*0082*/ 	.short	(.L_7351 - .L_7350)
	.align		4
.L_7350:
        /*0084*/ 	.word	index@(.nv.constant0._ZN2at6native55_GLOBAL__N__de093ff9_22_ForeachBinaryOpList_cu_a911ec4325multi_tensor_apply_kernelINS1_18TensorListMetadataILi2EEENS1_11CopyFunctorIhiLi2ELi1ELi1EEEJNS0_4CopyIhiEEEEEvT_T0_DpT1_)
        /*0088*/ 	.short	0x0380
        /*008a*/ 	.short	0x0c4a


	//----- nvinfo : EIATTR_SW_WAR
	.align		4
.L_7351:
        /*008c*/ 	.byte	0x04, 0x36
        /*008e*/ 	.short	(.L_7353 - .L_7352)
.L_7352:
        /*0090*/ 	.word	0x00000008
.L_7353:


//--------------------- .nv.info._ZN2at6native55_GLOBAL__N__de093ff9_22_ForeachBinaryOpList_cu_a911ec4325multi_tensor_apply_kernelINS1_18TensorListMetadataILi2EEENS1_11CopyFunctorIhsLi2ELi1ELi1EEEJNS0_4CopyIhsEEEEEvT_T0_DpT1_ --------------------------
	.section	.nv.info._ZN2at6native55_GLOBAL__N__de093ff9_22_ForeachBinaryOpList_cu_a911ec4325multi_tensor_apply_kernelINS1_18TensorListMetadataILi2EEENS1_11CopyFunctorIhsLi2ELi1ELi1EEEJNS0_4CopyIhsEEEEEvT_T0_DpT1_,"",@"SHT_CUDA_INFO"
	.sectionflags	@""
	.align	4


	//----- nvinfo : EIATTR_CUDA_API_VERSION
	.align		4
        /*0000*/ 	.byte	0x04, 0x37
        /*0002*/ 	.short	(.L_7355 - .L_7354)
.L_7354:
        /*0004*/ 	.word	0x00000082


	//----- nvinfo : EIATTR_KPARAM_INFO
	.align		4
.L_7355:
        /*0008*/ 	.byte	0x04, 0x17
        /*000a*/ 	.short	(.L_7357 - .L_7356)
.L_7356:
        /*000c*/ 	.word	0x00000000
        /*0010*/ 	.short	0x0002
        /*0012*/ 	.short	0x0c49
        /*0014*/ 	.byte	0x00, 0xf0, 0x05, 0x00


	//----- nvinfo : EIATTR_KPARAM_INFO
	.align		4
.L_7357:
        /*0018*/ 	.byte	0x04, 0x17
        /*001a*/ 	.short	(.L_7359 - .L_7358)
.L_7358:
        /*001c*/ 	.word	0x00000000
        /*0020*/ 	.short	0x0001
        /*0022*/ 	.short	0x0c48
        /*0024*/ 	.byte	0x00, 0xf0, 0x05, 0x00


	//----- nvinfo : EIATTR_KPARAM_INFO
	.align		4
.L_7359:
        /*0028*/ 	.byte	0x04, 0x17
        /*002a*/ 	.short	(.L_7361 - .L_7360)
.L_7360:
        /*002c*/ 	.word	0x00000000
        /*0030*/ 	.short	0x0000
        /*0032*/ 	.short	0x0000
        /*0034*/ 	.byte	0x00, 0xf0, 0x21, 0x31


	//----- nvinfo : EIATTR_SPARSE_MMA_MASK
	.align		4
.L_7361:
        /*0038*/ 	.byte	0x03, 0x50
        /*003a*/ 	.short	0x0000


	//----- nvinfo : EIATTR_MAXREG_COUNT
	.align		4
        /*003c*/ 	.byte	0x03, 0x1b
        /*003e*/ 	.short	0x0080


	//----- nvinfo : EIATTR_MERCURY_ISA_VERSION
	.align		4
        /*0040*/ 	.byte	0x03, 0x5f
        /*0042*/ 	.short	0x0101


	//----- nvinfo : EIATTR_VRC_CTA_INIT_COUNT
	.align		4
        /*0044*/ 	.byte	0x02, 0x4a
	.zero		1
	.zero		1


	//----- nvinfo : EIATTR_EXIT_INSTR_OFFSETS
	.align		4
        /*0048*/ 	.byte	0x04, 0x1c
        /*004a*/ 	.short	(.L_7363 - .L_7362)


	//   ....[0]....
.L_7362:
        /*004c*/ 	.word	0x00000180


	//   ....[1]....
        /*0050*/ 	.word	0x00000ba0


	//   ....[2]....
        /*0054*/ 	.word	0x00000e10


	//   ....[3]....
        /*0058*/ 	.word	0x00000e50


	//   ....[4]....
        /*005c*/ 	.word	0x00000ea0


	//   ....[5]....
        /*0060*/ 	.word	0x00000ff0


	//----- nvinfo : EIATTR_MAX_THREADS
	.align		4
.L_7363:
        /*0064*/ 	.byte	0x04, 0x05
        /*0066*/ 	.short	(.L_7365 - .L_7364)
.L_7364:
        /*0068*/ 	.word	0x00000200
        /*006c*/ 	.word	0x00000001
        /*0070*/ 	.word	0x00000001


	//----- nvinfo : EIATTR_CRS_STACK_SIZE
	.align		4
.L_7365:
        /*0074*/ 	.byte	0x04, 0x1e
        /*0076*/ 	.short	(.L_7367 - .L_7366)
.L_7366:
        /*0078*/ 	.word	0x00000000


	//----- nvinfo : EIATTR_CBANK_PARAM_SIZE
	.align		4
.L_7367:
        /*007c*/ 	.byte	0x03, 0x19
        /*007e*/ 	.short	0x0c4a


	//----- nvinfo : EIATTR_PARAM_CBANK
	.align		4
        /*0080*/ 	.byte	0x04, 0x0a
        /*0082*/ 	.short	(.L_7369 - .L_7368)
	.align		4
.L_7368:
        /*0084*/ 	.word	index@(.nv.constant0._ZN2at6native55_GLOBAL__N__de093ff9_22_ForeachBinaryOpList_cu_a911ec4325multi_tensor_apply_kernelINS1_18TensorListMetadataILi2EEENS1_11CopyFunctorIhsLi2ELi1ELi1EEEJNS0_4CopyIhsEEEEEvT_T0_DpT1_)
        /*0088*/ 	.short	0x0380
        /*008a*/ 	.short	0x0c4a


	//----- nvinfo : EIATTR_SW_WAR
	.align		4
.L_7369:
        /*008c*/ 	.byte	0x04, 0x36
        /*008e*/ 	.short	(.L_7371 - .L_7370)
.L_7370:
        /*0090*/ 	.word	0x00000008
.L_7371:


//--------------------- .nv.info._ZN2at6native55_GLOBAL__N__de093ff9_22_ForeachBinaryOpList_cu_a911ec4325multi_tensor_apply_kernelINS1_18TensorListMetadataILi2EEENS1_11CopyFunctorIhlLi2ELi1ELi1EEEJNS0_4CopyIhlEEEEEvT_T0_DpT1_ --------------------------
	.section	.nv.info._ZN2at6native55_GLOBAL__N__de093ff9_22_ForeachBinaryOpList_cu_a911ec4325multi_tensor_apply_kernelINS1_18TensorListMetadataILi2EEENS1_11CopyFunctorIhlLi2ELi1ELi1EEEJNS0_4CopyIhlEEEEEvT_T0_DpT1_,"",@"SHT_CUDA_INFO"
	.sectionflags	@""
	.align	4


	//----- nvinfo : EIATTR_CUDA_API_VERSION
	.align		4
        /*0000*/ 	.byte	0x04, 0x37
        /*0002*/ 	.short	(.L_7373 - .L_7372)
.L_7372:
        /*0004*/ 	.word	0x00000082


	//----- nvinfo : EIATTR_KPARAM_INFO
	.align		4
.L_7373:
        /*0008*/ 	.byte	0x04, 0x17
        /*000a*/ 	.short	(.L_7375 - .L_7374)
.L_7374:
        /*000c*/ 	.word	0x00000000
        /*0010*/ 	.short	0x0002
        /*0012*/ 	.short	0x0c49
        /*0014*/ 	.byte	0x00, 0xf0, 0x05, 0x00


	//----- nvinfo : EIATTR_KPARAM_INFO
	.align		4
.L_7375:
        /*0018*/ 	.byte	0x04, 0x17
        /*001a*/ 	.short	(.L_7377 - .L_7376)
.L_7376:
        /*001c*/ 	.word	0x00000000
        /*0020*/ 	.short	0x0001
        /*0022*/ 	.short	0x0c48
        /*0024*/ 	.byte	0x00, 0xf0, 0x05, 0x00


	//----- nvinfo : EIATTR_KPARAM_INFO
	.align		4
.L_7377:
        /*0028*/ 	.byte	0x04, 0x17
        /*002a*/ 	.short	(.L_7379 - .L_7378)
.L_7378:
        /*002c*/ 	.word	0x00000000
        /*0030*/ 	.short	0x0000
        /*0032*/ 	.short	0x0000
        /*0034*/ 	.byte	0x00, 0xf0, 0x21, 0x31


	//----- nvinfo : EIATTR_SPARSE_MMA_MASK
	.align		4
.L_7379:
        /*0038*/ 	.byte	0x03, 0x50
        /*003a*/ 	.short	0x0000


	//----- nvinfo : EIATTR_MAXREG_COUNT
	.align		4
        /*003c*/ 	.byte	0x03, 0x1b
        /*003e*/ 	.short	0x0080


	//----- nvinfo : EIATTR_MERCURY_ISA_VERSION
	.align		4
        /*0040*/ 	.byte	0x03, 0x5f
        /*0042*/ 	.short	0x0101


	//----- nvinfo : EIATTR_VRC_CTA_INIT_COUNT
	.align		4
        /*0044*/ 	.byte	0x02, 0x4a
	.zero		1
	.zero		1


	//----- nvinfo : EIATTR_EXIT_INSTR_OFFSETS
	.align		4
        /*0048*/ 	.byte	0x04, 0x1c
        /*004a*/ 	.short	(.L_7381 - .L_7380)


	//   ....[0]....
.L_7380:
        /*004c*/ 	.word	0x00000180


	//   ....[1]....
        /*0050*/ 	.word	0x00000c70


	//   ....[2]....
        /*0054*/ 	.word	0x00000f10


	//   ....[3]....
        /*0058*/ 	.word	0x00000f50


	//   ....[4]....
        /*005c*/ 	.word	0x00000fa0


	//   ....[5]....
        /*0060*/ 	.word	0x000010f0


	//----- nvinfo : EIATTR_MAX_THREADS
	.align		4
.L_7381:
        /*0064*/ 	.byte	0x04, 0x05
        /*0066*/ 	.short	(.L_7383 - .L_7382)
.L_7382:
        /*0068*/ 	.word	0x00000200
        /*006c*/ 	.word	0x00000001
        /*0070*/ 	.word	0x00000001


	//----- nvinfo : EIATTR_CRS_STACK_SIZE
	.align		4
.L_7383:
        /*0074*/ 	.byte	0x04, 0x1e
        /*0076*/ 	.short	(.L_7385 - .L_7384)
.L_7384:
        /*0078*/ 	.word	0x00000000


	//----- nvinfo : EIATTR_CBANK_PARAM_SIZE
	.align		4
.L_7385:
        /*007c*/ 	.byte	0x03, 0x19
        /*007e*/ 	.short	0x0c4a


	//----- nvinfo : EIATTR_PARAM_CBANK
	.align		4
        /*0080*/ 	.byte	0x04, 0x0a
        /*0082*/ 	.short	(.L_7387 - .L_7386)
	.align		4
.L_7386:
        /*0084*/ 	.word	index@(.nv.constant0._ZN2at6native55_GLOBAL__N__de093ff9_22_ForeachBinaryOpList_cu_a911ec4325multi_tensor_apply_kernelINS1_18TensorListMetadataILi2EEENS1_11CopyFunctorIhlLi2ELi1ELi1EEEJNS0_4CopyIhlEEEEEvT_T0_DpT1_)
        /*0088*/ 	.short	0x0380
        /*008a*/ 	.short	0x0c4a


	//----- nvinfo : EIATTR_SW_WAR
	.align		4
.L_7387:
        /*008c*/ 	.byte	0x04, 0x36
        /*008e*/ 	.short	(.L_7389 - .L_7388)
.L_7388:
        /*0090*/ 	.word	0x00000008
.L_7389:


//--------------------- .nv.info._ZN2at6native55_GLOBAL__N__de093ff9_22_ForeachBinaryOpList_cu_a911ec4325multi_tensor_apply_kernelINS1_18TensorListMetadataILi2EEENS1_11CopyFunctorIhaLi2ELi1ELi1EEEJNS0_4CopyIhaEEEEEvT_T0_DpT1_ --------------------------
	.section	.nv.info._ZN2at6native55_GLOBAL__N__de093ff9_22_ForeachBinaryOpList_cu_a911ec4325multi_tensor_apply_kernelINS1_18TensorListMetadataILi2EEENS1_11CopyFunctorIhaLi2ELi1ELi1EEEJNS0_4CopyIhaEEEEEvT_T0_DpT1_,"",@"SHT_CUDA_INFO"
	.sectionflags	@""
	.align	4


	//----- nvinfo : EIATTR_CUDA_API_VERSION
	.align		4
        /*0000*/ 	.byte	0x04, 0x37
        /*0002*/ 	.short	(.L_7391 - .L_7390)
.L_7390:
        /*0004*/ 	.word	0x00000082


	//----- nvinfo : EIATTR_KPARAM_INFO
	.align		4
.L_7391:
        /*0008*/ 	.byte	0x04, 0x17
        /*000a*/ 	.short	(.L_7393 - .L_7392)
.L_7392:
        /*000c*/ 	.word	0x00000000
        /*0010*/ 	.short	0x0002
        /*0012*/ 	.short	0x0c49
        /*0014*/ 	.byte	0x00, 0xf0, 0x05, 0x00


	//----- nvinfo : EIATTR_KPARAM_INFO
	.align		4
.L_7393:
        /*0018*/ 	.byte	0x04, 0x17
        /*001a*/ 	.short	(.L_7395 - .L_7394)
.L_7394:
        /*001c*/ 	.word	0x00000000
        /*0020*/ 	.short	0x0001
        /*0022*/ 	.short	0x0c48
        /*0024*/ 	.byte	0x00, 0xf0, 0x05, 0x00


	//----- nvinfo : EIATTR_KPARAM_INFO
	.align		4
.L_7395:
        /*0028*/ 	.byte	0x04, 0x17
        /*002a*/ 	.short	(.L_7397 - .L_7396)
.L_7396:
        /*002c*/ 	.word	0x00000000
        /*0030*/ 	.short	0x0000
        /*0032*/ 	.short	0x0000
        /*0034*/ 	.byte	0x00, 0xf0, 0x21, 0x31


	//----- nvinfo : EIATTR_SPARSE_MMA_MASK
	.align		4
.L_7397:
        /*0038*/ 	.byte	0x03, 0x50
        /*003a*/ 	.short	0x0000


	//----- nvinfo : EIATTR_MAXREG_COUNT
	.align		4
        /*003c*/ 	.byte	0x03, 0x1b
        /*003e*/ 	.short	0x0080


	//----- nvinfo : EIATTR_MERCURY_ISA_VERSION
	.align		4
        /*0040*/ 	.byte	0x03, 0x5f
        /*0042*/ 	.short	0x0101


	//----- nvinfo : EIATTR_VRC_CTA_INIT_COUNT
	.align		4
        /*0044*/ 	.byte	0x02, 0x4a
	.zero		1
	.zero		1


	//----- nvinfo : EIATTR_EXIT_INSTR_OFFSETS
	.align		4
        /*0048*/ 	.byte	0x04, 0x1c
        /*004a*/ 	.short	(.L_7399 - .L_7398)


	//   ....[0]....
.L_7398:
        /*004c*/ 	.word	0x00000170


	//   ....[1]....
        /*0050*/ 	.word	0x00000bf0


	//   ....[2]....
        /*0054*/ 	.word	0x00000eb0


	//   ....[3]....
        /*0058*/ 	.word	0x00000ef0


	//   ....[4]....
        /*005c*/ 	.word	0x00000f40


	//   ....[5]....
        /*0060*/ 	.word	0x00001080


	//----- nvinfo : EIATTR_MAX_THREADS
	.align		4
.L_7399:
        /*0064*/ 	.byte	0x04, 0x05
        /*0066*/ 	.short	(.L_7401 - .L_7400)
.L_7400:
        /*0068*/ 	.word	0x00000200
        /*006c*/ 	.word	0x00000001
        /*0070*/ 	.word	0x00000001


	//----- nvinfo : EIATTR_CRS_STACK_SIZE
	.align		4
.L_7401:
        /*0074*/ 	.byte	0x04, 0x1e
        /*0076*/ 	.short	(.L_7403 - .L_7402)
.L_7402:
        /*0078*/ 	.word	0x00000000


	//----- nvinfo : EIATTR_CBANK_PARAM_SIZE
	.align		4
.L_7403:
        /*007c*/ 	.byte	0x03, 0x19
        /*007e*/ 	.short	0x0c4a


	//----- nvinfo : EIATTR_PARAM_CBANK
	.align		4
        /*0080*/ 	.byte	0x04, 0x0a
        /*0082*/ 	.short	(.L_7405 - .L_7404)
	.align		4
.L_7404:
        /*0084*/ 	.word	index@(.nv.constant0._ZN2at6native55_GLOBAL__N__de093ff9_22_ForeachBinaryOpList_cu_a911ec4325multi_tensor_apply_kernelINS1_18TensorListMetadataILi2EEENS1_11CopyFunctorIhaLi2ELi1ELi1EEEJNS0_4CopyIhaEEEEEvT_T0_DpT1_)
        /*0088*/ 	.short	0x0380
        /*008a*/ 	.short	0x0c4a


	//----- nvinfo : EIATTR_SW_WAR
	.align		4
.L_7405:
        /*008c*/ 	.byte	0x04, 0x36
        /*008e*/ 	.short	(.L_7407 - .L_7406)
.L_7406:
        /*0090*/ 	.word	0x00000008
.L_7407:


//--------------------- .nv.info._ZN2at6native55_GLOBAL__N__de093ff9_22_ForeachBinaryOpList_cu_a911ec4325multi_tensor_apply_kernelINS1_18TensorListMetadataILi2EEENS1_14UnaryOpFunctorIhLi2ELi1ELi1EEEJNS0_4CopyIhhEEEEEvT_T0_DpT1_ --------------------------
	.section	.nv.info._ZN2at6native55_GLOBAL__N__de093ff9_22_ForeachBinaryOpList_cu_a911ec4325multi_tensor_apply_kernelINS1_18TensorListMetadataILi2EEENS1_14UnaryOpFunctorIhLi2ELi1ELi1EEEJNS0_4CopyIhhEEEEEvT_T0_DpT1_,"",@"SHT_CUDA_INFO"
	.sectionflags	@""
	.align	4


	//----- nvinfo : EIATTR_CUDA_API_VERSION
	.align		4
        /*0000*/ 	.byte	0x04, 0x37
        /*0002*/ 	.short	(.L_7409 - .L_7408)
.L_7408:
        /*0004*/ 	.word	0x00000082


	//----- nvinfo : EIATTR_KPARAM_INFO
	.align		4
.L_7409:
        /*0008*/ 	.byte	0x04, 0x17
        /*000a*/ 	.short	(.L_7411 - .L_7410)
.L_7410:
        /*000c*/ 	.word	0x00000000
        /*0010*/ 	.short	0x0002
        /*0012*/ 	.short	0x0c49
        /*0014*/ 	.byte	0x00, 0xf0, 0x05, 0x00


	//----- nvinfo : EIATTR_KPARAM_INFO
	.align		4
.L_7411:
        /*0018*/ 	.byte	0x04, 0x17
        /*001a*/ 	.short	(.L_7413 - .L_7412)
.L_7412:
        /*001c*/ 	.word	0x00000000
        /*0020*/ 	.short	0x0001
        /*0022*/ 	.short	0x0c48
        /*0024*/ 	.byte	0x00, 0xf0, 0x05, 0x00


	//----- nvinfo : EIATTR_KPARAM_INFO
	.align		4
.L_7413:
        /*0028*/ 	.byte	0x04, 0x17
        /*002a*/ 	.short	(.L_7415 - .L_7414)
.L_7414:
        /*002c*/ 	.word	0x00000000
        /*0030*/ 	.short	0x0000
        /*0032*/ 	.short	0x0000
        /*0034*/ 	.byte	0x00, 0xf0, 0x21, 0x31


	//----- nvinfo : EIATTR_SPARSE_MMA_MASK
	.align		4
.L_7415:
        /*0038*/ 	.byte	0x03, 0x50
        /*003a*/ 	.short	0x0000


	//----- nvinfo : EIATTR_MAXREG_COUNT
	.align		4
        /*003c*/ 	.byte	0x03, 0x1b
        /*003e*/ 	.short	0x0080


	//----- nvinfo : EIATTR_MERCURY_ISA_VERSION
	.align		4
        /*0040*/ 	.byte	0x03, 0x5f
        /*0042*/ 	.short	0x0101


	//----- nvinfo : EIATTR_VRC_CTA_INIT_COUNT
	.align		4
        /*0044*/ 	.byte	0x02, 0x4a
	.zero		1
	.zero		1


	//----- nvinfo : EIATTR_EXIT_INSTR_OFFSETS
	.align		4
        /*0048*/ 	.byte	0x04, 0x1c
        /*004a*/ 	.short	(.L_7417 - .L_7416)


	//   ....[0]....
.L_7416:
        /*004c*/ 	.word	0x00000170


	//   ....[1]....
        /*0050*/ 	.word	0x00000c60


	//   ....[2]....
        /*0054*/ 	.word	0x00000f20


	//   ....[3]....
        /*0058*/ 	.word	0x00000f60


	//   ....[4]....
        /*005c*/ 	.word	0x00000fb0


	//   ....[5]....
        /*0060*/ 	.word	0x000010f0


	//----- nvinfo : EIATTR_MAX_THREADS
	.align		4
.L_7417:
        /*0064*/ 	.byte	0x04, 0x05
        /*0066*/ 	.short	(.L_7419 - .L_7418)
.L_7418:
        /*0068*/ 	.word	0x00000200
        /*006c*/ 	.word	0x00000001
        /*0070*/ 	.word	0x00000001


	//----- nvinfo : EIATTR_CRS_STACK_SIZE
	.align		4
.L_7419:
        /*0074*/ 	.byte	0x04, 0x1e
        /*0076*/ 	.short	(.L_7421 - .L_7420)
.L_7420:
        /*0078*/ 	.word	0x00000000


	//----- nvinfo : EIATTR_CBANK_PARAM_SIZE
	.align		4
.L_7421:
        /*007c*/ 	.byte	0x03, 0x19
        /*007e*/ 	.short	0x0c4a


	//----- nvinfo : EIATTR_PARAM_CBANK
	.align		4
        /*0080*/ 	.byte	0x04, 0x0a
        /*0082*/ 	.short	(.L_7423 - .L_7422)
	.align		4
.L_7422:
        /*0084*/ 	.word	index@(.nv.constant0._ZN2at6native55_GLOBAL__N__de093ff9_22_ForeachBinaryOpList_cu_a911ec4325multi_tensor_apply_kernelINS1_18TensorListMetadataILi2EEENS1_14UnaryOpFunctorIhLi2ELi1ELi1EEEJNS0_4CopyIhhEEEEEvT_T0_DpT1_)
        /*0088*/ 	.short	0x0380
        /*008a*/ 	.short	0x0c4a


	//----- nvinfo : EIATTR_SW_WAR
	.align		4
.L_7423:
        /*008c*/ 	.byte	0x04, 0x36
        /*008e*/ 	.short	(.L_7425 - .L_7424)
.L_7424:
        /*0090*/ 	.word	0x00000008
.L_7425:


//--------------------- .nv.info._ZN2at6native55_GLOBAL__N__de093ff9_22_ForeachBinaryOpList_cu_a911ec4325multi_tensor_apply_kernelINS1_18TensorListMetadataILi3EEENS1_24BinaryOpListAlphaFunctorIN3c104HalfELi3ELi2ELi2EEEJNS1_13power_functorIfEEfEEEvT_T0_DpT1_ --------------------------
	.section	.nv.info._ZN2at6native55_GLOBAL__N__de093ff9_22_ForeachBinaryOpList_cu_a911ec4325multi_tensor_apply_kernelINS1_18TensorListMetadataILi3EEENS1_24BinaryOpListAlphaFunctorIN3c104HalfELi3ELi2ELi2EEEJNS1_13power_functorIfEEfEEEvT_T0_DpT1_,"",@"SHT_CUDA_INFO"
	.sectionflags	@""
	.align	4


	//----- nvinfo : EIATTR_CUDA_API_VERSION
	.align		4
        /*0000*/ 	.byte	0x04, 0x37
        /*0002*/ 	.short	(.L_7427 - .L_7426)
.L_7426:
        /*0004*/ 	.word	0x00000082


	//----- nvinfo : EIATTR_KPARAM_INFO
	.align		4
.L_7427:
        /*0008*/ 	.byte	0x04, 0x17
        /*000a*/ 	.short	(.L_7429 - .L_7428)
.L_7428:
        /*000c*/ 	.word	0x00000000
        /*0010*/ 	.short	0x0003
        /*0012*/ 	.short	0x0c4c
        /*0014*/ 	.byte	0x00, 0xf0, 0x11, 0x00


	//----- nvinfo : EIATTR_KPARAM_INFO
	.align		4
.L_7429:
        /*0018*/ 	.byte	0x04, 0x17
        /*001a*/ 	.short	(.L_7431 - .L_7430)
.L_7430:
        /*001c*/ 	.word	0x00000000
        /*0020*/ 	.short	0x0002
        /*0022*/ 	.short	0x0c49
        /*0024*/ 	.byte	0x00, 0xf0, 0x05, 0x00


	//----- nvinfo : EIATTR_KPARAM_INFO
	.align		4
.L_7431:
        /*0028*/ 	.byte	0x04, 0x17
        /*002a*/ 	.short	(.L_7433 - .L_7432)
.L_7432:
        /*002c*/ 	.word	0x00000000
        /*0030*/ 	.short	0x0001
        /*0032*/ 	.short	0x0c48
        /*0034*/ 	.byte	0x00, 0xf0, 0x05, 0x00


	//----- nvinfo : EIATTR_KPARAM_INFO
	.align		4
.L_7433:
        /*0038*/ 	.byte	0x04, 0x17
        /*003a*/ 	.short	(.L_7435 - .L_7434)
.L_7434:
        /*003c*/ 	.word	0x00000000
        /*0040*/ 	.short	0x0000
        /*0042*/ 	.short	0x0000
        /*0044*/ 	.byte	0x00, 0xf0, 0x21, 0x31


	//----- nvinfo : EIATTR_SPARSE_MMA_MASK
	.align		4
.L_7435:
        /*0048*/ 	.byte	0x03, 0x50
        /*004a*/ 	.short	0x0000


	//----- nvinfo : EIATTR_MAXREG_COUNT
	.align		4
        /*004c*/ 	.byte	0x03, 0x1b
        /*004e*/ 	.short	0x0080


	//----- nvinfo : EIATTR_MERCURY_ISA_VERSION
	.align		4
        /*0050*/ 	.byte	0x03, 0x5f
        /*0052*/ 	.short	0x0101


	//----- nvinfo : EIATTR_VRC_CTA_INIT_COUNT
	.align		4
        /*0054*/ 	.byte	0x02, 0x4a
	.zero		1
	.zero		1


	//----- nvinfo : EIATTR_EXIT_INSTR_OFFSETS
	.align		4
        /*0058*/ 	.byte	0x04, 0x1c
        /*005a*/ 	.short	(.L_7437 - .L_7436)


	//   ....[0]....
.L_7436:
        /*005c*/ 	.word	0x000001a0


	//   ....[1]....
        /*0060*/ 	.word	0x00000810


	//   ....[2]....
        /*0064*/ 	.word	0x00000860


	//   ....[3]....
        /*0068*/ 	.word	0x00000b80


	//----- nvinfo : EIATTR_MAX_THREADS
	.align		4
.L_7437:
        /*006c*/ 	.byte	0x04, 0x05
        /*006e*/ 	.short	(.L_7439 - .L_7438)
.L_7438:
        /*0070*/ 	.word	0x00000200
        /*0074*/ 	.word	0x00000001
        /*0078*/ 	.word	0x00000001


	//----- nvinfo : EIATTR_CRS_STACK_SIZE
	.align		4
.L_7439:
        /*007c*/ 	.byte	0x04, 0x1e
        /*007e*/ 	.short	(.L_7441 - .L_7440)
.L_7440:
        /*0080*/ 	.word	0x00000000


	//----- nvinfo : EIATTR_CBANK_PARAM_SIZE
	.align		4
.L_7441:
        /*0084*/ 	.byte	0x03, 0x19
        /*0086*/ 	.short	0x0c50


	//----- nvinfo : EIATTR_PARAM_CBANK
	.align		4
        /*0088*/ 	.byte	0x04, 0x0a
        /*008a*/ 	.short	(.L_7443 - .L_7442)
	.align		4
.L_7442:
        /*008c*/ 	.word	index@(.nv.constant0._ZN2at6native55_GLOBAL__N__de093ff9_22_ForeachBinaryOpList_cu_a911ec4325multi_tensor_apply_kernelINS1_18TensorListMetadataILi3EEENS1_24BinaryOpListAlphaFunctorIN3c104HalfELi3ELi2ELi2EEEJNS1_13power_functorIfEEfEEEvT_T0_DpT1_)
        /*0090*/ 	.short	0x0380
        /*0092*/ 	.short	0x0c50


	//----- nvinfo : EIATTR_SW_WAR
	.align		4
.L_7443:
        /*0094*/ 	.byte	0x04, 0x36
        /*0096*/ 	.short	(.L_7445 - .L_7444)
.L_7444:
        /*0098*/ 	.word	0x00000008
.L_7445:


//--------------------- .nv.info._ZN2at6native55_GLOBAL__N__de093ff9_22_ForeachBinaryOpList_cu_a911ec4325multi_tensor_apply_kernelINS1_18TensorListMetadataILi3EEENS1_24BinaryOpListAlphaFunctorIN3c108BFloat16ELi3ELi2ELi2EEEJNS1_13power_functorIfEEfEEEvT_T0_DpT1_ --------------------------
	.section	.nv.info._ZN2at6native55_GLOBAL__N__de093ff9_22_ForeachBinaryOpList_cu_a911ec4325multi_tensor_apply_kernelINS1_18TensorListMetadataILi3EEENS1_24BinaryOpListAlphaFunctorIN3c108BFloat16ELi3ELi2ELi2EEEJNS1_13power_functorIfEEfEEEvT_T0_DpT1_,"",@"SHT_CUDA_INFO"
	.sectionflags	@""
	.align	4


	//----- nvinfo : EIATTR_CUDA_API_VERSION
	.align		4
        /*0000*/ 	.byte	0x04, 0x37
        /*0002*/ 	.short	(.L_7447 - .L_7446)
.L_7446:
        /*0004*/ 	.word	0x00000082


	//----- nvinfo : EIATTR_KPARAM_INFO
	.align		4
.L_7447:
        /*0008*/ 	.byte	0x04, 0x17
        /*000a*/ 	.short	(.L_7449 - .L_7448)
.L_7448:
        /*000c*/ 	.word	0x00000000
        /*0010*/ 	.short	0x0003
        /*0012*/ 	.short	0x0c4c
        /*0014*/ 	.byte	0x00, 0xf0, 0x11, 0x00


	//----- nvinfo : EIATTR_KPARAM_INFO
	.align		4
.L_7449:
        /*0018*/ 	.byte	0x04, 0x17
        /*001a*/ 	.short	(.L_7451 - .L_7450)
.L_7450:
        /*001c*/ 	.word	0x00000000
        /*0020*/ 	.short	0x0002
        /*0022*/ 	.short	0x0c49
        /*0024*/ 	.byte	0x00, 0xf0, 0x05, 0x00


	//----- nvinfo : EIATTR_KPARAM_INFO
	.align		4
.L_7451:
        /*0028*/ 	.byte	0x04, 0x17
        /*002a*/ 	.short	(.L_7453 - .L_7452)
.L_7452:
        /*002c*/ 	.word	0x00000000
        /*0030*/ 	.short	0x0001
        /*0032*/ 	.short	0x0c48
        /*0034*/ 	.byte	0x00, 0xf0, 0x05, 0x00


	//----- nvinfo : EIATTR_KPARAM_INFO
	.align		4
.L_7453:
        /*0038*/ 	.byte	0x04, 0x17
        /*003a*/ 	.short	(.L_7455 - .L_7454)
.L_7454:
        /*003c*/ 	.word	0x00000000
        /*0040*/ 	.short	0x0000
        /*0042*/ 	.short	0x0000
        /*0044*/ 	.byte	0x00, 0xf0, 0x21, 0x31


	//----- nvinfo : EIATTR_SPARSE_MMA_MASK
	.align		4
.L_7455:
        /*0048*/ 	.byte	0x03, 0x50
        /*004a*/ 	.short	0x0000


	//----- nvinfo : EIATTR_MAXREG_COUNT
	.align		4
        /*004c*/ 	.byte	0x03, 0x1b
        /*004e*/ 	.short	0x0080


	//----- nvinfo : EIATTR_MERCURY_ISA_VERSION
	.align		4
        /*0050*/ 	.byte	0x03, 0x5f
        /*0052*/ 	.short	0x0101


	//----- nvinfo : EIATTR_VRC_CTA_INIT_COUNT
	.align		4
        /*0054*/ 	.byte	0x02, 0x4a
	.zero		1
	.zero		1


	//----- nvinfo : EIATTR_EXIT_INSTR_OFFSETS
	.align		4
        /*0058*/ 	.byte	0x04, 0x1c
        /*005a*/ 	.short	(.L_7457 - .L_7456)


	//   ....[0]....
.L_7456:
        /*005c*/ 	.word	0x000001a0


	//   ....[1]....
        /*0060*/ 	.word	0x00000810


	//   ....[2]....
        /*0064*/ 	.word	0x00000860


	//   ....[3]....
        /*0068*/ 	.word	0x00000bc0


	//----- nvinfo : EIATTR_MAX_THREADS
	.align		4
.L_7457:
        /*006c*/ 	.byte	0x04, 0x05
        /*006e*/ 	.short	(.L_7459 - .L_7458)
.L_7458:
        /*0070*/ 	.word	0x00000200
        /*0074*/ 	.word	0x00000001
        /*0078*/ 	.word	0x00000001


	//----- nvinfo : EIATTR_CRS_STACK_SIZE
	.align		4
.L_7459:
        /*007c*/ 	.byte	0x04, 0x1e
        /*007e*/ 	.short	(.L_7461 - .L_7460)
.L_7460:
        /*0080*/ 	.word	0x00000000


	//----- nvinfo : EIATTR_CBANK_PARAM_SIZE
	.align		4
.L_7461:
        /*0084*/ 	.byte	0x03, 0x19
        /*0086*/ 	.short	0x0c50


	//----- nvinfo : EIATTR_PARAM_CBANK
	.align		4
        /*0088*/ 	.byte	0x04, 0x0a
        /*008a*/ 	.short	(.L_7463 - .L_7462)
	.align		4
.L_7462:
        /*008c*/ 	.word	index@(.nv.constant0._ZN2at6native55_GLOBAL__N__de093ff9_22_ForeachBinaryOpList_cu_a911ec4325multi_tensor_apply_kernelINS1_18TensorListMetadataILi3EEENS1_24BinaryOpListAlphaFunctorIN3c108BFloat16ELi3ELi2ELi2EEEJNS1_13power_functorIfEEfEEEvT_T0_DpT1_)
        /*0090*/ 	.short	0x0380
        /*0092*/ 	.short	0x0c50


	//----- nvinfo : EIATTR_SW_WAR
	.align		4
.L_7463:
        /*0094*/ 	.byte	0x04, 0x36
        /*0096*/ 	.short	(.L_7465 - .L_7464)
.L_7464:
        /*0098*/ 	.word	0x00000008
.L_7465:


//--------------------- .nv.info._ZN2at6native55_GLOBAL__N__de093ff9_22_ForeachBinaryOpList_cu_a911ec4325multi_tensor_apply_kernelINS1_18TensorListMetadataILi3EEENS1_24BinaryOpListAlphaFunctorIN3c107complexIfEELi3ELi2ELi2EEEJNS1_13power_functorIS8_EES8_EEEvT_T0_DpT1_ --------------------------
	.section	.nv.info._ZN2at6native55_GLOBAL__N__de093ff9_22_ForeachBinaryOpList_cu_a911ec4325multi_tensor_apply_kernelINS1_18TensorListMetadataILi3EEENS1_24BinaryOpListAlphaFunctorIN3c107complexIfEELi3ELi2ELi2EEEJNS1_13power_functorIS8_EES8_EEEvT_T0_DpT1_,"",@"SHT_CUDA_INFO"
	.sectionflags	@""
	.align	4


	//----- nvinfo : EIATTR_CUDA_API_VERSION
	.align		4
        /*0000*/ 	.byte	0x04, 0x37
        /*0002*/ 	.short	(.L_7467 - .L_7466)
.L_7466:
        /*0004*/ 	.word	0x00000082


	//----- nvinfo : EIATTR_KPARAM_INFO
	.align		4
.L_7467:
        /*0008*/ 	.byte	0x04, 0x17
        /*000a*/ 	.short	(.L_7469 - .L_7468)
.L_7468:
        /*000c*/ 	.word	0x00000000
        /*0010*/ 	.short	0x0003
        /*0012*/ 	.short	0x0c50
        /*0014*/ 	.byte	0x00, 0xf0, 0x21, 0x00


	//----- nvinfo : EIATTR_KPARAM_INFO
	.align		4
.L_7469:
        /*0018*/ 	.byte	0x04, 0x17
        /*001a*/ 	.short	(.L_7471 - .L_7470)
.L_7470:
        /*001c*/ 	.word	0x00000000
        /*0020*/ 	.short	0x0002
        /*0022*/ 	.short	0x0c49
        /*0024*/ 	.byte	0x00, 0xf0, 0x05, 0x00


	//----- nvinfo : EIATTR_KPARAM_INFO
	.align		4
.L_7471:
        /*0028*/ 	.byte	0x04, 0x17
        /*002a*/ 	.short	(.L_7473 - .L_7472)
.L_7472:
        /*002c*/ 	.word	0x00000000
        /*0030*/ 	.short	0x0001
        /*0032*/ 	.short	0x0c48
        /*0034*/ 	.byte	0x00, 0xf0, 0x05, 0x00


	//----- nvinfo : EIATTR_KPARAM_INFO
	.align		4
.L_7473:
        /*0038*/ 	.byte	0x04, 0x17
        /*003a*/ 	.short	(.L_7475 - .L_7474)
.L_7474:
        /*003c*/ 	.word	0x00000000
        /*0040*/ 	.short	0x0000
        /*0042*/ 	.short	0x0000
        /*0044*/ 	.byte	0x00, 0xf0, 0x21, 0x31


	//----- nvinfo : EIATTR_SPARSE_MMA_MASK
	.align		4
.L_7475:
        /*0048*/ 	.byte	0x03, 0x50
        /*004a*/ 	.short	0x0000


	//----- nvinfo : EIATTR_MAXREG_COUNT
	.align		4
        /*004c*/ 	.byte	0x03, 0x1b
        /*004e*/ 	.short	0x0080


	//----- nvinfo : EIATTR_MERCURY_ISA_VERSION
	.align		4
        /*0050*/ 	.byte	0x03, 0x5f
        /*0052*/ 	.short	0x0101


	//----- nvinfo : EIATTR_VRC_CTA_INIT_COUNT
	.align		4
        /*0054*/ 	.byte	0x02, 0x4a
	.zero		1
	.zero		1


	//----- nvinfo : EIATTR_EXIT_INSTR_OFFSETS
	.align		4
        /*0058*/ 	.byte	0x04, 0x1c
        /*005a*/ 	.short	(.L_7477 - .L_7476)


	//   ....[0]....
.L_7476:
        /*005c*/ 	.word	0x000001a0


	//   ....[1]....
        /*0060*/ 	.word	0x0000b270


	//   ....[2]....
        /*0064*/ 	.word	0x0000b2c0


	//   ....[3]....
        /*0068*/ 	.word	0x00015de0


	//----- nvinfo : EIATTR_MAX_THREADS
	.align		4
.L_7477:
        /*006c*/ 	.byte	0x04, 0x05
        /*006e*/ 	.short	(.L_7479 - .L_7478)
.L_7478:
        /*0070*/ 	.word	0x00000200
        /*0074*/ 	.word	0x00000001
        /*0078*/ 	.word	0x00000001


	//----- nvinfo : EIATTR_CRS_STACK_SIZE
	.align		4
.L_7479:
        /*007c*/ 	.byte	0x04, 0x1e
        /*007e*/ 	.short	(.L_7481 - .L_7480)
.L_7480:
        /*0080*/ 	.word	0x00000000


	//----- nvinfo : EIATTR_CBANK_PARAM_SIZE
	.align		4
.L_7481:
        /*0084*/ 	.byte	0x03, 0x19
        /*0086*/ 	.short	0x0c58


	//----- nvinfo : EIATTR_PARAM_CBANK
	.align		4
        /*0088*/ 	.byte	0x04, 0x0a
        /*008a*/ 	.short	(.L_7483 - .L_7482)
	.align		4
.L_7482:
        /*008c*/ 	.word	index@(.nv.constant0._ZN2at6native55_GLOBAL__N__de093ff9_22_ForeachBinaryOpList_cu_a911ec4325multi_tensor_apply_kernelINS1_18TensorListMetadataILi3EEENS1_24BinaryOpListAlphaFunctorIN3c107complexIfEELi3ELi2ELi2EEEJNS1_13power_functorIS8_EES8_EEEvT_T0_DpT1_)
        /*0090*/ 	.short	0x0380
        /*0092*/ 	.short	0x0c58


	//----- nvinfo : EIATTR_SW_WAR
	.align		4
.L_7483:
        /*0094*/ 	.byte	0x04, 0x36
        /*0096*/ 	.short	(.L_7485 - .L_7484)
.L_7484:
        /*0098*/ 	.word	0x00000008
.L_7485:


//--------------------- .nv.info._ZN2at6native55_GLOBAL__N__de093ff9_22_ForeachBinaryOpList_cu_a911ec4325multi_tensor_apply_kernelINS1_18TensorListMetadataILi3EEENS1_24BinaryOpListAlphaFunctorIN3c107complexIdEELi3ELi2ELi2EEEJNS1_13power_functorIS8_EES8_EEEvT_T0_DpT1_ --------------------------
	.section	.nv.info._ZN2at6native55_GLOBAL__N__de093ff9_22_ForeachBinaryOpList_cu_a911ec4325multi_tensor_apply_kernelINS1_18TensorListMetadataILi3EEENS1_24BinaryOpListAlphaFunctorIN3c107complexIdEELi3ELi2ELi2EEEJNS1_13power_functorIS8_EES8_EEEvT_T0_DpT1_,"",@"SHT_CUDA_INFO"
	.sectionflags	@""
	.align	4


	//----- nvinfo : EIATTR_CUDA_API_VERSION
	.align		4
        /*0000*/ 	.byte	0x04, 0x37
        /*0002*/ 	.short	(.L_7487 - .L_7486)
.L_7486:
        /*0004*/ 	.word	0x00000082


	//----- nvinfo : EIATTR_KPARAM_INFO
	.align		4
.L_7487:
        /*0008*/ 	.byte	0x04, 0x17
        /*000a*/ 	.short	(.L_7489 - .L_7488)
.L_7488:
        /*000c*/ 	.word	0x00000000
        /*0010*/ 	.short	0x0003
        /*0012*/ 	.short	0x0c50
        /*0014*/ 	.byte	0x00, 0xf0, 0x41, 0x00


	//----- nvinfo : EIATTR_KPARAM_INFO
	.align		4
.L_7489:
        /*0018*/ 	.byte	0x04, 0x17
        /*001a*/ 	.short	(.L_7491 - .L_7490)
.L_7490:
        /*001c*/ 	.word	0x00000000
        /*0020*/ 	.short	0x0002
        /*0022*/ 	.short	0x0c49
        /*0024*/ 	.byte	0x00, 0xf0, 0x05, 0x00


	//----- nvinfo : EIATTR_KPARAM_INFO
	.align		4
.L_7491:
        /*0028*/ 	.byte	0x04, 0x17
        /*002a*/ 	.short	(.L_7493 - .L_7492)
.L_7492:
        /*002c*/ 	.word	0x00000000
        /*0030*/ 	.short	0x0001
        /*0032*/ 	.short	0x0c48
        /*0034*/ 	.byte	0x00, 0xf0, 0x05, 0x00


	//----- nvinfo : EIATTR_KPARAM_INFO
	.align		4
.L_7493:
        /*0038*/ 	.byte	0x04, 0x17
        /*003a*/ 	.short	(.L_7495 - .L_7494)
.L_7494:
        /*003c*/ 	.word	0x00000000
        /*0040*/ 	.short	0x0000
        /*0042*/ 	.short	0x0000
        /*0044*/ 	.byte	0x00, 0xf0, 0x21, 0x31


	//----- nvinfo : EIATTR_SPARSE_MMA_MASK
	.align		4
.L_7495:
        /*0048*/ 	.byte	0x03, 0x50
        /*004a*/ 	.short	0x0000


	//----- nvinfo : EIATTR_MAXREG_COUNT
	.align		4
        /*004c*/ 	.byte	0x03, 0x1b
        /*004e*/ 	.short	0x0080


	//----- nvinfo : EIATTR_MERCURY_ISA_VERSION
	.align		4
        /*0050*/ 	.byte	0x03, 0x5f
        /*0052*/ 	.short	0x0101


	//----- nvinfo : EIATTR_VRC_CTA_INIT_COUNT
	.align		4
        /*0054*/ 	.byte	0x02, 0x4a
	.zero		1
	.zero		1


	//----- nvinfo : EIATTR_EXIT_INSTR_OFFSETS
	.align		4
        /*0058*/ 	.byte	0x04, 0x1c
        /*005a*/ 	.short	(.L_7497 - .L_7496)


	//   ....[0]....
.L_7496:
        /*005c*/ 	.word	0x000001b0


	//   ....[1]....
        /*0060*/ 	.word	0x000581d0


	//   ....[2]....
        /*0064*/ 	.word	0x00058220


	//   ....[3]....
        /*0068*/ 	.word	0x000affa0


	//----- nvinfo : EIATTR_MAX_THREADS
	.align		4
.L_7497:
        /*006c*/ 	.byte	0x04, 0x05
        /*006e*/ 	.short	(.L_7499 - .L_7498)
.L_7498:
        /*0070*/ 	.word	0x00000200
        /*0074*/ 	.word	0x00000001
        /*0078*/ 	.word	0x00000001


	//----- nvinfo : EIATTR_CRS_STACK_SIZE
	.align		4
.L_7499:
        /*007c*/ 	.byte	0x04, 0x1e
        /*007e*/ 	.short	(.L_7501 - .L_7500)
.L_7500:
        /*0080*/ 	.word	0x00000000


	//----- nvinfo : EIATTR_CBANK_PARAM_SIZE
	.align		4
.L_7501:
        /*0084*/ 	.byte	0x03, 0x19
        /*0086*/ 	.short	0x0c60


	//----- nvinfo : EIATTR_PARAM_CBANK
	.align		4
        /*0088*/ 	.byte	0x04, 0x0a
        /*008a*/ 	.short	(.L_7503 - .L_7502)
	.align		4
.L_7502:
        /*008c*/ 	.word	index@(.nv.constant0._ZN2at6native55_GLOBAL__N__de093ff9_22_ForeachBinaryOpList_cu_a911ec4325multi_tensor_apply_kernelINS1_18TensorListMetadataILi3EEENS1_24BinaryOpListAlphaFunctorIN3c107complexIdEELi3ELi2ELi2EEEJNS1_13power_functorIS8_EES8_EEEvT_T0_DpT1_)
        /*0090*/ 	.short	0x0380
        /*0092*/ 	.short	0x0c60


	//----- nvinfo : EIATTR_SW_WAR
	.align		4
.L_7503:
        /*0094*/ 	.byte	0x04, 0x36
        /*0096*/ 	.short	(.L_7505 - .L_7504)
.L_7504:
        /*0098*/ 	.word	0x00000008
.L_7505:


//--------------------- .nv.info._ZN2at6native55_GLOBAL__N__de093ff9_22_ForeachBinaryOpList_cu_a911ec4325multi_tensor_apply_kernelINS1_18TensorListMetadataILi3EEENS1_24BinaryOpListAlphaFunctorIfLi3ELi2ELi2EEEJNS1_13power_functorIfEEfEEEvT_T0_DpT1_ --------------------------
	.section	.nv.info._ZN2at6native55_GLOBAL__N__de093ff9_22_ForeachBinaryOpList_cu_a911ec4325multi_tensor_apply_kernelINS1_18TensorListMetadataILi3EEENS1_24BinaryOpListAlphaFunctorIfLi3ELi2ELi2EEEJNS1_13power_functorIfEEfEEEvT_T0_DpT1_,"",@"SHT_CUDA_INFO"
	.sectionflags	@""
	.align	4


	//----- nvinfo : EIATTR_CUDA_API_VERSION
	.align		4
        /*0000*/ 	.byte	0x04, 0x37
        /*0002*/ 	.short	(.L_7507 - .L_7506)
.L_7506:
        /*0004*/ 	.word	0x00000082


	//----- nvinfo : EIATTR_KPARAM_INFO
	.align		4
.L_7507:
        /*0008*/ 	.byte	0x04, 0x17
        /*000a*/ 	.short	(.L_7509 - .L_7508)
.L_7508:
        /*000c*/ 	.word	0x00000000
        /*0010*/ 	.short	0x0003
        /*0012*/ 	.short	0x0c4c
        /*0014*/ 	.byte	0x00, 0xf0, 0x11, 0x00


	//----- nvinfo : EIATTR_KPARAM_INFO
	.align		4
.L_7509:
        /*0018*/ 	.byte	0x04, 0x17
        /*001a*/ 	.short	(.L_7511 - .L_7510)
.L_7510:
        /*001c*/ 	.word	0x00000000
        /*0020*/ 	.short	0x0002
        /*0022*/ 	.short	0x0c49
        /*0024*/ 	.byte	0x00, 0xf0, 0x05, 0x00


	//----- nvinfo : EIATTR_KPARAM_INFO
	.align		4
.L_7511:
        /*0028*/ 	.byte	0x04, 0x17
        /*002a*/ 	.short	(.L_7513 - .L_7512)
.L_7512:
        /*002c*/ 	.word	0x00000000
        /*0030*/ 	.short	0x0001
        /*0032*/ 	.short	0x0c48
        /*0034*/ 	.byte	0x00, 0xf0, 0x05, 0x00


	//----- nvinfo : EIATTR_KPARAM_INFO
	.align		4
.L_7513:
        /*0038*/ 	.byte	0x04, 0x17
        /*003a*/ 	.short	(.L_7515 - .L_7514)
.L_7514:
        /*003c*/ 	.word	0x00000000
        /*0040*/ 	.short	0x0000
        /*0042*/ 	.short	0x0000
        /*0044*/ 	.byte	0x00, 0xf0, 0x21, 0x31


	//----- nvinfo : EIATTR_SPARSE_MMA_MASK
	.align		4
.L_7515:
        /*0048*/ 	.byte	0x03, 0x50
        /*004a*/ 	.short	0x0000


	//----- nvinfo : EIATTR_MAXREG_COUNT
	.align		4
        /*004c*/ 	.byte	0x03, 0x1b
        /*004e*/ 	.short	0x0080


	//----- nvinfo : EIATTR_MERCURY_ISA_VERSION
	.align		4
        /*0050*/ 	.byte	0x03, 0x5f
        /*0052*/ 	.short	0x0101


	//----- nvinfo : EIATTR_VRC_CTA_INIT_COUNT
	.align		4
        /*0054*/ 	.byte	0x02, 0x4a
	.zero		1
	.zero		1


	//----- nvinfo : EIATTR_EXIT_INSTR_OFFSETS
	.align		4
        /*0058*/ 	.byte	0x04, 0x1c
        /*005a*/ 	.short	(.L_7517 - .L_7516)


	//   ....[0]....
.L_7516:
        /*005c*/ 	.word	0x000001a0


	//   ....[1]....
        /*0060*/ 	.word	0x00000730


	//   ....[2]....
        /*0064*/ 	.word	0x00000780


	//   ....[3]....
        /*0068*/ 	.word	0x00000a00


	//----- nvinfo : EIATTR_MAX_THREADS
	.align		4
.L_7517:
        /*006c*/ 	.byte	0x04, 0x05
        /*006e*/ 	.short	(.L_7519 - .L_7518)
.L_7518:
        /*0070*/ 	.word	0x00000200
        /*0074*/ 	.word	0x00000001
        /*0078*/ 	.word	0x00000001


	//----- nvinfo : EIATTR_CRS_STACK_SIZE
	.align		4
.L_7519:
        /*007c*/ 	.byte	0x04, 0x1e
        /*007e*/ 	.short	(.L_7521 - .L_7520)
.L_7520:
        /*0080*/ 	.word	0x00000000


	//----- nvinfo : EIATTR_CBANK_PARAM_SIZE
	.align		4
.L_7521:
        /*0084*/ 	.byte	0x03, 0x19
        /*0086*/ 	.short	0x0c50


	//----- nvinfo : EIATTR_PARAM_CBANK
	.align		4
        /*0088*/ 	.byte	0x04, 0x0a
        /*008a*/ 	.short	(.L_7523 - .L_7522)
	.align		4
.L_7522:
        /*008c*/ 	.word	index@(.nv.constant0._ZN2at6native55_GLOBAL__N__de093ff9_22_ForeachBinaryOpList_cu_a911ec4325multi_tensor_apply_kernelINS1_18TensorListMetadataILi3EEENS1_24BinaryOpListAlphaFunctorIfLi3ELi2ELi2EEEJNS1_13power_functorIfEEfEEEvT_T0_DpT1_)
        /*0090*/ 	.short	0x0380
        /*0092*/ 	.short	0x0c50


	//----- nvinfo : EIATTR_SW_WAR
	.align		4
.L_7523:
        /*0094*/ 	.byte	0x04, 0x36
        /*0096*/ 	.short	(.L_7525 - .L_7524)
.L_7524:
        /*0098*/ 	.word	0x00000008
.L_7525:


//--------------------- .nv.info._ZN2at6native55_GLOBAL__N__de093ff9_22_ForeachBinaryOpList_cu_a911ec4325multi_tensor_apply_kernelINS1_18TensorListMetadataILi3EEENS1_24BinaryOpListAlphaFunctorIdLi3ELi2ELi2EEEJNS1_13power_functorIdEEdEEEvT_T0_DpT1_ --------------------------
	.section	.nv.info._ZN2at6native55_GLOBAL__N__de093ff9_22_ForeachBinaryOpList_cu_a911ec4325multi_tensor_apply_kernelINS1_18TensorListMetadataILi3EEENS1_24BinaryOpListAlphaFunctorIdLi3ELi2ELi2EEEJNS1_13power_functorIdEEdEEEvT_T0_DpT1_,"",@"SHT_CUDA_INFO"
	.sectionflags	@""
	.align	4


	//----- nvinfo : EIATTR_CUDA_API_VERSION
	.align		4
        /*0000*/ 	.byte	0x04, 0x37
        /*0002*/ 	.short	(.L_7527 - .L_7526)
.L_7526:
        /*0004*/ 	.word	0x00000082


	//----- nvinfo : EIATTR_KPARAM_INFO
	.align		4
.L_7527:
        /*0008*/ 	.byte	0x04, 0x17
        /*000a*/ 	.short	(.L_7529 - .L_7528)
.L_7528:
        /*000c*/ 	.word	0x00000000
        /*0010*/ 	.short	0x0003
        /*0012*/ 	.short	0x0c50
        /*0014*/ 	.byte	0x00, 0xf0, 0x21, 0x00


	//----- nvinfo : EIATTR_KPARAM_INFO
	.align		4
.L_7529:
        /*0018*/ 	.byte	0x04, 0x17
        /*001a*/ 	.short	(.L_7531 - .L_7530)
.L_7530:
        /*001c*/ 	.word	0x00000000
        /*0020*/ 	.short	0x0002
        /*0022*/ 	.short	0x0c49
        /*0024*/ 	.byte	0x00, 0xf0, 0x05, 0x00


	//----- nvinfo : EIATTR_KPARAM_INFO
	.align		4
.L_7531:
        /*0028*/ 	.byte	0x04, 0x17
        /*002a*/ 	.short	(.L_7533 - .L_7532)
.L_7532:
        /*002c*/ 	.word	0x00000000
        /*0030*/ 	.short	0x0001
        /*0032*/ 	.short	0x0c48
        /*0034*/ 	.byte	0x00, 0xf0, 0x05, 0x00


	//----- nvinfo : EIATTR_KPARAM_INFO
	.align		4
.L_7533:
        /*0038*/ 	.byte	0x04, 0x17
        /*003a*/ 	.short	(.L_7535 - .L_7534)
.L_7534:
        /*003c*/ 	.word	0x00000000
        /*0040*/ 	.short	0x0000
        /*0042*/ 	.short	0x0000
        /*0044*/ 	.byte	0x00, 0xf0, 0x21, 0x31


	//----- nvinfo : EIATTR_SPARSE_MMA_MASK
	.align		4
.L_7535:
        /*0048*/ 	.byte	0x03, 0x50
        /*004a*/ 	.short	0x0000


	//----- nvinfo : EIATTR_MAXREG_COUNT
	.align		4
        /*004c*/ 	.byte	0x03, 0x1b
        /*004e*/ 	.short	0x0080


	//----- nvinfo : EIATTR_MERCURY_ISA_VERSION
	.align		4
        /*0050*/ 	.byte	0x03, 0x5f
        /*0052*/ 	.short	0x0101


	//----- nvinfo : EIATTR_VRC_CTA_INIT_COUNT
	.align		4
        /*0054*/ 	.byte	0x02, 0x4a
	.zero		1
	.zero		1


	//----- nvinfo : EIATTR_EXIT_INSTR_OFFSETS
	.align		4
        /*0058*/ 	.byte	0x04, 0x1c
        /*005a*/ 	.short	(.L_7537 - .L_7536)


	//   ....[0]....
.L_7536:
        /*005c*/ 	.word	0x000001a0


	//   ....[1]....
        /*0060*/ 	.word	0x00001f90


	//   ....[2]....
        /*0064*/ 	.word	0x00001fe0


	//   ....[3]....
        /*0068*/ 	.word	0x000039c0


	//----- nvinfo : EIATTR_MAX_THREADS
	.align		4
.L_7537:
        /*006c*/ 	.byte	0x04, 0x05
        /*006e*/ 	.short	(.L_7539 - .L_7538)
.L_7538:
        /*0070*/ 	.word	0x00000200
        /*0074*/ 	.word	0x00000001
        /*0078*/ 	.word	0x00000001


	//----- nvinfo : EIATTR_CRS_STACK_SIZE
	.align		4
.L_7539:
        /*007c*/ 	.byte	0x04, 0x1e
        /*007e*/ 	.short	(.L_7541 - .L_7540)
.L_7540:
        /*0080*/ 	.word	0x00000000


	//----- nvinfo : EIATTR_CBANK_PARAM_SIZE
	.align		4
.L_7541:
        /*0084*/ 	.byte	0x03, 0x19
        /*0086*/ 	.short	0x0c58


	//----- nvinfo : EIATTR_PARAM_CBANK
	.align		4
        /*0088*/ 	.byte	0x04, 0x0a
        /*008a*/ 	.short	(.L_7543 - .L_7542)
	.align		4
.L_7542:
        /*008c*/ 	.word	index@(.nv.constant0._ZN2at6native55_GLOBAL__N__de093ff9_22_ForeachBinaryOpList_cu_a911ec4325multi_tensor_apply_kernelINS1_18TensorListMetadataILi3EEENS1_24BinaryOpListAlphaFunctorIdLi3ELi2ELi2EEEJNS1_13power_functorIdEEdEEEvT_T0_DpT1_)
        /*0090*/ 	.short	0x0380
        /*0092*/ 	.short	0x0c58


	//----- nvinfo : EIATTR_SW_WAR
	.align		4
.L_7543:
        /*0094*/ 	.byte	0x04, 0x36
        /*0096*/ 	.short	(.L_7545 - .L_7544)
.L_7544:
        /*0098*/ 	.word	0x00000008
.L_7545:


//--------------------- .nv.info._ZN2at6native55_GLOBAL__N__de093ff9_22_ForeachBinaryOpList_cu_a911ec4325multi_tensor_apply_kernelINS1_18TensorListMetadataILi3EEENS1_24BinaryOpListAlphaFunctorIsLi3ELi2ELi2EEEJNS1_13power_functorIsEEsEEEvT_T0_DpT1_ --------------------------
	.section	.nv.info._ZN2at6native55_GLOBAL__N__de093ff9_22_ForeachBinaryOpList_cu_a911ec4325multi_tensor_apply_kernelINS1_18TensorListMetadataILi3EEENS1_24BinaryOpListAlphaFunctorIsLi3ELi2ELi2EEEJNS1_13power_functorIsEEsEEEvT_T0_DpT1_,"",@"SHT_CUDA_INFO"
	.sectionflags	@""
	.align	4


	//----- nvinfo : EIATTR_CUDA_API_VERSION
	.align		4
        /*0000*/ 	.byte	0x04, 0x37
        /*0002*/ 	.short	(.L_7547 - .L_7546)
.L_7546:
        /*0004*/ 	.word	0x00000082


	//----- nvinfo : EIATTR_KPARAM_INFO
	.align		4
.L_7547:
        /*0008*/ 	.byte	0x04, 0x17
        /*000a*/ 	.short	(.L_7549 - .L_7548)
.L_7548:
        /*000c*/ 	.word	0x00000000
        /*0010*/ 	.short	0x0003
        /*0012*/ 	.short	0x0c4a
        /*0014*/ 	.byte	0x00, 0xf0, 0x09, 0x00


	//----- nvinfo : EIATTR_KPARAM_INFO
	.align		4
.L_7549:
        /*0018*/ 	.byte	0x04, 0x17
        /*001a*/ 	.short	(.L_7551 - .L_7550)
.L_7550:
        /*001c*/ 	.word	0x00000000
        /*0020*/ 	.short	0x0002
        /*0022*/ 	.short	0x0c49
        /*0024*/ 	.byte	0x00, 0xf0, 0x05, 0x00


	//----- nvinfo : EIATTR_KPARAM_INFO
	.align		4
.L_7551:
        /*0028*/ 	.byte	0x04, 0x17
        /*002a*/ 	.short	(.L_7553 - .L_7552)
.L_7552:
        /*002c*/ 	.word	0x00000000
        /*0030*/ 	.short	0x0001
        /*0032*/ 	.short	0x0c48
        /*0034*/ 	.byte	0x00, 0xf0, 0x05, 0x00


	//----- nvinfo : EIATTR_KPARAM_INFO
	.align		4
.L_7553:
        /*0038*/ 	.byte	0x04, 0x17
        /*003a*/ 	.short	(.L_7555 - .L_7554)
.L_7554:
        /*003c*/ 	.word	0x00000000
        /*0040*/ 	.short	0x0000
        /*0042*/ 	.short	0x0000
        /*0044*/ 	.byte	0x00, 0xf0, 0x21, 0x31


	//----- nvinfo : EIATTR_SPARSE_MMA_MASK
	.align		4
.L_7555:
        /*0048*/ 	.byte	0x03, 0x50
        /*004a*/ 	.short	0x0000


	//----- nvinfo : EIATTR_MAXREG_COUNT
	.align		4
        /*004c*/ 	.byte	0x03, 0x1b
        /*004e*/ 	.short	0x0080


	//----- nvinfo : EIATTR_MERCURY_ISA_VERSION
	.align		4
        /*0050*/ 	.byte	0x03, 0x5f
        /*0052*/ 	.short	0x0101


	//----- nvinfo : EIATTR_VRC_CTA_INIT_COUNT
	.align		4
        /*0054*/ 	.byte	0x02, 0x4a
	.zero		1
	.zero		1


	//----- nvinfo : EIATTR_EXIT_INSTR_OFFSETS
	.align		4
        /*0058*/ 	.byte	0x04, 0x1c
        /*005a*/ 	.short	(.L_7557 - .L_7556)


	//   ....[0]....
.L_7556:
        /*005c*/ 	.word	0x000001a0


	//   ....[1]....
        /*0060*/ 	.word	0x00001320


	//   ....[2]....
        /*0064*/ 	.word	0x00001370


	//   ....[3]....
        /*0068*/ 	.word	0x00002160


	//----- nvinfo : EIATTR_MAX_THREADS
	.align		4
.L_7557:
        /*006c*/ 	.byte	0x04, 0x05
        /*006e*/ 	.short	(.L_7559 - .L_7558)
.L_7558:
        /*0070*/ 	.word	0x00000200
        /*0074*/ 	.word	0x00000001
        /*0078*/ 	.word	0x00000001


	//----- nvinfo : EIATTR_CRS_STACK_SIZE
	.align		4
.L_7559:
        /*007c*/ 	.byte	0x04, 0x1e
        /*007e*/ 	.short	(.L_7561 - .L_7560)
.L_7560:
        /*0080*/ 	.word	0x00000000


	//----- nvinfo : EIATTR_CBANK_PARAM_SIZE
	.align		4
.L_7561:
        /*0084*/ 	.byte	0x03, 0x19
        /*0086*/ 	.short	0x0c4c


	//----- nvinfo : EIATTR_PARAM_CBANK
	.align		4
        /*0088*/ 	.byte	0x04, 0x0a
        /*008a*/ 	.short	(.L_7563 - .L_7562)
	.align		4
.L_7562:
        /*008c*/ 	.word	index@(.nv.constant0._ZN2at6native55_GLOBAL__N__de093ff9_22_ForeachBinaryOpList_cu_a911ec4325multi_tensor_apply_kernelINS1_18TensorListMetadataILi3EEENS1_24BinaryOpListAlphaFunctorIsLi3ELi2ELi2EEEJNS1_13power_functorIsEEsEEEvT_T0_DpT1_)
        /*0090*/ 	.short	0x0380
        /*0092*/ 	.short	0x0c4c


	//----- nvinfo : EIATTR_SW_WAR
	.align		4
.L_7563:
        /*0094*/ 	.byte	0x04, 0x36
        /*0096*/ 	.short	(.L_7565 - .L_7564)
.L_7564:
        /*0098*/ 	.word	0x00000008
.L_7565:


//--------------------- .nv.info._ZN2at6native55_GLOBAL__N__de093ff9_22_ForeachBinaryOpList_cu_a911ec4325multi_tensor_apply_kernelINS1_18TensorListMetadataILi3EEENS1_24BinaryOpListAlphaFunctorIlLi3ELi2ELi2EEEJNS1_13power_functorIlEElEEEvT_T0_DpT1_ --------------------------
	.section	.nv.info._ZN2at6native55_GLOBAL__N__de093ff9_22_ForeachBinaryOpList_cu_a911ec4325multi_tensor_apply_kernelINS1_18TensorListMetadataILi3EEENS1_24BinaryOpListAlphaFunctorIlLi3ELi2ELi2EEEJNS1_13power_functorIlEElEEEvT_T0_DpT1_,"",@"SHT_CUDA_INFO"
	.sectionflags	@""
	.align	4


	//----- nvinfo : EIATTR_CUDA_API_VERSION
	.align		4
        /*0000*/ 	.byte	0x04, 0x37
        /*0002*/ 	.short	(.L_7567 - .L_7566)
.L_7566:
        /*0004*/ 	.word	0x00000082


	//----- nvinfo : EIATTR_KPARAM_INFO
	.align		4
.L_7567:
        /*0008*/ 	.byte	0x04, 0x17
        /*000a*/ 	.short	(.L_7569 - .L_7568)
.L_7568:
        /*000c*/ 	.word	0x00000000
        /*0010*/ 	.short	0x0003
        /*0012*/ 	.short	0x0c50
        /*0014*/ 	.byte	0x00, 0xf0, 0x21, 0x00


	//----- nvinfo : EIATTR_KPARAM_INFO
	.align		4
.L_7569:
        /*0018*/ 	.byte	0x04, 0x17
        /*001a*/ 	.short	(.L_7571 - .L_7570)
.L_7570:
        /*001c*/ 	.word	0x00000000
        /*0020*/ 	.short	0x0002
        /*0022*/ 	.short	0x0c49
        /*0024*/ 	.byte	0x00, 0xf0, 0x05, 0x00


	//----- nvinfo : EIATTR_KPARAM_INFO
	.align		4
.L_7571:
        /*0028*/ 	.byte	0x04, 0x17
        /*002a*/ 	.short	(.L_7573 - .L_7572)
.L_7572:
        /*002c*/ 	.word	0x00000000
        /*0030*/ 	.short	0x0001
        /*0032*/ 	.short	0x0c48
        /*0034*/ 	.byte	0x00, 0xf0, 0x05, 0x00


	//----- nvinfo : EIATTR_KPARAM_INFO
	.align		4
.L_7573:
        /*0038*/ 	.byte	0x04, 0x17
        /*003a*/ 	.short	(.L_7575 - .L_7574)
.L_7574:
        /*003c*/ 	.word	0x00000000
        /*0040*/ 	.short	0x0000
        /*0042*/ 	.short	0x0000
        /*0044*/ 	.byte	0x00, 0xf0, 0x21, 0x31


	//----- nvinfo : EIATTR_SPARSE_MMA_MASK
	.align		4
.L_7575:
        /*0048*/ 	.byte	0x03, 0x50
        /*004a*/ 	.short	0x0000


	//----- nvinfo : EIATTR_MAXREG_COUNT
	.align		4
        /*004c*/ 	.byte	0x03, 0x1b
        /*004e*/ 	.short	0x0080


	//----- nvinfo : EIATTR_MERCURY_ISA_VERSION
	.align		4
        /*0050*/ 	.byte	0x03, 0x5f
        /*0052*/ 	.short	0x0101


	//----- nvinfo : EIATTR_VRC_CTA_INIT_COUNT
	.align		4
        /*0054*/ 	.byte	0x02, 0x4a
	.zero		1
	.zero		1


	//----- nvinfo : EIATTR_EXIT_INSTR_OFFSETS
	.align		4
        /*0058*/ 	.byte	0x04, 0x1c
        /*005a*/ 	.short	(.L_7577 - .L_7576)


	//   ....[0]....
.L_7576:
        /*005c*/ 	.word	0x000001a0


	//   ....[1]....
        /*0060*/ 	.word	0x000016f0


	//   ....[2]....
        /*0064*/ 	.word	0x00001740


	//   ....[3]....
        /*0068*/ 	.word	0x000028e0


	//----- nvinfo : EIATTR_MAX_THREADS
	.align		4
.L_7577:
        /*006c*/ 	.byte	0x04, 0x05
        /*006e*/ 	.short	(.L_7579 - .L_7578)
.L_7578:
        /*0070*/ 	.word	0x00000200
        /*0074*/ 	.word	0x00000001
        /*0078*/ 	.word	0x00000001


	//----- nvinfo : EIATTR_CRS_STACK_SIZE
	.align		4
.L_7579:
        /*007c*/ 	.byte	0x04, 0x1e
        /*007e*/ 	.short	(.L_7581 - .L_7580)
.L_7580:
        /*0080*/ 	.word	0x00000000


	//----- nvinfo : EIATTR_CBANK_PARAM_SIZE
	.align		4
.L_7581:
        /*0084*/ 	.byte	0x03, 0x19
        /*0086*/ 	.short	0x0c58


	//----- nvinfo : EIATTR_PARAM_CBANK
	.align		4
        /*0088*/ 	.byte	0x04, 0x0a
        /*008a*/ 	.short	(.L_7583 - .L_7582)
	.align		4
.L_7582:
        /*008c*/ 	.word	index@(.nv.constant0._ZN2at6native55_GLOBAL__N__de093ff9_22_ForeachBinaryOpList_cu_a911ec4325multi_tensor_apply_kernelINS1_18TensorListMetadataILi3EEENS1_24BinaryOpListAlphaFunctorIlLi3ELi2ELi2EEEJNS1_13power_functorIlEElEEEvT_T0_DpT1_)
        /*0090*/ 	.short	0x0380
        /*0092*/ 	.short	0x0c58


	//----- nvinfo : EIATTR_SW_WAR
	.align		4
.L_7583:
        /*0094*/ 	.byte	0x04, 0x36
        /*0096*/ 	.short	(.L_7585 - .L_7584)
.L_7584:
        /*0098*/ 	.word	0x00000008
.L_7585:


//--------------------- .nv.info._ZN2at6native55_GLOBAL__N__de093ff9_22_ForeachBinaryOpList_cu_a911ec4325multi_tensor_apply_kernelINS1_18TensorListMetadataILi3EEENS1_24BinaryOpListAlphaFunctorIiLi3ELi2ELi2EEEJNS1_13power_functorIiEEiEEEvT_T0_DpT1_ --------------------------
	.section	.nv.info._ZN2at6native55_GLOBAL__N__de093ff9_22_ForeachBinaryOpList_cu_a911ec4325multi_tensor_apply_kernelINS1_18TensorListMetadataILi3EEENS1_24BinaryOpListAlphaFunctorIiLi3ELi2ELi2EEEJNS1_13power_functorIiEEiEEEvT_T0_DpT1_,"",@"SHT_CUDA_INFO"
	.sectionflags	@""
	.align	4


	//----- nvinfo : EIATTR_CUDA_API_VERSION
	.align		4
        /*0000*/ 	.byte	0x04, 0x37
        /*0002*/ 	.short	(.L_7587 - .L_7586)
.L_7586:
        /*0004*/ 	.word	0x00000082


	//----- nvinfo : EIATTR_KPARAM_INFO
	.align		4
.L_7587:
        /*0008*/ 	.byte	0x04, 0x17
        /*000a*/ 	.short	(.L_7589 - .L_7588)
.L_7588:
        /*000c*/ 	.word	0x00000000
        /*0010*/ 	.short	0x0003
        /*0012*/ 	.short	0x0c4c
        /*0014*/ 	.byte	0x00, 0xf0, 0x11, 0x00


	//----- nvinfo : EIATTR_KPARAM_INFO
	.align		4
.L_7589:
        /*0018*/ 	.byte	0x04, 0x17
        /*001a*/ 	.short	(.L_7591 - .L_7590)
.L_7590:
        /*001c*/ 	.word	0x00000000
        /*0020*/ 	.short	0x0002
        /*0022*/ 	.short	0x0c49
        /*0024*/ 	.byte	0x00, 0xf0, 0x05, 0x00


	//----- nvinfo : EIATTR_KPARAM_INFO
	.align		4
.L_7591:
        /*0028*/ 	.byte	0x04, 0x17
        /*002a*/ 	.short	(.L_7593 - .L_7592)
.L_7592:
        /*002c*/ 	.word	0x00000000
        /*0030*/ 	.short	0x0001
        /*0032*/ 	.short	0x0c48
        /*0034*/ 	.byte	0x00, 0xf0, 0x05, 0x00


	//----- nvinfo : EIATTR_KPARAM_INFO
	.align		4
.L_7593:
        /*0038*/ 	.byte	0x04, 0x17
        /*003a*/ 	.short	(.L_7595 - .L_7594)
.L_7594:
        /*003c*/ 	.word	0x00000000
        /*0040*/ 	.short	0x0000
        /*0042*/ 	.short	0x0000
        /*0044*/ 	.byte	0x00, 0xf0, 0x21, 0x31


	//----- nvinfo : EIATTR_SPARSE_MMA_MASK
	.align		4
.L_7595:
        /*0048*/ 	.byte	0x03, 0x50
        /*004a*/ 	.short	0x0000


	//----- nvinfo : EIATTR_MAXREG_COUNT
	.align		4
        /*004c*/ 	.byte	0x03, 0x1b
        /*004e*/ 	.short	0x0080


	//----- nvinfo : EIATTR_MERCURY_ISA_VERSION
	.align		4
        /*0050*/ 	.byte	0x03, 0x5f
        /*0052*/ 	.short	0x0101


	//----- nvinfo : EIATTR_VRC_CTA_INIT_COUNT
	.align		4
        /*0054*/ 	.byte	0x02, 0x4a
	.zero		1
	.zero		1


	//----- nvinfo : EIATTR_EXIT_INSTR_OFFSETS
	.align		4
        /*0058*/ 	.byte	0x04, 0x1c
        /*005a*/ 	.short	(.L_7597 - .L_7596)


	//   ....[0]....
.L_7596:
        /*005c*/ 	.word	0x000001a0


	//   ....[1]....
        /*0060*/ 	.word	0x00000f40


	//   ....[2]....
        /*0064*/ 	.word	0x00000f90


	//   ....[3]....
        /*0068*/ 	.word	0x000019b0


	//----- nvinfo : EIATTR_MAX_THREADS
	.align		4
.L_7597:
        /*006c*/ 	.byte	0x04, 0x05
        /*006e*/ 	.short	(.L_7599 - .L_7598)
.L_7598:
        /*0070*/ 	.word	0x00000200
        /*0074*/ 	.word	0x00000001
        /*0078*/ 	.word	0x00000001


	//----- nvinfo : EIATTR_CRS_STACK_SIZE
	.align		4
.L_7599:
        /*007c*/ 	.byte	0x04, 0x1e
        /*007e*/ 	.short	(.L_7601 - .L_7600)
.L_7600:
        /*0080*/ 	.word	0x00000000


	//----- nvinfo : EIATTR_CBANK_PARAM_SIZE
	.align		4
.L_7601:
        /*0084*/ 	.byte	0x03, 0x19
        /*0086*/ 	.short	0x0c50


	//----- nvinfo : EIATTR_PARAM_CBANK
	.align		4
        /*0088*/ 	.byte	0x04, 0x0a
        /*008a*/ 	.short	(.L_7603 - .L_7602)
	.align		4
.L_7602:
        /*008c*/ 	.word	index@(.nv.constant0._ZN2at6native55_GLOBAL__N__de093ff9_22_ForeachBinaryOpList_cu_a911ec4325multi_tensor_apply_kernelINS1_18TensorListMetadataILi3EEENS1_24BinaryOpListAlphaFunctorIiLi3ELi2ELi2EEEJNS1_13power_functorIiEEiEEEvT_T0_DpT1_)
        /*0090*/ 	.short	0x0380
        /*0092*/ 	.short	0x0c50


	//----- nvinfo : EIATTR_SW_WAR
	.align		4
.L_7603:
        /*0094*/ 	.byte	0x04, 0x36
        /*0096*/ 	.short	(.L_7605 - .L_7604)
.L_7604:
        /*0098*/ 	.word	0x00000008
.L_7605:


//--------------------- .nv.info._ZN2at6native55_GLOBAL__N__de093ff9_22_ForeachBinaryOpList_cu_a911ec4325multi_tensor_apply_kernelINS1_18TensorListMetadataILi3EEENS1_24BinaryOpListAlphaFunctorIaLi3ELi2ELi2EEEJNS1_13power_functorIaEEaEEEvT_T0_DpT1_ --------------------------
	.section	.nv.info._ZN2at6native55_GLOBAL__N__de093ff9_22_ForeachBinaryOpList_cu_a911ec4325multi_tensor_apply_kernelINS1_18TensorListMetadataILi3EEENS1_24BinaryOpListAlphaFunctorIaLi3ELi2ELi2EEEJNS1_13power_functorIaEEaEEEvT_T0_DpT1_,"",@"SHT_CUDA_INFO"
	.sectionflags	@""
	.align	4


	//----- nvinfo : EIATTR_CUDA_API_VERSION
	.align		4
        /*0000*/ 	.byte	0x04, 0x37
        /*0002*/ 	.short	(.L_7607 - .L_7606)
.L_7606:
        /*0004*/ 	.word	0x00000082


	//----- nvinfo : EIATTR_KPARAM_INFO
	.align		4
.L_7607:
        /*0008*/ 	.byte	0x04, 0x17
        /*000a*/ 	.short	(.L_7609 - .L_7608)
.L_7608:
        /*000c*/ 	.word	0x00000000
        /*0010*/ 	.short	0x0003
        /*0012*/ 	.short	0x0c4a
        /*0014*/ 	.byte	0x00, 0xf0, 0x05, 0x00


	//----- nvinfo : EIATTR_KPARAM_INFO
	.align		4
.L_7609:
        /*0018*/ 	.byte	0x04, 0x17
        /*001a*/ 	.short	(.L_7611 - .L_7610)
.L_7610:
        /*001c*/ 	.word	0x00000000
        /*0020*/ 	.short	0x0002
        /*0022*/ 	.short	0x0c49
        /*0024*/ 	.byte	0x00, 0xf0, 0x05, 0x00


	//----- nvinfo : EIATTR_KPARAM_INFO
	.align		4
.L_7611:
        /*0028*/ 	.byte	0x04, 0x17
        /*002a*/ 	.short	(.L_7613 - .L_7612)
.L_7612:
        /*002c*/ 	.word	0x00000000
        /*0030*/ 	.short	0x0001
        /*0032*/ 	.short	0x0c48
        /*0034*/ 	.byte	0x00, 0xf0, 0x05, 0x00


	//----- nvinfo : EIATTR_KPARAM_INFO
	.align		4
.L_7613:
        /*0038*/ 	.byte	0x04, 0x17
        /*003a*/ 	.short	(.L_7615 - .L_7614)
.L_7614:
        /*003c*/ 	.word	0x00000000
        /*0040*/ 	.short	0x0000
        /*0042*/ 	.short	0x0000
        /*0044*/ 	.byte	0x00, 0xf0, 0x21, 0x31


	//----- nvinfo : EIATTR_SPARSE_MMA_MASK
	.align		4
.L_7615:
        /*0048*/ 	.byte	0x03, 0x50
        /*004a*/ 	.short	0x0000


	//----- nvinfo : EIATTR_MAXREG_COUNT
	.align		4
        /*004c*/ 	.byte	0x03, 0x1b
        /*004e*/ 	.short	0x0080


	//----- nvinfo : EIATTR_MERCURY_ISA_VERSION
	.align		4
        /*0050*/ 	.byte	0x03, 0x5f
        /*0052*/ 	.short	0x0101


	//----- nvinfo : EIATTR_VRC_CTA_INIT_COUNT
	.align		4
        /*0054*/ 	.byte	0x02, 0x4a
	.zero		1
	.zero		1


	//----- nvinfo : EIATTR_EXIT_INSTR_OFFSETS
	.align		4
        /*0058*/ 	.byte	0x04, 0x1c
        /*005a*/ 	.short	(.L_7617 - .L_7616)


	//   ....[0]....
.L_7616:
        /*005c*/ 	.word	0x000001a0


	//   ....[1]....
        /*0060*/ 	.word	0x000013b0


	//   ....[2]....
        /*0064*/ 	.word	0x00001400


	//   ....[3]....
        /*0068*/ 	.word	0x00002330


	//----- nvinfo : EIATTR_MAX_THREADS
	.align		4
.L_7617:
        /*006c*/ 	.byte	0x04, 0x05
        /*006e*/ 	.short	(.L_7619 - .L_7618)
.L_7618:
        /*0070*/ 	.word	0x00000200
        /*0074*/ 	.word	0x00000001
        /*0078*/ 	.word	0x00000001


	//----- nvinfo : EIATTR_CRS_STACK_SIZE
	.align		4
.L_7619:
        /*007c*/ 	.byte	0x04, 0x1e
        /*007e*/ 	.short	(.L_7621 - .L_7620)
.L_7620:
        /*0080*/ 	.word	0x00000000


	//----- nvinfo : EIATTR_CBANK_PARAM_SIZE
	.align		4
.L_7621:
        /*0084*/ 	.byte	0x03, 0x19
        /*0086*/ 	.short	0x0c4b


	//----- nvinfo : EIATTR_PARAM_CBANK
	.align		4
        /*0088*/ 	.byte	0x04, 0x0a
        /*008a*/ 	.short	(.L_7623 - .L_7622)
	.align		4
.L_7622:
        /*008c*/ 	.word	index@(.nv.constant0._ZN2at6native55_GLOBAL__N__de093ff9_22_ForeachBinaryOpList_cu_a911ec4325multi_tensor_apply_kernelINS1_18TensorListMetadataILi3EEENS1_24BinaryOpListAlphaFunctorIaLi3ELi2ELi2EEEJNS1_13power_functorIaEEaEEEvT_T0_DpT1_)
        /*0090*/ 	.short	0x0380
        /*0092*/ 	.short	0x0c4b


	//----- nvinfo : EIATTR_SW_WAR
	.align		4
.L_7623:
        /*0094*/ 	.byte	0x04, 0x36
        /*0096*/ 	.short	(.L_7625 - .L_7624)
.L_7624:
        /*0098*/ 	.word	0x00000008
.L_7625:


//--------------------- .nv.info._ZN2at6native55_GLOBAL__N__de093ff9_22_ForeachBinaryOpList_cu_a911ec4325multi_tensor_apply_kernelINS1_18TensorListMetadataILi3EEENS1_24BinaryOpListAlphaFunctorIhLi3ELi2ELi2EEEJNS1_13power_functorIhEEhEEEvT_T0_DpT1_ --------------------------
	.section	.nv.info._ZN2at6native55_GLOBAL__N__de093ff9_22_ForeachBinaryOpList_cu_a911ec4325multi_tensor_apply_kernelINS1_18TensorListMetadataILi3EEENS1_24BinaryOpListAlphaFunctorIhLi3ELi2ELi2EEEJNS1_13power_functorIhEEhEEEvT_T0_DpT1_,"",@"SHT_CUDA_INFO"
	.sectionflags	@""
	.align	4


	//----- nvinfo : EIATTR_CUDA_API_VERSION
	.align		4
        /*0000*/ 	.byte	0x04, 0x37
        /*0002*/ 	.short	(.L_7627 - .L_7626)
.L_7626:
        /*0004*/ 	.word	0x00000082


	//----- nvinfo : EIATTR_KPARAM_INFO
	.align		4
.L_7627:
        /*0008*/ 	.byte	0x04, 0x17
        /*000a*/ 	.short	(.L_7629 - .L_7628)
.L_7628:
        /*000c*/ 	.word	0x00000000
        /*0010*/ 	.short	0x0003
        /*0012*/ 	.short	0x0c4a
        /*0014*/ 	.byte	0x00, 0xf0, 0x05, 0x00


	//----- nvinfo : EIATTR_KPARAM_INFO
	.align		4
.L_7629:
        /*0018*/ 	.byte	0x04, 0x17
        /*001a*/ 	.short	(.L_7631 - .L_7630)
.L_7630:
        /*001c*/ 	.word	0x00000000
        /*0020*/ 	.short	0x0002
        /*0022*/ 	.short	0x0c49
        /*0024*/ 	.byte	0x00, 0xf0, 0x05, 0x00


	//----- nvinfo : EIATTR_KPARAM_INFO
	.align		4
.L_7631:
        /*0028*/ 	.byte	0x04, 0x17
        /*002a*/ 	.short	(.L_7633 - .L_7632)
.L_7632:
        /*002c*/ 	.word	0x00000000
        /*0030*/ 	.short	0x0001
        /*0032*/ 	.short	0x0c48
        /*0034*/ 	.byte	0x00, 0xf0, 0x05, 0x00


	//----- nvinfo : EIATTR_KPARAM_INFO
	.align		4
.L_7633:
        /*0038*/ 	.byte	0x04, 0x17
        /*003a*/ 	.short	(.L_7635 - .L_7634)
.L_7634:
        /*003c*/ 	.word	0x00000000
        /*0040*/ 	.short	0x0000
        /*0042*/ 	.short	0x0000
        /*0044*/ 	.byte	0x00, 0xf0, 0x21, 0x31


	//----- nvinfo : EIATTR_SPARSE_MMA_MASK
	.align		4
.L_7635:
        /*0048*/ 	.byte	0x03, 0x50
        /*004a*/ 	.short	0x0000


	//----- nvinfo : EIATTR_MAXREG_COUNT
	.align		4
        /*004c*/ 	.byte	0x03, 0x1b
        /*004e*/ 	.short	0x0080


	//----- nvinfo : EIATTR_MERCURY_ISA_VERSION
	.align		4
        /*0050*/ 	.byte	0x03, 0x5f
        /*0052*/ 	.short	0x0101


	//----- nvinfo : EIATTR_VRC_CTA_INIT_COUNT
	.align		4
        /*0054*/ 	.byte	0x02, 0x4a
	.zero		1
	.zero		1


	//----- nvinfo : EIATTR_EXIT_INSTR_OFFSETS
	.align		4
        /*0058*/ 	.byte	0x04, 0x1c
        /*005a*/ 	.short	(.L_7637 - .L_7636)


	//   ....[0]....
.L_7636:
        /*005c*/ 	.word	0x000001b0


	//   ....[1]....
        /*0060*/ 	.word	0x00000c00


	//   ....[2]....
        /*0064*/ 	.word	0x00000c50


	//   ....[3]....
        /*0068*/ 	.word	0x000013e0


	//----- nvinfo : EIATTR_MAX_THREADS
	.align		4
.L_7637:
        /*006c*/ 	.byte	0x04, 0x05
        /*006e*/ 	.short	(.L_7639 - .L_7638)
.L_7638:
        /*0070*/ 	.word	0x00000200
        /*0074*/ 	.word	0x00000001
        /*0078*/ 	.word	0x00000001


	//----- nvinfo : EIATTR_CRS_STACK_SIZE
	.align		4
.L_7639:
        /*007c*/ 	.byte	0x04, 0x1e
        /*007e*/ 	.short	(.L_7641 - .L_7640)
.L_7640:
        /*0080*/ 	.word	0x00000000


	//----- nvinfo : EIATTR_CBANK_PARAM_SIZE
	.align		4
.L_7641:
        /*0084*/ 	.byte	0x03, 0x19
        /*0086*/ 	.short	0x0c4b


	//----- nvinfo : EIATTR_PARAM_CBANK
	.align		4
        /*0088*/ 	.byte	0x04, 0x0a
        /*008a*/ 	.short	(.L_7643 - .L_7642)
	.align		4
.L_7642:
        /*008c*/ 	.word	index@(.nv.constant0._ZN2at6native55_GLOBAL__N__de093ff9_22_ForeachBinaryOpList_cu_a911ec4325multi_tensor_apply_kernelINS1_18TensorListMetadataILi3EEENS1_24BinaryOpListAlphaFunctorIhLi3ELi2ELi2EEEJNS1_13power_functorIhEEhEEEvT_T0_DpT1_)
        /*0090*/ 	.short	0x0380
        /*0092*/ 	.short	0x0c4b


	//----- nvinfo : EIATTR_SW_WAR
	.align		4
.L_7643:
        /*0094*/ 	.byte	0x04, 0x36
        /*0096*/ 	.short	(.L_7645 - .L_7644)
.L_7644:
        /*0098*/ 	.word	0x00000008
.L_7645:


//--------------------- .nv.info._ZN2at6native55_GLOBAL__N__de093ff9_22_ForeachBinaryOpList_cu_a911ec4325multi_tensor_apply_kernelINS1_18TensorListMetadataILi2EEENS1_24BinaryOpListAlphaFunctorIN3c104HalfELi2ELi2ELi0EEEJNS1_13power_functorIfEEfEEEvT_T0_DpT1_ --------------------------
	.section	.nv.info._ZN2at6native55_GLOBAL__N__de093ff9_22_ForeachBinaryOpList_cu_a911ec4325multi_tensor_apply_kernelINS1_18TensorListMetadataILi2EEENS1_24BinaryOpListAlphaFunctorIN3c104HalfELi2ELi2ELi0EEEJNS1_13power_functorIfEEfEEEvT_T0_DpT1_,"",@"SHT_CUDA_INFO"
	.sectionflags	@""
	.align	4


	//----- nvinfo : EIATTR_CUDA_API_VERSION
	.align		4
        /*0000*/ 	.byte	0x04, 0x37
        /*0002*/ 	.short	(.L_7647 - .L_7646)
.L_7646:
        /*0004*/ 	.word	0x00000082


	//----- nvinfo : EIATTR_KPARAM_INFO
	.align		4
.L_7647:
        /*0008*/ 	.byte	0x04, 0x17
        /*000a*/ 	.short	(.L_7649 - .L_7648)
.L_7648:
        /*000c*/ 	.word	0x00000000
        /*0010*/ 	.short	0x0003
        /*0012*/ 	.short	0x0c4c
        /*0014*/ 	.byte	0x00, 0xf0, 0x11, 0x00


	//----- nvinfo : EIATTR_KPARAM_INFO
	.align		4
.L_7649:
        /*0018*/ 	.byte	0x04, 0x17
        /*001a*/ 	.short	(.L_7651 - .L_7650)
.L_7650:
        /*001c*/ 	.word	0x00000000
        /*0020*/ 	.short	0x0002
        /*0022*/ 	.short	0x0c49
        /*0024*/ 	.byte	0x00, 0xf0, 0x05, 0x00


	//----- nvinfo : EIATTR_KPARAM_INFO
	.align		4
.L_7651:
        /*0028*/ 	.byte	0x04, 0x17
        /*002a*/ 	.short	(.L_7653 - .L_7652)
.L_7652:
        /*002c*/ 	.word	0x00000000
        /*0030*/ 	.short	0x0001
        /*0032*/ 	.short	0x0c48
        /*0034*/ 	.byte	0x00, 0xf0, 0x05, 0x00


	//----- nvinfo : EIATTR_KPARAM_INFO
	.align		4
.L_7653:
        /*0038*/ 	.byte	0x04, 0x17
        /*003a*/ 	.short	(.L_7655 - .L_7654)
.L_7654:
        /*003c*/ 	.word	0x00000000
        /*0040*/ 	.short	0x0000
        /*0042*/ 	.short	0x0000
        /*0044*/ 	.byte	0x00, 0xf0, 0x21, 0x31


	//----- nvinfo : EIATTR_SPARSE_MMA_MASK
	.align		4
.L_7655:
        /*0048*/ 	.byte	0x03, 0x50
        /*004a*/ 	.short	0x0000


	//----- nvinfo : EIATTR_MAXREG_COUNT
	.align		4
        /*004c*/ 	.byte	0x03, 0x1b
        /*004e*/ 	.short	0x0080


	//----- nvinfo : EIATTR_MERCURY_ISA_VERSION
	.align		4
        /*0050*/ 	.byte	0x03, 0x5f
        /*0052*/ 	.short	0x0101


	//----- nvinfo : EIATTR_VRC_CTA_INIT_COUNT
	.align		4
        /*0054*/ 	.byte	0x02, 0x4a
	.zero		1
	.zero		1


	//----- nvinfo : EIATTR_EXIT_INSTR_OFFSETS
	.align		4
        /*0058*/ 	.byte	0x04, 0x1c
        /*005a*/ 	.short	(.L_7657 - .L_7656)


	//   ....[0]....
.L_7656:
        /*005c*/ 	.word	0x00000170


	//   ....[1]....
        /*0060*/ 	.word	0x000007b0


	//   ....[2]....
        /*0064*/ 	.word	0x00000800


	//   ....[3]....
        /*0068*/ 	.word	0x00000b00


	//----- nvinfo : EIATTR_MAX_THREADS
	.align		4
.L_7657:
        /*006c*/ 	.byte	0x04, 0x05
        /*006e*/ 	.short	(.L_7659 - .L_7658)
.L_7658:
        /*0070*/ 	.word	0x00000200
        /*0074*/ 	.word	0x00000001
        /*0078*/ 	.word	0x00000001


	//----- nvinfo : EIATTR_CRS_STACK_SIZE
	.align		4
.L_7659:
        /*007c*/ 	.byte	0x04, 0x1e
        /*007e*/ 	.short	(.L_7661 - .L_7660)
.L_7660:
        /*0080*/ 	.word	0x00000000


	//----- nvinfo : EIATTR_CBANK_PARAM_SIZE
	.align		4
.L_7661:
        /*0084*/ 	.byte	0x03, 0x19
        /*0086*/ 	.short	0x0c50


	//----- nvinfo : EIATTR_PARAM_CBANK
	.align		4
        /*0088*/ 	.byte	0x04, 0x0a
        /*008a*/ 	.short	(.L_7663 - .L_7662)
	.align		4
.L_7662:
        /*008c*/ 	.word	index@(.nv.constant0._ZN2at6native55_GLOBAL__N__de093ff9_22_ForeachBinaryOpList_cu_a911ec4325multi_tensor_apply_kernelINS1_18TensorListMetadataILi2EEENS1_24BinaryOpListAlphaFunctorIN3c104HalfELi2ELi2ELi0EEEJNS1_13power_functorIfEEfEEEvT_T0_DpT1_)
        /*0090*/ 	.short	0x0380
        /*0092*/ 	.short	0x0c50


	//----- nvinfo : EIATTR_SW_WAR
	.align		4
.L_7663:
        /*0094*/ 	.byte	0x04, 0x36
        /*0096*/ 	.short	(.L_7665 - .L_7664)
.L_7664:
        /*0098*/ 	.word	0x00000008
.L_7665:


//--------------------- .nv.info._ZN2at6native55_GLOBAL__N__de093ff9_22_ForeachBinaryOpList_cu_a911ec4325multi_tensor_apply_kernelINS1_18TensorListMetadataILi2EEENS1_24BinaryOpListAlphaFunctorIN3c108BFloat16ELi2ELi2ELi0EEEJNS1_13power_functorIfEEfEEEvT_T0_DpT1_ --------------------------
	.section	.nv.info._ZN2at6native55_GLOBAL__N__de093ff9_22_ForeachBinaryOpList_cu_a911ec4325multi_tensor_apply_kernelINS1_18TensorListMetadataILi2EEENS1_24BinaryOpListAlphaFunctorIN3c108BFloat16ELi2ELi2ELi0EEEJNS1_13power_functorIfEEfEEEvT_T0_DpT1_,"",@"SHT_CUDA_INFO"
	.sectionflags	@""
	.align	4


	//----- nvinfo : EIATTR_CUDA_API_VERSION
	.align		4
        /*0000*/ 	.byte	0x04, 0x37
        /*0002*/ 	.short	(.L_7667 - .L_7666)
.L_7666:
        /*0004*/ 	.word	0x00000082


	//----- nvinfo : EIATTR_KPARAM_INFO
	.align		4
.L_7667:
        /*0008*/ 	.byte	0x04, 0x17
        /*000a*/ 	.short	(.L_7669 - .L_7668)
.L_7668:
        /*000c*/ 	.word	0x00000000
        /*0010*/ 	.short	0x0003
        /*0012*/ 	.short	0x0c4c
        /*0014*/ 	.byte	0x00, 0xf0, 0x11, 0x00


	//----- nvinfo : EIATTR_KPARAM_INFO
	.align		4
.L_7669:
        /*0018*/ 	.byte	0x04, 0x17
        /*001a*/ 	.short	(.L_7671 - .L_7670)
.L_7670:
        /*001c*/ 	.word	0x00000000
        /*0020*/ 	.short	0x0002
        /*0022*/ 	.short	0x0c49
        /*0024*/ 	.byte	0x00, 0xf0, 0x05, 0x00


	//----- nvinfo : EIATTR_KPARAM_INFO
	.align		4
.L_7671:
        /*0028*/ 	.byte	0x04, 0x17
        /*002a*/ 	.short	(.L_7673 - .L_7672)
.L_7672:
        /*002c*/ 	.word	0x00000000
        /*0030*/ 	.short	0x0001
        /*0032*/ 	.short	0x0c48
        /*0034*/ 	.byte	0x00, 0xf0, 0x05, 0x00


	//----- nvinfo : EIATTR_KPARAM_INFO
	.align		4
.L_7673:
        /*0038*/ 	.byte	0x04, 0x17
        /*003a*/ 	.short	(.L_7675 - .L_7674)
.L_7674:
        /*003c*/ 	.word	0x00000000
        /*0040*/ 	.short	0x0000
        /*0042*/ 	.short	0x0000
        /*0044*/ 	.byte	0x00, 0xf0, 0x21, 0x31


	//----- nvinfo : EIATTR_SPARSE_MMA_MASK
	.align		4
.L_7675:
        /*0048*/ 	.byte	0x03, 0x50
        /*004a*/ 	.short	0x0000


	//----- nvinfo : EIATTR_MAXREG_COUNT
	.align		4
        /*004c*/ 	.byte	0x03, 0x1b
        /*004e*/ 	.short	0x0080


	//----- nvinfo : EIATTR_MERCURY_ISA_VERSION
	.align		4
        /*0050*/ 	.byte	0x03, 0x5f
        /*0052*/ 	.short	0x0101


	//----- nvinfo : EIATTR_VRC_CTA_INIT_COUNT
	.align		4
        /*0054*/ 	.byte	0x02, 0x4a
	.zero		1
	.zero		1


	//----- nvinfo : EIATTR_EXIT_INSTR_OFFSETS
	.align		4
        /*0058*/ 	.byte	0x04, 0x1c
        /*005a*/ 	.short	(.L_7677 - .L_7676)


	//   ....[0]....
.L_7676:
        /*005c*/ 	.word	0x00000170


	//   ....[1]....
        /*0060*/ 	.word	0x000007b0


	//   ....[2]....
        /*0064*/ 	.word	0x00000800


	//   ....[3]....
        /*0068*/ 	.word	0x00000b40


	//----- nvinfo : EIATTR_MAX_THREADS
	.align		4
.L_7677:
        /*006c*/ 	.byte	0x04, 0x05
        /*006e*/ 	.short	(.L_7679 - .L_7678)
.L_7678:
        /*0070*/ 	.word	0x00000200
        /*0074*/ 	.word	0x00000001
        /*0078*/ 	.word	0x00000001


	//----- nvinfo : EIATTR_CRS_STACK_SIZE
	.align		4
.L_7679:
        /*007c*/ 	.byte	0x04, 0x1e
        /*007e*/ 	.short	(.L_7681 - .L_7680)
.L_7680:
        /*0080*/ 	.word	0x00000000


	//----- nvinfo : EIATTR_CBANK_PARAM_SIZE
	.align		4
.L_7681:
        /*0084*/ 	.byte	0x03, 0x19
        /*0086*/ 	.short	0x0c50


	//----- nvinfo : EIATTR_PARAM_CBANK
	.align		4
        /*0088*/ 	.byte	0x04, 0x0a
        /*008a*/ 	.short	(.L_7683 - .L_7682)
	.align		4
.L_7682:
        /*008c*/ 	.word	index@(.nv.constant0._ZN2at6native55_GLOBAL__N__de093ff9_22_ForeachBinaryOpList_cu_a911ec4325multi_tensor_apply_kernelINS1_18TensorListMetadataILi2EEENS1_24BinaryOpListAlphaFunctorIN3c108BFloat16ELi2ELi2ELi0EEEJNS1_13power_functorIfEEfEEEvT_T0_DpT1_)
        /*0090*/ 	.short	0x0380
        /*0092*/ 	.short	0x0c50


	//----- nvinfo : EIATTR_SW_WAR
	.align		4
.L_7683:
        /*0094*/ 	.byte	0x04, 0x36
        /*0096*/ 	.short	(.L_7685 - .L_7684)
.L_7684:
        /*0098*/ 	.word	0x00000008
.L_7685:


//--------------------- .nv.info._ZN2at6native55_GLOBAL__N__de093ff9_22_ForeachBinaryOpList_cu_a911ec4325multi_tensor_apply_kernelINS1_18TensorListMetadataILi2EEENS1_24BinaryOpListAlphaFunctorIN3c107complexIfEELi2ELi2ELi0EEEJNS1_13power_functorIS8_EES8_EEEvT_T0_DpT1_ --------------------------
	.section	.nv.info._ZN2at6native55_GLOBAL__N__de093ff9_22_ForeachBinaryOpList_cu_a911ec4325multi_tensor_apply_kernelINS1_18TensorListMetadataILi2EEENS1_24BinaryOpListAlphaFunctorIN3c107complexIfEELi2ELi2ELi0EEEJNS1_13power_functorIS8_EES8_EEEvT_T0_DpT1_,"",@"SHT_CUDA_INFO"
	.sectionflags	@""
	.align	4


	//----- nvinfo : EIATTR_CUDA_API_VERSION
	.align		4
        /*0000*/ 	.byte	0x04, 0x37
        /*0002*/ 	.short	(.L_7687 - .L_7686)
.L_7686:
        /*0004*/ 	.word	0x00000082


	//----- nvinfo : EIATTR_KPARAM_INFO
	.align		4
.L_7687:
        /*0008*/ 	.byte	0x04, 0x17
        /*000a*/ 	.short	(.L_7689 - .L_7688)
.L_7688:
        /*000c*/ 	.word	0x00000000
        /*0010*/ 	.short	0x0003
        /*0012*/ 	.short	0x0c50
        /*0014*/ 	.byte	0x00, 0xf0, 0x21, 0x00


	//----- nvinfo : EIATTR_KPARAM_INFO
	.align		4
.L_7689:
        /*0018*/ 	.byte	0x04, 0x17
        /*001a*/ 	.short	(.L_7691 - .L_7690)
.L_7690:
        /*001c*/ 	.word	0x00000000
        /*0020*/ 	.short	0x0002
        /*0022*/ 	.short	0x0c49
        /*0024*/ 	.byte	0x00, 0xf0, 0x05, 0x00


	//----- nvinfo : EIATTR_KPARAM_INFO
	.align		4
.L_7691:
        /*0028*/ 	.byte	0x04, 0x17
        /*002a*/ 	.short	(.L_7693 - .L_7692)
.L_7692:
        /*002c*/ 	.word	0x00000000
        /*0030*/ 	.short	0x0001
        /*0032*/ 	.short	0x0c48
        /*0034*/ 	.byte	0x00, 0xf0, 0x05, 0x00


	//----- nvinfo : EIATTR_KPARAM_INFO
	.align		4
.L_7693:
        /*0038*/ 	.byte	0x04, 0x17
        /*003a*/ 	.short	(.L_7695 - .L_7694)
.L_7694:
        /*003c*/ 	.word	0x00000000
        /*0040*/ 	.short	0x0000
        /*0042*/ 	.short	0x0000
        /*0044*/ 	.byte	0x00, 0xf0, 0x21, 0x31


	//----- nvinfo : EIATTR_SPARSE_MMA_MASK
	.align		4
.L_7695:
        /*0048*/ 	.byte	0x03, 0x50
        /*004a*/ 	.short	0x0000


	//----- nvinfo : EIATTR_MAXREG_COUNT
	.align		4
        /*004c*/ 	.byte	0x03, 0x1b
        /*004e*/ 	.short	0x0080


	//----- nvinfo : EIATTR_ANNOTATIONS
	.align		4
        /*0050*/ 	.byte	0x04, 0x55
        /*0052*/ 	.short	(.L_7697 - .L_7696)


	//   ....[0]....
.L_7696:
        /*0054*/ 	.word	0x00000001
        /*0058*/ 	.byte	0x00, 0x01, 0x00, 0x00, 0x01, 0x00, 0x00, 0x00, 0x00, 0x02, 0x00, 0x00, 0x01, 0x00, 0x00, 0x00
        /*0068*/ 	.byte	0x50, 0xb0, 0x00, 0x00


	//----- nvinfo : EIATTR_MERCURY_ISA_VERSION
	.align		4
.L_7697:
        /*006c*/ 	.byte	0x03, 0x5f
        /*006e*/ 	.short	0x0101


	//----- nvinfo : EIATTR_VRC_CTA_INIT_COUNT
	.align		4
        /*0070*/ 	.byte	0x02, 0x4a
	.zero		1
	.zero		1


	//----- nvinfo : EIATTR_EXIT_INSTR_OFFSETS
	.align		4
        /*0074*/ 	.byte	0x04, 0x1c
        /*0076*/ 	.short	(.L_7699 - .L_7698)


	//   ....[0]....
.L_7698:
        /*0078*/ 	.word	0x00000180


	//   ....[1]....
        /*007c*/ 	.word	0x0000afd0


	//   ....[2]....
        /*0080*/ 	.word	0x0000b020


	//   ....[3]....
        /*0084*/ 	.word	0x00015b00


	//----- nvinfo : EIATTR_MAX_THREADS
	.align		4
.L_7699:
        /*0088*/ 	.byte	0x04, 0x05
        /*008a*/ 	.short	(.L_7701 - .L_7700)
.L_7700:
        /*008c*/ 	.word	0x00000200
        /*0090*/ 	.word	0x00000001
        /*0094*/ 	.word	0x00000001


	//----- nvinfo : EIATTR_CRS_STACK_SIZE
	.align		4
.L_7701:
        /*0098*/ 	.byte	0x04, 0x1e
        /*009a*/ 	.short	(.L_7703 - .L_7702)
.L_7702:
        /*009c*/ 	.word	0x00000000


	//----- nvinfo : EIATTR_CBANK_PARAM_SIZE
	.align		4
.L_7703:
        /*00a0*/ 	.byte	0x03, 0x19
        /*00a2*/ 	.short	0x0c58


	//----- nvinfo : EIATTR_PARAM_CBANK
	.align		4
        /*00a4*/ 	.byte	0x04, 0x0a
        /*00a6*/ 	.short	(.L_7705 - .L_7704)
	.align		4
.L_7704:
        /*00a8*/ 	.word	index@(.nv.constant0._ZN2at6native55_GLOBAL__N__de093ff9_22_ForeachBinaryOpList_cu_a911ec4325multi_tensor_apply_kernelINS1_18TensorListMetadataILi2EEENS1_24BinaryOpListAlphaFunctorIN3c107complexIfEELi2ELi2ELi0EEEJNS1_13power_functorIS8_EES8_EEEvT_T0_DpT1_)
        /*00ac*/ 	.short	0x0380
        /*00ae*/ 	.short	0x0c58


	//----- nvinfo : EIATTR_SW_WAR
	.align		4
.L_7705:
        /*00b0*/ 	.byte	0x04, 0x36
        /*00b2*/ 	.short	(.L_7707 - .L_7706)
.L_7706:
        /*00b4*/ 	.word	0x00000008
.L_7707:


//--------------------- .nv.info._ZN2at6native55_GLOBAL__N__de093ff9_22_ForeachBinaryOpList_cu_a911ec4325multi_tensor_apply_kernelINS1_18TensorListMetadataILi2EEENS1_24BinaryOpListAlphaFunctorIN3c107complexIdEELi2ELi2ELi0EEEJNS1_13power_functorIS8_EES8_EEEvT_T0_DpT1_ --------------------------
	.section	.nv.info._ZN2at6native55_GLOBAL__N__de093ff9_22_ForeachBinaryOpList_cu_a911ec4325multi_tensor_apply_kernelINS1_18TensorListMetadataILi2EEENS1_24BinaryOpListAlphaFunctorIN3c107complexIdEELi2ELi2ELi0EEEJNS1_13power_functorIS8_EES8_EEEvT_T0_DpT1_,"",@"SHT_CUDA_INFO"
	.sectionflags	@""
	.align	4


	//----- nvinfo : EIATTR_CUDA_API_VERSION
	.align		4
        /*0000*/ 	.byte	0x04, 0x37
        /*0002*/ 	.short	(.L_7709 - .L_7708)
.L_7708:
        /*0004*/ 	.word	0x00000082


	//----- nvinfo : EIATTR_KPARAM_INFO
	.align		4
.L_7709:
        /*0008*/ 	.byte	0x04, 0x17
        /*000a*/ 	.short	(.L_7711 - .L_7710)
.L_7710:
        /*000c*/ 	.word	0x00000000
        /*0010*/ 	.short	0x0003
        /*0012*/ 	.short	0x0c50
        /*0014*/ 	.byte	0x00, 0xf0, 0x41, 0x00


	//----- nvinfo : EIATTR_KPARAM_INFO
	.align		4
.L_7711:
        /*0018*/ 	.byte	0x04, 0x17
        /*001a*/ 	.short	(.L_7713 - .L_7712)
.L_7712:
        /*001c*/ 	.word	0x00000000
        /*0020*/ 	.short	0x0002
        /*0022*/ 	.short	0x0c49
        /*0024*/ 	.byte	0x00, 0xf0, 0x05, 0x00


	//----- nvinfo : EIATTR_KPARAM_INFO
	.align		4
.L_7713:
        /*0028*/ 	.byte	0x04, 0x17
        /*002a*/ 	.short	(.L_7715 - .L_7714)
.L_7714:
        /*002c*/ 	.word	0x00000000
        /*0030*/ 	.short	0x0001
        /*0032*/ 	.short	0x0c48
        /*0034*/ 	.byte	0x00, 0xf0, 0x05, 0x00


	//----- nvinfo : EIATTR_KPARAM_INFO
	.align		4
.L_7715:
        /*0038*/ 	.byte	0x04, 0x17
        /*003a*/ 	.short	(.L_7717 - .L_7716)
.L_7716:
        /*003c*/ 	.word	0x00000000
        /*0040*/ 	.short	0x0000
        /*0042*/ 	.short	0x0000
        /*0044*/ 	.byte	0x00, 0xf0, 0x21, 0x31


	//----- nvinfo : EIATTR_SPARSE_MMA_MASK
	.align		4
.L_7717:
        /*0048*/ 	.byte	0x03, 0x50
        /*004a*/ 	.short	0x0000


	//----- nvinfo : EIATTR_MAXREG_COUNT
	.align		4
        /*004c*/ 	.byte	0x03, 0x1b
        /*004e*/ 	.short	0x0080


	//----- nvinfo : EIATTR_MERCURY_ISA_VERSION
	.align		4
        /*0050*/ 	.byte	0x03, 0x5f
        /*0052*/ 	.short	0x0101


	//----- nvinfo : EIATTR_VRC_CTA_INIT_COUNT
	.align		4
        /*0054*/ 	.byte	0x02, 0x4a
	.zero		1
	.zero		1


	//----- nvinfo : EIATTR_EXIT_INSTR_OFFSETS
	.align		4
        /*0058*/ 	.byte	0x04, 0x1c
        /*005a*/ 	.short	(.L_7719 - .L_7718)


	//   ....[0]....
.L_7718:
        /*005c*/ 	.word	0x00000180


	//   ....[1]....
        /*0060*/ 	.word	0x00057e80


	//   ....[2]....
        /*0064*/ 	.word	0x00057ed0


	//   ....[3]....
        /*0068*/ 	.word	0x000af6b0


	//----- nvinfo : EIATTR_MAX_THREADS
	.align		4
.L_7719:
        /*006c*/ 	.byte	0x04, 0x05
        /*006e*/ 	.short	(.L_7721 - .L_7720)
.L_7720:
        /*0070*/ 	.word	0x00000200
        /*0074*/ 	.word	0x00000001
        /*0078*/ 	.word	0x00000001


	//----- nvinfo : EIATTR_CRS_STACK_SIZE
	.align		4
.L_7721:
        /*007c*/ 	.byte	0x04, 0x1e
        /*007e*/ 	.short	(.L_7723 - .L_7722)
.L_7722:
        /*0080*/ 	.word	0x00000000


	//----- nvinfo : EIATTR_CBANK_PARAM_SIZE
	.align		4
.L_7723:
        /*0084*/ 	.byte	0x03, 0x19
        /*0086*/ 	.short	0x0c60


	//----- nvinfo : EIATTR_PARAM_CBANK
	.align		4
        /*0088*/ 	.byte	0x04, 0x0a
        /*008a*/ 	.short	(.L_7725 - .L_7724)
	.align		4
.L_7724:
        /*008c*/ 	.word	index@(.nv.constant0._ZN2at6native55_GLOBAL__N__de093ff9_22_ForeachBinaryOpList_cu_a911ec4325multi_tensor_apply_kernelINS1_18TensorListMetadataILi2EEENS1_24BinaryOpListAlphaFunctorIN3c107complexIdEELi2ELi2ELi0EEEJNS1_13power_functorIS8_EES8_EEEvT_T0_DpT1_)
        /*0090*/ 	.short	0x0380
        /*0092*/ 	.short	0x0c60


	//----- nvinfo : EIATTR_SW_WAR
	.align		4
.L_7725:
        /*0094*/ 	.byte	0x04, 0x36
        /*0096*/ 	.short	(.L_7727 - .L_7726)
.L_7726:
        /*0098*/ 	.word	0x00000008
.L_7727:


//--------------------- .nv.info._ZN2at6native55_GLOBAL__N__de093ff9_22_ForeachBinaryOpList_cu_a911ec4325multi_tensor_apply_kernelINS1_18TensorListMetadataILi2EEENS1_24BinaryOpListAlphaFunctorIfLi2ELi2ELi0EEEJNS1_13power_functorIfEEfEEEvT_T0_DpT1_ --------------------------
	.section	.nv.info._ZN2at6native55_GLOBAL__N__de093ff9_22_ForeachBinaryOpList_cu_a911ec4325multi_tensor_apply_kernelINS1_18TensorListMetadataILi2EEENS1_24BinaryOpListAlphaFunctorIfLi2ELi2ELi0EEEJNS1_13power_functorIfEEfEEEvT_T0_DpT1_,"",@"SHT_CUDA_INFO"
	.sectionflags	@""
	.align	4


	//----- nvinfo : EIATTR_CUDA_API_VERSION
	.align		4
        /*0000*/ 	.byte	0x04, 0x37
        /*0002*/ 	.short	(.L_7729 - .L_7728)
.L_7728:
        /*0004*/ 	.word	0x00000082


	//----- nvinfo : EIATTR_KPARAM_INFO
	.align		4
.L_7729:
        /*0008*/ 	.byte	0x04, 0x17
        /*000a*/ 	.short	(.L_7731 - .L_7730)
.L_7730:
        /*000c*/ 	.word	0x00000000
        /*0010*/ 	.short	0x0003
        /*0012*/ 	.short	0x0c4c
        /*0014*/ 	.byte	0x00, 0xf0, 0x11, 0x00


	//----- nvinfo : EIATTR_KPARAM_INFO
	.align		4
.L_7731:
        /*0018*/ 	.byte	0x04, 0x17
        /*001a*/ 	.short	(.L_7733 - .L_7732)
.L_7732:
        /*001c*/ 	.word	0x00000000
        /*0020*/ 	.short	0x0002
        /*0022*/ 	.short	0x0c49
        /*0024*/ 	.byte	0x00, 0xf0, 0x05, 0x00


	//----- nvinfo : EIATTR_KPARAM_INFO
	.align		4
.L_7733:
        /*0028*/ 	.byte	0x04, 0x17
        /*002a*/ 	.short	(.L_7735 - .L_7734)
.L_7734:
        /*002c*/ 	.word	0x00000000
        /*0030*/ 	.short	0x0001
        /*0032*/ 	.short	0x0c48
        /*0034*/ 	.byte	0x00, 0xf0, 0x05, 0x00


	//----- nvinfo : EIATTR_KPARAM_INFO
	.align		4
.L_7735:
        /*0038*/ 	.byte	0x04, 0x17
        /*003a*/ 	.short	(.L_7737 - .L_7736)
.L_7736:
        /*003c*/ 	.word	0x00000000
        /*0040*/ 	.short	0x0000
        /*0042*/ 	.short	0x0000
        /*0044*/ 	.byte	0x00, 0xf0, 0x21, 0x31


	//----- nvinfo : EIATTR_SPARSE_MMA_MASK
	.align		4
.L_7737:
        /*0048*/ 	.byte	0x03, 0x50
        /*004a*/ 	.short	0x0000


	//----- nvinfo : EIATTR_MAXREG_COUNT
	.align		4
        /*004c*/ 	.byte	0x03, 0x1b
        /*004e*/ 	.short	0x0080


	//----- nvinfo : EIATTR_MERCURY_ISA_VERSION
	.align		4
        /*0050*/ 	.byte	0x03, 0x5f
        /*0052*/ 	.short	0x0101


	//----- nvinfo : EIATTR_VRC_CTA_INIT_COUNT
	.align		4
        /*0054*/ 	.byte	0x02, 0x4a
	.zero		1
	.zero		1


	//----- nvinfo : EIATTR_EXIT_INSTR_OFFSETS
	.align		4
        /*0058*/ 	.byte	0x04, 0x1c
        /*005a*/ 	.short	(.L_7739 - .L_7738)


	//   ....[0]....
.L_7738:
        /*005c*/ 	.word	0x00000170


	//   ....[1]....
        /*0060*/ 	.word	0x000006c0


	//   ....[2]....
        /*0064*/ 	.word	0x00000710


	//   ....[3]....
        /*0068*/ 	.word	0x00000970


	//----- nvinfo : EIATTR_MAX_THREADS
	.align		4
.L_7739:
        /*006c*/ 	.byte	0x04, 0x05
        /*006e*/ 	.short	(.L_7741 - .L_7740)
.L_7740:
        /*0070*/ 	.word	0x00000200
        /*0074*/ 	.word	0x00000001
        /*0078*/ 	.word	0x00000001


	//----- nvinfo : EIATTR_CRS_STACK_SIZE
	.align		4
.L_7741:
        /*007c*/ 	.byte	0x04, 0x1e
        /*007e*/ 	.short	(.L_7743 - .L_7742)
.L_7742:
        /*0080*/ 	.word	0x00000000


	//----- nvinfo : EIATTR_CBANK_PARAM_SIZE
	.align		4
.L_7743:
        /*0084*/ 	.byte	0x03, 0x19
        /*0086*/ 	.short	0x0c50


	//----- nvinfo : EIATTR_PARAM_CBANK
	.align		4
        /*0088*/ 	.byte	0x04, 0x0a
        /*008a*/ 	.short	(.L_7745 - .L_7744)
	.align		4
.L_7744:
        /*008c*/ 	.word	index@(.nv.constant0._ZN2at6native55_GLOBAL__N__de093ff9_22_ForeachBinaryOpList_cu_a911ec4325multi_tensor_apply_kernelINS1_18TensorListMetadataILi2EEENS1_24BinaryOpListAlphaFunctorIfLi2ELi2ELi0EEEJNS1_13power_functorIfEEfEEEvT_T0_DpT1_)
        /*0090*/ 	.short	0x0380
        /*0092*/ 	.short	0x0c50


	//----- nvinfo : EIATTR_SW_WAR
	.align		4
.L_7745:
        /*0094*/ 	.byte	0x04, 0x36
        /*0096*/ 	.short	(.L_7747 - .L_7746)
.L_7746:
        /*0098*/ 	.word	0x00000008
.L_7747:


//--------------------- .nv.info._ZN2at6native55_GLOBAL__N__de093ff9_22_ForeachBinaryOpList_cu_a911ec4325multi_tensor_apply_kernelINS1_18TensorListMetadataILi2EEENS1_24BinaryOpListAlphaFunctorIdLi2ELi2ELi0EEEJNS1_13power_functorIdEEdEEEvT_T0_DpT1_ --------------------------
	.section	.nv.info._ZN2at6native55_GLOBAL__N__de093ff9_22_ForeachBinaryOpList_cu_a911ec4325multi_tensor_apply_kernelINS1_18TensorListMetadataILi2EEENS1_24BinaryOpListAlphaFunctorIdLi2ELi2ELi0EEEJNS1_13power_functorIdEEdEEEvT_T0_DpT1_,"",@"SHT_CUDA_INFO"
	.sectionflags	@""
	.align	4


	//----- nvinfo : EIATTR_CUDA_API_VERSION
	.align		4
        /*0000*/ 	.byte	0x04, 0x37
        /*0002*/ 	.short	(.L_7749 - .L_7748)
.L_7748:
        /*0004*/ 	.word	0x00000082


	//----- nvinfo : EIATTR_KPARAM_INFO
	.align		4
.L_7749:
        /*0008*/ 	.byte	0x04, 0x17
        /*000a*/ 	.short	(.L_7751 - .L_7750)
.L_7750:
        /*000c*/ 	.word	0x00000000
        /*0010*/ 	.short	0x0003
        /*0012*/ 	.short	0x0c50
        /*0014*/ 	.byte	0x00, 0xf0, 0x21, 0x00


	//----- nvinfo : EIATTR_KPARAM_INFO
	.align		4
.L_7751:
        /*0018*/ 	.byte	0x04, 0x17
        /*001a*/ 	.short	(.L_7753 - .L_7752)
.L_7752:
        /*001c*/ 	.word	0x00000000
        /*0020*/ 	.short	0x0002
        /*0022*/ 	.short	0x0c49
        /*0024*/ 	.byte	0x00, 0xf0, 0x05, 0x00


	//----- nvinfo : EIATTR_KPARAM_INFO
	.align		4
.L_7753:
        /*0028*/ 	.byte	0x04, 0x17
        /*002a*/ 	.short	(.L_7755 - .L_7754)
.L_7754:
        /*002c*/ 	.word	0x00000000
        /*0030*/ 	.short	0x0001
        /*0032*/ 	.short	0x0c48
        /*0034*/ 	.byte	0x00, 0xf0, 0x05, 0x00


	//----- nvinfo : EIATTR_KPARAM_INFO
	.align		4
.L_7755:
        /*0038*/ 	.byte	0x04, 0x17
        /*003a*/ 	.short	(.L_7757 - .L_7756)
.L_7756:
        /*003c*/ 	.word	0x00000000
        /*0040*/ 	.short	0x0000
        /*0042*/ 	.short	0x0000
        /*0044*/ 	.byte	0x00, 0xf0, 0x21, 0x31


	//----- nvinfo : EIATTR_SPARSE_MMA_MASK
	.align		4
.L_7757:
        /*0048*/ 	.byte	0x03, 0x50
        /*004a*/ 	.short	0x0000


	//----- nvinfo : EIATTR_MAXREG_COUNT
	.align		4
        /*004c*/ 	.byte	0x03, 0x1b
        /*004e*/ 	.short	0x0080


	//----- nvinfo : EIATTR_MERCURY_ISA_VERSION
	.align		4
        /*0050*/ 	.byte	0x03, 0x5f
        /*0052*/ 	.short	0x0101


	//----- nvinfo : EIATTR_VRC_CTA_INIT_COUNT
	.align		4
        /*0054*/ 	.byte	0x02, 0x4a
	.zero		1
	.zero		1


	//----- nvinfo : EIATTR_EXIT_INSTR_OFFSETS
	.align		4
        /*0058*/ 	.byte	0x04, 0x1c
        /*005a*/ 	.short	(.L_7759 - .L_7758)


	//   ....[0]....
.L_7758:
        /*005c*/ 	.word	0x00000170


	//   ....[1]....
        /*0060*/ 	.word	0x00002120


	//   ....[2]....
        /*0064*/ 	.word	0x00002170


	//   ....[3]....
        /*0068*/ 	.word	0x00003b90


	//----- nvinfo : EIATTR_MAX_THREADS
	.align		4
.L_7759:
        /*006c*/ 	.byte	0x04, 0x05
        /*006e*/ 	.short	(.L_7761 - .L_7760)
.L_7760:
        /*0070*/ 	.word	0x00000200
        /*0074*/ 	.word	0x00000001
        /*0078*/ 	.word	0x00000001


	//----- nvinfo : EIATTR_CRS_STACK_SIZE
	.align		4
.L_7761:
        /*007c*/ 	.byte	0x04, 0x1e
        /*007e*/ 	.short	(.L_7763 - .L_7762)
.L_7762:
        /*0080*/ 	.word	0x00000000


	//----- nvinfo : EIATTR_CBANK_PARAM_SIZE
	.align		4
.L_7763:
        /*0084*/ 	.byte	0x03, 0x19
        /*0086*/ 	.short	0x0c58


	//----- nvinfo : EIATTR_PARAM_CBANK
	.align		4
        /*0088*/ 	.byte	0x04, 0x0a
        /*008a*/ 	.short	(.L_7765 - .L_7764)
	.align		4
.L_7764:
        /*008c*/ 	.word	index@(.nv.constant0._ZN2at6native55_GLOBAL__N__de093ff9_22_ForeachBinaryOpList_cu_a911ec4325multi_tensor_apply_kernelINS1_18TensorListMetadataILi2EEENS1_24BinaryOpListAlphaFunctorIdLi2ELi2ELi0EEEJNS1_13power_functorIdEEdEEEvT_T0_DpT1_)
        /*0090*/ 	.short	0x0380
        /*0092*/ 	.short	0x0c58


	//----- nvinfo : EIATTR_SW_WAR
	.align		4
.L_7765:
        /*0094*/ 	.byte	0x04, 0x36
        /*0096*/ 	.short	(.L_7767 - .L_7766)
.L_7766:
        /*0098*/ 	.word	0x00000008
.L_7767:


//--------------------- .nv.info._ZN2at6native55_GLOBAL__N__de093ff9_22_ForeachBinaryOpList_cu_a911ec4325multi_tensor_apply_kernelINS1_18TensorListMetadataILi2EEENS1_24BinaryOpListAlphaFunctorIsLi2ELi2ELi0EEEJNS1_13power_functorIsEEsEEEvT_T0_DpT1_ --------------------------
	.section	.nv.info._ZN2at6native55_GLOBAL__N__de093ff9_22_ForeachBinaryOpList_cu_a911ec4325multi_tensor_apply_kernelINS1_18TensorListMetadataILi2EEENS1_24BinaryOpListAlphaFunctorIsLi2ELi2ELi0EEEJNS1_13power_functorIsEEsEEEvT_T0_DpT1_,"",@"SHT_CUDA_INFO"
	.sectionflags	@""
	.align	4


	//----- nvinfo : EIATTR_CUDA_API_VERSION
	.align		4
        /*0000*/ 	.byte	0x04, 0x37
        /*0002*/ 	.short	(.L_7769 - .L_7768)
.L_7768:
        /*0004*/ 	.word	0x00000082


	//----- nvinfo : EIATTR_KPARAM_INFO
	.align		4
.L_7769:
        /*0008*/ 	.byte	0x04, 0x17
        /*000a*/ 	.short	(.L_7771 - .L_7770)
.L_7770:
        /*000c*/ 	.word	0x00000000
        /*0010*/ 	.short	0x0003
        /*0012*/ 	.short	0x0c4a
        /*0014*/ 	.byte	0x00, 0xf0, 0x09, 0x00


	//----- nvinfo : EIATTR_KPARAM_INFO
	.align		4
.L_7771:
        /*0018*/ 	.byte	0x04, 0x17
        /*001a*/ 	.short	(.L_7773 - .L_7772)
.L_7772:
        /*001c*/ 	.word	0x00000000
        /*0020*/ 	.short	0x0002
        /*0022*/ 	.short	0x0c49
        /*0024*/ 	.byte	0x00, 0xf0, 0x05, 0x00


	//----- nvinfo : EIATTR_KPARAM_INFO
	.align		4
.L_7773:
        /*0028*/ 	.byte	0x04, 0x17
        /*002a*/ 	.short	(.L_7775 - .L_7774)
.L_7774:
        /*002c*/ 	.word	0x00000000
        /*0030*/ 	.short	0x0001
        /*0032*/ 	.short	0x0c48
        /*0034*/ 	.byte	0x00, 0xf0, 0x05, 0x00


	//----- nvinfo : EIATTR_KPARAM_INFO
	.align		4
.L_7775:
        /*0038*/ 	.byte	0x04, 0x17
        /*003a*/ 	.short	(.L_7777 - .L_7776)
.L_7776:
        /*003c*/ 	.word	0x00000000
        /*0040*/ 	.short	0x0000
        /*0042*/ 	.short	0x0000
        /*0044*/ 	.byte	0x00, 0xf0, 0x21, 0x31


	//----- nvinfo : EIATTR_SPARSE_MMA_MASK
	.align		4
.L_7777:
        /*0048*/ 	.byte	0x03, 0x50
        /*004a*/ 	.short	0x0000


	//----- nvinfo : EIATTR_MAXREG_COUNT
	.align		4
        /*004c*/ 	.byte	0x03, 0x1b
        /*004e*/ 	.short	0x0080


	//----- nvinfo : EIATTR_MERCURY_ISA_VERSION
	.align		4
        /*0050*/ 	.byte	0x03, 0x5f
        /*0052*/ 	.short	0x0101


	//----- nvinfo : EIATTR_VRC_CTA_INIT_COUNT
	.align		4
        /*0054*/ 	.byte	0x02, 0x4a
	.zero		1
	.zero		1


	//----- nvinfo : EIATTR_EXIT_INSTR_OFFSETS
	.align		4
        /*0058*/ 	.byte	0x04, 0x1c
        /*005a*/ 	.short	(.L_7779 - .L_7778)


	//   ....[0]....
.L_7778:
        /*005c*/ 	.word	0x00000170


	//   ....[1]....
        /*0060*/ 	.word	0x00001260


	//   ....[2]....
        /*0064*/ 	.word	0x000012b0


	//   ....[3]....
        /*0068*/ 	.word	0x00002070


	//----- nvinfo : EIATTR_MAX_THREADS
	.align		4
.L_7779:
        /*006c*/ 	.byte	0x04, 0x05
        /*006e*/ 	.short	(.L_7781 - .L_7780)
.L_7780:
        /*0070*/ 	.word	0x00000200
        /*0074*/ 	.word	0x00000001
        /*0078*/ 	.word	0x00000001


	//----- nvinfo : EIATTR_CRS_STACK_SIZE
	.align		4
.L_7781:
        /*007c*/ 	.byte	0x04, 0x1e
        /*007e*/ 	.short	(.L_7783 - .L_7782)
.L_7782:
        /*0080*/ 	.word	0x00000000


	//----- nvinfo : EIATTR_CBANK_PARAM_SIZE
	.align		4
.L_7783:
        /*0084*/ 	.byte	0x03, 0x19
        /*0086*/ 	.short	0x0c4c


	//----- nvinfo : EIATTR_PARAM_CBANK
	.align		4
        /*0088*/ 	.byte	0x04, 0x0a
        /*008a*/ 	.short	(.L_7785 - .L_7784)
	.align		4
.L_7784:
        /*008c*/ 	.word	index@(.nv.constant0._ZN2at6native55_GLOBAL__N__de093ff9_22_ForeachBinaryOpList_cu_a911ec4325multi_tensor_apply_kernelINS1_18TensorListMetadataILi2EEENS1_24BinaryOpListAlphaFunctorIsLi2ELi2ELi0EEEJNS1_13power_functorIsEEsEEEvT_T0_DpT1_)
        /*0090*/ 	.short	0x0380
        /*0092*/ 	.short	0x0c4c


	//----- nvinfo : EIATTR_SW_WAR
	.align		4
.L_7785:
        /*0094*/ 	.byte	0x04, 0x36
        /*0096*/ 	.short	(.L_7787 - .L_7786)
.L_7786:
        /*0098*/ 	.word	0x00000008
.L_7787:


//--------------------- .nv.info._ZN2at6native55_GLOBAL__N__de093ff9_22_ForeachBinaryOpList_cu_a911ec4325multi_tensor_apply_kernelINS1_18TensorListMetadataILi2EEENS1_24BinaryOpListAlphaFunctorIlLi2ELi2ELi0EEEJNS1_13power_functorIlEElEEEvT_T0_DpT1_ --------------------------
	.section	.nv.info._ZN2at6native55_GLOBAL__N__de093ff9_22_ForeachBinaryOpList_cu_a911ec4325multi_tensor_apply_kernelINS1_18TensorListMetadataILi2EEENS1_24BinaryOpListAlphaFunctorIlLi2ELi2ELi0EEEJNS1_13power_functorIlEElEEEvT_T0_DpT1_,"",@"SHT_CUDA_INFO"
	.sectionflags	@""
	.align	4


	//----- nvinfo : EIATTR_CUDA_API_VERSION
	.align		4
        /*0000*/ 	.byte	0x04, 0x37
        /*0002*/ 	.short	(.L_7789 - .L_7788)
.L_7788:
        /*0004*/ 	.word	0x00000082


	//----- nvinfo : EIATTR_KPARAM_INFO
	.align		4
.L_7789:
        /*0008*/ 	.byte	0x04, 0x17
        /*000a*/ 	.short	(.L_7791 - .L_7790)
.L_7790:
        /*000c*/ 	.word	0x00000000
        /*0010*/ 	.short	0x0003
        /*0012*/ 	.short	0x0c50
        /*0014*/ 	.byte	0x00, 0xf0, 0x21, 0x00


	//----- nvinfo : EIATTR_KPARAM_INFO
	.align		4
.L_7791:
        /*0018*/ 	.byte	0x04, 0x17
        /*001a*/ 	.short	(.L_7793 - .L_7792)
.L_7792:
        /*001c*/ 	.word	0x00000000
        /*0020*/ 	.short	0x0002
        /*0022*/ 	.short	0x0c49
        /*0024*/ 	.byte	0x00, 0xf0, 0x05, 0x00


	//----- nvinfo : EIATTR_KPARAM_INFO
	.align		4
.L_7793:
        /*0028*/ 	.byte	0x04, 0x17
        /*002a*/ 	.short	(.L_7795 - .L_7794)
.L_7794:
        /*002c*/ 	.word	0x00000000
        /*0030*/ 	.short	0x0001
        /*0032*/ 	.short	0x0c48
        /*0034*/ 	.byte	0x00, 0xf0, 0x05, 0x00


	//----- nvinfo : EIATTR_KPARAM_INFO
	.align		4
.L_7795:
        /*0038*/ 	.byte	0x04, 0x17
        /*003a*/ 	.short	(.L_7797 - .L_7796)
.L_7796:
        /*003c*/ 	.word	0x00000000
        /*0040*/ 	.short	0x0000
        /*0042*/ 	.short	0x0000
        /*0044*/ 	.byte	0x00, 0xf0, 0x21, 0x31


	//----- nvinfo : EIATTR_SPARSE_MMA_MASK
	.align		4
.L_7797:
        /*0048*/ 	.byte	0x03, 0x50
        /*004a*/ 	.short	0x0000


	//----- nvinfo : EIATTR_MAXREG_COUNT
	.align		4
        /*004c*/ 	.byte	0x03, 0x1b
        /*004e*/ 	.short	0x0080


	//----- nvinfo : EIATTR_MERCURY_ISA_VERSION
	.align		4
        /*0050*/ 	.byte	0x03, 0x5f
        /*0052*/ 	.short	0x0101


	//----- nvinfo : EIATTR_VRC_CTA_INIT_COUNT
	.align		4
        /*0054*/ 	.byte	0x02, 0x4a
	.zero		1
	.zero		1


	//----- nvinfo : EIATTR_EXIT_INSTR_OFFSETS
	.align		4
        /*0058*/ 	.byte	0x04, 0x1c
        /*005a*/ 	.short	(.L_7799 - .L_7798)


	//   ....[0]....
.L_7798:
        /*005c*/ 	.word	0x00000170


	//   ....[1]....
        /*0060*/ 	.word	0x00001920


	//   ....[2]....
        /*0064*/ 	.word	0x00001970


	//   ....[3]....
        /*0068*/ 	.word	0x00002b10


	//----- nvinfo : EIATTR_MAX_THREADS
	.align		4
.L_7799:
        /*006c*/ 	.byte	0x04, 0x05
        /*006e*/ 	.short	(.L_7801 - .L_7800)
.L_7800:
        /*0070*/ 	.word	0x00000200
        /*0074*/ 	.word	0x00000001
        /*0078*/ 	.word	0x00000001


	//----- nvinfo : EIATTR_CRS_STACK_SIZE
	.align		4
.L_7801:
        /*007c*/ 	.byte	0x04, 0x1e
        /*007e*/ 	.short	(.L_7803 - .L_7802)
.L_7802:
        /*0080*/ 	.word	0x00000000


	//----- nvinfo : EIATTR_CBANK_PARAM_SIZE
	.align		4
.L_7803:
        /*0084*/ 	.byte	0x03, 0x19
        /*0086*/ 	.short	0x0c58


	//----- nvinfo : EIATTR_PARAM_CBANK
	.align		4
        /*0088*/ 	.byte	0x04, 0x0a
        /*008a*/ 	.short	(.L_7805 - .L_7804)
	.align		4
.L_7804:
        /*008c*/ 	.word	index@(.nv.constant0._ZN2at6native55_GLOBAL__N__de093ff9_22_ForeachBinaryOpList_cu_a911ec4325multi_tensor_apply_kernelINS1_18TensorListMetadataILi2EEENS1_24BinaryOpListAlphaFunctorIlLi2ELi2ELi0EEEJNS1_13power_functorIlEElEEEvT_T0_DpT1_)
        /*0090*/ 	.short	0x0380
        /*0092*/ 	.short	0x0c58


	//----- nvinfo : EIATTR_SW_WAR
	.align		4
.L_7805:
        /*0094*/ 	.byte	0x04, 0x36
        /*0096*/ 	.short	(.L_7807 - .L_7806)
.L_7806:
        /*0098*/ 	.word	0x00000008
.L_7807:


//--------------------- .nv.info._ZN2at6native55_GLOBAL__N__de093ff9_22_ForeachBinaryOpList_cu_a911ec4325multi_tensor_apply_kernelINS1_18TensorListMetadataILi2EEENS1_24BinaryOpListAlphaFunctorIiLi2ELi2ELi0EEEJNS1_13power_functorIiEEiEEEvT_T0_DpT1_ --------------------------
	.section	.nv.info._ZN2at6native55_GLOBAL__N__de093ff9_22_ForeachBinaryOpList_cu_a911ec4325multi_tensor_apply_kernelINS1_18TensorListMetadataILi2EEENS1_24BinaryOpListAlphaFunctorIiLi2ELi2ELi0EEEJNS1_13power_functorIiEEiEEEvT_T0_DpT1_,"",@"SHT_CUDA_INFO"
	.sectionflags	@""
	.align	4


	//----- nvinfo : EIATTR_CUDA_API_VERSION
	.align		4
        /*0000*/ 	.byte	0x04, 0x37
        /*0002*/ 	.short	(.L_7809 - .L_7808)
.L_7808:
        /*0004*/ 	.word	0x00000082


	//----- nvinfo : EIATTR_KPARAM_INFO
	.align		4
.L_7809:
        /*0008*/ 	.byte	0x04, 0x17
        /*000a*/ 	.short	(.L_7811 - .L_7810)
.L_7810:
        /*000c*/ 	.word	0x00000000
        /*0010*/ 	.short	0x0003
        /*0012*/ 	.short	0x0c4c
        /*0014*/ 	.byte	0x00, 0xf0, 0x11, 0x00


	//----- nvinfo : EIATTR_KPARAM_INFO
	.align		4
.L_7811:
        /*0018*/ 	.byte	0x04, 0x17
        /*001a*/ 	.short	(.L_7813 - .L_7812)
.L_7812:
        /*001c*/ 	.word	0x00000000
        /*0020*/ 	.short	0x0002
        /*0022*/ 	.short	0x0c49
        /*0024*/ 	.byte	0x00, 0xf0, 0x05, 0x00


	//----- nvinfo : EIATTR_KPARAM_INFO
	.align		4
.L_7813:
        /*0028*/ 	.byte	0x04, 0x17
        /*002a*/ 	.short	(.L_7815 - .L_7814)
.L_7814:
        /*002c*/ 	.word	0x00000000
        /*0030*/ 	.short	0x0001
        /*0032*/ 	.short	0x0c48
        /*0034*/ 	.byte	0x00, 0xf0, 0x05, 0x00


	//----- nvinfo : EIATTR_KPARAM_INFO
	.align		4
.L_7815:
        /*0038*/ 	.byte	0x04, 0x17
        /*003a*/ 	.short	(.L_7817 - .L_7816)
.L_7816:
        /*003c*/ 	.word	0x00000000
        /*0040*/ 	.short	0x0000
        /*0042*/ 	.short	0x0000
        /*0044*/ 	.byte	0x00, 0xf0, 0x21, 0x31


	//----- nvinfo : EIATTR_SPARSE_MMA_MASK
	.align		4
.L_7817:
        /*0048*/ 	.byte	0x03, 0x50
        /*004a*/ 	.short	0x0000


	//----- nvinfo : EIATTR_MAXREG_COUNT
	.align		4
        /*004c*/ 	.byte	0x03, 0x1b
        /*004e*/ 	.short	0x0080


	//----- nvinfo : EIATTR_MERCURY_ISA_VERSION
	.align		4
        /*0050*/ 	.byte	0x03, 0x5f
        /*0052*/ 	.short	0x0101


	//----- nvinfo : EIATTR_VRC_CTA_INIT_COUNT
	.align		4
        /*0054*/ 	.byte	0x02, 0x4a
	.zero		1
	.zero		1


	//----- nvinfo : EIATTR_EXIT_INSTR_OFFSETS
	.align		4
        /*0058*/ 	.byte	0x04, 0x1c
        /*005a*/ 	.short	(.L_7819 - .L_7818)


	//   ....[0]....
.L_7818:
        /*005c*/ 	.word	0x00000170


	//   ....[1]....
        /*0060*/ 	.word	0x00000f20


	//   ....[2]....
        /*0064*/ 	.word	0x00000f70


	//   ....[3]....
        /*0068*/ 	.word	0x00001970


	//----- nvinfo : EIATTR_MAX_THREADS
	.align		4
.L_7819:
        /*006c*/ 	.byte	0x04, 0x05
        /*006e*/ 	.short	(.L_7821 - .L_7820)
.L_7820:
        /*0070*/ 	.word	0x00000200
        /*0074*/ 	.word	0x00000001
        /*0078*/ 	.word	0x00000001


	//----- nvinfo : EIATTR_CRS_STACK_SIZE
	.align		4
.L_7821:
        /*007c*/ 	.byte	0x04, 0x1e
        /*007e*/ 	.short	(.L_7823 - .L_7822)
.L_7822:
        /*0080*/ 	.word	0x00000000


	//----- nvinfo : EIATTR_CBANK_PARAM_SIZE
	.align		4
.L_7823:
        /*0084*/ 	.byte	0x03, 0x19
        /*0086*/ 	.short	0x0c50


	//----- nvinfo : EIATTR_PARAM_CBANK
	.align		4
        /*0088*/ 	.byte	0x04, 0x0a
        /*008a*/ 	.short	(.L_7825 - .L_7824)
	.align		4
.L_7824:
        /*008c*/ 	.word	index@(.nv.constant0._ZN2at6native55_GLOBAL__N__de093ff9_22_ForeachBinaryOpList_cu_a911ec4325multi_tensor_apply_kernelINS1_18TensorListMetadataILi2EEENS1_24BinaryOpListAlphaFunctorIiLi2ELi2ELi0EEEJNS1_13power_functorIiEEiEEEvT_T0_DpT1_)
        /*0090*/ 	.short	0x0380
        /*0092*/ 	.short	0x0c50


	//----- nvinfo : EIATTR_SW_WAR
	.align		4
.L_7825:
        /*0094*/ 	.byte	0x04, 0x36
        /*0096*/ 	.short	(.L_7827 - .L_7826)
.L_7826:
        /*0098*/ 	.word	0x00000008
.L_7827:


//--------------------- .nv.info._ZN2at6native55_GLOBAL__N__de093ff9_22_ForeachBinaryOpList_cu_a911ec4325multi_tensor_apply_kernelINS1_18TensorListMetadataILi2EEENS1_24BinaryOpListAlphaFunctorIaLi2ELi2ELi0EEEJNS1_13power_functorIaEEaEEEvT_T0_DpT1_ --------------------------
	.section	.nv.info._ZN2at6native55_GLOBAL__N__de093ff9_22_ForeachBinaryOpList_cu_a911ec4325multi_tensor_apply_kernelINS1_18TensorListMetadataILi2EEENS1_24BinaryOpListAlphaFunctorIaLi2ELi2ELi0EEEJNS1_13power_functorIaEEaEEEvT_T0_DpT1_,"",@"SHT_CUDA_INFO"
	.sectionflags	@""
	.align	4


	//----- nvinfo : EIATTR_CUDA_API_VERSION
	.align		4
        /*0000*/ 	.byte	0x04, 0x37
        /*0002*/ 	.short	(.L_7829 - .L_7828)
.L_7828:
        /*0004*/ 	.word	0x00000082


	//----- nvinfo : EIATTR_KPARAM_INFO
	.align		4
.L_7829:
        /*0008*/ 	.byte	0x04, 0x17
        /*000a*/ 	.short	(.L_7831 - .L_7830)
.L_7830:
        /*000c*/ 	.word	0x00000000
        /*0010*/ 	.short	0x0003
        /*0012*/ 	.short	0x0c4a
        /*0014*/ 	.byte	0x00, 0xf0, 0x05, 0x00


	//----- nvinfo : EIATTR_KPARAM_INFO
	.align		4
.L_7831:
        /*0018*/ 	.byte	0x04, 0x17
        /*001a*/ 	.short	(.L_7833 - .L_7832)
.L_7832:
        /*001c*/ 	.word	0x00000000
        /*0020*/ 	.short	0x0002
        /*0022*/ 	.short	0x0c49
        /*0024*/ 	.byte	0x00, 0xf0, 0x05, 0x00


	//----- nvinfo : EIATTR_KPARAM_INFO
	.align		4
.L_7833:
        /*0028*/ 	.byte	0x04, 0x17
        /*002a*/ 	.short	(.L_7835 - .L_7834)
.L_7834:
        /*002c*/ 	.word	0x00000000
        /*0030*/ 	.short	0x0001
        /*0032*/ 	.short	0x0c48
        /*0034*/ 	.byte	0x00, 0xf0, 0x05, 0x00


	//----- nvinfo : EIATTR_KPARAM_INFO
	.align		4
.L_7835:
        /*0038*/ 	.byte	0x04, 0x17
        /*003a*/ 	.short	(.L_7837 - .L_7836)
.L_7836:
        /*003c*/ 	.word	0x00000000
        /*0040*/ 	.short	0x0000
        /*0042*/ 	.short	0x0000
        /*0044*/ 	.byte	0x00, 0xf0, 0x21, 0x31


	//----- nvinfo : EIATTR_SPARSE_MMA_MASK
	.align		4
.L_7837:
        /*0048*/ 	.byte	0x03, 0x50
        /*004a*/ 	.short	0x0000


	//----- nvinfo : EIATTR_MAXREG_COUNT
	.align		4
        /*004c*/ 	.byte	0x03, 0x1b
        /*004e*/ 	.short	0x0080


	//----- nvinfo : EIATTR_MERCURY_ISA_VERSION
	.align		4
        /*0050*/ 	.byte	0x03, 0x5f
        /*0052*/ 	.short	0x0101


	//----- nvinfo : EIATTR_VRC_CTA_INIT_COUNT
	.align		4
        /*0054*/ 	.byte	0x02, 0x4a
	.zero		1
	.zero		1


	//----- nvinfo : EIATTR_EXIT_INSTR_OFFSETS
	.align		4
        /*0058*/ 	.byte	0x04, 0x1c
        /*005a*/ 	.short	(.L_7839 - .L_7838)


	//   ....[0]....
.L_7838:
        /*005c*/ 	.word	0x00000170


	//   ....[1]....
        /*0060*/ 	.word	0x00001220


	//   ....[2]....
        /*0064*/ 	.word	0x00001270


	//   ....[3]....
        /*0068*/ 	.word	0x00002180


	//----- nvinfo : EIATTR_MAX_THREADS
	.align		4
.L_7839:
        /*006c*/ 	.byte	0x04, 0x05
        /*006e*/ 	.short	(.L_7841 - .L_7840)
.L_7840:
        /*0070*/ 	.word	0x00000200
        /*0074*/ 	.word	0x00000001
        /*0078*/ 	.word	0x00000001


	//----- nvinfo : EIATTR_CRS_STACK_SIZE
	.align		4
.L_7841:
        /*007c*/ 	.byte	0x04, 0x1e
        /*007e*/ 	.short	(.L_7843 - .L_7842)
.L_7842:
        /*0080*/ 	.word	0x00000000


	//----- nvinfo : EIATTR_CBANK_PARAM_SIZE
	.align		4
.L_7843:
        /*0084*/ 	.byte	0x03, 0x19
        /*0086*/ 	.short	0x0c4b


	//----- nvinfo : EIATTR_PARAM_CBANK
	.align		4
        /*0088*/ 	.byte	0x04, 0x0a
        /*008a*/ 	.short	(.L_7845 - .L_7844)
	.align		4
.L_7844:
        /*008c*/ 	.word	index@(.nv.constant0._ZN2at6native55_GLOBAL__N__de093ff9_22_ForeachBinaryOpList_cu_a911ec4325multi_tensor_apply_kernelINS1_18TensorListMetadataILi2EEENS1_24BinaryOpListAlphaFunctorIaLi2ELi2ELi0EEEJNS1_13power_functorIaEEaEEEvT_T0_DpT1_)
        /*0090*/ 	.short	0x0380
        /*0092*/ 	.short	0x0c4b


	//----- nvinfo : EIATTR_SW_WAR
	.align		4
.L_7845:
        /*0094*/ 	.byte	0x04, 0x36
        /*0096*/ 	.short	(.L_7847 - .L_7846)
.L_7846:
        /*0098*/ 	.word	0x00000008
.L_7847:


//--------------------- .nv.info._ZN2at6native55_GLOBAL__N__de093ff9_22_ForeachBinaryOpList_cu_a911ec4325multi_tensor_apply_kernelINS1_18TensorListMetadataILi2EEENS1_24BinaryOpListAlphaFunctorIhLi2ELi2ELi0EEEJNS1_13power_functorIhEEhEEEvT_T0_DpT1_ --------------------------
	.section	.nv.info._ZN2at6native55_GLOBAL__N__de093ff9_22_ForeachBinaryOpList_cu_a911ec4325multi_tensor_apply_kernelINS1_18TensorListMetadataILi2EEENS1_24BinaryOpListAlphaFunctorIhLi2ELi2ELi0EEEJNS1_13power_functorIhEEhEEEvT_T0_DpT1_,"",@"SHT_CUDA_INFO"
	.sectionflags	@""
	.align	4


	//----- nvinfo : EIATTR_CUDA_API_VERSION
	.align		4
        /*0000*/ 	.byte	0x04, 0x37
        /*0002*/ 	.short	(.L_7849 - .L_7848)
.L_7848:
        /*0004*/ 	.word	0x00000082


	//----- nvinfo : EIATTR_KPARAM_INFO
	.align		4
.L_7849:
        /*0008*/ 	.byte	0x04, 0x17
        /*000a*/ 	.short	(.L_7851 - .L_7850)
.L_7850:
        /*000c*/ 	.word	0x00000000
        /*0010*/ 	.short	0x0003
        /*0012*/ 	.short	0x0c4a
        /*0014*/ 	.byte	0x00, 0xf0, 0x05, 0x00


	//----- nvinfo : EIATTR_KPARAM_INFO
	.align		4
.L_7851:
        /*0018*/ 	.byte	0x04, 0x17
        /*001a*/ 	.short	(.L_7853 - .L_7852)
.L_7852:
        /*001c*/ 	.word	0x00000000
        /*0020*/ 	.short	0x0002
        /*0022*/ 	.short	0x0c49
        /*0024*/ 	.byte	0x00, 0xf0, 0x05, 0x00


	//----- nvinfo : EIATTR_KPARAM_INFO
	.align		4
.L_7853:
        /*0028*/ 	.byte	0x04, 0x17
        /*002a*/ 	.short	(.L_7855 - .L_7854)
.L_7854:
        /*002c*/ 	.word	0x00000000
        /*0030*/ 	.short	0x0001
        /*0032*/ 	.short	0x0c48
        /*0034*/ 	.byte	0x00, 0xf0, 0x05, 0x00


	//----- nvinfo : EIATTR_KPARAM_INFO
	.align		4
.L_7855:
        /*0038*/ 	.byte	0x04, 0x17
        /*003a*/ 	.short	(.L_7857 - .L_7856)
.L_7856:
        /*003c*/ 	.word	0x00000000
        /*0040*/ 	.short	0x0000
        /*0042*/ 	.short	0x0000
        /*0044*/ 	.byte	0x00, 0xf0, 0x21, 0x31


	//----- nvinfo : EIATTR_SPARSE_MMA_MASK
	.align		4
.L_7857:
        /*0048*/ 	.byte	0x03, 0x50
        /*004a*/ 	.short	0x0000


	//----- nvinfo : EIATTR_MAXREG_COUNT
	.align		4
        /*004c*/ 	.byte	0x03, 0x1b
        /*004e*/ 	.short	0x0080


	//----- nvinfo : EIATTR_MERCURY_ISA_VERSION
	.align		4
        /*0050*/ 	.byte	0x03, 0x5f
        /*0052*/ 	.short	0x0101


	//----- nvinfo : EIATTR_VRC_CTA_INIT_COUNT
	.align		4
        /*0054*/ 	.byte	0x02, 0x4a
	.zero		1
	.zero		1


	//----- nvinfo : EIATTR_EXIT_INSTR_OFFSETS
	.align		4
        /*0058*/ 	.byte	0x04, 0x1c
        /*005a*/ 	.short	(.L_7859 - .L_7858)


	//   ....[0]....
.L_7858:
        /*005c*/ 	.word	0x00000180


	//   ....[1]....
        /*0060*/ 	.word	0x00000b40


	//   ....[2]....
        /*0064*/ 	.word	0x00000b90


	//   ....[3]....
        /*0068*/ 	.word	0x00001300


	//----- nvinfo : EIATTR_MAX_THREADS
	.align		4
.L_7859:
        /*006c*/ 	.byte	0x04, 0x05
        /*006e*/ 	.short	(.L_7861 - .L_7860)
.L_7860:
        /*0070*/ 	.word	0x00000200
        /*0074*/ 	.word	0x00000001
        /*0078*/ 	.word	0x00000001


	//----- nvinfo : EIATTR_CRS_STACK_SIZE
	.align		4
.L_7861:
        /*007c*/ 	.byte	0x04, 0x1e
        /*007e*/ 	.short	(.L_7863 - .L_7862)
.L_7862:
        /*0080*/ 	.word	0x00000000


	//----- nvinfo : EIATTR_CBANK_PARAM_SIZE
	.align		4
.L_7863:
        /*0084*/ 	.byte	0x03, 0x19
        /*0086*/ 	.short	0x0c4b


	//----- nvinfo : EIATTR_PARAM_CBANK
	.align		4
        /*0088*/ 	.byte	0x04, 0x0a
        /*008a*/ 	.short	(.L_7865 - .L_7864)
	.align		4
.L_7864:
        /*008c*/ 	.word	index@(.nv.constant0._ZN2at6native55_GLOBAL__N__de093ff9_22_ForeachBinaryOpList_cu_a911ec4325multi_tensor_apply_kernelINS1_18TensorListMetadataILi2EEENS1_24BinaryOpListAlphaFunctorIhLi2ELi2ELi0EEEJNS1_13power_functorIhEEhEEEvT_T0_DpT1_)
        /*0090*/ 	.short	0x0380
        /*0092*/ 	.short	0x0c4b


	//----- nvinfo : EIATTR_SW_WAR
	.align		4
.L_7865:
        /*0094*/ 	.byte	0x04, 0x36
        /*0096*/ 	.short	(.L_7867 - .L_7866)
.L_7866:
        /*0098*/ 	.word	0x00000008
.L_7867:


//--------------------- .nv.info._ZN2at6native55_GLOBAL__N__de093ff9_22_ForeachBinaryOpList_cu_a911ec4325multi_tensor_apply_kernelINS1_18TensorListMetadataILi3EEENS1_24BinaryOpListAlphaFunctorIN3c104HalfELi3ELi2ELi2EEEJNS0_7maximumIfEEfEEEvT_T0_DpT1_ --------------------------
	.section	.nv.info._ZN2at6native55_GLOBAL__N__de093ff9_22_ForeachBinaryOpList_cu_a911ec4325multi_tensor_apply_kernelINS1_18TensorListMetadataILi3EEENS1_24BinaryOpListAlphaFunctorIN3c104HalfELi3ELi2ELi2EEEJNS0_7maximumIfEEfEEEvT_T0_DpT1_,"",@"SHT_CUDA_INFO"
	.sectionflags	@""
	.align	4


	//----- nvinfo : EIATTR_CUDA_API_VERSION
	.align		4
        /*0000*/ 	.byte	0x04, 0x37
        /*0002*/ 	.short	(.L_7869 - .L_7868)
.L_7868:
        /*0004*/ 	.word	0x00000082


	//----- nvinfo : EIATTR_KPARAM_INFO
	.align		4
.L_7869:
        /*0008*/ 	.byte	0x04, 0x17
        /*000a*/ 	.short	(.L_7871 - .L_7870)
.L_7870:
        /*000c*/ 	.word	0x00000000
        /*0010*/ 	.short	0x0003
        /*0012*/ 	.short	0x0c4c
        /*0014*/ 	.byte	0x00, 0xf0, 0x11, 0x00


	//----- nvinfo : EIATTR_KPARAM_INFO
	.align		4
.L_7871:
        /*0018*/ 	.byte	0x04, 0x17
        /*001a*/ 	.short	(.L_7873 - .L_7872)
.L_7872:
        /*001c*/ 	.word	0x00000000
        /*0020*/ 	.short	0x0002
        /*0022*/ 	.short	0x0c49
        /*0024*/ 	.byte	0x00, 0xf0, 0x05, 0x00


	//----- nvinfo : EIATTR_KPARAM_INFO
	.align		4
.L_7873:
        /*0028*/ 	.byte	0x04, 0x17
        /*002a*/ 	.short	(.L_7875 - .L_7874)
.L_7874:
        /*002c*/ 	.word	0x00000000
        /*0030*/ 	.short	0x0001
        /*0032*/ 	.short	0x0c48
        /*0034*/ 	.byte	0x00, 0xf0, 0x05, 0x00


	//----- nvinfo : EIATTR_KPARAM_INFO
	.align		4
.L_7875:
        /*0038*/ 	.byte	0x04, 0x17
        /*003a*/ 	.short	(.L_7877 - .L_7876)
.L_7876:
        /*003c*/ 	.word	0x00000000
        /*0040*/ 	.short	0x0000
        /*0042*/ 	.short	0x0000
        /*0044*/ 	.byte	0x00, 0xf0, 0x21, 0x31


	//----- nvinfo : EIATTR_SPARSE_MMA_MASK
	.align		4
.L_7877:
        /*0048*/ 	.byte	0x03, 0x50
        /*004a*/ 	.short	0x0000


	//----- nvinfo : EIATTR_MAXREG_COUNT
	.align		4
        /*004c*/ 	.byte	0x03, 0x1b
        /*004e*/ 	.short	0x0080


	//----- nvinfo : EIATTR_MERCURY_ISA_VERSION
	.align		4
        /*0050*/ 	.byte	0x03, 0x5f
        /*0052*/ 	.short	0x0101


	//----- nvinfo : EIATTR_VRC_CTA_INIT_COUNT
	.align		4
        /*0054*/ 	.byte	0x02, 0x4a
	.zero		1
	.zero		1


	//----- nvinfo : EIATTR_EXIT_INSTR_OFFSETS
	.align		4
        /*0058*/ 	.byte	0x04, 0x1c
        /*005a*/ 	.short	(.L_7879 - .L_7878)


	//   ....[0]....
.L_7878:
        /*005c*/ 	.word	0x000001a0


	//   ....[1]....
        /*0060*/ 	.word	0x00000810


	//   ....[2]....
        /*0064*/ 	.word	0x00000860


	//   ....[3]....
        /*0068*/ 	.word	0x00000b80


	//----- nvinfo : EIATTR_MAX_THREADS
	.align		4
.L_7879:
        /*006c*/ 	.byte	0x04, 0x05
        /*006e*/ 	.short	(.L_7881 - .L_7880)
.L_7880:
        /*0070*/ 	.word	0x00000200
        /*0074*/ 	.word	0x00000001
        /*0078*/ 	.word	0x00000001


	//----- nvinfo : EIATTR_CRS_STACK_SIZE
	.align		4
.L_7881:
        /*007c*/ 	.byte	0x04, 0x1e
        /*007e*/ 	.short	(.L_7883 - .L_7882)
.L_7882:
        /*0080*/ 	.word	0x00000000


	//----- nvinfo : EIATTR_CBANK_PARAM_SIZE
	.align		4
.L_7883:
        /*0084*/ 	.byte	0x03, 0x19
        /*0086*/ 	.short	0x0c50


	//----- nvinfo : EIATTR_PARAM_CBANK
	.align		4
        /*0088*/ 	.byte	0x04, 0x0a
        /*008a*/ 	.short	(.L_7885 - .L_7884)
	.align		4
.L_7884:
        /*008c*/ 	.word	index@(.nv.constant0._ZN2at6native55_GLOBAL__N__de093ff9_22_ForeachBinaryOpList_cu_a911ec4325multi_tensor_apply_kernelINS1_18TensorListMetadataILi3EEENS1_24BinaryOpListAlphaFunctorIN3c104HalfELi3ELi2ELi2EEEJNS0_7maximumIfEEfEEEvT_T0_DpT1_)
        /*0090*/ 	.short	0x0380
        /*0092*/ 	.short	0x0c50


	//----- nvinfo : EIATTR_SW_WAR
	.align		4
.L_7885:
        /*0094*/ 	.byte	0x04, 0x36
        /*0096*/ 	.short	(.L_7887 - .L_7886)
.L_7886:
        /*0098*/ 	.word	0x00000008
.L_7887:


//--------------------- .nv.info._ZN2at6native55_GLOBAL__N__de093ff9_22_ForeachBinaryOpList_cu_a911ec4325multi_tensor_apply_kernelINS1_18TensorListMetadataILi3EEENS1_24BinaryOpListAlphaFunctorIN3c108BFloat16ELi3ELi2ELi2EEEJNS0_7maximumIfEEfEEEvT_T0_DpT1_ --------------------------
	.section	.nv.info._ZN2at6native55_GLOBAL__N__de093ff9_22_ForeachBinaryOpList_cu_a911ec4325multi_tensor_apply_kernelINS1_18TensorListMetadataILi3EEENS1_24BinaryOpListAlphaFunctorIN3c108BFloat16ELi3ELi2ELi2EEEJNS0_7maximumIfEEfEEEvT_T0_DpT1_,"",@"SHT_CUDA_INFO"
	.sectionflags	@""
	.align	4


	//----- nvinfo : EIATTR_CUDA_API_VERSION
	.align		4
        /*0000*/ 	.byte	0x04, 0x37
        /*0002*/ 	.short	(.L_7889 - .L_7888)
.L_7888:
        /*0004*/ 	.word	0x00000082


	//----- nvinfo : EIATTR_KPARAM_INFO
	.align		4
.L_7889:
        /*0008*/ 	.byte	0x04, 0x17
        /*000a*/ 	.short	(.L_7891 - .L_7890)
.L_7890:
        /*000c*/ 	.word	0x00000000
        /*0010*/ 	.short	0x0003
        /*0012*/ 	.short	0x0c4c
        /*0014*/ 	.byte	0x00, 0xf0, 0x11, 0x00


	//----- nvinfo : EIATTR_KPARAM_INFO
	.align		4
.L_7891:
        /*0018*/ 	.byte	0x04, 0x17
        /*001a*/ 	.short	(.L_7893 - .L_7892)
.L_7892:
        /*001c*/ 	.word	0x00000000
        /*0020*/ 	.short	0x0002
        /*0022*/ 	.short	0x0c49
        /*0024*/ 	.byte	0x00, 0xf0, 0x05, 0x00


	//----- nvinfo : EIATTR_KPARAM_INFO
	.align		4
.L_7893:
        /*0028*/ 	.byte	0x04, 0x17
        /*002a*/ 	.short	(.L_7895 - .L_7894)
.L_7894:
        /*002c*/ 	.word	0x00000000
        /*0030*/ 	.short	0x0001
        /*0032*/ 	.short	0x0c48
        /*0034*/ 	.byte	0x00, 0xf0, 0x05, 0x00


	//----- nvinfo : EIATTR_KPARAM_INFO
	.align		4
.L_7895:
        /*0038*/ 	.byte	0x04, 0x17
        /*003a*/ 	.short	(.L_7897 - .L_7896)
.L_7896:
        /*003c*/ 	.word	0x00000000
        /*0040*/ 	.short	0x0000
        /*0042*/ 	.short	0x0000
        /*0044*/ 	.byte	0x00, 0xf0, 0x21, 0x31


	//----- nvinfo : EIATTR_SPARSE_MMA_MASK
	.align		4
.L_7897:
        /*0048*/ 	.byte	0x03, 0x50
        /*004a*/ 	.short	0x0000


	//----- nvinfo : EIATTR_MAXREG_COUNT
	.align		4
        /*004c*/ 	.byte	0x03, 0x1b
        /*004e*/ 	.short	0x0080


	//----- nvinfo : EIATTR_MERCURY_ISA_VERSION
	.align		4
        /*0050*/ 	.byte	0x03, 0x5f
        /*0052*/ 	.short	0x0101


	//----- nvinfo : EIATTR_VRC_CTA_INIT_COUNT
	.align		4
        /*0054*/ 	.byte	0x02, 0x4a
	.zero		1
	.zero		1


	//----- nvinfo : EIATTR_EXIT_INSTR_OFFSETS
	.align		4
        /*0058*/ 	.byte	0x04, 0x1c
        /*005a*/ 	.short	(.L_7899 - .L_7898)


	//   ....[0]....
.L_7898:
        /*005c*/ 	.word	0x000001a0


	//   ....[1]....
        /*0060*/ 	.word	0x00000810


	//   ....[2]....
        /*0064*/ 	.word	0x00000860


	//   ....[3]....
        /*0068*/ 	.word	0x00000bc0


	//----- nvinfo : EIATTR_MAX_THREADS
	.align		4
.L_7899:
        /*006c*/ 	.byte	0x04, 0x05
        /*006e*/ 	.short	(.L_7901 - .L_7900)
.L_7900:
        /*0070*/ 	.word	0x00000200
        /*0074*/ 	.word	0x00000001
        /*0078*/ 	.word	0x00000001


	//----- nvinfo : EIATTR_CRS_STACK_SIZE
	.align		4
.L_7901:
        /*007c*/ 	.byte	0x04, 0x1e
        /*007e*/ 	.short	(.L_7903 - .L_7902)
.L_7902:
        /*0080*/ 	.word	0x00000000


	//----- nvinfo : EIATTR_CBANK_PARAM_SIZE
	.align		4
.L_7903:
        /*0084*/ 	.byte	0x03, 0x19
        /*0086*/ 	.short	0x0c50


	//----- nvinfo : EIATTR_PARAM_CBANK
	.align		4
        /*0088*/ 	.byte	0x04, 0x0a
        /*008a*/ 	.short	(.L_7905 - .L_7904)
	.align		4
.L_7904:
        /*008c*/ 	.word	index@(.nv.constant0._ZN2at6native55_GLOBAL__N__de093ff9_22_ForeachBinaryOpList_cu_a911ec4325multi_tensor_apply_kernelINS1_18TensorListMetadataILi3EEENS1_24BinaryOpListAlphaFunctorIN3c108BFloat16ELi3ELi2ELi2EEEJNS0_7maximumIfEEfEEEvT_T0_DpT1_)
        /*0090*/ 	.short	0x0380
        /*0092*/ 	.short	0x0c50


	//----- nvinfo : EIATTR_SW_WAR
	.align		4
.L_7905:
        /*0094*/ 	.byte	0x04, 0x36
        /*0096*/ 	.short	(.L_7907 - .L_7906)
.L_7906:
        /*0098*/ 	.word	0x00000008
.L_7907:


//--------------------- .nv.info._ZN2at6native55_GLOBAL__N__de093ff9_22_ForeachBinaryOpList_cu_a911ec4325multi_tensor_apply_kernelINS1_18TensorListMetadataILi3EEENS1_24BinaryOpListAlphaFunctorIfLi3ELi2ELi2EEEJNS0_7maximumIfEEfEEEvT_T0_DpT1_ --------------------------
	.section	.nv.info._ZN2at6native55_GLOBAL__N__de093ff9_22_ForeachBinaryOpList_cu_a911ec4325multi_tensor_apply_kernelINS1_18TensorListMetadataILi3EEENS1_24BinaryOpListAlphaFunctorIfLi3ELi2ELi2EEEJNS0_7maximumIfEEfEEEvT_T0_DpT1_,"",@"SHT_CUDA_INFO"
	.sectionflags	@""
	.align	4


	//----- nvinfo : EIATTR_CUDA_API_VERSION
	.align		4
        /*0000*/ 	.byte	0x04, 0x37
        /*0002*/ 	.short	(.L_7909 - .L_7908)
.L_7908:
        /*0004*/ 	.word	0x00000082


	//----- nvinfo : EIATTR_KPARAM_INFO
	.align		4
.L_7909:
        /*0008*/ 	.byte	0x04, 0x17
        /*000a*/ 	.short	(.L_7911 - .L_7910)
.L_7910:
        /*000c*/ 	.word	0x00000000
        /*0010*/ 	.short	0x0003
        /*0012*/ 	.short	0x0c4c
        /*0014*/ 	.byte	0x00, 0xf0, 0x11, 0x00


	//----- nvinfo : EIATTR_KPARAM_INFO
	.align		4
.L_7911:
        /*0018*/ 	.byte	0x04, 0x17
        /*001a*/ 	.short	(.L_7913 - .L_7912)
.L_7912:
        /*001c*/ 	.word	0x00000000
        /*0020*/ 	.short	0x0002
        /*0022*/ 	.short	0x0c49
        /*0024*/ 	.byte	0x00, 0xf0, 0x05, 0x00


	//----- nvinfo : EIATTR_KPARAM_INFO
	.align		4
.L_7913:
        /*0028*/ 	.byte	0x04, 0x17
        /*002a*/ 	.short	(.L_7915 - .L_7914)
.L_7914:
        /*002c*/ 	.word	0x00000000
        /*0030*/ 	.short	0x0001
        /*0032*/ 	.short	0x0c48
        /*0034*/ 	.byte	0x00, 0xf0, 0x05, 0x00


	//----- nvinfo : EIATTR_KPARAM_INFO
	.align		4
.L_7915:
        /*0038*/ 	.byte	0x04, 0x17
        /*003a*/ 	.short	(.L_7917 - .L_7916)
.L_7916:
        /*003c*/ 	.word	0x00000000
        /*0040*/ 	.short	0x0000
        /*0042*/ 	.short	0x0000
        /*0044*/ 	.byte	0x00, 0xf0, 0x21, 0x31


	//----- nvinfo : EIATTR_SPARSE_MMA_MASK
	.align		4
.L_7917:
        /*0048*/ 	.byte	0x03, 0x50
        /*004a*/ 	.short	0x0000


	//----- nvinfo : EIATTR_MAXREG_COUNT
	.align		4
        /*004c*/ 	.byte	0x03, 0x1b
        /*004e*/ 	.short	0x0080


	//----- nvinfo : EIATTR_MERCURY_ISA_VERSION
	.align		4
        /*0050*/ 	.byte	0x03, 0x5f
        /*0052*/ 	.short	0x0101


	//----- nvinfo : EIATTR_VRC_CTA_INIT_COUNT
	.align		4
        /*0054*/ 	.byte	0x02, 0x4a
	.zero		1
	.zero		1


	//----- nvinfo : EIATTR_EXIT_INSTR_OFFSETS
	.align		4
        /*0058*/ 	.byte	0x04, 0x1c
        /*005a*/ 	.short	(.L_7919 - .L_7918)


	//   ....[0]....
.L_7918:
        /*005c*/ 	.word	0x000001a0


	//   ....[1]....
        /*0060*/ 	.word	0x00000730


	//   ....[2]....
        /*0064*/ 	.word	0x00000780


	//   ....[3]....
        /*0068*/ 	.word	0x00000a00


	//----- nvinfo : EIATTR_MAX_THREADS
	.align		4
.L_7919:
        /*006c*/ 	.byte	0x04, 0x05
        /*006e*/ 	.short	(.L_7921 - .L_7920)
.L_7920:
        /*0070*/ 	.word	0x00000200
        /*0074*/ 	.word	0x00000001
        /*0078*/ 	.word	0x00000001


	//----- nvinfo : EIATTR_CRS_STACK_SIZE
	.align		4
.L_7921:
        /*007c*/ 	.byte	0x04, 0x1e
        /*007e*/ 	.short	(.L_7923 - .L_7922)
.L_7922:
        /*0080*/ 	.word	0x00000000


	//----- nvinfo : EIATTR_CBANK_PARAM_SIZE
	.align		4
.L_7923:
        /*0084*/ 	.byte	0x03, 0x19
        /*0086*/ 	.short	0x0c50


	//----- nvinfo : EIATTR_PARAM_CBANK
	.align		4
        /*0088*/ 	.byte	0x04, 0x0a
        /*008a*/ 	.short	(.L_7925 - .L_7924)
	.align		4
.L_7924:
        /*008c*/ 	.word	index@(.nv.constant0._ZN2at6native55_GLOBAL__N__de093ff9_22_ForeachBinaryOpList_cu_a911ec4325multi_tensor_apply_kernelINS1_18TensorListMetadataILi3EEENS1_24BinaryOpListAlphaFunctorIfLi3ELi2ELi2EEEJNS0_7maximumIfEEfEEEvT_T0_DpT1_)
        /*0090*/ 	.short	0x0380
        /*0092*/ 	.short	0x0c50


	//----- nvinfo : EIATTR_SW_WAR
	.align		4
.L_7925:
        /*0094*/ 	.byte	0x04, 0x36
        /*0096*/ 	.short	(.L_7927 - .L_7926)
.L_7926:
        /*0098*/ 	.word	0x00000008
.L_7927:


//--------------------- .nv.info._ZN2at6native55_GLOBAL__N__de093ff9_22_ForeachBinaryOpList_cu_a911ec4325multi_tensor_apply_kernelINS1_18TensorListMetadataILi3EEENS1_24BinaryOpListAlphaFunctorIdLi3ELi2ELi2EEEJNS0_7maximumIdEEdEEEvT_T0_DpT1_ --------------------------
	.section	.nv.info._ZN2at6native55_GLOBAL__N__de093ff9_22_ForeachBinaryOpList_cu_a911ec4325multi_tensor_apply_kernelINS1_18TensorListMetadataILi3EEENS1_24BinaryOpListAlphaFunctorIdLi3ELi2ELi2EEEJNS0_7maximumIdEEdEEEvT_T0_DpT1_,"",@"SHT_CUDA_INFO"
	.sectionflags	@""
	.align	4


	//----- nvinfo : EIATTR_CUDA_API_VERSION
	.align		4
        /*0000*/ 	.byte	0x04, 0x37
        /*0002*/ 	.short	(.L_7929 - .L_7928)
.L_7928:
        /*0004*/ 	.word	0x00000082


	//----- nvinfo : EIATTR_KPARAM_INFO
	.align		4
.L_7929:
        /*0008*/ 	.byte	0x04, 0x17
        /*000a*/ 	.short	(.L_7931 - .L_7930)
.L_7930:
        /*000c*/ 	.word	0x00000000
        /*0010*/ 	.short	0x0003
        /*0012*/ 	.short	0x0c50
        /*0014*/ 	.byte	0x00, 0xf0, 0x21, 0x00


	//----- nvinfo : EIATTR_KPARAM_INFO
	.align		4
.L_7931:
        /*0018*/ 	.byte	0x04, 0x17
        /*001a*/ 	.short	(.L_7933 - .L_7932)
.L_7932:
        /*001c*/ 	.word	0x00000000
        /*0020*/ 	.short	0x0002
        /*0022*/ 	.short	0x0c49
        /*0024*/ 	.byte	0x00, 0xf0, 0x05, 0x00


	//----- nvinfo : EIATTR_KPARAM_INFO
	.align		4
.L_7933:
        /*0028*/ 	.byte	0x04, 0x17
        /*002a*/ 	.short	(.L_7935 - .L_7934)
.L_7934:
        /*002c*/ 	.word	0x00000000
        /*0030*/ 	.short	0x0001
        /*0032*/ 	.short	0x0c48
        /*0034*/ 	.byte	0x00, 0xf0, 0x05, 0x00


	//----- nvinfo : EIATTR_KPARAM_INFO
	.align		4
.L_7935:
        /*0038*/ 	.byte	0x04, 0x17
        /*003a*/ 	.short	(.L_7937 - .L_7936)
.L_7936:
        /*003c*/ 	.word	0x00000000
        /*0040*/ 	.short	0x0000
        /*0042*/ 	.short	0x0000
        /*0044*/ 	.byte	0x00, 0xf0, 0x21, 0x31


	//----- nvinfo : EIATTR_SPARSE_MMA_MASK
	.align		4
.L_7937:
        /*0048*/ 	.byte	0x03, 0x50
        /*004a*/ 	.short	0x0000


	//----- nvinfo : EIATTR_MAXREG_COUNT
	.align		4
        /*004c*/ 	.byte	0x03, 0x1b
        /*004e*/ 	.short	0x0080


	//----- nvinfo : EIATTR_MERCURY_ISA_VERSION
	.align		4
        /*0050*/ 	.byte	0x03, 0x5f
        /*0052*/ 	.short	0x0101


	//----- nvinfo : EIATTR_VRC_CTA_INIT_COUNT
	.align		4
        /*0054*/ 	.byte	0x02, 0x4a
	.zero		1
	.zero		1


	//----- nvinfo : EIATTR_EXIT_INSTR_OFFSETS
	.align		4
        /*0058*/ 	.byte	0x04, 0x1c
        /*005a*/ 	.short	(.L_7939 - .L_7938)


	//   ....[0]....
.L_7938:
        /*005c*/ 	.word	0x000001a0


	//   ....[1]....
        /*0060*/ 	.word	0x00000a50


	//   ....[2]....
        /*0064*/ 	.word	0x00000aa0


	//   ....[3]....
        /*0068*/ 	.word	0x00001050


	//----- nvinfo : EIATTR_MAX_THREADS
	.align		4
.L_7939:
        /*006c*/ 	.byte	0x04, 0x05
        /*006e*/ 	.short	(.L_7941 - .L_7940)
.L_7940:
        /*0070*/ 	.word	0x00000200
        /*0074*/ 	.word	0x00000001
        /*0078*/ 	.word	0x00000001


	//----- nvinfo : EIATTR_CRS_STACK_SIZE
	.align		4
.L_7941:
        /*007c*/ 	.byte	0x04, 0x1e
        /*007e*/ 	.short	(.L_7943 - .L_7942)
.L_7942:
        /*0080*/ 	.word	0x00000000


	//----- nvinfo : EIATTR_CBANK_PARAM_SIZE
	.align		4
.L_7943:
        /*0084*/ 	.byte	0x03, 0x19
        /*0086*/ 	.short	0x0c58


	//----- nvinfo : EIATTR_PARAM_CBANK
	.align		4
        /*0088*/ 	.byte	0x04, 0x0a
        /*008a*/ 	.short	(.L_7945 - .L_7944)
	.align		4
.L_7944:
        /*008c*/ 	.word	index@(.nv.constant0._ZN2at6native55_GLOBAL__N__de093ff9_22_ForeachBinaryOpList_cu_a911ec4325multi_tensor_apply_kernelINS1_18TensorListMetadataILi3EEENS1_24BinaryOpListAlphaFunctorIdLi3ELi2ELi2EEEJNS0_7maximumIdEEdEEEvT_T0_DpT1_)
        /*0090*/ 	.short	0x0380
        /*0092*/ 	.short	0x0c58


	//----- nvinfo : EIATTR_SW_WAR
	.align		4
.L_7945:
        /*0094*/ 	.byte	0x04, 0x36
        /*0096*/ 	.short	(.L_7947 - .L_7946)
.L_7946:
        /*0098*/ 	.word	0x00000008
.L_7947:


//--------------------- .nv.info._ZN2at6native55_GLOBAL__N__de093ff9_22_ForeachBinaryOpList_cu_a911ec4325multi_tensor_apply_kernelINS1_18TensorListMetadataILi3EEENS1_24BinaryOpListAlphaFunctorIsLi3ELi2ELi2EEEJNS0_7maximumIsEEsEEEvT_T0_DpT1_ --------------------------
	.section	.nv.info._ZN2at6native55_GLOBAL__N__de093ff9_22_ForeachBinaryOpList_cu_a911ec4325multi_tensor_apply_kernelINS1_18TensorListMetadataILi3EEENS1_24BinaryOpListAlphaFunctorIsLi3ELi2ELi2EEEJNS0_7maximumIsEEsEEEvT_T0_DpT1_,"",@"SHT_CUDA_INFO"
	.sectionflags	@""
	.align	4


	//----- nvinfo : EIATTR_CUDA_API_VERSION
	.align		4
        /*0000*/ 	.byte	0x04, 0x37
        /*0002*/ 	.short	(.L_7949 - .L_7948)
.L_7948:
        /*0004*/ 	.word	0x00000082


	//----- nvinfo : EIATTR_KPARAM_INFO
	.align		4
.L_7949:
        /*0008*/ 	.byte	0x04, 0x17
        /*000a*/ 	.short	(.L_7951 - .L_7950)
.L_7950:
        /*000c*/ 	.word	0x00000000
        /*0010*/ 	.short	0x0003
        /*0012*/ 	.short	0x0c4a
        /*0014*/ 	.byte	0x00, 0xf0, 0x09, 0x00


	//----- nvinfo : EIATTR_KPARAM_INFO
	.align		4
.L_7951:
        /*0018*/ 	.byte	0x04, 0x17
        /*001a*/ 	.short	(.L_7953 - .L_7952)
.L_7952:
        /*001c*/ 	.word	0x00000000
        /*0020*/ 	.short	0x0002
        /*0022*/ 	.short	0x0c49
        /*0024*/ 	.byte	0x00, 0xf0, 0x05, 0x00


	//----- nvinfo : EIATTR_KPARAM_INFO
	.align		4
.L_7953:
        /*0028*/ 	.byte	0x04, 0x17
        /*002a*/ 	.short	(.L_7955 - .L_7954)
.L_7954:
        /*002c*/ 	.word	0x00000000
        /*0030*/ 	.short	0x0001
        /*0032*/ 	.short	0x0c48
        /*0034*/ 	.byte	0x00, 0xf0, 0x05, 0x00


	//----- nvinfo : EIATTR_KPARAM_INFO
	.align		4
.L_7955:
        /*0038*/ 	.byte	0x04, 0x17
        /*003a*/ 	.short	(.L_7957 - .L_7956)
.L_7956:
        /*003c*/ 	.word	0x00000000
        /*0040*/ 	.short	0x0000
        /*0042*/ 	.short	0x0000
        /*0044*/ 	.byte	0x00, 0xf0, 0x21, 0x31


	//----- nvinfo : EIATTR_SPARSE_MMA_MASK
	.align		4
.L_7957:
        /*0048*/ 	.byte	0x03, 0x50
        /*004a*/ 	.short	0x0000


	//----- nvinfo : EIATTR_MAXREG_COUNT
	.align		4
        /*004c*/ 	.byte	0x03, 0x1b
        /*004e*/ 	.short	0x0080


	//----- nvinfo : EIATTR_MERCURY_ISA_VERSION
	.align		4
        /*0050*/ 	.byte	0x03, 0x5f
        /*0052*/ 	.short	0x0101


	//----- nvinfo : EIATTR_VRC_CTA_INIT_COUNT
	.align		4
        /*0054*/ 	.byte	0x02, 0x4a
	.zero		1
	.zero		1


	//----- nvinfo : EIATTR_EXIT_INSTR_OFFSETS
	.align		4
        /*0058*/ 	.byte	0x04, 0x1c
        /*005a*/ 	.short	(.L_7959 - .L_7958)


	//   ....[0]....
.L_7958:
        /*005c*/ 	.word	0x000001a0


	//   ....[1]....
        /*0060*/ 	.word	0x00000740


	//   ....[2]....
        /*0064*/ 	.word	0x00000790


	//   ....[3]....
        /*0068*/ 	.word	0x00000a30


	//----- nvinfo : EIATTR_MAX_THREADS
	.align		4
.L_7959:
        /*006c*/ 	.byte	0x04, 0x05
        /*006e*/ 	.short	(.L_7961 - .L_7960)
.L_7960:
        /*0070*/ 	.word	0x00000200
        /*0074*/ 	.word	0x00000001
        /*0078*/ 	.word	0x00000001


	//----- nvinfo : EIATTR_CRS_STACK_SIZE
	.align		4
.L_7961:
        /*007c*/ 	.byte	0x04, 0x1e
        /*007e*/ 	.short	(.L_7963 - .L_7962)
.L_7962:
        /*0080*/ 	.word	0x00000000


	//----- nvinfo : EIATTR_CBANK_PARAM_SIZE
	.align		4
.L_7963:
        /*0084*/ 	.byte	0x03, 0x19
        /*0086*/ 	.short	0x0c4c


	//----- nvinfo : EIATTR_PARAM_CBANK
	.align		4
        /*0088*/ 	.byte	0x04, 0x0a
        /*008a*/ 	.short	(.L_7965 - .L_7964)
	.align		4
.L_7964:
        /*008c*/ 	.word	index@(.nv.constant0._ZN2at6native55_GLOBAL__N__de093ff9_22_ForeachBinaryOpList_cu_a911ec4325multi_tensor_apply_kernelINS1_18TensorListMetadataILi3EEENS1_24BinaryOpListAlphaFunctorIsLi3ELi2ELi2EEEJNS0_7maximumIsEEsEEEvT_T0_DpT1_)
        /*0090*/ 	.short	0x0380
        /*0092*/ 	.short	0x0c4c


	//----- nvinfo : EIATTR_SW_WAR
	.align		4
.L_7965:
        /*0094*/ 	.byte	0x04, 0x36
        /*0096*/ 	.short	(.L_7967 - .L_7966)
.L_7966:
        /*0098*/ 	.word	0x00000008
.L_7967:


//--------------------- .nv.info._ZN2at6native55_GLOBAL__N__de093ff9_22_ForeachBinaryOpList_cu_a911ec4325multi_tensor_apply_kernelINS1_18TensorListMetadataILi3EEENS1_24BinaryOpListAlphaFunctorIlLi3ELi2ELi2EEEJNS0_7maximumIlEElEEEvT_T0_DpT1_ --------------------------
	.section	.nv.info._ZN2at6native55_GLOBAL__N__de093ff9_22_ForeachBinaryOpList_cu_a911ec4325multi_tensor_apply_kernelINS1_18TensorListMetadataILi3EEENS1_24BinaryOpListAlphaFunctorIlLi3ELi2ELi2EEEJNS0_7maximumIlEElEEEvT_T0_DpT1_,"",@"SHT_CUDA_INFO"
	.sectionflags	@""
	.align	4


	//----- nvinfo : EIATTR_CUDA_API_VERSION
	.align		4
        /*0000*/ 	.byte	0x04, 0x37
        /*0002*/ 	.short	(.L_7969 - .L_7968)
.L_7968:
        /*0004*/ 	.word	0x00000082


	//----- nvinfo : EIATTR_KPARAM_INFO
	.align		4
.L_7969:
        /*0008*/ 	.byte	0x04, 0x17
        /*000a*/ 	.short	(.L_7971 - .L_7970)
.L_7970:
        /*000c*/ 	.word	0x00000000
        /*0010*/ 	.short	0x0003
        /*0012*/ 	.short	0x0c50
        /*0014*/ 	.byte	0x00, 0xf0, 0x21, 0x00


	//----- nvinfo : EIATTR_KPARAM_INFO
	.align		4
.L_7971:
        /*0018*/ 	.byte	0x04, 0x17
        /*001a*/ 	.short	(.L_7973 - .L_7972)
.L_7972:
        /*001c*/ 	.word	0x00000000
        /*0020*/ 	.short	0x0002
        /*0022*/ 	.short	0x0c49
        /*0024*/ 	.byte	0x00, 0xf0, 0x05, 0x00


	//----- nvinfo : EIATTR_KPARAM_INFO
	.align		4
.L_7973:
        /*0028*/ 	.byte	0x04, 0x17
        /*002a*/ 	.short	(.L_7975 - .L_7974)
.L_7974:
        /*002c*/ 	.word	0x00000000
        /*0030*/ 	.short	0x0001
        /*0032*/ 	.short	0x0c48
        /*0034*/ 	.byte	0x00, 0xf0, 0x05, 0x00


	//----- nvinfo : EIATTR_KPARAM_INFO
	.align		4
.L_7975:
        /*0038*/ 	.byte	0x04, 0x17
        /*003a*/ 	.short	(.L_7977 - .L_7976)
.L_7976:
        /*003c*/ 	.word	0x00000000
        /*0040*/ 	.short	0x0000
        /*0042*/ 	.short	0x0000
        /*0044*/ 	.byte	0x00, 0xf0, 0x21, 0x31


	//----- nvinfo : EIATTR_SPARSE_MMA_MASK
	.align		4
.L_7977:
        /*0048*/ 	.byte	0x03, 0x50
        /*004a*/ 	.short	0x0000


	//----- nvinfo : EIATTR_MAXREG_COUNT
	.align		4
        /*004c*/ 	.byte	0x03, 0x1b
        /*004e*/ 	.short	0x0080


	//----- nvinfo : EIATTR_MERCURY_ISA_VERSION
	.align		4
        /*0050*/ 	.byte	0x03, 0x5f
        /*0052*/ 	.short	0x0101


	//----- nvinfo : EIATTR_VRC_CTA_INIT_COUNT
	.align		4
        /*0054*/ 	.byte	0x02, 0x4a
	.zero		1
	.zero		1


	//----- nvinfo : EIATTR_EXIT_INSTR_OFFSETS
	.align		4
        /*0058*/ 	.byte	0x04, 0x1c
        /*005a*/ 	.short	(.L_7979 - .L_7978)


	//   ....[0]....
.L_7978:
        /*005c*/ 	.word	0x000001a0


	//   ....[1]....
        /*0060*/ 	.word	0x00000850


	//   ....[2]....
        /*0064*/ 	.word	0x000008a0


	//   ....[3]....
        /*0068*/ 	.word	0x00000c40


	//----- nvinfo : EIATTR_MAX_THREADS
	.align		4
.L_7979:
        /*006c*/ 	.byte	0x04, 0x05
        /*006e*/ 	.short	(.L_7981 - .L_7980)
.L_7980:
        /*0070*/ 	.word	0x00000200
        /*0074*/ 	.word	0x00000001
        /*0078*/ 	.word	0x00000001


	//----- nvinfo : EIATTR_CRS_STACK_SIZE
	.align		4
.L_7981:
        /*007c*/ 	.byte	0x04, 0x1e
        /*007e*/ 	.short	(.L_7983 - .L_7982)
.L_7982:
        /*0080*/ 	.word	0x00000000


	//----- nvinfo : EIATTR_CBANK_PARAM_SIZE
	.align		4
.L_7983:
        /*0084*/ 	.byte	0x03, 0x19
        /*0086*/ 	.short	0x0c58


	//----- nvinfo : EIATTR_PARAM_CBANK
	.align		4
        /*0088*/ 	.byte	0x04, 0x0a
        /*008a*/ 	.short	(.L_7985 - .L_7984)
	.align		4
.L_7984:
        /*008c*/ 	.word	index@(.nv.constant0._ZN2at6native55_GLOBAL__N__de093ff9_22_ForeachBinaryOpList_cu_a911ec4325multi_tensor_apply_kernelINS1_18TensorListMetadataILi3EEENS1_24BinaryOpListAlphaFunctorIlLi3ELi2ELi2EEEJNS0_7maximumIlEElEEEvT_T0_DpT1_)
        /*0090*/ 	.short	0x0380
        /*0092*/ 	.short	0x0c58


	//----- nvinfo : EIATTR_SW_WAR
	.align		4
.L_7985:
        /*0094*/ 	.byte	0x04, 0x36
        /*0096*/ 	.short	(.L_7987 - .L_7986)
.L_7986:
        /*0098*/ 	.word	0x00000008
.L_7987:


//--------------------- .nv.info._ZN2at6native55_GLOBAL__N__de093ff9_22_ForeachBinaryOpList_cu_a911ec4325multi_tensor_apply_kernelINS1_18TensorListMetadataILi3EEENS1_24BinaryOpListAlphaFunctorIiLi3ELi2ELi2EEEJNS0_7maximumIiEEiEEEvT_T0_DpT1_ --------------------------
	.section	.nv.info._ZN2at6native55_GLOBAL__N__de093ff9_22_ForeachBinaryOpList_cu_a911ec4325multi_tensor_apply_kernelINS1_18TensorListMetadataILi3EEENS1_24BinaryOpListAlphaFunctorIiLi3ELi2ELi2EEEJNS0_7maximumIiEEiEEEvT_T0_DpT1_,"",@"SHT_CUDA_INFO"
	.sectionflags	@""
	.align	4


	//----- nvinfo : EIATTR_CUDA_API_VERSION
	.align		4
        /*0000*/ 	.byte	0x04, 0x37
        /*0002*/ 	.short	(.L_7989 - .L_7988)
.L_7988:
        /*0004*/ 	.word	0x00000082


	//----- nvinfo : EIATTR_KPARAM_INFO
	.align		4
.L_7989:
        /*0008*/ 	.byte	0x04, 0x17
        /*000a*/ 	.short	(.L_7991 - .L_7990)
.L_7990:
        /*000c*/ 	.word	0x00000000
        /*0010*/ 	.short	0x0003
        /*0012*/ 	.short	0x0c4c
        /*0014*/ 	.byte	0x00, 0xf0, 0x11, 0x00


	//----- nvinfo : EIATTR_KPARAM_INFO
	.align		4
.L_7991:
        /*0018*/ 	.byte	0x04, 0x17
        /*001a*/ 	.short	(.L_7993 - .L_7992)
.L_7992:
        /*001c*/ 	.word	0x00000000
        /*0020*/ 	.short	0x0002
        /*0022*/ 	.short	0x0c49
        /*0024*/ 	.byte	0x00, 0xf0, 0x05, 0x00


	//----- nvinfo : EIATTR_KPARAM_INFO
	.align		4
.L_7993:
        /*0028*/ 	.byte	0x04, 0x17
        /*002a*/ 	.short	(.L_7995 - .L_7994)
.L_7994:
        /*002c*/ 	.word	0x00000000
        /*0030*/ 	.short	0x0001
        /*0032*/ 	.short	0x0c48
        /*0034*/ 	.byte	0x00, 0xf0, 0x05, 0x00


	//----- nvinfo : EIATTR_KPARAM_INFO
	.align		4
.L_7995:
        /*0038*/ 	.byte	0x04, 0x17
        /*003a*/ 	.short	(.L_7997 - .L_7996)
.L_7996:
        /*003c*/ 	.word	0x00000000
        /*0040*/ 	.short	0x0000
        /*0042*/ 	.short	0x0000
        /*0044*/ 	.byte	0x00, 0xf0, 0x21, 0x31


	//----- nvinfo : EIATTR_SPARSE_MMA_MASK
	.align		4
.L_7997:
        /*0048*/ 	.byte	0x03, 0x50
        /*004a*/ 	.short	0x0000


	//----- nvinfo : EIATTR_MAXREG_COUNT
	.align		4
        /*004c*/ 	.byte	0x03, 0x1b
        /*004e*/ 	.short	0x0080


	//----- nvinfo : EIATTR_MERCURY_ISA_VERSION
	.align		4
        /*0050*/ 	.byte	0x03, 0x5f
        /*0052*/ 	.short	0x0101


	//----- nvinfo : EIATTR_VRC_CTA_INIT_COUNT
	.align		4
        /*0054*/ 	.byte	0x02, 0x4a
	.zero		1
	.zero		1


	//----- nvinfo : EIATTR_EXIT_INSTR_OFFSETS
	.align		4
        /*0058*/ 	.byte	0x04, 0x1c
        /*005a*/ 	.short	(.L_7999 - .L_7998)


	//   ....[0]....
.L_7998:
        /*005c*/ 	.word	0x000001a0


	//   ....[1]....
        /*0060*/ 	.word	0x000006b0


	//   ....[2]....
        /*0064*/ 	.word	0x00000700


	//   ....[3]....
        /*0068*/ 	.word	0x00000900


	//----- nvinfo : EIATTR_MAX_THREADS
	.align		4
.L_7999:
        /*006c*/ 	.byte	0x04, 0x05
        /*006e*/ 	.short	(.L_8001 - .L_8000)
.L_8000:
        /*0070*/ 	.word	0x00000200
        /*0074*/ 	.word	0x00000001
        /*0078*/ 	.word	0x00000001


	//----- nvinfo : EIATTR_CRS_STACK_SIZE
	.align		4
.L_8001:
        /*007c*/ 	.byte	0x04, 0x1e
        /*007e*/ 	.short	(.L_8003 - .L_8002)
.L_8002:
        /*0080*/ 	.word	0x00000000


	//----- nvinfo : EIATTR_CBANK_PARAM_SIZE
	.align		4
.L_8003:
        /*0084*/ 	.byte	0x03, 0x19
        /*0086*/ 	.short	0x0c50


	//----- nvinfo : EIATTR_PARAM_CBANK
	.align		4
        /*0088*/ 	.byte	0x04, 0x0a
        /*008a*/ 	.short	(.L_8005 - .L_8004)
	.align		4
.L_8004:
        /*008c*/ 	.word	index@(.nv.constant0._ZN2at6native55_GLOBAL__N__de093ff9_22_ForeachBinaryOpList_cu_a911ec4325multi_tensor_apply_kernelINS1_18TensorListMetadataILi3EEENS1_24BinaryOpListAlphaFunctorIiLi3ELi2ELi2EEEJNS0_7maximumIiEEiEEEvT_T0_DpT1_)
        /*0090*/ 	.short	0x0380
        /*0092*/ 	.short	0x0c50


	//----- nvinfo : EIATTR_SW_WAR
	.align		4
.L_8005:
        /*0094*/ 	.byte	0x04, 0x36
        /*0096*/ 	.short	(.L_8007 - .L_8006)
.L_8006:
        /*0098*/ 	.word	0x00000008
.L_8007:


//--------------------- .nv.info._ZN2at6native55_GLOBAL__N__de093ff9_22_ForeachBinaryOpList_cu_a911ec4325multi_tensor_apply_kernelINS1_18TensorListMetadataILi3EEENS1_24BinaryOpListAlphaFunctorIaLi3ELi2ELi2EEEJNS0_7maximumIaEEaEEEvT_T0_DpT1_ --------------------------
	.section	.nv.info._ZN2at6native55_GLOBAL__N__de093ff9_22_ForeachBinaryOpList_cu_a911ec4325multi_tensor_apply_kernelINS1_18TensorListMetadataILi3EEENS1_24BinaryOpListAlphaFunctorIaLi3ELi2ELi2EEEJNS0_7maximumIaEEaEEEvT_T0_DpT1_,"",@"SHT_CUDA_INFO"
	.sectionflags	@""
	.align	4


	//----- nvinfo : EIATTR_CUDA_API_VERSION
	.align		4
        /*0000*/ 	.byte	0x04, 0x37
        /*0002*/ 	.short	(.L_8009 - .L_8008)
.L_8008:
        /*0004*/ 	.word	0x00000082


	//----- nvinfo : EIATTR_KPARAM_INFO
	.align		4
.L_8009:
        /*0008*/ 	.byte	0x04, 0x17
        /*000a*/ 	.short	(.L_8011 - .L_8010)
.L_8010:
        /*000c*/ 	.word	0x00000000
        /*0010*/ 	.short	0x0003
        /*0012*/ 	.short	0x0c4a
        /*0014*/ 	.byte	0x00, 0xf0, 0x05, 0x00


	//----- nvinfo : EIATTR_KPARAM_INFO
	.align		4
.L_8011:
        /*0018*/ 	.byte	0x04, 0x17
        /*001a*/ 	.short	(.L_8013 - .L_8012)
.L_8012:
        /*001c*/ 	.word	0x00000000
        /*0020*/ 	.short	0x0002
        /*0022*/ 	.short	0x0c49
        /*0024*/ 	.byte	0x00, 0xf0, 0x05, 0x00


	//----- nvinfo : EIATTR_KPARAM_INFO
	.align		4
.L_8013:
        /*0028*/ 	.byte	0x04, 0x17
        /*002a*/ 	.short	(.L_8015 - .L_8014)
.L_8014:
        /*002c*/ 	.word	0x00000000
        /*0030*/ 	.short	0x0001
        /*0032*/ 	.short	0x0c48
        /*0034*/ 	.byte	0x00, 0xf0, 0x05, 0x00


	//----- nvinfo : EIATTR_KPARAM_INFO
	.align		4
.L_8015:
        /*0038*/ 	.byte	0x04, 0x17
        /*003a*/ 	.short	(.L_8017 - .L_8016)
.L_8016:
        /*003c*/ 	.word	0x00000000
        /*0040*/ 	.short	0x0000
        /*0042*/ 	.short	0x0000
        /*0044*/ 	.byte	0x00, 0xf0, 0x21, 0x31


	//----- nvinfo : EIATTR_SPARSE_MMA_MASK
	.align		4
.L_8017:
        /*0048*/ 	.byte	0x03, 0x50
        /*004a*/ 	.short	0x0000


	//----- nvinfo : EIATTR_MAXREG_COUNT
	.align		4
        /*004c*/ 	.byte	0x03, 0x1b
        /*004e*/ 	.short	0x0080


	//----- nvinfo : EIATTR_MERCURY_ISA_VERSION
	.align		4
        /*0050*/ 	.byte	0x03, 0x5f
        /*0052*/ 	.short	0x0101


	//----- nvinfo : EIATTR_VRC_CTA_INIT_COUNT
	.align		4
        /*0054*/ 	.byte	0x02, 0x4a
	.zero		1
	.zero		1


	//----- nvinfo : EIATTR_EXIT_INSTR_OFFSETS
	.align		4
        /*0058*/ 	.byte	0x04, 0x1c
        /*005a*/ 	.short	(.L_8019 - .L_8018)


	//   ....[0]....
.L_8018:
        /*005c*/ 	.word	0x000001a0


	//   ....[1]....
        /*0060*/ 	.word	0x000009b0


	//   ....[2]....
        /*0064*/ 	.word	0x00000a00


	//   ....[3]....
        /*0068*/ 	.word	0x00000dd0


	//----- nvinfo : EIATTR_MAX_THREADS
	.align		4
.L_8019:
        /*006c*/ 	.byte	0x04, 0x05
        /*006e*/ 	.short	(.L_8021 - .L_8020)
.L_8020:
        /*0070*/ 	.word	0x00000200
        /*0074*/ 	.word	0x00000001
        /*0078*/ 	.word	0x00000001


	//----- nvinfo : EIATTR_CRS_STACK_SIZE
	.align		4
.L_8021:
        /*007c*/ 	.byte	0x04, 0x1e
        /*007e*/ 	.short	(.L_8023 - .L_8022)
.L_8022:
        /*0080*/ 	.word	0x00000000


	//----- nvinfo : EIATTR_CBANK_PARAM_SIZE
	.align		4
.L_8023:
        /*0084*/ 	.byte	0x03, 0x19
        /*0086*/ 	.short	0x0c4b


	//----- nvinfo : EIATTR_PARAM_CBANK
	.align		4
        /*0088*/ 	.byte	0x04, 0x0a
        /*008a*/ 	.short	(.L_8025 - .L_8024)
	.align		4
.L_8024:
        /*008c*/ 	.word	index@(.nv.constant0._ZN2at6native55_GLOBAL__N__de093ff9_22_ForeachBinaryOpList_cu_a911ec4325multi_tensor_apply_kernelINS1_18TensorListMetadataILi3EEENS1_24BinaryOpListAlphaFunctorIaLi3ELi2ELi2EEEJNS0_7maximumIaEEaEEEvT_T0_DpT1_)
        /*0090*/ 	.short	0x0380
        /*0092*/ 	.short	0x0c4b


	//----- nvinfo : EIATTR_SW_WAR
	.align		4
.L_8025:
        /*0094*/ 	.byte	0x04, 0x36
        /*0096*/ 	.short	(.L_8027 - .L_8026)
.L_8026:
        /*0098*/ 	.word	0x00000008
.L_8027:


//--------------------- .nv.info._ZN2at6native55_GLOBAL__N__de093ff9_22_ForeachBinaryOpList_cu_a911ec4325multi_tensor_apply_kernelINS1_18TensorListMetadataILi3EEENS1_24BinaryOpListAlphaFunctorIhLi3ELi2ELi2EEEJNS0_7maximumIhEEhEEEvT_T0_DpT1_ --------------------------
	.section	.nv.info._ZN2at6native55_GLOBAL__N__de093ff9_22_ForeachBinaryOpList_cu_a911ec4325multi_tensor_apply_kernelINS1_18TensorListMetadataILi3EEENS1_24BinaryOpListAlphaFunctorIhLi3ELi2ELi2EEEJNS0_7maximumIhEEhEEEvT_T0_DpT1_,"",@"SHT_CUDA_INFO"
	.sectionflags	@""
	.align	4


	//----- nvinfo : EIATTR_CUDA_API_VERSION
	.align		4
        /*0000*/ 	.byte	0x04, 0x37
        /*0002*/ 	.short	(.L_8029 - .L_8028)
.L_8028:
        /*0004*/ 	.word	0x00000082


	//----- nvinfo : EIATTR_KPARAM_INFO
	.align		4
.L_8029:
        /*0008*/ 	.byte	0x04, 0x17
        /*000a*/ 	.short	(.L_8031 - .L_8030)
.L_8030:
        /*000c*/ 	.word	0x00000000
        /*0010*/ 	.short	0x0003
        /*0012*/ 	.short	0x0c4a
        /*0014*/ 	.byte	0x00, 0xf0, 0x05, 0x00


	//----- nvinfo : EIATTR_KPARAM_INFO
	.align		4
.L_8031:
        /*0018*/ 	.byte	0x04, 0x17
        /*001a*/ 	.short	(.L_8033 - .L_8032)
.L_8032:
        /*001c*/ 	.word	0x00000000
        /*0020*/ 	.short	0x0002
        /*0022*/ 	.short	0x0c49
        /*0024*/ 	.byte	0x00, 0xf0, 0x05, 0x00


	//----- nvinfo : EIATTR_KPARAM_INFO
	.align		4
.L_8033:
        /*0028*/ 	.byte	0x04, 0x17
        /*002a*/ 	.short	(.L_8035 - .L_8034)
.L_8034:
        /*002c*/ 	.word	0x00000000
        /*0030*/ 	.short	0x0001
        /*0032*/ 	.short	0x0c48
        /*0034*/ 	.byte	0x00, 0xf0, 0x05, 0x00


	//----- nvinfo : EIATTR_KPARAM_INFO
	.align		4
.L_8035:
        /*0038*/ 	.byte	0x04, 0x17
        /*003a*/ 	.short	(.L_8037 - .L_8036)
.L_8036:
        /*003c*/ 	.word	0x00000000
        /*0040*/ 	.short	0x0000
        /*0042*/ 	.short	0x0000
        /*0044*/ 	.byte	0x00, 0xf0, 0x21, 0x31


	//----- nvinfo : EIATTR_SPARSE_MMA_MASK
	.align		4
.L_8037:
        /*0048*/ 	.byte	0x03, 0x50
        /*004a*/ 	.short	0x0000


	//----- nvinfo : EIATTR_MAXREG_COUNT
	.align		4
        /*004c*/ 	.byte	0x03, 0x1b
        /*004e*/ 	.short	0x0080


	//----- nvinfo : EIATTR_MERCURY_ISA_VERSION
	.align		4
        /*0050*/ 	.byte	0x03, 0x5f
        /*0052*/ 	.short	0x0101


	//----- nvinfo : EIATTR_VRC_CTA_INIT_COUNT
	.align		4
        /*0054*/ 	.byte	0x02, 0x4a
	.zero		1
	.zero		1


	//----- nvinfo : EIATTR_EXIT_INSTR_OFFSETS
	.align		4
        /*0058*/ 	.byte	0x04, 0x1c
        /*005a*/ 	.short	(.L_8039 - .L_8038)


	//   ....[0]....
.L_8038:
        /*005c*/ 	.word	0x000001a0


	//   ....[1]....
        /*0060*/ 	.word	0x00000930


	//   ....[2]....
        /*0064*/ 	.word	0x00000980


	//   ....[3]....
        /*0068*/ 	.word	0x00000ce0


	//----- nvinfo : EIATTR_MAX_THREADS
	.align		4
.L_8039:
        /*006c*/ 	.byte	0x04, 0x05
        /*006e*/ 	.short	(.L_8041 - .L_8040)
.L_8040:
        /*0070*/ 	.word	0x00000200
        /*0074*/ 	.word	0x00000001
        /*0078*/ 	.word	0x00000001


	//----- nvinfo : EIATTR_CRS_STACK_SIZE
	.align		4
.L_8041:
        /*007c*/ 	.byte	0x04, 0x1e
        /*007e*/ 	.short	(.L_8043 - .L_8042)
.L_8042:
        /*0080*/ 	.word	0x00000000


	//----- nvinfo : EIATTR_CBANK_PARAM_SIZE
	.align		4
.L_8043:
        /*0084*/ 	.byte	0x03, 0x19
        /*0086*/ 	.short	0x0c4b


	//----- nvinfo : EIATTR_PARAM_CBANK
	.align		4
        /*0088*/ 	.byte	0x04, 0x0a
        /*008a*/ 	.short	(.L_8045 - .L_8044)
	.align		4
.L_8044:
        /*008c*/ 	.word	index@(.nv.constant0._ZN2at6native55_GLOBAL__N__de093ff9_22_ForeachBinaryOpList_cu_a911ec4325multi_tensor_apply_kernelINS1_18TensorListMetadataILi3EEENS1_24BinaryOpListAlphaFunctorIhLi3ELi2ELi2EEEJNS0_7maximumIhEEhEEEvT_T0_DpT1_)
        /*0090*/ 	.short	0x0380
        /*0092*/ 	.short	0x0c4b


	//----- nvinfo : EIATTR_SW_WAR
	.align		4
.L_8045:
        /*0094*/ 	.byte	0x04, 0x36
        /*0096*/ 	.short	(.L_8047 - .L_8046)
.L_8046:
        /*0098*/ 	.word	0x00000008
.L_8047:


//--------------------- .nv.info._ZN2at6native55_GLOBAL__N__de093ff9_22_ForeachBinaryOpList_cu_a911ec4325multi_tensor_apply_kernelINS1_18TensorListMetadataILi2EEENS1_24BinaryOpListAlphaFunctorIN3c104HalfELi2ELi2ELi0EEEJNS0_7maximumIfEEfEEEvT_T0_DpT1_ --------------------------
	.section	.nv.info._ZN2at6native55_GLOBAL__N__de093ff9_22_ForeachBinaryOpList_cu_a911ec4325multi_tensor_apply_kernelINS1_18TensorListMetadataILi2EEENS1_24BinaryOpListAlphaFunctorIN3c104HalfELi2ELi2ELi0EEEJNS0_7maximumIfEEfEEEvT_T0_DpT1_,"",@"SHT_CUDA_INFO"
	.sectionflags	@""
	.align	4


	//----- nvinfo : EIATTR_CUDA_API_VERSION
	.align		4
        /*0000*/ 	.byte	0x04, 0x37
        /*0002*/ 	.short	(.L_8049 - .L_8048)
.L_8048:
        /*0004*/ 	.word	0x00000082


	//----- nvinfo : EIATTR_KPARAM_INFO
	.align		4
.L_8049:
        /*0008*/ 	.byte	0x04, 0x17
        /*000a*/ 	.short	(.L_8051 - .L_8050)
.L_8050:
        /*000c*/ 	.word	0x00000000
        /*0010*/ 	.short	0x0003
        /*0012*/ 	.short	0x0c4c
        /*0014*/ 	.byte	0x00, 0xf0, 0x11, 0x00


	//----- nvinfo : EIATTR_KPARAM_INFO
	.align		4
.L_8051:
        /*0018*/ 	.byte	0x04, 0x17
        /*001a*/ 	.short	(.L_8053 - .L_8052)
.L_8052:
        /*001c*/ 	.word	0x00000000
        /*0020*/ 	.short	0x0002
        /*0022*/ 	.short	0x0c49
        /*0024*/ 	.byte	0x00, 0xf0, 0x05, 0x00


	//----- nvinfo : EIATTR_KPARAM_INFO
	.align		4
.L_8053:
        /*0028*/ 	.byte	0x04, 0x17
        /*002a*/ 	.short	(.L_8055 - .L_8054)
.L_8054:
        /*002c*/ 	.word	0x00000000
        /*0030*/ 	.short	0x0001
        /*0032*/ 	.short	0x0c48
        /*0034*/ 	.byte	0x00, 0xf0, 0x05, 0x00


	//----- nvinfo : EIATTR_KPARAM_INFO
	.align		4
.L_8055:
        /*0038*/ 	.byte	0x04, 0x17
        /*003a*/ 	.short	(.L_8057 - .L_8056)
.L_8056:
        /*003c*/ 	.word	0x00000000
        /*0040*/ 	.short	0x0000
        /*0042*/ 	.short	0x0000
        /*0044*/ 	.byte	0x00, 0xf0, 0x21, 0x31


	//----- nvinfo : EIATTR_SPARSE_MMA_MASK
	.align		4
.L_8057:
        /*0048*/ 	.byte	0x03, 0x50
        /*004a*/ 	.short	0x0000


	//----- nvinfo : EIATTR_MAXREG_COUNT
	.align		4
        /*004c*/ 	.byte	0x03, 0x1b
        /*004e*/ 	.short	0x0080


	//----- nvinfo : EIATTR_MERCURY_ISA_VERSION
	.align		4
        /*0050*/ 	.byte	0x03, 0x5f
        /*0052*/ 	.short	0x0101


	//----- nvinfo : EIATTR_VRC_CTA_INIT_COUNT
	.align		4
        /*0054*/ 	.byte	0x02, 0x4a
	.zero		1
	.zero		1


	//----- nvinfo : EIATTR_EXIT_INSTR_OFFSETS
	.align		4
        /*0058*/ 	.byte	0x04, 0x1c
        /*005a*/ 	.short	(.L_8059 - .L_8058)


	//   ....[0]....
.L_8058:
        /*005c*/ 	.word	0x00000170


	//   ....[1]....
        /*0060*/ 	.word	0x000007a0


	//   ....[2]....
        /*0064*/ 	.word	0x000007f0


	//   ....[3]....
        /*0068*/ 	.word	0x00000af0


	//----- nvinfo : EIATTR_MAX_THREADS
	.align		4
.L_8059:
        /*006c*/ 	.byte	0x04, 0x05
        /*006e*/ 	.short	(.L_8061 - .L_8060)
.L_8060:
        /*0070*/ 	.word	0x00000200
        /*0074*/ 	.word	0x00000001
        /*0078*/ 	.word	0x00000001


	//----- nvinfo : EIATTR_CRS_STACK_SIZE
	.align		4
.L_8061:
        /*007c*/ 	.byte	0x04, 0x1e
        /*007e*/ 	.short	(.L_8063 - .L_8062)
.L_8062:
        /*0080*/ 	.word	0x00000000


	//----- nvinfo : EIATTR_CBANK_PARAM_SIZE
	.align		4
.L_8063:
        /*0084*/ 	.byte	0x03, 0x19
        /*0086*/ 	.short	0x0c50


	//----- nvinfo : EIATTR_PARAM_CBANK
	.align		4
        /*0088*/ 	.byte	0x04, 0x0a
        /*008a*/ 	.short	(.L_8065 - .L_8064)
	.align		4
.L_8064:
        /*008c*/ 	.word	index@(.nv.constant0._ZN2at6native55_GLOBAL__N__de093ff9_22_ForeachBinaryOpList_cu_a911ec4325multi_tensor_apply_kernelINS1_18TensorListMetadataILi2EEENS1_24BinaryOpListAlphaFunctorIN3c104HalfELi2ELi2ELi0EEEJNS0_7maximumIfEEfEEEvT_T0_DpT1_)
        /*0090*/ 	.short	0x0380
        /*0092*/ 	.short	0x0c50


	//----- nvinfo : EIATTR_SW_WAR
	.align		4
.L_8065:
        /*0094*/ 	.byte	0x04, 0x36
        /*0096*/ 	.short	(.L_8067 - .L_8066)
.L_8066:
        /*0098*/ 	.word	0x00000008
.L_8067:


//--------------------- .nv.info._ZN2at6native55_GLOBAL__N__de093ff9_22_ForeachBinaryOpList_cu_a911ec4325multi_tensor_apply_kernelINS1_18TensorListMetadataILi2EEENS1_24BinaryOpListAlphaFunctorIN3c108BFloat16ELi2ELi2ELi0EEEJNS0_7maximumIfEEfEEEvT_T0_DpT1_ --------------------------
	.section	.nv.info._ZN2at6native55_GLOBAL__N__de093ff9_22_ForeachBinaryOpList_cu_a911ec4325multi_tensor_apply_kernelINS1_18TensorListMetadataILi2EEENS1_24BinaryOpListAlphaFunctorIN3c108BFloat16ELi2ELi2ELi0EEEJNS0_7maximumIfEEfEEEvT_T0_DpT1_,"",@"SHT_CUDA_INFO"
	.sectionflags	@""
	.align	4


	//----- nvinfo : EIATTR_CUDA_API_VERSION
	.align		4
        /*0000*/ 	.byte	0x04, 0x37
        /*0002*/ 	.short	(.L_8069 - .L_8068)
.L_8068:
        /*0004*/ 	.word	0x00000082


	//----- nvinfo : EIATTR_KPARAM_INFO
	.align		4
.L_8069:
        /*0008*/ 	.byte	0x04, 0x17
        /*000a*/ 	.short	(.L_8071 - .L_8070)
.L_8070:
        /*000c*/ 	.word	0x00000000
        /*0010*/ 	.short	0x0003
        /*0012*/ 	.short	0x0c4c
        /*0014*/ 	.byte	0x00, 0xf0, 0x11, 0x00


	//----- nvinfo : EIATTR_KPARAM_INFO
	.align		4
.L_8071:
        /*0018*/ 	.byte	0x04, 0x17
        /*001a*/ 	.short	(.L_8073 - .L_8072)
.L_8072:
        /*001c*/ 	.word	0x00000000
        /*0020*/ 	.short	0x0002
        /*0022*/ 	.short	0x0c49
        /*0024*/ 	.byte	0x00, 0xf0, 0x05, 0x00


	//----- nvinfo : EIATTR_KPARAM_INFO
	.align		4
.L_8073:
        /*0028*/ 	.byte	0x04, 0x17
        /*002a*/ 	.short	(.L_8075 - .L_8074)
.L_8074:
        /*002c*/ 	.word	0x00000000
        /*0030*/ 	.short	0x0001
        /*0032*/ 	.short	0x0c48
        /*0034*/ 	.byte	0x00, 0xf0, 0x05, 0x00


	//----- nvinfo : EIATTR_KPARAM_INFO
	.align		4
.L_8075:
        /*0038*/ 	.byte	0x04, 0x17
        /*003a*/ 	.short	(.L_8077 - .L_8076)
.L_8076:
        /*003c*/ 	.word	0x00000000
        /*0040*/ 	.short	0x0000
        /*0042*/ 	.short	0x0000
        /*0044*/ 	.byte	0x00, 0xf0, 0x21, 0x31


	//----- nvinfo : EIATTR_SPARSE_MMA_MASK
	.align		4
.L_8077:
        /*0048*/ 	.byte	0x03, 0x50
        /*004a*/ 	.short	0x0000


	//----- nvinfo : EIATTR_MAXREG_COUNT
	.align		4
        /*004c*/ 	.byte	0x03, 0x1b
        /*004e*/ 	.short	0x0080


	//----- nvinfo : EIATTR_MERCURY_ISA_VERSION
	.align		4
        /*0050*/ 	.byte	0x03, 0x5f
        /*0052*/ 	.short	0x0101


	//----- nvinfo : EIATTR_VRC_CTA_INIT_COUNT
	.align		4
        /*0054*/ 	.byte	0x02, 0x4a
	.zero		1
	.zero		1


	//----- nvinfo : EIATTR_EXIT_INSTR_OFFSETS
	.align		4
        /*0058*/ 	.byte	0x04, 0x1c
        /*005a*/ 	.short	(.L_8079 - .L_8078)


	//   ....[0]....
.L_8078:
        /*005c*/ 	.word	0x00000170


	//   ....[1]....
        /*0060*/ 	.word	0x000007a0


	//   ....[2]....
        /*0064*/ 	.word	0x000007f0


	//   ....[3]....
        /*0068*/ 	.word	0x00000b30


	//----- nvinfo : EIATTR_MAX_THREADS
	.align		4
.L_8079:
        /*006c*/ 	.byte	0x04, 0x05
        /*006e*/ 	.short	(.L_8081 - .L_8080)
.L_8080:
        /*0070*/ 	.word	0x00000200
        /*0074*/ 	.word	0x00000001
        /*0078*/ 	.word	0x00000001


	//----- nvinfo : EIATTR_CRS_STACK_SIZE
	.align		4
.L_8081:
        /*007c*/ 	.byte	0x04, 0x1e
        /*007e*/ 	.short	(.L_8083 - .L_8082)
.L_8082:
        /*0080*/ 	.word	0x00000000


	//----- nvinfo : EIATTR_CBANK_PARAM_SIZE
	.align		4
.L_8083:
        /*0084*/ 	.byte	0x03, 0x19
        /*0086*/ 	.short	0x0c50


	//----- nvinfo : EIATTR_PARAM_CBANK
	.align		4
        /*0088*/ 	.byte	0x04, 0x0a
        /*008a*/ 	.short	(.L_8085 - .L_8084)
	.align		4
.L_8084:
        /*008c*/ 	.word	index@(.nv.constant0._ZN2at6native55_GLOBAL__N__de093ff9_22_ForeachBinaryOpList_cu_a911ec4325multi_tensor_apply_kernelINS1_18TensorListMetadataILi2EEENS1_24BinaryOpListAlphaFunctorIN3c108BFloat16ELi2ELi2ELi0EEEJNS0_7maximumIfEEfEEEvT_T0_DpT1_)
        /*0090*/ 	.short	0x0380
        /*0092*/ 	.short	0x0c50


	//----- nvinfo : EIATTR_SW_WAR
	.align		4
.L_8085:
        /*0094*/ 	.byte	0x04, 0x36
        /*0096*/ 	.short	(.L_8087 - .L_8086)
.L_8086:
        /*0098*/ 	.word	0x00000008
.L_8087:


//--------------------- .nv.info._ZN2at6native55_GLOBAL__N__de093ff9_22_ForeachBinaryOpList_cu_a911ec4325multi_tensor_apply_kernelINS1_18TensorListMetadataILi2EEENS1_24BinaryOpListAlphaFunctorIfLi2ELi2ELi0EEEJNS0_7maximumIfEEfEEEvT_T0_DpT1_ --------------------------
	.section	.nv.info._ZN2at6native55_GLOBAL__N__de093ff9_22_ForeachBinaryOpList_cu_a911ec4325multi_tensor_apply_kernelINS1_18TensorListMetadataILi2EEENS1_24BinaryOpListAlphaFunctorIfLi2ELi2ELi0EEEJNS0_7maximumIfEEfEEEvT_T0_DpT1_,"",@"SHT_CUDA_INFO"
	.sectionflags	@""
	.align	4


	//----- nvinfo : EIATTR_CUDA_API_VERSION
	.align		4
        /*0000*/ 	.byte	0x04, 0x37
        /*0002*/ 	.short	(.L_8089 - .L_8088)
.L_8088:
        /*0004*/ 	.word	0x00000082


	//----- nvinfo : EIATTR_KPARAM_INFO
	.align		4
.L_8089:
        /*0008*/ 	.byte	0x04, 0x17
        /*000a*/ 	.short	(.L_8091 - .L_8090)
.L_8090:
        /*000c*/ 	.word	0x00000000
        /*0010*/ 	.short	0x0003
        /*0012*/ 	.short	0x0c4c
        /*0014*/ 	.byte	0x00, 0xf0, 0x11, 0x00


	//----- nvinfo : EIATTR_KPARAM_INFO
	.align		4
.L_8091:
        /*0018*/ 	.byte	0x04, 0x17
        /*001a*/ 	.short	(.L_8093 - .L_8092)
.L_8092:
        /*001c*/ 	.word	0x00000000
        /*0020*/ 	.short	0x0002
        /*0022*/ 	.short	0x0c49
        /*0024*/ 	.byte	0x00, 0xf0, 0x05, 0x00


	//----- nvinfo : EIATTR_KPARAM_INFO
	.align		4
.L_8093:
        /*0028*/ 	.byte	0x04, 0x17
        /*002a*/ 	.short	(.L_8095 - .L_8094)
.L_8094:
        /*002c*/ 	.word	0x00000000
        /*0030*/ 	.short	0x0001
        /*0032*/ 	.short	0x0c48
        /*0034*/ 	.byte	0x00, 0xf0, 0x05, 0x00


	//----- nvinfo : EIATTR_KPARAM_INFO
	.align		4
.L_8095:
        /*0038*/ 	.byte	0x04, 0x17
        /*003a*/ 	.short	(.L_8097 - .L_8096)
.L_8096:
        /*003c*/ 	.word	0x00000000
        /*0040*/ 	.short	0x0000
        /*0042*/ 	.short	0x0000
        /*0044*/ 	.byte	0x00, 0xf0, 0x21, 0x31


	//----- nvinfo : EIATTR_SPARSE_MMA_MASK
	.align		4
.L_8097:
        /*0048*/ 	.byte	0x03, 0x50
        /*004a*/ 	.short	0x0000


	//----- nvinfo : EIATTR_MAXREG_COUNT
	.align		4
        /*004c*/ 	.byte	0x03, 0x1b
        /*004e*/ 	.short	0x0080


	//----- nvinfo : EIATTR_MERCURY_ISA_VERSION
	.align		4
        /*0050*/ 	.byte	0x03, 0x5f
        /*0052*/ 	.short	0x0101


	//----- nvinfo : EIATTR_VRC_CTA_INIT_COUNT
	.align		4
        /*0054*/ 	.byte	0x02, 0x4a
	.zero		1
	.zero		1


	//----- nvinfo : EIATTR_EXIT_INSTR_OFFSETS
	.align		4
        /*0058*/ 	.byte	0x04, 0x1c
        /*005a*/ 	.short	(.L_8099 - .L_8098)


	//   ....[0]....
.L_8098:
        /*005c*/ 	.word	0x00000170


	//   ....[1]....
        /*0060*/ 	.word	0x000006a0


	//   ....[2]....
        /*0064*/ 	.word	0x000006f0


	//   ....[3]....
        /*0068*/ 	.word	0x00000950


	//----- nvinfo : EIATTR_MAX_THREADS
	.align		4
.L_8099:
        /*006c*/ 	.byte	0x04, 0x05
        /*006e*/ 	.short	(.L_8101 - .L_8100)
.L_8100:
        /*0070*/ 	.word	0x00000200
        /*0074*/ 	.word	0x00000001
        /*0078*/ 	.word	0x00000001


	//----- nvinfo : EIATTR_CRS_STACK_SIZE
	.align		4
.L_8101:
        /*007c*/ 	.byte	0x04, 0x1e
        /*007e*/ 	.short	(.L_8103 - .L_8102)
.L_8102:
        /*0080*/ 	.word	0x00000000


	//----- nvinfo : EIATTR_CBANK_PARAM_SIZE
	.align		4
.L_8103:
        /*0084*/ 	.byte	0x03, 0x19
        /*0086*/ 	.short	0x0c50


	//----- nvinfo : EIATTR_PARAM_CBANK
	.align		4
        /*0088*/ 	.byte	0x04, 0x0a
        /*008a*/ 	.short	(.L_8105 - .L_8104)
	.align		4
.L_8104:
        /*008c*/ 	.word	index@(.nv.constant0._ZN2at6native55_GLOBAL__N__de093ff9_22_ForeachBinaryOpList_cu_a911ec4325multi_tensor_apply_kernelINS1_18TensorListMetadataILi2EEENS1_24BinaryOpListAlphaFunctorIfLi2ELi2ELi0EEEJNS0_7maximumIfEEfEEEvT_T0_DpT1_)
        /*0090*/ 	.short	0x0380
        /*0092*/ 	.short	0x0c50


	//----- nvinfo : EIATTR_SW_WAR
	.align		4
.L_8105:
        /*0094*/ 	.byte	0x04, 0x36
        /*0096*/ 	.short	(.L_8107 - .L_8106)
.L_8106:
        /*0098*/ 	.word	0x00000008
.L_8107:


//--------------------- .nv.info._ZN2at6native55_GLOBAL__N__de093ff9_22_ForeachBinaryOpList_cu_a911ec4325multi_tensor_apply_kernelINS1_18TensorListMetadataILi2EEENS1_24BinaryOpListAlphaFunctorIdLi2ELi2ELi0EEEJNS0_7maximumIdEEdEEEvT_T0_DpT1_ --------------------------
	.section	.nv.info._ZN2at6native55_GLOBAL__N__de093ff9_22_ForeachBinaryOpList_cu_a911ec4325multi_tensor_apply_kernelINS1_18TensorListMetadataILi2EEENS1_24BinaryOpListAlphaFunctorIdLi2ELi2ELi0EEEJNS0_7maximumIdEEdEEEvT_T0_DpT1_,"",@"SHT_CUDA_INFO"
	.sectionflags	@""
	.align	4


	//----- nvinfo : EIATTR_CUDA_API_VERSION
	.align		4
        /*0000*/ 	.byte	0x04, 0x37
        /*0002*/ 	.short	(.L_8109 - .L_8108)
.L_8108:
        /*0004*/ 	.word	0x00000082


	//----- nvinfo : EIATTR_KPARAM_INFO
	.align		4
.L_8109:
        /*0008*/ 	.byte	0x04, 0x17
        /*000a*/ 	.short	(.L_8111 - .L_8110)
.L_8110:
        /*000c*/ 	.word	0x00000000
        /*0010*/ 	.short	0x0003
        /*0012*/ 	.short	0x0c50
        /*0014*/ 	.byte	0x00, 0xf0, 0x21, 0x00


	//----- nvinfo : EIATTR_KPARAM_INFO
	.align		4
.L_8111:
        /*0018*/ 	.byte	0x04, 0x17
        /*001a*/ 	.short	(.L_8113 - .L_8112)
.L_8112:
        /*001c*/ 	.word	0x00000000
        /*0020*/ 	.short	0x0002
        /*0022*/ 	.short	0x0c49
        /*0024*/ 	.byte	0x00, 0xf0, 0x05, 0x00


	//----- nvinfo : EIATTR_KPARAM_INFO
	.align		4
.L_8113:
        /*0028*/ 	.byte	0x04, 0x17
        /*002a*/ 	.short	(.L_8115 - .L_8114)
.L_8114:
        /*002c*/ 	.word	0x00000000
        /*0030*/ 	.short	0x0001
        /*0032*/ 	.short	0x0c48
        /*0034*/ 	.byte	0x00, 0xf0, 0x05, 0x00


	//----- nvinfo : EIATTR_KPARAM_INFO
	.align		4
.L_8115:
        /*0038*/ 	.byte	0x04, 0x17
        /*003a*/ 	.short	(.L_8117 - .L_8116)
.L_8116:
        /*003c*/ 	.word	0x00000000
        /*0040*/ 	.short	0x0000
        /*0042*/ 	.short	0x0000
        /*0044*/ 	.byte	0x00, 0xf0, 0x21, 0x31


	//----- nvinfo : EIATTR_SPARSE_MMA_MASK
	.align		4
.L_8117:
        /*0048*/ 	.byte	0x03, 0x50
        /*004a*/ 	.short	0x0000


	//----- nvinfo : EIATTR_MAXREG_COUNT
	.align		4
        /*004c*/ 	.byte	0x03, 0x1b
        /*004e*/ 	.short	0x0080


	//----- nvinfo : EIATTR_MERCURY_ISA_VERSION
	.align		4
        /*0050*/ 	.byte	0x03, 0x5f
        /*0052*/ 	.short	0x0101


	//----- nvinfo : EIATTR_VRC_CTA_INIT_COUNT
	.align		4
        /*0054*/ 	.byte	0x02, 0x4a
	.zero		1
	.zero		1


	//----- nvinfo : EIATTR_EXIT_INSTR_OFFSETS
	.align		4
        /*0058*/ 	.byte	0x04, 0x1c
        /*005a*/ 	.short	(.L_8119 - .L_8118)


	//   ....[0]....
.L_8118:
        /*005c*/ 	.word	0x00000170


	//   ....[1]....
        /*0060*/ 	.word	0x00000b40


	//   ....[2]....
        /*0064*/ 	.word	0x00000b90


	//   ....[3]....
        /*0068*/ 	.word	0x00001120


	//----- nvinfo : EIATTR_MAX_THREADS
	.align		4
.L_8119:
        /*006c*/ 	.byte	0x04, 0x05
        /*006e*/ 	.short	(.L_8121 - .L_8120)
.L_8120:
        /*0070*/ 	.word	0x00000200
        /*0074*/ 	.word	0x00000001
        /*0078*/ 	.word	0x00000001


	//----- nvinfo : EIATTR_CRS_STACK_SIZE
	.align		4
.L_8121:
        /*007c*/ 	.byte	0x04, 0x1e
        /*007e*/ 	.short	(.L_8123 - .L_8122)
.L_8122:
        /*0080*/ 	.word	0x00000000


	//----- nvinfo : EIATTR_CBANK_PARAM_SIZE
	.align		4
.L_8123:
        /*0084*/ 	.byte	0x03, 0x19
        /*0086*/ 	.short	0x0c58


	//----- nvinfo : EIATTR_PARAM_CBANK
	.align		4
        /*0088*/ 	.byte	0x04, 0x0a
        /*008a*/ 	.short	(.L_8125 - .L_8124)
	.align		4
.L_8124:
        /*008c*/ 	.word	index@(.nv.constant0._ZN2at6native55_GLOBAL__N__de093ff9_22_ForeachBinaryOpList_cu_a911ec4325multi_tensor_apply_kernelINS1_18TensorListMetadataILi2EEENS1_24BinaryOpListAlphaFunctorIdLi2ELi2ELi0EEEJNS0_7maximumIdEEdEEEvT_T0_DpT1_)
        /*0090*/ 	.short	0x0380
        /*0092*/ 	.short	0x0c58


	//----- nvinfo : EIATTR_SW_WAR
	.align		4
.L_8125:
        /*0094*/ 	.byte	0x04, 0x36
        /*0096*/ 	.short	(.L_8127 - .L_8126)
.L_8126:
        /*0098*/ 	.word	0x00000008
.L_8127:


//--------------------- .nv.info._ZN2at6native55_GLOBAL__N__de093ff9_22_ForeachBinaryOpList_cu_a911ec4325multi_tensor_apply_kernelINS1_18TensorListMetadataILi2EEENS1_24BinaryOpListAlphaFunctorIsLi2ELi2ELi0EEEJNS0_7maximumIsEEsEEEvT_T0_DpT1_ --------------------------
	.section	.nv.info._ZN2at6native55_GLOBAL__N__de093ff9_22_ForeachBinaryOpList_cu_a911ec4325multi_tensor_apply_kernelINS1_18TensorListMetadataILi2EEENS1_24BinaryOpListAlphaFunctorIsLi2ELi2ELi0EEEJNS0_7maximumIsEEsEEEvT_T0_DpT1_,"",@"SHT_CUDA_INFO"
	.sectionflags	@""
	.align	4


	//----- nvinfo : EIATTR_CUDA_API_VERSION
	.align		4
        /*0000*/ 	.byte	0x04, 0x37
        /*0002*/ 	.short	(.L_8129 - .L_8128)
.L_8128:
        /*0004*/ 	.word	0x00000082


	//----- nvinfo : EIATTR_KPARAM_INFO
	.align		4
.L_8129:
        /*0008*/ 	.byte	0x04, 0x17
        /*000a*/ 	.short	(.L_8131 - .L_8130)
.L_8130:
        /*000c*/ 	.word	0x00000000
        /*0010*/ 	.short	0x0003
        /*0012*/ 	.short	0x0c4a
        /*0014*/ 	.byte	0x00, 0xf0, 0x09, 0x00


	//----- nvinfo : EIATTR_KPARAM_INFO
	.align		4
.L_8131:
        /*0018*/ 	.byte	0x04, 0x17
        /*001a*/ 	.short	(.L_8133 - .L_8132)
.L_8132:
        /*001c*/ 	.word	0x00000000
        /*0020*/ 	.short	0x0002
        /*0022*/ 	.short	0x0c49
        /*0024*/ 	.byte	0x00, 0xf0, 0x05, 0x00


	//----- nvinfo : EIATTR_KPARAM_INFO
	.align		4
.L_8133:
        /*0028*/ 	.byte	0x04, 0x17
        /*002a*/ 	.short	(.L_8135 - .L_8134)
.L_8134:
        /*002c*/ 	.word	0x00000000
        /*0030*/ 	.short	0x0001
        /*0032*/ 	.short	0x0c48
        /*0034*/ 	.byte	0x00, 0xf0, 0x05, 0x00


	//----- nvinfo : EIATTR_KPARAM_INFO
	.align		4
.L_8135:
        /*0038*/ 	.byte	0x04, 0x17
        /*003a*/ 	.short	(.L_8137 - .L_8136)
.L_8136:
        /*003c*/ 	.word	0x00000000
        /*0040*/ 	.short	0x0000
        /*0042*/ 	.short	0x0000
        /*0044*/ 	.byte	0x00, 0xf0, 0x21, 0x31


	//----- nvinfo : EIATTR_SPARSE_MMA_MASK
	.align		4
.L_8137:
        /*0048*/ 	.byte	0x03, 0x50
        /*004a*/ 	.short	0x0000


	//----- nvinfo : EIATTR_MAXREG_COUNT
	.align		4
        /*004c*/ 	.byte	0x03, 0x1b
        /*004e*/ 	.short	0x0080


	//----- nvinfo : EIATTR_MERCURY_ISA_VERSION
	.align		4
        /*0050*/ 	.byte	0x03, 0x5f
        /*0052*/ 	.short	0x0101


	//----- nvinfo : EIATTR_VRC_CTA_INIT_COUNT
	.align		4
        /*0054*/ 	.byte	0x02, 0x4a
	.zero		1
	.zero		1


	//----- nvinfo : EIATTR_EXIT_INSTR_OFFSETS
	.align		4
        /*0058*/ 	.byte	0x04, 0x1c
        /*005a*/ 	.short	(.L_8139 - .L_8138)


	//   ....[0]....
.L_8138:
        /*005c*/ 	.word	0x00000170


	//   ....[1]....
        /*0060*/ 	.word	0x000006b0


	//   ....[2]....
        /*0064*/ 	.word	0x00000700


	//   ....[3]....
        /*0068*/ 	.word	0x00000980


	//----- nvinfo : EIATTR_MAX_THREADS
	.align		4
.L_8139:
        /*006c*/ 	.byte	0x04, 0x05
        /*006e*/ 	.short	(.L_8141 - .L_8140)
.L_8140:
        /*0070*/ 	.word	0x00000200
        /*0074*/ 	.word	0x00000001
        /*0078*/ 	.word	0x00000001


	//----- nvinfo : EIATTR_CRS_STACK_SIZE
	.align		4
.L_8141:
        /*007c*/ 	.byte	0x04, 0x1e
        /*007e*/ 	.short	(.L_8143 - .L_8142)
.L_8142:
        /*0080*/ 	.word	0x00000000


	//----- nvinfo : EIATTR_CBANK_PARAM_SIZE
	.align		4
.L_8143:
        /*0084*/ 	.byte	0x03, 0x19
        /*0086*/ 	.short	0x0c4c


	//----- nvinfo : EIATTR_PARAM_CBANK
	.align		4
        /*0088*/ 	.byte	0x04, 0x0a
        /*008a*/ 	.short	(.L_8145 - .L_8144)
	.align		4
.L_8144:
        /*008c*/ 	.word	index@(.nv.constant0._ZN2at6native55_GLOBAL__N__de093ff9_22_ForeachBinaryOpList_cu_a911ec4325multi_tensor_apply_kernelINS1_18TensorListMetadataILi2EEENS1_24BinaryOpListAlphaFunctorIsLi2ELi2ELi0EEEJNS0_7maximumIsEEsEEEvT_T0_DpT1_)
        /*0090*/ 	.short	0x0380
        /*0092*/ 	.short	0x0c4c


	//----- nvinfo : EIATTR_SW_WAR
	.align		4
.L_8145:
        /*0094*/ 	.byte	0x04, 0x36
        /*0096*/ 	.short	(.L_8147 - .L_8146)
.L_8146:
        /*0098*/ 	.word	0x00000008
.L_8147:


//--------------------- .nv.info._ZN2at6native55_GLOBAL__N__de093ff9_22_ForeachBinaryOpList_cu_a911ec4325multi_tensor_apply_kernelINS1_18TensorListMetadataILi2EEENS1_24BinaryOpListAlphaFunctorIlLi2ELi2ELi0EEEJNS0_7maximumIlEElEEEvT_T0_DpT1_ --------------------------
	.section	.nv.info._ZN2at6native55_GLOBAL__N__de093ff9_22_ForeachBinaryOpList_cu_a911ec4325multi_tensor_apply_kernelINS1_18TensorListMetadataILi2EEENS1_24BinaryOpListAlphaFunctorIlLi2ELi2ELi0EEEJNS0_7maximumIlEElEEEvT_T0_DpT1_,"",@"SHT_CUDA_INFO"
	.sectionflags	@""
	.align	4


	//----- nvinfo : EIATTR_CUDA_API_VERSION
	.align		4
        /*0000*/ 	.byte	0x04, 0x37
        /*0002*/ 	.short	(.L_8149 - .L_8148)
.L_8148:
        /*0004*/ 	.word	0x00000082


	//----- nvinfo : EIATTR_KPARAM_INFO
	.align		4
.L_8149:
        /*0008*/ 	.byte	0x04, 0x17
        /*000a*/ 	.short	(.L_8151 - .L_8150)
.L_8150:
        /*000c*/ 	.word	0x00000000
        /*0010*/ 	.short	0x0003
        /*0012*/ 	.short	0x0c50
        /*0014*/ 	.byte	0x00, 0xf0, 0x21, 0x00


	//----- nvinfo : EIATTR_KPARAM_INFO
	.align		4
.L_8151:
        /*0018*/ 	.byte	0x04, 0x17
        /*001a*/ 	.short	(.L_8153 - .L_8152)
.L_8152:
        /*001c*/ 	.word	0x00000000
        /*0020*/ 	.short	0x0002
        /*0022*/ 	.short	0x0c49
        /*0024*/ 	.byte	0x00, 0xf0, 0x05, 0x00


	//----- nvinfo : EIATTR_KPARAM_INFO
	.align		4
.L_8153:
        /*0028*/ 	.byte	0x04, 0x17
        /*002a*/ 	.short	(.L_8155 - .L_8154)
.L_8154:
        /*002c*/ 	.word	0x00000000
        /*0030*/ 	.short	0x0001
        /*0032*/ 	.short	0x0c48
        /*0034*/ 	.byte	0x00, 0xf0, 0x05, 0x00


	//----- nvinfo : EIATTR_KPARAM_INFO
	.align		4
.L_8155:
        /*0038*/ 	.byte	0x04, 0x17
        /*003a*/ 	.short	(.L_8157 - .L_8156)
.L_8156:
        /*003c*/ 	.word	0x00000000
        /*0040*/ 	.short	0x0000
        /*0042*/ 	.short	0x0000
        /*0044*/ 	.byte	0x00, 0xf0, 0x21, 0x31


	//----- nvinfo : EIATTR_SPARSE_MMA_MASK
	.align		4
.L_8157:
        /*0048*/ 	.byte	0x03, 0x50
        /*004a*/ 	.short	0x0000


	//----- nvinfo : EIATTR_MAXREG_COUNT
	.align		4
        /*004c*/ 	.byte	0x03, 0x1b
        /*004e*/ 	.short	0x0080


	//----- nvinfo : EIATTR_MERCURY_ISA_VERSION
	.align		4
        /*0050*/ 	.byte	0x03, 0x5f
        /*0052*/ 	.short	0x0101


	//----- nvinfo : EIATTR_VRC_CTA_INIT_COUNT
	.align		4
        /*0054*/ 	.byte	0x02, 0x4a
	.zero		1
	.zero		1


	//----- nvinfo : EIATTR_EXIT_INSTR_OFFSETS
	.align		4
        /*0058*/ 	.byte	0x04, 0x1c
        /*005a*/ 	.short	(.L_8159 - .L_8158)


	//   ....[0]....
.L_8158:
        /*005c*/ 	.word	0x00000170


	//   ....[1]....
        /*0060*/ 	.word	0x00000920


	//   ....[2]....
        /*0064*/ 	.word	0x00000970


	//   ....[3]....
        /*0068*/ 	.word	0x00000d00


	//----- nvinfo : EIATTR_MAX_THREADS
	.align		4
.L_8159:
        /*006c*/ 	.byte	0x04, 0x05
        /*006e*/ 	.short	(.L_8161 - .L_8160)
.L_8160:
        /*0070*/ 	.word	0x00000200
        /*0074*/ 	.word	0x00000001
        /*0078*/ 	.word	0x00000001


	//----- nvinfo : EIATTR_CRS_STACK_SIZE
	.align		4
.L_8161:
        /*007c*/ 	.byte	0x04, 0x1e
        /*007e*/ 	.short	(.L_8163 - .L_8162)
.L_8162:
        /*0080*/ 	.word	0x00000000


	//----- nvinfo : EIATTR_CBANK_PARAM_SIZE
	.align		4
.L_8163:
        /*0084*/ 	.byte	0x03, 0x19
        /*0086*/ 	.short	0x0c58


	//----- nvinfo : EIATTR_PARAM_CBANK
	.align		4
        /*0088*/ 	.byte	0x04, 0x0a
        /*008a*/ 	.short	(.L_8165 - .L_8164)
	.align		4
.L_8164:
        /*008c*/ 	.word	index@(.nv.constant0._ZN2at6native55_GLOBAL__N__de093ff9_22_ForeachBinaryOpList_cu_a911ec4325multi_tensor_apply_kernelINS1_18TensorListMetadataILi2EEENS1_24BinaryOpListAlphaFunctorIlLi2ELi2ELi0EEEJNS0_7maximumIlEElEEEvT_T0_DpT1_)
        /*0090*/ 	.short	0x0380
        /*0092*/ 	.short	0x0c58


	//----- nvinfo : EIATTR_SW_WAR
	.align		4
.L_8165:
        /*0094*/ 	.byte	0x04, 0x36
        /*0096*/ 	.short	(.L_8167 - .L_8166)
.L_8166:
        /*0098*/ 	.word	0x00000008
.L_8167:


//--------------------- .nv.info._ZN2at6native55_GLOBAL__N__de093ff9_22_ForeachBinaryOpList_cu_a911ec4325multi_tensor_apply_kernelINS1_18TensorListMetadataILi2EEENS1_24BinaryOpListAlphaFunctorIiLi2ELi2ELi0EEEJNS0_7maximumIiEEiEEEvT_T0_DpT1_ --------------------------
	.section	.nv.info._ZN2at6native55_GLOBAL__N__de093ff9_22_ForeachBinaryOpList_cu_a911ec4325multi_tensor_apply_kernelINS1_18TensorListMetadataILi2EEENS1_24BinaryOpListAlphaFunctorIiLi2ELi2ELi0EEEJNS0_7maximumIiEEiEEEvT_T0_DpT1_,"",@"SHT_CUDA_INFO"
	.sectionflags	@""
	.align	4


	//----- nvinfo : EIATTR_CUDA_API_VERSION
	.align		4
        /*0000*/ 	.byte	0x04, 0x37
        /*0002*/ 	.short	(.L_8169 - .L_8168)
.L_8168:
        /*0004*/ 	.word	0x00000082


	//----- nvinfo : EIATTR_KPARAM_INFO
	.align		4
.L_8169:
        /*0008*/ 	.byte	0x04, 0x17
        /*000a*/ 	.short	(.L_8171 - .L_8170)
.L_8170:
        /*000c*/ 	.word	0x00000000
        /*0010*/ 	.short	0x0003
        /*0012*/ 	.short	0x0c4c
        /*0014*/ 	.byte	0x00, 0xf0, 0x11, 0x00


	//----- nvinfo : EIATTR_KPARAM_INFO
	.align		4
.L_8171:
        /*0018*/ 	.byte	0x04, 0x17
        /*001a*/ 	.short	(.L_8173 - .L_8172)
.L_8172:
        /*001c*/ 	.word	0x00000000
        /*0020*/ 	.short	0x0002
        /*0022*/ 	.short	0x0c49
        /*0024*/ 	.byte	0x00, 0xf0, 0x05, 0x00


	//----- nvinfo : EIATTR_KPARAM_INFO
	.align		4
.L_8173:
        /*0028*/ 	.byte	0x04, 0x17
        /*002a*/ 	.short	(.L_8175 - .L_8174)
.L_8174:
        /*002c*/ 	.word	0x00000000
        /*0030*/ 	.short	0x0001
        /*0032*/ 	.short	0x0c48
        /*0034*/ 	.byte	0x00, 0xf0, 0x05, 0x00


	//----- nvinfo : EIATTR_KPARAM_INFO
	.align		4
.L_8175:
        /*0038*/ 	.byte	0x04, 0x17
        /*003a*/ 	.short	(.L_8177 - .L_8176)
.L_8176:
        /*003c*/ 	.word	0x00000000
        /*0040*/ 	.short	0x0000
        /*0042*/ 	.short	0x0000
        /*0044*/ 	.byte	0x00, 0xf0, 0x21, 0x31


	//----- nvinfo : EIATTR_SPARSE_MMA_MASK
	.align		4
.L_8177:
        /*0048*/ 	.byte	0x03, 0x50
        /*004a*/ 	.short	0x0000


	//----- nvinfo : EIATTR_MAXREG_COUNT
	.align		4
        /*004c*/ 	.byte	0x03, 0x1b
        /*004e*/ 	.short	0x0080


	//----- nvinfo : EIATTR_MERCURY_ISA_VERSION
	.align		4
        /*0050*/ 	.byte	0x03, 0x5f
        /*0052*/ 	.short	0x0101


	//----- nvinfo : EIATTR_VRC_CTA_INIT_COUNT
	.align		4
        /*0054*/ 	.byte	0x02, 0x4a
	.zero		1
	.zero		1


	//----- nvinfo : EIATTR_EXIT_INSTR_OFFSETS
	.align		4
        /*0058*/ 	.byte	0x04, 0x1c
        /*005a*/ 	.short	(.L_8179 - .L_8178)


	//   ....[0]....
.L_8178:
        /*005c*/ 	.word	0x00000170


	//   ....[1]....
        /*0060*/ 	.word	0x00000630


	//   ....[2]....
        /*0064*/ 	.word	0x00000680


	//   ....[3]....
        /*0068*/ 	.word	0x00000860


	//----- nvinfo : EIATTR_MAX_THREADS
	.align		4
.L_8179:
        /*006c*/ 	.byte	0x04, 0x05
        /*006e*/ 	.short	(.L_8181 - .L_8180)
.L_8180:
        /*0070*/ 	.word	0x00000200
        /*0074*/ 	.word	0x00000001
        /*0078*/ 	.word	0x00000001


	//----- nvinfo : EIATTR_CRS_STACK_SIZE
	.align		4
.L_8181:
        /*007c*/ 	.byte	0x04, 0x1e
        /*007e*/ 	.short	(.L_8183 - .L_8182)
.L_8182:
        /*0080*/ 	.word	0x00000000


	//----- nvinfo : EIATTR_CBANK_PARAM_SIZE
	.align		4
.L_8183:
        /*0084*/ 	.byte	0x03, 0x19
        /*0086*/ 	.short	0x0c50


	//----- nvinfo : EIATTR_PARAM_CBANK
	.align		4
        /*0088*/ 	.byte	0x04, 0x0a
        /*008a*/ 	.short	(.L_8185 - .L_8184)
	.align		4
.L_8184:
        /*008c*/ 	.word	index@(.nv.constant0._ZN2at6native55_GLOBAL__N__de093ff9_22_ForeachBinaryOpList_cu_a911ec4325multi_tensor_apply_kernelINS1_18TensorListMetadataILi2EEENS1_24BinaryOpListAlphaFunctorIiLi2ELi2ELi0EEEJNS0_7maximumIiEEiEEEvT_T0_DpT1_)
        /*0090*/ 	.short	0x0380
        /*0092*/ 	.short	0x0c50


	//----- nvinfo : EIATTR_SW_WAR
	.align		4
.L_8185:
        /*0094*/ 	.byte	0x04, 0x36
        /*0096*/ 	.short	(.L_8187 - .L_8186)
.L_8186:
        /*0098*/ 	.word	0x00000008
.L_8187:


//--------------------- .nv.info._ZN2at6native55_GLOBAL__N__de093ff9_22_ForeachBinaryOpList_cu_a911ec4325multi_tensor_apply_kernelINS1_18TensorListMetadataILi2EEENS1_24BinaryOpListAlphaFunctorIaLi2ELi2ELi0EEEJNS0_7maximumIaEEaEEEvT_T0_DpT1_ --------------------------
	.section	.nv.info._ZN2at6native55_GLOBAL__N__de093ff9_22_ForeachBinaryOpList_cu_a911ec4325multi_tensor_apply_kernelINS1_18TensorListMetadataILi2EEENS1_24BinaryOpListAlphaFunctorIaLi2ELi2ELi0EEEJNS0_7maximumIaEEaEEEvT_T0_DpT1_,"",@"SHT_CUDA_INFO"
	.sectionflags	@""
	.align	4


	//----- nvinfo : EIATTR_CUDA_API_VERSION
	.align		4
        /*0000*/ 	.byte	0x04, 0x37
        /*0002*/ 	.short	(.L_8189 - .L_8188)
.L_8188:
        /*0004*/ 	.word	0x00000082


	//----- nvinfo : EIATTR_KPARAM_INFO
	.align		4
.L_8189:
        /*0008*/ 	.byte	0x04, 0x17
        /*000a*/ 	.short	(.L_8191 - .L_8190)
.L_8190:
        /*000c*/ 	.word	0x00000000
        /*0010*/ 	.short	0x0003
        /*0012*/ 	.short	0x0c4a
        /*0014*/ 	.byte	0x00, 0xf0, 0x05, 0x00


	//----- nvinfo : EIATTR_KPARAM_INFO
	.align		4
.L_8191:
        /*0018*/ 	.byte	0x04, 0x17
        /*001a*/ 	.short	(.L_8193 - .L_8192)
.L_8192:
        /*001c*/ 	.word	0x00000000
        /*0020*/ 	.short	0x0002
        /*0022*/ 	.short	0x0c49
        /*0024*/ 	.byte	0x00, 0xf0, 0x05, 0x00


	//----- nvinfo : EIATTR_KPARAM_INFO
	.align		4
.L_8193:
        /*0028*/ 	.byte	0x04, 0x17
        /*002a*/ 	.short	(.L_8195 - .L_8194)
.L_8194:
        /*002c*/ 	.word	0x00000000
        /*0030*/ 	.short	0x0001
        /*0032*/ 	.short	0x0c48
        /*0034*/ 	.byte	0x00, 0xf0, 0x05, 0x00


	//----- nvinfo : EIATTR_KPARAM_INFO
	.align		4
.L_8195:
        /*0038*/ 	.byte	0x04, 0x17
        /*003a*/ 	.short	(.L_8197 - .L_8196)
.L_8196:
        /*003c*/ 	.word	0x00000000
        /*0040*/ 	.short	0x0000
        /*0042*/ 	.short	0x0000
        /*0044*/ 	.byte	0x00, 0xf0, 0x21, 0x31


	//----- nvinfo : EIATTR_SPARSE_MMA_MASK
	.align		4
.L_8197:
        /*0048*/ 	.byte	0x03, 0x50
        /*004a*/ 	.short	0x0000


	//----- nvinfo : EIATTR_MAXREG_COUNT
	.align		4
        /*004c*/ 	.byte	0x03, 0x1b
        /*004e*/ 	.short	0x0080


	//----- nvinfo : EIATTR_MERCURY_ISA_VERSION
	.align		4
        /*0050*/ 	.byte	0x03, 0x5f
        /*0052*/ 	.short	0x0101


	//----- nvinfo : EIATTR_VRC_CTA_INIT_COUNT
	.align		4
        /*0054*/ 	.byte	0x02, 0x4a
	.zero		1
	.zero		1


	//----- nvinfo : EIATTR_EXIT_INSTR_OFFSETS
	.align		4
        /*0058*/ 	.byte	0x04, 0x1c
        /*005a*/ 	.short	(.L_8199 - .L_8198)


	//   ....[0]....
.L_8198:
        /*005c*/ 	.word	0x00000170


	//   ....[1]....
        /*0060*/ 	.word	0x00000960


	//   ....[2]....
        /*0064*/ 	.word	0x000009b0


	//   ....[3]....
        /*0068*/ 	.word	0x00000d50


	//----- nvinfo : EIATTR_MAX_THREADS
	.align		4
.L_8199:
        /*006c*/ 	.byte	0x04, 0x05
        /*006e*/ 	.short	(.L_8201 - .L_8200)
.L_8200:
        /*0070*/ 	.word	0x00000200
        /*0074*/ 	.word	0x00000001
        /*0078*/ 	.word	0x00000001


	//----- nvinfo : EIATTR_CRS_STACK_SIZE
	.align		4
.L_8201:
        /*007c*/ 	.byte	0x04, 0x1e
        /*007e*/ 	.short	(.L_8203 - .L_8202)
.L_8202:
        /*0080*/ 	.word	0x00000000


	//----- nvinfo : EIATTR_CBANK_PARAM_SIZE
	.align		4
.L_8203:
        /*0084*/ 	.byte	0x03, 0x19
        /*0086*/ 	.short	0x0c4b


	//----- nvinfo : EIATTR_PARAM_CBANK
	.align		4
        /*0088*/ 	.byte	0x04, 0x0a
        /*008a*/ 	.short	(.L_8205 - .L_8204)
	.align		4
.L_8204:
        /*008c*/ 	.word	index@(.nv.constant0._ZN2at6native55_GLOBAL__N__de093ff9_22_ForeachBinaryOpList_cu_a911ec4325multi_tensor_apply_kernelINS1_18TensorListMetadataILi2EEENS1_24BinaryOpListAlphaFunctorIaLi2ELi2ELi0EEEJNS0_7maximumIaEEaEEEvT_T0_DpT1_)
        /*0090*/ 	.short	0x0380
        /*0092*/ 	.short	0x0c4b


	//----- nvinfo : EIATTR_SW_WAR
	.align		4
.L_8205:
        /*0094*/ 	.byte	0x04, 0x36
        /*0096*/ 	.short	(.L_8207 - .L_8206)
.L_8206:
        /*0098*/ 	.word	0x00000008
.L_8207:


//--------------------- .nv.info._ZN2at6native55_GLOBAL__N__de093ff9_22_ForeachBinaryOpList_cu_a911ec4325multi_tensor_apply_kernelINS1_18TensorListMetadataILi2EEENS1_24BinaryOpListAlphaFunctorIhLi2ELi2ELi0EEEJNS0_7maximumIhEEhEEEvT_T0_DpT1_ --------------------------
	.section	.nv.info._ZN2at6native55_GLOBAL__N__de093ff9_22_ForeachBinaryOpList_cu_a911ec4325multi_tensor_apply_kernelINS1_18TensorListMetadataILi2EEENS1_24BinaryOpListAlphaFunctorIhLi2ELi2ELi0EEEJNS0_7maximumIhEEhEEEvT_T0_DpT1_,"",@"SHT_CUDA_INFO"
	.sectionflags	@""
	.align	4


	//----- nvinfo : EIATTR_CUDA_API_VERSION
	.align		4
        /*0000*/ 	.byte	0x04, 0x37
        /*0002*/ 	.short	(.L_8209 - .L_8208)
.L_8208:
        /*0004*/ 	.word	0x00000082


	//----- nvinfo : EIATTR_KPARAM_INFO
	.align		4
.L_8209:
        /*0008*/ 	.byte	0x04, 0x17
        /*000a*/ 	.short	(.L_8211 - .L_8210)
.L_8210:
        /*000c*/ 	.word	0x00000000
        /*0010*/ 	.short	0x0003
        /*0012*/ 	.short	0x0c4a
        /*0014*/ 	.byte	0x00, 0xf0, 0x05, 0x00


	//----- nvinfo : EIATTR_KPARAM_INFO
	.align		4
.L_8211:
        /*0018*/ 	.byte	0x04, 0x17
        /*001a*/ 	.short	(.L_8213 - .L_8212)
.L_8212:
        /*001c*/ 	.word	0x00000000
        /*0020*/ 	.short	0x0002
        /*0022*/ 	.short	0x0c49
        /*0024*/ 	.byte	0x00, 0xf0, 0x05, 0x00


	//----- nvinfo : EIATTR_KPARAM_INFO
	.align		4
.L_8213:
        /*0028*/ 	.byte	0x04, 0x17
        /*002a*/ 	.short	(.L_8215 - .L_8214)
.L_8214:
        /*002c*/ 	.word	0x00000000
        /*0030*/ 	.short	0x0001
        /*0032*/ 	.short	0x0c48
        /*0034*/ 	.byte	0x00, 0xf0, 0x05, 0x00


	//----- nvinfo : EIATTR_KPARAM_INFO
	.align		4
.L_8215:
        /*0038*/ 	.byte	0x04, 0x17
        /*003a*/ 	.short	(.L_8217 - .L_8216)
.L_8216:
        /*003c*/ 	.word	0x00000000
        /*0040*/ 	.short	0x0000
        /*0042*/ 	.short	0x0000
        /*0044*/ 	.byte	0x00, 0xf0, 0x21, 0x31


	//----- nvinfo : EIATTR_SPARSE_MMA_MASK
	.align		4
.L_8217:
        /*0048*/ 	.byte	0x03, 0x50
        /*004a*/ 	.short	0x0000


	//----- nvinfo : EIATTR_MAXREG_COUNT
	.align		4
        /*004c*/ 	.byte	0x03, 0x1b
        /*004e*/ 	.short	0x0080


	//----- nvinfo : EIATTR_MERCURY_ISA_VERSION
	.align		4
        /*0050*/ 	.byte	0x03, 0x5f
        /*0052*/ 	.short	0x0101


	//----- nvinfo : EIATTR_VRC_CTA_INIT_COUNT
	.align		4
        /*0054*/ 	.byte	0x02, 0x4a
	.zero		1
	.zero		1


	//----- nvinfo : EIATTR_EXIT_INSTR_OFFSETS
	.align		4
        /*0058*/ 	.byte	0x04, 0x1c
        /*005a*/ 	.short	(.L_8219 - .L_8218)


	//   ....[0]....
.L_8218:
        /*005c*/ 	.word	0x00000170


	//   ....[1]....
        /*0060*/ 	.word	0x00000900


	//   ....[2]....
        /*0064*/ 	.word	0x00000950


	//   ....[3]....
        /*0068*/ 	.word	0x00000c90


	//----- nvinfo : EIATTR_MAX_THREADS
	.align		4
.L_8219:
        /*006c*/ 	.byte	0x04, 0x05
        /*006e*/ 	.short	(.L_8221 - .L_8220)
.L_8220:
        /*0070*/ 	.word	0x00000200
        /*0074*/ 	.word	0x00000001
        /*0078*/ 	.word	0x00000001


	//----- nvinfo : EIATTR_CRS_STACK_SIZE
	.align		4
.L_8221:
        /*007c*/ 	.byte	0x04, 0x1e
        /*007e*/ 	.short	(.L_8223 - .L_8222)
.L_8222:
        /*0080*/ 	.word	0x00000000


	//----- nvinfo : EIATTR_CBANK_PARAM_SIZE
	.align		4
.L_8223:
        /*0084*/ 	.byte	0x03, 0x19
        /*0086*/ 	.short	0x0c4b


	//----- nvinfo : EIATTR_PARAM_CBANK
	.align		4
        /*0088*/ 	.byte	0x04, 0x0a
        /*008a*/ 	.short	(.L_8225 - .L_8224)
	.align		4
.L_8224:
        /*008c*/ 	.word	index@(.nv.constant0._ZN2at6native55_GLOBAL__N__de093ff9_22_ForeachBinaryOpList_cu_a911ec4325multi_tensor_apply_kernelINS1_18TensorListMetadataILi2EEENS1_24BinaryOpListAlphaFunctorIhLi2ELi2ELi0EEEJNS0_7maximumIhEEhEEEvT_T0_DpT1_)
        /*0090*/ 	.short	0x0380
        /*0092*/ 	.short	0x0c4b


	//----- nvinfo : EIATTR_SW_WAR
	.align		4
.L_8225:
        /*0094*/ 	.byte	0x04, 0x36
        /*0096*/ 	.short	(.L_8227 - .L_8226)
.L_8226:
        /*0098*/ 	.word	0x00000008
.L_8227:


//--------------------- .nv.info._ZN2at6native55_GLOBAL__N__de093ff9_22_ForeachBinaryOpList_cu_a911ec4325multi_tensor_apply_kernelINS1_18TensorListMetadataILi3EEENS1_24BinaryOpListAlphaFunctorIN3c104HalfELi3ELi2ELi2EEEJNS0_7minimumIfEEfEEEvT_T0_DpT1_ --------------------------
	.section	.nv.info._ZN2at6native55_GLOBAL__N__de093ff9_22_ForeachBinaryOpList_cu_a911ec4325multi_tensor_apply_kernelINS1_18TensorListMetadataILi3EEENS1_24BinaryOpListAlphaFunctorIN3c104HalfELi3ELi2ELi2EEEJNS0_7minimumIfEEfEEEvT_T0_DpT1_,"",@"SHT_CUDA_INFO"
	.sectionflags	@""
	.align	4


	//----- nvinfo : EIATTR_CUDA_API_VERSION
	.align		4
        /*0000*/ 	.byte	0x04, 0x37
        /*0002*/ 	.short	(.L_8229 - .L_8228)
.L_8228:
        /*0004*/ 	.word	0x00000082


	//----- nvinfo : EIATTR_KPARAM_INFO
	.align		4
.L_8229:
        /*0008*/ 	.byte	0x04, 0x17
        /*000a*/ 	.short	(.L_8231 - .L_8230)
.L_8230:
        /*000c*/ 	.word	0x00000000
        /*0010*/ 	.short	0x0003
        /*0012*/ 	.short	0x0c4c
        /*0014*/ 	.byte	0x00, 0xf0, 0x11, 0x00


	//----- nvinfo : EIATTR_KPARAM_INFO
	.align		4
.L_8231:
        /*0018*/ 	.byte	0x04, 0x17
        /*001a*/ 	.short	(.L_8233 - .L_8232)
.L_8232:
        /*001c*/ 	.word	0x00000000
        /*0020*/ 	.short	0x0002
        /*0022*/ 	.short	0x0c49
        /*0024*/ 	.byte	0x00, 0xf0, 0x05, 0x00


	//----- nvinfo : EIATTR_KPARAM_INFO
	.align		4
.L_8233:
        /*0028*/ 	.byte	0x04, 0x17
        /*002a*/ 	.short	(.L_8235 - .L_8234)
.L_8234:
        /*002c*/ 	.word	0x00000000
        /*0030*/ 	.short	0x0001
        /*0032*/ 	.short	0x0c48
        /*0034*/ 	.byte	0x00, 0xf0, 0x05, 0x00


	//----- nvinfo : EIATTR_KPARAM_INFO
	.align		4
.L_8235:
        /*0038*/ 	.byte	0x04, 0x17
        /*003a*/ 	.short	(.L_8237 - .L_8236)
.L_8236:
        /*003c*/ 	.word	0x00000000
        /*0040*/ 	.short	0x0000
        /*0042*/ 	.short	0x0000
        /*0044*/ 	.byte	0x00, 0xf0, 0x21, 0x31


	//----- nvinfo : EIATTR_SPARSE_MMA_MASK
	.align		4
.L_8237:
        /*0048*/ 	.byte	0x03, 0x50
        /*004a*/ 	.short	0x0000


	//----- nvinfo : EIATTR_MAXREG_COUNT
	.align		4
        /*004c*/ 	.byte	0x03, 0x1b
        /*004e*/ 	.short	0x0080


	//----- nvinfo : EIATTR_MERCURY_ISA_VERSION
	.align		4
        /*0050*/ 	.byte	0x03, 0x5f
        /*0052*/ 	.short	0x0101


	//----- nvinfo : EIATTR_VRC_CTA_INIT_COUNT
	.align		4
        /*0054*/ 	.byte	0x02, 0x4a
	.zero		1
	.zero		1


	//----- nvinfo : EIATTR_EXIT_INSTR_OFFSETS
	.align		4
        /*0058*/ 	.byte	0x04, 0x1c
        /*005a*/ 	.short	(.L_8239 - .L_8238)


	//   ....[0]....
.L_8238:
        /*005c*/ 	.word	0x000001a0


	//   ....[1]....
        /*0060*/ 	.word	0x00000810


	//   ....[2]....
        /*0064*/ 	.word	0x00000860


	//   ....[3]....
        /*0068*/ 	.word	0x00000b80


	//----- nvinfo : EIATTR_MAX_THREADS
	.align		4
.L_8239:
        /*006c*/ 	.byte	0x04, 0x05
        /*006e*/ 	.short	(.L_8241 - .L_8240)
.L_8240:
        /*0070*/ 	.word	0x00000200
        /*0074*/ 	.word	0x00000001
        /*0078*/ 	.word	0x00000001


	//----- nvinfo : EIATTR_CRS_STACK_SIZE
	.align		4
.L_8241:
        /*007c*/ 	.byte	0x04, 0x1e
        /*007e*/ 	.short	(.L_8243 - .L_8242)
.L_8242:
        /*0080*/ 	.word	0x00000000


	//----- nvinfo : EIATTR_CBANK_PARAM_SIZE
	.align		4
.L_8243:
        /*0084*/ 	.byte	0x03, 0x19
        /*0086*/ 	.short	0x0c50


	//----- nvinfo : EIATTR_PARAM_CBANK
	.align		4
        /*0088*/ 	.byte	0x04, 0x0a
        /*008a*/ 	.short	(.L_8245 - .L_8244)
	.align		4
.L_8244:
        /*008c*/ 	.word	index@(.nv.constant0._ZN2at6native55_GLOBAL__N__de093ff9_22_ForeachBinaryOpList_cu_a911ec4325multi_tensor_apply_kernelINS1_18TensorListMetadataILi3EEENS1_24BinaryOpListAlphaFunctorIN3c104HalfELi3ELi2ELi2EEEJNS0_7minimumIfEEfEEEvT_T0_DpT1_)
        /*0090*/ 	.short	0x0380
        /*0092*/ 	.short	0x0c50


	//----- nvinfo : EIATTR_SW_WAR
	.align		4
.L_8245:
        /*0094*/ 	.byte	0x04, 0x36
        /*0096*/ 	.short	(.L_8247 - .L_8246)
.L_8246:
        /*0098*/ 	.word	0x00000008
.L_8247:


//--------------------- .nv.info._ZN2at6native55_GLOBAL__N__de093ff9_22_ForeachBinaryOpList_cu_a911ec4325multi_tensor_apply_kernelINS1_18TensorListMetadataILi3EEENS1_24BinaryOpListAlphaFunctorIN3c108BFloat16ELi3ELi2ELi2EEEJNS0_7minimumIfEEfEEEvT_T0_DpT1_ --------------------------
	.section	.nv.info._ZN2at6native55_GLOBAL__N__de093ff9_22_ForeachBinaryOpList_cu_a911ec4325multi_tensor_apply_kernelINS1_18TensorListMetadataILi3EEENS1_24BinaryOpListAlphaFunctorIN3c108BFloat16ELi3ELi2ELi2EEEJNS0_7minimumIfEEfEEEvT_T0_DpT1_,"",@"SHT_CUDA_INFO"
	.sectionflags	@""
	.align	4


	//----- nvinfo : EIATTR_CUDA_API_VERSION
	.align		4
        /*0000*/ 	.byte	0x04, 0x37
        /*0002*/ 	.short	(.L_8249 - .L_8248)
.L_8248:
        /*0004*/ 	.word	0x00000082


	//----- nvinfo : EIATTR_KPARAM_INFO
	.align		4
.L_8249:
        /*0008*/ 	.byte	0x04, 0x17
        /*000a*/ 	.short	(.L_8251 - .L_8250)
.L_8250:
        /*000c*/ 	.word	0x00000000
        /*0010*/ 	.short	0x0003
        /*0012*/ 	.short	0x0c4c
        /*0014*/ 	.byte	0x00, 0xf0, 0x11, 0x00


	//----- nvinfo : EIATTR_KPARAM_INFO
	.align		4
.L_8251:
        /*0018*/ 	.byte	0x04, 0x17
        /*001a*/ 	.short	(.L_8253 - .L_8252)
.L_8252:
        /*001c*/ 	.word	0x00000000
        /*0020*/ 	.short	0x0002
        /*0022*/ 	.short	0x0c49
        /*0024*/ 	.byte	0x00, 0xf0, 0x05, 0x00


	//----- nvinfo : EIATTR_KPARAM_INFO
	.align		4
.L_8253:
        /*0028*/ 	.byte	0x04, 0x17
        /*002a*/ 	.short	(.L_8255 - .L_8254)
.L_8254:
        /*002c*/ 	.word	0x00000000
        /*0030*/ 	.short	0x0001
        /*0032*/ 	.short	0x0c48
        /*0034*/ 	.byte	0x00, 0xf0, 0x05, 0x00


	//----- nvinfo : EIATTR_KPARAM_INFO
	.align		4
.L_8255:
        /*0038*/ 	.byte	0x04, 0x17
        /*003a*/ 	.short	(.L_8257 - .L_8256)
.L_8256:
        /*003c*/ 	.word	0x00000000
        /*0040*/ 	.short	0x0000
        /*0042*/ 	.short	0x0000
        /*0044*/ 	.byte	0x00, 0xf0, 0x21, 0x31


	//----- nvinfo : EIATTR_SPARSE_MMA_MASK
	.align		4
.L_8257:
        /*0048*/ 	.byte	0x03, 0x50
        /*004a*/ 	.short	0x0000


	//----- nvinfo : EIATTR_MAXREG_COUNT
	.align		4
        /*004c*/ 	.byte	0x03, 0x1b
        /*004e*/ 	.short	0x0080


	//----- nvinfo : EIATTR_MERCURY_ISA_VERSION
	.align		4
        /*0050*/ 	.byte	0x03, 0x5f
        /*0052*/ 	.short	0x0101


	//----- nvinfo : EIATTR_VRC_CTA_INIT_COUNT
	.align		4
        /*0054*/ 	.byte	0x02, 0x4a
	.zero		1
	.zero		1


	//----- nvinfo : EIATTR_EXIT_INSTR_OFFSETS
	.align		4
        /*0058*/ 	.byte	0x04, 0x1c
        /*005a*/ 	.short	(.L_8259 - .L_8258)


	//   ....[0]....
.L_8258:
        /*005c*/ 	.word	0x000001a0


	//   ....[1]....
        /*0060*/ 	.word	0x00000810


	//   ....[2]....
        /*0064*/ 	.word	0x00000860


	//   ....[3]....
        /*0068*/ 	.word	0x00000bc0


	//----- nvinfo : EIATTR_MAX_THREADS
	.align		4
.L_8259:
        /*006c*/ 	.byte	0x04, 0x05
        /*006e*/ 	.short	(.L_8261 - .L_8260)
.L_8260:
        /*0070*/ 	.word	0x00000200
        /*0074*/ 	.word	0x00000001
        /*0078*/ 	.word	0x00000001


	//----- nvinfo : EIATTR_CRS_STACK_SIZE
	.align		4
.L_8261:
        /*007c*/ 	.byte	0x04, 0x1e
        /*007e*/ 	.short	(.L_8263 - .L_8262)
.L_8262:
        /*0080*/ 	.word	0x00000000


	//----- nvinfo : EIATTR_CBANK_PARAM_SIZE
	.align		4
.L_8263:
        /*0084*/ 	.byte	0x03, 0x19
        /*0086*/ 	.short	0x0c50


	//----- nvinfo : EIATTR_PARAM_CBANK
	.align		4
        /*0088*/ 	.byte	0x04, 0x0a
        /*008a*/ 	.short	(.L_8265 - .L_8264)
	.align		4
.L_8264:
        /*008c*/ 	.word	index@(.nv.constant0._ZN2at6native55_GLOBAL__N__de093ff9_22_ForeachBinaryOpList_cu_a911ec4325multi_tensor_apply_kernelINS1_18TensorListMetadataILi3EEENS1_24BinaryOpListAlphaFunctorIN3c108BFloat16ELi3ELi2ELi2EEEJNS0_7minimumIfEEfEEEvT_T0_DpT1_)
        /*0090*/ 	.short	0x0380
        /*0092*/ 	.short	0x0c50


	//----- nvinfo : EIATTR_SW_WAR
	.align		4
.L_8265:
        /*0094*/ 	.byte	0x04, 0x36
        /*0096*/ 	.short	(.L_8267 - .L_8266)
.L_8266:
        /*0098*/ 	.word	0x00000008
.L_8267:


//--------------------- .nv.info._ZN2at6native55_GLOBAL__N__de093ff9_22_ForeachBinaryOpList_cu_a911ec4325multi_tensor_apply_kernelINS1_18TensorListMetadataILi3EEENS1_24BinaryOpListAlphaFunctorIfLi3ELi2ELi2EEEJNS0_7minimumIfEEfEEEvT_T0_DpT1_ --------------------------
	.section	.nv.info._ZN2at6native55_GLOBAL__N__de093ff9_22_ForeachBinaryOpList_cu_a911ec4325multi_tensor_apply_kernelINS1_18TensorListMetadataILi3EEENS1_24BinaryOpListAlphaFunctorIfLi3ELi2ELi2EEEJNS0_7minimumIfEEfEEEvT_T0_DpT1_,"",@"SHT_CUDA_INFO"
	.sectionflags	@""
	.align	4


	//----- nvinfo : EIATTR_CUDA_API_VERSION
	.align		4
        /*0000*/ 	.byte	0x04, 0x37
        /*0002*/ 	.short	(.L_8269 - .L_8268)
.L_8268:
        /*0004*/ 	.word	0x00000082


	//----- nvinfo : EIATTR_KPARAM_INFO
	.align		4
.L_8269:
        /*0008*/ 	.byte	0x04, 0x17
        /*000a*/ 	.short	(.L_8271 - .L_8270)
.L_8270:
        /*000c*/ 	.word	0x00000000
        /*0010*/ 	.short	0x0003
        /*0012*/ 	.short	0x0c4c
        /*0014*/ 	.byte	0x00, 0xf0, 0x11, 0x00


	//----- nvinfo : EIATTR_KPARAM_INFO
	.align		4
.L_8271:
        /*0018*/ 	.byte	0x04, 0x17
        /*001a*/ 	.short	(.L_8273 - .L_8272)
.L_8272:
        /*001c*/ 	.word	0x00000000
        /*0020*/ 	.short	0x0002
        /*0022*/ 	.short	0x0c49
        /*0024*/ 	.byte	0x00, 0xf0, 0x05, 0x00


	//----- nvinfo : EIATTR_KPARAM_INFO
	.align		4
.L_8273:
        /*0028*/ 	.byte	0x04, 0x17
        /*002a*/ 	.short	(.L_8275 - .L_8274)
.L_8274:
        /*002c*/ 	.word	0x00000000
        /*0030*/ 	.short	0x0001
        /*0032*/ 	.short	0x0c48
        /*0034*/ 	.byte	0x00, 0xf0, 0x05, 0x00


	//----- nvinfo : EIATTR_KPARAM_INFO
	.align		4
.L_8275:
        /*0038*/ 	.byte	0x04, 0x17
        /*003a*/ 	.short	(.L_8277 - .L_8276)
.L_8276:
        /*003c*/ 	.word	0x00000000
        /*0040*/ 	.short	0x0000
        /*0042*/ 	.short	0x0000
        /*0044*/ 	.byte	0x00, 0xf0, 0x21, 0x31


	//----- nvinfo : EIATTR_SPARSE_MMA_MASK
	.align		4
.L_8277:
        /*0048*/ 	.byte	0x03, 0x50
        /*004a*/ 	.short	0x0000


	//----- nvinfo : EIATTR_MAXREG_COUNT
	.align		4
        /*004c*/ 	.byte	0x03, 0x1b
        /*004e*/ 	.short	0x0080


	//----- nvinfo : EIATTR_MERCURY_ISA_VERSION
	.align		4
        /*0050*/ 	.byte	0x03, 0x5f
        /*0052*/ 	.short	0x0101


	//----- nvinfo : EIATTR_VRC_CTA_INIT_COUNT
	.align		4
        /*0054*/ 	.byte	0x02, 0x4a
	.zero		1
	.zero		1


	//----- nvinfo : EIATTR_EXIT_INSTR_OFFSETS
	.align		4
        /*0058*/ 	.byte	0x04, 0x1c
        /*005a*/ 	.short	(.L_8279 - .L_8278)


	//   ....[0]....
.L_8278:
        /*005c*/ 	.word	0x000001a0


	//   ....[1]....
        /*0060*/ 	.word	0x00000730


	//   ....[2]....
        /*0064*/ 	.word	0x00000780


	//   ....[3]....
        /*0068*/ 	.word	0x00000a00


	//----- nvinfo : EIATTR_MAX_THREADS
	.align		4
.L_8279:
        /*006c*/ 	.byte	0x04, 0x05
        /*006e*/ 	.short	(.L_8281 - .L_8280)
.L_8280:
        /*0070*/ 	.word	0x00000200
        /*0074*/ 	.word	0x00000001
        /*0078*/ 	.word	0x00000001


	//----- nvinfo : EIATTR_CRS_STACK_SIZE
	.align		4
.L_8281:
        /*007c*/ 	.byte	0x04, 0x1e
        /*007e*/ 	.short	(.L_8283 - .L_8282)
.L_8282:
        /*0080*/ 	.word	0x00000000


	//----- nvinfo : EIATTR_CBANK_PARAM_SIZE
	.align		4
.L_8283:
        /*0084*/ 	.byte	0x03, 0x19
        /*0086*/ 	.short	0x0c50


	//----- nvinfo : EIATTR_PARAM_CBANK
	.align		4
        /*0088*/ 	.byte	0x04, 0x0a
        /*008a*/ 	.short	(.L_8285 - .L_8284)
	.align		4
.L_8284:
        /*008c*/ 	.word	index@(.nv.constant0._ZN2at6native55_GLOBAL__N__de093ff9_22_ForeachBinaryOpList_cu_a911ec4325multi_tensor_apply_kernelINS1_18TensorListMetadataILi3EEENS1_24BinaryOpListAlphaFunctorIfLi3ELi2ELi2EEEJNS0_7minimumIfEEfEEEvT_T0_DpT1_)
        /*0090*/ 	.short	0x0380
        /*0092*/ 	.short	0x0c50


	//----- nvinfo : EIATTR_SW_WAR
	.align		4
.L_8285:
        /*0094*/ 	.byte	0x04, 0x36
        /*0096*/ 	.short	(.L_8287 - .L_8286)
.L_8286:
        /*0098*/ 	.word	0x00000008
.L_8287:


//--------------------- .nv.info._ZN2at6native55_GLOBAL__N__de093ff9_22_ForeachBinaryOpList_cu_a911ec4325multi_tensor_apply_kernelINS1_18TensorListMetadataILi3EEENS1_24BinaryOpListAlphaFunctorIdLi3ELi2ELi2EEEJNS0_7minimumIdEEdEEEvT_T0_DpT1_ --------------------------
	.section	.nv.info._ZN2at6native55_GLOBAL__N__de093ff9_22_ForeachBinaryOpList_cu_a911ec4325multi_tensor_apply_kernelINS1_18TensorListMetadataILi3EEENS1_24BinaryOpListAlphaFunctorIdLi3ELi2ELi2EEEJNS0_7minimumIdEEdEEEvT_T0_DpT1_,"",@"SHT_CUDA_INFO"
	.sectionflags	@""
	.align	4


	//----- nvinfo : EIATTR_CUDA_API_VERSION
	.align		4
        /*0000*/ 	.byte	0x04, 0x37
        /*0002*/ 	.short	(.L_8289 - .L_8288)
.L_8288:
        /*0004*/ 	.word	0x00000082


	//----- nvinfo : EIATTR_KPARAM_INFO
	.align		4
.L_8289:
        /*0008*/ 	.byte	0x04, 0x17
        /*000a*/ 	.short	(.L_8291 - .L_8290)
.L_8290:
        /*000c*/ 	.word	0x00000000
        /*0010*/ 	.short	0x0003
        /*0012*/ 	.short	0x0c50
        /*0014*/ 	.byte	0x00, 0xf0, 0x21, 0x00


	//----- nvinfo : EIATTR_KPARAM_INFO
	.align		4
.L_8291:
        /*0018*/ 	.byte	0x04, 0x17
        /*001a*/ 	.short	(.L_8293 - .L_8292)
.L_8292:
        /*001c*/ 	.word	0x00000000
        /*0020*/ 	.short	0x0002
        /*0022*/ 	.short	0x0c49
        /*0024*/ 	.byte	0x00, 0xf0, 0x05, 0x00


	//----- nvinfo : EIATTR_KPARAM_INFO
	.align		4
.L_8293:
        /*0028*/ 	.byte	0x04, 0x17
        /*002a*/ 	.short	(.L_8295 - .L_8294)
.L_8294:
        /*002c*/ 	.word	0x00000000
        /*0030*/ 	.short	0x0001
        /*0032*/ 	.short	0x0c48
        /*0034*/ 	.byte	0x00, 0xf0, 0x05, 0x00


	//----- nvinfo : EIATTR_KPARAM_INFO
	.align		4
.L_8295:
        /*0038*/ 	.byte	0x04, 0x17
        /*003a*/ 	.short	(.L_8297 - .L_8296)
.L_8296:
        /*003c*/ 	.word	0x00000000
        /*0040*/ 	.short	0x0000
        /*0042*/ 	.short	0x0000
        /*0044*/ 	.byte	0x00, 0xf0, 0x21, 0x31


	//----- nvinfo : EIATTR_SPARSE_MMA_MASK
	.align		4
.L_8297:
        /*0048*/ 	.byte	0x03, 0x50
        /*004a*/ 	.short	0x0000


	//----- nvinfo : EIATTR_MAXREG_COUNT
	.align		4
        /*004c*/ 	.byte	0x03, 0x1b
        /*004e*/ 	.short	0x0080


	//----- nvinfo : EIATTR_MERCURY_ISA_VERSION
	.align		4
        /*0050*/ 	.byte	0x03, 0x5f
        /*0052*/ 	.short	0x0101


	//----- nvinfo : EIATTR_VRC_CTA_INIT_COUNT
	.align		4
        /*0054*/ 	.byte	0x02, 0x4a
	.zero		1
	.zero		1


	//----- nvinfo : EIATTR_EXIT_INSTR_OFFSETS
	.align		4
        /*0058*/ 	.byte	0x04, 0x1c
        /*005a*/ 	.short	(.L_8299 - .L_8298)


	//   ....[0]....
.L_8298:
        /*005c*/ 	.word	0x000001a0


	//   ....[1]....
        /*0060*/ 	.word	0x00000a50


	//   ....[2]....
        /*0064*/ 	.word	0x00000aa0


	//   ....[3]....
        /*0068*/ 	.word	0x00001050


	//----- nvinfo : EIATTR_MAX_THREADS
	.align		4
.L_8299:
        /*006c*/ 	.byte	0x04, 0x05
        /*006e*/ 	.short	(.L_8301 - .L_8300)
.L_8300:
        /*0070*/ 	.word	0x00000200
        /*0074*/ 	.word	0x00000001
        /*0078*/ 	.word	0x00000001


	//----- nvinfo : EIATTR_CRS_STACK_SIZE
	.align		4
.L_8301:
        /*007c*/ 	.byte	0x04, 0x1e
        /*007e*/ 	.short	(.L_8303 - .L_8302)
.L_8302:
        /*0080*/ 	.word	0x00000000


	//----- nvinfo : EIATTR_CBANK_PARAM_SIZE
	.align		4
.L_8303:
        /*0084*/ 	.byte	0x03, 0x19
        /*0086*/ 	.short	0x0c58


	//----- nvinfo : EIATTR_PARAM_CBANK
	.align		4
        /*0088*/ 	.byte	0x04, 0x0a
        /*008a*/ 	.short	(.L_8305 - .L_8304)
	.align		4
.L_8304:
        /*008c*/ 	.word	index@(.nv.constant0._ZN2at6native55_GLOBAL__N__de093ff9_22_ForeachBinaryOpList_cu_a911ec4325multi_tensor_apply_kernelINS1_18TensorListMetadataILi3EEENS1_24BinaryOpListAlphaFunctorIdLi3ELi2ELi2EEEJNS0_7minimumIdEEdEEEvT_T0_DpT1_)
        /*0090*/ 	.short	0x0380
        /*0092*/ 	.short	0x0c58


	//----- nvinfo : EIATTR_SW_WAR
	.align		4
.L_8305:
        /*0094*/ 	.byte	0x04, 0x36
        /*0096*/ 	.short	(.L_8307 - .L_8306)
.L_8306:
        /*0098*/ 	.word	0x00000008
.L_8307:


//--------------------- .nv.info._ZN2at6native55_GLOBAL__N__de093ff9_22_ForeachBinaryOpList_cu_a911ec4325multi_tensor_apply_kernelINS1_18TensorListMetadataILi3EEENS1_24BinaryOpListAlphaFunctorIsLi3ELi2ELi2EEEJNS0_7minimumIsEEsEEEvT_T0_DpT1_ --------------------------
	.section	.nv.info._ZN2at6native55_GLOBAL__N__de093ff9_22_ForeachBinaryOpList_cu_a911ec4325multi_tensor_apply_kernelINS1_18TensorListMetadataILi3EEENS1_24BinaryOpListAlphaFunctorIsLi3ELi2ELi2EEEJNS0_7minimumIsEEsEEEvT_T0_DpT1_,"",@"SHT_CUDA_INFO"
	.sectionflags	@""
	.align	4


	//----- nvinfo : EIATTR_CUDA_API_VERSION
	.align		4
        /*0000*/ 	.byte	0x04, 0x37
        /*0002*/ 	.short	(.L_8309 - .L_8308)
.L_8308:
        /*0004*/ 	.word	0x00000082


	//----- nvinfo : EIATTR_KPARAM_INFO
	.align		4
.L_8309:
        /*0008*/ 	.byte	0x04, 0x17
        /*000a*/ 	.short	(.L_8311 - .L_8310)
.L_8310:
        /*000c*/ 	.word	0x00000000
        /*0010*/ 	.short	0x0003
        /*0012*/ 	.short	0x0c4a
        /*0014*/ 	.byte	0x00, 0xf0, 0x09, 0x00


	//----- nvinfo : EIATTR_KPARAM_INFO
	.align		4
.L_8311:
        /*0018*/ 	.byte	0x04, 0x17
        /*001a*/ 	.short	(.L_8313 - .L_8312)
.L_8312:
        /*001c*/ 	.word	0x00000000
        /*0020*/ 	.short	0x0002
        /*0022*/ 	.short	0x0c49
        /*0024*/ 	.byte	0x00, 0xf0, 0x05, 0x00


	//----- nvinfo : EIATTR_KPARAM_INFO
	.align		4
.L_8313:
        /*0028*/ 	.byte	0x04, 0x17
        /*002a*/ 	.short	(.L_8315 - .L_8314)
.L_8314:
        /*002c*/ 	.word	0x00000000
        /*0030*/ 	.short	0x0001
        /*0032*/ 	.short	0x0c48
        /*0034*/ 	.byte	0x00, 0xf0, 0x05, 0x00


	//----- nvinfo : EIATTR_KPARAM_INFO
	.align		4
.L_8315:
        /*0038*/ 	.byte	0x04, 0x17
        /*003a*/ 	.short	(.L_8317 - .L_8316)
.L_8316:
        /*003c*/ 	.word	0x00000000
        /*0040*/ 	.short	0x0000
        /*0042*/ 	.short	0x0000
        /*0044*/ 	.byte	0x00, 0xf0, 0x21, 0x31


	//----- nvinfo : EIATTR_SPARSE_MMA_MASK
	.align		4
.L_8317:
        /*0048*/ 	.byte	0x03, 0x50
        /*004a*/ 	.short	0x0000


	//----- nvinfo : EIATTR_MAXREG_COUNT
	.align		4
        /*004c*/ 	.byte	0x03, 0x1b
        /*004e*/ 	.short	0x0080


	//----- nvinfo : EIATTR_MERCURY_ISA_VERSION
	.align		4
        /*0050*/ 	.byte	0x03, 0x5f
        /*0052*/ 	.short	0x0101


	//----- nvinfo : EIATTR_VRC_CTA_INIT_COUNT
	.align		4
        /*0054*/ 	.byte	0x02, 0x4a
	.zero		1
	.zero		1


	//----- nvinfo : EIATTR_EXIT_INSTR_OFFSETS
	.align		4
        /*0058*/ 	.byte	0x04, 0x1c
        /*005a*/ 	.short	(.L_8319 - .L_8318)


	//   ....[0]....
.L_8318:
        /*005c*/ 	.word	0x000001a0


	//   ....[1]....
        /*0060*/ 	.word	0x00000740


	//   ....[2]....
        /*0064*/ 	.word	0x00000790


	//   ....[3]....
        /*0068*/ 	.word	0x00000a30


	//----- nvinfo : EIATTR_MAX_THREADS
	.align		4
.L_8319:
        /*006c*/ 	.byte	0x04, 0x05
        /*006e*/ 	.short	(.L_8321 - .L_8320)
.L_8320:
        /*0070*/ 	.word	0x00000200
        /*0074*/ 	.word	0x00000001
        /*0078*/ 	.word	0x00000001


	//----- nvinfo : EIATTR_CRS_STACK_SIZE
	.align		4
.L_8321:
        /*007c*/ 	.byte	0x04, 0x1e
        /*007e*/ 	.short	(.L_8323 - .L_8322)
.L_8322:
        /*0080*/ 	.word	0x00000000


	//----- nvinfo : EIATTR_CBANK_PARAM_SIZE
	.align		4
.L_8323:
        /*0084*/ 	.byte	0x03, 0x19
        /*0086*/ 	.short	0x0c4c


	//----- nvinfo : EIATTR_PARAM_CBANK
	.align		4
        /*0088*/ 	.byte	0x04, 0x0a
        /*008a*/ 	.short	(.L_8325 - .L_8324)
	.align		4
.L_8324:
        /*008c*/ 	.word	index@(.nv.constant0._ZN2at6native55_GLOBAL__N__de093ff9_22_ForeachBinaryOpList_cu_a911ec4325multi_tensor_apply_kernelINS1_18TensorListMetadataILi3EEENS1_24BinaryOpListAlphaFunctorIsLi3ELi2ELi2EEEJNS0_7minimumIsEEsEEEvT_T0_DpT1_)
        /*0090*/ 	.short	0x0380
        /*0092*/ 	.short	0x0c4c


	//----- nvinfo : EIATTR_SW_WAR
	.align		4
.L_8325:
        /*0094*/ 	.byte	0x04, 0x36
        /*0096*/ 	.short	(.L_8327 - .L_8326)
.L_8326:
        /*0098*/ 	.word	0x00000008
.L_8327:


//--------------------- .nv.info._ZN2at6native55_GLOBAL__N__de093ff9_22_ForeachBinaryOpList_cu_a911ec4325multi_tensor_apply_kernelINS1_18TensorListMetadataILi3EEENS1_24BinaryOpListAlphaFunctorIlLi3ELi2ELi2EEEJNS0_7minimumIlEElEEEvT_T0_DpT1_ --------------------------
	.section	.nv.info._ZN2at6native55_GLOBAL__N__de093ff9_22_ForeachBinaryOpList_cu_a911ec4325multi_tensor_apply_kernelINS1_18TensorListMetadataILi3EEENS1_24BinaryOpListAlphaFunctorIlLi3ELi2ELi2EEEJNS0_7minimumIlEElEEEvT_T0_DpT1_,"",@"SHT_CUDA_INFO"
	.sectionflags	@""
	.align	4


	//----- nvinfo : EIATTR_CUDA_API_VERSION
	.align		4
        /*0000*/ 	.byte	0x04, 0x37
        /*0002*/ 	.short	(.L_8329 - .L_8328)
.L_8328:
        /*0004*/ 	.word	0x00000082


	//----- nvinfo : EIATTR_KPARAM_INFO
	.align		4
.L_8329:
        /*0008*/ 	.byte	0x04, 0x17
        /*000a*/ 	.short	(.L_8331 - .L_8330)
.L_8330:
        /*000c*/ 	.word	0x00000000
        /*0010*/ 	.short	0x0003
        /*0012*/ 	.short	0x0c50
        /*0014*/ 	.byte	0x00, 0xf0, 0x21, 0x00


	//----- nvinfo : EIATTR_KPARAM_INFO
	.align		4
.L_8331:
        /*0018*/ 	.byte	0x04, 0x17
        /*001a*/ 	.short	(.L_8333 - .L_8332)
.L_8332:
        /*001c*/ 	.word	0x00000000
        /*0020*/ 	.short	0x0002
        /*0022*/ 	.short	0x0c49
        /*0024*/ 	.byte	0x00, 0xf0, 0x05, 0x00


	//----- nvinfo : EIATTR_KPARAM_INFO
	.align		4
.L_8333:
        /*0028*/ 	.byte	0x04, 0x17
        /*002a*/ 	.short	(.L_8335 - .L_8334)
.L_8334:
        /*002c*/ 	.word	0x00000000
        /*0030*/ 	.short	0x0001
        /*0032*/ 	.short	0x0c48
        /*0034*/ 	.byte	0x00, 0xf0, 0x05, 0x00


	//----- nvinfo : EIATTR_KPARAM_INFO
	.align		4
.L_8335:
        /*0038*/ 	.byte	0x04, 0x17
        /*003a*/ 	.short	(.L_8337 - .L_8336)
.L_8336:
        /*003c*/ 	.word	0x00000000
        /*0040*/ 	.short	0x0000
        /*0042*/ 	.short	0x0000
        /*0044*/ 	.byte	0x00, 0xf0, 0x21, 0x31


	//----- nvinfo : EIATTR_SPARSE_MMA_MASK
	.align		4
.L_8337:
        /*0048*/ 	.byte	0x03, 0x50
        /*004a*/ 	.short	0x0000


	//----- nvinfo : EIATTR_MAXREG_COUNT
	.align		4
        /*004c*/ 	.byte	0x03, 0x1b
        /*004e*/ 	.short	0x0080


	//----- nvinfo : EIATTR_MERCURY_ISA_VERSION
	.align		4
        /*0050*/ 	.byte	0x03, 0x5f
        /*0052*/ 	.short	0x0101


	//----- nvinfo : EIATTR_VRC_CTA_INIT_COUNT
	.align		4
        /*0054*/ 	.byte	0x02, 0x4a
	.zero		1
	.zero		1


	//----- nvinfo : EIATTR_EXIT_INSTR_OFFSETS
	.align		4
        /*0058*/ 	.byte	0x04, 0x1c
        /*005a*/ 	.short	(.L_8339 - .L_8338)


	//   ....[0]....
.L_8338:
        /*005c*/ 	.word	0x000001a0


	//   ....[1]....
        /*0060*/ 	.word	0x00000850


	//   ....[2]....
        /*0064*/ 	.word	0x000008a0


	//   ....[3]....
        /*0068*/ 	.word	0x00000c40


	//----- nvinfo : EIATTR_MAX_THREADS
	.align		4
.L_8339:
        /*006c*/ 	.byte	0x04, 0x05
        /*006e*/ 	.short	(.L_8341 - .L_8340)
.L_8340:
        /*0070*/ 	.word	0x00000200
        /*0074*/ 	.word	0x00000001
        /*0078*/ 	.word	0x00000001


	//----- nvinfo : EIATTR_CRS_STACK_SIZE
	.align		4
.L_8341:
        /*007c*/ 	.byte	0x04, 0x1e
        /*007e*/ 	.short	(.L_8343 - .L_8342)
.L_8342:
        /*0080*/ 	.word	0x00000000


	//----- nvinfo : EIATTR_CBANK_PARAM_SIZE
	.align		4
.L_8343:
        /*0084*/ 	.byte	0x03, 0x19
        /*0086*/ 	.short	0x0c58


	//----- nvinfo : EIATTR_PARAM_CBANK
	.align		4
        /*0088*/ 	.byte	0x04, 0x0a
        /*008a*/ 	.short	(.L_8345 - .L_8344)
	.align		4
.L_8344:
        /*008c*/ 	.word	index@(.nv.constant0._ZN2at6native55_GLOBAL__N__de093ff9_22_ForeachBinaryOpList_cu_a911ec4325multi_tensor_apply_kernelINS1_18TensorListMetadataILi3EEENS1_24BinaryOpListAlphaFunctorIlLi3ELi2ELi2EEEJNS0_7minimumIlEElEEEvT_T0_DpT1_)
        /*0090*/ 	.short	0x0380
        /*0092*/ 	.short	0x0c58


	//----- nvinfo : EIATTR_SW_WAR
	.align		4
.L_8345:
        /*0094*/ 	.byte	0x04, 0x36
        /*0096*/ 	.short	(.L_8347 - .L_8346)
.L_8346:
        /*0098*/ 	.word	0x00000008
.L_8347:


//--------------------- .nv.info._ZN2at6native55_GLOBAL__N__de093ff9_22_ForeachBinaryOpList_cu_a911ec4325multi_tensor_apply_kernelINS1_18TensorListMetadataILi3EEENS1_24BinaryOpListAlphaFunctorIiLi3ELi2ELi2EEEJNS0_7minimumIiEEiEEEvT_T0_DpT1_ --------------------------
	.section	.nv.info._ZN2at6native55_GLOBAL__N__de093ff9_22_ForeachBinaryOpList_cu_a911ec4325multi_tensor_apply_kernelINS1_18TensorListMetadataILi3EEENS1_24BinaryOpListAlphaFunctorIiLi3ELi2ELi2EEEJNS0_7minimumIiEEiEEEvT_T0_DpT1_,"",@"SHT_CUDA_INFO"
	.sectionflags	@""
	.align	4


	//----- nvinfo : EIATTR_CUDA_API_VERSION
	.align		4
        /*0000*/ 	.byte	0x04, 0x37
        /*0002*/ 	.short	(.L_8349 - .L_8348)
.L_8348:
        /*0004*/ 	.word	0x00000082


	//----- nvinfo : EIATTR_KPARAM_INFO
	.align		4
.L_8349:
        /*0008*/ 	.byte	0x04, 0x17
        /*000a*/ 	.short	(.L_8351 - .L_8350)
.L_8350:
        /*000c*/ 	.word	0x00000000
        /*0010*/ 	.short	0x0003
        /*0012*/ 	.short	0x0c4c
        /*0014*/ 	.byte	0x00, 0xf0, 0x11, 0x00


	//----- nvinfo : EIATTR_KPARAM_INFO
	.align		4
.L_8351:
        /*0018*/ 	.byte	0x04, 0x17
        /*001a*/ 	.short	(.L_8353 - .L_8352)
.L_8352:
        /*001c*/ 	.word	0x00000000
        /*0020*/ 	.short	0x0002
        /*0022*/ 	.short	0x0c49
        /*0024*/ 	.byte	0x00, 0xf0, 0x05, 0x00


	//----- nvinfo : EIATTR_KPARAM_INFO
	.align		4
.L_8353:
        /*0028*/ 	.byte	0x04, 0x17
        /*002a*/ 	.short	(.L_8355 - .L_8354)
.L_8354:
        /*002c*/ 	.word	0x00000000
        /*0030*/ 	.short	0x0001
        /*0032*/ 	.short	0x0c48
        /*0034*/ 	.byte	0x00, 0xf0, 0x05, 0x00


	//----- nvinfo : EIATTR_KPARAM_INFO
	.align		4
.L_8355:
        /*0038*/ 	.byte	0x04, 0x17
        /*003a*/ 	.short	(.L_8357 - .L_8356)
.L_8356:
        /*003c*/ 	.word	0x00000000
        /*0040*/ 	.short	0x0000
        /*0042*/ 	.short	0x0000
        /*0044*/ 	.byte	0x00, 0xf0, 0x21, 0x31


	//----- nvinfo : EIATTR_SPARSE_MMA_MASK
	.align		4
.L_8357:
        /*0048*/ 	.byte	0x03, 0x50
        /*004a*/ 	.short	0x0000


	//----- nvinfo : EIATTR_MAXREG_COUNT
	.align		4
        /*004c*/ 	.byte	0x03, 0x1b
        /*004e*/ 	.short	0x0080


	//----- nvinfo : EIATTR_MERCURY_ISA_VERSION
	.align		4
        /*0050*/ 	.byte	0x03, 0x5f
        /*0052*/ 	.short	0x0101


	//----- nvinfo : EIATTR_VRC_CTA_INIT_COUNT
	.align		4
        /*0054*/ 	.byte	0x02, 0x4a
	.zero		1
	.zero		1


	//----- nvinfo : EIATTR_EXIT_INSTR_OFFSETS
	.align		4
        /*0058*/ 	.byte	0x04, 0x1c
        /*005a*/ 	.short	(.L_8359 - .L_8358)


	//   ....[0]....
.L_8358:
        /*005c*/ 	.word	0x000001a0


	//   ....[1]....
        /*0060*/ 	.word	0x000006b0


	//   ....[2]....
        /*0064*/ 	.word	0x00000700


	//   ....[3]....
        /*0068*/ 	.word	0x00000900


	//----- nvinfo : EIATTR_MAX_THREADS
	.align		4
.L_8359:
        /*006c*/ 	.byte	0x04, 0x05
        /*006e*/ 	.short	(.L_8361 - .L_8360)
.L_8360:
        /*0070*/ 	.word	0x00000200
        /*0074*/ 	.word	0x00000001
        /*0078*/ 	.word	0x00000001


	//----- nvinfo : EIATTR_CRS_STACK_SIZE
	.align		4
.L_8361:
        /*007c*/ 	.byte	0x04, 0x1e
        /*007e*/ 	.short	(.L_8363 - .L_8362)
.L_8362:
        /*0080*/ 	.word	0x00000000


	//----- nvinfo : EIATTR_CBANK_PARAM_SIZE
	.align		4
.L_8363:
        /*0084*/ 	.byte	0x03, 0x19
        /*0086*/ 	.short	0x0c50


	//----- nvinfo : EIATTR_PARAM_CBANK
	.align		4
        /*0088*/ 	.byte	0x04, 0x0a
        /*008a*/ 	.short	(.L_8365 - .L_8364)
	.align		4
.L_8364:
        /*008c*/ 	.word	index@(.nv.constant0._ZN2at6native55_GLOBAL__N__de093ff9_22_ForeachBinaryOpList_cu_a911ec4325multi_tensor_apply_kernelINS1_18TensorListMetadataILi3EEENS1_24BinaryOpListAlphaFunctorIiLi3ELi2ELi2EEEJNS0_7minimumIiEEiEEEvT_T0_DpT1_)
        /*0090*/ 	.short	0x0380
        /*0092*/ 	.short	0x0c50


	//----- nvinfo : EIATTR_SW_WAR
	.align		4
.L_8365:
        /*0094*/ 	.byte	0x04, 0x36
        /*0096*/ 	.short	(.L_8367 - .L_8366)
.L_8366:
        /*0098*/ 	.word	0x00000008
.L_8367:


//--------------------- .nv.info._ZN2at6native55_GLOBAL__N__de093ff9_22_ForeachBinaryOpList_cu_a911ec4325multi_tensor_apply_kernelINS1_18TensorListMetadataILi3EEENS1_24BinaryOpListAlphaFunctorIaLi3ELi2ELi2EEEJNS0_7minimumIaEEaEEEvT_T0_DpT1_ --------------------------
	.section	.nv.info._ZN2at6native55_GLOBAL__N__de093ff9_22_ForeachBinaryOpList_cu_a911ec4325multi_tensor_apply_kernelINS1_18TensorListMetadataILi3EEENS1_24BinaryOpListAlphaFunctorIaLi3ELi2ELi2EEEJNS0_7minimumIaEEaEEEvT_T0_DpT1_,"",@"SHT_CUDA_INFO"
	.sectionflags	@""
	.align	4


	//----- nvinfo : EIATTR_CUDA_API_VERSION
	.align		4
        /*0000*/ 	.byte	0x04, 0x37
        /*0002*/ 	.short	(.L_8369 - .L_8368)
.L_8368:
        /*0004*/ 	.word	0x00000082


	//----- nvinfo : EIATTR_KPARAM_INFO
	.align		4
.L_8369:
        /*0008*/ 	.byte	0x04, 0x17
        /*000a*/ 	.short	(.L_8371 - .L_8370)
.L_8370:
        /*000c*/ 	.word	0x00000000
        /*0010*/ 	.short	0x0003
        /*0012*/ 	.short	0x0c4a
        /*0014*/ 	.byte	0x00, 0xf0, 0x05, 0x00


	//----- nvinfo : EIATTR_KPARAM_INFO
	.align		4
.L_8371:
        /*0018*/ 	.byte	0x04, 0x17
        /*001a*/ 	.short	(.L_8373 - .L_8372)
.L_8372:
        /*001c*/ 	.word	0x00000000
        /*0020*/ 	.short	0x0002
        /*0022*/ 	.short	0x0c49
        /*0024*/ 	.byte	0x00, 0xf0, 0x05, 0x00


	//----- nvinfo : EIATTR_KPARAM_INFO
	.align		4
.L_8373:
        /*0028*/ 	.byte	0x04, 0x17
        /*002a*/ 	.short	(.L_8375 - .L_8374)
.L_8374:
        /*002c*/ 	.word	0x00000000
        /*0030*/ 	.short	0x0001
        /*0032*/ 	.short	0x0c48
        /*0034*/ 	.byte	0x00, 0xf0, 0x05, 0x00


	//----- nvinfo : EIATTR_KPARAM_INFO
	.align		4
.L_8375:
        /*0038*/ 	.byte	0x04, 0x17
        /*003a*/ 	.short	(.L_8377 - .L_8376)
.L_8376:
        /*003c*/ 	.word	0x00000000
        /*0040*/ 	.short	0x0000
        /*0042*/ 	.short	0x0000
        /*0044*/ 	.byte	0x00, 0xf0, 0x21, 0x31


	//----- nvinfo : EIATTR_SPARSE_MMA_MASK
	.align		4
.L_8377:
        /*0048*/ 	.byte	0x03, 0x50
        /*004a*/ 	.short	0x0000


	//----- nvinfo : EIATTR_MAXREG_COUNT
	.align		4
        /*004c*/ 	.byte	0x03, 0x1b
        /*004e*/ 	.short	0x0080


	//----- nvinfo : EIATTR_MERCURY_ISA_VERSION
	.align		4
        /*0050*/ 	.byte	0x03, 0x5f
        /*0052*/ 	.short	0x0101


	//----- nvinfo : EIATTR_VRC_CTA_INIT_COUNT
	.align		4
        /*0054*/ 	.byte	0x02, 0x4a
	.zero		1
	.zero		1


	//----- nvinfo : EIATTR_EXIT_INSTR_OFFSETS
	.align		4
        /*0058*/ 	.byte	0x04, 0x1c
        /*005a*/ 	.short	(.L_8379 - .L_8378)


	//   ....[0]....
.L_8378:
        /*005c*/ 	.word	0x000001a0


	//   ....[1]....
        /*0060*/ 	.word	0x000009b0


	//   ....[2]....
        /*0064*/ 	.word	0x00000a00


	//   ....[3]....
        /*0068*/ 	.word	0x00000dd0


	//----- nvinfo : EIATTR_MAX_THREADS
	.align		4
.L_8379:
        /*006c*/ 	.byte	0x04, 0x05
        /*006e*/ 	.short	(.L_8381 - .L_8380)
.L_8380:
        /*0070*/ 	.word	0x00000200
        /*0074*/ 	.word	0x00000001
        /*0078*/ 	.word	0x00000001


	//----- nvinfo : EIATTR_CRS_STACK_SIZE
	.align		4
.L_8381:
        /*007c*/ 	.byte	0x04, 0x1e
        /*007e*/ 	.short	(.L_8383 - .L_8382)
.L_8382:
        /*0080*/ 	.word	0x00000000


	//----- nvinfo : EIATTR_CBANK_PARAM_SIZE
	.align		4
.L_8383:
        /*0084*/ 	.byte	0x03, 0x19
        /*0086*/ 	.short	0x0c4b


	//----- nvinfo : EIATTR_PARAM_CBANK
	.align		4
        /*0088*/ 	.byte	0x04, 0x0a
        /*008a*/ 	.short	(.L_8385 - .L_8384)
	.align		4
.L_8384:
        /*008c*/ 	.word	index@(.nv.constant0._ZN2at6native55_GLOBAL__N__de093ff9_22_ForeachBinaryOpList_cu_a911ec4325multi_tensor_apply_kernelINS1_18TensorListMetadataILi3EEENS1_24BinaryOpListAlphaFunctorIaLi3ELi2ELi2EEEJNS0_7minimumIaEEaEEEvT_T0_DpT1_)
        /*0090*/ 	.short	0x0380
        /*0092*/ 	.short	0x0c4b


	//----- nvinfo : EIATTR_SW_WAR
	.align		4
.L_8385:
        /*0094*/ 	.byte	0x04, 0x36
        /*0096*/ 	.short	(.L_8387 - .L_8386)
.L_8386:
        /*0098*/ 	.word	0x00000008
.L_8387:


//--------------------- .nv.info._ZN2at6native55_GLOBAL__N__de093ff9_22_ForeachBinaryOpList_cu_a911ec4325multi_tensor_apply_kernelINS1_18TensorListMetadataILi3EEENS1_24BinaryOpListAlphaFunctorIhLi3ELi2ELi2EEEJNS0_7minimumIhEEhEEEvT_T0_DpT1_ --------------------------
	.section	.nv.info._ZN2at6native55_GLOBAL__N__de093ff9_22_ForeachBinaryOpList_cu_a911ec4325multi_tensor_apply_kernelINS1_18TensorListMetadataILi3EEENS1_24BinaryOpListAlphaFunctorIhLi3ELi2ELi2EEEJNS0_7minimumIhEEhEEEvT_T0_DpT1_,"",@"SHT_CUDA_INFO"
	.sectionflags	@""
	.align	4


	//----- nvinfo : EIATTR_CUDA_API_VERSION
	.align		4
        /*0000*/ 	.byte	0x04, 0x37
        /*0002*/ 	.short	(.L_8389 - .L_8388)
.L_8388:
        /*0004*/ 	.word	0x00000082


	//----- nvinfo : EIATTR_KPARAM_INFO
	.align		4
.L_8389:
        /*0008*/ 	.byte	0x04, 0x17
        /*000a*/ 	.short	(.L_8391 - .L_8390)
.L_8390:
        /*000c*/ 	.word	0x00000000
        /*0010*/ 	.short	0x0003
        /*0012*/ 	.short	0x0c4a
        /*0014*/ 	.byte	0x00, 0xf0, 0x05, 0x00


	//----- nvinfo : EIATTR_KPARAM_INFO
	.align		4
.L_8391:
        /*0018*/ 	.byte	0x04, 0x17
        /*001a*/ 	.short	(.L_8393 - .L_8392)
.L_8392:
        /*001c*/ 	.word	0x00000000
        /*0020*/ 	.short	0x0002
        /*0022*/ 	.short	0x0c49
        /*0024*/ 	.byte	0x00, 0xf0, 0x05, 0x00


	//----- nvinfo : EIATTR_KPARAM_INFO
	.align		4
.L_8393:
        /*0028*/ 	.byte	0x04, 0x17
        /*002a*/ 	.short	(.L_8395 - .L_8394)
.L_8394:
        /*002c*/ 	.word	0x00000000
        /*0030*/ 	.short	0x0001
        /*0032*/ 	.short	0x0c48
        /*0034*/ 	.byte	0x00, 0xf0, 0x05, 0x00


	//----- nvinfo : EIATTR_KPARAM_INFO
	.align		4
.L_8395:
        /*0038*/ 	.byte	0x04, 0x17
        /*003a*/ 	.short	(.L_8397 - .L_8396)
.L_8396:
        /*003c*/ 	.word	0x00000000
        /*0040*/ 	.short	0x0000
        /*0042*/ 	.short	0x0000
        /*0044*/ 	.byte	0x00, 0xf0, 0x21, 0x31


	//----- nvinfo : EIATTR_SPARSE_MMA_MASK
	.align		4
.L_8397:
        /*0048*/ 	.byte	0x03, 0x50
        /*004a*/ 	.short	0x0000


	//----- nvinfo : EIATTR_MAXREG_COUNT
	.align		4
        /*004c*/ 	.byte	0x03, 0x1b
        /*004e*/ 	.short	0x0080


	//----- nvinfo : EIATTR_MERCURY_ISA_VERSION
	.align		4
        /*0050*/ 	.byte	0x03, 0x5f
        /*0052*/ 	.short	0x0101


	//----- nvinfo : EIATTR_VRC_CTA_INIT_COUNT
	.align		4
        /*0054*/ 	.byte	0x02, 0x4a
	.zero		1
	.zero		1


	//----- nvinfo : EIATTR_EXIT_INSTR_OFFSETS
	.align		4
        /*0058*/ 	.byte	0x04, 0x1c
        /*005a*/ 	.short	(.L_8399 - .L_8398)


	//   ....[0]....
.L_8398:
        /*005c*/ 	.word	0x000001a0


	//   ....[1]....
        /*0060*/ 	.word	0x00000930


	//   ....[2]....
        /*0064*/ 	.word	0x00000980


	//   ....[3]....
        /*0068*/ 	.word	0x00000ce0


	//----- nvinfo : EIATTR_MAX_THREADS
	.align		4
.L_8399:
        /*006c*/ 	.byte	0x04, 0x05
        /*006e*/ 	.short	(.L_8401 - .L_8400)
.L_8400:
        /*0070*/ 	.word	0x00000200
        /*0074*/ 	.word	0x00000001
        /*0078*/ 	.word	0x00000001


	//----- nvinfo : EIATTR_CRS_STACK_SIZE
	.align		4
.L_8401:
        /*007c*/ 	.byte	0x04, 0x1e
        /*007e*/ 	.short	(.L_8403 - .L_8402)
.L_8402:
        /*0080*/ 	.word	0x00000000


	//----- nvinfo : EIATTR_CBANK_PARAM_SIZE
	.align		4
.L_8403:
        /*0084*/ 	.byte	0x03, 0x19
        /*0086*/ 	.short	0x0c4b


	//----- nvinfo : EIATTR_PARAM_CBANK
	.align		4
        /*0088*/ 	.byte	0x04, 0x0a
        /*008a*/ 	.short	(.L_8405 - .L_8404)
	.align		4
.L_8404:
        /*008c*/ 	.word	index@(.nv.constant0._ZN2at6native55_GLOBAL__N__de093ff9_22_ForeachBinaryOpList_cu_a911ec4325multi_tensor_apply_kernelINS1_18TensorListMetadataILi3EEENS1_24BinaryOpListAlphaFunctorIhLi3ELi2ELi2EEEJNS0_7minimumIhEEhEEEvT_T0_DpT1_)
        /*0090*/ 	.short	0x0380
        /*0092*/ 	.short	0x0c4b


	//----- nvinfo : EIATTR_SW_WAR
	.align		4
.L_8405:
        /*0094*/ 	.byte	0x04, 0x36
        /*0096*/ 	.short	(.L_8407 - .L_8406)
.L_8406:
        /*0098*/ 	.word	0x00000008
.L_8407:


//--------------------- .nv.info._ZN2at6native55_GLOBAL__N__de093ff9_22_ForeachBinaryOpList_cu_a911ec4325multi_tensor_apply_kernelINS1_18TensorListMetadataILi2EEENS1_24BinaryOpListAlphaFunctorIN3c104HalfELi2ELi2ELi0EEEJNS0_7minimumIfEEfEEEvT_T0_DpT1_ --------------------------
	.section	.nv.info._ZN2at6native55_GLOBAL__N__de093ff9_22_ForeachBinaryOpList_cu_a911ec4325multi_tensor_apply_kernelINS1_18TensorListMetadataILi2EEENS1_24BinaryOpListAlphaFunctorIN3c104HalfELi2ELi2ELi0EEEJNS0_7minimumIfEEfEEEvT_T0_DpT1_,"",@"SHT_CUDA_INFO"
	.sectionflags	@""
	.align	4


	//----- nvinfo : EIATTR_CUDA_API_VERSION
	.align		4
        /*0000*/ 	.byte	0x04, 0x37
        /*0002*/ 	.short	(.L_8409 - .L_8408)
.L_8408:
        /*0004*/ 	.word	0x00000082


	//----- nvinfo : EIATTR_KPARAM_INFO
	.align		4
.L_8409:
        /*0008*/ 	.byte	0x04, 0x17
        /*000a*/ 	.short	(.L_8411 - .L_8410)
.L_8410:
        /*000c*/ 	.word	0x00000000
        /*0010*/ 	.short	0x0003
        /*0012*/ 	.short	0x0c4c
        /*0014*/ 	.byte	0x00, 0xf0, 0x11, 0x00


	//----- nvinfo : EIATTR_KPARAM_INFO
	.align		4
.L_8411:
        /*0018*/ 	.byte	0x04, 0x17
        /*001a*/ 	.short	(.L_8413 - .L_8412)
.L_8412:
        /*001c*/ 	.word	0x00000000
        /*0020*/ 	.short	0x0002
        /*0022*/ 	.short	0x0c49
        /*0024*/ 	.byte	0x00, 0xf0, 0x05, 0x00


	//----- nvinfo : EIATTR_KPARAM_INFO
	.align		4
.L_8413:
        /*0028*/ 	.byte	0x04, 0x17
        /*002a*/ 	.short	(.L_8415 - .L_8414)
.L_8414:
        /*002c*/ 	.word	0x00000000
        /*0030*/ 	.short	0x0001
        /*0032*/ 	.short	0x0c48
        /*0034*/ 	.byte	0x00, 0xf0, 0x05, 0x00


	//----- nvinfo : EIATTR_KPARAM_INFO
	.align		4
.L_8415:
        /*0038*/ 	.byte	0x04, 0x17
        /*003a*/ 	.short	(.L_8417 - .L_8416)
.L_8416:
        /*003c*/ 	.word	0x00000000
        /*0040*/ 	.short	0x0000
        /*0042*/ 	.short	0x0000
        /*0044*/ 	.byte	0x00, 0xf0, 0x21, 0x31


	//----- nvinfo : EIATTR_SPARSE_MMA_MASK
	.align		4
.L_8417:
        /*0048*/ 	.byte	0x03, 0x50
        /*004a*/ 	.short	0x0000


	//----- nvinfo : EIATTR_MAXREG_COUNT
	.align		4
        /*004c*/ 	.byte	0x03, 0x1b
        /*004e*/ 	.short	0x0080


	//----- nvinfo : EIATTR_MERCURY_ISA_VERSION
	.align		4
        /*0050*/ 	.byte	0x03, 0x5f
        /*0052*/ 	.short	0x0101


	//----- nvinfo : EIATTR_VRC_CTA_INIT_COUNT
	.align		4
        /*0054*/ 	.byte	0x02, 0x4a
	.zero		1
	.zero		1


	//----- nvinfo : EIATTR_EXIT_INSTR_OFFSETS
	.align		4
        /*0058*/ 	.byte	0x04, 0x1c
        /*005a*/ 	.short	(.L_8419 - .L_8418)


	//   ....[0]....
.L_8418:
        /*005c*/ 	.word	0x00000170


	//   ....[1]....
        /*0060*/ 	.word	0x000007a0


	//   ....[2]....
        /*0064*/ 	.word	0x000007f0


	//   ....[3]....
        /*0068*/ 	.word	0x00000af0


	//----- nvinfo : EIATTR_MAX_THREADS
	.align		4
.L_8419:
        /*006c*/ 	.byte	0x04, 0x05
        /*006e*/ 	.short	(.L_8421 - .L_8420)
.L_8420:
        /*0070*/ 	.word	0x00000200
        /*0074*/ 	.word	0x00000001
        /*0078*/ 	.word	0x00000001


	//----- nvinfo : EIATTR_CRS_STACK_SIZE
	.align		4
.L_8421:
        /*007c*/ 	.byte	0x04, 0x1e
        /*007e*/ 	.short	(.L_8423 - .L_8422)
.L_8422:
        /*0080*/ 	.word	0x00000000


	//----- nvinfo : EIATTR_CBANK_PARAM_SIZE
	.align		4
.L_8423:
        /*0084*/ 	.byte	0x03, 0x19
        /*0086*/ 	.short	0x0c50


	//----- nvinfo : EIATTR_PARAM_CBANK
	.align		4
        /*0088*/ 	.byte	0x04, 0x0a
        /*008a*/ 	.short	(.L_8425 - .L_8424)
	.align		4
.L_8424:
        /*008c*/ 	.word	index@(.nv.constant0._ZN2at6native55_GLOBAL__N__de093ff9_22_ForeachBinaryOpList_cu_a911ec4325multi_tensor_apply_kernelINS1_18TensorListMetadataILi2EEENS1_24BinaryOpListAlphaFunctorIN3c104HalfELi2ELi2ELi0EEEJNS0_7minimumIfEEfEEEvT_T0_DpT1_)
        /*0090*/ 	.short	0x0380
        /*0092*/ 	.short	0x0c50


	//----- nvinfo : EIATTR_SW_WAR
	.align		4
.L_8425:
        /*0094*/ 	.byte	0x04, 0x36
        /*0096*/ 	.short	(.L_8427 - .L_8426)
.L_8426:
        /*0098*/ 	.word	0x00000008
.L_8427:


//--------------------- .nv.info._ZN2at6native55_GLOBAL__N__de093ff9_22_ForeachBinaryOpList_cu_a911ec4325multi_tensor_apply_kernelINS1_18TensorListMetadataILi2EEENS1_24BinaryOpListAlphaFunctorIN3c108BFloat16ELi2ELi2ELi0EEEJNS0_7minimumIfEEfEEEvT_T0_DpT1_ --------------------------
	.section	.nv.info._ZN2at6native55_GLOBAL__N__de093ff9_22_ForeachBinaryOpList_cu_a911ec4325multi_tensor_apply_kernelINS1_18TensorListMetadataILi2EEENS1_24BinaryOpListAlphaFunctorIN3c108BFloat16ELi2ELi2ELi0EEEJNS0_7minimumIfEEfEEEvT_T0_DpT1_,"",@"SHT_CUDA_INFO"
	.sectionflags	@""
	.align	4


	//----- nvinfo : EIATTR_CUDA_API_VERSION
	.align		4
        /*0000*/ 	.byte	0x04, 0x37
        /*0002*/ 	.short	(.L_8429 - .L_8428)
.L_8428:
        /*0004*/ 	.word	0x00000082


	//----- nvinfo : EIATTR_KPARAM_INFO
	.align		4
.L_8429:
        /*0008*/ 	.byte	0x04, 0x17
        /*000a*/ 	.short	(.L_8431 - .L_8430)
.L_8430:
        /*000c*/ 	.word	0x00000000
        /*0010*/ 	.short	0x0003
        /*0012*/ 	.short	0x0c4c
        /*0014*/ 	.byte	0x00, 0xf0, 0x11, 0x00


	//----- nvinfo : EIATTR_KPARAM_INFO
	.align		4
.L_8431:
        /*0018*/ 	.byte	0x04, 0x17
        /*001a*/ 	.short	(.L_8433 - .L_8432)
.L_8432:
        /*001c*/ 	.word	0x00000000
        /*0020*/ 	.short	0x0002
        /*0022*/ 	.short	0x0c49
        /*0024*/ 	.byte	0x00, 0xf0, 0x05, 0x00


	//----- nvinfo : EIATTR_KPARAM_INFO
	.align		4
.L_8433:
        /*0028*/ 	.byte	0x04, 0x17
        /*002a*/ 	.short	(.L_8435 - .L_8434)
.L_8434:
        /*002c*/ 	.word	0x00000000
        /*0030*/ 	.short	0x0001
        /*0032*/ 	.short	0x0c48
        /*0034*/ 	.byte	0x00, 0xf0, 0x05, 0x00


	//----- nvinfo : EIATTR_KPARAM_INFO
	.align		4
.L_8435:
        /*0038*/ 	.byte	0x04, 0x17
        /*003a*/ 	.short	(.L_8437 - .L_8436)
.L_8436:
        /*003c*/ 	.word	0x00000000
        /*0040*/ 	.short	0x0000
        /*0042*/ 	.short	0x0000
        /*0044*/ 	.byte	0x00, 0xf0, 0x21, 0x31


	//----- nvinfo : EIATTR_SPARSE_MMA_MASK
	.align		4
.L_8437:
        /*0048*/ 	.byte	0x03, 0x50
        /*004a*/ 	.short	0x0000


	//----- nvinfo : EIATTR_MAXREG_COUNT
	.align		4
        /*004c*/ 	.byte	0x03, 0x1b
        /*004e*/ 	.short	0x0080


	//----- nvinfo : EIATTR_MERCURY_ISA_VERSION
	.align		4
        /*0050*/ 	.byte	0x03, 0x5f
        /*0052*/ 	.short	0x0101


	//----- nvinfo : EIATTR_VRC_CTA_INIT_COUNT
	.align		4
        /*0054*/ 	.byte	0x02, 0x4a
	.zero		1
	.zero		1


	//----- nvinfo : EIATTR_EXIT_INSTR_OFFSETS
	.align		4
        /*0058*/ 	.byte	0x04, 0x1c
        /*005a*/ 	.short	(.L_8439 - .L_8438)


	//   ....[0]....
.L_8438:
        /*005c*/ 	.word	0x00000170


	//   ....[1]....
        /*0060*/ 	.word	0x000007a0


	//   ....[2]....
        /*0064*/ 	.word	0x000007f0


	//   ....[3]....
        /*0068*/ 	.word	0x00000b30


	//----- nvinfo : EIATTR_MAX_THREADS
	.align		4
.L_8439:
        /*006c*/ 	.byte	0x04, 0x05
        /*006e*/ 	.short	(.L_8441 - .L_8440)
.L_8440:
        /*0070*/ 	.word	0x00000200
        /*0074*/ 	.word	0x00000001
        /*0078*/ 	.word	0x00000001


	//----- nvinfo : EIATTR_CRS_STACK_SIZE
	.align		4
.L_8441:
        /*007c*/ 	.byte	0x04, 0x1e
        /*007e*/ 	.short	(.L_8443 - .L_8442)
.L_8442:
        /*0080*/ 	.word	0x00000000


	//----- nvinfo : EIATTR_CBANK_PARAM_SIZE
	.align		4
.L_8443:
        /*0084*/ 	.byte	0x03, 0x19
        /*0086*/ 	.short	0x0c50


	//----- nvinfo : EIATTR_PARAM_CBANK
	.align		4
        /*0088*/ 	.byte	0x04, 0x0a
        /*008a*/ 	.short	(.L_8445 - .L_8444)
	.align		4
.L_8444:
        /*008c*/ 	.word	index@(.nv.constant0._ZN2at6native55_GLOBAL__N__de093ff9_22_ForeachBinaryOpList_cu_a911ec4325multi_tensor_apply_kernelINS1_18TensorListMetadataILi2EEENS1_24BinaryOpListAlphaFunctorIN3c108BFloat16ELi2ELi2ELi0EEEJNS0_7minimumIfEEfEEEvT_T0_DpT1_)
        /*0090*/ 	.short	0x0380
        /*0092*/ 	.short	0x0c50


	//----- nvinfo : EIATTR_SW_WAR
	.align		4
.L_8445:
        /*0094*/ 	.byte	0x04, 0x36
        /*0096*/ 	.short	(.L_8447 - .L_8446)
.L_8446:
        /*0098*/ 	.word	0x00000008
.L_8447:


//--------------------- .nv.info._ZN2at6native55_GLOBAL__N__de093ff9_22_ForeachBinaryOpList_cu_a911ec4325multi_tensor_apply_kernelINS1_18TensorListMetadataILi2EEENS1_24BinaryOpListAlphaFunctorIfLi2ELi2ELi0EEEJNS0_7minimumIfEEfEEEvT_T0_DpT1_ --------------------------
	.section	.nv.info._ZN2at6native55_GLOBAL__N__de093ff9_22_ForeachBinaryOpList_cu_a911ec4325multi_tensor_apply_kernelINS1_18TensorListMetadataILi2EEENS1_24BinaryOpListAlphaFunctorIfLi2ELi2ELi0EEEJNS0_7minimumIfEEfEEEvT_T0_DpT1_,"",@"SHT_CUDA_INFO"
	.sectionflags	@""
	.align	4


	//----- nvinfo : EIATTR_CUDA_API_VERSION
	.align		4
        /*0000*/ 	.byte	0x04, 0x37
        /*0002*/ 	.short	(.L_8449 - .L_8448)
.L_8448:
        /*0004*/ 	.word	0x00000082


	//----- nvinfo : EIATTR_KPARAM_INFO
	.align		4
.L_8449:
        /*0008*/ 	.byte	0x04, 0x17
        /*000a*/ 	.short	(.L_8451 - .L_8450)
.L_8450:
        /*000c*/ 	.word	0x00000000
        /*0010*/ 	.short	0x0003
        /*0012*/ 	.short	0x0c4c
        /*0014*/ 	.byte	0x00, 0xf0, 0x11, 0x00


	//----- nvinfo : EIATTR_KPARAM_INFO
	.align		4
.L_8451:
        /*0018*/ 	.byte	0x04, 0x17
        /*001a*/ 	.short	(.L_8453 - .L_8452)
.L_8452:
        /*001c*/ 	.word	0x00000000
        /*0020*/ 	.short	0x0002
        /*0022*/ 	.short	0x0c49
        /*0024*/ 	.byte	0x00, 0xf0, 0x05, 0x00


	//----- nvinfo : EIATTR_KPARAM_INFO
	.align		4
.L_8453:
        /*0028*/ 	.byte	0x04, 0x17
        /*002a*/ 	.short	(.L_8455 - .L_8454)
.L_8454:
        /*002c*/ 	.word	0x00000000
        /*0030*/ 	.short	0x0001
        /*0032*/ 	.short	0x0c48
        /*0034*/ 	.byte	0x00, 0xf0, 0x05, 0x00


	//----- nvinfo : EIATTR_KPARAM_INFO
	.align		4
.L_8455:
        /*0038*/ 	.byte	0x04, 0x17
        /*003a*/ 	.short	(.L_8457 - .L_8456)
.L_8456:
        /*003c*/ 	.word	0x00000000
        /*0040*/ 	.short	0x0000
        /*0042*/ 	.short	0x0000
        /*0044*/ 	.byte	0x00, 0xf0, 0x21, 0x31


	//----- nvinfo : EIATTR_SPARSE_MMA_MASK
	.align		4
.L_8457:
        /*0048*/ 	.byte	0x03, 0x50
        /*004a*/ 	.short	0x0000


	//----- nvinfo : EIATTR_MAXREG_COUNT
	.align		4
        /*004c*/ 	.byte	0x03, 0x1b
        /*004e*/ 	.short	0x0080


	//----- nvinfo : EIATTR_MERCURY_ISA_VERSION
	.align		4
        /*0050*/ 	.byte	0x03, 0x5f
        /*0052*/ 	.short	0x0101


	//----- nvinfo : EIATTR_VRC_CTA_INIT_COUNT
	.align		4
        /*0054*/ 	.byte	0x02, 0x4a
	.zero		1
	.zero		1


	//----- nvinfo : EIATTR_EXIT_INSTR_OFFSETS
	.align		4
        /*0058*/ 	.byte	0x04, 0x1c
        /*005a*/ 	.short	(.L_8459 - .L_8458)


	//   ....[0]....
.L_8458:
        /*005c*/ 	.word	0x00000170


	//   ....[1]....
        /*0060*/ 	.word	0x000006a0


	//   ....[2]....
        /*0064*/ 	.word	0x000006f0


	//   ....[3]....
        /*0068*/ 	.word	0x00000950


	//----- nvinfo : EIATTR_MAX_THREADS
	.align		4
.L_8459:
        /*006c*/ 	.byte	0x04, 0x05
        /*006e*/ 	.short	(.L_8461 - .L_8460)
.L_8460:
        /*0070*/ 	.word	0x00000200
        /*0074*/ 	.word	0x00000001
        /*0078*/ 	.word	0x00000001


	//----- nvinfo : EIATTR_CRS_STACK_SIZE
	.align		4
.L_8461:
        /*007c*/ 	.byte	0x04, 0x1e
        /*007e*/ 	.short	(.L_8463 - .L_8462)
.L_8462:
        /*0080*/ 	.word	0x00000000


	//----- nvinfo : EIATTR_CBANK_PARAM_SIZE
	.align		4
.L_8463:
        /*0084*/ 	.byte	0x03, 0x19
        /*0086*/ 	.short	0x0c50


	//----- nvinfo : EIATTR_PARAM_CBANK
	.align		4
        /*0088*/ 	.byte	0x04, 0x0a
        /*008a*/ 	.short	(.L_8465 - .L_8464)
	.align		4
.L_8464:
        /*008c*/ 	.word	index@(.nv.constant0._ZN2at6native55_GLOBAL__N__de093ff9_22_ForeachBinaryOpList_cu_a911ec4325multi_tensor_apply_kernelINS1_18TensorListMetadataILi2EEENS1_24BinaryOpListAlphaFunctorIfLi2ELi2ELi0EEEJNS0_7minimumIfEEfEEEvT_T0_DpT1_)
        /*0090*/ 	.short	0x0380
        /*0092*/ 	.short	0x0c50


	//----- nvinfo : EIATTR_SW_WAR
	.align		4
.L_8465:
        /*0094*/ 	.byte	0x04, 0x36
        /*0096*/ 	.short	(.L_8467 - .L_8466)
.L_8466:
        /*0098*/ 	.word	0x00000008
.L_8467:


//--------------------- .nv.info._ZN2at6native55_GLOBAL__N__de093ff9_22_ForeachBinaryOpList_cu_a911ec4325multi_tensor_apply_kernelINS1_18TensorListMetadataILi2EEENS1_24BinaryOpListAlphaFunctorIdLi2ELi2ELi0EEEJNS0_7minimumIdEEdEEEvT_T0_DpT1_ --------------------------
	.section	.nv.info._ZN2at6native55_GLOBAL__N__de093ff9_22_ForeachBinaryOpList_cu_a911ec4325multi_tensor_apply_kernelINS1_18TensorListMetadataILi2EEENS1_24BinaryOpListAlphaFunctorIdLi2ELi2ELi0EEEJNS0_7minimumIdEEdEEEvT_T0_DpT1_,"",@"SHT_CUDA_INFO"
	.sectionflags	@""
	.align	4


	//----- nvinfo : EIATTR_CUDA_API_VERSION
	.align		4
        /*0000*/ 	.byte	0x04, 0x37
        /*0002*/ 	.short	(.L_8469 - .L_8468)
.L_8468:
        /*0004*/ 	.word	0x00000082


	//----- nvinfo : EIATTR_KPARAM_INFO
	.align		4
.L_8469:
        /*0008*/ 	.byte	0x04, 0x17
        /*000a*/ 	.short	(.L_8471 - .L_8470)
.L_8470:
        /*000c*/ 	.word	0x00000000
        /*0010*/ 	.short	0x0003
        /*0012*/ 	.short	0x0c50
        /*0014*/ 	.byte	0x00, 0xf0, 0x21, 0x00


	//----- nvinfo : EIATTR_KPARAM_INFO
	.align		4
.L_8471:
        /*0018*/ 	.byte	0x04, 0x17
        /*001a*/ 	.short	(.L_8473 - .L_8472)
.L_8472:
        /*001c*/ 	.word	0x00000000
        /*0020*/ 	.short	0x0002
        /*0022*/ 	.short	0x0c49
        /*0024*/ 	.byte	0x00, 0xf0, 0x05, 0x00


	//----- nvinfo : EIATTR_KPARAM_INFO
	.align		4
.L_8473:
        /*0028*/ 	.byte	0x04, 0x17
        /*002a*/ 	.short	(.L_8475 - .L_8474)
.L_8474:
        /*002c*/ 	.word	0x00000000
        /*0030*/ 	.short	0x0001
        /*0032*/ 	.short	0x0c48
        /*0034*/ 	.byte	0x00, 0xf0, 0x05, 0x00


	//----- nvinfo : EIATTR_KPARAM_INFO
	.align		4
.L_8475:
        /*0038*/ 	.byte	0x04, 0x17
        /*003a*/ 	.short	(.L_8477 - .L_8476)
.L_8476:
        /*003c*/ 	.word	0x00000000
        /*0040*/ 	.short	0x0000
        /*0042*/ 	.short	0x0000
        /*0044*/ 	.byte	0x00, 0xf0, 0x21, 0x31


	//----- nvinfo : EIATTR_SPARSE_MMA_MASK
	.align		4
.L_8477:
        /*0048*/ 	.byte	0x03, 0x50
        /*004a*/ 	.short	0x0000


	//----- nvinfo : EIATTR_MAXREG_COUNT
	.align		4
        /*004c*/ 	.byte	0x03, 0x1b
        /*004e*/ 	.short	0x0080


	//----- nvinfo : EIATTR_MERCURY_ISA_VERSION
	.align		4
        /*0050*/ 	.byte	0x03, 0x5f
        /*0052*/ 	.short	0x0101


	//----- nvinfo : EIATTR_VRC_CTA_INIT_COUNT
	.align		4
        /*0054*/ 	.byte	0x02, 0x4a
	.zero		1
	.zero		1


	//----- nvinfo : EIATTR_EXIT_INSTR_OFFSETS
	.align		4
        /*0058*/ 	.byte	0x04, 0x1c
        /*005a*/ 	.short	(.L_8479 - .L_8478)


	//   ....[0]....
.L_8478:
        /*005c*/ 	.word	0x00000170


	//   ....[1]....
        /*0060*/ 	.word	0x00000b40


	//   ....[2]....
        /*0064*/ 	.word	0x00000b90


	//   ....[3]....
        /*0068*/ 	.word	0x00001120


	//----- nvinfo : EIATTR_MAX_THREADS
	.align		4
.L_8479:
        /*006c*/ 	.byte	0x04, 0x05
        /*006e*/ 	.short	(.L_8481 - .L_8480)
.L_8480:
        /*0070*/ 	.word	0x00000200
        /*0074*/ 	.word	0x00000001
        /*0078*/ 	.word	0x00000001


	//----- nvinfo : EIATTR_CRS_STACK_SIZE
	.align		4
.L_8481:
        /*007c*/ 	.byte	0x04, 0x1e
        /*007e*/ 	.short	(.L_8483 - .L_8482)
.L_8482:
        /*0080*/ 	.word	0x00000000


	//----- nvinfo : EIATTR_CBANK_PARAM_SIZE
	.align		4
.L_8483:
        /*0084*/ 	.byte	0x03, 0x19
        /*0086*/ 	.short	0x0c58


	//----- nvinfo : EIATTR_PARAM_CBANK
	.align		4
        /*0088*/ 	.byte	0x04, 0x0a
        /*008a*/ 	.short	(.L_8485 - .L_8484)
	.align		4
.L_8484:
        /*008c*/ 	.word	index@(.nv.constant0._ZN2at6native55_GLOBAL__N__de093ff9_22_ForeachBinaryOpList_cu_a911ec4325multi_tensor_apply_kernelINS1_18TensorListMetadataILi2EEENS1_24BinaryOpListAlphaFunctorIdLi2ELi2ELi0EEEJNS0_7minimumIdEEdEEEvT_T0_DpT1_)
        /*0090*/ 	.short	0x0380
        /*0092*/ 	.short	0x0c58


	//----- nvinfo : EIATTR_SW_WAR
	.align		4
.L_8485:
        /*0094*/ 	.byte	0x04, 0x36
        /*0096*/ 	.short	(.L_8487 - .L_8486)
.L_8486:
        /*0098*/ 	.word	0x00000008
.L_8487:


//--------------------- .nv.info._ZN2at6native55_GLOBAL__N__de093ff9_22_ForeachBinaryOpList_cu_a911ec4325multi_tensor_apply_kernelINS1_18TensorListMetadataILi2EEENS1_24BinaryOpListAlphaFunctorIsLi2ELi2ELi0EEEJNS0_7minimumIsEEsEEEvT_T0_DpT1_ --------------------------
	.section	.nv.info._ZN2at6native55_GLOBAL__N__de093ff9_22_ForeachBinaryOpList_cu_a911ec4325multi_tensor_apply_kernelINS1_18TensorListMetadataILi2EEENS1_24BinaryOpListAlphaFunctorIsLi2ELi2ELi0EEEJNS0_7minimumIsEEsEEEvT_T0_DpT1_,"",@"SHT_CUDA_INFO"
	.sectionflags	@""
	.align	4


	//----- nvinfo : EIATTR_CUDA_API_VERSION
	.align		4
        /*0000*/ 	.byte	0x04, 0x37
        /*0002*/ 	.short	(.L_8489 - .L_8488)
.L_8488:
        /*0004*/ 	.word	0x00000082


	//----- nvinfo : EIATTR_KPARAM_INFO
	.align		4
.L_8489:
        /*0008*/ 	.byte	0x04, 0x17
        /*000a*/ 	.short	(.L_8491 - .L_8490)
.L_8490:
        /*000c*/ 	.word	0x00000000
        /*0010*/ 	.short	0x0003
        /*0012*/ 	.short	0x0c4a
        /*0014*/ 	.byte	0x00, 0xf0, 0x09, 0x00


	//----- nvinfo : EIATTR_KPARAM_INFO
	.align		4
.L_8491:
        /*0018*/ 	.byte	0x04, 0x17
        /*001a*/ 	.short	(.L_8493 - .L_8492)
.L_8492:
        /*001c*/ 	.word	0x00000000
        /*0020*/ 	.short	0x0002
        /*0022*/ 	.short	0x0c49
        /*0024*/ 	.byte	0x00, 0xf0, 0x05, 0x00


	//----- nvinfo : EIATTR_KPARAM_INFO
	.align		4
.L_8493:
        /*0028*/ 	.byte	0x04, 0x17
        /*002a*/ 	.short	(.L_8495 - .L_8494)
.L_8494:
        /*002c*/ 	.word	0x00000000
        /*0030*/ 	.short	0x0001
        /*0032*/ 	.short	0x0c48
        /*0034*/ 	.byte	0x00, 0xf0, 0x05, 0x00


	//----- nvinfo : EIATTR_KPARAM_INFO
	.align		4
.L_8495:
        /*0038*/ 	.byte	0x04, 0x17
        /*003a*/ 	.short	(.L_8497 - .L_8496)
.L_8496:
        /*003c*/ 	.word	0x00000000
        /*0040*/ 	.short	0x0000
        /*0042*/ 	.short	0x0000
        /*0044*/ 	.byte	0x00, 0xf0, 0x21, 0x31


	//----- nvinfo : EIATTR_SPARSE_MMA_MASK
	.align		4
.L_8497:
        /*0048*/ 	.byte	0x03, 0x50
        /*004a*/ 	.short	0x0000


	//----- nvinfo : EIATTR_MAXREG_COUNT
	.align		4
        /*004c*/ 	.byte	0x03, 0x1b
        /*004e*/ 	.short	0x0080


	//----- nvinfo : EIATTR_MERCURY_ISA_VERSION
	.align		4
        /*0050*/ 	.byte	0x03, 0x5f
        /*0052*/ 	.short	0x0101


	//----- nvinfo : EIATTR_VRC_CTA_INIT_COUNT
	.align		4
        /*0054*/ 	.byte	0x02, 0x4a
	.zero		1
	.zero		1


	//----- nvinfo : EIATTR_EXIT_INSTR_OFFSETS
	.align		4
        /*0058*/ 	.byte	0x04, 0x1c
        /*005a*/ 	.short	(.L_8499 - .L_8498)


	//   ....[0]....
.L_8498:
        /*005c*/ 	.word	0x00000170


	//   ....[1]....
        /*0060*/ 	.word	0x000006b0


	//   ....[2]....
        /*0064*/ 	.word	0x00000700


	//   ....[3]....
        /*0068*/ 	.word	0x00000980


	//----- nvinfo : EIATTR_MAX_THREADS
	.align		4
.L_8499:
        /*006c*/ 	.byte	0x04, 0x05
        /*006e*/ 	.short	(.L_8501 - .L_8500)
.L_8500:
        /*0070*/ 	.word	0x00000200
        /*0074*/ 	.word	0x00000001
        /*0078*/ 	.word	0x00000001


	//----- nvinfo : EIATTR_CRS_STACK_SIZE
	.align		4
.L_8501:
        /*007c*/ 	.byte	0x04, 0x1e
        /*007e*/ 	.short	(.L_8503 - .L_8502)
.L_8502:
        /*0080*/ 	.word	0x00000000


	//----- nvinfo : EIATTR_CBANK_PARAM_SIZE
	.align		4
.L_8503:
        /*0084*/ 	.byte	0x03, 0x19
        /*0086*/ 	.short	0x0c4c


	//----- nvinfo : EIATTR_PARAM_CBANK
	.align		4
        /*0088*/ 	.byte	0x04, 0x0a
        /*008a*/ 	.short	(.L_8505 - .L_8504)
	.align		4
.L_8504:
        /*008c*/ 	.word	index@(.nv.constant0._ZN2at6native55_GLOBAL__N__de093ff9_22_ForeachBinaryOpList_cu_a911ec4325multi_tensor_apply_kernelINS1_18TensorListMetadataILi2EEENS1_24BinaryOpListAlphaFunctorIsLi2ELi2ELi0EEEJNS0_7minimumIsEEsEEEvT_T0_DpT1_)
        /*0090*/ 	.short	0x0380
        /*0092*/ 	.short	0x0c4c


	//----- nvinfo : EIATTR_SW_WAR
	.align		4
.L_8505:
        /*0094*/ 	.byte	0x04, 0x36
        /*0096*/ 	.short	(.L_8507 - .L_8506)
.L_8506:
        /*0098*/ 	.word	0x00000008
.L_8507:


//--------------------- .nv.info._ZN2at6native55_GLOBAL__N__de093ff9_22_ForeachBinaryOpList_cu_a911ec4325multi_tensor_apply_kernelINS1_18TensorListMetadataILi2EEENS1_24BinaryOpListAlphaFunctorIlLi2ELi2ELi0EEEJNS0_7minimumIlEElEEEvT_T0_DpT1_ --------------------------
	.section	.nv.info._ZN2at6native55_GLOBAL__N__de093ff9_22_ForeachBinaryOpList_cu_a911ec4325multi_tensor_apply_kernelINS1_18TensorListMetadataILi2EEENS1_24BinaryOpListAlphaFunctorIlLi2ELi2ELi0EEEJNS0_7minimumIlEElEEEvT_T0_DpT1_,"",@"SHT_CUDA_INFO"
	.sectionflags	@""
	.align	4


	//----- nvinfo : EIATTR_CUDA_API_VERSION
	.align		4
        /*0000*/ 	.byte	0x04, 0x37
        /*0002*/ 	.short	(.L_8509 - .L_8508)
.L_8508:
        /*0004*/ 	.word	0x00000082


	//----- nvinfo : EIATTR_KPARAM_INFO
	.align		4
.L_8509:
        /*0008*/ 	.byte	0x04, 0x17
        /*000a*/ 	.short	(.L_8511 - .L_8510)
.L_8510:
        /*000c*/ 	.word	0x00000000
        /*0010*/ 	.short	0x0003
        /*0012*/ 	.short	0x0c50
        /*0014*/ 	.byte	0x00, 0xf0, 0x21, 0x00


	//----- nvinfo : EIATTR_KPARAM_INFO
	.align		4
.L_8511:
        /*0018*/ 	.byte	0x04, 0x17
        /*001a*/ 	.short	(.L_8513 - .L_8512)
.L_8512:
        /*001c*/ 	.word	0x00000000
        /*0020*/ 	.short	0x0002
        /*0022*/ 	.short	0x0c49
        /*0024*/ 	.byte	0x00, 0xf0, 0x05, 0x00


	//----- nvinfo : EIATTR_KPARAM_INFO
	.align		4
.L_8513:
        /*0028*/ 	.byte	0x04, 0x17
        /*002a*/ 	.short	(.L_8515 - .L_8514)
.L_8514:
        /*002c*/ 	.word	0x00000000
        /*0030*/ 	.short	0x0001
        /*0032*/ 	.short	0x0c48
        /*0034*/ 	.byte	0x00, 0xf0, 0x05, 0x00


	//----- nvinfo : EIATTR_KPARAM_INFO
	.align		4
.L_8515:
        /*0038*/ 	.byte	0x04, 0x17
        /*003a*/ 	.short	(.L_8517 - .L_8516)
.L_8516:
        /*003c*/ 	.word	0x00000000
        /*0040*/ 	.short	0x0000
        /*0042*/ 	.short	0x0000
        /*0044*/ 	.byte	0x00, 0xf0, 0x21, 0x31


	//----- nvinfo : EIATTR_SPARSE_MMA_MASK
	.align		4
.L_8517:
        /*0048*/ 	.byte	0x03, 0x50
        /*004a*/ 	.short	0x0000


	//----- nvinfo : EIATTR_MAXREG_COUNT
	.align		4
        /*004c*/ 	.byte	0x03, 0x1b
        /*004e*/ 	.short	0x0080


	//----- nvinfo : EIATTR_MERCURY_ISA_VERSION
	.align		4
        /*0050*/ 	.byte	0x03, 0x5f
        /*0052*/ 	.short	0x0101


	//----- nvinfo : EIATTR_VRC_CTA_INIT_COUNT
	.align		4
        /*0054*/ 	.byte	0x02, 0x4a
	.zero		1
	.zero		1


	//----- nvinfo : EIATTR_EXIT_INSTR_OFFSETS
	.align		4
        /*0058*/ 	.byte	0x04, 0x1c
        /*005a*/ 	.short	(.L_8519 - .L_8518)


	//   ....[0]....
.L_8518:
        /*005c*/ 	.word	0x00000170


	//   ....[1]....
        /*0060*/ 	.word	0x00000920


	//   ....[2]....
        /*0064*/ 	.word	0x00000970


	//   ....[3]....
        /*0068*/ 	.word	0x00000d00


	//----- nvinfo : EIATTR_MAX_THREADS
	.align		4
.L_8519:
        /*006c*/ 	.byte	0x04, 0x05
        /*006e*/ 	.short	(.L_8521 - .L_8520)
.L_8520:
        /*0070*/ 	.word	0x00000200
        /*0074*/ 	.word	0x00000001
        /*0078*/ 	.word	0x00000001


	//----- nvinfo : EIATTR_CRS_STACK_SIZE
	.align		4
.L_8521:
        /*007c*/ 	.byte	0x04, 0x1e
        /*007e*/ 	.short	(.L_8523 - .L_8522)
.L_8522:
        /*0080*/ 	.word	0x00000000


	//----- nvinfo : EIATTR_CBANK_PARAM_SIZE
	.align		4
.L_8523:
        /*0084*/ 	.byte	0x03, 0x19
        /*0086*/ 	.short	0x0c58


	//----- nvinfo : EIATTR_PARAM_CBANK
	.align		4
        /*0088*/ 	.byte	0x04, 0x0a
        /*008a*/ 	.short	(.L_8525 - .L_8524)
	.align		4
.L_8524:
        /*008c*/ 	.word	index@(.nv.constant0._ZN2at6native55_GLOBAL__N__de093ff9_22_ForeachBinaryOpList_cu_a911ec4325multi_tensor_apply_kernelINS1_18TensorListMetadataILi2EEENS1_24BinaryOpListAlphaFunctorIlLi2ELi2ELi0EEEJNS0_7minimumIlEElEEEvT_T0_DpT1_)
        /*0090*/ 	.short	0x0380
        /*0092*/ 	.short	0x0c58


	//----- nvinfo : EIATTR_SW_WAR
	.align		4
.L_8525:
        /*0094*/ 	.byte	0x04, 0x36
        /*0096*/ 	.short	(.L_8527 - .L_8526)
.L_8526:
        /*0098*/ 	.word	0x00000008
.L_8527:


//--------------------- .nv.info._ZN2at6native55_GLOBAL__N__de093ff9_22_ForeachBinaryOpList_cu_a911ec4325multi_tensor_apply_kernelINS1_18TensorListMetadataILi2EEENS1_24BinaryOpListAlphaFunctorIiLi2ELi2ELi0EEEJNS0_7minimumIiEEiEEEvT_T0_DpT1_ --------------------------
	.section	.nv.info._ZN2at6native55_GLOBAL__N__de093ff9_22_ForeachBinaryOpList_cu_a911ec4325multi_tensor_apply_kernelINS1_18TensorListMetadataILi2EEENS1_24BinaryOpListAlphaFunctorIiLi2ELi2ELi0EEEJNS0_7minimumIiEEiEEEvT_T0_DpT1_,"",@"SHT_CUDA_INFO"
	.sectionflags	@""
	.align	4


	//----- nvinfo : EIATTR_CUDA_API_VERSION
	.align		4
        /*0000*/ 	.byte	0x04, 0x37
        /*0002*/ 	.short	(.L_8529 - .L_8528)
.L_8528:
        /*0004*/ 	.word	0x00000082


	//----- nvinfo : EIATTR_KPARAM_INFO
	.align		4
.L_8529:
        /*0008*/ 	.byte	0x04, 0x17
        /*000a*/ 	.short	(.L_8531 - .L_8530)
.L_8530:
        /*000c*/ 	.word	0x00000000
        /*0010*/ 	.short	0x0003
        /*0012*/ 	.short	0x0c4c
        /*0014*/ 	.byte	0x00, 0xf0, 0x11, 0x00


	//----- nvinfo : EIATTR_KPARAM_INFO
	.align		4
.L_8531:
        /*0018*/ 	.byte	0x04, 0x17
        /*001a*/ 	.short	(.L_8533 - .L_8532)
.L_8532:
        /*001c*/ 	.word	0x00000000
        /*0020*/ 	.short	0x0002
        /*0022*/ 	.short	0x0c49
        /*0024*/ 	.byte	0x00, 0xf0, 0x05, 0x00


	//----- nvinfo : EIATTR_KPARAM_INFO
	.align		4
.L_8533:
        /*0028*/ 	.byte	0x04, 0x17
        /*002a*/ 	.short	(.L_8535 - .L_8534)
.L_8534:
        /*002c*/ 	.word	0x00000000
        /*0030*/ 	.short	0x0001
        /*0032*/ 	.short	0x0c48
        /*0034*/ 	.byte	0x00, 0xf0, 0x05, 0x00


	//----- nvinfo : EIATTR_KPARAM_INFO
	.align		4
.L_8535:
        /*0038*/ 	.byte	0x04, 0x17
        /*003a*/ 	.short	(.L_8537 - .L_8536)
.L_8536:
        /*003c*/ 	.word	0x00000000
        /*0040*/ 	.short	0x0000
        /*0042*/ 	.short	0x0000
        /*0044*/ 	.byte	0x00, 0xf0, 0x21, 0x31


	//----- nvinfo : EIATTR_SPARSE_MMA_MASK
	.align		4
.L_8537:
        /*0048*/ 	.byte	0x03, 0x50
        /*004a*/ 	.short	0x0000


	//----- nvinfo : EIATTR_MAXREG_COUNT
	.align		4
        /*004c*/ 	.byte	0x03, 0x1b
        /*004e*/ 	.short	0x0080


	//----- nvinfo : EIATTR_MERCURY_ISA_VERSION
	.align		4
        /*0050*/ 	.byte	0x03, 0x5f
        /*0052*/ 	.short	0x0101


	//----- nvinfo : EIATTR_VRC_CTA_INIT_COUNT
	.align		4
        /*0054*/ 	.byte	0x02, 0x4a
	.zero		1
	.zero		1


	//----- nvinfo : EIATTR_EXIT_INSTR_OFFSETS
	.align		4
        /*0058*/ 	.byte	0x04, 0x1c
        /*005a*/ 	.short	(.L_8539 - .L_8538)


	//   ....[0]....
.L_8538:
        /*005c*/ 	.word	0x00000170


	//   ....[1]....
        /*0060*/ 	.word	0x00000630


	//   ....[2]....
        /*0064*/ 	.word	0x00000680


	//   ....[3]....
        /*0068*/ 	.word	0x00000860


	//----- nvinfo : EIATTR_MAX_THREADS
	.align		4
.L_8539:
        /*006c*/ 	.byte	0x04, 0x05
        /*006e*/ 	.short	(.L_8541 - .L_8540)
.L_8540:
        /*0070*/ 	.word	0x00000200
        /*0074*/ 	.word	0x00000001
        /*0078*/ 	.word	0x00000001


	//----- nvinfo : EIATTR_CRS_STACK_SIZE
	.align		4
.L_8541:
        /*007c*/ 	.byte	0x04, 0x1e
        /*007e*/ 	.short	(.L_8543 - .L_8542)
.L_8542:
        /*0080*/ 	.word	0x00000000


	//----- nvinfo : EIATTR_CBANK_PARAM_SIZE
	.align		4
.L_8543:
        /*0084*/ 	.byte	0x03, 0x19
        /*0086*/ 	.short	0x0c50


	//----- nvinfo : EIATTR_PARAM_CBANK
	.align		4
        /*0088*/ 	.byte	0x04, 0x0a
        /*008a*/ 	.short	(.L_8545 - .L_8544)
	.align		4
.L_8544:
        /*008c*/ 	.word	index@(.nv.constant0._ZN2at6native55_GLOBAL__N__de093ff9_22_ForeachBinaryOpList_cu_a911ec4325multi_tensor_apply_kernelINS1_18TensorListMetadataILi2EEENS1_24BinaryOpListAlphaFunctorIiLi2ELi2ELi0EEEJNS0_7minimumIiEEiEEEvT_T0_DpT1_)
        /*0090*/ 	.short	0x0380
        /*0092*/ 	.short	0x0c50


	//----- nvinfo : EIATTR_SW_WAR
	.align		4
.L_8545:
        /*0094*/ 	.byte	0x04, 0x36
        /*0096*/ 	.short	(.L_8547 - .L_8546)
.L_8546:
        /*0098*/ 	.word	0x00000008
.L_8547:


//--------------------- .nv.info._ZN2at6native55_GLOBAL__N__de093ff9_22_ForeachBinaryOpList_cu_a911ec4325multi_tensor_apply_kernelINS1_18TensorListMetadataILi2EEENS1_24BinaryOpListAlphaFunctorIaLi2ELi2ELi0EEEJNS0_7minimumIaEEaEEEvT_T0_DpT1_ --------------------------
	.section	.nv.info._ZN2at6native55_GLOBAL__N__de093ff9_22_ForeachBinaryOpList_cu_a911ec4325multi_tensor_apply_kernelINS1_18TensorListMetadataILi2EEENS1_24BinaryOpListAlphaFunctorIaLi2ELi2ELi0EEEJNS0_7minimumIaEEaEEEvT_T0_DpT1_,"",@"SHT_CUDA_INFO"
	.sectionflags	@""
	.align	4


	//----- nvinfo : EIATTR_CUDA_API_VERSION
	.align		4
        /*0000*/ 	.byte	0x04, 0x37
        /*0002*/ 	.short	(.L_8549 - .L_8548)
.L_8548:
        /*0004*/ 	.word	0x00000082


	//----- nvinfo : EIATTR_KPARAM_INFO
	.align		4
.L_8549:
        /*0008*/ 	.byte	0x04, 0x17
        /*000a*/ 	.short	(.L_8551 - .L_8550)
.L_8550:
        /*000c*/ 	.word	0x00000000
        /*0010*/ 	.short	0x0003
        /*0012*/ 	.short	0x0c4a
        /*0014*/ 	.byte	0x00, 0xf0, 0x05, 0x00


	//----- nvinfo : EIATTR_KPARAM_INFO
	.align		4
.L_8551:
        /*0018*/ 	.byte	0x04, 0x17
        /*001a*/ 	.short	(.L_8553 - .L_8552)
.L_8552:
        /*001c*/ 	.word	0x00000000
        /*0020*/ 	.short	0x0002
        /*0022*/ 	.short	0x0c49
        /*0024*/ 	.byte	0x00, 0xf0, 0x05, 0x00


	//----- nvinfo : EIATTR_KPARAM_INFO
	.align		4
.L_8553:
        /*0028*/ 	.byte	0x04, 0x17
        /*002a*/ 	.short	(.L_8555 - .L_8554)
.L_8554:
        /*002c*/ 	.word	0x00000000
        /*0030*/ 	.short	0x0001
        /*0032*/ 	.short	0x0c48
        /*0034*/ 	.byte	0x00, 0xf0, 0x05, 0x00


	//----- nvinfo : EIATTR_KPARAM_INFO
	.align		4
.L_8555:
        /*0038*/ 	.byte	0x04, 0x17
        /*003a*/ 	.short	(.L_8557 - .L_8556)
.L_8556:
        /*003c*/ 	.word	0x00000000
        /*0040*/ 	.short	0x0000
        /*0042*/ 	.short	0x0000
        /*0044*/ 	.byte	0x00, 0xf0, 0x21, 0x31


	//----- nvinfo : EIATTR_SPARSE_MMA_MASK
	.align		4
.L_8557:
        /*0048*/ 	.byte	0x03, 0x50
        /*004a*/ 	.short	0x0000


	//----- nvinfo : EIATTR_MAXREG_COUNT
	.align		4
        /*004c*/ 	.byte	0x03, 0x1b
        /*004e*/ 	.short	0x0080


	//----- nvinfo : EIATTR_MERCURY_ISA_VERSION
	.align		4
        /*0050*/ 	.byte	0x03, 0x5f
        /*0052*/ 	.short	0x0101


	//----- nvinfo : EIATTR_VRC_CTA_INIT_COUNT
	.align		4
        /*0054*/ 	.byte	0x02, 0x4a
	.zero		1
	.zero		1


	//----- nvinfo : EIATTR_EXIT_INSTR_OFFSETS
	.align		4
        /*0058*/ 	.byte	0x04, 0x1c
        /*005a*/ 	.short	(.L_8559 - .L_8558)


	//   ....[0]....
.L_8558:
        /*005c*/ 	.word	0x00000170


	//   ....[1]....
        /*0060*/ 	.word	0x00000960


	//   ....[2]....
        /*0064*/ 	.word	0x000009b0


	//   ....[3]....
        /*0068*/ 	.word	0x00000d50


	//----- nvinfo : EIATTR_MAX_THREADS
	.align		4
.L_8559:
        /*006c*/ 	.byte	0x04, 0x05
        /*006e*/ 	.short	(.L_8561 - .L_8560)
.L_8560:
        /*0070*/ 	.word	0x00000200
        /*0074*/ 	.word	0x00000001
        /*0078*/ 	.word	0x00000001


	//----- nvinfo : EIATTR_CRS_STACK_SIZE
	.align		4
.L_8561:
        /*007c*/ 	.byte	0x04, 0x1e
        /*007e*/ 	.short	(.L_8563 - .L_8562)
.L_8562:
        /*0080*/ 	.word	0x00000000


	//----- nvinfo : EIATTR_CBANK_PARAM_SIZE
	.align		4
.L_8563:
        /*0084*/ 	.byte	0x03, 0x19
        /*0086*/ 	.short	0x0c4b


	//----- nvinfo : EIATTR_PARAM_CBANK
	.align		4
        /*0088*/ 	.byte	0x04, 0x0a
        /*008a*/ 	.short	(.L_8565 - .L_8564)
	.align		4
.L_8564:
        /*008c*/ 	.word	index@(.nv.constant0._ZN2at6native55_GLOBAL__N__de093ff9_22_ForeachBinaryOpList_cu_a911ec4325multi_tensor_apply_kernelINS1_18TensorListMetadataILi2EEENS1_24BinaryOpListAlphaFunctorIaLi2ELi2ELi0EEEJNS0_7minimumIaEEaEEEvT_T0_DpT1_)
        /*0090*/ 	.short	0x0380
        /*0092*/ 	.short	0x0c4b


	//----- nvinfo : EIATTR_SW_WAR
	.align		4
.L_8565:
        /*0094*/ 	.byte	0x04, 0x36
        /*0096*/ 	.short	(.L_8567 - .L_8566)
.L_8566:
        /*0098*/ 	.word	0x00000008
.L_8567:


//--------------------- .nv.info._ZN2at6native55_GLOBAL__N__de093ff9_22_ForeachBinaryOpList_cu_a911ec4325multi_tensor_apply_kernelINS1_18TensorListMetadataILi2EEENS1_24BinaryOpListAlphaFunctorIhLi2ELi2ELi0EEEJNS0_7minimumIhEEhEEEvT_T0_DpT1_ --------------------------
	.section	.nv.info._ZN2at6native55_GLOBAL__N__de093ff9_22_ForeachBinaryOpList_cu_a911ec4325multi_tensor_apply_kernelINS1_18TensorListMetadataILi2EEENS1_24BinaryOpListAlphaFunctorIhLi2ELi2ELi0EEEJNS0_7minimumIhEEhEEEvT_T0_DpT1_,"",@"SHT_CUDA_INFO"
	.sectionflags	@""
	.align	4


	//----- nvinfo : EIATTR_CUDA_API_VERSION
	.align		4
        /*0000*/ 	.byte	0x04, 0x37
        /*0002*/ 	.short	(.L_8569 - .L_8568)
.L_8568:
        /*0004*/ 	.word	0x00000082


	//----- nvinfo : EIATTR_KPARAM_INFO
	.align		4
.L_8569:
        /*0008*/ 	.byte	0x04, 0x17
        /*000a*/ 	.short	(.L_8571 - .L_8570)
.L_8570:
        /*000c*/ 	.word	0x00000000
        /*0010*/ 	.short	0x0003
        /*0012*/ 	.short	0x0c4a
        /*0014*/ 	.byte	0x00, 0xf0, 0x05, 0x00


	//----- nvinfo : EIATTR_KPARAM_INFO
	.align		4
.L_8571:
        /*0018*/ 	.byte	0x04, 0x17
        /*001a*/ 	.short	(.L_8573 - .L_8572)
.L_8572:
        /*001c*/ 	.word	0x00000000
        /*0020*/ 	.short	0x0002
        /*0022*/ 	.short	0x0c49
        /*0024*/ 	.byte	0x00, 0xf0, 0x05, 0x00


	//----- nvinfo : EIATTR_KPARAM_INFO
	.align		4
.L_8573:
        /*0028*/ 	.byte	0x04, 0x17
        /*002a*/ 	.short	(.L_8575 - .L_8574)
.L_8574:
        /*002c*/ 	.word	0x00000000
        /*0030*/ 	.short	0x0001
        /*0032*/ 	.short	0x0c48
        /*0034*/ 	.byte	0x00, 0xf0, 0x05, 0x00


	//----- nvinfo : EIATTR_KPARAM_INFO
	.align		4
.L_8575:
        /*0038*/ 	.byte	0x04, 0x17
        /*003a*/ 	.short	(.L_8577 - .L_8576)
.L_8576:
        /*003c*/ 	.word	0x00000000
        /*0040*/ 	.short	0x0000
        /*0042*/ 	.short	0x0000
        /*0044*/ 	.byte	0x00, 0xf0, 0x21, 0x31


	//----- nvinfo : EIATTR_SPARSE_MMA_MASK
	.align		4
.L_8577:
        /*0048*/ 	.byte	0x03, 0x50
        /*004a*/ 	.short	0x0000


	//----- nvinfo : EIATTR_MAXREG_COUNT
	.align		4
        /*004c*/ 	.byte	0x03, 0x1b
        /*004e*/ 	.short	0x0080


	//----- nvinfo : EIATTR_MERCURY_ISA_VERSION
	.align		4
        /*0050*/ 	.byte	0x03, 0x5f
        /*0052*/ 	.short	0x0101


	//----- nvinfo : EIATTR_VRC_CTA_INIT_COUNT
	.align		4
        /*0054*/ 	.byte	0x02, 0x4a
	.zero		1
	.zero		1


	//----- nvinfo : EIATTR_EXIT_INSTR_OFFSETS
	.align		4
        /*0058*/ 	.byte	0x04, 0x1c
        /*005a*/ 	.short	(.L_8579 - .L_8578)


	//   ....[0]....
.L_8578:
        /*005c*/ 	.word	0x00000170


	//   ....[1]....
        /*0060*/ 	.word	0x00000900


	//   ....[2]....
        /*0064*/ 	.word	0x00000950


	//   ....[3]....
        /*0068*/ 	.word	0x00000c90


	//----- nvinfo : EIATTR_MAX_THREADS
	.align		4
.L_8579:
        /*006c*/ 	.byte	0x04, 0x05
        /*006e*/ 	.short	(.L_8581 - .L_8580)
.L_8580:
        /*0070*/ 	.word	0x00000200
        /*0074*/ 	.word	0x00000001
        /*0078*/ 	.word	0x00000001


	//----- nvinfo : EIATTR_CRS_STACK_SIZE
	.align		4
.L_8581:
        /*007c*/ 	.byte	0x04, 0x1e
        /*007e*/ 	.short	(.L_8583 - .L_8582)
.L_8582:
        /*0080*/ 	.word	0x00000000


	//----- nvinfo : EIATTR_CBANK_PARAM_SIZE
	.align		4
.L_8583:
        /*0084*/ 	.byte	0x03, 0x19
        /*0086*/ 	.short	0x0c4b


	//----- nvinfo : EIATTR_PARAM_CBANK
	.align		4
        /*0088*/ 	.byte	0x04, 0x0a
        /*008a*/ 	.short	(.L_8585 - .L_8584)
	.align		4
.L_8584:
        /*008c*/ 	.word	index@(.nv.constant0._ZN2at6native55_GLOBAL__N__de093ff9_22_ForeachBinaryOpList_cu_a911ec4325multi_tensor_apply_kernelINS1_18TensorListMetadataILi2EEENS1_24BinaryOpListAlphaFunctorIhLi2ELi2ELi0EEEJNS0_7minimumIhEEhEEEvT_T0_DpT1_)
        /*0090*/ 	.short	0x0380
        /*0092*/ 	.short	0x0c4b


	//----- nvinfo : EIATTR_SW_WAR
	.align		4
.L_8585:
        /*0094*/ 	.byte	0x04, 0x36
        /*0096*/ 	.short	(.L_8587 - .L_8586)
.L_8586:
        /*0098*/ 	.word	0x00000008
.L_8587:


//--------------------- .nv.info._ZN2at6native55_GLOBAL__N__de093ff9_22_ForeachBinaryOpList_cu_a911ec4325multi_tensor_apply_kernelINS1_18TensorListMetadataILi3EEENS1_24BinaryOpListAlphaFunctorIN3c104HalfELi3ELi2ELi2EEEJSt7dividesIfEfEEEvT_T0_DpT1_ --------------------------
	.section	.nv.info._ZN2at6native55_GLOBAL__N__de093ff9_22_ForeachBinaryOpList_cu_a911ec4325multi_tensor_apply_kernelINS1_18TensorListMetadataILi3EEENS1_24BinaryOpListAlphaFunctorIN3c104HalfELi3ELi2ELi2EEEJSt7dividesIfEfEEEvT_T0_DpT1_,"",@"SHT_CUDA_INFO"
	.sectionflags	@""
	.align	4


	//----- nvinfo : EIATTR_CUDA_API_VERSION
	.align		4
        /*0000*/ 	.byte	0x04, 0x37
        /*0002*/ 	.short	(.L_8589 - .L_8588)
.L_8588:
        /*0004*/ 	.word	0x00000082


	//----- nvinfo : EIATTR_KPARAM_INFO
	.align		4
.L_8589:
        /*0008*/ 	.byte	0x04, 0x17
        /*000a*/ 	.short	(.L_8591 - .L_8590)
.L_8590:
        /*000c*/ 	.word	0x00000000
        /*0010*/ 	.short	0x0003
        /*0012*/ 	.short	0x0c4c
        /*0014*/ 	.byte	0x00, 0xf0, 0x11, 0x00


	//----- nvinfo : EIATTR_KPARAM_INFO
	.align		4
.L_8591:
        /*0018*/ 	.byte	0x04, 0x17
        /*001a*/ 	.short	(.L_8593 - .L_8592)
.L_8592:
        /*001c*/ 	.word	0x00000000
        /*0020*/ 	.short	0x0002
        /*0022*/ 	.short	0x0c49
        /*0024*/ 	.byte	0x00, 0xf0, 0x05, 0x00


	//----- nvinfo : EIATTR_KPARAM_INFO
	.align		4
.L_8593:
        /*0028*/ 	.byte	0x04, 0x17
        /*002a*/ 	.short	(.L_8595 - .L_8594)
.L_8594:
        /*002c*/ 	.word	0x00000000
        /*0030*/ 	.short	0x0001
        /*0032*/ 	.short	0x0c48
        /*0034*/ 	.byte	0x00, 0xf0, 0x05, 0x00


	//----- nvinfo : EIATTR_KPARAM_INFO
	.align		4
.L_8595:
        /*0038*/ 	.byte	0x04, 0x17
        /*003a*/ 	.short	(.L_8597 - .L_8596)
.L_8596:
        /*003c*/ 	.word	0x00000000
        /*0040*/ 	.short	0x0000
        /*0042*/ 	.short	0x0000
        /*0044*/ 	.byte	0x00, 0xf0, 0x21, 0x31


	//----- nvinfo : EIATTR_SPARSE_MMA_MASK
	.align		4
.L_8597:
        /*0048*/ 	.byte	0x03, 0x50
        /*004a*/ 	.short	0x0000


	//----- nvinfo : EIATTR_MAXREG_COUNT
	.align		4
        /*004c*/ 	.byte	0x03, 0x1b
        /*004e*/ 	.short	0x0080


	//----- nvinfo : EIATTR_MERCURY_ISA_VERSION
	.align		4
        /*0050*/ 	.byte	0x03, 0x5f
        /*0052*/ 	.short	0x0101


	//----- nvinfo : EIATTR_VRC_CTA_INIT_COUNT
	.align		4
        /*0054*/ 	.byte	0x02, 0x4a
	.zero		1
	.zero		1


	//----- nvinfo : EIATTR_EXIT_INSTR_OFFSETS
	.align		4
        /*0058*/ 	.byte	0x04, 0x1c
        /*005a*/ 	.short	(.L_8599 - .L_8598)


	//   ....[0]....
.L_8598:
        /*005c*/ 	.word	0x000001a0


	//   ....[1]....
        /*0060*/ 	.word	0x000007d0


	//   ....[2]....
        /*0064*/ 	.word	0x00000820


	//   ....[3]....
        /*0068*/ 	.word	0x00000b00


	//----- nvinfo : EIATTR_MAX_THREADS
	.align		4
.L_8599:
        /*006c*/ 	.byte	0x04, 0x05
        /*006e*/ 	.short	(.L_8601 - .L_8600)
.L_8600:
        /*0070*/ 	.word	0x00000200
        /*0074*/ 	.word	0x00000001
        /*0078*/ 	.word	0x00000001


	//----- nvinfo : EIATTR_CRS_STACK_SIZE
	.align		4
.L_8601:
        /*007c*/ 	.byte	0x04, 0x1e
        /*007e*/ 	.short	(.L_8603 - .L_8602)
.L_8602:
        /*0080*/ 	.word	0x00000000


	//----- nvinfo : EIATTR_CBANK_PARAM_SIZE
	.align		4
.L_8603:
        /*0084*/ 	.byte	0x03, 0x19
        /*0086*/ 	.short	0x0c50


	//----- nvinfo : EIATTR_PARAM_CBANK
	.align		4
        /*0088*/ 	.byte	0x04, 0x0a
        /*008a*/ 	.short	(.L_8605 - .L_8604)
	.align		4
.L_8604:
        /*008c*/ 	.word	index@(.nv.constant0._ZN2at6native55_GLOBAL__N__de093ff9_22_ForeachBinaryOpList_cu_a911ec4325multi_tensor_apply_kernelINS1_18TensorListMetadataILi3EEENS1_24BinaryOpListAlphaFunctorIN3c104HalfELi3ELi2ELi2EEEJSt7dividesIfEfEEEvT_T0_DpT1_)
        /*0090*/ 	.short	0x0380
        /*0092*/ 	.short	0x0c50


	//----- nvinfo : EIATTR_SW_WAR
	.align		4
.L_8605:
        /*0094*/ 	.byte	0x04, 0x36
        /*0096*/ 	.short	(.L_8607 - .L_8606)
.L_8606:
        /*0098*/ 	.word	0x00000008
.L_8607:


//--------------------- .nv.info._ZN2at6native55_GLOBAL__N__de093ff9_22_ForeachBinaryOpList_cu_a911ec4325multi_tensor_apply_kernelINS1_18TensorListMetadataILi3EEENS1_24BinaryOpListAlphaFunctorIN3c108BFloat16ELi3ELi2ELi2EEEJSt7dividesIfEfEEEvT_T0_DpT1_ --------------------------
	.section	.nv.info._ZN2at6native55_GLOBAL__N__de093ff9_22_ForeachBinaryOpList_cu_a911ec4325multi_tensor_apply_kernelINS1_18TensorListMetadataILi3EEENS1_24BinaryOpListAlphaFunctorIN3c108BFloat16ELi3ELi2ELi2EEEJSt7dividesIfEfEEEvT_T0_DpT1_,"",@"SHT_CUDA_INFO"
	.sectionflags	@""
	.align	4


	//----- nvinfo : EIATTR_CUDA_API_VERSION
	.align		4
        /*0000*/ 	.byte	0x04, 0x37
        /*0002*/ 	.short	(.L_8609 - .L_8608)
.L_8608:
        /*0004*/ 	.word	0x00000082


	//----- nvinfo : EIATTR_KPARAM_INFO
	.align		4
.L_8609:
        /*0008*/ 	.byte	0x04, 0x17
        /*000a*/ 	.short	(.L_8611 - .L_8610)
.L_8610:
        /*000c*/ 	.word	0x00000000
        /*0010*/ 	.short	0x0003
        /*0012*/ 	.short	0x0c4c
        /*0014*/ 	.byte	0x00, 0xf0, 0x11, 0x00


	//----- nvinfo : EIATTR_KPARAM_INFO
	.align		4
.L_8611:
        /*0018*/ 	.byte	0x04, 0x17
        /*001a*/ 	.short	(.L_8613 - .L_8612)
.L_8612:
        /*001c*/ 	.word	0x00000000
        /*0020*/ 	.short	0x0002
        /*0022*/ 	.short	0x0c49
        /*0024*/ 	.byte	0x00, 0xf0, 0x05, 0x00


	//----- nvinfo : EIATTR_KPARAM_INFO
	.align		4
.L_8613:
        /*0028*/ 	.byte	0x04, 0x17
        /*002a*/ 	.short	(.L_8615 - .L_8614)
.L_8614:
        /*002c*/ 	.word	0x00000000
        /*0030*/ 	.short	0x0001
        /*0032*/ 	.short	0x0c48
        /*0034*/ 	.byte	0x00, 0xf0, 0x05, 0x00


	//----- nvinfo : EIATTR_KPARAM_INFO
	.align		4
.L_8615:
        /*0038*/ 	.byte	0x04, 0x17
        /*003a*/ 	.short	(.L_8617 - .L_8616)
.L_8616:
        /*003c*/ 	.word	0x00000000
        /*0040*/ 	.short	0x0000
        /*0042*/ 	.short	0x0000
        /*0044*/ 	.byte	0x00, 0xf0, 0x21, 0x31


	//----- nvinfo : EIATTR_SPARSE_MMA_MASK
	.align		4
.L_8617:
        /*0048*/ 	.byte	0x03, 0x50
        /*004a*/ 	.short	0x0000


	//----- nvinfo : EIATTR_MAXREG_COUNT
	.align		4
        /*004c*/ 	.byte	0x03, 0x1b
        /*004e*/ 	.short	0x0080


	//----- nvinfo : EIATTR_MERCURY_ISA_VERSION
	.align		4
        /*0050*/ 	.byte	0x03, 0x5f
        /*0052*/ 	.short	0x0101


	//----- nvinfo : EIATTR_VRC_CTA_INIT_COUNT
	.align		4
        /*0054*/ 	.byte	0x02, 0x4a
	.zero		1
	.zero		1


	//----- nvinfo : EIATTR_EXIT_INSTR_OFFSETS
	.align		4
        /*0058*/ 	.byte	0x04, 0x1c
        /*005a*/ 	.short	(.L_8619 - .L_8618)


	//   ....[0]....
.L_8618:
        /*005c*/ 	.word	0x000001a0


	//   ....[1]....
        /*0060*/ 	.word	0x000007d0


	//   ....[2]....
        /*0064*/ 	.word	0x00000820


	//   ....[3]....
        /*0068*/ 	.word	0x00000b40


	//----- nvinfo : EIATTR_MAX_THREADS
	.align		4
.L_8619:
        /*006c*/ 	.byte	0x04, 0x05
        /*006e*/ 	.short	(.L_8621 - .L_8620)
.L_8620:
        /*0070*/ 	.word	0x00000200
        /*0074*/ 	.word	0x00000001
        /*0078*/ 	.word	0x00000001


	//----- nvinfo : EIATTR_CRS_STACK_SIZE
	.align		4
.L_8621:
        /*007c*/ 	.byte	0x04, 0x1e
        /*007e*/ 	.short	(.L_8623 - .L_8622)
.L_8622:
        /*0080*/ 	.word	0x00000000


	//----- nvinfo : EIATTR_CBANK_PARAM_SIZE
	.align		4
.L_8623:
        /*0084*/ 	.byte	0x03, 0x19
        /*0086*/ 	.short	0x0c50


	//----- nvinfo : EIATTR_PARAM_CBANK
	.align		4
        /*0088*/ 	.byte	0x04, 0x0a
        /*008a*/ 	.short	(.L_8625 - .L_8624)
	.align		4
.L_8624:
        /*008c*/ 	.word	index@(.nv.constant0._ZN2at6native55_GLOBAL__N__de093ff9_22_ForeachBinaryOpList_cu_a911ec4325multi_tensor_apply_kernelINS1_18TensorListMetadataILi3EEENS1_24BinaryOpListAlphaFunctorIN3c108BFloat16ELi3ELi2ELi2EEEJSt7dividesIfEfEEEvT_T0_DpT1_)
        /*0090*/ 	.short	0x0380
        /*0092*/ 	.short	0x0c50


	//----- nvinfo : EIATTR_SW_WAR
	.align		4
.L_8625:
        /*0094*/ 	.byte	0x04, 0x36
        /*0096*/ 	.short	(.L_8627 - .L_8626)
.L_8626:
        /*0098*/ 	.word	0x00000008
.L_8627:


//--------------------- .nv.info._ZN2at6native55_GLOBAL__N__de093ff9_22_ForeachBinaryOpList_cu_a911ec4325multi_tensor_apply_kernelINS1_18TensorListMetadataILi3EEENS1_24BinaryOpListAlphaFunctorIbLi3ELi2ELi2EEEJSt7dividesIbEbEEEvT_T0_DpT1_ --------------------------
	.section	.nv.info._ZN2at6native55_GLOBAL__N__de093ff9_22_ForeachBinaryOpList_cu_a911ec4325multi_tensor_apply_kernelINS1_18TensorListMetadataILi3EEENS1_24BinaryOpListAlphaFunctorIbLi3ELi2ELi2EEEJSt7dividesIbEbEEEvT_T0_DpT1_,"",@"SHT_CUDA_INFO"
	.sectionflags	@""
	.align	4


	//----- nvinfo : EIATTR_CUDA_API_VERSION
	.align		4
        /*0000*/ 	.byte	0x04, 0x37
        /*0002*/ 	.short	(.L_8629 - .L_8628)
.L_8628:
        /*0004*/ 	.word	0x00000082


	//----- nvinfo : EIATTR_KPARAM_INFO
	.align		4
.L_8629:
        /*0008*/ 	.byte	0x04, 0x17
        /*000a*/ 	.short	(.L_8631 - .L_8630)
.L_8630:
        /*000c*/ 	.word	0x00000000
        /*0010*/ 	.short	0x0003
        /*0012*/ 	.short	0x0c4a
        /*0014*/ 	.byte	0x00, 0xf0, 0x05, 0x00


	//----- nvinfo : EIATTR_KPARAM_INFO
	.align		4
.L_8631:
        /*0018*/ 	.byte	0x04, 0x17
        /*001a*/ 	.short	(.L_8633 - .L_8632)
.L_8632:
        /*001c*/ 	.word	0x00000000
        /*0020*/ 	.short	0x0002
        /*0022*/ 	.short	0x0c49
        /*0024*/ 	.byte	0x00, 0xf0, 0x05, 0x00


	//----- nvinfo : EIATTR_KPARAM_INFO
	.align		4
.L_8633:
        /*0028*/ 	.byte	0x04, 0x17
        /*002a*/ 	.short	(.L_8635 - .L_8634)
.L_8634:
        /*002c*/ 	.word	0x00000000
        /*0030*/ 	.short	0x0001
        /*0032*/ 	.short	0x0c48
        /*0034*/ 	.byte	0x00, 0xf0, 0x05, 0x00


	//----- nvinfo : EIATTR_KPARAM_INFO
	.align		4
.L_8635:
        /*0038*/ 	.byte	0x04, 0x17
        /*003a*/ 	.short	(.L_8637 - .L_8636)
.L_8636:
        /*003c*/ 	.word	0x00000000
        /*0040*/ 	.short	0x0000
        /*0042*/ 	.short	0x0000
        /*0044*/ 	.byte	0x00, 0xf0, 0x21, 0x31


	//----- nvinfo : EIATTR_SPARSE_MMA_MASK
	.align		4
.L_8637:
        /*0048*/ 	.byte	0x03, 0x50
        /*004a*/ 	.short	0x0000


	//----- nvinfo : EIATTR_MAXREG_COUNT
	.align		4
        /*004c*/ 	.byte	0x03, 0x1b
        /*004e*/ 	.short	0x0080


	//----- nvinfo : EIATTR_MERCURY_ISA_VERSION
	.align		4
        /*0050*/ 	.byte	0x03, 0x5f
        /*0052*/ 	.short	0x0101


	//----- nvinfo : EIATTR_VRC_CTA_INIT_COUNT
	.align		4
        /*0054*/ 	.byte	0x02, 0x4a
	.zero		1
	.zero		1


	//----- nvinfo : EIATTR_EXIT_INSTR_OFFSETS
	.align		4
        /*0058*/ 	.byte	0x04, 0x1c
        /*005a*/ 	.short	(.L_8639 - .L_8638)


	//   ....[0]....
.L_8638:
        /*005c*/ 	.word	0x00000190


	//   ....[1]....
        /*0060*/ 	.word	0x00000690


	//   ....[2]....
        /*0064*/ 	.word	0x000006e0


	//   ....[3]....
        /*0068*/ 	.word	0x00000910


	//----- nvinfo : EIATTR_MAX_THREADS
	.align		4
.L_8639:
        /*006c*/ 	.byte	0x04, 0x05
        /*006e*/ 	.short	(.L_8641 - .L_8640)
.L_8640:
        /*0070*/ 	.word	0x00000200
        /*0074*/ 	.word	0x00000001
        /*0078*/ 	.word	0x00000001


	//----- nvinfo : EIATTR_CRS_STACK_SIZE
	.align		4
.L_8641:
        /*007c*/ 	.byte	0x04, 0x1e
        /*007e*/ 	.short	(.L_8643 - .L_8642)
.L_8642:
        /*0080*/ 	.word	0x00000000


	//----- nvinfo : EIATTR_CBANK_PARAM_SIZE
	.align		4
.L_8643:
        /*0084*/ 	.byte	0x03, 0x19
        /*0086*/ 	.short	0x0c4b


	//----- nvinfo : EIATTR_PARAM_CBANK
	.align		4
        /*0088*/ 	.byte	0x04, 0x0a
        /*008a*/ 	.short	(.L_8645 - .L_8644)
	.align		4
.L_8644:
        /*008c*/ 	.word	index@(.nv.constant0._ZN2at6native55_GLOBAL__N__de093ff9_22_ForeachBinaryOpList_cu_a911ec4325multi_tensor_apply_kernelINS1_18TensorListMetadataILi3EEENS1_24BinaryOpListAlphaFunctorIbLi3ELi2ELi2EEEJSt7dividesIbEbEEEvT_T0_DpT1_)
        /*0090*/ 	.short	0x0380
        /*0092*/ 	.short	0x0c4b


	//----- nvinfo : EIATTR_SW_WAR
	.align		4
.L_8645:
        /*0094*/ 	.byte	0x04, 0x36
        /*0096*/ 	.short	(.L_8647 - .L_8646)
.L_8646:
        /*0098*/ 	.word	0x00000008
.L_8647:


//--------------------- .nv.info._ZN2at6native55_GLOBAL__N__de093ff9_22_ForeachBinaryOpList_cu_a911ec4325multi_tensor_apply_kernelINS1_18TensorListMetadataILi3EEENS1_24BinaryOpListAlphaFunctorIN3c107complexIfEELi3ELi2ELi2EEEJSt7dividesIS8_ES8_EEEvT_T0_DpT1_ --------------------------
	.section	.nv.info._ZN2at6native55_GLOBAL__N__de093ff9_22_ForeachBinaryOpList_cu_a911ec4325multi_tensor_apply_kernelINS1_18TensorListMetadataILi3EEENS1_24BinaryOpListAlphaFunctorIN3c107complexIfEELi3ELi2ELi2EEEJSt7dividesIS8_ES8_EEEvT_T0_DpT1_,"",@"SHT_CUDA_INFO"
	.sectionflags	@""
	.align	4


	//----- nvinfo : EIATTR_CUDA_API_VERSION
	.align		4
        /*0000*/ 	.byte	0x04, 0x37
        /*0002*/ 	.short	(.L_8649 - .L_8648)
.L_8648:
        /*0004*/ 	.word	0x00000082


	//----- nvinfo : EIATTR_KPARAM_INFO
	.align		4
.L_8649:
        /*0008*/ 	.byte	0x04, 0x17
        /*000a*/ 	.short	(.L_8651 - .L_8650)
.L_8650:
        /*000c*/ 	.word	0x00000000
        /*0010*/ 	.short	0x0003
        /*0012*/ 	.short	0x0c50
        /*0014*/ 	.byte	0x00, 0xf0, 0x21, 0x00


	//----- nvinfo : EIATTR_KPARAM_INFO
	.align		4
.L_8651:
        /*0018*/ 	.byte	0x04, 0x17
        /*001a*/ 	.short	(.L_8653 - .L_8652)
.L_8652:
        /*001c*/ 	.word	0x00000000
        /*0020*/ 	.short	0x0002
        /*0022*/ 	.short	0x0c49
        /*0024*/ 	.byte	0x00, 0xf0, 0x05, 0x00


	//----- nvinfo : EIATTR_KPARAM_INFO
	.align		4
.L_8653:
        /*0028*/ 	.byte	0x04, 0x17
        /*002a*/ 	.short	(.L_8655 - .L_8654)
.L_8654:
        /*002c*/ 	.word	0x00000000
        /*0030*/ 	.short	0x0001
        /*0032*/ 	.short	0x0c48
        /*0034*/ 	.byte	0x00, 0xf0, 0x05, 0x00


	//----- nvinfo : EIATTR_KPARAM_INFO
	.align		4
.L_8655:
        /*0038*/ 	.byte	0x04, 0x17
        /*003a*/ 	.short	(.L_8657 - .L_8656)
.L_8656:
        /*003c*/ 	.word	0x00000000
        /*0040*/ 	.short	0x0000
        /*0042*/ 	.short	0x0000
        /*0044*/ 	.byte	0x00, 0xf0, 0x21, 0x31


	//----- nvinfo : EIATTR_SPARSE_MMA_MASK
	.align		4
.L_8657:
        /*0048*/ 	.byte	0x03, 0x50
        /*004a*/ 	.short	0x0000


	//----- nvinfo : EIATTR_MAXREG_COUNT
	.align		4
        /*004c*/ 	.byte	0x03, 0x1b
        /*004e*/ 	.short	0x0080


	//----- nvinfo : EIATTR_MERCURY_ISA_VERSION
	.align		4
        /*0050*/ 	.byte	0x03, 0x5f
        /*0052*/ 	.short	0x0101


	//----- nvinfo : EIATTR_VRC_CTA_INIT_COUNT
	.align		4
        /*0054*/ 	.byte	0x02, 0x4a
	.zero		1
	.zero		1


	//----- nvinfo : EIATTR_EXIT_INSTR_OFFSETS
	.align		4
        /*0058*/ 	.byte	0x04, 0x1c
        /*005a*/ 	.short	(.L_8659 - .L_8658)


	//   ....[0]....
.L_8658:
        /*005c*/ 	.word	0x000001a0


	//   ....[1]....
        /*0060*/ 	.word	0x00000f10


	//   ....[2]....
        /*0064*/ 	.word	0x00000f60


	//   ....[3]....
        /*0068*/ 	.word	0x000019a0


	//----- nvinfo : EIATTR_MAX_THREADS
	.align		4
.L_8659:
        /*006c*/ 	.byte	0x04, 0x05
        /*006e*/ 	.short	(.L_8661 - .L_8660)
.L_8660:
        /*0070*/ 	.word	0x00000200
        /*0074*/ 	.word	0x00000001
        /*0078*/ 	.word	0x00000001


	//----- nvinfo : EIATTR_CRS_STACK_SIZE
	.align		4
.L_8661:
        /*007c*/ 	.byte	0x04, 0x1e
        /*007e*/ 	.short	(.L_8663 - .L_8662)
.L_8662:
        /*0080*/ 	.word	0x00000000


	//----- nvinfo : EIATTR_CBANK_PARAM_SIZE
	.align		4
.L_8663:
        /*0084*/ 	.byte	0x03, 0x19
        /*0086*/ 	.short	0x0c58


	//----- nvinfo : EIATTR_PARAM_CBANK
	.align		4
        /*0088*/ 	.byte	0x04, 0x0a
        /*008a*/ 	.short	(.L_8665 - .L_8664)
	.align		4
.L_8664:
        /*008c*/ 	.word	index@(.nv.constant0._ZN2at6native55_GLOBAL__N__de093ff9_22_ForeachBinaryOpList_cu_a911ec4325multi_tensor_apply_kernelINS1_18TensorListMetadataILi3EEENS1_24BinaryOpListAlphaFunctorIN3c107complexIfEELi3ELi2ELi2EEEJSt7dividesIS8_ES8_EEEvT_T0_DpT1_)
        /*0090*/ 	.short	0x0380
        /*0092*/ 	.short	0x0c58


	//----- nvinfo : EIATTR_SW_WAR
	.align		4
.L_8665:
        /*0094*/ 	.byte	0x04, 0x36
        /*0096*/ 	.short	(.L_8667 - .L_8666)
.L_8666:
        /*0098*/ 	.word	0x00000008
.L_8667:


//--------------------- .nv.info._ZN2at6native55_GLOBAL__N__de093ff9_22_ForeachBinaryOpList_cu_a911ec4325multi_tensor_apply_kernelINS1_18TensorListMetadataILi3EEENS1_24BinaryOpListAlphaFunctorIN3c107complexIdEELi3ELi2ELi2EEEJSt7dividesIS8_ES8_EEEvT_T0_DpT1_ --------------------------
	.section	.nv.info._ZN2at6native55_GLOBAL__N__de093ff9_22_ForeachBinaryOpList_cu_a911ec4325multi_tensor_apply_kernelINS1_18TensorListMetadataILi3EEENS1_24BinaryOpListAlphaFunctorIN3c107complexIdEELi3ELi2ELi2EEEJSt7dividesIS8_ES8_EEEvT_T0_DpT1_,"",@"SHT_CUDA_INFO"
	.sectionflags	@""
	.align	4


	//----- nvinfo : EIATTR_CUDA_API_VERSION
	.align		4
        /*0000*/ 	.byte	0x04, 0x37
        /*0002*/ 	.short	(.L_8669 - .L_8668)
.L_8668:
        /*0004*/ 	.word	0x00000082


	//----- nvinfo : EIATTR_KPARAM_INFO
	.align		4
.L_8669:
        /*0008*/ 	.byte	0x04, 0x17
        /*000a*/ 	.short	(.L_8671 - .L_8670)
.L_8670:
        /*000c*/ 	.word	0x00000000
        /*0010*/ 	.short	0x0003
        /*0012*/ 	.short	0x0c50
        /*0014*/ 	.byte	0x00, 0xf0, 0x41, 0x00


	//----- nvinfo : EIATTR_KPARAM_INFO
	.align		4
.L_8671:
        /*0018*/ 	.byte	0x04, 0x17
        /*001a*/ 	.short	(.L_8673 - .L_8672)
.L_8672:
        /*001c*/ 	.word	0x00000000
        /*0020*/ 	.short	0x0002
        /*0022*/ 	.short	0x0c49
        /*0024*/ 	.byte	0x00, 0xf0, 0x05, 0x00


	//----- nvinfo : EIATTR_KPARAM_INFO
	.align		4
.L_8673:
        /*0028*/ 	.byte	0x04, 0x17
        /*002a*/ 	.short	(.L_8675 - .L_8674)
.L_8674:
        /*002c*/ 	.word	0x00000000
        /*0030*/ 	.short	0x0001
        /*0032*/ 	.short	0x0c48
        /*0034*/ 	.byte	0x00, 0xf0, 0x05, 0x00


	//----- nvinfo : EIATTR_KPARAM_INFO
	.align		4
.L_8675:
        /*0038*/ 	.byte	0x04, 0x17
        /*003a*/ 	.short	(.L_8677 - .L_8676)
.L_8676:
        /*003c*/ 	.word	0x00000000
        /*0040*/ 	.short	0x0000
        /*0042*/ 	.short	0x0000
        /*0044*/ 	.byte	0x00, 0xf0, 0x21, 0x31


	//----- nvinfo : EIATTR_SPARSE_MMA_MASK
	.align		4
.L_8677:
        /*0048*/ 	.byte	0x03, 0x50
        /*004a*/ 	.short	0x0000


	//----- nvinfo : EIATTR_MAXREG_COUNT
	.align		4
        /*004c*/ 	.byte	0x03, 0x1b
        /*004e*/ 	.short	0x0080


	//----- nvinfo : EIATTR_MERCURY_ISA_VERSION
	.align		4
        /*0050*/ 	.byte	0x03, 0x5f
        /*0052*/ 	.short	0x0101


	//----- nvinfo : EIATTR_VRC_CTA_INIT_COUNT
	.align		4
        /*0054*/ 	.byte	0x02, 0x4a
	.zero		1
	.zero		1


	//----- nvinfo : EIATTR_EXIT_INSTR_OFFSETS
	.align		4
        /*0058*/ 	.byte	0x04, 0x1c
        /*005a*/ 	.short	(.L_8679 - .L_8678)


	//   ....[0]....
.L_8678:
        /*005c*/ 	.word	0x000001a0


	//   ....[1]....
        /*0060*/ 	.word	0x00006070


	//   ....[2]....
        /*0064*/ 	.word	0x000060c0


	//   ....[3]....
        /*0068*/ 	.word	0x0000bb70


	//----- nvinfo : EIATTR_MAX_THREADS
	.align		4
.L_8679:
        /*006c*/ 	.byte	0x04, 0x05
        /*006e*/ 	.short	(.L_8681 - .L_8680)
.L_8680:
        /*0070*/ 	.word	0x00000200
        /*0074*/ 	.word	0x00000001
        /*0078*/ 	.word	0x00000001


	//----- nvinfo : EIATTR_CRS_STACK_SIZE
	.align		4
.L_8681:
        /*007c*/ 	.byte	0x04, 0x1e
        /*007e*/ 	.short	(.L_8683 - .L_8682)
.L_8682:
        /*0080*/ 	.word	0x00000000


	//----- nvinfo : EIATTR_CBANK_PARAM_SIZE
	.align		4
.L_8683:
        /*0084*/ 	.byte	0x03, 0x19
        /*0086*/ 	.short	0x0c60


	//----- nvinfo : EIATTR_PARAM_CBANK
	.align		4
        /*0088*/ 	.byte	0x04, 0x0a
        /*008a*/ 	.short	(.L_8685 - .L_8684)
	.align		4
.L_8684:
        /*008c*/ 	.word	index@(.nv.constant0._ZN2at6native55_GLOBAL__N__de093ff9_22_ForeachBinaryOpList_cu_a911ec4325multi_tensor_apply_kernelINS1_18TensorListMetadataILi3EEENS1_24BinaryOpListAlphaFunctorIN3c107complexIdEELi3ELi2ELi2EEEJSt7dividesIS8_ES8_EEEvT_T0_DpT1_)
        /*0090*/ 	.short	0x0380
        /*0092*/ 	.short	0x0c60


	//----- nvinfo : EIATTR_SW_WAR
	.align		4
.L_8685:
        /*0094*/ 	.byte	0x04, 0x36
        /*0096*/ 	.short	(.L_8687 - .L_8686)
.L_8686:
        /*0098*/ 	.word	0x00000008
.L_8687:


//--------------------- .nv.info._ZN2at6native55_GLOBAL__N__de093ff9_22_ForeachBinaryOpList_cu_a911ec4325multi_tensor_apply_kernelINS1_18TensorListMetadataILi3EEENS1_24BinaryOpListAlphaFunctorIfLi3ELi2ELi2EEEJSt7dividesIfEfEEEvT_T0_DpT1_ --------------------------
	.section	.nv.info._ZN2at6native55_GLOBAL__N__de093ff9_22_ForeachBinaryOpList_cu_a911ec4325multi_tensor_apply_kernelINS1_18TensorListMetadataILi3EEENS1_24BinaryOpListAlphaFunctorIfLi3ELi2ELi2EEEJSt7dividesIfEfEEEvT_T0_DpT1_,"",@"SHT_CUDA_INFO"
	.sectionflags	@""
	.align	4


	//----- nvinfo : EIATTR_CUDA_API_VERSION
	.align		4
        /*0000*/ 	.byte	0x04, 0x37
        /*0002*/ 	.short	(.L_8689 - .L_8688)
.L_8688:
        /*0004*/ 	.word	0x00000082


	//----- nvinfo : EIATTR_KPARAM_INFO
	.align		4
.L_8689:
        /*0008*/ 	.byte	0x04, 0x17
        /*000a*/ 	.short	(.L_8691 - .L_8690)
.L_8690:
        /*000c*/ 	.word	0x00000000
        /*0010*/ 	.short	0x0003
        /*0012*/ 	.short	0x0c4c
        /*0014*/ 	.byte	0x00, 0xf0, 0x11, 0x00


	//----- nvinfo : EIATTR_KPARAM_INFO
	.align		4
.L_8691:
        /*0018*/ 	.byte	0x04, 0x17
        /*001a*/ 	.short	(.L_8693 - .L_8692)
.L_8692:
        /*001c*/ 	.word	0x00000000
        /*0020*/ 	.short	0x0002
        /*0022*/ 	.short	0x0c49
        /*0024*/ 	.byte	0x00, 0xf0, 0x05, 0x00


	//----- nvinfo : EIATTR_KPARAM_INFO
	.align		4
.L_8693:
        /*0028*/ 	.byte	0x04, 0x17
        /*002a*/ 	.short	(.L_8695 - .L_8694)
.L_8694:
        /*002c*/ 	.word	0x00000000
        /*0030*/ 	.short	0x0001
        /*0032*/ 	.short	0x0c48
        /*0034*/ 	.byte	0x00, 0xf0, 0x05, 0x00


	//----- nvinfo : EIATTR_KPARAM_INFO
	.align		4
.L_8695:
        /*0038*/ 	.byte	0x04, 0x17
        /*003a*/ 	.short	(.L_8697 - .L_8696)
.L_8696:
        /*003c*/ 	.word	0x00000000
        /*0040*/ 	.short	0x0000
        /*0042*/ 	.short	0x0000
        /*0044*/ 	.byte	0x00, 0xf0, 0x21, 0x31


	//----- nvinfo : EIATTR_SPARSE_MMA_MASK
	.align		4
.L_8697:
        /*0048*/ 	.byte	0x03, 0x50
        /*004a*/ 	.short	0x0000


	//----- nvinfo : EIATTR_MAXREG_COUNT
	.align		4
        /*004c*/ 	.byte	0x03, 0x1b
        /*004e*/ 	.short	0x0080


	//----- nvinfo : EIATTR_MERCURY_ISA_VERSION
	.align		4
        /*0050*/ 	.byte	0x03, 0x5f
        /*0052*/ 	.short	0x0101


	//----- nvinfo : EIATTR_VRC_CTA_INIT_COUNT
	.align		4
        /*0054*/ 	.byte	0x02, 0x4a
	.zero		1
	.zero		1


	//----- nvinfo : EIATTR_EXIT_INSTR_OFFSETS
	.align		4
        /*0058*/ 	.byte	0x04, 0x1c
        /*005a*/ 	.short	(.L_8699 - .L_8698)


	//   ....[0]....
.L_8698:
        /*005c*/ 	.word	0x000001a0


	//   ....[1]....
        /*0060*/ 	.word	0x000006f0


	//   ....[2]....
        /*0064*/ 	.word	0x00000740


	//   ....[3]....
        /*0068*/ 	.word	0x00000980


	//----- nvinfo : EIATTR_MAX_THREADS
	.align		4
.L_8699:
        /*006c*/ 	.byte	0x04, 0x05
        /*006e*/ 	.short	(.L_8701 - .L_8700)
.L_8700:
        /*0070*/ 	.word	0x00000200
        /*0074*/ 	.word	0x00000001
        /*0078*/ 	.word	0x00000001


	//----- nvinfo : EIATTR_CRS_STACK_SIZE
	.align		4
.L_8701:
        /*007c*/ 	.byte	0x04, 0x1e
        /*007e*/ 	.short	(.L_8703 - .L_8702)
.L_8702:
        /*0080*/ 	.word	0x00000000


	//----- nvinfo : EIATTR_CBANK_PARAM_SIZE
	.align		4
.L_8703:
        /*0084*/ 	.byte	0x03, 0x19
        /*0086*/ 	.short	0x0c50


	//----- nvinfo : EIATTR_PARAM_CBANK
	.align		4
        /*0088*/ 	.byte	0x04, 0x0a
        /*008a*/ 	.short	(.L_8705 - .L_8704)
	.align		4
.L_8704:
        /*008c*/ 	.word	index@(.nv.constant0._ZN2at6native55_GLOBAL__N__de093ff9_22_ForeachBinaryOpList_cu_a911ec4325multi_tensor_apply_kernelINS1_18TensorListMetadataILi3EEENS1_24BinaryOpListAlphaFunctorIfLi3ELi2ELi2EEEJSt7dividesIfEfEEEvT_T0_DpT1_)
        /*0090*/ 	.short	0x0380
        /*0092*/ 	.short	0x0c50


	//----- nvinfo : EIATTR_SW_WAR
	.align		4
.L_8705:
        /*0094*/ 	.byte	0x04, 0x36
        /*0096*/ 	.short	(.L_8707 - .L_8706)
.L_8706:
        /*0098*/ 	.word	0x00000008
.L_8707:


//--------------------- .nv.info._ZN2at6native55_GLOBAL__N__de093ff9_22_ForeachBinaryOpList_cu_a911ec4325multi_tensor_apply_kernelINS1_18TensorListMetadataILi3EEENS1_24BinaryOpListAlphaFunctorIdLi3ELi2ELi2EEEJSt7dividesIdEdEEEvT_T0_DpT1_ --------------------------
	.section	.nv.info._ZN2at6native55_GLOBAL__N__de093ff9_22_ForeachBinaryOpList_cu_a911ec4325multi_tensor_apply_kernelINS1_18TensorListMetadataILi3EEENS1_24BinaryOpListAlphaFunctorIdLi3ELi2ELi2EEEJSt7dividesIdEdEEEvT_T0_DpT1_,"",@"SHT_CUDA_INFO"
	.sectionflags	@""
	.align	4


	//----- nvinfo : EIATTR_CUDA_API_VERSION
	.align		4
        /*0000*/ 	.byte	0x04, 0x37
        /*0002*/ 	.short	(.L_8709 - .L_8708)
.L_8708:
        /*0004*/ 	.word	0x00000082


	//----- nvinfo : EIATTR_KPARAM_INFO
	.align		4
.L_8709:
        /*0008*/ 	.byte	0x04, 0x17
        /*000a*/ 	.short	(.L_8711 - .L_8710)
.L_8710:
        /*000c*/ 	.word	0x00000000
        /*0010*/ 	.short	0x0003
        /*0012*/ 	.short	0x0c50
        /*0014*/ 	.byte	0x00, 0xf0, 0x21, 0x00


	//----- nvinfo : EIATTR_KPARAM_INFO
	.align		4
.L_8711:
        /*0018*/ 	.byte	0x04, 0x17
        /*001a*/ 	.short	(.L_8713 - .L_8712)
.L_8712:
        /*001c*/ 	.word	0x00000000
        /*0020*/ 	.short	0x0002
        /*0022*/ 	.short	0x0c49
        /*0024*/ 	.byte	0x00, 0xf0, 0x05, 0x00


	//----- nvinfo : EIATTR_KPARAM_INFO
	.align		4
.L_8713:
        /*0028*/ 	.byte	0x04, 0x17
        /*002a*/ 	.short	(.L_8715 - .L_8714)
.L_8714:
        /*002c*/ 	.word	0x00000000
        /*0030*/ 	.short	0x0001
        /*0032*/ 	.short	0x0c48
        /*0034*/ 	.byte	0x00, 0xf0, 0x05, 0x00


	//----- nvinfo : EIATTR_KPARAM_INFO
	.align		4
.L_8715:
        /*0038*/ 	.byte	0x04, 0x17
        /*003a*/ 	.short	(.L_8717 - .L_8716)
.L_8716:
        /*003c*/ 	.word	0x00000000
        /*0040*/ 	.short	0x0000
        /*0042*/ 	.short	0x0000
        /*0044*/ 	.byte	0x00, 0xf0, 0x21, 0x31


	//----- nvinfo : EIATTR_SPARSE_MMA_MASK
	.align		4
.L_8717:
        /*0048*/ 	.byte	0x03, 0x50
        /*004a*/ 	.short	0x0000


	//----- nvinfo : EIATTR_MAXREG_COUNT
	.align		4
        /*004c*/ 	.byte	0x03, 0x1b
        /*004e*/ 	.short	0x0080


	//----- nvinfo : EIATTR_MERCURY_ISA_VERSION
	.align		4
        /*0050*/ 	.byte	0x03, 0x5f
        /*0052*/ 	.short	0x0101


	//----- nvinfo : EIATTR_VRC_CTA_INIT_COUNT
	.align		4
        /*0054*/ 	.byte	0x02, 0x4a
	.zero		1
	.zero		1


	//----- nvinfo : EIATTR_EXIT_INSTR_OFFSETS
	.align		4
        /*0058*/ 	.byte	0x04, 0x1c
        /*005a*/ 	.short	(.L_8719 - .L_8718)


	//   ....[0]....
.L_8718:
        /*005c*/ 	.word	0x000001a0


	//   ....[1]....
        /*0060*/ 	.word	0x00001410


	//   ....[2]....
        /*0064*/ 	.word	0x00001460


	//   ....[3]....
        /*0068*/ 	.word	0x00002380


	//----- nvinfo : EIATTR_MAX_THREADS
	.align		4
.L_8719:
        /*006c*/ 	.byte	0x04, 0x05
        /*006e*/ 	.short	(.L_8721 - .L_8720)
.L_8720:
        /*0070*/ 	.word	0x00000200
        /*0074*/ 	.word	0x00000001
        /*0078*/ 	.word	0x00000001


	//----- nvinfo : EIATTR_CRS_STACK_SIZE
	.align		4
.L_8721:
        /*007c*/ 	.byte	0x04, 0x1e
        /*007e*/ 	.short	(.L_8723 - .L_8722)
.L_8722:
        /*0080*/ 	.word	0x00000000


	//----- nvinfo : EIATTR_CBANK_PARAM_SIZE
	.align		4
.L_8723:
        /*0084*/ 	.byte	0x03, 0x19
        /*0086*/ 	.short	0x0c58


	//----- nvinfo : EIATTR_PARAM_CBANK
	.align		4
        /*0088*/ 	.byte	0x04, 0x0a
        /*008a*/ 	.short	(.L_8725 - .L_8724)
	.align		4
.L_8724:
        /*008c*/ 	.word	index@(.nv.constant0._ZN2at6native55_GLOBAL__N__de093ff9_22_ForeachBinaryOpList_cu_a911ec4325multi_tensor_apply_kernelINS1_18TensorListMetadataILi3EEENS1_24BinaryOpListAlphaFunctorIdLi3ELi2ELi2EEEJSt7dividesIdEdEEEvT_T0_DpT1_)
        /*0090*/ 	.short	0x0380
        /*0092*/ 	.short	0x0c58


	//----- nvinfo : EIATTR_SW_WAR
	.align		4
.L_8725:
        /*0094*/ 	.byte	0x04, 0x36
        /*0096*/ 	.short	(.L_8727 - .L_8726)
.L_8726:
        /*0098*/ 	.word	0x00000008
.L_8727:


//--------------------- .nv.info._ZN2at6native55_GLOBAL__N__de093ff9_22_ForeachBinaryOpList_cu_a911ec4325multi_tensor_apply_kernelINS1_18TensorListMetadataILi3EEENS1_24BinaryOpListAlphaFunctorIsLi3ELi2ELi2EEEJSt7dividesIsEsEEEvT_T0_DpT1_ --------------------------
	.section	.nv.info._ZN2at6native55_GLOBAL__N__de093ff9_22_ForeachBinaryOpList_cu_a911ec4325multi_tensor_apply_kernelINS1_18TensorListMetadataILi3EEENS1_24BinaryOpListAlphaFunctorIsLi3ELi2ELi2EEEJSt7dividesIsEsEEEvT_T0_DpT1_,"",@"SHT_CUDA_INFO"
	.sectionflags	@""
	.align	4


	//----- nvinfo : EIATTR_CUDA_API_VERSION
	.align		4
        /*0000*/ 	.byte	0x04, 0x37
        /*0002*/ 	.short	(.L_8729 - .L_8728)
.L_8728:
        /*0004*/ 	.word	0x00000082


	//----- nvinfo : EIATTR_KPARAM_INFO
	.align		4
.L_8729:
        /*0008*/ 	.byte	0x04, 0x17
        /*000a*/ 	.short	(.L_8731 - .L_8730)
.L_8730:
        /*000c*/ 	.word	0x00000000
        /*0010*/ 	.short	0x0003
        /*0012*/ 	.short	0x0c4a
        /*0014*/ 	.byte	0x00, 0xf0, 0x09, 0x00


	//----- nvinfo : EIATTR_KPARAM_INFO
	.align		4
.L_8731:
        /*0018*/ 	.byte	0x04, 0x17
        /*001a*/ 	.short	(.L_8733 - .L_8732)
.L_8732:
        /*001c*/ 	.word	0x00000000
        /*0020*/ 	.short	0x0002
        /*0022*/ 	.short	0x0c49
        /*0024*/ 	.byte	0x00, 0xf0, 0x05, 0x00


	//----- nvinfo : EIATTR_KPARAM_INFO
	.align		4
.L_8733:
        /*0028*/ 	.byte	0x04, 0x17
        /*002a*/ 	.short	(.L_8735 - .L_8734)
.L_8734:
        /*002c*/ 	.word	0x00000000
        /*0030*/ 	.short	0x0001
        /*0032*/ 	.short	0x0c48
        /*0034*/ 	.byte	0x00, 0xf0, 0x05, 0x00


	//----- nvinfo : EIATTR_KPARAM_INFO
	.align		4
.L_8735:
        /*0038*/ 	.byte	0x04, 0x17
        /*003a*/ 	.short	(.L_8737 - .L_8736)
.L_8736:
        /*003c*/ 	.word	0x00000000
        /*0040*/ 	.short	0x0000
        /*0042*/ 	.short	0x0000
        /*0044*/ 	.byte	0x00, 0xf0, 0x21, 0x31


	//----- nvinfo : EIATTR_SPARSE_MMA_MASK
	.align		4
.L_8737:
        /*0048*/ 	.byte	0x03, 0x50
        /*004a*/ 	.short	0x0000


	//----- nvinfo : EIATTR_MAXREG_COUNT
	.align		4
        /*004c*/ 	.byte	0x03, 0x1b
        /*004e*/ 	.short	0x0080


	//----- nvinfo : EIATTR_MERCURY_ISA_VERSION
	.align		4
        /*0050*/ 	.byte	0x03, 0x5f
        /*0052*/ 	.short	0x0101


	//----- nvinfo : EIATTR_VRC_CTA_INIT_COUNT
	.align		4
        /*0054*/ 	.byte	0x02, 0x4a
	.zero		1
	.zero		1


	//----- nvinfo : EIATTR_EXIT_INSTR_OFFSETS
	.align		4
        /*0058*/ 	.byte	0x04, 0x1c
        /*005a*/ 	.short	(.L_8739 - .L_8738)


	//   ....[0]....
.L_8738:
        /*005c*/ 	.word	0x000001a0


	//   ....[1]....
        /*0060*/ 	.word	0x00000d40


	//   ....[2]....
        /*0064*/ 	.word	0x00000d90


	//   ....[3]....
        /*0068*/ 	.word	0x000016a0


	//----- nvinfo : EIATTR_MAX_THREADS
	.align		4
.L_8739:
        /*006c*/ 	.byte	0x04, 0x05
        /*006e*/ 	.short	(.L_8741 - .L_8740)
.L_8740:
        /*0070*/ 	.word	0x00000200
        /*0074*/ 	.word	0x00000001
        /*0078*/ 	.word	0x00000001


	//----- nvinfo : EIATTR_CRS_STACK_SIZE
	.align		4
.L_8741:
        /*007c*/ 	.byte	0x04, 0x1e
        /*007e*/ 	.short	(.L_8743 - .L_8742)
.L_8742:
        /*0080*/ 	.word	0x00000000


	//----- nvinfo : EIATTR_CBANK_PARAM_SIZE
	.align		4
.L_8743:
        /*0084*/ 	.byte	0x03, 0x19
        /*0086*/ 	.short	0x0c4c


	//----- nvinfo : EIATTR_PARAM_CBANK
	.align		4
        /*0088*/ 	.byte	0x04, 0x0a
        /*008a*/ 	.short	(.L_8745 - .L_8744)
	.align		4
.L_8744:
        /*008c*/ 	.word	index@(.nv.constant0._ZN2at6native55_GLOBAL__N__de093ff9_22_ForeachBinaryOpList_cu_a911ec4325multi_tensor_apply_kernelINS1_18TensorListMetadataILi3EEENS1_24BinaryOpListAlphaFunctorIsLi3ELi2ELi2EEEJSt7dividesIsEsEEEvT_T0_DpT1_)
        /*0090*/ 	.short	0x0380
        /*0092*/ 	.short	0x0c4c


	//----- nvinfo : EIATTR_SW_WAR
	.align		4
.L_8745:
        /*0094*/ 	.byte	0x04, 0x36
        /*0096*/ 	.short	(.L_8747 - .L_8746)
.L_8746:
        /*0098*/ 	.word	0x00000008
.L_8747:


//--------------------- .nv.info._ZN2at6native55_GLOBAL__N__de093ff9_22_ForeachBinaryOpList_cu_a911ec4325multi_tensor_apply_kernelINS1_18TensorListMetadataILi3EEENS1_24BinaryOpListAlphaFunctorIlLi3ELi2ELi2EEEJSt7dividesIlElEEEvT_T0_DpT1_ --------------------------
	.section	.nv.info._ZN2at6native55_GLOBAL__N__de093ff9_22_ForeachBinaryOpList_cu_a911ec4325multi_tensor_apply_kernelINS1_18TensorListMetadataILi3EEENS1_24BinaryOpListAlphaFunctorIlLi3ELi2ELi2EEEJSt7dividesIlElEEEvT_T0_DpT1_,"",@"SHT_CUDA_INFO"
	.sectionflags	@""
	.align	4


	//----- nvinfo : EIATTR_CUDA_API_VERSION
	.align		4
        /*0000*/ 	.byte	0x04, 0x37
        /*0002*/ 	.short	(.L_8749 - .L_8748)
.L_8748:
        /*0004*/ 	.word	0x00000082


	//----- nvinfo : EIATTR_KPARAM_INFO
	.align		4
.L_8749:
        /*0008*/ 	.byte	0x04, 0x17
        /*000a*/ 	.short	(.L_8751 - .L_8750)
.L_8750:
        /*000c*/ 	.word	0x00000000
        /*0010*/ 	.short	0x0003
        /*0012*/ 	.short	0x0c50
        /*0014*/ 	.byte	0x00, 0xf0, 0x21, 0x00


	//----- nvinfo : EIATTR_KPARAM_INFO
	.align		4
.L_8751:
        /*0018*/ 	.byte	0x04, 0x17
        /*001a*/ 	.short	(.L_8753 - .L_8752)
.L_8752:
        /*001c*/ 	.word	0x00000000
        /*0020*/ 	.short	0x0002
        /*0022*/ 	.short	0x0c49
        /*0024*/ 	.byte	0x00, 0xf0, 0x05, 0x00


	//----- nvinfo : EIATTR_KPARAM_INFO
	.align		4
.L_8753:
        /*0028*/ 	.byte	0x04, 0x17
        /*002a*/ 	.short	(.L_8755 - .L_8754)
.L_8754:
        /*002c*/ 	.word	0x00000000
        /*0030*/ 	.short	0x0001
        /*0032*/ 	.short	0x0c48
        /*0034*/ 	.byte	0x00, 0xf0, 0x05, 0x00


	//----- nvinfo : EIATTR_KPARAM_INFO
	.align		4
.L_8755:
        /*0038*/ 	.byte	0x04, 0x17
        /*003a*/ 	.short	(.L_8757 - .L_8756)
.L_8756:
        /*003c*/ 	.word	0x00000000
        /*0040*/ 	.short	0x0000
        /*0042*/ 	.short	0x0000
        /*0044*/ 	.byte	0x00, 0xf0, 0x21, 0x31


	//----- nvinfo : EIATTR_SPARSE_MMA_MASK
	.align		4
.L_8757:
        /*0048*/ 	.byte	0x03, 0x50
        /*004a*/ 	.short	0x0000


	//----- nvinfo : EIATTR_MAXREG_COUNT
	.align		4
        /*004c*/ 	.byte	0x03, 0x1b
        /*004e*/ 	.short	0x0080


	//----- nvinfo : EIATTR_MERCURY_ISA_VERSION
	.align		4
        /*0050*/ 	.byte	0x03, 0x5f
        /*0052*/ 	.short	0x0101


	//----- nvinfo : EIATTR_VRC_CTA_INIT_COUNT
	.align		4
        /*0054*/ 	.byte	0x02, 0x4a
	.zero		1
	.zero		1


	//----- nvinfo : EIATTR_EXIT_INSTR_OFFSETS
	.align		4
        /*0058*/ 	.byte	0x04, 0x1c
        /*005a*/ 	.short	(.L_8759 - .L_8758)


	//   ....[0]....
.L_8758:
        /*005c*/ 	.word	0x000001a0


	//   ....[1]....
        /*0060*/ 	.word	0x00000fd0


	//   ....[2]....
        /*0064*/ 	.word	0x00001020


	//   ....[3]....
        /*0068*/ 	.word	0x00001ad0


	//----- nvinfo : EIATTR_MAX_THREADS
	.align		4
.L_8759:
        /*006c*/ 	.byte	0x04, 0x05
        /*006e*/ 	.short	(.L_8761 - .L_8760)
.L_8760:
        /*0070*/ 	.word	0x00000200
        /*0074*/ 	.word	0x00000001
        /*0078*/ 	.word	0x00000001


	//----- nvinfo : EIATTR_CRS_STACK_SIZE
	.align		4
.L_8761:
        /*007c*/ 	.byte	0x04, 0x1e
        /*007e*/ 	.short	(.L_8763 - .L_8762)
.L_8762:
        /*0080*/ 	.word	0x00000000


	//----- nvinfo : EIATTR_CBANK_PARAM_SIZE
	.align		4
.L_8763:
        /*0084*/ 	.byte	0x03, 0x19
        /*0086*/ 	.short	0x0c58


	//----- nvinfo : EIATTR_PARAM_CBANK
	.align		4
        /*0088*/ 	.byte	0x04, 0x0a
        /*008a*/ 	.short	(.L_8765 - .L_8764)
	.align		4
.L_8764:
        /*008c*/ 	.word	index@(.nv.constant0._ZN2at6native55_GLOBAL__N__de093ff9_22_ForeachBinaryOpList_cu_a911ec4325multi_tensor_apply_kernelINS1_18TensorListMetadataILi3EEENS1_24BinaryOpListAlphaFunctorIlLi3ELi2ELi2EEEJSt7dividesIlElEEEvT_T0_DpT1_)
        /*0090*/ 	.short	0x0380
        /*0092*/ 	.short	0x0c58


	//----- nvinfo : EIATTR_SW_WAR
	.align		4
.L_8765:
        /*0094*/ 	.byte	0x04, 0x36
        /*0096*/ 	.short	(.L_8767 - .L_8766)
.L_8766:
        /*0098*/ 	.word	0x00000008
.L_8767:


//--------------------- .nv.info._ZN2at6native55_GLOBAL__N__de093ff9_22_ForeachBinaryOpList_cu_a911ec4325multi_tensor_apply_kernelINS1_18TensorListMetadataILi3EEENS1_24BinaryOpListAlphaFunctorIiLi3ELi2ELi2EEEJSt7dividesIiEiEEEvT_T0_DpT1_ --------------------------
	.section	.nv.info._ZN2at6native55_GLOBAL__N__de093ff9_22_ForeachBinaryOpList_cu_a911ec4325multi_tensor_apply_kernelINS1_18TensorListMetadataILi3EEENS1_24BinaryOpListAlphaFunctorIiLi3ELi2ELi2EEEJSt7dividesIiEiEEEvT_T0_DpT1_,"",@"SHT_CUDA_INFO"
	.sectionflags	@""
	.align	4


	//----- nvinfo : EIATTR_CUDA_API_VERSION
	.align		4
        /*0000*/ 	.byte	0x04, 0x37
        /*0002*/ 	.short	(.L_8769 - .L_8768)
.L_8768:
        /*0004*/ 	.word	0x00000082


	//----- nvinfo : EIATTR_KPARAM_INFO
	.align		4
.L_8769:
        /*0008*/ 	.byte	0x04, 0x17
        /*000a*/ 	.short	(.L_8771 - .L_8770)
.L_8770:
        /*000c*/ 	.word	0x00000000
        /*0010*/ 	.short	0x0003
        /*0012*/ 	.short	0x0c4c
        /*0014*/ 	.byte	0x00, 0xf0, 0x11, 0x00


	//----- nvinfo : EIATTR_KPARAM_INFO
	.align		4
.L_8771:
        /*0018*/ 	.byte	0x04, 0x17
        /*001a*/ 	.short	(.L_8773 - .L_8772)
.L_8772:
        /*001c*/ 	.word	0x00000000
        /*0020*/ 	.short	0x0002
        /*0022*/ 	.short	0x0c49
        /*0024*/ 	.byte	0x00, 0xf0, 0x05, 0x00


	//----- nvinfo : EIATTR_KPARAM_INFO
	.align		4
.L_8773:
        /*0028*/ 	.byte	0x04, 0x17
        /*002a*/ 	.short	(.L_8775 - .L_8774)
.L_8774:
        /*002c*/ 	.word	0x00000000
        /*0030*/ 	.short	0x0001
        /*0032*/ 	.short	0x0c48
        /*0034*/ 	.byte	0x00, 0xf0, 0x05, 0x00


	//----- nvinfo : EIATTR_KPARAM_INFO
	.align		4
.L_8775:
        /*0038*/ 	.byte	0x04, 0x17
        /*003a*/ 	.short	(.L_8777 - .L_8776)
.L_8776:
        /*003c*/ 	.word	0x00000000
        /*0040*/ 	.short	0x0000
        /*0042*/ 	.short	0x0000
        /*0044*/ 	.byte	0x00, 0xf0, 0x21, 0x31


	//----- nvinfo : EIATTR_SPARSE_MMA_MASK
	.align		4
.L_8777:
        /*0048*/ 	.byte	0x03, 0x50
        /*004a*/ 	.short	0x0000


	//----- nvinfo : EIATTR_MAXREG_COUNT
	.align		4
        /*004c*/ 	.byte	0x03, 0x1b
        /*004e*/ 	.short	0x0080


	//----- nvinfo : EIATTR_MERCURY_ISA_VERSION
	.align		4
        /*0050*/ 	.byte	0x03, 0x5f
        /*0052*/ 	.short	0x0101


	//----- nvinfo : EIATTR_VRC_CTA_INIT_COUNT
	.align		4
        /*0054*/ 	.byte	0x02, 0x4a
	.zero		1
	.zero		1


	//----- nvinfo : EIATTR_EXIT_INSTR_OFFSETS
	.align		4
        /*0058*/ 	.byte	0x04, 0x1c
        /*005a*/ 	.short	(.L_8779 - .L_8778)


	//   ....[0]....
.L_8778:
        /*005c*/ 	.word	0x000001a0


	//   ....[1]....
        /*0060*/ 	.word	0x00000c70


	//   ....[2]....
        /*0064*/ 	.word	0x00000cc0


	//   ....[3]....
        /*0068*/ 	.word	0x000014e0


	//----- nvinfo : EIATTR_MAX_THREADS
	.align		4
.L_8779:
        /*006c*/ 	.byte	0x04, 0x05
        /*006e*/ 	.short	(.L_8781 - .L_8780)
.L_8780:
        /*0070*/ 	.word	0x00000200
        /*0074*/ 	.word	0x00000001
        /*0078*/ 	.word	0x00000001


	//----- nvinfo : EIATTR_CRS_STACK_SIZE
	.align		4
.L_8781:
        /*007c*/ 	.byte	0x04, 0x1e
        /*007e*/ 	.short	(.L_8783 - .L_8782)
.L_8782:
        /*0080*/ 	.word	0x00000000


	//----- nvinfo : EIATTR_CBANK_PARAM_SIZE
	.align		4
.L_8783:
        /*0084*/ 	.byte	0x03, 0x19
        /*0086*/ 	.short	0x0c50


	//----- nvinfo : EIATTR_PARAM_CBANK
	.align		4
        /*0088*/ 	.byte	0x04, 0x0a
        /*008a*/ 	.short	(.L_8785 - .L_8784)
	.align		4
.L_8784:
        /*008c*/ 	.word	index@(.nv.constant0._ZN2at6native55_GLOBAL__N__de093ff9_22_ForeachBinaryOpList_cu_a911ec4325multi_tensor_apply_kernelINS1_18TensorListMetadataILi3EEENS1_24BinaryOpListAlphaFunctorIiLi3ELi2ELi2EEEJSt7dividesIiEiEEEvT_T0_DpT1_)
        /*0090*/ 	.short	0x0380
        /*0092*/ 	.short	0x0c50


	//----- nvinfo : EIATTR_SW_WAR
	.align		4
.L_8785:
        /*0094*/ 	.byte	0x04, 0x36
        /*0096*/ 	.short	(.L_8787 - .L_8786)
.L_8786:
        /*0098*/ 	.word	0x00000008
.L_8787:


//--------------------- .nv.info._ZN2at6native55_GLOBAL__N__de093ff9_22_ForeachBinaryOpList_cu_a911ec4325multi_tensor_apply_kernelINS1_18TensorListMetadataILi3EEENS1_24BinaryOpListAlphaFunctorIaLi3ELi2ELi2EEEJSt7dividesIaEaEEEvT_T0_DpT1_ --------------------------
	.section	.nv.info._ZN2at6native55_GLOBAL__N__de093ff9_22_ForeachBinaryOpList_cu_a911ec4325multi_tensor_apply_kernelINS1_18TensorListMetadataILi3EEENS1_24BinaryOpListAlphaFunctorIaLi3ELi2ELi2EEEJSt7dividesIaEaEEEvT_T0_DpT1_,"",@"SHT_CUDA_INFO"
	.sectionflags	@""
	.align	4


	//----- nvinfo : EIATTR_CUDA_API_VERSION
	.align		4
        /*0000*/ 	.byte	0x04, 0x37
        /*0002*/ 	.short	(.L_8789 - .L_8788)
.L_8788:
        /*0004*/ 	.word	0x00000082


	//----- nvinfo : EIATTR_KPARAM_INFO
	.align		4
.L_8789:
        /*0008*/ 	.byte	0x04, 0x17
        /*000a*/ 	.short	(.L_8791 - .L_8790)
.L_8790:
        /*000c*/ 	.word	0x00000000
        /*0010*/ 	.short	0x0003
        /*0012*/ 	.short	0x0c4a
        /*0014*/ 	.byte	0x00, 0xf0, 0x05, 0x00


	//----- nvinfo : EIATTR_KPARAM_INFO
	.align		4
.L_8791:
        /*0018*/ 	.byte	0x04, 0x17
        /*001a*/ 	.short	(.L_8793 - .L_8792)
.L_8792:
        /*001c*/ 	.word	0x00000000
        /*0020*/ 	.short	0x0002
        /*0022*/ 	.short	0x0c49
        /*0024*/ 	.byte	0x00, 0xf0, 0x05, 0x00


	//----- nvinfo : EIATTR_KPARAM_INFO
	.align		4
.L_8793:
        /*0028*/ 	.byte	0x04, 0x17
        /*002a*/ 	.short	(.L_8795 - .L_8794)
.L_8794:
        /*002c*/ 	.word	0x00000000
        /*0030*/ 	.short	0x0001
        /*0032*/ 	.short	0x0c48
        /*0034*/ 	.byte	0x00, 0xf0, 0x05, 0x00


	//----- nvinfo : EIATTR_KPARAM_INFO
	.align		4
.L_8795:
        /*0038*/ 	.byte	0x04, 0x17
        /*003a*/ 	.short	(.L_8797 - .L_8796)
.L_8796:
        /*003c*/ 	.word	0x00000000
        /*0040*/ 	.short	0x0000
        /*0042*/ 	.short	0x0000
        /*0044*/ 	.byte	0x00, 0xf0, 0x21, 0x31


	//----- nvinfo : EIATTR_SPARSE_MMA_MASK
	.align		4
.L_8797:
        /*0048*/ 	.byte	0x03, 0x50
        /*004a*/ 	.short	0x0000


	//----- nvinfo : EIATTR_MAXREG_COUNT
	.align		4
        /*004c*/ 	.byte	0x03, 0x1b
        /*004e*/ 	.short	0x0080


	//----- nvinfo : EIATTR_MERCURY_ISA_VERSION
	.align		4
        /*0050*/ 	.byte	0x03, 0x5f
        /*0052*/ 	.short	0x0101


	//----- nvinfo : EIATTR_VRC_CTA_INIT_COUNT
	.align		4
        /*0054*/ 	.byte	0x02, 0x4a
	.zero		1
	.zero		1


	//----- nvinfo : EIATTR_EXIT_INSTR_OFFSETS
	.align		4
        /*0058*/ 	.byte	0x04, 0x1c
        /*005a*/ 	.short	(.L_8799 - .L_8798)


	//   ....[0]....
.L_8798:
        /*005c*/ 	.word	0x000001a0


	//   ....[1]....
        /*0060*/ 	.word	0x00000af0


	//   ....[2]....
        /*0064*/ 	.word	0x00000b40


	//   ....[3]....
        /*0068*/ 	.word	0x00000fa0


	//----- nvinfo : EIATTR_MAX_THREADS
	.align		4
.L_8799:
        /*006c*/ 	.byte	0x04, 0x05
        /*006e*/ 	.short	(.L_8801 - .L_8800)
.L_8800:
        /*0070*/ 	.word	0x00000200
        /*0074*/ 	.word	0x00000001
        /*0078*/ 	.word	0x00000001


	//----- nvinfo : EIATTR_CRS_STACK_SIZE
	.align		4
.L_8801:
        /*007c*/ 	.byte	0x04, 0x1e
        /*007e*/ 	.short	(.L_8803 - .L_8802)
.L_8802:
        /*0080*/ 	.word	0x00000000


	//----- nvinfo : EIATTR_CBANK_PARAM_SIZE
	.align		4
.L_8803:
        /*0084*/ 	.byte	0x03, 0x19
        /*0086*/ 	.short	0x0c4b


	//----- nvinfo : EIATTR_PARAM_CBANK
	.align		4
        /*0088*/ 	.byte	0x04, 0x0a
        /*008a*/ 	.short	(.L_8805 - .L_8804)
	.align		4
.L_8804:
        /*008c*/ 	.word	index@(.nv.constant0._ZN2at6native55_GLOBAL__N__de093ff9_22_ForeachBinaryOpList_cu_a911ec4325multi_tensor_apply_kernelINS1_18TensorListMetadataILi3EEENS1_24BinaryOpListAlphaFunctorIaLi3ELi2ELi2EEEJSt7dividesIaEaEEEvT_T0_DpT1_)
        /*0090*/ 	.short	0x0380
        /*0092*/ 	.short	0x0c4b


	//----- nvinfo : EIATTR_SW_WAR
	.align		4
.L_8805:
        /*0094*/ 	.byte	0x04, 0x36
        /*0096*/ 	.short	(.L_8807 - .L_8806)
.L_8806:
        /*0098*/ 	.word	0x00000008
.L_8807:


//--------------------- .nv.info._ZN2at6native55_GLOBAL__N__de093ff9_22_ForeachBinaryOpList_cu_a911ec4325multi_tensor_apply_kernelINS1_18TensorListMetadataILi3EEENS1_24BinaryOpListAlphaFunctorIhLi3ELi2ELi2EEEJSt7dividesIhEhEEEvT_T0_DpT1_ --------------------------
	.section	.nv.info._ZN2at6native55_GLOBAL__N__de093ff9_22_ForeachBinaryOpList_cu_a911ec4325multi_tensor_apply_kernelINS1_18TensorListMetadataILi3EEENS1_24BinaryOpListAlphaFunctorIhLi3ELi2ELi2EEEJSt7dividesIhEhEEEvT_T0_DpT1_,"",@"SHT_CUDA_INFO"
	.sectionflags	@""
	.align	4


	//----- nvinfo : EIATTR_CUDA_API_VERSION
	.align		4
        /*0000*/ 	.byte	0x04, 0x37
        /*0002*/ 	.short	(.L_8809 - .L_8808)
.L_8808:
        /*0004*/ 	.word	0x00000082


	//----- nvinfo : EIATTR_KPARAM_INFO
	.align		4
.L_8809:
        /*0008*/ 	.byte	0x04, 0x17
        /*000a*/ 	.short	(.L_8811 - .L_8810)
.L_8810:
        /*000c*/ 	.word	0x00000000
        /*0010*/ 	.short	0x0003
        /*0012*/ 	.short	0x0c4a
        /*0014*/ 	.byte	0x00, 0xf0, 0x05, 0x00


	//----- nvinfo : EIATTR_KPARAM_INFO
	.align		4
.L_8811:
        /*0018*/ 	.byte	0x04, 0x17
        /*001a*/ 	.short	(.L_8813 - .L_8812)
.L_8812:
        /*001c*/ 	.word	0x00000000
        /*0020*/ 	.short	0x0002
        /*0022*/ 	.short	0x0c49
        /*0024*/ 	.byte	0x00, 0xf0, 0x05, 0x00


	//----- nvinfo : EIATTR_KPARAM_INFO
	.align		4
.L_8813:
        /*0028*/ 	.byte	0x04, 0x17
        /*002a*/ 	.short	(.L_8815 - .L_8814)
.L_8814:
        /*002c*/ 	.word	0x00000000
        /*0030*/ 	.short	0x0001
        /*0032*/ 	.short	0x0c48
        /*0034*/ 	.byte	0x00, 0xf0, 0x05, 0x00


	//----- nvinfo : EIATTR_KPARAM_INFO
	.align		4
.L_8815:
        /*0038*/ 	.byte	0x04, 0x17
        /*003a*/ 	.short	(.L_8817 - .L_8816)
.L_8816:
        /*003c*/ 	.word	0x00000000
        /*0040*/ 	.short	0x0000
        /*0042*/ 	.short	0x0000
        /*0044*/ 	.byte	0x00, 0xf0, 0x21, 0x31


	//----- nvinfo : EIATTR_SPARSE_MMA_MASK
	.align		4
.L_8817:
        /*0048*/ 	.byte	0x03, 0x50
        /*004a*/ 	.short	0x0000


	//----- nvinfo : EIATTR_MAXREG_COUNT
	.align		4
        /*004c*/ 	.byte	0x03, 0x1b
        /*004e*/ 	.short	0x0080


	//----- nvinfo : EIATTR_MERCURY_ISA_VERSION
	.align		4
        /*0050*/ 	.byte	0x03, 0x5f
        /*0052*/ 	.short	0x0101


	//----- nvinfo : EIATTR_VRC_CTA_INIT_COUNT
	.align		4
        /*0054*/ 	.byte	0x02, 0x4a
	.zero		1
	.zero		1


	//----- nvinfo : EIATTR_EXIT_INSTR_OFFSETS
	.align		4
        /*0058*/ 	.byte	0x04, 0x1c
        /*005a*/ 	.short	(.L_8819 - .L_8818)


	//   ....[0]....
.L_8818:
        /*005c*/ 	.word	0x000001a0


	//   ....[1]....
        /*0060*/ 	.word	0x00000a80


	//   ....[2]....
        /*0064*/ 	.word	0x00000ad0


	//   ....[3]....
        /*0068*/ 	.word	0x00000f10


	//----- nvinfo : EIATTR_MAX_THREADS
	.align		4
.L_8819:
        /*006c*/ 	.byte	0x04, 0x05
        /*006e*/ 	.short	(.L_8821 - .L_8820)
.L_8820:
        /*0070*/ 	.word	0x00000200
        /*0074*/ 	.word	0x00000001
        /*0078*/ 	.word	0x00000001


	//----- nvinfo : EIATTR_CRS_STACK_SIZE
	.align		4
.L_8821:
        /*007c*/ 	.byte	0x04, 0x1e
        /*007e*/ 	.short	(.L_8823 - .L_8822)
.L_8822:
        /*0080*/ 	.word	0x00000000


	//----- nvinfo : EIATTR_CBANK_PARAM_SIZE
	.align		4
.L_8823:
        /*0084*/ 	.byte	0x03, 0x19
        /*0086*/ 	.short	0x0c4b


	//----- nvinfo : EIATTR_PARAM_CBANK
	.align		4
        /*0088*/ 	.byte	0x04, 0x0a
        /*008a*/ 	.short	(.L_8825 - .L_8824)
	.align		4
.L_8824:
        /*008c*/ 	.word	index@(.nv.constant0._ZN2at6native55_GLOBAL__N__de093ff9_22_ForeachBinaryOpList_cu_a911ec4325multi_tensor_apply_kernelINS1_18TensorListMetadataILi3EEENS1_24BinaryOpListAlphaFunctorIhLi3ELi2ELi2EEEJSt7dividesIhEhEEEvT_T0_DpT1_)
        /*0090*/ 	.short	0x0380
        /*0092*/ 	.short	0x0c4b


	//----- nvinfo : EIATTR_SW_WAR
	.align		4
.L_8825:
        /*0094*/ 	.byte	0x04, 0x36
        /*0096*/ 	.short	(.L_8827 - .L_8826)
.L_8826:
        /*0098*/ 	.word	0x00000008
.L_8827:


//--------------------- .nv.info._ZN2at6native55_GLOBAL__N__de093ff9_22_ForeachBinaryOpList_cu_a911ec4325multi_tensor_apply_kernelINS1_18TensorListMetadataILi2EEENS1_24BinaryOpListAlphaFunctorIN3c104HalfELi2ELi2ELi0EEEJSt7dividesIfEfEEEvT_T0_DpT1_ --------------------------
	.section	.nv.info._ZN2at6native55_GLOBAL__N__de093ff9_22_ForeachBinaryOpList_cu_a911ec4325multi_tensor_apply_kernelINS1_18TensorListMetadataILi2EEENS1_24BinaryOpListAlphaFunctorIN3c104HalfELi2ELi2ELi0EEEJSt7dividesIfEfEEEvT_T0_DpT1_,"",@"SHT_CUDA_INFO"
	.sectionflags	@""
	.align	4


	//----- nvinfo : EIATTR_CUDA_API_VERSION
	.align		4
        /*0000*/ 	.byte	0x04, 0x37
        /*0002*/ 	.short	(.L_8829 - .L_8828)
.L_8828:
        /*0004*/ 	.word	0x00000082


	//----- nvinfo : EIATTR_KPARAM_INFO
	.align		4
.L_8829:
        /*0008*/ 	.byte	0x04, 0x17
        /*000a*/ 	.short	(.L_8831 - .L_8830)
.L_8830:
        /*000c*/ 	.word	0x00000000
        /*0010*/ 	.short	0x0003
        /*0012*/ 	.short	0x0c4c
        /*0014*/ 	.byte	0x00, 0xf0, 0x11, 0x00


	//----- nvinfo : EIATTR_KPARAM_INFO
	.align		4
.L_8831:
        /*0018*/ 	.byte	0x04, 0x17
        /*001a*/ 	.short	(.L_8833 - .L_8832)
.L_8832:
        /*001c*/ 	.word	0x00000000
        /*0020*/ 	.short	0x0002
        /*0022*/ 	.short	0x0c49
        /*0024*/ 	.byte	0x00, 0xf0, 0x05, 0x00


	//----- nvinfo : EIATTR_KPARAM_INFO
	.align		4
.L_8833:
        /*0028*/ 	.byte	0x04, 0x17
        /*002a*/ 	.short	(.L_8835 - .L_8834)
.L_8834:
        /*002c*/ 	.word	0x00000000
        /*0030*/ 	.short	0x0001
        /*0032*/ 	.short	0x0c48
        /*0034*/ 	.byte	0x00, 0xf0, 0x05, 0x00


	//----- nvinfo : EIATTR_KPARAM_INFO
	.align		4
.L_8835:
        /*0038*/ 	.byte	0x04, 0x17
        /*003a*/ 	.short	(.L_8837 - .L_8836)
.L_8836:
        /*003c*/ 	.word	0x00000000
        /*0040*/ 	.short	0x0000
        /*0042*/ 	.short	0x0000
        /*0044*/ 	.byte	0x00, 0xf0, 0x21, 0x31


	//----- nvinfo : EIATTR_SPARSE_MMA_MASK
	.align		4
.L_8837:
        /*0048*/ 	.byte	0x03, 0x50
        /*004a*/ 	.short	0x0000


	//----- nvinfo : EIATTR_MAXREG_COUNT
	.align		4
        /*004c*/ 	.byte	0x03, 0x1b
        /*004e*/ 	.short	0x0080


	//----- nvinfo : EIATTR_MERCURY_ISA_VERSION
	.align		4
        /*0050*/ 	.byte	0x03, 0x5f
        /*0052*/ 	.short	0x0101


	//----- nvinfo : EIATTR_VRC_CTA_INIT_COUNT
	.align		4
        /*0054*/ 	.byte	0x02, 0x4a
	.zero		1
	.zero		1


	//----- nvinfo : EIATTR_EXIT_INSTR_OFFSETS
	.align		4
        /*0058*/ 	.byte	0x04, 0x1c
        /*005a*/ 	.short	(.L_8839 - .L_8838)


	//   ....[0]....
.L_8838:
        /*005c*/ 	.word	0x00000170


	//   ....[1]....
        /*0060*/ 	.word	0x00000760


	//   ....[2]....
        /*0064*/ 	.word	0x000007b0


	//   ....[3]....
        /*0068*/ 	.word	0x00000a70


	//----- nvinfo : EIATTR_MAX_THREADS
	.align		4
.L_8839:
        /*006c*/ 	.byte	0x04, 0x05
        /*006e*/ 	.short	(.L_8841 - .L_8840)
.L_8840:
        /*0070*/ 	.word	0x00000200
        /*0074*/ 	.word	0x00000001
        /*0078*/ 	.word	0x00000001


	//----- nvinfo : EIATTR_CRS_STACK_SIZE
	.align		4
.L_8841:
        /*007c*/ 	.byte	0x04, 0x1e
        /*007e*/ 	.short	(.L_8843 - .L_8842)
.L_8842:
        /*0080*/ 	.word	0x00000000


	//----- nvinfo : EIATTR_CBANK_PARAM_SIZE
	.align		4
.L_8843:
        /*0084*/ 	.byte	0x03, 0x19
        /*0086*/ 	.short	0x0c50


	//----- nvinfo : EIATTR_PARAM_CBANK
	.align		4
        /*0088*/ 	.byte	0x04, 0x0a
        /*008a*/ 	.short	(.L_8845 - .L_8844)
	.align		4
.L_8844:
        /*008c*/ 	.word	index@(.nv.constant0._ZN2at6native55_GLOBAL__N__de093ff9_22_ForeachBinaryOpList_cu_a911ec4325multi_tensor_apply_kernelINS1_18TensorListMetadataILi2EEENS1_24BinaryOpListAlphaFunctorIN3c104HalfELi2ELi2ELi0EEEJSt7dividesIfEfEEEvT_T0_DpT1_)
        /*0090*/ 	.short	0x0380
        /*0092*/ 	.short	0x0c50


	//----- nvinfo : EIATTR_SW_WAR
	.align		4
.L_8845:
        /*0094*/ 	.byte	0x04, 0x36
        /*0096*/ 	.short	(.L_8847 - .L_8846)
.L_8846:
        /*0098*/ 	.word	0x00000008
.L_8847:


//--------------------- .nv.info._ZN2at6native55_GLOBAL__N__de093ff9_22_ForeachBinaryOpList_cu_a911ec4325multi_tensor_apply_kernelINS1_18TensorListMetadataILi2EEENS1_24BinaryOpListAlphaFunctorIN3c108BFloat16ELi2ELi2ELi0EEEJSt7dividesIfEfEEEvT_T0_DpT1_ --------------------------
	.section	.nv.info._ZN2at6native55_GLOBAL__N__de093ff9_22_ForeachBinaryOpList_cu_a911ec4325multi_tensor_apply_kernelINS1_18TensorListMetadataILi2EEENS1_24BinaryOpListAlphaFunctorIN3c108BFloat16ELi2ELi2ELi0EEEJSt7dividesIfEfEEEvT_T0_DpT1_,"",@"SHT_CUDA_INFO"
	.sectionflags	@""
	.align	4


	//----- nvinfo : EIATTR_CUDA_API_VERSION
	.align		4
        /*0000*/ 	.byte	0x04, 0x37
        /*0002*/ 	.short	(.L_8849 - .L_8848)
.L_8848:
        /*0004*/ 	.word	0x00000082


	//----- nvinfo : EIATTR_KPARAM_INFO
	.align		4
.L_8849:
        /*0008*/ 	.byte	0x04, 0x17
        /*000a*/ 	.short	(.L_8851 - .L_8850)
.L_8850:
        /*000c*/ 	.word	0x00000000
        /*0010*/ 	.short	0x0003
        /*0012*/ 	.short	0x0c4c
        /*0014*/ 	.byte	0x00, 0xf0, 0x11, 0x00


	//----- nvinfo : EIATTR_KPARAM_INFO
	.align		4
.L_8851:
        /*0018*/ 	.byte	0x04, 0x17
        /*001a*/ 	.short	(.L_8853 - .L_8852)
.L_8852:
        /*001c*/ 	.word	0x00000000
        /*0020*/ 	.short	0x0002
        /*0022*/ 	.short	0x0c49
        /*0024*/ 	.byte	0x00, 0xf0, 0x05, 0x00


	//----- nvinfo : EIATTR_KPARAM_INFO
	.align		4
.L_8853:
        /*0028*/ 	.byte	0x04, 0x17
        /*002a*/ 	.short	(.L_8855 - .L_8854)
.L_8854:
        /*002c*/ 	.word	0x00000000
        /*0030*/ 	.short	0x0001
        /*0032*/ 	.short	0x0c48
        /*0034*/ 	.byte	0x00, 0xf0, 0x05, 0x00


	//----- nvinfo : EIATTR_KPARAM_INFO
	.align		4
.L_8855:
        /*0038*/ 	.byte	0x04, 0x17
        /*003a*/ 	.short	(.L_8857 - .L_8856)
.L_8856:
        /*003c*/ 	.word	0x00000000
        /*0040*/ 	.short	0x0000
        /*0042*/ 	.short	0x0000
        /*0044*/ 	.byte	0x00, 0xf0, 0x21, 0x31


	//----- nvinfo : EIATTR_SPARSE_MMA_MASK
	.align		4
.L_8857:
        /*0048*/ 	.byte	0x03, 0x50
        /*004a*/ 	.short	0x0000


	//----- nvinfo : EIATTR_MAXREG_COUNT
	.align		4
        /*004c*/ 	.byte	0x03, 0x1b
        /*004e*/ 	.short	0x0080


	//----- nvinfo : EIATTR_MERCURY_ISA_VERSION
	.align		4
        /*0050*/ 	.byte	0x03, 0x5f
        /*0052*/ 	.short	0x0101


	//----- nvinfo : EIATTR_VRC_CTA_INIT_COUNT
	.align		4
        /*0054*/ 	.byte	0x02, 0x4a
	.zero		1
	.zero		1


	//----- nvinfo : EIATTR_EXIT_INSTR_OFFSETS
	.align		4
        /*0058*/ 	.byte	0x04, 0x1c
        /*005a*/ 	.short	(.L_8859 - .L_8858)


	//   ....[0]....
.L_8858:
        /*005c*/ 	.word	0x00000170


	//   ....[1]....
        /*0060*/ 	.word	0x00000760


	//   ....[2]....
        /*0064*/ 	.word	0x000007b0


	//   ....[3]....
        /*0068*/ 	.word	0x00000ab0


	//----- nvinfo : EIATTR_MAX_THREADS
	.align		4
.L_8859:
        /*006c*/ 	.byte	0x04, 0x05
        /*006e*/ 	.short	(.L_8861 - .L_8860)
.L_8860:
        /*0070*/ 	.word	0x00000200
        /*0074*/ 	.word	0x00000001
        /*0078*/ 	.word	0x00000001


	//----- nvinfo : EIATTR_CRS_STACK_SIZE
	.align		4
.L_8861:
        /*007c*/ 	.byte	0x04, 0x1e
        /*007e*/ 	.short	(.L_8863 - .L_8862)
.L_8862:
        /*0080*/ 	.word	0x00000000


	//----- nvinfo : EIATTR_CBANK_PARAM_SIZE
	.align		4
.L_8863:
        /*0084*/ 	.byte	0x03, 0x19
        /*0086*/ 	.short	0x0c50


	//----- nvinfo : EIATTR_PARAM_CBANK
	.align		4
        /*0088*/ 	.byte	0x04, 0x0a
        /*008a*/ 	.short	(.L_8865 - .L_8864)
	.align		4
.L_8864:
        /*008c*/ 	.word	index@(.nv.constant0._ZN2at6native55_GLOBAL__N__de093ff9_22_ForeachBinaryOpList_cu_a911ec4325multi_tensor_apply_kernelINS1_18TensorListMetadataILi2EEENS1_24BinaryOpListAlphaFunctorIN3c108BFloat16ELi2ELi2ELi0EEEJSt7dividesIfEfEEEvT_T0_DpT1_)
        /*0090*/ 	.short	0x0380
        /*0092*/ 	.short	0x0c50


	//----- nvinfo : EIATTR_SW_WAR
	.align		4
.L_8865:
        /*0094*/ 	.byte	0x04, 0x36
        /*0096*/ 	.short	(.L_8867 - .L_8866)
.L_8866:
        /*0098*/ 	.word	0x00000008
.L_8867:


//--------------------- .nv.info._ZN2at6native55_GLOBAL__N__de093ff9_22_ForeachBinaryOpList_cu_a911ec4325multi_tensor_apply_kernelINS1_18TensorListMetadataILi2EEENS1_24BinaryOpListAlphaFunctorIbLi2ELi2ELi0EEEJSt7dividesIbEbEEEvT_T0_DpT1_ --------------------------
	.section	.nv.info._ZN2at6native55_GLOBAL__N__de093ff9_22_ForeachBinaryOpList_cu_a911ec4325multi_tensor_apply_kernelINS1_18TensorListMetadataILi2EEENS1_24BinaryOpListAlphaFunctorIbLi2ELi2ELi0EEEJSt7dividesIbEbEEEvT_T0_DpT1_,"",@"SHT_CUDA_INFO"
	.sectionflags	@""
	.align	4


	//----- nvinfo : EIATTR_CUDA_API_VERSION
	.align		4
        /*0000*/ 	.byte	0x04, 0x37
        /*0002*/ 	.short	(.L_8869 - .L_8868)
.L_8868:
        /*0004*/ 	.word	0x00000082


	//----- nvinfo : EIATTR_KPARAM_INFO
	.align		4
.L_8869:
        /*0008*/ 	.byte	0x04, 0x17
        /*000a*/ 	.short	(.L_8871 - .L_8870)
.L_8870:
        /*000c*/ 	.word	0x00000000
        /*0010*/ 	.short	0x0003
        /*0012*/ 	.short	0x0c4a
        /*0014*/ 	.byte	0x00, 0xf0, 0x05, 0x00


	//----- nvinfo : EIATTR_KPARAM_INFO
	.align		4
.L_8871:
        /*0018*/ 	.byte	0x04, 0x17
        /*001a*/ 	.short	(.L_8873 - .L_8872)
.L_8872:
        /*001c*/ 	.word	0x00000000
        /*0020*/ 	.short	0x0002
        /*0022*/ 	.short	0x0c49
        /*0024*/ 	.byte	0x00, 0xf0, 0x05, 0x00


	//----- nvinfo : EIATTR_KPARAM_INFO
	.align		4
.L_8873:
        /*0028*/ 	.byte	0x04, 0x17
        /*002a*/ 	.short	(.L_8875 - .L_8874)
.L_8874:
        /*002c*/ 	.word	0x00000000
        /*0030*/ 	.short	0x0001
        /*0032*/ 	.short	0x0c48
        /*0034*/ 	.byte	0x00, 0xf0, 0x05, 0x00


	//----- nvinfo : EIATTR_KPARAM_INFO
	.align		4
.L_8875:
        /*0038*/ 	.byte	0x04, 0x17
        /*003a*/ 	.short	(.L_8877 - .L_8876)
.L_8876:
        /*003c*/ 	.word	0x00000000
        /*0040*/ 	.short	0x0000
        /*0042*/ 	.short	0x0000
        /*0044*/ 	.byte	0x00, 0xf0, 0x21, 0x31


	//----- nvinfo : EIATTR_SPARSE_MMA_MASK
	.align		4
.L_8877:
        /*0048*/ 	.byte	0x03, 0x50
        /*004a*/ 	.short	0x0000


	//----- nvinfo : EIATTR_MAXREG_COUNT
	.align		4
        /*004c*/ 	.byte	0x03, 0x1b
        /*004e*/ 	.short	0x0080


	//----- nvinfo : EIATTR_MERCURY_ISA_VERSION
	.align		4
        /*0050*/ 	.byte	0x03, 0x5f
        /*0052*/ 	.short	0x0101


	//----- nvinfo : EIATTR_VRC_CTA_INIT_COUNT
	.align		4
        /*0054*/ 	.byte	0x02, 0x4a
	.zero		1
	.zero		1


	//----- nvinfo : EIATTR_EXIT_INSTR_OFFSETS
	.align		4
        /*0058*/ 	.byte	0x04, 0x1c
        /*005a*/ 	.short	(.L_8879 - .L_8878)


	//   ....[0]....
.L_8878:
        /*005c*/ 	.word	0x00000150


	//   ....[1]....
        /*0060*/ 	.word	0x00000540


	//   ....[2]....
        /*0064*/ 	.word	0x00000590


	//   ....[3]....
        /*0068*/ 	.word	0x00000780


	//----- nvinfo : EIATTR_MAX_THREADS
	.align		4
.L_8879:
        /*006c*/ 	.byte	0x04, 0x05
        /*006e*/ 	.short	(.L_8881 - .L_8880)
.L_8880:
        /*0070*/ 	.word	0x00000200
        /*0074*/ 	.word	0x00000001
        /*0078*/ 	.word	0x00000001


	//----- nvinfo : EIATTR_CRS_STACK_SIZE
	.align		4
.L_8881:
        /*007c*/ 	.byte	0x04, 0x1e
        /*007e*/ 	.short	(.L_8883 - .L_8882)
.L_8882:
        /*0080*/ 	.word	0x00000000


	//----- nvinfo : EIATTR_CBANK_PARAM_SIZE
	.align		4
.L_8883:
        /*0084*/ 	.byte	0x03, 0x19
        /*0086*/ 	.short	0x0c4b


	//----- nvinfo : EIATTR_PARAM_CBANK
	.align		4
        /*0088*/ 	.byte	0x04, 0x0a
        /*008a*/ 	.short	(.L_8885 - .L_8884)
	.align		4
.L_8884:
        /*008c*/ 	.word	index@(.nv.constant0._ZN2at6native55_GLOBAL__N__de093ff9_22_ForeachBinaryOpList_cu_a911ec4325multi_tensor_apply_kernelINS1_18TensorListMetadataILi2EEENS1_24BinaryOpListAlphaFunctorIbLi2ELi2ELi0EEEJSt7dividesIbEbEEEvT_T0_DpT1_)
        /*0090*/ 	.short	0x0380
        /*0092*/ 	.short	0x0c4b


	//----- nvinfo : EIATTR_SW_WAR
	.align		4
.L_8885:
        /*0094*/ 	.byte	0x04, 0x36
        /*0096*/ 	.short	(.L_8887 - .L_8886)
.L_8886:
        /*0098*/ 	.word	0x00000008
.L_8887:


//--------------------- .nv.info._ZN2at6native55_GLOBAL__N__de093ff9_22_ForeachBinaryOpList_cu_a911ec4325multi_tensor_apply_kernelINS1_18TensorListMetadataILi2EEENS1_24BinaryOpListAlphaFunctorIN3c107complexIfEELi2ELi2ELi0EEEJSt7dividesIS8_ES8_EEEvT_T0_DpT1_ --------------------------
	.section	.nv.info._ZN2at6native55_GLOBAL__N__de093ff9_22_ForeachBinaryOpList_cu_a911ec4325multi_tensor_apply_kernelINS1_18TensorListMetadataILi2EEENS1_24BinaryOpListAlphaFunctorIN3c107complexIfEELi2ELi2ELi0EEEJSt7dividesIS8_ES8_EEEvT_T0_DpT1_,"",@"SHT_CUDA_INFO"
	.sectionflags	@""
	.align	4


	//----- nvinfo : EIATTR_CUDA_API_VERSION
	.align		4
        /*0000*/ 	.byte	0x04, 0x37
        /*0002*/ 	.short	(.L_8889 - .L_8888)
.L_8888:
        /*0004*/ 	.word	0x00000082


	//----- nvinfo : EIATTR_KPARAM_INFO
	.align		4
.L_8889:
        /*0008*/ 	.byte	0x04, 0x17
        /*000a*/ 	.short	(.L_8891 - .L_8890)
.L_8890:
        /*000c*/ 	.word	0x00000000
        /*0010*/ 	.short	0x0003
        /*0012*/ 	.short	0x0c50
        /*0014*/ 	.byte	0x00, 0xf0, 0x21, 0x00


	//----- nvinfo : EIATTR_KPARAM_INFO
	.align		4
.L_8891:
        /*0018*/ 	.byte	0x04, 0x17
        /*001a*/ 	.short	(.L_8893 - .L_8892)
.L_8892:
        /*001c*/ 	.word	0x00000000
        /*0020*/ 	.short	0x0002
        /*0022*/ 	.short	0x0c49
        /*0024*/ 	.byte	0x00, 0xf0, 0x05, 0x00


	//----- nvinfo : EIATTR_KPARAM_INFO
	.align		4
.L_8893:
        /*0028*/ 	.byte	0x04, 0x17
        /*002a*/ 	.short	(.L_8895 - .L_8894)
.L_8894:
        /*002c*/ 	.word	0x00000000
        /*0030*/ 	.short	0x0001
        /*0032*/ 	.short	0x0c48
        /*0034*/ 	.byte	0x00, 0xf0, 0x05, 0x00


	//----- nvinfo : EIATTR_KPARAM_INFO
	.align		4
.L_8895:
        /*0038*/ 	.byte	0x04, 0x17
        /*003a*/ 	.short	(.L_8897 - .L_8896)
.L_8896:
        /*003c*/ 	.word	0x00000000
        /*0040*/ 	.short	0x0000
        /*0042*/ 	.short	0x0000
        /*0044*/ 	.byte	0x00, 0xf0, 0x21, 0x31


	//----- nvinfo : EIATTR_SPARSE_MMA_MASK
	.align		4
.L_8897:
        /*0048*/ 	.byte	0x03, 0x50
        /*004a*/ 	.short	0x0000


	//----- nvinfo : EIATTR_MAXREG_COUNT
	.align		4
        /*004c*/ 	.byte	0x03, 0x1b
        /*004e*/ 	.short	0x0080


	//----- nvinfo : EIATTR_MERCURY_ISA_VERSION
	.align		4
        /*0050*/ 	.byte	0x03, 0x5f
        /*0052*/ 	.short	0x0101


	//----- nvinfo : EIATTR_VRC_CTA_INIT_COUNT
	.align		4
        /*0054*/ 	.byte	0x02, 0x4a
	.zero		1
	.zero		1


	//----- nvinfo : EIATTR_EXIT_INSTR_OFFSETS
	.align		4
        /*0058*/ 	.byte	0x04, 0x1c
        /*005a*/ 	.short	(.L_8899 - .L_8898)


	//   ....[0]....
.L_8898:
        /*005c*/ 	.word	0x00000170


	//   ....[1]....
        /*0060*/ 	.word	0x00000fd0


	//   ....[2]....
        /*0064*/ 	.word	0x00001020


	//   ....[3]....
        /*0068*/ 	.word	0x00001a40


	//----- nvinfo : EIATTR_MAX_THREADS
	.align		4
.L_8899:
        /*006c*/ 	.byte	0x04, 0x05
        /*006e*/ 	.short	(.L_8901 - .L_8900)
.L_8900:
        /*0070*/ 	.word	0x00000200
        /*0074*/ 	.word	0x00000001
        /*0078*/ 	.word	0x00000001


	//----- nvinfo : EIATTR_CRS_STACK_SIZE
	.align		4
.L_8901:
        /*007c*/ 	.byte	0x04, 0x1e
        /*007e*/ 	.short	(.L_8903 - .L_8902)
.L_8902:
        /*0080*/ 	.word	0x00000000


	//----- nvinfo : EIATTR_CBANK_PARAM_SIZE
	.align		4
.L_8903:
        /*0084*/ 	.byte	0x03, 0x19
        /*0086*/ 	.short	0x0c58


	//----- nvinfo : EIATTR_PARAM_CBANK
	.align		4
        /*0088*/ 	.byte	0x04, 0x0a
        /*008a*/ 	.short	(.L_8905 - .L_8904)
	.align		4
.L_8904:
        /*008c*/ 	.word	index@(.nv.constant0._ZN2at6native55_GLOBAL__N__de093ff9_22_ForeachBinaryOpList_cu_a911ec4325multi_tensor_apply_kernelINS1_18TensorListMetadataILi2EEENS1_24BinaryOpListAlphaFunctorIN3c107complexIfEELi2ELi2ELi0EEEJSt7dividesIS8_ES8_EEEvT_T0_DpT1_)
        /*0090*/ 	.short	0x0380
        /*0092*/ 	.short	0x0c58


	//----- nvinfo : EIATTR_SW_WAR
	.align		4
.L_8905:
        /*0094*/ 	.byte	0x04, 0x36
        /*0096*/ 	.short	(.L_8907 - .L_8906)
.L_8906:
        /*0098*/ 	.word	0x00000008
.L_8907:


//--------------------- .nv.info._ZN2at6native55_GLOBAL__N__de093ff9_22_ForeachBinaryOpList_cu_a911ec4325multi_tensor_apply_kernelINS1_18TensorListMetadataILi2EEENS1_24BinaryOpListAlphaFunctorIN3c107complexIdEELi2ELi2ELi0EEEJSt7dividesIS8_ES8_EEEvT_T0_DpT1_ --------------------------
	.section	.nv.info._ZN2at6native55_GLOBAL__N__de093ff9_22_ForeachBinaryOpList_cu_a911ec4325multi_tensor_apply_kernelINS1_18TensorListMetadataILi2EEENS1_24BinaryOpListAlphaFunctorIN3c107complexIdEELi2ELi2ELi0EEEJSt7dividesIS8_ES8_EEEvT_T0_DpT1_,"",@"SHT_CUDA_INFO"
	.sectionflags	@""
	.align	4


	//----- nvinfo : EIATTR_CUDA_API_VERSION
	.align		4
        /*0000*/ 	.byte	0x04, 0x37
        /*0002*/ 	.short	(.L_8909 - .L_8908)
.L_8908:
        /*0004*/ 	.word	0x00000082


	//----- nvinfo : EIATTR_KPARAM_INFO
	.align		4
.L_8909:
        /*0008*/ 	.byte	0x04, 0x17
        /*000a*/ 	.short	(.L_8911 - .L_8910)
.L_8910:
        /*000c*/ 	.word	0x00000000
        /*0010*/ 	.short	0x0003
        /*0012*/ 	.short	0x0c50
        /*0014*/ 	.byte	0x00, 0xf0, 0x41, 0x00


	//----- nvinfo : EIATTR_KPARAM_INFO
	.align		4
.L_8911:
        /*0018*/ 	.byte	0x04, 0x17
        /*001a*/ 	.short	(.L_8913 - .L_8912)
.L_8912:
        /*001c*/ 	.word	0x00000000
        /*0020*/ 	.short	0x0002
        /*0022*/ 	.short	0x0c49
        /*0024*/ 	.byte	0x00, 0xf0, 0x05, 0x00


	//----- nvinfo : EIATTR_KPARAM_INFO
	.align		4
.L_8913:
        /*0028*/ 	.byte	0x04, 0x17
        /*002a*/ 	.short	(.L_8915 - .L_8914)
.L_8914:
        /*002c*/ 	.word	0x00000000
        /*0030*/ 	.short	0x0001
        /*0032*/ 	.short	0x0c48
        /*0034*/ 	.byte	0x00, 0xf0, 0x05, 0x00


	//----- nvinfo : EIATTR_KPARAM_INFO
	.align		4
.L_8915:
        /*0038*/ 	.byte	0x04, 0x17
        /*003a*/ 	.short	(.L_8917 - .L_8916)
.L_8916:
        /*003c*/ 	.word	0x00000000
        /*0040*/ 	.short	0x0000
        /*0042*/ 	.short	0x0000
        /*0044*/ 	.byte	0x00, 0xf0, 0x21, 0x31


	//----- nvinfo : EIATTR_SPARSE_MMA_MASK
	.align		4
.L_8917:
        /*0048*/ 	.byte	0x03, 0x50
        /*004a*/ 	.short	0x0000


	//----- nvinfo : EIATTR_MAXREG_COUNT
	.align		4
        /*004c*/ 	.byte	0x03, 0x1b
        /*004e*/ 	.short	0x0080


	//----- nvinfo : EIATTR_MERCURY_ISA_VERSION
	.align		4
        /*0050*/ 	.byte	0x03, 0x5f
        /*0052*/ 	.short	0x0101


	//----- nvinfo : EIATTR_VRC_CTA_INIT_COUNT
	.align		4
        /*0054*/ 	.byte	0x02, 0x4a
	.zero		1
	.zero		1


	//----- nvinfo : EIATTR_EXIT_INSTR_OFFSETS
	.align		4
        /*0058*/ 	.byte	0x04, 0x1c
        /*005a*/ 	.short	(.L_8919 - .L_8918)


	//   ....[0]....
.L_8918:
        /*005c*/ 	.word	0x00000170


	//   ....[1]....
        /*0060*/ 	.word	0x00005ef0


	//   ....[2]....
        /*0064*/ 	.word	0x00005f40


	//   ....[3]....
        /*0068*/ 	.word	0x0000b810


	//----- nvinfo : EIATTR_MAX_THREADS
	.align		4
.L_8919:
        /*006c*/ 	.byte	0x04, 0x05
        /*006e*/ 	.short	(.L_8921 - .L_8920)
.L_8920:
        /*0070*/ 	.word	0x00000200
        /*0074*/ 	.word	0x00000001
        /*0078*/ 	.word	0x00000001


	//----- nvinfo : EIATTR_CRS_STACK_SIZE
	.align		4
.L_8921:
        /*007c*/ 	.byte	0x04, 0x1e
        /*007e*/ 	.short	(.L_8923 - .L_8922)
.L_8922:
        /*0080*/ 	.word	0x00000000


	//----- nvinfo : EIATTR_CBANK_PARAM_SIZE
	.align		4
.L_8923:
        /*0084*/ 	.byte	0x03, 0x19
        /*0086*/ 	.short	0x0c60


	//----- nvinfo : EIATTR_PARAM_CBANK
	.align		4
        /*0088*/ 	.byte	0x04, 0x0a
        /*008a*/ 	.short	(.L_8925 - .L_8924)
	.align		4
.L_8924:
        /*008c*/ 	.word	index@(.nv.constant0._ZN2at6native55_GLOBAL__N__de093ff9_22_ForeachBinaryOpList_cu_a911ec4325multi_tensor_apply_kernelINS1_18TensorListMetadataILi2EEENS1_24BinaryOpListAlphaFunctorIN3c107complexIdEELi2ELi2ELi0EEEJSt7dividesIS8_ES8_EEEvT_T0_DpT1_)
        /*0090*/ 	.short	0x0380
        /*0092*/ 	.short	0x0c60


	//----- nvinfo : EIATTR_SW_WAR
	.align		4
.L_8925:
        /*0094*/ 	.byte	0x04, 0x36
        /*0096*/ 	.short	(.L_8927 - .L_8926)
.L_8926:
        /*0098*/ 	.word	0x00000008
.L_8927:


//--------------------- .nv.info._ZN2at6native55_GLOBAL__N__de093ff9_22_ForeachBinaryOpList_cu_a911ec4325multi_tensor_apply_kernelINS1_18TensorListMetadataILi2EEENS1_24BinaryOpListAlphaFunctorIfLi2ELi2ELi0EEEJSt7dividesIfEfEEEvT_T0_DpT1_ --------------------------
	.section	.nv.info._ZN2at6native55_GLOBAL__N__de093ff9_22_ForeachBinaryOpList_cu_a911ec4325multi_tensor_apply_kernelINS1_18TensorListMetadataILi2EEENS1_24BinaryOpListAlphaFunctorIfLi2ELi2ELi0EEEJSt7dividesIfEfEEEvT_T0_DpT1_,"",@"SHT_CUDA_INFO"
	.sectionflags	@""
	.align	4


	//----- nvinfo : EIATTR_CUDA_API_VERSION
	.align		4
        /*0000*/ 	.byte	0x04, 0x37
        /*0002*/ 	.short	(.L_8929 - .L_8928)
.L_8928:
        /*0004*/ 	.word	0x00000082


	//----- nvinfo : EIATTR_KPARAM_INFO
	.align		4
.L_8929:
        /*0008*/ 	.byte	0x04, 0x17
        /*000a*/ 	.short	(.L_8931 - .L_8930)
.L_8930:
        /*000c*/ 	.word	0x00000000
        /*0010*/ 	.short	0x0003
        /*0012*/ 	.short	0x0c4c
        /*0014*/ 	.byte	0x00, 0xf0, 0x11, 0x00


	//----- nvinfo : EIATTR_KPARAM_INFO
	.align		4
.L_8931:
        /*0018*/ 	.byte	0x04, 0x17
        /*001a*/ 	.short	(.L_8933 - .L_8932)
.L_8932:
        /*001c*/ 	.word	0x00000000
        /*0020*/ 	.short	0x0002
        /*0022*/ 	.short	0x0c49
        /*0024*/ 	.byte	0x00, 0xf0, 0x05, 0x00


	//----- nvinfo : EIATTR_KPARAM_INFO
	.align		4
.L_8933:
        /*0028*/ 	.byte	0x04, 0x17
        /*002a*/ 	.short	(.L_8935 - .L_8934)
.L_8934:
        /*002c*/ 	.word	0x00000000
        /*0030*/ 	.short	0x0001
        /*0032*/ 	.short	0x0c48
        /*0034*/ 	.byte	0x00, 0xf0, 0x05, 0x00


	//----- nvinfo : EIATTR_KPARAM_INFO
	.align		4
.L_8935:
        /*0038*/ 	.byte	0x04, 0x17
        /*003a*/ 	.short	(.L_8937 - .L_8936)
.L_8936:
        /*003c*/ 	.word	0x00000000
        /*0040*/ 	.short	0x0000
        /*0042*/ 	.short	0x0000
        /*0044*/ 	.byte	0x00, 0xf0, 0x21, 0x31


	//----- nvinfo : EIATTR_SPARSE_MMA_MASK
	.align		4
.L_8937:
        /*0048*/ 	.byte	0x03, 0x50
        /*004a*/ 	.short	0x0000


	//----- nvinfo : EIATTR_MAXREG_COUNT
	.align		4
        /*004c*/ 	.byte	0x03, 0x1b
        /*004e*/ 	.short	0x0080


	//----- nvinfo : EIATTR_MERCURY_ISA_VERSION
	.align		4
        /*0050*/ 	.byte	0x03, 0x5f
        /*0052*/ 	.short	0x0101


	//----- nvinfo : EIATTR_VRC_CTA_INIT_COUNT
	.align		4
        /*0054*/ 	.byte	0x02, 0x4a
	.zero		1
	.zero		1


	//----- nvinfo : EIATTR_EXIT_INSTR_OFFSETS
	.align		4
        /*0058*/ 	.byte	0x04, 0x1c
        /*005a*/ 	.short	(.L_8939 - .L_8938)


	//   ....[0]....
.L_8938:
        /*005c*/ 	.word	0x00000170


	//   ....[1]....
        /*0060*/ 	.word	0x00000690


	//   ....[2]....
        /*0064*/ 	.word	0x000006e0


	//   ....[3]....
        /*0068*/ 	.word	0x00000900


	//----- nvinfo : EIATTR_MAX_THREADS
	.align		4
.L_8939:
        /*006c*/ 	.byte	0x04, 0x05
        /*006e*/ 	.short	(.L_8941 - .L_8940)
.L_8940:
        /*0070*/ 	.word	0x00000200
        /*0074*/ 	.word	0x00000001
        /*0078*/ 	.word	0x00000001


	//----- nvinfo : EIATTR_CRS_STACK_SIZE
	.align		4
.L_8941:
        /*007c*/ 	.byte	0x04, 0x1e
        /*007e*/ 	.short	(.L_8943 - .L_8942)
.L_8942:
        /*0080*/ 	.word	0x00000000


	//----- nvinfo : EIATTR_CBANK_PARAM_SIZE
	.align		4
.L_8943:
        /*0084*/ 	.byte	0x03, 0x19
        /*0086*/ 	.short	0x0c50


	//----- nvinfo : EIATTR_PARAM_CBANK
	.align		4
        /*0088*/ 	.byte	0x04, 0x0a
        /*008a*/ 	.short	(.L_8945 - .L_8944)
	.align		4
.L_8944:
        /*008c*/ 	.word	index@(.nv.constant0._ZN2at6native55_GLOBAL__N__de093ff9_22_ForeachBinaryOpList_cu_a911ec4325multi_tensor_apply_kernelINS1_18TensorListMetadataILi2EEENS1_24BinaryOpListAlphaFunctorIfLi2ELi2ELi0EEEJSt7dividesIfEfEEEvT_T0_DpT1_)
        /*0090*/ 	.short	0x0380
        /*0092*/ 	.short	0x0c50


	//----- nvinfo : EIATTR_SW_WAR
	.align		4
.L_8945:
        /*0094*/ 	.byte	0x04, 0x36
        /*0096*/ 	.short	(.L_8947 - .L_8946)
.L_8946:
        /*0098*/ 	.word	0x00000008
.L_8947:


//--------------------- .nv.info._ZN2at6native55_GLOBAL__N__de093ff9_22_ForeachBinaryOpList_cu_a911ec4325multi_tensor_apply_kernelINS1_18TensorListMetadataILi2EEENS1_24BinaryOpListAlphaFunctorIdLi2ELi2ELi0EEEJSt7dividesIdEdEEEvT_T0_DpT1_ --------------------------
	.section	.nv.info._ZN2at6native55_GLOBAL__N__de093ff9_22_ForeachBinaryOpList_cu_a911ec4325multi_tensor_apply_kernelINS1_18TensorListMetadataILi2EEENS1_24BinaryOpListAlphaFunctorIdLi2ELi2ELi0EEEJSt7dividesIdEdEEEvT_T0_DpT1_,"",@"SHT_CUDA_INFO"
	.sectionflags	@""
	.align	4


	//----- nvinfo : EIATTR_CUDA_API_VERSION
	.align		4
        /*0000*/ 	.byte	0x04, 0x37
        /*0002*/ 	.short	(.L_8949 - .L_8948)
.L_8948:
        /*0004*/ 	.word	0x00000082


	//----- nvinfo : EIATTR_KPARAM_INFO
	.align		4
.L_8949:
        /*0008*/ 	.byte	0x04, 0x17
        /*000a*/ 	.short	(.L_8951 - .L_8950)
.L_8950:
        /*000c*/ 	.word	0x00000000
        /*0010*/ 	.short	0x0003
        /*0012*/ 	.short	0x0c50
        /*0014*/ 	.byte	0x00, 0xf0, 0x21, 0x00


	//----- nvinfo : EIATTR_KPARAM_INFO
	.align		4
.L_8951:
        /*0018*/ 	.byte	0x04, 0x17
        /*001a*/ 	.short	(.L_8953 - .L_8952)
.L_8952:
        /*001c*/ 	.word	0x00000000
        /*0020*/ 	.short	0x0002
        /*0022*/ 	.short	0x0c49
        /*0024*/ 	.byte	0x00, 0xf0, 0x05, 0x00


	//----- nvinfo : EIATTR_KPARAM_INFO
	.align		4
.L_8953:
        /*0028*/ 	.byte	0x04, 0x17
        /*002a*/ 	.short	(.L_8955 - .L_8954)
.L_8954:
        /*002c*/ 	.word	0x00000000
        /*0030*/ 	.short	0x0001
        /*0032*/ 	.short	0x0c48
        /*0034*/ 	.byte	0x00, 0xf0, 0x05, 0x00


	//----- nvinfo : EIATTR_KPARAM_INFO
	.align		4
.L_8955:
        /*0038*/ 	.byte	0x04, 0x17
        /*003a*/ 	.short	(.L_8957 - .L_8956)
.L_8956:
        /*003c*/ 	.word	0x00000000
        /*0040*/ 	.short	0x0000
        /*0042*/ 	.short	0x0000
        /*0044*/ 	.byte	0x00, 0xf0, 0x21, 0x31


	//----- nvinfo : EIATTR_SPARSE_MMA_MASK
	.align		4
.L_8957:
        /*0048*/ 	.byte	0x03, 0x50
        /*004a*/ 	.short	0x0000


	//----- nvinfo : EIATTR_MAXREG_COUNT
	.align		4
        /*004c*/ 	.byte	0x03, 0x1b
        /*004e*/ 	.short	0x0080


	//----- nvinfo : EIATTR_MERCURY_ISA_VERSION
	.align		4
        /*0050*/ 	.byte	0x03, 0x5f
        /*0052*/ 	.short	0x0101


	//----- nvinfo : EIATTR_VRC_CTA_INIT_COUNT
	.align		4
        /*0054*/ 	.byte	0x02, 0x4a
	.zero		1
	.zero		1


	//----- nvinfo : EIATTR_EXIT_INSTR_OFFSETS
	.align		4
        /*0058*/ 	.byte	0x04, 0x1c
        /*005a*/ 	.short	(.L_8959 - .L_8958)


	//   ....[0]....
.L_8958:
        /*005c*/ 	.word	0x00000170


	//   ....[1]....
        /*0060*/ 	.word	0x00001560


	//   ....[2]....
        /*0064*/ 	.word	0x000015b0


	//   ....[3]....
        /*0068*/ 	.word	0x00002490


	//----- nvinfo : EIATTR_MAX_THREADS
	.align		4
.L_8959:
        /*006c*/ 	.byte	0x04, 0x05
        /*006e*/ 	.short	(.L_8961 - .L_8960)
.L_8960:
        /*0070*/ 	.word	0x00000200
        /*0074*/ 	.word	0x00000001
        /*0078*/ 	.word	0x00000001


	//----- nvinfo : EIATTR_CRS_STACK_SIZE
	.align		4
.L_8961:
        /*007c*/ 	.byte	0x04, 0x1e
        /*007e*/ 	.short	(.L_8963 - .L_8962)
.L_8962:
        /*0080*/ 	.word	0x00000000


	//----- nvinfo : EIATTR_CBANK_PARAM_SIZE
	.align		4
.L_8963:
        /*0084*/ 	.byte	0x03, 0x19
        /*0086*/ 	.short	0x0c58


	//----- nvinfo : EIATTR_PARAM_CBANK
	.align		4
        /*0088*/ 	.byte	0x04, 0x0a
        /*008a*/ 	.short	(.L_8965 - .L_8964)
	.align		4
.L_8964:
        /*008c*/ 	.word	index@(.nv.constant0._ZN2at6native55_GLOBAL__N__de093ff9_22_ForeachBinaryOpList_cu_a911ec4325multi_tensor_apply_kernelINS1_18TensorListMetadataILi2EEENS1_24BinaryOpListAlphaFunctorIdLi2ELi2ELi0EEEJSt7dividesIdEdEEEvT_T0_DpT1_)
        /*0090*/ 	.short	0x0380
        /*0092*/ 	.short	0x0c58


	//----- nvinfo : EIATTR_SW_WAR
	.align		4
.L_8965:
        /*0094*/ 	.byte	0x04, 0x36
        /*0096*/ 	.short	(.L_8967 - .L_8966)
.L_8966:
        /*0098*/ 	.word	0x00000008
.L_8967:


//--------------------- .nv.info._ZN2at6native55_GLOBAL__N__de093ff9_22_ForeachBinaryOpList_cu_a911ec4325multi_tensor_apply_kernelINS1_18TensorListMetadataILi2EEENS1_24BinaryOpListAlphaFunctorIsLi2ELi2ELi0EEEJSt7dividesIsEsEEEvT_T0_DpT1_ --------------------------
	.section	.nv.info._ZN2at6native55_GLOBAL__N__de093ff9_22_ForeachBinaryOpList_cu_a911ec4325multi_tensor_apply_kernelINS1_18TensorListMetadataILi2EEENS1_24BinaryOpListAlphaFunctorIsLi2ELi2ELi0EEEJSt7dividesIsEsEEEvT_T0_DpT1_,"",@"SHT_CUDA_INFO"
	.sectionflags	@""
	.align	4


	//----- nvinfo : EIATTR_CUDA_API_VERSION
	.align		4
        /*0000*/ 	.byte	0x04, 0x37
        /*0002*/ 	.short	(.L_8969 - .L_8968)
.L_8968:
        /*0004*/ 	.word	0x00000082


	//----- nvinfo : EIATTR_KPARAM_INFO
	.align		4
.L_8969:
        /*0008*/ 	.byte	0x04, 0x17
        /*000a*/ 	.short	(.L_8971 - .L_8970)
.L_8970:
        /*000c*/ 	.word	0x00000000
        /*0010*/ 	.short	0x0003
        /*0012*/ 	.short	0x0c4a
        /*0014*/ 	.byte	0x00, 0xf0, 0x09, 0x00


	//----- nvinfo : EIATTR_KPARAM_INFO
	.align		4
.L_8971:
        /*0018*/ 	.byte	0x04, 0x17
        /*001a*/ 	.short	(.L_8973 - .L_8972)
.L_8972:
        /*001c*/ 	.word	0x00000000
        /*0020*/ 	.short	0x0002
        /*0022*/ 	.short	0x0c49
        /*0024*/ 	.byte	0x00, 0xf0, 0x05, 0x00


	//----- nvinfo : EIATTR_KPARAM_INFO
	.align		4
.L_8973:
        /*0028*/ 	.byte	0x04, 0x17
        /*002a*/ 	.short	(.L_8975 - .L_8974)
.L_8974:
        /*002c*/ 	.word	0x00000000
        /*0030*/ 	.short	0x0001
        /*0032*/ 	.short	0x0c48
        /*0034*/ 	.byte	0x00, 0xf0, 0x05, 0x00


	//----- nvinfo : EIATTR_KPARAM_INFO
	.align		4
.L_8975:
        /*0038*/ 	.byte	0x04, 0x17
        /*003a*/ 	.short	(.L_8977 - .L_8976)
.L_8976:
        /*003c*/ 	.word	0x00000000
        /*0040*/ 	.short	0x0000
        /*0042*/ 	.short	0x0000
        /*0044*/ 	.byte	0x00, 0xf0, 0x21, 0x31


	//----- nvinfo : EIATTR_SPARSE_MMA_MASK
	.align		4
.L_8977:
        /*0048*/ 	.byte	0x03, 0x50
        /*004a*/ 	.short	0x0000


	//----- nvinfo : EIATTR_MAXREG_COUNT
	.align		4
        /*004c*/ 	.byte	0x03, 0x1b
        /*004e*/ 	.short	0x0080


	//----- nvinfo : EIATTR_MERCURY_ISA_VERSION
	.align		4
        /*0050*/ 	.byte	0x03, 0x5f
        /*0052*/ 	.short	0x0101


	//----- nvinfo : EIATTR_VRC_CTA_INIT_COUNT
	.align		4
        /*0054*/ 	.byte	0x02, 0x4a
	.zero		1
	.zero		1


	//----- nvinfo : EIATTR_EXIT_INSTR_OFFSETS
	.align		4
        /*0058*/ 	.byte	0x04, 0x1c
        /*005a*/ 	.short	(.L_8979 - .L_8978)


	//   ....[0]....
.L_8978:
        /*005c*/ 	.word	0x00000170


	//   ....[1]....
        /*0060*/ 	.word	0x00000cd0


	//   ....[2]....
        /*0064*/ 	.word	0x00000d20


	//   ....[3]....
        /*0068*/ 	.word	0x00001620


	//----- nvinfo : EIATTR_MAX_THREADS
	.align		4
.L_8979:
        /*006c*/ 	.byte	0x04, 0x05
        /*006e*/ 	.short	(.L_8981 - .L_8980)
.L_8980:
        /*0070*/ 	.word	0x00000200
        /*0074*/ 	.word	0x00000001
        /*0078*/ 	.word	0x00000001


	//----- nvinfo : EIATTR_CRS_STACK_SIZE
	.align		4
.L_8981:
        /*007c*/ 	.byte	0x04, 0x1e
        /*007e*/ 	.short	(.L_8983 - .L_8982)
.L_8982:
        /*0080*/ 	.word	0x00000000


	//----- nvinfo : EIATTR_CBANK_PARAM_SIZE
	.align		4
.L_8983:
        /*0084*/ 	.byte	0x03, 0x19
        /*0086*/ 	.short	0x0c4c


	//----- nvinfo : EIATTR_PARAM_CBANK
	.align		4
        /*0088*/ 	.byte	0x04, 0x0a
        /*008a*/ 	.short	(.L_8985 - .L_8984)
	.align		4
.L_8984:
        /*008c*/ 	.word	index@(.nv.constant0._ZN2at6native55_GLOBAL__N__de093ff9_22_ForeachBinaryOpList_cu_a911ec4325multi_tensor_apply_kernelINS1_18TensorListMetadataILi2EEENS1_24BinaryOpListAlphaFunctorIsLi2ELi2ELi0EEEJSt7dividesIsEsEEEvT_T0_DpT1_)
        /*0090*/ 	.short	0x0380
        /*0092*/ 	.short	0x0c4c


	//----- nvinfo : EIATTR_SW_WAR
	.align		4
.L_8985:
        /*0094*/ 	.byte	0x04, 0x36
        /*0096*/ 	.short	(.L_8987 - .L_8986)
.L_8986:
        /*0098*/ 	.word	0x00000008
.L_8987:


//--------------------- .nv.info._ZN2at6native55_GLOBAL__N__de093ff9_22_ForeachBinaryOpList_cu_a911ec4325multi_tensor_apply_kernelINS1_18TensorListMetadataILi2EEENS1_24BinaryOpListAlphaFunctorIlLi2ELi2ELi0EEEJSt7dividesIlElEEEvT_T0_DpT1_ --------------------------
	.section	.nv.info._ZN2at6native55_GLOBAL__N__de093ff9_22_ForeachBinaryOpList_cu_a911ec4325multi_tensor_apply_kernelINS1_18TensorListMetadataILi2EEENS1_24BinaryOpListAlphaFunctorIlLi2ELi2ELi0EEEJSt7dividesIlElEEEvT_T0_DpT1_,"",@"SHT_CUDA_INFO"
	.sectionflags	@""
	.align	4


	//----- nvinfo : EIATTR_CUDA_API_VERSION
	.align		4
        /*0000*/ 	.byte	0x04, 0x37
        /*0002*/ 	.short	(.L_8989 - .L_8988)
.L_8988:
        /*0004*/ 	.word	0x00000082


	//----- nvinfo : EIATTR_KPARAM_INFO
	.align		4
.L_8989:
        /*0008*/ 	.byte	0x04, 0x17
        /*000a*/ 	.short	(.L_8991 - .L_8990)
.L_8990:
        /*000c*/ 	.word	0x00000000
        /*0010*/ 	.short	0x0003
        /*0012*/ 	.short	0x0c50
        /*0014*/ 	.byte	0x00, 0xf0, 0x21, 0x00


	//----- nvinfo : EIATTR_KPARAM_INFO
	.align		4
.L_8991:
        /*0018*/ 	.byte	0x04, 0x17
        /*001a*/ 	.short	(.L_8993 - .L_8992)
.L_8992:
        /*001c*/ 	.word	0x00000000
        /*0020*/ 	.short	0x0002
        /*0022*/ 	.short	0x0c49
        /*0024*/ 	.byte	0x00, 0xf0, 0x05, 0x00


	//----- nvinfo : EIATTR_KPARAM_INFO
	.align		4
.L_8993:
        /*0028*/ 	.byte	0x04, 0x17
        /*002a*/ 	.short	(.L_8995 - .L_8994)
.L_8994:
        /*002c*/ 	.word	0x00000000
        /*0030*/ 	.short	0x0001
        /*0032*/ 	.short	0x0c48
        /*0034*/ 	.byte	0x00, 0xf0, 0x05, 0x00


	//----- nvinfo : EIATTR_KPARAM_INFO
	.align		4
.L_8995:
        /*0038*/ 	.byte	0x04, 0x17
        /*003a*/ 	.short	(.L_8997 - .L_8996)
.L_8996:
        /*003c*/ 	.word	0x00000000
        /*0040*/ 	.short	0x0000
        /*0042*/ 	.short	0x0000
        /*0044*/ 	.byte	0x00, 0xf0, 0x21, 0x31


	//----- nvinfo : EIATTR_SPARSE_MMA_MASK
	.align		4
.L_8997:
        /*0048*/ 	.byte	0x03, 0x50
        /*004a*/ 	.short	0x0000


	//----- nvinfo : EIATTR_MAXREG_COUNT
	.align		4
        /*004c*/ 	.byte	0x03, 0x1b
        /*004e*/ 	.short	0x0080


	//----- nvinfo : EIATTR_MERCURY_ISA_VERSION
	.align		4
        /*0050*/ 	.byte	0x03, 0x5f
        /*0052*/ 	.short	0x0101


	//----- nvinfo : EIATTR_VRC_CTA_INIT_COUNT
	.align		4
        /*0054*/ 	.byte	0x02, 0x4a
	.zero		1
	.zero		1


	//----- nvinfo : EIATTR_EXIT_INSTR_OFFSETS
	.align		4
        /*0058*/ 	.byte	0x04, 0x1c
        /*005a*/ 	.short	(.L_8999 - .L_8998)


	//   ....[0]....
.L_8998:
        /*005c*/ 	.word	0x00000170


	//   ....[1]....
        /*0060*/ 	.word	0x00001200


	//   ....[2]....
        /*0064*/ 	.word	0x00001250


	//   ....[3]....
        /*0068*/ 	.word	0x00001cd0


	//----- nvinfo : EIATTR_MAX_THREADS
	.align		4
.L_8999:
        /*006c*/ 	.byte	0x04, 0x05
        /*006e*/ 	.short	(.L_9001 - .L_9000)
.L_9000:
        /*0070*/ 	.word	0x00000200
        /*0074*/ 	.word	0x00000001
        /*0078*/ 	.word	0x00000001


	//----- nvinfo : EIATTR_CRS_STACK_SIZE
	.align		4
.L_9001:
        /*007c*/ 	.byte	0x04, 0x1e
        /*007e*/ 	.short	(.L_9003 - .L_9002)
.L_9002:
        /*0080*/ 	.word	0x00000000


	//----- nvinfo : EIATTR_CBANK_PARAM_SIZE
	.align		4
.L_9003:
        /*0084*/ 	.byte	0x03, 0x19
        /*0086*/ 	.short	0x0c58


	//----- nvinfo : EIATTR_PARAM_CBANK
	.align		4
        /*0088*/ 	.byte	0x04, 0x0a
        /*008a*/ 	.short	(.L_9005 - .L_9004)
	.align		4
.L_9004:
        /*008c*/ 	.word	index@(.nv.constant0._ZN2at6native55_GLOBAL__N__de093ff9_22_ForeachBinaryOpList_cu_a911ec4325multi_tensor_apply_kernelINS1_18TensorListMetadataILi2EEENS1_24BinaryOpListAlphaFunctorIlLi2ELi2ELi0EEEJSt7dividesIlElEEEvT_T0_DpT1_)
        /*0090*/ 	.short	0x0380
        /*0092*/ 	.short	0x0c58


	//----- nvinfo : EIATTR_SW_WAR
	.align		4
.L_9005:
        /*0094*/ 	.byte	0x04, 0x36
        /*0096*/ 	.short	(.L_9007 - .L_9006)
.L_9006:
        /*0098*/ 	.word	0x00000008
.L_9007:


//--------------------- .nv.info._ZN2at6native55_GLOBAL__N__de093ff9_22_ForeachBinaryOpList_cu_a911ec4325multi_tensor_apply_kernelINS1_18TensorListMetadataILi2EEENS1_24BinaryOpListAlphaFunctorIiLi2ELi2ELi0EEEJSt7dividesIiEiEEEvT_T0_DpT1_ --------------------------
	.section	.nv.info._ZN2at6native55_GLOBAL__N__de093ff9_22_ForeachBinaryOpList_cu_a911ec4325multi_tensor_apply_kernelINS1_18TensorListMetadataILi2EEENS1_24BinaryOpListAlphaFunctorIiLi2ELi2ELi0EEEJSt7dividesIiEiEEEvT_T0_DpT1_,"",@"SHT_CUDA_INFO"
	.sectionflags	@""
	.align	4


	//----- nvinfo : EIATTR_CUDA_API_VERSION
	.align		4
        /*0000*/ 	.byte	0x04, 0x37
        /*0002*/ 	.short	(.L_9009 - .L_9008)
.L_9008:
        /*0004*/ 	.word	0x00000082


	//----- nvinfo : EIATTR_KPARAM_INFO
	.align		4
.L_9009:
        /*0008*/ 	.byte	0x04, 0x17
        /*000a*/ 	.short	(.L_9011 - .L_9010)
.L_9010:
        /*000c*/ 	.word	0x00000000
        /*0010*/ 	.short	0x0003
        /*0012*/ 	.short	0x0c4c
        /*0014*/ 	.byte	0x00, 0xf0, 0x11, 0x00


	//----- nvinfo : EIATTR_KPARAM_INFO
	.align		4
.L_9011:
        /*0018*/ 	.byte	0x04, 0x17
        /*001a*/ 	.short	(.L_9013 - .L_9012)
.L_9012:
        /*001c*/ 	.word	0x00000000
        /*0020*/ 	.short	0x0002
        /*0022*/ 	.short	0x0c49
        /*0024*/ 	.byte	0x00, 0xf0, 0x05, 0x00


	//----- nvinfo : EIATTR_KPARAM_INFO
	.align		4
.L_9013:
        /*0028*/ 	.byte	0x04, 0x17
        /*002a*/ 	.short	(.L_9015 - .L_9014)
.L_9014:
        /*002c*/ 	.word	0x00000000
        /*0030*/ 	.short	0x0001
        /*0032*/ 	.short	0x0c48
        /*0034*/ 	.byte	0x00, 0xf0, 0x05, 0x00


	//----- nvinfo : EIATTR_KPARAM_INFO
	.align		4
.L_9015:
        /*0038*/ 	.byte	0x04, 0x17
        /*003a*/ 	.short	(.L_9017 - .L_9016)
.L_9016:
        /*003c*/ 	.word	0x00000000
        /*0040*/ 	.short	0x0000
        /*0042*/ 	.short	0x0000
        /*0044*/ 	.byte	0x00, 0xf0, 0x21, 0x31


	//----- nvinfo : EIATTR_SPARSE_MMA_MASK
	.align		4
.L_9017:
        /*0048*/ 	.byte	0x03, 0x50
        /*004a*/ 	.short	0x0000


	//----- nvinfo : EIATTR_MAXREG_COUNT
	.align		4
        /*004c*/ 	.byte	0x03, 0x1b
        /*004e*/ 	.short	0x0080


	//----- nvinfo : EIATTR_MERCURY_ISA_VERSION
	.align		4
        /*0050*/ 	.byte	0x03, 0x5f
        /*0052*/ 	.short	0x0101


	//----- nvinfo : EIATTR_VRC_CTA_INIT_COUNT
	.align		4
        /*0054*/ 	.byte	0x02, 0x4a
	.zero		1
	.zero		1


	//----- nvinfo : EIATTR_EXIT_INSTR_OFFSETS
	.align		4
        /*0058*/ 	.byte	0x04, 0x1c
        /*005a*/ 	.short	(.L_9019 - .L_9018)


	//   ....[0]....
.L_9018:
        /*005c*/ 	.word	0x00000170


	//   ....[1]....
        /*0060*/ 	.word	0x00000c20


	//   ....[2]....
        /*0064*/ 	.word	0x00000c70


	//   ....[3]....
        /*0068*/ 	.word	0x00001470


	//----- nvinfo : EIATTR_MAX_THREADS
	.align		4
.L_9019:
        /*006c*/ 	.byte	0x04, 0x05
        /*006e*/ 	.short	(.L_9021 - .L_9020)
.L_9020:
        /*0070*/ 	.word	0x00000200
        /*0074*/ 	.word	0x00000001
        /*0078*/ 	.word	0x00000001


	//----- nvinfo : EIATTR_CRS_STACK_SIZE
	.align		4
.L_9021:
        /*007c*/ 	.byte	0x04, 0x1e
        /*007e*/ 	.short	(.L_9023 - .L_9022)
.L_9022:
        /*0080*/ 	.word	0x00000000


	//----- nvinfo : EIATTR_CBANK_PARAM_SIZE
	.align		4
.L_9023:
        /*0084*/ 	.byte	0x03, 0x19
        /*0086*/ 	.short	0x0c50


	//----- nvinfo : EIATTR_PARAM_CBANK
	.align		4
        /*0088*/ 	.byte	0x04, 0x0a
        /*008a*/ 	.short	(.L_9025 - .L_9024)
	.align		4
.L_9024:
        /*008c*/ 	.word	index@(.nv.constant0._ZN2at6native55_GLOBAL__N__de093ff9_22_ForeachBinaryOpList_cu_a911ec4325multi_tensor_apply_kernelINS1_18TensorListMetadataILi2EEENS1_24BinaryOpListAlphaFunctorIiLi2ELi2ELi0EEEJSt7dividesIiEiEEEvT_T0_DpT1_)
        /*0090*/ 	.short	0x0380
        /*0092*/ 	.short	0x0c50


	//----- nvinfo : EIATTR_SW_WAR
	.align		4
.L_9025:
        /*0094*/ 	.byte	0x04, 0x36
        /*0096*/ 	.short	(.L_9027 - .L_9026)
.L_9026:
        /*0098*/ 	.word	0x00000008
.L_9027:


//--------------------- .nv.info._ZN2at6native55_GLOBAL__N__de093ff9_22_ForeachBinaryOpList_cu_a911ec4325multi_tensor_apply_kernelINS1_18TensorListMetadataILi2EEENS1_24BinaryOpListAlphaFunctorIaLi2ELi2ELi0EEEJSt7dividesIaEaEEEvT_T0_DpT1_ --------------------------
	.section	.nv.info._ZN2at6native55_GLOBAL__N__de093ff9_22_ForeachBinaryOpList_cu_a911ec4325multi_tensor_apply_kernelINS1_18TensorListMetadataILi2EEENS1_24BinaryOpListAlphaFunctorIaLi2ELi2ELi0EEEJSt7dividesIaEaEEEvT_T0_DpT1_,"",@"SHT_CUDA_INFO"
	.sectionflags	@""
	.align	4


	//----- nvinfo : EIATTR_CUDA_API_VERSION
	.align		4
        /*0000*/ 	.byte	0x04, 0x37
        /*0002*/ 	.short	(.L_9029 - .L_9028)
.L_9028:
        /*0004*/ 	.word	0x00000082


	//----- nvinfo : EIATTR_KPARAM_INFO
	.align		4
.L_9029:
        /*0008*/ 	.byte	0x04, 0x17
        /*000a*/ 	.short	(.L_9031 - .L_9030)
.L_9030:
        /*000c*/ 	.word	0x00000000
        /*0010*/ 	.short	0x0003
        /*0012*/ 	.short	0x0c4a
        /*0014*/ 	.byte	0x00, 0xf0, 0x05, 0x00


	//----- nvinfo : EIATTR_KPARAM_INFO
	.align		4
.L_9031:
        /*0018*/ 	.byte	0x04, 0x17
        /*001a*/ 	.short	(.L_9033 - .L_9032)
.L_9032:
        /*001c*/ 	.word	0x00000000
        /*0020*/ 	.short	0x0002
        /*0022*/ 	.short	0x0c49
        /*0024*/ 	.byte	0x00, 0xf0, 0x05, 0x00


	//----- nvinfo : EIATTR_KPARAM_INFO
	.align		4
.L_9033:
        /*0028*/ 	.byte	0x04, 0x17
        /*002a*/ 	.short	(.L_9035 - .L_9034)
.L_9034:
        /*002c*/ 	.word	0x00000000
        /*0030*/ 	.short	0x0001
        /*0032*/ 	.short	0x0c48
        /*0034*/ 	.byte	0x00, 0xf0, 0x05, 0x00


	//----- nvinfo : EIATTR_KPARAM_INFO
	.align		4
.L_9035:
        /*0038*/ 	.byte	0x04, 0x17
        /*003a*/ 	.short	(.L_9037 - .L_9036)
.L_9036:
        /*003c*/ 	.word	0x00000000
        /*0040*/ 	.short	0x0000
        /*0042*/ 	.short	0x0000
        /*0044*/ 	.byte	0x00, 0xf0, 0x21, 0x31


	//----- nvinfo : EIATTR_SPARSE_MMA_MASK
	.align		4
.L_9037:
        /*0048*/ 	.byte	0x03, 0x50
        /*004a*/ 	.short	0x0000


	//----- nvinfo : EIATTR_MAXREG_COUNT
	.align		4
        /*004c*/ 	.byte	0x03, 0x1b
        /*004e*/ 	.short	0x0080


	//----- nvinfo : EIATTR_MERCURY_ISA_VERSION
	.align		4
        /*0050*/ 	.byte	0x03, 0x5f
        /*0052*/ 	.short	0x0101


	//----- nvinfo : EIATTR_VRC_CTA_INIT_COUNT
	.align		4
        /*0054*/ 	.byte	0x02, 0x4a
	.zero		1
	.zero		1


	//----- nvinfo : EIATTR_EXIT_INSTR_OFFSETS
	.align		4
        /*0058*/ 	.byte	0x04, 0x1c
        /*005a*/ 	.short	(.L_9039 - .L_9038)


	//   ....[0]....
.L_9038:
        /*005c*/ 	.word	0x00000170


	//   ....[1]....
        /*0060*/ 	.word	0x000009d0


	//   ....[2]....
        /*0064*/ 	.word	0x00000a20


	//   ....[3]....
        /*0068*/ 	.word	0x00000e60


	//----- nvinfo : EIATTR_MAX_THREADS
	.align		4
.L_9039:
        /*006c*/ 	.byte	0x04, 0x05
        /*006e*/ 	.short	(.L_9041 - .L_9040)
.L_9040:
        /*0070*/ 	.word	0x00000200
        /*0074*/ 	.word	0x00000001
        /*0078*/ 	.word	0x00000001


	//----- nvinfo : EIATTR_CRS_STACK_SIZE
	.align		4
.L_9041:
        /*007c*/ 	.byte	0x04, 0x1e
        /*007e*/ 	.short	(.L_9043 - .L_9042)
.L_9042:
        /*0080*/ 	.word	0x00000000


	//----- nvinfo : EIATTR_CBANK_PARAM_SIZE
	.align		4
.L_9043:
        /*0084*/ 	.byte	0x03, 0x19
        /*0086*/ 	.short	0x0c4b


	//----- nvinfo : EIATTR_PARAM_CBANK
	.align		4
        /*0088*/ 	.byte	0x04, 0x0a
        /*008a*/ 	.short	(.L_9045 - .L_9044)
	.align		4
.L_9044:
        /*008c*/ 	.word	index@(.nv.constant0._ZN2at6native55_GLOBAL__N__de093ff9_22_ForeachBinaryOpList_cu_a911ec4325multi_tensor_apply_kernelINS1_18TensorListMetadataILi2EEENS1_24BinaryOpListAlphaFunctorIaLi2ELi2ELi0EEEJSt7dividesIaEaEEEvT_T0_DpT1_)
        /*0090*/ 	.short	0x0380
        /*0092*/ 	.short	0x0c4b


	//----- nvinfo : EIATTR_SW_WAR
	.align		4
.L_9045:
        /*0094*/ 	.byte	0x04, 0x36
        /*0096*/ 	.short	(.L_9047 - .L_9046)
.L_9046:
        /*0098*/ 	.word	0x00000008
.L_9047:


//--------------------- .nv.info._ZN2at6native55_GLOBAL__N__de093ff9_22_ForeachBinaryOpList_cu_a911ec4325multi_tensor_apply_kernelINS1_18TensorListMetadataILi2EEENS1_24BinaryOpListAlphaFunctorIhLi2ELi2ELi0EEEJSt7dividesIhEhEEEvT_T0_DpT1_ --------------------------
	.section	.nv.info._ZN2at6native55_GLOBAL__N__de093ff9_22_ForeachBinaryOpList_cu_a911ec4325multi_tensor_apply_kernelINS1_18TensorListMetadataILi2EEENS1_24BinaryOpListAlphaFunctorIhLi2ELi2ELi0EEEJSt7dividesIhEhEEEvT_T0_DpT1_,"",@"SHT_CUDA_INFO"
	.sectionflags	@""
	.align	4


	//----- nvinfo : EIATTR_CUDA_API_VERSION
	.align		4
        /*0000*/ 	.byte	0x04, 0x37
        /*0002*/ 	.short	(.L_9049 - .L_9048)
.L_9048:
        /*0004*/ 	.word	0x00000082


	//----- nvinfo : EIATTR_KPARAM_INFO
	.align		4
.L_9049:
        /*0008*/ 	.byte	0x04, 0x17
        /*000a*/ 	.short	(.L_9051 - .L_9050)
.L_9050:
        /*000c*/ 	.word	0x00000000
        /*0010*/ 	.short	0x0003
        /*0012*/ 	.short	0x0c4a
        /*0014*/ 	.byte	0x00, 0xf0, 0x05, 0x00


	//----- nvinfo : EIATTR_KPARAM_INFO
	.align		4
.L_9051:
        /*0018*/ 	.byte	0x04, 0x17
        /*001a*/ 	.short	(.L_9053 - .L_9052)
.L_9052:
        /*001c*/ 	.word	0x00000000
        /*0020*/ 	.short	0x0002
        /*0022*/ 	.short	0x0c49
        /*0024*/ 	.byte	0x00, 0xf0, 0x05, 0x00


	//----- nvinfo : EIATTR_KPARAM_INFO
	.align		4
.L_9053:
        /*0028*/ 	.byte	0x04, 0x17
        /*002a*/ 	.short	(.L_9055 - .L_9054)
.L_9054:
        /*002c*/ 	.word	0x00000000
        /*0030*/ 	.short	0x0001
        /*0032*/ 	.short	0x0c48
        /*0034*/ 	.byte	0x00, 0xf0, 0x05, 0x00


	//----- nvinfo : EIATTR_KPARAM_INFO
	.align		4
.L_9055:
        /*0038*/ 	.byte	0x04, 0x17
        /*003a*/ 	.short	(.L_9057 - .L_9056)
.L_9056:
        /*003c*/ 	.word	0x00000000
        /*0040*/ 	.short	0x0000
        /*0042*/ 	.short	0x0000
        /*0044*/ 	.byte	0x00, 0xf0, 0x21, 0x31


	//----- nvinfo : EIATTR_SPARSE_MMA_MASK
	.align		4
.L_9057:
        /*0048*/ 	.byte	0x03, 0x50
        /*004a*/ 	.short	0x0000


	//----- nvinfo : EIATTR_MAXREG_COUNT
	.align		4
        /*004c*/ 	.byte	0x03, 0x1b
        /*004e*/ 	.short	0x0080


	//----- nvinfo : EIATTR_MERCURY_ISA_VERSION
	.align		4
        /*0050*/ 	.byte	0x03, 0x5f
        /*0052*/ 	.short	0x0101


	//----- nvinfo : EIATTR_VRC_CTA_INIT_COUNT
	.align		4
        /*0054*/ 	.byte	0x02, 0x4a
	.zero		1
	.zero		1


	//----- nvinfo : EIATTR_EXIT_INSTR_OFFSETS
	.align		4
        /*0058*/ 	.byte	0x04, 0x1c
        /*005a*/ 	.short	(.L_9059 - .L_9058)


	//   ....[0]....
.L_9058:
        /*005c*/ 	.word	0x00000170


	//   ....[1]....
        /*0060*/ 	.word	0x000009c0


	//   ....[2]....
        /*0064*/ 	.word	0x00000a10


	//   ....[3]....
        /*0068*/ 	.word	0x00000e40


	//----- nvinfo : EIATTR_MAX_THREADS
	.align		4
.L_9059:
        /*006c*/ 	.byte	0x04, 0x05
        /*006e*/ 	.short	(.L_9061 - .L_9060)
.L_9060:
        /*0070*/ 	.word	0x00000200
        /*0074*/ 	.word	0x00000001
        /*0078*/ 	.word	0x00000001


	//----- nvinfo : EIATTR_CRS_STACK_SIZE
	.align		4
.L_9061:
        /*007c*/ 	.byte	0x04, 0x1e
        /*007e*/ 	.short	(.L_9063 - .L_9062)
.L_9062:
        /*0080*/ 	.word	0x00000000


	//----- nvinfo : EIATTR_CBANK_PARAM_SIZE
	.align		4
.L_9063:
        /*0084*/ 	.byte	0x03, 0x19
        /*0086*/ 	.short	0x0c4b


	//----- nvinfo : EIATTR_PARAM_CBANK
	.align		4
        /*0088*/ 	.byte	0x04, 0x0a
        /*008a*/ 	.short	(.L_9065 - .L_9064)
	.align		4
.L_9064:
        /*008c*/ 	.word	index@(.nv.constant0._ZN2at6native55_GLOBAL__N__de093ff9_22_ForeachBinaryOpList_cu_a911ec4325multi_tensor_apply_kernelINS1_18TensorListMetadataILi2EEENS1_24BinaryOpListAlphaFunctorIhLi2ELi2ELi0EEEJSt7dividesIhEhEEEvT_T0_DpT1_)
        /*0090*/ 	.short	0x0380
        /*0092*/ 	.short	0x0c4b


	//----- nvinfo : EIATTR_SW_WAR
	.align		4
.L_9065:
        /*0094*/ 	.byte	0x04, 0x36
        /*0096*/ 	.short	(.L_9067 - .L_9066)
.L_9066:
        /*0098*/ 	.word	0x00000008
.L_9067:


//--------------------- .nv.info._ZN2at6native55_GLOBAL__N__de093ff9_22_ForeachBinaryOpList_cu_a911ec4325multi_tensor_apply_kernelINS1_18TensorListMetadataILi3EEENS1_24BinaryOpListAlphaFunctorIN3c104HalfELi3ELi2ELi2EEEJSt10multipliesIfEfEEEvT_T0_DpT1_ --------------------------
	.section	.nv.info._ZN2at6native55_GLOBAL__N__de093ff9_22_ForeachBinaryOpList_cu_a911ec4325multi_tensor_apply_kernelINS1_18TensorListMetadataILi3EEENS1_24BinaryOpListAlphaFunctorIN3c104HalfELi3ELi2ELi2EEEJSt10multipliesIfEfEEEvT_T0_DpT1_,"",@"SHT_CUDA_INFO"
	.sectionflags	@""
	.align	4


	//----- nvinfo : EIATTR_CUDA_API_VERSION
	.align		4
        /*0000*/ 	.byte	0x04, 0x37
        /*0002*/ 	.short	(.L_9069 - .L_9068)
.L_9068:
        /*0004*/ 	.word	0x00000082


	//----- nvinfo : EIATTR_KPARAM_INFO
	.align		4
.L_9069:
        /*0008*/ 	.byte	0x04, 0x17
        /*000a*/ 	.short	(.L_9071 - .L_9070)
.L_9070:
        /*000c*/ 	.word	0x00000000
        /*0010*/ 	.short	0x0003
        /*0012*/ 	.short	0x0c4c
        /*0014*/ 	.byte	0x00, 0xf0, 0x11, 0x00


	//----- nvinfo : EIATTR_KPARAM_INFO
	.align		4
.L_9071:
        /*0018*/ 	.byte	0x04, 0x17
        /*001a*/ 	.short	(.L_9073 - .L_9072)
.L_9072:
        /*001c*/ 	.word	0x00000000
        /*0020*/ 	.short	0x0002
        /*0022*/ 	.short	0x0c49
        /*0024*/ 	.byte	0x00, 0xf0, 0x05, 0x00


	//----- nvinfo : EIATTR_KPARAM_INFO
	.align		4
.L_9073:
        /*0028*/ 	.byte	0x04, 0x17
        /*002a*/ 	.short	(.L_9075 - .L_9074)
.L_9074:
        /*002c*/ 	.word	0x00000000
        /*0030*/ 	.short	0x0001
        /*0032*/ 	.short	0x0c48
        /*0034*/ 	.byte	0x00, 0xf0, 0x05, 0x00


	//----- nvinfo : EIATTR_KPARAM_INFO
	.align		4
.L_9075:
        /*0038*/ 	.byte	0x04, 0x17
        /*003a*/ 	.short	(.L_9077 - .L_9076)
.L_9076:
        /*003c*/ 	.word	0x00000000
        /*0040*/ 	.short	0x0000
        /*0042*/ 	.short	0x0000
        /*0044*/ 	.byte	0x00, 0xf0, 0x21, 0x31


	//----- nvinfo : EIATTR_SPARSE_MMA_MASK
	.align		4
.L_9077:
        /*0048*/ 	.byte	0x03, 0x50
        /*004a*/ 	.short	0x0000


	//----- nvinfo : EIATTR_MAXREG_COUNT
	.align		4
        /*004c*/ 	.byte	0x03, 0x1b
        /*004e*/ 	.short	0x0080


	//----- nvinfo : EIATTR_MERCURY_ISA_VERSION
	.align		4
        /*0050*/ 	.byte	0x03, 0x5f
        /*0052*/ 	.short	0x0101


	//----- nvinfo : EIATTR_VRC_CTA_INIT_COUNT
	.align		4
        /*0054*/ 	.byte	0x02, 0x4a
	.zero		1
	.zero		1


	//----- nvinfo : EIATTR_EXIT_INSTR_OFFSETS
	.align		4
        /*0058*/ 	.byte	0x04, 0x1c
        /*005a*/ 	.short	(.L_9079 - .L_9078)


	//   ....[0]....
.L_9078:
        /*005c*/ 	.word	0x000001a0


	//   ....[1]....
        /*0060*/ 	.word	0x00000790


	//   ....[2]....
        /*0064*/ 	.word	0x000007e0


	//   ....[3]....
        /*0068*/ 	.word	0x00000a80


	//----- nvinfo : EIATTR_MAX_THREADS
	.align		4
.L_9079:
        /*006c*/ 	.byte	0x04, 0x05
        /*006e*/ 	.short	(.L_9081 - .L_9080)
.L_9080:
        /*0070*/ 	.word	0x00000200
        /*0074*/ 	.word	0x00000001
        /*0078*/ 	.word	0x00000001


	//----- nvinfo : EIATTR_CRS_STACK_SIZE
	.align		4
.L_9081:
        /*007c*/ 	.byte	0x04, 0x1e
        /*007e*/ 	.short	(.L_9083 - .L_9082)
.L_9082:
        /*0080*/ 	.word	0x00000000


	//----- nvinfo : EIATTR_CBANK_PARAM_SIZE
	.align		4
.L_9083:
        /*0084*/ 	.byte	0x03, 0x19
        /*0086*/ 	.short	0x0c50


	//----- nvinfo : EIATTR_PARAM_CBANK
	.align		4
        /*0088*/ 	.byte	0x04, 0x0a
        /*008a*/ 	.short	(.L_9085 - .L_9084)
	.align		4
.L_9084:
        /*008c*/ 	.word	index@(.nv.constant0._ZN2at6native55_GLOBAL__N__de093ff9_22_ForeachBinaryOpList_cu_a911ec4325multi_tensor_apply_kernelINS1_18TensorListMetadataILi3EEENS1_24BinaryOpListAlphaFunctorIN3c104HalfELi3ELi2ELi2EEEJSt10multipliesIfEfEEEvT_T0_DpT1_)
        /*0090*/ 	.short	0x0380
        /*0092*/ 	.short	0x0c50


	//----- nvinfo : EIATTR_SW_WAR
	.align		4
.L_9085:
        /*0094*/ 	.byte	0x04, 0x36
        /*0096*/ 	.short	(.L_9087 - .L_9086)
.L_9086:
        /*0098*/ 	.word	0x00000008
.L_9087:


//--------------------- .nv.info._ZN2at6native55_GLOBAL__N__de093ff9_22_ForeachBinaryOpList_cu_a911ec4325multi_tensor_apply_kernelINS1_18TensorListMetadataILi3EEENS1_24BinaryOpListAlphaFunctorIN3c108BFloat16ELi3ELi2ELi2EEEJSt10multipliesIfEfEEEvT_T0_DpT1_ --------------------------
	.section	.nv.info._ZN2at6native55_GLOBAL__N__de093ff9_22_ForeachBinaryOpList_cu_a911ec4325multi_tensor_apply_kernelINS1_18TensorListMetadataILi3EEENS1_24BinaryOpListAlphaFunctorIN3c108BFloat16ELi3ELi2ELi2EEEJSt10multipliesIfEfEEEvT_T0_DpT1_,"",@"SHT_CUDA_INFO"
	.sectionflags	@""
	.align	4


	//----- nvinfo : EIATTR_CUDA_API_VERSION
	.align		4
        /*0000*/ 	.byte	0x04, 0x37
        /*0002*/ 	.short	(.L_9089 - .L_9088)
.L_9088:
        /*0004*/ 	.word	0x00000082


	//----- nvinfo : EIATTR_KPARAM_INFO
	.align		4
.L_9089:
        /*0008*/ 	.byte	0x04, 0x17
        /*000a*/ 	.short	(.L_9091 - .L_9090)
.L_9090:
        /*000c*/ 	.word	0x00000000
        /*0010*/ 	.short	0x0003
        /*0012*/ 	.short	0x0c4c
        /*0014*/ 	.byte	0x00, 0xf0, 0x11, 0x00


	//----- nvinfo : EIATTR_KPARAM_INFO
	.align		4
.L_9091:
        /*0018*/ 	.byte	0x04, 0x17
        /*001a*/ 	.short	(.L_9093 - .L_9092)
.L_9092:
        /*001c*/ 	.word	0x00000000
        /*0020*/ 	.short	0x0002
        /*0022*/ 	.short	0x0c49
        /*0024*/ 	.byte	0x00, 0xf0, 0x05, 0x00


	//----- nvinfo : EIATTR_KPARAM_INFO
	.align		4
.L_9093:
        /*0028*/ 	.byte	0x04, 0x17
        /*002a*/ 	.short	(.L_9095 - .L_9094)
.L_9094:
        /*002c*/ 	.word	0x00000000
        /*0030*/ 	.short	0x0001
        /*0032*/ 	.short	0x0c48
        /*0034*/ 	.byte	0x00, 0xf0, 0x05, 0x00


	//----- nvinfo : EIATTR_KPARAM_INFO
	.align		4
.L_9095:
        /*0038*/ 	.byte	0x04, 0x17
        /*003a*/ 	.short	(.L_9097 - .L_9096)
.L_9096:
        /*003c*/ 	.word	0x00000000
        /*0040*/ 	.short	0x0000
        /*0042*/ 	.short	0x0000
        /*0044*/ 	.byte	0x00, 0xf0, 0x21, 0x31


	//----- nvinfo : EIATTR_SPARSE_MMA_MASK
	.align		4
.L_9097:
        /*0048*/ 	.byte	0x03, 0x50
        /*004a*/ 	.short	0x0000


	//----- nvinfo : EIATTR_MAXREG_COUNT
	.align		4
        /*004c*/ 	.byte	0x03, 0x1b
        /*004e*/ 	.short	0x0080


	//----- nvinfo : EIATTR_MERCURY_ISA_VERSION
	.align		4
        /*0050*/ 	.byte	0x03, 0x5f
        /*0052*/ 	.short	0x0101


	//----- nvinfo : EIATTR_VRC_CTA_INIT_COUNT
	.align		4
        /*0054*/ 	.byte	0x02, 0x4a
	.zero		1
	.zero		1


	//----- nvinfo : EIATTR_EXIT_INSTR_OFFSETS
	.align		4
        /*0058*/ 	.byte	0x04, 0x1c
        /*005a*/ 	.short	(.L_9099 - .L_9098)


	//   ....[0]....
.L_9098:
        /*005c*/ 	.word	0x000001a0


	//   ....[1]....
        /*0060*/ 	.word	0x00000790


	//   ....[2]....
        /*0064*/ 	.word	0x000007e0


	//   ....[3]....
        /*0068*/ 	.word	0x00000ac0


	//----- nvinfo : EIATTR_MAX_THREADS
	.align		4
.L_9099:
        /*006c*/ 	.byte	0x04, 0x05
        /*006e*/ 	.short	(.L_9101 - .L_9100)
.L_9100:
        /*0070*/ 	.word	0x00000200
        /*0074*/ 	.word	0x00000001
        /*0078*/ 	.word	0x00000001


	//----- nvinfo : EIATTR_CRS_STACK_SIZE
	.align		4
.L_9101:
        /*007c*/ 	.byte	0x04, 0x1e
        /*007e*/ 	.short	(.L_9103 - .L_9102)
.L_9102:
        /*0080*/ 	.word	0x00000000


	//----- nvinfo : EIATTR_CBANK_PARAM_SIZE
	.align		4
.L_9103:
        /*0084*/ 	.byte	0x03, 0x19
        /*0086*/ 	.short	0x0c50


	//----- nvinfo : EIATTR_PARAM_CBANK
	.align		4
        /*0088*/ 	.byte	0x04, 0x0a
        /*008a*/ 	.short	(.L_9105 - .L_9104)
	.align		4
.L_9104:
        /*008c*/ 	.word	index@(.nv.constant0._ZN2at6native55_GLOBAL__N__de093ff9_22_ForeachBinaryOpList_cu_a911ec4325multi_tensor_apply_kernelINS1_18TensorListMetadataILi3EEENS1_24BinaryOpListAlphaFunctorIN3c108BFloat16ELi3ELi2ELi2EEEJSt10multipliesIfEfEEEvT_T0_DpT1_)
        /*0090*/ 	.short	0x0380
        /*0092*/ 	.short	0x0c50


	//----- nvinfo : EIATTR_SW_WAR
	.align		4
.L_9105:
        /*0094*/ 	.byte	0x04, 0x36
        /*0096*/ 	.short	(.L_9107 - .L_9106)
.L_9106:
        /*0098*/ 	.word	0x00000008
.L_9107:


//--------------------- .nv.info._ZN2at6native55_GLOBAL__N__de093ff9_22_ForeachBinaryOpList_cu_a911ec4325multi_tensor_apply_kernelINS1_18TensorListMetadataILi3EEENS1_24BinaryOpListAlphaFunctorIbLi3ELi2ELi2EEEJSt10multipliesIbEbEEEvT_T0_DpT1_ --------------------------
	.section	.nv.info._ZN2at6native55_GLOBAL__N__de093ff9_22_ForeachBinaryOpList_cu_a911ec4325multi_tensor_apply_kernelINS1_18TensorListMetadataILi3EEENS1_24BinaryOpListAlphaFunctorIbLi3ELi2ELi2EEEJSt10multipliesIbEbEEEvT_T0_DpT1_,"",@"SHT_CUDA_INFO"
	.sectionflags	@""
	.align	4


	//----- nvinfo : EIATTR_CUDA_API_VERSION
	.align		4
        /*0000*/ 	.byte	0x04, 0x37
        /*0002*/ 	.short	(.L_9109 - .L_9108)
.L_9108:
        /*0004*/ 	.word	0x00000082


	//----- nvinfo : EIATTR_KPARAM_INFO
	.align		4
.L_9109:
        /*0008*/ 	.byte	0x04, 0x17
        /*000a*/ 	.short	(.L_9111 - .L_9110)
.L_9110:
        /*000c*/ 	.word	0x00000000
        /*0010*/ 	.short	0x0003
        /*0012*/ 	.short	0x0c4a
        /*0014*/ 	.byte	0x00, 0xf0, 0x05, 0x00


	//----- nvinfo : EIATTR_KPARAM_INFO
	.align		4
.L_9111:
        /*0018*/ 	.byte	0x04, 0x17
        /*001a*/ 	.short	(.L_9113 - .L_9112)
.L_9112:
        /*001c*/ 	.word	0x00000000
        /*0020*/ 	.short	0x0002
        /*0022*/ 	.short	0x0c49
        /*0024*/ 	.byte	0x00, 0xf0, 0x05, 0x00


	//----- nvinfo : EIATTR_KPARAM_INFO
	.align		4
.L_9113:
        /*0028*/ 	.byte	0x04, 0x17
        /*002a*/ 	.short	(.L_9115 - .L_9114)
.L_9114:
        /*002c*/ 	.word	0x00000000
        /*0030*/ 	.short	0x0001
        /*0032*/ 	.short	0x0c48
        /*0034*/ 	.byte	0x00, 0xf0, 0x05, 0x00


	//----- nvinfo : EIATTR_KPARAM_INFO
	.align		4
.L_9115:
        /*0038*/ 	.byte	0x04, 0x17
        /*003a*/ 	.short	(.L_9117 - .L_9116)
.L_9116:
        /*003c*/ 	.word	0x00000000
        /*0040*/ 	.short	0x0000
        /*0042*/ 	.short	0x0000
        /*0044*/ 	.byte	0x00, 0xf0, 0x21, 0x31


	//----- nvinfo : EIATTR_SPARSE_MMA_MASK
	.align		4
.L_9117:
        /*0048*/ 	.byte	0x03, 0x50
        /*004a*/ 	.short	0x0000


	//----- nvinfo : EIATTR_MAXREG_COUNT
	.align		4
        /*004c*/ 	.byte	0x03, 0x1b
        /*004e*/ 	.short	0x0080


	//----- nvinfo : EIATTR_MERCURY_ISA_VERSION
	.align		4
        /*0050*/ 	.byte	0x03, 0x5f
        /*0052*/ 	.short	0x0101


	//----- nvinfo : EIATTR_VRC_CTA_INIT_COUNT
	.align		4
        /*0054*/ 	.byte	0x02, 0x4a
	.zero		1
	.zero		1


	//----- nvinfo : EIATTR_EXIT_INSTR_OFFSETS
	.align		4
        /*0058*/ 	.byte	0x04, 0x1c
        /*005a*/ 	.short	(.L_9119 - .L_9118)


	//   ....[0]....
.L_9118:
        /*005c*/ 	.word	0x000001a0


	//   ....[1]....
        /*0060*/ 	.word	0x000008f0


	//   ....[2]....
        /*0064*/ 	.word	0x00000940


	//   ....[3]....
        /*0068*/ 	.word	0x00000c90


	//----- nvinfo : EIATTR_MAX_THREADS
	.align		4
.L_9119:
        /*006c*/ 	.byte	0x04, 0x05
        /*006e*/ 	.short	(.L_9121 - .L_9120)
.L_9120:
        /*0070*/ 	.word	0x00000200
        /*0074*/ 	.word	0x00000001
        /*0078*/ 	.word	0x00000001


	//----- nvinfo : EIATTR_CRS_STACK_SIZE
	.align		4
.L_9121:
        /*007c*/ 	.byte	0x04, 0x1e
        /*007e*/ 	.short	(.L_9123 - .L_9122)
.L_9122:
        /*0080*/ 	.word	0x00000000


	//----- nvinfo : EIATTR_CBANK_PARAM_SIZE
	.align		4
.L_9123:
        /*0084*/ 	.byte	0x03, 0x19
        /*0086*/ 	.short	0x0c4b


	//----- nvinfo : EIATTR_PARAM_CBANK
	.align		4
        /*0088*/ 	.byte	0x04, 0x0a
        /*008a*/ 	.short	(.L_9125 - .L_9124)
	.align		4
.L_9124:
        /*008c*/ 	.word	index@(.nv.constant0._ZN2at6native55_GLOBAL__N__de093ff9_22_ForeachBinaryOpList_cu_a911ec4325multi_tensor_apply_kernelINS1_18TensorListMetadataILi3EEENS1_24BinaryOpListAlphaFunctorIbLi3ELi2ELi2EEEJSt10multipliesIbEbEEEvT_T0_DpT1_)
        /*0090*/ 	.short	0x0380
        /*0092*/ 	.short	0x0c4b


	//----- nvinfo : EIATTR_SW_WAR
	.align		4
.L_9125:
        /*0094*/ 	.byte	0x04, 0x36
        /*0096*/ 	.short	(.L_9127 - .L_9126)
.L_9126:
        /*0098*/ 	.word	0x00000008
.L_9127:


//--------------------- .nv.info._ZN2at6native55_GLOBAL__N__de093ff9_22_ForeachBinaryOpList_cu_a911ec4325multi_tensor_apply_kernelINS1_18TensorListMetadataILi3EEENS1_24BinaryOpListAlphaFunctorIN3c107complexIfEELi3ELi2ELi2EEEJSt10multipliesIS8_ES8_EEEvT_T0_DpT1_ --------------------------
	.section	.nv.info._ZN2at6native55_GLOBAL__N__de093ff9_22_ForeachBinaryOpList_cu_a911ec4325multi_tensor_apply_kernelINS1_18TensorListMetadataILi3EEENS1_24BinaryOpListAlphaFunctorIN3c107complexIfEELi3ELi2ELi2EEEJSt10multipliesIS8_ES8_EEEvT_T0_DpT1_,"",@"SHT_CUDA_INFO"
	.sectionflags	@""
	.align	4


	//----- nvinfo : EIATTR_CUDA_API_VERSION
	.align		4
        /*0000*/ 	.byte	0x04, 0x37
        /*0002*/ 	.short	(.L_9129 - .L_9128)
.L_9128:
        /*0004*/ 	.word	0x00000082


	//----- nvinfo : EIATTR_KPARAM_INFO
	.align		4
.L_9129:
        /*0008*/ 	.byte	0x04, 0x17
        /*000a*/ 	.short	(.L_9131 - .L_9130)
.L_9130:
        /*000c*/ 	.word	0x00000000
        /*0010*/ 	.short	0x0003
        /*0012*/ 	.short	0x0c50
        /*0014*/ 	.byte	0x00, 0xf0, 0x21, 0x00


	//----- nvinfo : EIATTR_KPARAM_INFO
	.align		4
.L_9131:
        /*0018*/ 	.byte	0x04, 0x17
        /*001a*/ 	.short	(.L_9133 - .L_9132)
.L_9132:
        /*001c*/ 	.word	0x00000000
        /*0020*/ 	.short	0x0002
        /*0022*/ 	.short	0x0c49
        /*0024*/ 	.byte	0x00, 0xf0, 0x05, 0x00


	//----- nvinfo : EIATTR_KPARAM_INFO
	.align		4
.L_9133:
        /*0028*/ 	.byte	0x04, 0x17
        /*002a*/ 	.short	(.L_9135 - .L_9134)
.L_9134:
        /*002c*/ 	.word	0x00000000
        /*0030*/ 	.short	0x0001
        /*0032*/ 	.short	0x0c48
        /*0034*/ 	.byte	0x00, 0xf0, 0x05, 0x00


	//----- nvinfo : EIATTR_KPARAM_INFO
	.align		4
.L_9135:
        /*0038*/ 	.byte	0x04, 0x17
        /*003a*/ 	.short	(.L_9137 - .L_9136)
.L_9136:
        /*003c*/ 	.word	0x00000000
        /*0040*/ 	.short	0x0000
        /*0042*/ 	.short	0x0000
        /*0044*/ 	.byte	0x00, 0xf0, 0x21, 0x31


	//----- nvinfo : EIATTR_SPARSE_MMA_MASK
	.align		4
.L_9137:
        /*0048*/ 	.byte	0x03, 0x50
        /*004a*/ 	.short	0x0000


	//----- nvinfo : EIATTR_MAXREG_COUNT
	.align		4
        /*004c*/ 	.byte	0x03, 0x1b
        /*004e*/ 	.short	0x0080


	//----- nvinfo : EIATTR_MERCURY_ISA_VERSION
	.align		4
        /*0050*/ 	.byte	0x03, 0x5f
        /*0052*/ 	.short	0x0101


	//----- nvinfo : EIATTR_VRC_CTA_INIT_COUNT
	.align		4
        /*0054*/ 	.byte	0x02, 0x4a
	.zero		1
	.zero		1


	//----- nvinfo : EIATTR_EXIT_INSTR_OFFSETS
	.align		4
        /*0058*/ 	.byte	0x04, 0x1c
        /*005a*/ 	.short	(.L_9139 - .L_9138)


	//   ....[0]....
.L_9138:
        /*005c*/ 	.word	0x000001a0


	//   ....[1]....
        /*0060*/ 	.word	0x00000850


	//   ....[2]....
        /*0064*/ 	.word	0x000008a0


	//   ....[3]....
        /*0068*/ 	.word	0x00000c20


	//----- nvinfo : EIATTR_MAX_THREADS
	.align		4
.L_9139:
        /*006c*/ 	.byte	0x04, 0x05
        /*006e*/ 	.short	(.L_9141 - .L_9140)
.L_9140:
        /*0070*/ 	.word	0x00000200
        /*0074*/ 	.word	0x00000001
        /*0078*/ 	.word	0x00000001


	//----- nvinfo : EIATTR_CRS_STACK_SIZE
	.align		4
.L_9141:
        /*007c*/ 	.byte	0x04, 0x1e
        /*007e*/ 	.short	(.L_9143 - .L_9142)
.L_9142:
        /*0080*/ 	.word	0x00000000


	//----- nvinfo : EIATTR_CBANK_PARAM_SIZE
	.align		4
.L_9143:
        /*0084*/ 	.byte	0x03, 0x19
        /*0086*/ 	.short	0x0c58


	//----- nvinfo : EIATTR_PARAM_CBANK
	.align		4
        /*0088*/ 	.byte	0x04, 0x0a
        /*008a*/ 	.short	(.L_9145 - .L_9144)
	.align		4
.L_9144:
        /*008c*/ 	.word	index@(.nv.constant0._ZN2at6native55_GLOBAL__N__de093ff9_22_ForeachBinaryOpList_cu_a911ec4325multi_tensor_apply_kernelINS1_18TensorListMetadataILi3EEENS1_24BinaryOpListAlphaFunctorIN3c107complexIfEELi3ELi2ELi2EEEJSt10multipliesIS8_ES8_EEEvT_T0_DpT1_)
        /*0090*/ 	.short	0x0380
        /*0092*/ 	.short	0x0c58


	//----- nvinfo : EIATTR_SW_WAR
	.align		4
.L_9145:
        /*0094*/ 	.byte	0x04, 0x36
        /*0096*/ 	.short	(.L_9147 - .L_9146)
.L_9146:
        /*0098*/ 	.word	0x00000008
.L_9147:


//--------------------- .nv.info._ZN2at6native55_GLOBAL__N__de093ff9_22_ForeachBinaryOpList_cu_a911ec4325multi_tensor_apply_kernelINS1_18TensorListMetadataILi3EEENS1_24BinaryOpListAlphaFunctorIN3c107complexIdEELi3ELi2ELi2EEEJSt10multipliesIS8_ES8_EEEvT_T0_DpT1_ --------------------------
	.section	.nv.info._ZN2at6native55_GLOBAL__N__de093ff9_22_ForeachBinaryOpList_cu_a911ec4325multi_tensor_apply_kernelINS1_18TensorListMetadataILi3EEENS1_24BinaryOpListAlphaFunctorIN3c107complexIdEELi3ELi2ELi2EEEJSt10multipliesIS8_ES8_EEEvT_T0_DpT1_,"",@"SHT_CUDA_INFO"
	.sectionflags	@""
	.align	4


	//----- nvinfo : EIATTR_CUDA_API_VERSION
	.align		4
        /*0000*/ 	.byte	0x04, 0x37
        /*0002*/ 	.short	(.L_9149 - .L_9148)
.L_9148:
        /*0004*/ 	.word	0x00000082


	//----- nvinfo : EIATTR_KPARAM_INFO
	.align		4
.L_9149:
        /*0008*/ 	.byte	0x04, 0x17
        /*000a*/ 	.short	(.L_9151 - .L_9150)
.L_9150:
        /*000c*/ 	.word	0x00000000
        /*0010*/ 	.short	0x0003
        /*0012*/ 	.short	0x0c50
        /*0014*/ 	.byte	0x00, 0xf0, 0x41, 0x00


	//----- nvinfo : EIATTR_KPARAM_INFO
	.align		4
.L_9151:
        /*0018*/ 	.byte	0x04, 0x17
        /*001a*/ 	.short	(.L_9153 - .L_9152)
.L_9152:
        /*001c*/ 	.word	0x00000000
        /*0020*/ 	.short	0x0002
        /*0022*/ 	.short	0x0c49
        /*0024*/ 	.byte	0x00, 0xf0, 0x05, 0x00


	//----- nvinfo : EIATTR_KPARAM_INFO
	.align		4
.L_9153:
        /*0028*/ 	.byte	0x04, 0x17
        /*002a*/ 	.short	(.L_9155 - .L_9154)
.L_9154:
        /*002c*/ 	.word	0x00000000
        /*0030*/ 	.short	0x0001
        /*0032*/ 	.short	0x0c48
        /*0034*/ 	.byte	0x00, 0xf0, 0x05, 0x00


	//----- nvinfo : EIATTR_KPARAM_INFO
	.align		4
.L_9155:
        /*0038*/ 	.byte	0x04, 0x17
        /*003a*/ 	.short	(.L_9157 - .L_9156)
.L_9156:
        /*003c*/ 	.word	0x00000000
        /*0040*/ 	.short	0x0000
        /*0042*/ 	.short	0x0000
        /*0044*/ 	.byte	0x00, 0xf0, 0x21, 0x31


	//----- nvinfo : EIATTR_SPARSE_MMA_MASK
	.align		4
.L_9157:
        /*0048*/ 	.byte	0x03, 0x50
        /*004a*/ 	.short	0x0000


	//----- nvinfo : EIATTR_MAXREG_COUNT
	.align		4
        /*004c*/ 	.byte	0x03, 0x1b
        /*004e*/ 	.short	0x0080


	//----- nvinfo : EIATTR_MERCURY_ISA_VERSION
	.align		4
        /*0050*/ 	.byte	0x03, 0x5f
        /*0052*/ 	.short	0x0101


	//----- nvinfo : EIATTR_VRC_CTA_INIT_COUNT
	.align		4
        /*0054*/ 	.byte	0x02, 0x4a
	.zero		1
	.zero		1


	//----- nvinfo : EIATTR_EXIT_INSTR_OFFSETS
	.align		4
        /*0058*/ 	.byte	0x04, 0x1c
        /*005a*/ 	.short	(.L_9159 - .L_9158)


	//   ....[0]....
.L_9158:
        /*005c*/ 	.word	0x00000190


	//   ....[1]....
        /*0060*/ 	.word	0x00001000


	//   ....[2]....
        /*0064*/ 	.word	0x00001050


	//   ....[3]....
        /*0068*/ 	.word	0x00001ba0


	//----- nvinfo : EIATTR_MAX_THREADS
	.align		4
.L_9159:
        /*006c*/ 	.byte	0x04, 0x05
        /*006e*/ 	.short	(.L_9161 - .L_9160)
.L_9160:
        /*0070*/ 	.word	0x00000200
        /*0074*/ 	.word	0x00000001
        /*0078*/ 	.word	0x00000001


	//----- nvinfo : EIATTR_CRS_STACK_SIZE
	.align		4
.L_9161:
        /*007c*/ 	.byte	0x04, 0x1e
        /*007e*/ 	.short	(.L_9163 - .L_9162)
.L_9162:
        /*0080*/ 	.word	0x00000000


	//----- nvinfo : EIATTR_CBANK_PARAM_SIZE
	.align		4
.L_9163:
        /*0084*/ 	.byte	0x03, 0x19
        /*0086*/ 	.short	0x0c60


	//----- nvinfo : EIATTR_PARAM_CBANK
	.align		4
        /*0088*/ 	.byte	0x04, 0x0a
        /*008a*/ 	.short	(.L_9165 - .L_9164)
	.align		4
.L_9164:
        /*008c*/ 	.word	index@(.nv.constant0._ZN2at6native55_GLOBAL__N__de093ff9_22_ForeachBinaryOpList_cu_a911ec4325multi_tensor_apply_kernelINS1_18TensorListMetadataILi3EEENS1_24BinaryOpListAlphaFunctorIN3c107complexIdEELi3ELi2ELi2EEEJSt10multipliesIS8_ES8_EEEvT_T0_DpT1_)
        /*0090*/ 	.short	0x0380
        /*0092*/ 	.short	0x0c60


	//----- nvinfo : EIATTR_SW_WAR
	.align		4
.L_9165:
        /*0094*/ 	.byte	0x04, 0x36
        /*0096*/ 	.short	(.L_9167 - .L_9166)
.L_9166:
        /*0098*/ 	.word	0x00000008
.L_9167:


//--------------------- .nv.info._ZN2at6native55_GLOBAL__N__de093ff9_22_ForeachBinaryOpList_cu_a911ec4325multi_tensor_apply_kernelINS1_18TensorListMetadataILi3EEENS1_24BinaryOpListAlphaFunctorIfLi3ELi2ELi2EEEJSt10multipliesIfEfEEEvT_T0_DpT1_ --------------------------
	.section	.nv.info._ZN2at6native55_GLOBAL__N__de093ff9_22_ForeachBinaryOpList_cu_a911ec4325multi_tensor_apply_kernelINS1_18TensorListMetadataILi3EEENS1_24BinaryOpListAlphaFunctorIfLi3ELi2ELi2EEEJSt10multipliesIfEfEEEvT_T0_DpT1_,"",@"SHT_CUDA_INFO"
	.sectionflags	@""
	.align	4


	//----- nvinfo : EIATTR_CUDA_API_VERSION
	.align		4
        /*0000*/ 	.byte	0x04, 0x37
        /*0002*/ 	.short	(.L_9169 - .L_9168)
.L_9168:
        /*0004*/ 	.word	0x00000082


	//----- nvinfo : EIATTR_KPARAM_INFO
	.align		4
.L_9169:
        /*0008*/ 	.byte	0x04, 0x17
        /*000a*/ 	.short	(.L_9171 - .L_9170)
.L_9170:
        /*000c*/ 	.word	0x00000000
        /*0010*/ 	.short	0x0003
        /*0012*/ 	.short	0x0c4c
        /*0014*/ 	.byte	0x00, 0xf0, 0x11, 0x00


	//----- nvinfo : EIATTR_KPARAM_INFO
	.align		4
.L_9171:
        /*0018*/ 	.byte	0x04, 0x17
        /*001a*/ 	.short	(.L_9173 - .L_9172)
.L_9172:
        /*001c*/ 	.word	0x00000000
        /*0020*/ 	.short	0x0002
        /*0022*/ 	.short	0x0c49
        /*0024*/ 	.byte	0x00, 0xf0, 0x05, 0x00


	//----- nvinfo : EIATTR_KPARAM_INFO
	.align		4
.L_9173:
        /*0028*/ 	.byte	0x04, 0x17
        /*002a*/ 	.short	(.L_9175 - .L_9174)
.L_9174:
        /*002c*/ 	.word	0x00000000
        /*0030*/ 	.short	0x0001
        /*0032*/ 	.short	0x0c48
        /*0034*/ 	.byte	0x00, 0xf0, 0x05, 0x00


	//----- nvinfo : EIATTR_KPARAM_INFO
	.align		4
.L_9175:
        /*0038*/ 	.byte	0x04, 0x17
        /*003a*/ 	.short	(.L_9177 - .L_9176)
.L_9176:
        /*003c*/ 	.word	0x00000000
        /*0040*/ 	.short	0x0000
        /*0042*/ 	.short	0x0000
        /*0044*/ 	.byte	0x00, 0xf0, 0x21, 0x31


	//----- nvinfo : EIATTR_SPARSE_MMA_MASK
	.align		4
.L_9177:
        /*0048*/ 	.byte	0x03, 0x50
        /*004a*/ 	.short	0x0000


	//----- nvinfo : EIATTR_MAXREG_COUNT
	.align		4
        /*004c*/ 	.byte	0x03, 0x1b
        /*004e*/ 	.short	0x0080


	//----- nvinfo : EIATTR_MERCURY_ISA_VERSION
	.align		4
        /*0050*/ 	.byte	0x03, 0x5f
        /*0052*/ 	.short	0x0101


	//----- nvinfo : EIATTR_VRC_CTA_INIT_COUNT
	.align		4
        /*0054*/ 	.byte	0x02, 0x4a
	.zero		1
	.zero		1


	//----- nvinfo : EIATTR_EXIT_INSTR_OFFSETS
	.align		4
        /*0058*/ 	.byte	0x04, 0x1c
        /*005a*/ 	.short	(.L_9179 - .L_9178)


	//   ....[0]....
.L_9178:
        /*005c*/ 	.word	0x000001a0


	//   ....[1]....
        /*0060*/ 	.word	0x000006a0


	//   ....[2]....
        /*0064*/ 	.word	0x000006f0


	//   ....[3]....
        /*0068*/ 	.word	0x000008f0


	//----- nvinfo : EIATTR_MAX_THREADS
	.align		4
.L_9179:
        /*006c*/ 	.byte	0x04, 0x05
        /*006e*/ 	.short	(.L_9181 - .L_9180)
.L_9180:
        /*0070*/ 	.word	0x00000200
        /*0074*/ 	.word	0x00000001
        /*0078*/ 	.word	0x00000001


	//----- nvinfo : EIATTR_CRS_STACK_SIZE
	.align		4
.L_9181:
        /*007c*/ 	.byte	0x04, 0x1e
        /*007e*/ 	.short	(.L_9183 - .L_9182)
.L_9182:
        /*0080*/ 	.word	0x00000000


	//----- nvinfo : EIATTR_CBANK_PARAM_SIZE
	.align		4
.L_9183:
        /*0084*/ 	.byte	0x03, 0x19
        /*0086*/ 	.short	0x0c50


	//----- nvinfo : EIATTR_PARAM_CBANK
	.align		4
        /*0088*/ 	.byte	0x04, 0x0a
        /*008a*/ 	.short	(.L_9185 - .L_9184)
	.align		4
.L_9184:
        /*008c*/ 	.word	index@(.nv.constant0._ZN2at6native55_GLOBAL__N__de093ff9_22_ForeachBinaryOpList_cu_a911ec4325multi_tensor_apply_kernelINS1_18TensorListMetadataILi3EEENS1_24BinaryOpListAlphaFunctorIfLi3ELi2ELi2EEEJSt10multipliesIfEfEEEvT_T0_DpT1_)
        /*0090*/ 	.short	0x0380
        /*0092*/ 	.short	0x0c50


	//----- nvinfo : EIATTR_SW_WAR
	.align		4
.L_9185:
        /*0094*/ 	.byte	0x04, 0x36
        /*0096*/ 	.short	(.L_9187 - .L_9186)
.L_9186:
        /*0098*/ 	.word	0x00000008
.L_9187:


//--------------------- .nv.info._ZN2at6native55_GLOBAL__N__de093ff9_22_ForeachBinaryOpList_cu_a911ec4325multi_tensor_apply_kernelINS1_18TensorListMetadataILi3EEENS1_24BinaryOpListAlphaFunctorIdLi3ELi2ELi2EEEJSt10multipliesIdEdEEEvT_T0_DpT1_ --------------------------
	.section	.nv.info._ZN2at6native55_GLOBAL__N__de093ff9_22_ForeachBinaryOpList_cu_a911ec4325multi_tensor_apply_kernelINS1_18TensorListMetadataILi3EEENS1_24BinaryOpListAlphaFunctorIdLi3ELi2ELi2EEEJSt10multipliesIdEdEEEvT_T0_DpT1_,"",@"SHT_CUDA_INFO"
	.sectionflags	@""
	.align	4


	//----- nvinfo : EIATTR_CUDA_API_VERSION
	.align		4
        /*0000*/ 	.byte	0x04, 0x37
        /*0002*/ 	.short	(.L_9189 - .L_9188)
.L_9188:
        /*0004*/ 	.word	0x00000082


	//----- nvinfo : EIATTR_KPARAM_INFO
	.align		4
.L_9189:
        /*0008*/ 	.byte	0x04, 0x17
        /*000a*/ 	.short	(.L_9191 - .L_9190)
.L_9190:
        /*000c*/ 	.word	0x00000000
        /*0010*/ 	.short	0x0003
        /*0012*/ 	.short	0x0c50
        /*0014*/ 	.byte	0x00, 0xf0, 0x21, 0x00


	//----- nvinfo : EIATTR_KPARAM_INFO
	.align		4
.L_9191:
        /*0018*/ 	.byte	0x04, 0x17
        /*001a*/ 	.short	(.L_9193 - .L_9192)
.L_9192:
        /*001c*/ 	.word	0x00000000
        /*0020*/ 	.short	0x0002
        /*0022*/ 	.short	0x0c49
        /*0024*/ 	.byte	0x00, 0xf0, 0x05, 0x00


	//----- nvinfo : EIATTR_KPARAM_INFO
	.align		4
.L_9193:
        /*0028*/ 	.byte	0x04, 0x17
        /*002a*/ 	.short	(.L_9195 - .L_9194)
.L_9194:
        /*002c*/ 	.word	0x00000000
        /*0030*/ 	.short	0x0001
        /*0032*/ 	.short	0x0c48
        /*0034*/ 	.byte	0x00, 0xf0, 0x05, 0x00


	//----- nvinfo : EIATTR_KPARAM_INFO
	.align		4
.L_9195:
        /*0038*/ 	.byte	0x04, 0x17
        /*003a*/ 	.short	(.L_9197 - .L_9196)
.L_9196:
        /*003c*/ 	.word	0x00000000
        /*0040*/ 	.short	0x0000
        /*0042*/ 	.short	0x0000
        /*0044*/ 	.byte	0x00, 0xf0, 0x21, 0x31


	//----- nvinfo : EIATTR_SPARSE_MMA_MASK
	.align		4
.L_9197:
        /*0048*/ 	.byte	0x03, 0x50
        /*004a*/ 	.short	0x0000


	//----- nvinfo : EIATTR_MAXREG_COUNT
	.align		4
        /*004c*/ 	.byte	0x03, 0x1b
        /*004e*/ 	.short	0x0080


	//----- nvinfo : EIATTR_MERCURY_ISA_VERSION
	.align		4
        /*0050*/ 	.byte	0x03, 0x5f
        /*0052*/ 	.short	0x0101


	//----- nvinfo : EIATTR_VRC_CTA_INIT_COUNT
	.align		4
        /*0054*/ 	.byte	0x02, 0x4a
	.zero		1
	.zero		1


	//----- nvinfo : EIATTR_EXIT_INSTR_OFFSETS
	.align		4
        /*0058*/ 	.byte	0x04, 0x1c
        /*005a*/ 	.short	(.L_9199 - .L_9198)


	//   ....[0]....
.L_9198:
        /*005c*/ 	.word	0x000001a0


	//   ....[1]....
        /*0060*/ 	.word	0x00000840


	//   ....[2]....
        /*0064*/ 	.word	0x00000890


	//   ....[3]....
        /*0068*/ 	.word	0x00000c30


	//----- nvinfo : EIATTR_MAX_THREADS
	.align		4
.L_9199:
        /*006c*/ 	.byte	0x04, 0x05
        /*006e*/ 	.short	(.L_9201 - .L_9200)
.L_9200:
        /*0070*/ 	.word	0x00000200
        /*0074*/ 	.word	0x00000001
        /*0078*/ 	.word	0x00000001


	//----- nvinfo : EIATTR_CRS_STACK_SIZE
	.align		4
.L_9201:
        /*007c*/ 	.byte	0x04, 0x1e
        /*007e*/ 	.short	(.L_9203 - .L_9202)
.L_9202:
        /*0080*/ 	.word	0x00000000


	//----- nvinfo : EIATTR_CBANK_PARAM_SIZE
	.align		4
.L_9203:
        /*0084*/ 	.byte	0x03, 0x19
        /*0086*/ 	.short	0x0c58


	//----- nvinfo : EIATTR_PARAM_CBANK
	.align		4
        /*0088*/ 	.byte	0x04, 0x0a
        /*008a*/ 	.short	(.L_9205 - .L_9204)
	.align		4
.L_9204:
        /*008c*/ 	.word	index@(.nv.constant0._ZN2at6native55_GLOBAL__N__de093ff9_22_ForeachBinaryOpList_cu_a911ec4325multi_tensor_apply_kernelINS1_18TensorListMetadataILi3EEENS1_24BinaryOpListAlphaFunctorIdLi3ELi2ELi2EEEJSt10multipliesIdEdEEEvT_T0_DpT1_)
        /*0090*/ 	.short	0x0380
        /*0092*/ 	.short	0x0c58


	//----- nvinfo : EIATTR_SW_WAR
	.align		4
.L_9205:
        /*0094*/ 	.byte	0x04, 0x36
        /*0096*/ 	.short	(.L_9207 - .L_9206)
.L_9206:
        /*0098*/ 	.word	0x00000008
.L_9207:


//--------------------- .nv.info._ZN2at6native55_GLOBAL__N__de093ff9_22_ForeachBinaryOpList_cu_a911ec4325multi_tensor_apply_kernelINS1_18TensorListMetadataILi3EEENS1_24BinaryOpListAlphaFunctorIsLi3ELi2ELi2EEEJSt10multipliesIsEsEEEvT_T0_DpT1_ --------------------------
	.section	.nv.info._ZN2at6native55_GLOBAL__N__de093ff9_22_ForeachBinaryOpList_cu_a911ec4325multi_tensor_apply_kernelINS1_18TensorListMetadataILi3EEENS1_24BinaryOpListAlphaFunctorIsLi3ELi2ELi2EEEJSt10multipliesIsEsEEEvT_T0_DpT1_,"",@"SHT_CUDA_INFO"
	.sectionflags	@""
	.align	4


	//----- nvinfo : EIATTR_CUDA_API_VERSION
	.align		4
        /*0000*/ 	.byte	0x04, 0x37
        /*0002*/ 	.short	(.L_9209 - .L_9208)
.L_9208:
        /*0004*/ 	.word	0x00000082


	//----- nvinfo : EIATTR_KPARAM_INFO
	.align		4
.L_9209:
        /*0008*/ 	.byte	0x04, 0x17
        /*000a*/ 	.short	(.L_9211 - .L_9210)
.L_9210:
        /*000c*/ 	.word	0x00000000
        /*0010*/ 	.short	0x0003
        /*0012*/ 	.short	0x0c4a
        /*0014*/ 	.byte	0x00, 0xf0, 0x09, 0x00


	//----- nvinfo : EIATTR_KPARAM_INFO
	.align		4
.L_9211:
        /*0018*/ 	.byte	0x04, 0x17
        /*001a*/ 	.short	(.L_9213 - .L_9212)
.L_9212:
        /*001c*/ 	.word	0x00000000
        /*0020*/ 	.short	0x0002
        /*0022*/ 	.short	0x0c49
        /*0024*/ 	.byte	0x00, 0xf0, 0x05, 0x00


	//----- nvinfo : EIATTR_KPARAM_INFO
	.align		4
.L_9213:
        /*0028*/ 	.byte	0x04, 0x17
        /*002a*/ 	.short	(.L_9215 - .L_9214)
.L_9214:
        /*002c*/ 	.word	0x00000000
        /*0030*/ 	.short	0x0001
        /*0032*/ 	.short	0x0c48
        /*0034*/ 	.byte	0x00, 0xf0, 0x05, 0x00


	//----- nvinfo : EIATTR_KPARAM_INFO
	.align		4
.L_9215:
        /*0038*/ 	.byte	0x04, 0x17
        /*003a*/ 	.short	(.L_9217 - .L_9216)
.L_9216:
        /*003c*/ 	.word	0x00000000
        /*0040*/ 	.short	0x0000
        /*0042*/ 	.short	0x0000
        /*0044*/ 	.byte	0x00, 0xf0, 0x21, 0x31


	//----- nvinfo : EIATTR_SPARSE_MMA_MASK
	.align		4
.L_9217:
        /*0048*/ 	.byte	0x03, 0x50
        /*004a*/ 	.short	0x0000


	//----- nvinfo : EIATTR_MAXREG_COUNT
	.align		4
        /*004c*/ 	.byte	0x03, 0x1b
        /*004e*/ 	.short	0x0080


	//----- nvinfo : EIATTR_MERCURY_ISA_VERSION
	.align		4
        /*0050*/ 	.byte	0x03, 0x5f
        /*0052*/ 	.short	0x0101


	//----- nvinfo : EIATTR_VRC_CTA_INIT_COUNT
	.align		4
        /*0054*/ 	.byte	0x02, 0x4a
	.zero		1
	.zero		1


	//----- nvinfo : EIATTR_EXIT_INSTR_OFFSETS
	.align		4
        /*0058*/ 	.byte	0x04, 0x1c
        /*005a*/ 	.short	(.L_9219 - .L_9218)


	//   ....[0]....
.L_9218:
        /*005c*/ 	.word	0x000001a0


	//   ....[1]....
        /*0060*/ 	.word	0x00000810


	//   ....[2]....
        /*0064*/ 	.word	0x00000860


	//   ....[3]....
        /*0068*/ 	.word	0x00000bd0


	//----- nvinfo : EIATTR_MAX_THREADS
	.align		4
.L_9219:
        /*006c*/ 	.byte	0x04, 0x05
        /*006e*/ 	.short	(.L_9221 - .L_9220)
.L_9220:
        /*0070*/ 	.word	0x00000200
        /*0074*/ 	.word	0x00000001
        /*0078*/ 	.word	0x00000001


	//----- nvinfo : EIATTR_CRS_STACK_SIZE
	.align		4
.L_9221:
        /*007c*/ 	.byte	0x04, 0x1e
        /*007e*/ 	.short	(.L_9223 - .L_9222)
.L_9222:
        /*0080*/ 	.word	0x00000000


	//----- nvinfo : EIATTR_CBANK_PARAM_SIZE
	.align		4
.L_9223:
        /*0084*/ 	.byte	0x03, 0x19
        /*0086*/ 	.short	0x0c4c


	//----- nvinfo : EIATTR_PARAM_CBANK
	.align		4
        /*0088*/ 	.byte	0x04, 0x0a
        /*008a*/ 	.short	(.L_9225 - .L_9224)
	.align		4
.L_9224:
        /*008c*/ 	.word	index@(.nv.constant0._ZN2at6native55_GLOBAL__N__de093ff9_22_ForeachBinaryOpList_cu_a911ec4325multi_tensor_apply_kernelINS1_18TensorListMetadataILi3EEENS1_24BinaryOpListAlphaFunctorIsLi3ELi2ELi2EEEJSt10multipliesIsEsEEEvT_T0_DpT1_)
        /*0090*/ 	.short	0x0380
        /*0092*/ 	.short	0x0c4c


	//----- nvinfo : EIATTR_SW_WAR
	.align		4
.L_9225:
        /*0094*/ 	.byte	0x04, 0x36
        /*0096*/ 	.short	(.L_9227 - .L_9226)
.L_9226:
        /*0098*/ 	.word	0x00000008
.L_9227:


//--------------------- .nv.info._ZN2at6native55_GLOBAL__N__de093ff9_22_ForeachBinaryOpList_cu_a911ec4325multi_tensor_apply_kernelINS1_18TensorListMetadataILi3EEENS1_24BinaryOpListAlphaFunctorIlLi3ELi2ELi2EEEJSt10multipliesIlElEEEvT_T0_DpT1_ --------------------------
	.section	.nv.info._ZN2at6native55_GLOBAL__N__de093ff9_22_ForeachBinaryOpList_cu_a911ec4325multi_tensor_apply_kernelINS1_18TensorListMetadataILi3EEENS1_24BinaryOpListAlphaFunctorIlLi3ELi2ELi2EEEJSt10multipliesIlElEEEvT_T0_DpT1_,"",@"SHT_CUDA_INFO"
	.sectionflags	@""
	.align	4


	//----- nvinfo : EIATTR_CUDA_API_VERSION
	.align		4
        /*0000*/ 	.byte	0x04, 0x37
        /*0002*/ 	.short	(.L_9229 - .L_9228)
.L_9228:
        /*0004*/ 	.word	0x00000082


	//----- nvinfo : EIATTR_KPARAM_INFO
	.align		4
.L_9229:
        /*0008*/ 	.byte	0x04, 0x17
        /*000a*/ 	.short	(.L_9231 - .L_9230)
.L_9230:
        /*000c*/ 	.word	0x00000000
        /*0010*/ 	.short	0x0003
        /*0012*/ 	.short	0x0c50
        /*0014*/ 	.byte	0x00, 0xf0, 0x21, 0x00


	//----- nvinfo : EIATTR_KPARAM_INFO
	.align		4
.L_9231:
        /*0018*/ 	.byte	0x04, 0x17
        /*001a*/ 	.short	(.L_9233 - .L_9232)
.L_9232:
        /*001c*/ 	.word	0x00000000
        /*0020*/ 	.short	0x0002
        /*0022*/ 	.short	0x0c49
        /*0024*/ 	.byte	0x00, 0xf0, 0x05, 0x00


	//----- nvinfo : EIATTR_KPARAM_INFO
	.align		4
.L_9233:
        /*0028*/ 	.byte	0x04, 0x17
        /*002a*/ 	.short	(.L_9235 - .L_9234)
.L_9234:
        /*002c*/ 	.word	0x00000000
        /*0030*/ 	.short	0x0001
        /*0032*/ 	.short	0x0c48
        /*0034*/ 	.byte	0x00, 0xf0, 0x05, 0x00


	//----- nvinfo : EIATTR_KPARAM_INFO
	.align		4
.L_9235:
        /*0038*/ 	.byte	0x04, 0x17
        /*003a*/ 	.short	(.L_9237 - .L_9236)
.L_9236:
        /*003c*/ 	.word	0x00000000
        /*0040*/ 	.short	0x0000
        /*0042*/ 	.short	0x0000
        /*0044*/ 	.byte	0x00, 0xf0, 0x21, 0x31


	//----- nvinfo : EIATTR_SPARSE_MMA_MASK
	.align		4
.L_9237:
        /*0048*/ 	.byte	0x03, 0x50
        /*004a*/ 	.short	0x0000


	//----- nvinfo : EIATTR_MAXREG_COUNT
	.align		4
        /*004c*/ 	.byte	0x03, 0x1b
        /*004e*/ 	.short	0x0080


	//----- nvinfo : EIATTR_MERCURY_ISA_VERSION
	.align		4
        /*0050*/ 	.byte	0x03, 0x5f
        /*0052*/ 	.short	0x0101


	//----- nvinfo : EIATTR_VRC_CTA_INIT_COUNT
	.align		4
        /*0054*/ 	.byte	0x02, 0x4a
	.zero		1
	.zero		1


	//----- nvinfo : EIATTR_EXIT_INSTR_OFFSETS
	.align		4
        /*0058*/ 	.byte	0x04, 0x1c
        /*005a*/ 	.short	(.L_9239 - .L_9238)


	//   ....[0]....
.L_9238:
        /*005c*/ 	.word	0x000001a0


	//   ....[1]....
        /*0060*/ 	.word	0x00000850


	//   ....[2]....
        /*0064*/ 	.word	0x000008a0


	//   ....[3]....
        /*0068*/ 	.word	0x00000c40


	//----- nvinfo : EIATTR_MAX_THREADS
	.align		4
.L_9239:
        /*006c*/ 	.byte	0x04, 0x05
        /*006e*/ 	.short	(.L_9241 - .L_9240)
.L_9240:
        /*0070*/ 	.word	0x00000200
        /*0074*/ 	.word	0x00000001
        /*0078*/ 	.word	0x00000001


	//----- nvinfo : EIATTR_CRS_STACK_SIZE
	.align		4
.L_9241:
        /*007c*/ 	.byte	0x04, 0x1e
        /*007e*/ 	.short	(.L_9243 - .L_9242)
.L_9242:
        /*0080*/ 	.word	0x00000000


	//----- nvinfo : EIATTR_CBANK_PARAM_SIZE
	.align		4
.L_9243:
        /*0084*/ 	.byte	0x03, 0x19
        /*0086*/ 	.short	0x0c58


	//----- nvinfo : EIATTR_PARAM_CBANK
	.align		4
        /*0088*/ 	.byte	0x04, 0x0a
        /*008a*/ 	.short	(.L_9245 - .L_9244)
	.align		4
.L_9244:
        /*008c*/ 	.word	index@(.nv.constant0._ZN2at6native55_GLOBAL__N__de093ff9_22_ForeachBinaryOpList_cu_a911ec4325multi_tensor_apply_kernelINS1_18TensorListMetadataILi3EEENS1_24BinaryOpListAlphaFunctorIlLi3ELi2ELi2EEEJSt10multipliesIlElEEEvT_T0_DpT1_)
        /*0090*/ 	.short	0x0380
        /*0092*/ 	.short	0x0c58


	//----- nvinfo : EIATTR_SW_WAR
	.align		4
.L_9245:
        /*0094*/ 	.byte	0x04, 0x36
        /*0096*/ 	.short	(.L_9247 - .L_9246)
.L_9246:
        /*0098*/ 	.word	0x00000008
.L_9247:


//--------------------- .nv.info._ZN2at6native55_GLOBAL__N__de093ff9_22_ForeachBinaryOpList_cu_a911ec4325multi_tensor_apply_kernelINS1_18TensorListMetadataILi3EEENS1_24BinaryOpListAlphaFunctorIiLi3ELi2ELi2EEEJSt10multipliesIiEiEEEvT_T0_DpT1_ --------------------------
	.section	.nv.info._ZN2at6native55_GLOBAL__N__de093ff9_22_ForeachBinaryOpList_cu_a911ec4325multi_tensor_apply_kernelINS1_18TensorListMetadataILi3EEENS1_24BinaryOpListAlphaFunctorIiLi3ELi2ELi2EEEJSt10multipliesIiEiEEEvT_T0_DpT1_,"",@"SHT_CUDA_INFO"
	.sectionflags	@""
	.align	4


	//----- nvinfo : EIATTR_CUDA_API_VERSION
	.align		4
        /*0000*/ 	.byte	0x04, 0x37
        /*0002*/ 	.short	(.L_9249 - .L_9248)
.L_9248:
        /*0004*/ 	.word	0x00000082


	//----- nvinfo : EIATTR_KPARAM_INFO
	.align		4
.L_9249:
        /*0008*/ 	.byte	0x04, 0x17
        /*000a*/ 	.short	(.L_9251 - .L_9250)
.L_9250:
        /*000c*/ 	.word	0x00000000
        /*0010*/ 	.short	0x0003
        /*0012*/ 	.short	0x0c4c
        /*0014*/ 	.byte	0x00, 0xf0, 0x11, 0x00


	//----- nvinfo : EIATTR_KPARAM_INFO
	.align		4
.L_9251:
        /*0018*/ 	.byte	0x04, 0x17
        /*001a*/ 	.short	(.L_9253 - .L_9252)
.L_9252:
        /*001c*/ 	.word	0x00000000
        /*0020*/ 	.short	0x0002
        /*0022*/ 	.short	0x0c49
        /*0024*/ 	.byte	0x00, 0xf0, 0x05, 0x00


	//----- nvinfo : EIATTR_KPARAM_INFO
	.align		4
.L_9253:
        /*0028*/ 	.byte	0x04, 0x17
        /*002a*/ 	.short	(.L_9255 - .L_9254)
.L_9254:
        /*002c*/ 	.word	0x00000000
        /*0030*/ 	.short	0x0001
        /*0032*/ 	.short	0x0c48
        /*0034*/ 	.byte	0x00, 0xf0, 0x05, 0x00


	//----- nvinfo : EIATTR_KPARAM_INFO
	.align		4
.L_9255:
        /*0038*/ 	.byte	0x04, 0x17
        /*003a*/ 	.short	(.L_9257 - .L_9256)
.L_9256:
        /*003c*/ 	.word	0x00000000
        /*0040*/ 	.short	0x0000
        /*0042*/ 	.short	0x0000
        /*0044*/ 	.byte	0x00, 0xf0, 0x21, 0x31


	//----- nvinfo : EIATTR_SPARSE_MMA_MASK
	.align		4
.L_9257:
        /*0048*/ 	.byte	0x03, 0x50
        /*004a*/ 	.short	0x0000


	//----- nvinfo : EIATTR_MAXREG_COUNT
	.align		4
        /*004c*/ 	.byte	0x03, 0x1b
        /*004e*/ 	.short	0x0080


	//----- nvinfo : EIATTR_MERCURY_ISA_VERSION
	.align		4
        /*0050*/ 	.byte	0x03, 0x5f
        /*0052*/ 	.short	0x0101


	//----- nvinfo : EIATTR_VRC_CTA_INIT_COUNT
	.align		4
        /*0054*/ 	.byte	0x02, 0x4a
	.zero		1
	.zero		1


	//----- nvinfo : EIATTR_EXIT_INSTR_OFFSETS
	.align		4
        /*0058*/ 	.byte	0x04, 0x1c
        /*005a*/ 	.short	(.L_9259 - .L_9258)


	//   ....[0]....
.L_9258:
        /*005c*/ 	.word	0x000001a0


	//   ....[1]....
        /*0060*/ 	.word	0x000006a0


	//   ....[2]....
        /*0064*/ 	.word	0x000006f0


	//   ....[3]....
        /*0068*/ 	.word	0x000008f0


	//----- nvinfo : EIATTR_MAX_THREADS
	.align		4
.L_9259:
        /*006c*/ 	.byte	0x04, 0x05
        /*006e*/ 	.short	(.L_9261 - .L_9260)
.L_9260:
        /*0070*/ 	.word	0x00000200
        /*0074*/ 	.word	0x00000001
        /*0078*/ 	.word	0x00000001


	//----- nvinfo : EIATTR_CRS_STACK_SIZE
	.align		4
.L_9261:
        /*007c*/ 	.byte	0x04, 0x1e
        /*007e*/ 	.short	(.L_9263 - .L_9262)
.L_9262:
        /*0080*/ 	.word	0x00000000


	//----- nvinfo : EIATTR_CBANK_PARAM_SIZE
	.align		4
.L_9263:
        /*0084*/ 	.byte	0x03, 0x19
        /*0086*/ 	.short	0x0c50


	//----- nvinfo : EIATTR_PARAM_CBANK
	.align		4
        /*0088*/ 	.byte	0x04, 0x0a
        /*008a*/ 	.short	(.L_9265 - .L_9264)
	.align		4
.L_9264:
        /*008c*/ 	.word	index@(.nv.constant0._ZN2at6native55_GLOBAL__N__de093ff9_22_ForeachBinaryOpList_cu_a911ec4325multi_tensor_apply_kernelINS1_18TensorListMetadataILi3EEENS1_24BinaryOpListAlphaFunctorIiLi3ELi2ELi2EEEJSt10multipliesIiEiEEEvT_T0_DpT1_)
        /*0090*/ 	.short	0x0380
        /*0092*/ 	.short	0x0c50


	//----- nvinfo : EIATTR_SW_WAR
	.align		4
.L_9265:
        /*0094*/ 	.byte	0x04, 0x36
        /*0096*/ 	.short	(.L_9267 - .L_9266)
.L_9266:
        /*0098*/ 	.word	0x00000008
.L_9267:


//--------------------- .nv.info._ZN2at6native55_GLOBAL__N__de093ff9_22_ForeachBinaryOpList_cu_a911ec4325multi_tensor_apply_kernelINS1_18TensorListMetadataILi3EEENS1_24BinaryOpListAlphaFunctorIaLi3ELi2ELi2EEEJSt10multipliesIaEaEEEvT_T0_DpT1_ --------------------------
	.section	.nv.info._ZN2at6native55_GLOBAL__N__de093ff9_22_ForeachBinaryOpList_cu_a911ec4325multi_tensor_apply_kernelINS1_18TensorListMetadataILi3EEENS1_24BinaryOpListAlphaFunctorIaLi3ELi2ELi2EEEJSt10multipliesIaEaEEEvT_T0_DpT1_,"",@"SHT_CUDA_INFO"
	.sectionflags	@""
	.align	4


	//----- nvinfo : EIATTR_CUDA_API_VERSION
	.align		4
        /*0000*/ 	.byte	0x04, 0x37
        /*0002*/ 	.short	(.L_9269 - .L_9268)
.L_9268:
        /*0004*/ 	.word	0x00000082


	//----- nvinfo : EIATTR_KPARAM_INFO
	.align		4
.L_9269:
        /*0008*/ 	.byte	0x04, 0x17
        /*000a*/ 	.short	(.L_9271 - .L_9270)
.L_9270:
        /*000c*/ 	.word	0x00000000
        /*0010*/ 	.short	0x0003
        /*0012*/ 	.short	0x0c4a
        /*0014*/ 	.byte	0x00, 0xf0, 0x05, 0x00


	//----- nvinfo : EIATTR_KPARAM_INFO
	.align		4
.L_9271:
        /*0018*/ 	.byte	0x04, 0x17
        /*001a*/ 	.short	(.L_9273 - .L_9272)
.L_9272:
        /*001c*/ 	.word	0x00000000
        /*0020*/ 	.short	0x0002
        /*0022*/ 	.short	0x0c49
        /*0024*/ 	.byte	0x00, 0xf0, 0x05, 0x00


	//----- nvinfo : EIATTR_KPARAM_INFO
	.align		4
.L_9273:
        /*0028*/ 	.byte	0x04, 0x17
        /*002a*/ 	.short	(.L_9275 - .L_9274)
.L_9274:
        /*002c*/ 	.word	0x00000000
        /*0030*/ 	.short	0x0001
        /*0032*/ 	.short	0x0c48
        /*0034*/ 	.byte	0x00, 0xf0, 0x05, 0x00


	//----- nvinfo : EIATTR_KPARAM_INFO
	.align		4
.L_9275:
        /*0038*/ 	.byte	0x04, 0x17
        /*003a*/ 	.short	(.L_9277 - .L_9276)
.L_9276:
        /*003c*/ 	.word	0x00000000
        /*0040*/ 	.short	0x0000
        /*0042*/ 	.short	0x0000
        /*0044*/ 	.byte	0x00, 0xf0, 0x21, 0x31


	//----- nvinfo : EIATTR_SPARSE_MMA_MASK
	.align		4
.L_9277:
        /*0048*/ 	.byte	0x03, 0x50
        /*004a*/ 	.short	0x0000


	//----- nvinfo : EIATTR_MAXREG_COUNT
	.align		4
        /*004c*/ 	.byte	0x03, 0x1b
        /*004e*/ 	.short	0x0080


	//----- nvinfo : EIATTR_MERCURY_ISA_VERSION
	.align		4
        /*0050*/ 	.byte	0x03, 0x5f
        /*0052*/ 	.short	0x0101


	//----- nvinfo : EIATTR_VRC_CTA_INIT_COUNT
	.align		4
        /*0054*/ 	.byte	0x02, 0x4a
	.zero		1
	.zero		1


	//----- nvinfo : EIATTR_EXIT_INSTR_OFFSETS
	.align		4
        /*0058*/ 	.byte	0x04, 0x1c
        /*005a*/ 	.short	(.L_9279 - .L_9278)


	//   ....[0]....
.L_9278:
        /*005c*/ 	.word	0x000001a0


	//   ....[1]....
        /*0060*/ 	.word	0x00000960


	//   ....[2]....
        /*0064*/ 	.word	0x000009b0


	//   ....[3]....
        /*0068*/ 	.word	0x00000d30


	//----- nvinfo : EIATTR_MAX_THREADS
	.align		4
.L_9279:
        /*006c*/ 	.byte	0x04, 0x05
        /*006e*/ 	.short	(.L_9281 - .L_9280)
.L_9280:
        /*0070*/ 	.word	0x00000200
        /*0074*/ 	.word	0x00000001
        /*0078*/ 	.word	0x00000001


	//----- nvinfo : EIATTR_CRS_STACK_SIZE
	.align		4
.L_9281:
        /*007c*/ 	.byte	0x04, 0x1e
        /*007e*/ 	.short	(.L_9283 - .L_9282)
.L_9282:
        /*0080*/ 	.word	0x00000000


	//----- nvinfo : EIATTR_CBANK_PARAM_SIZE
	.align		4
.L_9283:
        /*0084*/ 	.byte	0x03, 0x19
        /*0086*/ 	.short	0x0c4b


	//----- nvinfo : EIATTR_PARAM_CBANK
	.align		4
        /*0088*/ 	.byte	0x04, 0x0a
        /*008a*/ 	.short	(.L_9285 - .L_9284)
	.align		4
.L_9284:
        /*008c*/ 	.word	index@(.nv.constant0._ZN2at6native55_GLOBAL__N__de093ff9_22_ForeachBinaryOpList_cu_a911ec4325multi_tensor_apply_kernelINS1_18TensorListMetadataILi3EEENS1_24BinaryOpListAlphaFunctorIaLi3ELi2ELi2EEEJSt10multipliesIaEaEEEvT_T0_DpT1_)
        /*0090*/ 	.short	0x0380
        /*0092*/ 	.short	0x0c4b


	//----- nvinfo : EIATTR_SW_WAR
	.align		4
.L_9285:
        /*0094*/ 	.byte	0x04, 0x36
        /*0096*/ 	.short	(.L_9287 - .L_9286)
.L_9286:
        /*0098*/ 	.word	0x00000008
.L_9287:


//--------------------- .nv.info._ZN2at6native55_GLOBAL__N__de093ff9_22_ForeachBinaryOpList_cu_a911ec4325multi_tensor_apply_kernelINS1_18TensorListMetadataILi3EEENS1_24BinaryOpListAlphaFunctorIhLi3ELi2ELi2EEEJSt10multipliesIhEhEEEvT_T0_DpT1_ --------------------------
	.section	.nv.info._ZN2at6native55_GLOBAL__N__de093ff9_22_ForeachBinaryOpList_cu_a911ec4325multi_tensor_apply_kernelINS1_18TensorListMetadataILi3EEENS1_24BinaryOpListAlphaFunctorIhLi3ELi2ELi2EEEJSt10multipliesIhEhEEEvT_T0_DpT1_,"",@"SHT_CUDA_INFO"
	.sectionflags	@""
	.align	4


	//----- nvinfo : EIATTR_CUDA_API_VERSION
	.align		4
        /*0000*/ 	.byte	0x04, 0x37
        /*0002*/ 	.short	(.L_9289 - .L_9288)
.L_9288:
        /*0004*/ 	.word	0x00000082


	//----- nvinfo : EIATTR_KPARAM_INFO
	.align		4
.L_9289:
        /*0008*/ 	.byte	0x04, 0x17
        /*000a*/ 	.short	(.L_9291 - .L_9290)
.L_9290:
        /*000c*/ 	.word	0x00000000
        /*0010*/ 	.short	0x0003
        /*0012*/ 	.short	0x0c4a
        /*0014*/ 	.byte	0x00, 0xf0, 0x05, 0x00


	//----- nvinfo : EIATTR_KPARAM_INFO
	.align		4
.L_9291:
        /*0018*/ 	.byte	0x04, 0x17
        /*001a*/ 	.short	(.L_9293 - .L_9292)
.L_9292:
        /*001c*/ 	.word	0x00000000
        /*0020*/ 	.short	0x0002
        /*0022*/ 	.short	0x0c49
        /*0024*/ 	.byte	0x00, 0xf0, 0x05, 0x00


	//----- nvinfo : EIATTR_KPARAM_INFO
	.align		4
.L_9293:
        /*0028*/ 	.byte	0x04, 0x17
        /*002a*/ 	.short	(.L_9295 - .L_9294)
.L_9294:
        /*002c*/ 	.word	0x00000000
        /*0030*/ 	.short	0x0001
        /*0032*/ 	.short	0x0c48
        /*0034*/ 	.byte	0x00, 0xf0, 0x05, 0x00


	//----- nvinfo : EIATTR_KPARAM_INFO
	.align		4
.L_9295:
        /*0038*/ 	.byte	0x04, 0x17
        /*003a*/ 	.short	(.L_9297 - .L_9296)
.L_9296:
        /*003c*/ 	.word	0x00000000
        /*0040*/ 	.short	0x0000
        /*0042*/ 	.short	0x0000
        /*0044*/ 	.byte	0x00, 0xf0, 0x21, 0x31


	//----- nvinfo : EIATTR_SPARSE_MMA_MASK
	.align		4
.L_9297:
        /*0048*/ 	.byte	0x03, 0x50
        /*004a*/ 	.short	0x0000


	//----- nvinfo : EIATTR_MAXREG_COUNT
	.align		4
        /*004c*/ 	.byte	0x03, 0x1b
        /*004e*/ 	.short	0x0080


	//----- nvinfo : EIATTR_MERCURY_ISA_VERSION
	.align		4
        /*0050*/ 	.byte	0x03, 0x5f
        /*0052*/ 	.short	0x0101


	//----- nvinfo : EIATTR_VRC_CTA_INIT_COUNT
	.align		4
        /*0054*/ 	.byte	0x02, 0x4a
	.zero		1
	.zero		1


	//----- nvinfo : EIATTR_EXIT_INSTR_OFFSETS
	.align		4
        /*0058*/ 	.byte	0x04, 0x1c
        /*005a*/ 	.short	(.L_9299 - .L_9298)


	//   ....[0]....
.L_9298:
        /*005c*/ 	.word	0x000001a0


	//   ....[1]....
        /*0060*/ 	.word	0x00000970


	//   ....[2]....
        /*0064*/ 	.word	0x000009c0


	//   ....[3]....
        /*0068*/ 	.word	0x00000d50


	//----- nvinfo : EIATTR_MAX_THREADS
	.align		4
.L_9299:
        /*006c*/ 	.byte	0x04, 0x05
        /*006e*/ 	.short	(.L_9301 - .L_9300)
.L_9300:
        /*0070*/ 	.word	0x00000200
        /*0074*/ 	.word	0x00000001
        /*0078*/ 	.word	0x00000001


	//----- nvinfo : EIATTR_CRS_STACK_SIZE
	.align		4
.L_9301:
        /*007c*/ 	.byte	0x04, 0x1e
        /*007e*/ 	.short	(.L_9303 - .L_9302)
.L_9302:
        /*0080*/ 	.word	0x00000000


	//----- nvinfo : EIATTR_CBANK_PARAM_SIZE
	.align		4
.L_9303:
        /*0084*/ 	.byte	0x03, 0x19
        /*0086*/ 	.short	0x0c4b


	//----- nvinfo : EIATTR_PARAM_CBANK
	.align		4
        /*0088*/ 	.byte	0x04, 0x0a
        /*008a*/ 	.short	(.L_9305 - .L_9304)
	.align		4
.L_9304:
        /*008c*/ 	.word	index@(.nv.constant0._ZN2at6native55_GLOBAL__N__de093ff9_22_ForeachBinaryOpList_cu_a911ec4325multi_tensor_apply_kernelINS1_18TensorListMetadataILi3EEENS1_24BinaryOpListAlphaFunctorIhLi3ELi2ELi2EEEJSt10multipliesIhEhEEEvT_T0_DpT1_)
        /*0090*/ 	.short	0x0380
        /*0092*/ 	.short	0x0c4b


	//----- nvinfo : EIATTR_SW_WAR
	.align		4
.L_9305:
        /*0094*/ 	.byte	0x04, 0x36
        /*0096*/ 	.short	(.L_9307 - .L_9306)
.L_9306:
        /*0098*/ 	.word	0x00000008
.L_9307:


//--------------------- .nv.info._ZN2at6native55_GLOBAL__N__de093ff9_22_ForeachBinaryOpList_cu_a911ec4325multi_tensor_apply_kernelINS1_18TensorListMetadataILi2EEENS1_24BinaryOpListAlphaFunctorIN3c104HalfELi2ELi2ELi0EEEJSt10multipliesIfEfEEEvT_T0_DpT1_ --------------------------
	.section	.nv.info._ZN2at6native55_GLOBAL__N__de093ff9_22_ForeachBinaryOpList_cu_a911ec4325multi_tensor_apply_kernelINS1_18TensorListMetadataILi2EEENS1_24BinaryOpListAlphaFunctorIN3c104HalfELi2ELi2ELi0EEEJSt10multipliesIfEfEEEvT_T0_DpT1_,"",@"SHT_CUDA_INFO"
	.sectionflags	@""
	.align	4


	//----- nvinfo : EIATTR_CUDA_API_VERSION
	.align		4
        /*0000*/ 	.byte	0x04, 0x37
        /*0002*/ 	.short	(.L_9309 - .L_9308)
.L_9308:
        /*0004*/ 	.word	0x00000082


	//----- nvinfo : EIATTR_KPARAM_INFO
	.align		4
.L_9309:
        /*0008*/ 	.byte	0x04, 0x17
        /*000a*/ 	.short	(.L_9311 - .L_9310)
.L_9310:
        /*000c*/ 	.word	0x00000000
        /*0010*/ 	.short	0x0003
        /*0012*/ 	.short	0x0c4c
        /*0014*/ 	.byte	0x00, 0xf0, 0x11, 0x00


	//----- nvinfo : EIATTR_KPARAM_INFO
	.align		4
.L_9311:
        /*0018*/ 	.byte	0x04, 0x17
        /*001a*/ 	.short	(.L_9313 - .L_9312)
.L_9312:
        /*001c*/ 	.word	0x00000000
        /*0020*/ 	.short	0x0002
        /*0022*/ 	.short	0x0c49
        /*0024*/ 	.byte	0x00, 0xf0, 0x05, 0x00


	//----- nvinfo : EIATTR_KPARAM_INFO
	.align		4
.L_9313:
        /*0028*/ 	.byte	0x04, 0x17
        /*002a*/ 	.short	(.L_9315 - .L_9314)
.L_9314:
        /*002c*/ 	.word	0x00000000
        /*0030*/ 	.short	0x0001
        /*0032*/ 	.short	0x0c48
        /*0034*/ 	.byte	0x00, 0xf0, 0x05, 0x00


	//----- nvinfo : EIATTR_KPARAM_INFO
	.align		4
.L_9315:
        /*0038*/ 	.byte	0x04, 0x17
        /*003a*/ 	.short	(.L_9317 - .L_9316)
.L_9316:
        /*003c*/ 	.word	0x00000000
        /*0040*/ 	.short	0x0000
        /*0042*/ 	.short	0x0000
        /*0044*/ 	.byte	0x00, 0xf0, 0x21, 0x31


	//----- nvinfo : EIATTR_SPARSE_MMA_MASK
	.align		4
.L_9317:
        /*0048*/ 	.byte	0x03, 0x50
        /*004a*/ 	.short	0x0000


	//----- nvinfo : EIATTR_MAXREG_COUNT
	.align		4
        /*004c*/ 	.byte	0x03, 0x1b
        /*004e*/ 	.short	0x0080


	//----- nvinfo : EIATTR_MERCURY_ISA_VERSION
	.align		4
        /*0050*/ 	.byte	0x03, 0x5f
        /*0052*/ 	.short	0x0101


	//----- nvinfo : EIATTR_VRC_CTA_INIT_COUNT
	.align		4
        /*0054*/ 	.byte	0x02, 0x4a
	.zero		1
	.zero		1


	//----- nvinfo : EIATTR_EXIT_INSTR_OFFSETS
	.align		4
        /*0058*/ 	.byte	0x04, 0x1c
        /*005a*/ 	.short	(.L_9319 - .L_9318)


	//   ....[0]....
.L_9318:
        /*005c*/ 	.word	0x00000170


	//   ....[1]....
        /*0060*/ 	.word	0x00000720


	//   ....[2]....
        /*0064*/ 	.word	0x00000770


	//   ....[3]....
        /*0068*/ 	.word	0x000009f0


	//----- nvinfo : EIATTR_MAX_THREADS
	.align		4
.L_9319:
        /*006c*/ 	.byte	0x04, 0x05
        /*006e*/ 	.short	(.L_9321 - .L_9320)
.L_9320:
        /*0070*/ 	.word	0x00000200
        /*0074*/ 	.word	0x00000001
        /*0078*/ 	.word	0x00000001


	//----- nvinfo : EIATTR_CRS_STACK_SIZE
	.align		4
.L_9321:
        /*007c*/ 	.byte	0x04, 0x1e
        /*007e*/ 	.short	(.L_9323 - .L_9322)
.L_9322:
        /*0080*/ 	.word	0x00000000


	//----- nvinfo : EIATTR_CBANK_PARAM_SIZE
	.align		4
.L_9323:
        /*0084*/ 	.byte	0x03, 0x19
        /*0086*/ 	.short	0x0c50


	//----- nvinfo : EIATTR_PARAM_CBANK
	.align		4
        /*0088*/ 	.byte	0x04, 0x0a
        /*008a*/ 	.short	(.L_9325 - .L_9324)
	.align		4
.L_9324:
        /*008c*/ 	.word	index@(.nv.constant0._ZN2at6native55_GLOBAL__N__de093ff9_22_ForeachBinaryOpList_cu_a911ec4325multi_tensor_apply_kernelINS1_18TensorListMetadataILi2EEENS1_24BinaryOpListAlphaFunctorIN3c104HalfELi2ELi2ELi0EEEJSt10multipliesIfEfEEEvT_T0_DpT1_)
        /*0090*/ 	.short	0x0380
        /*0092*/ 	.short	0x0c50


	//----- nvinfo : EIATTR_SW_WAR
	.align		4
.L_9325:
        /*0094*/ 	.byte	0x04, 0x36
        /*0096*/ 	.short	(.L_9327 - .L_9326)
.L_9326:
        /*0098*/ 	.word	0x00000008
.L_9327:


//--------------------- .nv.info._ZN2at6native55_GLOBAL__N__de093ff9_22_ForeachBinaryOpList_cu_a911ec4325multi_tensor_apply_kernelINS1_18TensorListMetadataILi2EEENS1_24BinaryOpListAlphaFunctorIN3c108BFloat16ELi2ELi2ELi0EEEJSt10multipliesIfEfEEEvT_T0_DpT1_ --------------------------
	.section	.nv.info._ZN2at6native55_GLOBAL__N__de093ff9_22_ForeachBinaryOpList_cu_a911ec4325multi_tensor_apply_kernelINS1_18TensorListMetadataILi2EEENS1_24BinaryOpListAlphaFunctorIN3c108BFloat16ELi2ELi2ELi0EEEJSt10multipliesIfEfEEEvT_T0_DpT1_,"",@"SHT_CUDA_INFO"
	.sectionflags	@""
	.align	4


	//----- nvinfo : EIATTR_CUDA_API_VERSION
	.align		4
        /*0000*/ 	.byte	0x04, 0x37
        /*0002*/ 	.short	(.L_9329 - .L_9328)
.L_9328:
        /*0004*/ 	.word	0x00000082


	//----- nvinfo : EIATTR_KPARAM_INFO
	.align		4
.L_9329:
        /*0008*/ 	.byte	0x04, 0x17
        /*000a*/ 	.short	(.L_9331 - .L_9330)
.L_9330:
        /*000c*/ 	.word	0x00000000
        /*0010*/ 	.short	0x0003
        /*0012*/ 	.short	0x0c4c
        /*0014*/ 	.byte	0x00, 0xf0, 0x11, 0x00


	//----- nvinfo : EIATTR_KPARAM_INFO
	.align		4
.L_9331:
        /*0018*/ 	.byte	0x04, 0x17
        /*001a*/ 	.short	(.L_9333 - .L_9332)
.L_9332:
        /*001c*/ 	.word	0x00000000
        /*0020*/ 	.short	0x0002
        /*0022*/ 	.short	0x0c49
        /*0024*/ 	.byte	0x00, 0xf0, 0x05, 0x00


	//----- nvinfo : EIATTR_KPARAM_INFO
	.align		4
.L_9333:
        /*0028*/ 	.byte	0x04, 0x17
        /*002a*/ 	.short	(.L_9335 - .L_9334)
.L_9334:
        /*002c*/ 	.word	0x00000000
        /*0030*/ 	.short	0x0001
        /*0032*/ 	.short	0x0c48
        /*0034*/ 	.byte	0x00, 0xf0, 0x05, 0x00


	//----- nvinfo : EIATTR_KPARAM_INFO
	.align		4
.L_9335:
        /*0038*/ 	.byte	0x04, 0x17
        /*003a*/ 	.short	(.L_9337 - .L_9336)
.L_9336:
        /*003c*/ 	.word	0x00000000
        /*0040*/ 	.short	0x0000
        /*0042*/ 	.short	0x0000
        /*0044*/ 	.byte	0x00, 0xf0, 0x21, 0x31


	//----- nvinfo : EIATTR_SPARSE_MMA_MASK
	.align		4
.L_9337:
        /*0048*/ 	.byte	0x03, 0x50
        /*004a*/ 	.short	0x0000


	//----- nvinfo : EIATTR_MAXREG_COUNT
	.align		4
        /*004c*/ 	.byte	0x03, 0x1b
        /*004e*/ 	.short	0x0080


	//----- nvinfo : EIATTR_MERCURY_ISA_VERSION
	.align		4
        /*0050*/ 	.byte	0x03, 0x5f
        /*0052*/ 	.short	0x0101


	//----- nvinfo : EIATTR_VRC_CTA_INIT_COUNT
	.align		4
        /*0054*/ 	.byte	0x02, 0x4a
	.zero		1
	.zero		1


	//----- nvinfo : EIATTR_EXIT_INSTR_OFFSETS
	.align		4
        /*0058*/ 	.byte	0x04, 0x1c
        /*005a*/ 	.short	(.L_9339 - .L_9338)


	//   ....[0]....
.L_9338:
        /*005c*/ 	.word	0x00000170


	//   ....[1]....
        /*0060*/ 	.word	0x00000720


	//   ....[2]....
        /*0064*/ 	.word	0x00000770


	//   ....[3]....
        /*0068*/ 	.word	0x00000a30


	//----- nvinfo : EIATTR_MAX_THREADS
	.align		4
.L_9339:
        /*006c*/ 	.byte	0x04, 0x05
        /*006e*/ 	.short	(.L_9341 - .L_9340)
.L_9340:
        /*0070*/ 	.word	0x00000200
        /*0074*/ 	.word	0x00000001
        /*0078*/ 	.word	0x00000001


	//----- nvinfo : EIATTR_CRS_STACK_SIZE
	.align		4
.L_9341:
        /*007c*/ 	.byte	0x04, 0x1e
        /*007e*/ 	.short	(.L_9343 - .L_9342)
.L_9342:
        /*0080*/ 	.word	0x00000000


	//----- nvinfo : EIATTR_CBANK_PARAM_SIZE
	.align		4
.L_9343:
        /*0084*/ 	.byte	0x03, 0x19
        /*0086*/ 	.short	0x0c50


	//----- nvinfo : EIATTR_PARAM_CBANK
	.align		4
        /*0088*/ 	.byte	0x04, 0x0a
        /*008a*/ 	.short	(.L_9345 - .L_9344)
	.align		4
.L_9344:
        /*008c*/ 	.word	index@(.nv.constant0._ZN2at6native55_GLOBAL__N__de093ff9_22_ForeachBinaryOpList_cu_a911ec4325multi_tensor_apply_kernelINS1_18TensorListMetadataILi2EEENS1_24BinaryOpListAlphaFunctorIN3c108BFloat16ELi2ELi2ELi0EEEJSt10multipliesIfEfEEEvT_T0_DpT1_)
        /*0090*/ 	.short	0x0380
        /*0092*/ 	.short	0x0c50


	//----- nvinfo : EIATTR_SW_WAR
	.align		4
.L_9345:
        /*0094*/ 	.byte	0x04, 0x36
        /*0096*/ 	.short	(.L_9347 - .L_9346)
.L_9346:
        /*0098*/ 	.word	0x00000008
.L_9347:


//--------------------- .nv.info._ZN2at6native55_GLOBAL__N__de093ff9_22_ForeachBinaryOpList_cu_a911ec4325multi_tensor_apply_kernelINS1_18TensorListMetadataILi2EEENS1_24BinaryOpListAlphaFunctorIbLi2ELi2ELi0EEEJSt10multipliesIbEbEEEvT_T0_DpT1_ --------------------------
	.section	.nv.info._ZN2at6native55_GLOBAL__N__de093ff9_22_ForeachBinaryOpList_cu_a911ec4325multi_tensor_apply_kernelINS1_18TensorListMetadataILi2EEENS1_24BinaryOpListAlphaFunctorIbLi2ELi2ELi0EEEJSt10multipliesIbEbEEEvT_T0_DpT1_,"",@"SHT_CUDA_INFO"
	.sectionflags	@""
	.align	4


	//----- nvinfo : EIATTR_CUDA_API_VERSION
	.align		4
        /*0000*/ 	.byte	0x04, 0x37
        /*0002*/ 	.short	(.L_9349 - .L_9348)
.L_9348:
        /*0004*/ 	.word	0x00000082


	//----- nvinfo : EIATTR_KPARAM_INFO
	.align		4
.L_9349:
        /*0008*/ 	.byte	0x04, 0x17
        /*000a*/ 	.short	(.L_9351 - .L_9350)
.L_9350:
        /*000c*/ 	.word	0x00000000
        /*0010*/ 	.short	0x0003
        /*0012*/ 	.short	0x0c4a
        /*0014*/ 	.byte	0x00, 0xf0, 0x05, 0x00


	//----- nvinfo : EIATTR_KPARAM_INFO
	.align		4
.L_9351:
        /*0018*/ 	.byte	0x04, 0x17
        /*001a*/ 	.short	(.L_9353 - .L_9352)
.L_9352:
        /*001c*/ 	.word	0x00000000
        /*0020*/ 	.short	0x0002
        /*0022*/ 	.short	0x0c49
        /*0024*/ 	.byte	0x00, 0xf0, 0x05, 0x00


	//----- nvinfo : EIATTR_KPARAM_INFO
	.align		4
.L_9353:
        /*0028*/ 	.byte	0x04, 0x17
        /*002a*/ 	.short	(.L_9355 - .L_9354)
.L_9354:
        /*002c*/ 	.word	0x00000000
        /*0030*/ 	.short	0x0001
        /*0032*/ 	.short	0x0c48
        /*0034*/ 	.byte	0x00, 0xf0, 0x05, 0x00


	//----- nvinfo : EIATTR_KPARAM_INFO
	.align		4
.L_9355:
        /*0038*/ 	.byte	0x04, 0x17
        /*003a*/ 	.short	(.L_9357 - .L_9356)
.L_9356:
        /*003c*/ 	.word	0x00000000
        /*0040*/ 	.short	0x0000
        /*0042*/ 	.short	0x0000
        /*0044*/ 	.byte	0x00, 0xf0, 0x21, 0x31


	//----- nvinfo : EIATTR_SPARSE_MMA_MASK
	.align		4
.L_9357:
        /*0048*/ 	.byte	0x03, 0x50
        /*004a*/ 	.short	0x0000


	//----- nvinfo : EIATTR_MAXREG_COUNT
	.align		4
        /*004c*/ 	.byte	0x03, 0x1b
        /*004e*/ 	.short	0x0080


	//----- nvinfo : EIATTR_MERCURY_ISA_VERSION
	.align		4
        /*0050*/ 	.byte	0x03, 0x5f
        /*0052*/ 	.short	0x0101


	//----- nvinfo : EIATTR_VRC_CTA_INIT_COUNT
	.align		4
        /*0054*/ 	.byte	0x02, 0x4a
	.zero		1
	.zero		1


	//----- nvinfo : EIATTR_EXIT_INSTR_OFFSETS
	.align		4
        /*0058*/ 	.byte	0x04, 0x1c
        /*005a*/ 	.short	(.L_9359 - .L_9358)


	//   ....[0]....
.L_9358:
        /*005c*/ 	.word	0x00000170


	//   ....[1]....
        /*0060*/ 	.word	0x00000810


	//   ....[2]....
        /*0064*/ 	.word	0x00000860


	//   ....[3]....
        /*0068*/ 	.word	0x00000b70


	//----- nvinfo : EIATTR_MAX_THREADS
	.align		4
.L_9359:
        /*006c*/ 	.byte	0x04, 0x05
        /*006e*/ 	.short	(.L_9361 - .L_9360)
.L_9360:
        /*0070*/ 	.word	0x00000200
        /*0074*/ 	.word	0x00000001
        /*0078*/ 	.word	0x00000001


	//----- nvinfo : EIATTR_CRS_STACK_SIZE
	.align		4
.L_9361:
        /*007c*/ 	.byte	0x04, 0x1e
        /*007e*/ 	.short	(.L_9363 - .L_9362)
.L_9362:
        /*0080*/ 	.word	0x00000000


	//----- nvinfo : EIATTR_CBANK_PARAM_SIZE
	.align		4
.L_9363:
        /*0084*/ 	.byte	0x03, 0x19
        /*0086*/ 	.short	0x0c4b


	//----- nvinfo : EIATTR_PARAM_CBANK
	.align		4
        /*0088*/ 	.byte	0x04, 0x0a
        /*008a*/ 	.short	(.L_9365 - .L_9364)
	.align		4
.L_9364:
        /*008c*/ 	.word	index@(.nv.constant0._ZN2at6native55_GLOBAL__N__de093ff9_22_ForeachBinaryOpList_cu_a911ec4325multi_tensor_apply_kernelINS1_18TensorListMetadataILi2EEENS1_24BinaryOpListAlphaFunctorIbLi2ELi2ELi0EEEJSt10multipliesIbEbEEEvT_T0_DpT1_)
        /*0090*/ 	.short	0x0380
        /*0092*/ 	.short	0x0c4b


	//----- nvinfo : EIATTR_SW_WAR
	.align		4
.L_9365:
        /*0094*/ 	.byte	0x04, 0x36
        /*0096*/ 	.short	(.L_9367 - .L_9366)
.L_9366:
        /*0098*/ 	.word	0x00000008
.L_9367:


//--------------------- .nv.info._ZN2at6native55_GLOBAL__N__de093ff9_22_ForeachBinaryOpList_cu_a911ec4325multi_tensor_apply_kernelINS1_18TensorListMetadataILi2EEENS1_24BinaryOpListAlphaFunctorIN3c107complexIfEELi2ELi2ELi0EEEJSt10multipliesIS8_ES8_EEEvT_T0_DpT1_ --------------------------
	.section	.nv.info._ZN2at6native55_GLOBAL__N__de093ff9_22_ForeachBinaryOpList_cu_a911ec4325multi_tensor_apply_kernelINS1_18TensorListMetadataILi2EEENS1_24BinaryOpListAlphaFunctorIN3c107complexIfEELi2ELi2ELi0EEEJSt10multipliesIS8_ES8_EEEvT_T0_DpT1_,"",@"SHT_CUDA_INFO"
	.sectionflags	@""
	.align	4


	//----- nvinfo : EIATTR_CUDA_API_VERSION
	.align		4
        /*0000*/ 	.byte	0x04, 0x37
        /*0002*/ 	.short	(.L_9369 - .L_9368)
.L_9368:
        /*0004*/ 	.word	0x00000082


	//----- nvinfo : EIATTR_KPARAM_INFO
	.align		4
.L_9369:
        /*0008*/ 	.byte	0x04, 0x17
        /*000a*/ 	.short	(.L_9371 - .L_9370)
.L_9370:
        /*000c*/ 	.word	0x00000000
        /*0010*/ 	.short	0x0003
        /*0012*/ 	.short	0x0c50
        /*0014*/ 	.byte	0x00, 0xf0, 0x21, 0x00


	//----- nvinfo : EIATTR_KPARAM_INFO
	.align		4
.L_9371:
        /*0018*/ 	.byte	0x04, 0x17
        /*001a*/ 	.short	(.L_9373 - .L_9372)
.L_9372:
        /*001c*/ 	.word	0x00000000
        /*0020*/ 	.short	0x0002
        /*0022*/ 	.short	0x0c49
        /*0024*/ 	.byte	0x00, 0xf0, 0x05, 0x00


	//----- nvinfo : EIATTR_KPARAM_INFO
	.align		4
.L_9373:
        /*0028*/ 	.byte	0x04, 0x17
        /*002a*/ 	.short	(.L_9375 - .L_9374)
.L_9374:
        /*002c*/ 	.word	0x00000000
        /*0030*/ 	.short	0x0001
        /*0032*/ 	.short	0x0c48
        /*0034*/ 	.byte	0x00, 0xf0, 0x05, 0x00


	//----- nvinfo : EIATTR_KPARAM_INFO
	.align		4
.L_9375:
        /*0038*/ 	.byte	0x04, 0x17
        /*003a*/ 	.short	(.L_9377 - .L_9376)
.L_9376:
        /*003c*/ 	.word	0x00000000
        /*0040*/ 	.short	0x0000
        /*0042*/ 	.short	0x0000
        /*0044*/ 	.byte	0x00, 0xf0, 0x21, 0x31


	//----- nvinfo : EIATTR_SPARSE_MMA_MASK
	.align		4
.L_9377:
        /*0048*/ 	.byte	0x03, 0x50
        /*004a*/ 	.short	0x0000


	//----- nvinfo : EIATTR_MAXREG_COUNT
	.align		4
        /*004c*/ 	.byte	0x03, 0x1b
        /*004e*/ 	.short	0x0080


	//----- nvinfo : EIATTR_MERCURY_ISA_VERSION
	.align		4
        /*0050*/ 	.byte	0x03, 0x5f
        /*0052*/ 	.short	0x0101


	//----- nvinfo : EIATTR_VRC_CTA_INIT_COUNT
	.align		4
        /*0054*/ 	.byte	0x02, 0x4a
	.zero		1
	.zero		1


	//----- nvinfo : EIATTR_EXIT_INSTR_OFFSETS
	.align		4
        /*0058*/ 	.byte	0x04, 0x1c
        /*005a*/ 	.short	(.L_9379 - .L_9378)


	//   ....[0]....
.L_9378:
        /*005c*/ 	.word	0x00000170


	//   ....[1]....
        /*0060*/ 	.word	0x000008d0


	//   ....[2]....
        /*0064*/ 	.word	0x00000920


	//   ....[3]....
        /*0068*/ 	.word	0x00000c80


	//----- nvinfo : EIATTR_MAX_THREADS
	.align		4
.L_9379:
        /*006c*/ 	.byte	0x04, 0x05
        /*006e*/ 	.short	(.L_9381 - .L_9380)
.L_9380:
        /*0070*/ 	.word	0x00000200
        /*0074*/ 	.word	0x00000001
        /*0078*/ 	.word	0x00000001


	//----- nvinfo : EIATTR_CRS_STACK_SIZE
	.align		4
.L_9381:
        /*007c*/ 	.byte	0x04, 0x1e
        /*007e*/ 	.short	(.L_9383 - .L_9382)
.L_9382:
        /*0080*/ 	.word	0x00000000


	//----- nvinfo : EIATTR_CBANK_PARAM_SIZE
	.align		4
.L_9383:
        /*0084*/ 	.byte	0x03, 0x19
        /*0086*/ 	.short	0x0c58


	//----- nvinfo : EIATTR_PARAM_CBANK
	.align		4
        /*0088*/ 	.byte	0x04, 0x0a
        /*008a*/ 	.short	(.L_9385 - .L_9384)
	.align		4
.L_9384:
        /*008c*/ 	.word	index@(.nv.constant0._ZN2at6native55_GLOBAL__N__de093ff9_22_ForeachBinaryOpList_cu_a911ec4325multi_tensor_apply_kernelINS1_18TensorListMetadataILi2EEENS1_24BinaryOpListAlphaFunctorIN3c107complexIfEELi2ELi2ELi0EEEJSt10multipliesIS8_ES8_EEEvT_T0_DpT1_)
        /*0090*/ 	.short	0x0380
        /*0092*/ 	.short	0x0c58


	//----- nvinfo : EIATTR_SW_WAR
	.align		4
.L_9385:
        /*0094*/ 	.byte	0x04, 0x36
        /*0096*/ 	.short	(.L_9387 - .L_9386)
.L_9386:
        /*0098*/ 	.word	0x00000008
.L_9387:


//--------------------- .nv.info._ZN2at6native55_GLOBAL__N__de093ff9_22_ForeachBinaryOpList_cu_a911ec4325multi_tensor_apply_kernelINS1_18TensorListMetadataILi2EEENS1_24BinaryOpListAlphaFunctorIN3c107complexIdEELi2ELi2ELi0EEEJSt10multipliesIS8_ES8_EEEvT_T0_DpT1_ --------------------------
	.section	.nv.info._ZN2at6native55_GLOBAL__N__de093ff9_22_ForeachBinaryOpList_cu_a911ec4325multi_tensor_apply_kernelINS1_18TensorListMetadataILi2EEENS1_24BinaryOpListAlphaFunctorIN3c107complexIdEELi2ELi2ELi0EEEJSt10multipliesIS8_ES8_EEEvT_T0_DpT1_,"",@"SHT_CUDA_INFO"
	.sectionflags	@""
	.align	4


	//----- nvinfo : EIATTR_CUDA_API_VERSION
	.align		4
        /*0000*/ 	.byte	0x04, 0x37
        /*0002*/ 	.short	(.L_9389 - .L_9388)
.L_9388:
        /*0004*/ 	.word	0x00000082


	//----- nvinfo : EIATTR_KPARAM_INFO
	.align		4
.L_9389:
        /*0008*/ 	.byte	0x04, 0x17
        /*000a*/ 	.short	(.L_9391 - .L_9390)
.L_9390:
        /*000c*/ 	.word	0x00000000
        /*0010*/ 	.short	0x0003
        /*0012*/ 	.short	0x0c50
        /*0014*/ 	.byte	0x00, 0xf0, 0x41, 0x00


	//----- nvinfo : EIATTR_KPARAM_INFO
	.align		4
.L_9391:
        /*0018*/ 	.byte	0x04, 0x17
        /*001a*/ 	.short	(.L_9393 - .L_9392)
.L_9392:
        /*001c*/ 	.word	0x00000000
        /*0020*/ 	.short	0x0002
        /*0022*/ 	.short	0x0c49
        /*0024*/ 	.byte	0x00, 0xf0, 0x05, 0x00


	//----- nvinfo : EIATTR_KPARAM_INFO
	.align		4
.L_9393:
        /*0028*/ 	.byte	0x04, 0x17
        /*002a*/ 	.short	(.L_9395 - .L_9394)
.L_9394:
        /*002c*/ 	.word	0x00000000
        /*0030*/ 	.short	0x0001
        /*0032*/ 	.short	0x0c48
        /*0034*/ 	.byte	0x00, 0xf0, 0x05, 0x00


	//----- nvinfo : EIATTR_KPARAM_INFO
	.align		4
.L_9395:
        /*0038*/ 	.byte	0x04, 0x17
        /*003a*/ 	.short	(.L_9397 - .L_9396)
.L_9396:
        /*003c*/ 	.word	0x00000000
        /*0040*/ 	.short	0x0000
        /*0042*/ 	.short	0x0000
        /*0044*/ 	.byte	0x00, 0xf0, 0x21, 0x31


	//----- nvinfo : EIATTR_SPARSE_MMA_MASK
	.align		4
.L_9397:
        /*0048*/ 	.byte	0x03, 0x50
        /*004a*/ 	.short	0x0000


	//----- nvinfo : EIATTR_MAXREG_COUNT
	.align		4
        /*004c*/ 	.byte	0x03, 0x1b
        /*004e*/ 	.short	0x0080


	//----- nvinfo : EIATTR_MERCURY_ISA_VERSION
	.align		4
        /*0050*/ 	.byte	0x03, 0x5f
        /*0052*/ 	.short	0x0101


	//----- nvinfo : EIATTR_VRC_CTA_INIT_COUNT
	.align		4
        /*0054*/ 	.byte	0x02, 0x4a
	.zero		1
	.zero		1


	//----- nvinfo : EIATTR_EXIT_INSTR_OFFSETS
	.align		4
        /*0058*/ 	.byte	0x04, 0x1c
        /*005a*/ 	.short	(.L_9399 - .L_9398)


	//   ....[0]....
.L_9398:
        /*005c*/ 	.word	0x00000160


	//   ....[1]....
        /*0060*/ 	.word	0x00000fb0


	//   ....[2]....
        /*0064*/ 	.word	0x00001000


	//   ....[3]....
        /*0068*/ 	.word	0x00001b30


	//----- nvinfo : EIATTR_MAX_THREADS
	.align		4
.L_9399:
        /*006c*/ 	.byte	0x04, 0x05
        /*006e*/ 	.short	(.L_9401 - .L_9400)
.L_9400:
        /*0070*/ 	.word	0x00000200
        /*0074*/ 	.word	0x00000001
        /*0078*/ 	.word	0x00000001


	//----- nvinfo : EIATTR_CRS_STACK_SIZE
	.align		4
.L_9401:
        /*007c*/ 	.byte	0x04, 0x1e
        /*007e*/ 	.short	(.L_9403 - .L_9402)
.L_9402:
        /*0080*/ 	.word	0x00000000


	//----- nvinfo : EIATTR_CBANK_PARAM_SIZE
	.align		4
.L_9403:
        /*0084*/ 	.byte	0x03, 0x19
        /*0086*/ 	.short	0x0c60


	//----- nvinfo : EIATTR_PARAM_CBANK
	.align		4
        /*0088*/ 	.byte	0x04, 0x0a
        /*008a*/ 	.short	(.L_9405 - .L_9404)
	.align		4
.L_9404:
        /*008c*/ 	.word	index@(.nv.constant0._ZN2at6native55_GLOBAL__N__de093ff9_22_ForeachBinaryOpList_cu_a911ec4325multi_tensor_apply_kernelINS1_18TensorListMetadataILi2EEENS1_24BinaryOpListAlphaFunctorIN3c107complexIdEELi2ELi2ELi0EEEJSt10multipliesIS8_ES8_EEEvT_T0_DpT1_)
        /*0090*/ 	.short	0x0380
        /*0092*/ 	.short	0x0c60


	//----- nvinfo : EIATTR_SW_WAR
	.align		4
.L_9405:
        /*0094*/ 	.byte	0x04, 0x36
        /*0096*/ 	.short	(.L_9407 - .L_9406)
.L_9406:
        /*0098*/ 	.word	0x00000008
.L_9407:


//--------------------- .nv.info._ZN2at6native55_GLOBAL__N__de093ff9_22_ForeachBinaryOpList_cu_a911ec4325multi_tensor_apply_kernelINS1_18TensorListMetadataILi2EEENS1_24BinaryOpListAlphaFunctorIfLi2ELi2ELi0EEEJSt10multipliesIfEfEEEvT_T0_DpT1_ --------------------------
	.section	.nv.info._ZN2at6native55_GLOBAL__N__de093ff9_22_ForeachBinaryOpList_cu_a911ec4325multi_tensor_apply_kernelINS1_18TensorListMetadataILi2EEENS1_24BinaryOpListAlphaFunctorIfLi2ELi2ELi0EEEJSt10multipliesIfEfEEEvT_T0_DpT1_,"",@"SHT_CUDA_INFO"
	.sectionflags	@""
	.align	4


	//----- nvinfo : EIATTR_CUDA_API_VERSION
	.align		4
        /*0000*/ 	.byte	0x04, 0x37
        /*0002*/ 	.short	(.L_9409 - .L_9408)
.L_9408:
        /*0004*/ 	.word	0x00000082


	//----- nvinfo : EIATTR_KPARAM_INFO
	.align		4
.L_9409:
        /*0008*/ 	.byte	0x04, 0x17
        /*000a*/ 	.short	(.L_9411 - .L_9410)
.L_9410:
        /*000c*/ 	.word	0x00000000
        /*0010*/ 	.short	0x0003
        /*0012*/ 	.short	0x0c4c
        /*0014*/ 	.byte	0x00, 0xf0, 0x11, 0x00


	//----- nvinfo : EIATTR_KPARAM_INFO
	.align		4
.L_9411:
        /*0018*/ 	.byte	0x04, 0x17
        /*001a*/ 	.short	(.L_9413 - .L_9412)
.L_9412:
        /*001c*/ 	.word	0x00000000
        /*0020*/ 	.short	0x0002
        /*0022*/ 	.short	0x0c49
        /*0024*/ 	.byte	0x00, 0xf0, 0x05, 0x00


	//----- nvinfo : EIATTR_KPARAM_INFO
	.align		4
.L_9413:
        /*0028*/ 	.byte	0x04, 0x17
        /*002a*/ 	.short	(.L_9415 - .L_9414)
.L_9414:
        /*002c*/ 	.word	0x00000000
        /*0030*/ 	.short	0x0001
        /*0032*/ 	.short	0x0c48
        /*0034*/ 	.byte	0x00, 0xf0, 0x05, 0x00


	//----- nvinfo : EIATTR_KPARAM_INFO
	.align		4
.L_9415:
        /*0038*/ 	.byte	0x04, 0x17
        /*003a*/ 	.short	(.L_9417 - .L_9416)
.L_9416:
        /*003c*/ 	.word	0x00000000
        /*0040*/ 	.short	0x0000
        /*0042*/ 	.short	0x0000
        /*0044*/ 	.byte	0x00, 0xf0, 0x21, 0x31


	//----- nvinfo : EIATTR_SPARSE_MMA_MASK
	.align		4
.L_9417:
        /*0048*/ 	.byte	0x03, 0x50
        /*004a*/ 	.short	0x0000


	//----- nvinfo : EIATTR_MAXREG_COUNT
	.align		4
        /*004c*/ 	.byte	0x03, 0x1b
        /*004e*/ 	.short	0x0080


	//----- nvinfo : EIATTR_MERCURY_ISA_VERSION
	.align		4
        /*0050*/ 	.byte	0x03, 0x5f
        /*0052*/ 	.short	0x0101


	//----- nvinfo : EIATTR_VRC_CTA_INIT_COUNT
	.align		4
        /*0054*/ 	.byte	0x02, 0x4a
	.zero		1
	.zero		1


	//----- nvinfo : EIATTR_EXIT_INSTR_OFFSETS
	.align		4
        /*0058*/ 	.byte	0x04, 0x1c
        /*005a*/ 	.short	(.L_9419 - .L_9418)


	//   ....[0]....
.L_9418:
        /*005c*/ 	.word	0x00000170


	//   ....[1]....
        /*0060*/ 	.word	0x00000630


	//   ....[2]....
        /*0064*/ 	.word	0x00000680


	//   ....[3]....
        /*0068*/ 	.word	0x00000860


	//----- nvinfo : EIATTR_MAX_THREADS
	.align		4
.L_9419:
        /*006c*/ 	.byte	0x04, 0x05
        /*006e*/ 	.short	(.L_9421 - .L_9420)
.L_9420:
        /*0070*/ 	.word	0x00000200
        /*0074*/ 	.word	0x00000001
        /*0078*/ 	.word	0x00000001


	//----- nvinfo : EIATTR_CRS_STACK_SIZE
	.align		4
.L_9421:
        /*007c*/ 	.byte	0x04, 0x1e
        /*007e*/ 	.short	(.L_9423 - .L_9422)
.L_9422:
        /*0080*/ 	.word	0x00000000


	//----- nvinfo : EIATTR_CBANK_PARAM_SIZE
	.align		4
.L_9423:
        /*0084*/ 	.byte	0x03, 0x19
        /*0086*/ 	.short	0x0c50


	//----- nvinfo : EIATTR_PARAM_CBANK
	.align		4
        /*0088*/ 	.byte	0x04, 0x0a
        /*008a*/ 	.short	(.L_9425 - .L_9424)
	.align		4
.L_9424:
        /*008c*/ 	.word	index@(.nv.constant0._ZN2at6native55_GLOBAL__N__de093ff9_22_ForeachBinaryOpList_cu_a911ec4325multi_tensor_apply_kernelINS1_18TensorListMetadataILi2EEENS1_24BinaryOpListAlphaFunctorIfLi2ELi2ELi0EEEJSt10multipliesIfEfEEEvT_T0_DpT1_)
        /*0090*/ 	.short	0x0380
        /*0092*/ 	.short	0x0c50


	//----- nvinfo : EIATTR_SW_WAR
	.align		4
.L_9425:
        /*0094*/ 	.byte	0x04, 0x36
        /*0096*/ 	.short	(.L_9427 - .L_9426)
.L_9426:
        /*0098*/ 	.word	0x00000008
.L_9427:


//--------------------- .nv.info._ZN2at6native55_GLOBAL__N__de093ff9_22_ForeachBinaryOpList_cu_a911ec4325multi_tensor_apply_kernelINS1_18TensorListMetadataILi2EEENS1_24BinaryOpListAlphaFunctorIdLi2ELi2ELi0EEEJSt10multipliesIdEdEEEvT_T0_DpT1_ --------------------------
	.section	.nv.info._ZN2at6native55_GLOBAL__N__de093ff9_22_ForeachBinaryOpList_cu_a911ec4325multi_tensor_apply_kernelINS1_18TensorListMetadataILi2EEENS1_24BinaryOpListAlphaFunctorIdLi2ELi2ELi0EEEJSt10multipliesIdEdEEEvT_T0_DpT1_,"",@"SHT_CUDA_INFO"
	.sectionflags	@""
	.align	4


	//----- nvinfo : EIATTR_CUDA_API_VERSION
	.align		4
        /*0000*/ 	.byte	0x04, 0x37
        /*0002*/ 	.short	(.L_9429 - .L_9428)
.L_9428:
        /*0004*/ 	.word	0x00000082


	//----- nvinfo : EIATTR_KPARAM_INFO
	.align		4
.L_9429:
        /*0008*/ 	.byte	0x04, 0x17
        /*000a*/ 	.short	(.L_9431 - .L_9430)
.L_9430:
        /*000c*/ 	.word	0x00000000
        /*0010*/ 	.short	0x0003
        /*0012*/ 	.short	0x0c50
        /*0014*/ 	.byte	0x00, 0xf0, 0x21, 0x00


	//----- nvinfo : EIATTR_KPARAM_INFO
	.align		4
.L_9431:
        /*0018*/ 	.byte	0x04, 0x17
        /*001a*/ 	.short	(.L_9433 - .L_9432)
.L_9432:
        /*001c*/ 	.word	0x00000000
        /*0020*/ 	.short	0x0002
        /*0022*/ 	.short	0x0c49
        /*0024*/ 	.byte	0x00, 0xf0, 0x05, 0x00


	//----- nvinfo : EIATTR_KPARAM_INFO
	.align		4
.L_9433:
        /*0028*/ 	.byte	0x04, 0x17
        /*002a*/ 	.short	(.L_9435 - .L_9434)
.L_9434:
        /*002c*/ 	.word	0x00000000
        /*0030*/ 	.short	0x0001
        /*0032*/ 	.short	0x0c48
        /*0034*/ 	.byte	0x00, 0xf0, 0x05, 0x00


	//----- nvinfo : EIATTR_KPARAM_INFO
	.align		4
.L_9435:
        /*0038*/ 	.byte	0x04, 0x17
        /*003a*/ 	.short	(.L_9437 - .L_9436)
.L_9436:
        /*003c*/ 	.word	0x00000000
        /*0040*/ 	.short	0x0000
        /*0042*/ 	.short	0x0000
        /*0044*/ 	.byte	0x00, 0xf0, 0x21, 0x31


	//----- nvinfo : EIATTR_SPARSE_MMA_MASK
	.align		4
.L_9437:
        /*0048*/ 	.byte	0x03, 0x50
        /*004a*/ 	.short	0x0000


	//----- nvinfo : EIATTR_MAXREG_COUNT
	.align		4
        /*004c*/ 	.byte	0x03, 0x1b
        /*004e*/ 	.short	0x0080


	//----- nvinfo : EIATTR_MERCURY_ISA_VERSION
	.align		4
        /*0050*/ 	.byte	0x03, 0x5f
        /*0052*/ 	.short	0x0101


	//----- nvinfo : EIATTR_VRC_CTA_INIT_COUNT
	.align		4
        /*0054*/ 	.byte	0x02, 0x4a
	.zero		1
	.zero		1


	//----- nvinfo : EIATTR_EXIT_INSTR_OFFSETS
	.align		4
        /*0058*/ 	.byte	0x04, 0x1c
        /*005a*/ 	.short	(.L_9439 - .L_9438)


	//   ....[0]....
.L_9438:
        /*005c*/ 	.word	0x00000170


	//   ....[1]....
        /*0060*/ 	.word	0x000008e0


	//   ....[2]....
        /*0064*/ 	.word	0x00000930


	//   ....[3]....
        /*0068*/ 	.word	0x00000cc0


	//----- nvinfo : EIATTR_MAX_THREADS
	.align		4
.L_9439:
        /*006c*/ 	.byte	0x04, 0x05
        /*006e*/ 	.short	(.L_9441 - .L_9440)
.L_9440:
        /*0070*/ 	.word	0x00000200
        /*0074*/ 	.word	0x00000001
        /*0078*/ 	.word	0x00000001


	//----- nvinfo : EIATTR_CRS_STACK_SIZE
	.align		4
.L_9441:
        /*007c*/ 	.byte	0x04, 0x1e
        /*007e*/ 	.short	(.L_9443 - .L_9442)
.L_9442:
        /*0080*/ 	.word	0x00000000


	//----- nvinfo : EIATTR_CBANK_PARAM_SIZE
	.align		4
.L_9443:
        /*0084*/ 	.byte	0x03, 0x19
        /*0086*/ 	.short	0x0c58


	//----- nvinfo : EIATTR_PARAM_CBANK
	.align		4
        /*0088*/ 	.byte	0x04, 0x0a
        /*008a*/ 	.short	(.L_9445 - .L_9444)
	.align		4
.L_9444:
        /*008c*/ 	.word	index@(.nv.constant0._ZN2at6native55_GLOBAL__N__de093ff9_22_ForeachBinaryOpList_cu_a911ec4325multi_tensor_apply_kernelINS1_18TensorListMetadataILi2EEENS1_24BinaryOpListAlphaFunctorIdLi2ELi2ELi0EEEJSt10multipliesIdEdEEEvT_T0_DpT1_)
        /*0090*/ 	.short	0x0380
        /*0092*/ 	.short	0x0c58


	//----- nvinfo : EIATTR_SW_WAR
	.align		4
.L_9445:
        /*0094*/ 	.byte	0x04, 0x36
        /*0096*/ 	.short	(.L_9447 - .L_9446)
.L_9446:
        /*0098*/ 	.word	0x00000008
.L_9447:


//--------------------- .nv.info._ZN2at6native55_GLOBAL__N__de093ff9_22_ForeachBinaryOpList_cu_a911ec4325multi_tensor_apply_kernelINS1_18TensorListMetadataILi2EEENS1_24BinaryOpListAlphaFunctorIsLi2ELi2ELi0EEEJSt10multipliesIsEsEEEvT_T0_DpT1_ --------------------------
	.section	.nv.info._ZN2at6native55_GLOBAL__N__de093ff9_22_ForeachBinaryOpList_cu_a911ec4325multi_tensor_apply_kernelINS1_18TensorListMetadataILi2EEENS1_24BinaryOpListAlphaFunctorIsLi2ELi2ELi0EEEJSt10multipliesIsEsEEEvT_T0_DpT1_,"",@"SHT_CUDA_INFO"
	.sectionflags	@""
	.align	4


	//----- nvinfo : EIATTR_CUDA_API_VERSION
	.align		4
        /*0000*/ 	.byte	0x04, 0x37
        /*0002*/ 	.short	(.L_9449 - .L_9448)
.L_9448:
        /*0004*/ 	.word	0x00000082


	//----- nvinfo : EIATTR_KPARAM_INFO
	.align		4
.L_9449:
        /*0008*/ 	.byte	0x04, 0x17
        /*000a*/ 	.short	(.L_9451 - .L_9450)
.L_9450:
        /*000c*/ 	.word	0x00000000
        /*0010*/ 	.short	0x0003
        /*0012*/ 	.short	0x0c4a
        /*0014*/ 	.byte	0x00, 0xf0, 0x09, 0x00


	//----- nvinfo : EIATTR_KPARAM_INFO
	.align		4
.L_9451:
        /*0018*/ 	.byte	0x04, 0x17
        /*001a*/ 	.short	(.L_9453 - .L_9452)
.L_9452:
        /*001c*/ 	.word	0x00000000
        /*0020*/ 	.short	0x0002
        /*0022*/ 	.short	0x0c49
        /*0024*/ 	.byte	0x00, 0xf0, 0x05, 0x00


	//----- nvinfo : EIATTR_KPARAM_INFO
	.align		4
.L_9453:
        /*0028*/ 	.byte	0x04, 0x17
        /*002a*/ 	.short	(.L_9455 - .L_9454)
.L_9454:
        /*002c*/ 	.word	0x00000000
        /*0030*/ 	.short	0x0001
        /*0032*/ 	.short	0x0c48
        /*0034*/ 	.byte	0x00, 0xf0, 0x05, 0x00


	//----- nvinfo : EIATTR_KPARAM_INFO
	.align		4
.L_9455:
        /*0038*/ 	.byte	0x04, 0x17
        /*003a*/ 	.short	(.L_9457 - .L_9456)
.L_9456:
        /*003c*/ 	.word	0x00000000
        /*0040*/ 	.short	0x0000
        /*0042*/ 	.short	0x0000
        /*0044*/ 	.byte	0x00, 0xf0, 0x21, 0x31


	//----- nvinfo : EIATTR_SPARSE_MMA_MASK
	.align		4
.L_9457:
        /*0048*/ 	.byte	0x03, 0x50
        /*004a*/ 	.short	0x0000


	//----- nvinfo : EIATTR_MAXREG_COUNT
	.align		4
        /*004c*/ 	.byte	0x03, 0x1b
        /*004e*/ 	.short	0x0080


	//----- nvinfo : EIATTR_MERCURY_ISA_VERSION
	.align		4
        /*0050*/ 	.byte	0x03, 0x5f
        /*0052*/ 	.short	0x0101


	//----- nvinfo : EIATTR_VRC_CTA_INIT_COUNT
	.align		4
        /*0054*/ 	.byte	0x02, 0x4a
	.zero		1
	.zero		1


	//----- nvinfo : EIATTR_EXIT_INSTR_OFFSETS
	.align		4
        /*0058*/ 	.byte	0x04, 0x1c
        /*005a*/ 	.short	(.L_9459 - .L_9458)


	//   ....[0]....
.L_9458:
        /*005c*/ 	.word	0x00000170


	//   ....[1]....
        /*0060*/ 	.word	0x00000790


	//   ....[2]....
        /*0064*/ 	.word	0x000007e0


	//   ....[3]....
        /*0068*/ 	.word	0x00000b10


	//----- nvinfo : EIATTR_MAX_THREADS
	.align		4
.L_9459:
        /*006c*/ 	.byte	0x04, 0x05
        /*006e*/ 	.short	(.L_9461 - .L_9460)
.L_9460:
        /*0070*/ 	.word	0x00000200
        /*0074*/ 	.word	0x00000001
        /*0078*/ 	.word	0x00000001


	//----- nvinfo : EIATTR_CRS_STACK_SIZE
	.align		4
.L_9461:
        /*007c*/ 	.byte	0x04, 0x1e
        /*007e*/ 	.short	(.L_9463 - .L_9462)
.L_9462:
        /*0080*/ 	.word	0x00000000


	//----- nvinfo : EIATTR_CBANK_PARAM_SIZE
	.align		4
.L_9463:
        /*0084*/ 	.byte	0x03, 0x19
        /*0086*/ 	.short	0x0c4c


	//----- nvinfo : EIATTR_PARAM_CBANK
	.align		4
        /*0088*/ 	.byte	0x04, 0x0a
        /*008a*/ 	.short	(.L_9465 - .L_9464)
	.align		4
.L_9464:
        /*008c*/ 	.word	index@(.nv.constant0._ZN2at6native55_GLOBAL__N__de093ff9_22_ForeachBinaryOpList_cu_a911ec4325multi_tensor_apply_kernelINS1_18TensorListMetadataILi2EEENS1_24BinaryOpListAlphaFunctorIsLi2ELi2ELi0EEEJSt10multipliesIsEsEEEvT_T0_DpT1_)
        /*0090*/ 	.short	0x0380
        /*0092*/ 	.short	0x0c4c


	//----- nvinfo : EIATTR_SW_WAR
	.align		4
.L_9465:
        /*0094*/ 	.byte	0x04, 0x36
        /*0096*/ 	.short	(.L_9467 - .L_9466)
.L_9466:
        /*0098*/ 	.word	0x00000008
.L_9467:


//--------------------- .nv.info._ZN2at6native55_GLOBAL__N__de093ff9_22_ForeachBinaryOpList_cu_a911ec4325multi_tensor_apply_kernelINS1_18TensorListMetadataILi2EEENS1_24BinaryOpListAlphaFunctorIlLi2ELi2ELi0EEEJSt10multipliesIlElEEEvT_T0_DpT1_ --------------------------
	.section	.nv.info._ZN2at6native55_GLOBAL__N__de093ff9_22_ForeachBinaryOpList_cu_a911ec4325multi_tensor_apply_kernelINS1_18TensorListMetadataILi2EEENS1_24BinaryOpListAlphaFunctorIlLi2ELi2ELi0EEEJSt10multipliesIlElEEEvT_T0_DpT1_,"",@"SHT_CUDA_INFO"
	.sectionflags	@""
	.align	4


	//----- nvinfo : EIATTR_CUDA_API_VERSION
	.align		4
        /*0000*/ 	.byte	0x04, 0x37
        /*0002*/ 	.short	(.L_9469 - .L_9468)
.L_9468:
        /*0004*/ 	.word	0x00000082


	//----- nvinfo : EIATTR_KPARAM_INFO
	.align		4
.L_9469:
        /*0008*/ 	.byte	0x04, 0x17
        /*000a*/ 	.short	(.L_9471 - .L_9470)
.L_9470:
        /*000c*/ 	.word	0x00000000
        /*0010*/ 	.short	0x0003
        /*0012*/ 	.short	0x0c50
        /*0014*/ 	.byte	0x00, 0xf0, 0x21, 0x00


	//----- nvinfo : EIATTR_KPARAM_INFO
	.align		4
.L_9471:
        /*0018*/ 	.byte	0x04, 0x17
        /*001a*/ 	.short	(.L_9473 - .L_9472)
.L_9472:
        /*001c*/ 	.word	0x00000000
        /*0020*/ 	.short	0x0002
        /*0022*/ 	.short	0x0c49
        /*0024*/ 	.byte	0x00, 0xf0, 0x05, 0x00


	//----- nvinfo : EIATTR_KPARAM_INFO
	.align		4
.L_9473:
        /*0028*/ 	.byte	0x04, 0x17
        /*002a*/ 	.short	(.L_9475 - .L_9474)
.L_9474:
        /*002c*/ 	.word	0x00000000
        /*0030*/ 	.short	0x0001
        /*0032*/ 	.short	0x0c48
        /*0034*/ 	.byte	0x00, 0xf0, 0x05, 0x00


	//----- nvinfo : EIATTR_KPARAM_INFO
	.align		4
.L_9475:
        /*0038*/ 	.byte	0x04, 0x17
        /*003a*/ 	.short	(.L_9477 - .L_9476)
.L_9476:
        /*003c*/ 	.word	0x00000000
        /*0040*/ 	.short	0x0000
        /*0042*/ 	.short	0x0000
        /*0044*/ 	.byte	0x00, 0xf0, 0x21, 0x31


	//----- nvinfo : EIATTR_SPARSE_MMA_MASK
	.align		4
.L_9477:
        /*0048*/ 	.byte	0x03, 0x50
        /*004a*/ 	.short	0x0000


	//----- nvinfo : EIATTR_MAXREG_COUNT
	.align		4
        /*004c*/ 	.byte	0x03, 0x1b
        /*004e*/ 	.short	0x0080


	//----- nvinfo : EIATTR_MERCURY_ISA_VERSION
	.align		4
        /*0050*/ 	.byte	0x03, 0x5f
        /*0052*/ 	.short	0x0101


	//----- nvinfo : EIATTR_VRC_CTA_INIT_COUNT
	.align		4
        /*0054*/ 	.byte	0x02, 0x4a
	.zero		1
	.zero		1


	//----- nvinfo : EIATTR_EXIT_INSTR_OFFSETS
	.align		4
        /*0058*/ 	.byte	0x04, 0x1c
        /*005a*/ 	.short	(.L_9479 - .L_9478)


	//   ....[0]....
.L_9478:
        /*005c*/ 	.word	0x00000170


	//   ....[1]....
        /*0060*/ 	.word	0x00000920


	//   ....[2]....
        /*0064*/ 	.word	0x00000970


	//   ....[3]....
        /*0068*/ 	.word	0x00000d10


	//----- nvinfo : EIATTR_MAX_THREADS
	.align		4
.L_9479:
        /*006c*/ 	.byte	0x04, 0x05
        /*006e*/ 	.short	(.L_9481 - .L_9480)
.L_9480:
        /*0070*/ 	.word	0x00000200
        /*0074*/ 	.word	0x00000001
        /*0078*/ 	.word	0x00000001


	//----- nvinfo : EIATTR_CRS_STACK_SIZE
	.align		4
.L_9481:
        /*007c*/ 	.byte	0x04, 0x1e
        /*007e*/ 	.short	(.L_9483 - .L_9482)
.L_9482:
        /*0080*/ 	.word	0x00000000


	//----- nvinfo : EIATTR_CBANK_PARAM_SIZE
	.align		4
.L_9483:
        /*0084*/ 	.byte	0x03, 0x19
        /*0086*/ 	.short	0x0c58


	//----- nvinfo : EIATTR_PARAM_CBANK
	.align		4
        /*0088*/ 	.byte	0x04, 0x0a
        /*008a*/ 	.short	(.L_9485 - .L_9484)
	.align		4
.L_9484:
        /*008c*/ 	.word	index@(.nv.constant0._ZN2at6native55_GLOBAL__N__de093ff9_22_ForeachBinaryOpList_cu_a911ec4325multi_tensor_apply_kernelINS1_18TensorListMetadataILi2EEENS1_24BinaryOpListAlphaFunctorIlLi2ELi2ELi0EEEJSt10multipliesIlElEEEvT_T0_DpT1_)
        /*0090*/ 	.short	0x0380
        /*0092*/ 	.short	0x0c58


	//----- nvinfo : EIATTR_SW_WAR
	.align		4
.L_9485:
        /*0094*/ 	.byte	0x04, 0x36
        /*0096*/ 	.short	(.L_9487 - .L_9486)
.L_9486:
        /*0098*/ 	.word	0x00000008
.L_9487:


//--------------------- .nv.info._ZN2at6native55_GLOBAL__N__de093ff9_22_ForeachBinaryOpList_cu_a911ec4325multi_tensor_apply_kernelINS1_18TensorListMetadataILi2EEENS1_24BinaryOpListAlphaFunctorIiLi2ELi2ELi0EEEJSt10multipliesIiEiEEEvT_T0_DpT1_ --------------------------
	.section	.nv.info._ZN2at6native55_GLOBAL__N__de093ff9_22_ForeachBinaryOpList_cu_a911ec4325multi_tensor_apply_kernelINS1_18TensorListMetadataILi2EEENS1_24BinaryOpListAlphaFunctorIiLi2ELi2ELi0EEEJSt10multipliesIiEiEEEvT_T0_DpT1_,"",@"SHT_CUDA_INFO"
	.sectionflags	@""
	.align	4


	//----- nvinfo : EIATTR_CUDA_API_VERSION
	.align		4
        /*0000*/ 	.byte	0x04, 0x37
        /*0002*/ 	.short	(.L_9489 - .L_9488)
.L_9488:
        /*0004*/ 	.word	0x00000082


	//----- nvinfo : EIATTR_KPARAM_INFO
	.align		4
.L_9489:
        /*0008*/ 	.byte	0x04, 0x17
        /*000a*/ 	.short	(.L_9491 - .L_9490)
.L_9490:
        /*000c*/ 	.word	0x00000000
        /*0010*/ 	.short	0x0003
        /*0012*/ 	.short	0x0c4c
        /*0014*/ 	.byte	0x00, 0xf0, 0x11, 0x00


	//----- nvinfo : EIATTR_KPARAM_INFO
	.align		4
.L_9491:
        /*0018*/ 	.byte	0x04, 0x17
        /*001a*/ 	.short	(.L_9493 - .L_9492)
.L_9492:
        /*001c*/ 	.word	0x00000000
        /*0020*/ 	.short	0x0002
        /*0022*/ 	.short	0x0c49
        /*0024*/ 	.byte	0x00, 0xf0, 0x05, 0x00


	//----- nvinfo : EIATTR_KPARAM_INFO
	.align		4
.L_9493:
        /*0028*/ 	.byte	0x04, 0x17
        /*002a*/ 	.short	(.L_9495 - .L_9494)
.L_9494:
        /*002c*/ 	.word	0x00000000
        /*0030*/ 	.short	0x0001
        /*0032*/ 	.short	0x0c48
        /*0034*/ 	.byte	0x00, 0xf0, 0x05, 0x00


	//----- nvinfo : EIATTR_KPARAM_INFO
	.align		4
.L_9495:
        /*0038*/ 	.byte	0x04, 0x17
        /*003a*/ 	.short	(.L_9497 - .L_9496)
.L_9496:
        /*003c*/ 	.word	0x00000000
        /*0040*/ 	.short	0x0000
        /*0042*/ 	.short	0x0000
        /*0044*/ 	.byte	0x00, 0xf0, 0x21, 0x31


	//----- nvinfo : EIATTR_SPARSE_MMA_MASK
	.align		4
.L_9497:
        /*0048*/ 	.byte	0x03, 0x50
        /*004a*/ 	.short	0x0000


	//----- nvinfo : EIATTR_MAXREG_COUNT
	.align		4
        /*004c*/ 	.byte	0x03, 0x1b
        /*004e*/ 	.short	0x0080


	//----- nvinfo : EIATTR_MERCURY_ISA_VERSION
	.align		4
        /*0050*/ 	.byte	0x03, 0x5f
        /*0052*/ 	.short	0x0101


	//----- nvinfo : EIATTR_VRC_CTA_INIT_COUNT
	.align		4
        /*0054*/ 	.byte	0x02, 0x4a
	.zero		1
	.zero		1


	//----- nvinfo : EIATTR_EXIT_INSTR_OFFSETS
	.align		4
        /*0058*/ 	.byte	0x04, 0x1c
        /*005a*/ 	.short	(.L_9499 - .L_9498)


	//   ....[0]....
.L_9498:
        /*005c*/ 	.word	0x00000170


	//   ....[1]....
        /*0060*/ 	.word	0x00000630


	//   ....[2]....
        /*0064*/ 	.word	0x00000680


	//   ....[3]....
        /*0068*/ 	.word	0x00000860


	//----- nvinfo : EIATTR_MAX_THREADS
	.align		4
.L_9499:
        /*006c*/ 	.byte	0x04, 0x05
        /*006e*/ 	.short	(.L_9501 - .L_9500)
.L_9500:
        /*0070*/ 	.word	0x00000200
        /*0074*/ 	.word	0x00000001
        /*0078*/ 	.word	0x00000001


	//----- nvinfo : EIATTR_CRS_STACK_SIZE
	.align		4
.L_9501:
        /*007c*/ 	.byte	0x04, 0x1e
        /*007e*/ 	.short	(.L_9503 - .L_9502)
.L_9502:
        /*0080*/ 	.word	0x00000000


	//----- nvinfo : EIATTR_CBANK_PARAM_SIZE
	.align		4
.L_9503:
        /*0084*/ 	.byte	0x03, 0x19
        /*0086*/ 	.short	0x0c50


	//----- nvinfo : EIATTR_PARAM_CBANK
	.align		4
        /*0088*/ 	.byte	0x04, 0x0a
        /*008a*/ 	.short	(.L_9505 - .L_9504)
	.align		4
.L_9504:
        /*008c*/ 	.word	index@(.nv.constant0._ZN2at6native55_GLOBAL__N__de093ff9_22_ForeachBinaryOpList_cu_a911ec4325multi_tensor_apply_kernelINS1_18TensorListMetadataILi2EEENS1_24BinaryOpListAlphaFunctorIiLi2ELi2ELi0EEEJSt10multipliesIiEiEEEvT_T0_DpT1_)
        /*0090*/ 	.short	0x0380
        /*0092*/ 	.short	0x0c50


	//----- nvinfo : EIATTR_SW_WAR
	.align		4
.L_9505:
        /*0094*/ 	.byte	0x04, 0x36
        /*0096*/ 	.short	(.L_9507 - .L_9506)
.L_9506:
        /*0098*/ 	.word	0x00000008
.L_9507:


//--------------------- .nv.info._ZN2at6native55_GLOBAL__N__de093ff9_22_ForeachBinaryOpList_cu_a911ec4325multi_tensor_apply_kernelINS1_18TensorListMetadataILi2EEENS1_24BinaryOpListAlphaFunctorIaLi2ELi2ELi0EEEJSt10multipliesIaEaEEEvT_T0_DpT1_ --------------------------
	.section	.nv.info._ZN2at6native55_GLOBAL__N__de093ff9_22_ForeachBinaryOpList_cu_a911ec4325multi_tensor_apply_kernelINS1_18TensorListMetadataILi2EEENS1_24BinaryOpListAlphaFunctorIaLi2ELi2ELi0EEEJSt10multipliesIaEaEEEvT_T0_DpT1_,"",@"SHT_CUDA_INFO"
	.sectionflags	@""
	.align	4


	//----- nvinfo : EIATTR_CUDA_API_VERSION
	.align		4
        /*0000*/ 	.byte	0x04, 0x37
        /*0002*/ 	.short	(.L_9509 - .L_9508)
.L_9508:
        /*0004*/ 	.word	0x00000082


	//----- nvinfo : EIATTR_KPARAM_INFO
	.align		4
.L_9509:
        /*0008*/ 	.byte	0x04, 0x17
        /*000a*/ 	.short	(.L_9511 - .L_9510)
.L_9510:
        /*000c*/ 	.word	0x00000000
        /*0010*/ 	.short	0x0003
        /*0012*/ 	.short	0x0c4a
        /*0014*/ 	.byte	0x00, 0xf0, 0x05, 0x00


	//----- nvinfo : EIATTR_KPARAM_INFO
	.align		4
.L_9511:
        /*0018*/ 	.byte	0x04, 0x17
        /*001a*/ 	.short	(.L_9513 - .L_9512)
.L_9512:
        /*001c*/ 	.word	0x00000000
        /*0020*/ 	.short	0x0002
        /*0022*/ 	.short	0x0c49
        /*0024*/ 	.byte	0x00, 0xf0, 0x05, 0x00


	//----- nvinfo : EIATTR_KPARAM_INFO
	.align		4
.L_9513:
        /*0028*/ 	.byte	0x04, 0x17
        /*002a*/ 	.short	(.L_9515 - .L_9514)
.L_9514:
        /*002c*/ 	.word	0x00000000
        /*0030*/ 	.short	0x0001
        /*0032*/ 	.short	0x0c48
        /*0034*/ 	.byte	0x00, 0xf0, 0x05, 0x00


	//----- nvinfo : EIATTR_KPARAM_INFO
	.align		4
.L_9515:
        /*0038*/ 	.byte	0x04, 0x17
        /*003a*/ 	.short	(.L_9517 - .L_9516)
.L_9516:
        /*003c*/ 	.word	0x00000000
        /*0040*/ 	.short	0x0000
        /*0042*/ 	.short	0x0000
        /*0044*/ 	.byte	0x00, 0xf0, 0x21, 0x31


	//----- nvinfo : EIATTR_SPARSE_MMA_MASK
	.align		4
.L_9517:
        /*0048*/ 	.byte	0x03, 0x50
        /*004a*/ 	.short	0x0000


	//----- nvinfo : EIATTR_MAXREG_COUNT
	.align		4
        /*004c*/ 	.byte	0x03, 0x1b
        /*004e*/ 	.short	0x0080


	//----- nvinfo : EIATTR_MERCURY_ISA_VERSION
	.align		4
        /*0050*/ 	.byte	0x03, 0x5f
        /*0052*/ 	.short	0x0101


	//----- nvinfo : EIATTR_VRC_CTA_INIT_COUNT
	.align		4
        /*0054*/ 	.byte	0x02, 0x4a
	.zero		1
	.zero		1


	//----- nvinfo : EIATTR_EXIT_INSTR_OFFSETS
	.align		4
        /*0058*/ 	.byte	0x04, 0x1c
        /*005a*/ 	.short	(.L_9519 - .L_9518)


	//   ....[0]....
.L_9518:
        /*005c*/ 	.word	0x00000170


	//   ....[1]....
        /*0060*/ 	.word	0x00000910


	//   ....[2]....
        /*0064*/ 	.word	0x00000960


	//   ....[3]....
        /*0068*/ 	.word	0x00000ce0


	//----- nvinfo : EIATTR_MAX_THREADS
	.align		4
.L_9519:
        /*006c*/ 	.byte	0x04, 0x05
        /*006e*/ 	.short	(.L_9521 - .L_9520)
.L_9520:
        /*0070*/ 	.word	0x00000200
        /*0074*/ 	.word	0x00000001
        /*0078*/ 	.word	0x00000001


	//----- nvinfo : EIATTR_CRS_STACK_SIZE
	.align		4
.L_9521:
        /*007c*/ 	.byte	0x04, 0x1e
        /*007e*/ 	.short	(.L_9523 - .L_9522)
.L_9522:
        /*0080*/ 	.word	0x00000000


	//----- nvinfo : EIATTR_CBANK_PARAM_SIZE
	.align		4
.L_9523:
        /*0084*/ 	.byte	0x03, 0x19
        /*0086*/ 	.short	0x0c4b


	//----- nvinfo : EIATTR_PARAM_CBANK
	.align		4
        /*0088*/ 	.byte	0x04, 0x0a
        /*008a*/ 	.short	(.L_9525 - .L_9524)
	.align		4
.L_9524:
        /*008c*/ 	.word	index@(.nv.constant0._ZN2at6native55_GLOBAL__N__de093ff9_22_ForeachBinaryOpList_cu_a911ec4325multi_tensor_apply_kernelINS1_18TensorListMetadataILi2EEENS1_24BinaryOpListAlphaFunctorIaLi2ELi2ELi0EEEJSt10multipliesIaEaEEEvT_T0_DpT1_)
        /*0090*/ 	.short	0x0380
        /*0092*/ 	.short	0x0c4b


	//----- nvinfo : EIATTR_SW_WAR
	.align		4
.L_9525:
        /*0094*/ 	.byte	0x04, 0x36
        /*0096*/ 	.short	(.L_9527 - .L_9526)
.L_9526:
        /*0098*/ 	.word	0x00000008
.L_9527:


//--------------------- .nv.info._ZN2at6native55_GLOBAL__N__de093ff9_22_ForeachBinaryOpList_cu_a911ec4325multi_tensor_apply_kernelINS1_18TensorListMetadataILi2EEENS1_24BinaryOpListAlphaFunctorIhLi2ELi2ELi0EEEJSt10multipliesIhEhEEEvT_T0_DpT1_ --------------------------
	.section	.nv.info._ZN2at6native55_GLOBAL__N__de093ff9_22_ForeachBinaryOpList_cu_a911ec4325multi_tensor_apply_kernelINS1_18TensorListMetadataILi2EEENS1_24BinaryOpListAlphaFunctorIhLi2ELi2ELi0EEEJSt10multipliesIhEhEEEvT_T0_DpT1_,"",@"SHT_CUDA_INFO"
	.sectionflags	@""
	.align	4


	//----- nvinfo : EIATTR_CUDA_API_VERSION
	.align		4
        /*0000*/ 	.byte	0x04, 0x37
        /*0002*/ 	.short	(.L_9529 - .L_9528)
.L_9528:
        /*0004*/ 	.word	0x00000082


	//----- nvinfo : EIATTR_KPARAM_INFO
	.align		4
.L_9529:
        /*0008*/ 	.byte	0x04, 0x17
        /*000a*/ 	.short	(.L_9531 - .L_9530)
.L_9530:
        /*000c*/ 	.word	0x00000000
        /*0010*/ 	.short	0x0003
        /*0012*/ 	.short	0x0c4a
        /*0014*/ 	.byte	0x00, 0xf0, 0x05, 0x00


	//----- nvinfo : EIATTR_KPARAM_INFO
	.align		4
.L_9531:
        /*0018*/ 	.byte	0x04, 0x17
        /*001a*/ 	.short	(.L_9533 - .L_9532)
.L_9532:
        /*001c*/ 	.word	0x00000000
        /*0020*/ 	.short	0x0002
        /*0022*/ 	.short	0x0c49
        /*0024*/ 	.byte	0x00, 0xf0, 0x05, 0x00


	//----- nvinfo : EIATTR_KPARAM_INFO
	.align		4
.L_9533:
        /*0028*/ 	.byte	0x04, 0x17
        /*002a*/ 	.short	(.L_9535 - .L_9534)
.L_9534:
        /*002c*/ 	.word	0x00000000
        /*0030*/ 	.short	0x0001
        /*0032*/ 	.short	0x0c48
        /*0034*/ 	.byte	0x00, 0xf0, 0x05, 0x00


	//----- nvinfo : EIATTR_KPARAM_INFO
	.align		4
.L_9535:
        /*0038*/ 	.byte	0x04, 0x17
        /*003a*/ 	.short	(.L_9537 - .L_9536)
.L_9536:
        /*003c*/ 	.word	0x00000000
        /*0040*/ 	.short	0x0000
        /*0042*/ 	.short	0x0000
        /*0044*/ 	.byte	0x00, 0xf0, 0x21, 0x31


	//----- nvinfo : EIATTR_SPARSE_MMA_MASK
	.align		4
.L_9537:
        /*0048*/ 	.byte	0x03, 0x50
        /*004a*/ 	.short	0x0000


	//----- nvinfo : EIATTR_MAXREG_COUNT
	.align		4
        /*004c*/ 	.byte	0x03, 0x1b
        /*004e*/ 	.short	0x0080


	//----- nvinfo : EIATTR_MERCURY_ISA_VERSION
	.align		4
        /*0050*/ 	.byte	0x03, 0x5f
        /*0052*/ 	.short	0x0101


	//----- nvinfo : EIATTR_VRC_CTA_INIT_COUNT
	.align		4
        /*0054*/ 	.byte	0x02, 0x4a
	.zero		1
	.zero		1


	//----- nvinfo : EIATTR_EXIT_INSTR_OFFSETS
	.align		4
        /*0058*/ 	.byte	0x04, 0x1c
        /*005a*/ 	.short	(.L_9539 - .L_9538)


	//   ....[0]....
.L_9538:
        /*005c*/ 	.word	0x00000170


	//   ....[1]....
        /*0060*/ 	.word	0x00000920


	//   ....[2]....
        /*0064*/ 	.word	0x00000970


	//   ....[3]....
        /*0068*/ 	.word	0x00000d00


	//----- nvinfo : EIATTR_MAX_THREADS
	.align		4
.L_9539:
        /*006c*/ 	.byte	0x04, 0x05
        /*006e*/ 	.short	(.L_9541 - .L_9540)
.L_9540:
        /*0070*/ 	.word	0x00000200
        /*0074*/ 	.word	0x00000001
        /*0078*/ 	.word	0x00000001


	//----- nvinfo : EIATTR_CRS_STACK_SIZE
	.align		4
.L_9541:
        /*007c*/ 	.byte	0x04, 0x1e
        /*007e*/ 	.short	(.L_9543 - .L_9542)
.L_9542:
        /*0080*/ 	.word	0x00000000


	//----- nvinfo : EIATTR_CBANK_PARAM_SIZE
	.align		4
.L_9543:
        /*0084*/ 	.byte	0x03, 0x19
        /*0086*/ 	.short	0x0c4b


	//----- nvinfo : EIATTR_PARAM_CBANK
	.align		4
        /*0088*/ 	.byte	0x04, 0x0a
        /*008a*/ 	.short	(.L_9545 - .L_9544)
	.align		4
.L_9544:
        /*008c*/ 	.word	index@(.nv.constant0._ZN2at6native55_GLOBAL__N__de093ff9_22_ForeachBinaryOpList_cu_a911ec4325multi_tensor_apply_kernelINS1_18TensorListMetadataILi2EEENS1_24BinaryOpListAlphaFunctorIhLi2ELi2ELi0EEEJSt10multipliesIhEhEEEvT_T0_DpT1_)
        /*0090*/ 	.short	0x0380
        /*0092*/ 	.short	0x0c4b


	//----- nvinfo : EIATTR_SW_WAR
	.align		4
.L_9545:
        /*0094*/ 	.byte	0x04, 0x36
        /*0096*/ 	.short	(.L_9547 - .L_9546)
.L_9546:
        /*0098*/ 	.word	0x00000008
.L_9547:


//--------------------- .nv.info._ZN2at6native55_GLOBAL__N__de093ff9_22_ForeachBinaryOpList_cu_a911ec4325multi_tensor_apply_kernelINS1_18TensorListMetadataILi3EEENS1_24BinaryOpListAlphaFunctorIN3c104HalfELi3ELi2ELi2EEEJSt5minusIfEfEEEvT_T0_DpT1_ --------------------------
	.section	.nv.info._ZN2at6native55_GLOBAL__N__de093ff9_22_ForeachBinaryOpList_cu_a911ec4325multi_tensor_apply_kernelINS1_18TensorListMetadataILi3EEENS1_24BinaryOpListAlphaFunctorIN3c104HalfELi3ELi2ELi2EEEJSt5minusIfEfEEEvT_T0_DpT1_,"",@"SHT_CUDA_INFO"
	.sectionflags	@""
	.align	4


	//----- nvinfo : EIATTR_CUDA_API_VERSION
	.align		4
        /*0000*/ 	.byte	0x04, 0x37
        /*0002*/ 	.short	(.L_9549 - .L_9548)
.L_9548:
        /*0004*/ 	.word	0x00000082


	//----- nvinfo : EIATTR_KPARAM_INFO
	.align		4
.L_9549:
        /*0008*/ 	.byte	0x04, 0x17
        /*000a*/ 	.short	(.L_9551 - .L_9550)
.L_9550:
        /*000c*/ 	.word	0x00000000
        /*0010*/ 	.short	0x0003
        /*0012*/ 	.short	0x0c4c
        /*0014*/ 	.byte	0x00, 0xf0, 0x11, 0x00


	//----- nvinfo : EIATTR_KPARAM_INFO
	.align		4
.L_9551:
        /*0018*/ 	.byte	0x04, 0x17
        /*001a*/ 	.short	(.L_9553 - .L_9552)
.L_9552:
        /*001c*/ 	.word	0x00000000
        /*0020*/ 	.short	0x0002
        /*0022*/ 	.short	0x0c49
        /*0024*/ 	.byte	0x00, 0xf0, 0x05, 0x00


	//----- nvinfo : EIATTR_KPARAM_INFO
	.align		4
.L_9553:
        /*0028*/ 	.byte	0x04, 0x17
        /*002a*/ 	.short	(.L_9555 - .L_9554)
.L_9554:
        /*002c*/ 	.word	0x00000000
        /*0030*/ 	.short	0x0001
        /*0032*/ 	.short	0x0c48
        /*0034*/ 	.byte	0x00, 0xf0, 0x05, 0x00


	//----- nvinfo : EIATTR_KPARAM_INFO
	.align		4
.L_9555:
        /*0038*/ 	.byte	0x04, 0x17
        /*003a*/ 	.short	(.L_9557 - .L_9556)
.L_9556:
        /*003c*/ 	.word	0x00000000
        /*0040*/ 	.short	0x0000
        /*0042*/ 	.short	0x0000
        /*0044*/ 	.byte	0x00, 0xf0, 0x21, 0x31


	//----- nvinfo : EIATTR_SPARSE_MMA_MASK
	.align		4
.L_9557:
        /*0048*/ 	.byte	0x03, 0x50
        /*004a*/ 	.short	0x0000


	//----- nvinfo : EIATTR_MAXREG_COUNT
	.align		4
        /*004c*/ 	.byte	0x03, 0x1b
        /*004e*/ 	.short	0x0080


	//----- nvinfo : EIATTR_MERCURY_ISA_VERSION
	.align		4
        /*0050*/ 	.byte	0x03, 0x5f
        /*0052*/ 	.short	0x0101


	//----- nvinfo : EIATTR_VRC_CTA_INIT_COUNT
	.align		4
        /*0054*/ 	.byte	0x02, 0x4a
	.zero		1
	.zero		1


	//----- nvinfo : EIATTR_EXIT_INSTR_OFFSETS
	.align		4
        /*0058*/ 	.byte	0x04, 0x1c
        /*005a*/ 	.short	(.L_9559 - .L_9558)


	//   ....[0]....
.L_9558:
        /*005c*/ 	.word	0x000001a0


	//   ....[1]....
        /*0060*/ 	.word	0x00000750


	//   ....[2]....
        /*0064*/ 	.word	0x000007a0


	//   ....[3]....
        /*0068*/ 	.word	0x00000a00


	//----- nvinfo : EIATTR_MAX_THREADS
	.align		4
.L_9559:
        /*006c*/ 	.byte	0x04, 0x05
        /*006e*/ 	.short	(.L_9561 - .L_9560)
.L_9560:
        /*0070*/ 	.word	0x00000200
        /*0074*/ 	.word	0x00000001
        /*0078*/ 	.word	0x00000001


	//----- nvinfo : EIATTR_CRS_STACK_SIZE
	.align		4
.L_9561:
        /*007c*/ 	.byte	0x04, 0x1e
        /*007e*/ 	.short	(.L_9563 - .L_9562)
.L_9562:
        /*0080*/ 	.word	0x00000000


	//----- nvinfo : EIATTR_CBANK_PARAM_SIZE
	.align		4
.L_9563:
        /*0084*/ 	.byte	0x03, 0x19
        /*0086*/ 	.short	0x0c50


	//----- nvinfo : EIATTR_PARAM_CBANK
	.align		4
        /*0088*/ 	.byte	0x04, 0x0a
        /*008a*/ 	.short	(.L_9565 - .L_9564)
	.align		4
.L_9564:
        /*008c*/ 	.word	index@(.nv.constant0._ZN2at6native55_GLOBAL__N__de093ff9_22_ForeachBinaryOpList_cu_a911ec4325multi_tensor_apply_kernelINS1_18TensorListMetadataILi3EEENS1_24BinaryOpListAlphaFunctorIN3c104HalfELi3ELi2ELi2EEEJSt5minusIfEfEEEvT_T0_DpT1_)
        /*0090*/ 	.short	0x0380
        /*0092*/ 	.short	0x0c50


	//----- nvinfo : EIATTR_SW_WAR
	.align		4
.L_9565:
        /*0094*/ 	.byte	0x04, 0x36
        /*0096*/ 	.short	(.L_9567 - .L_9566)
.L_9566:
        /*0098*/ 	.word	0x00000008
.L_9567:


//--------------------- .nv.info._ZN2at6native55_GLOBAL__N__de093ff9_22_ForeachBinaryOpList_cu_a911ec4325multi_tensor_apply_kernelINS1_18TensorListMetadataILi3EEENS1_24BinaryOpListAlphaFunctorIN3c108BFloat16ELi3ELi2ELi2EEEJSt5minusIfEfEEEvT_T0_DpT1_ --------------------------
	.section	.nv.info._ZN2at6native55_GLOBAL__N__de093ff9_22_ForeachBinaryOpList_cu_a911ec4325multi_tensor_apply_kernelINS1_18TensorListMetadataILi3EEENS1_24BinaryOpListAlphaFunctorIN3c108BFloat16ELi3ELi2ELi2EEEJSt5minusIfEfEEEvT_T0_DpT1_,"",@"SHT_CUDA_INFO"
	.sectionflags	@""
	.align	4


	//----- nvinfo : EIATTR_CUDA_API_VERSION
	.align		4
        /*0000*/ 	.byte	0x04, 0x37
        /*0002*/ 	.short	(.L_9569 - .L_9568)
.L_9568:
        /*0004*/ 	.word	0x00000082


	//----- nvinfo : EIATTR_KPARAM_INFO
	.align		4
.L_9569:
        /*0008*/ 	.byte	0x04, 0x17
        /*000a*/ 	.short	(.L_9571 - .L_9570)
.L_9570:
        /*000c*/ 	.word	0x00000000
        /*0010*/ 	.short	0x0003
        /*0012*/ 	.short	0x0c4c
        /*0014*/ 	.byte	0x00, 0xf0, 0x11, 0x00


	//----- nvinfo : EIATTR_KPARAM_INFO
	.align		4
.L_9571:
        /*0018*/ 	.byte	0x04, 0x17
        /*001a*/ 	.short	(.L_9573 - .L_9572)
.L_9572:
        /*001c*/ 	.word	0x00000000
        /*0020*/ 	.short	0x0002
        /*0022*/ 	.short	0x0c49
        /*0024*/ 	.byte	0x00, 0xf0, 0x05, 0x00


	//----- nvinfo : EIATTR_KPARAM_INFO
	.align		4
.L_9573:
        /*0028*/ 	.byte	0x04, 0x17
        /*002a*/ 	.short	(.L_9575 - .L_9574)
.L_9574:
        /*002c*/ 	.word	0x00000000
        /*0030*/ 	.short	0x0001
        /*0032*/ 	.short	0x0c48
        /*0034*/ 	.byte	0x00, 0xf0, 0x05, 0x00


	//----- nvinfo : EIATTR_KPARAM_INFO
	.align		4
.L_9575:
        /*0038*/ 	.byte	0x04, 0x17
        /*003a*/ 	.short	(.L_9577 - .L_9576)
.L_9576:
        /*003c*/ 	.word	0x00000000
        /*0040*/ 	.short	0x0000
        /*0042*/ 	.short	0x0000
        /*0044*/ 	.byte	0x00, 0xf0, 0x21, 0x31


	//----- nvinfo : EIATTR_SPARSE_MMA_MASK
	.align		4
.L_9577:
        /*0048*/ 	.byte	0x03, 0x50
        /*004a*/ 	.short	0x0000


	//----- nvinfo : EIATTR_MAXREG_COUNT
	.align		4
        /*004c*/ 	.byte	0x03, 0x1b
        /*004e*/ 	.short	0x0080


	//----- nvinfo : EIATTR_MERCURY_ISA_VERSION
	.align		4
        /*0050*/ 	.byte	0x03, 0x5f
        /*0052*/ 	.short	0x0101


	//----- nvinfo : EIATTR_VRC_CTA_INIT_COUNT
	.align		4
        /*0054*/ 	.byte	0x02, 0x4a
	.zero		1
	.zero		1


	//----- nvinfo : EIATTR_EXIT_INSTR_OFFSETS
	.align		4
        /*0058*/ 	.byte	0x04, 0x1c
        /*005a*/ 	.short	(.L_9579 - .L_9578)


	//   ....[0]....
.L_9578:
        /*005c*/ 	.word	0x000001a0


	//   ....[1]....
        /*0060*/ 	.word	0x00000750


	//   ....[2]....
        /*0064*/ 	.word	0x000007a0


	//   ....[3]....
        /*0068*/ 	.word	0x00000a40


	//----- nvinfo : EIATTR_MAX_THREADS
	.align		4
.L_9579:
        /*006c*/ 	.byte	0x04, 0x05
        /*006e*/ 	.short	(.L_9581 - .L_9580)
.L_9580:
        /*0070*/ 	.word	0x00000200
        /*0074*/ 	.word	0x00000001
        /*0078*/ 	.word	0x00000001


	//----- nvinfo : EIATTR_CRS_STACK_SIZE
	.align		4
.L_9581:
        /*007c*/ 	.byte	0x04, 0x1e
        /*007e*/ 	.short	(.L_9583 - .L_9582)
.L_9582:
        /*0080*/ 	.word	0x00000000


	//----- nvinfo : EIATTR_CBANK_PARAM_SIZE
	.align		4
.L_9583:
        /*0084*/ 	.byte	0x03, 0x19
        /*0086*/ 	.short	0x0c50


	//----- nvinfo : EIATTR_PARAM_CBANK
	.align		4
        /*0088*/ 	.byte	0x04, 0x0a
        /*008a*/ 	.short	(.L_9585 - .L_9584)
	.align		4
.L_9584:
        /*008c*/ 	.word	index@(.nv.constant0._ZN2at6native55_GLOBAL__N__de093ff9_22_ForeachBinaryOpList_cu_a911ec4325multi_tensor_apply_kernelINS1_18TensorListMetadataILi3EEENS1_24BinaryOpListAlphaFunctorIN3c108BFloat16ELi3ELi2ELi2EEEJSt5minusIfEfEEEvT_T0_DpT1_)
        /*0090*/ 	.short	0x0380
        /*0092*/ 	.short	0x0c50


	//----- nvinfo : EIATTR_SW_WAR
	.align		4
.L_9585:
        /*0094*/ 	.byte	0x04, 0x36
        /*0096*/ 	.short	(.L_9587 - .L_9586)
.L_9586:
        /*0098*/ 	.word	0x00000008
.L_9587:


//--------------------- .nv.info._ZN2at6native55_GLOBAL__N__de093ff9_22_ForeachBinaryOpList_cu_a911ec4325multi_tensor_apply_kernelINS1_18TensorListMetadataILi3EEENS1_24BinaryOpListAlphaFunctorIbLi3ELi2ELi2EEEJSt5minusIbEbEEEvT_T0_DpT1_ --------------------------
	.section	.nv.info._ZN2at6native55_GLOBAL__N__de093ff9_22_ForeachBinaryOpList_cu_a911ec4325multi_tensor_apply_kernelINS1_18TensorListMetadataILi3EEENS1_24BinaryOpListAlphaFunctorIbLi3ELi2ELi2EEEJSt5minusIbEbEEEvT_T0_DpT1_,"",@"SHT_CUDA_INFO"
	.sectionflags	@""
	.align	4


	//----- nvinfo : EIATTR_CUDA_API_VERSION
	.align		4
        /*0000*/ 	.byte	0x04, 0x37
        /*0002*/ 	.short	(.L_9589 - .L_9588)
.L_9588:
        /*0004*/ 	.word	0x00000082


	//----- nvinfo : EIATTR_KPARAM_INFO
	.align		4
.L_9589:
        /*0008*/ 	.byte	0x04, 0x17
        /*000a*/ 	.short	(.L_9591 - .L_9590)
.L_9590:
        /*000c*/ 	.word	0x00000000
        /*0010*/ 	.short	0x0003
        /*0012*/ 	.short	0x0c4a
        /*0014*/ 	.byte	0x00, 0xf0, 0x05, 0x00


	//----- nvinfo : EIATTR_KPARAM_INFO
	.align		4
.L_9591:
        /*0018*/ 	.byte	0x04, 0x17
        /*001a*/ 	.short	(.L_9593 - .L_9592)
.L_9592:
        /*001c*/ 	.word	0x00000000
        /*0020*/ 	.short	0x0002
        /*0022*/ 	.short	0x0c49
        /*0024*/ 	.byte	0x00, 0xf0, 0x05, 0x00


	//----- nvinfo : EIATTR_KPARAM_INFO
	.align		4
.L_9593:
        /*0028*/ 	.byte	0x04, 0x17
        /*002a*/ 	.short	(.L_9595 - .L_9594)
.L_9594:
        /*002c*/ 	.word	0x00000000
        /*0030*/ 	.short	0x0001
        /*0032*/ 	.short	0x0c48
        /*0034*/ 	.byte	0x00, 0xf0, 0x05, 0x00


	//----- nvinfo : EIATTR_KPARAM_INFO
	.align		4
.L_9595:
        /*0038*/ 	.byte	0x04, 0x17
        /*003a*/ 	.short	(.L_9597 - .L_9596)
.L_9596:
        /*003c*/ 	.word	0x00000000
        /*0040*/ 	.short	0x0000
        /*0042*/ 	.short	0x0000
        /*0044*/ 	.byte	0x00, 0xf0, 0x21, 0x31


	//----- nvinfo : EIATTR_SPARSE_MMA_MASK
	.align		4
.L_9597:
        /*0048*/ 	.byte	0x03, 0x50
        /*004a*/ 	.short	0x0000


	//----- nvinfo : EIATTR_MAXREG_COUNT
	.align		4
        /*004c*/ 	.byte	0x03, 0x1b
        /*004e*/ 	.short	0x0080


	//----- nvinfo : EIATTR_MERCURY_ISA_VERSION
	.align		4
        /*0050*/ 	.byte	0x03, 0x5f
        /*0052*/ 	.short	0x0101


	//----- nvinfo : EIATTR_VRC_CTA_INIT_COUNT
	.align		4
        /*0054*/ 	.byte	0x02, 0x4a
	.zero		1
	.zero		1


	//----- nvinfo : EIATTR_EXIT_INSTR_OFFSETS
	.align		4
        /*0058*/ 	.byte	0x04, 0x1c
        /*005a*/ 	.short	(.L_9599 - .L_9598)


	//   ....[0]....
.L_9598:
        /*005c*/ 	.word	0x000001a0


	//   ....[1]....
        /*0060*/ 	.word	0x000008f0


	//   ....[2]....
        /*0064*/ 	.word	0x00000940


	//   ....[3]....
        /*0068*/ 	.word	0x00000c40


	//----- nvinfo : EIATTR_MAX_THREADS
	.align		4
.L_9599:
        /*006c*/ 	.byte	0x04, 0x05
        /*006e*/ 	.short	(.L_9601 - .L_9600)
.L_9600:
        /*0070*/ 	.word	0x00000200
        /*0074*/ 	.word	0x00000001
        /*0078*/ 	.word	0x00000001


	//----- nvinfo : EIATTR_CRS_STACK_SIZE
	.align		4
.L_9601:
        /*007c*/ 	.byte	0x04, 0x1e
        /*007e*/ 	.short	(.L_9603 - .L_9602)
.L_9602:
        /*0080*/ 	.word	0x00000000


	//----- nvinfo : EIATTR_CBANK_PARAM_SIZE
	.align		4
.L_9603:
        /*0084*/ 	.byte	0x03, 0x19
        /*0086*/ 	.short	0x0c4b


	//----- nvinfo : EIATTR_PARAM_CBANK
	.align		4
        /*0088*/ 	.byte	0x04, 0x0a
        /*008a*/ 	.short	(.L_9605 - .L_9604)
	.align		4
.L_9604:
        /*008c*/ 	.word	index@(.nv.constant0._ZN2at6native55_GLOBAL__N__de093ff9_22_ForeachBinaryOpList_cu_a911ec4325multi_tensor_apply_kernelINS1_18TensorListMetadataILi3EEENS1_24BinaryOpListAlphaFunctorIbLi3ELi2ELi2EEEJSt5minusIbEbEEEvT_T0_DpT1_)
        /*0090*/ 	.short	0x0380
        /*0092*/ 	.short	0x0c4b


	//----- nvinfo : EIATTR_SW_WAR
	.align		4
.L_9605:
        /*0094*/ 	.byte	0x04, 0x36
        /*0096*/ 	.short	(.L_9607 - .L_9606)
.L_9606:
        /*0098*/ 	.word	0x00000008
.L_9607:


//--------------------- .nv.info._ZN2at6native55_GLOBAL__N__de093ff9_22_ForeachBinaryOpList_cu_a911ec4325multi_tensor_apply_kernelINS1_18TensorListMetadataILi3EEENS1_24BinaryOpListAlphaFunctorIN3c107complexIfEELi3ELi2ELi2EEEJSt5minusIS8_ES8_EEEvT_T0_DpT1_ --------------------------
	.section	.nv.info._ZN2at6native55_GLOBAL__N__de093ff9_22_ForeachBinaryOpList_cu_a911ec4325multi_tensor_apply_kernelINS1_18TensorListMetadataILi3EEENS1_24BinaryOpListAlphaFunctorIN3c107complexIfEELi3ELi2ELi2EEEJSt5minusIS8_ES8_EEEvT_T0_DpT1_,"",@"SHT_CUDA_INFO"
	.sectionflags	@""
	.align	4


	//----- nvinfo : EIATTR_CUDA_API_VERSION
	.align		4
        /*0000*/ 	.byte	0x04, 0x37
        /*0002*/ 	.short	(.L_9609 - .L_9608)
.L_9608:
        /*0004*/ 	.word	0x00000082


	//----- nvinfo : EIATTR_KPARAM_INFO
	.align		4
.L_9609:
        /*0008*/ 	.byte	0x04, 0x17
        /*000a*/ 	.short	(.L_9611 - .L_9610)
.L_9610:
        /*000c*/ 	.word	0x00000000
        /*0010*/ 	.short	0x0003
        /*0012*/ 	.short	0x0c50
        /*0014*/ 	.byte	0x00, 0xf0, 0x21, 0x00


	//----- nvinfo : EIATTR_KPARAM_INFO
	.align		4
.L_9611:
        /*0018*/ 	.byte	0x04, 0x17
        /*001a*/ 	.short	(.L_9613 - .L_9612)
.L_9612:
        /*001c*/ 	.word	0x00000000
        /*0020*/ 	.short	0x0002
        /*0022*/ 	.short	0x0c49
        /*0024*/ 	.byte	0x00, 0xf0, 0x05, 0x00


	//----- nvinfo : EIATTR_KPARAM_INFO
	.align		4
.L_9613:
        /*0028*/ 	.byte	0x04, 0x17
        /*002a*/ 	.short	(.L_9615 - .L_9614)
.L_9614:
        /*002c*/ 	.word	0x00000000
        /*0030*/ 	.short	0x0001
        /*0032*/ 	.short	0x0c48
        /*0034*/ 	.byte	0x00, 0xf0, 0x05, 0x00


	//----- nvinfo : EIATTR_KPARAM_INFO
	.align		4
.L_9615:
        /*0038*/ 	.byte	0x04, 0x17
        /*003a*/ 	.short	(.L_9617 - .L_9616)
.L_9616:
        /*003c*/ 	.word	0x00000000
        /*0040*/ 	.short	0x0000
        /*0042*/ 	.short	0x0000
        /*0044*/ 	.byte	0x00, 0xf0, 0x21, 0x31


	//----- nvinfo : EIATTR_SPARSE_MMA_MASK
	.align		4
.L_9617:
        /*0048*/ 	.byte	0x03, 0x50
        /*004a*/ 	.short	0x0000


	//----- nvinfo : EIATTR_MAXREG_COUNT
	.align		4
        /*004c*/ 	.byte	0x03, 0x1b
        /*004e*/ 	.short	0x0080


	//----- nvinfo : EIATTR_MERCURY_ISA_VERSION
	.align		4
        /*0050*/ 	.byte	0x03, 0x5f
        /*0052*/ 	.short	0x0101


	//----- nvinfo : EIATTR_VRC_CTA_INIT_COUNT
	.align		4
        /*0054*/ 	.byte	0x02, 0x4a
	.zero		1
	.zero		1


	//----- nvinfo : EIATTR_EXIT_INSTR_OFFSETS
	.align		4
        /*0058*/ 	.byte	0x04, 0x1c
        /*005a*/ 	.short	(.L_9619 - .L_9618)


	//   ....[0]....
.L_9618:
        /*005c*/ 	.word	0x000001a0


	//   ....[1]....
        /*0060*/ 	.word	0x000007d0


	//   ....[2]....
        /*0064*/ 	.word	0x00000820


	//   ....[3]....
        /*0068*/ 	.word	0x00000b20


	//----- nvinfo : EIATTR_MAX_THREADS
	.align		4
.L_9619:
        /*006c*/ 	.byte	0x04, 0x05
        /*006e*/ 	.short	(.L_9621 - .L_9620)
.L_9620:
        /*0070*/ 	.word	0x00000200
        /*0074*/ 	.word	0x00000001
        /*0078*/ 	.word	0x00000001


	//----- nvinfo : EIATTR_CRS_STACK_SIZE
	.align		4
.L_9621:
        /*007c*/ 	.byte	0x04, 0x1e
        /*007e*/ 	.short	(.L_9623 - .L_9622)
.L_9622:
        /*0080*/ 	.word	0x00000000


	//----- nvinfo : EIATTR_CBANK_PARAM_SIZE
	.align		4
.L_9623:
        /*0084*/ 	.byte	0x03, 0x19
        /*0086*/ 	.short	0x0c58


	//----- nvinfo : EIATTR_PARAM_CBANK
	.align		4
        /*0088*/ 	.byte	0x04, 0x0a
        /*008a*/ 	.short	(.L_9625 - .L_9624)
	.align		4
.L_9624:
        /*008c*/ 	.word	index@(.nv.constant0._ZN2at6native55_GLOBAL__N__de093ff9_22_ForeachBinaryOpList_cu_a911ec4325multi_tensor_apply_kernelINS1_18TensorListMetadataILi3EEENS1_24BinaryOpListAlphaFunctorIN3c107complexIfEELi3ELi2ELi2EEEJSt5minusIS8_ES8_EEEvT_T0_DpT1_)
        /*0090*/ 	.short	0x0380
        /*0092*/ 	.short	0x0c58


	//----- nvinfo : EIATTR_SW_WAR
	.align		4
.L_9625:
        /*0094*/ 	.byte	0x04, 0x36
        /*0096*/ 	.short	(.L_9627 - .L_9626)
.L_9626:
        /*0098*/ 	.word	0x00000008
.L_9627:


//--------------------- .nv.info._ZN2at6native55_GLOBAL__N__de093ff9_22_ForeachBinaryOpList_cu_a911ec4325multi_tensor_apply_kernelINS1_18TensorListMetadataILi3EEENS1_24BinaryOpListAlphaFunctorIN3c107complexIdEELi3ELi2ELi2EEEJSt5minusIS8_ES8_EEEvT_T0_DpT1_ --------------------------
	.section	.nv.info._ZN2at6native55_GLOBAL__N__de093ff9_22_ForeachBinaryOpList_cu_a911ec4325multi_tensor_apply_kernelINS1_18TensorListMetadataILi3EEENS1_24BinaryOpListAlphaFunctorIN3c107complexIdEELi3ELi2ELi2EEEJSt5minusIS8_ES8_EEEvT_T0_DpT1_,"",@"SHT_CUDA_INFO"
	.sectionflags	@""
	.align	4


	//----- nvinfo : EIATTR_CUDA_API_VERSION
	.align		4
        /*0000*/ 	.byte	0x04, 0x37
        /*0002*/ 	.short	(.L_9629 - .L_9628)
.L_9628:
        /*0004*/ 	.word	0x00000082


	//----- nvinfo : EIATTR_KPARAM_INFO
	.align		4
.L_9629:
        /*0008*/ 	.byte	0x04, 0x17
        /*000a*/ 	.short	(.L_9631 - .L_9630)
.L_9630:
        /*000c*/ 	.word	0x00000000
        /*0010*/ 	.short	0x0003
        /*0012*/ 	.short	0x0c50
        /*0014*/ 	.byte	0x00, 0xf0, 0x41, 0x00


	//----- nvinfo : EIATTR_KPARAM_INFO
	.align		4
.L_9631:
        /*0018*/ 	.byte	0x04, 0x17
        /*001a*/ 	.short	(.L_9633 - .L_9632)
.L_9632:
        /*001c*/ 	.word	0x00000000
        /*0020*/ 	.short	0x0002
        /*0022*/ 	.short	0x0c49
        /*0024*/ 	.byte	0x00, 0xf0, 0x05, 0x00


	//----- nvinfo : EIATTR_KPARAM_INFO
	.align		4
.L_9633:
        /*0028*/ 	.byte	0x04, 0x17
        /*002a*/ 	.short	(.L_9635 - .L_9634)
.L_9634:
        /*002c*/ 	.word	0x00000000
        /*0030*/ 	.short	0x0001
        /*0032*/ 	.short	0x0c48
        /*0034*/ 	.byte	0x00, 0xf0, 0x05, 0x00


	//----- nvinfo : EIATTR_KPARAM_INFO
	.align		4
.L_9635:
        /*0038*/ 	.byte	0x04, 0x17
        /*003a*/ 	.short	(.L_9637 - .L_9636)
.L_9636:
        /*003c*/ 	.word	0x00000000
        /*0040*/ 	.short	0x0000
        /*0042*/ 	.short	0x0000
        /*0044*/ 	.byte	0x00, 0xf0, 0x21, 0x31


	//----- nvinfo : EIATTR_SPARSE_MMA_MASK
	.align		4
.L_9637:
        /*0048*/ 	.byte	0x03, 0x50
        /*004a*/ 	.short	0x0000


	//----- nvinfo : EIATTR_MAXREG_COUNT
	.align		4
        /*004c*/ 	.byte	0x03, 0x1b
        /*004e*/ 	.short	0x0080


	//----- nvinfo : EIATTR_MERCURY_ISA_VERSION
	.align		4
        /*0050*/ 	.byte	0x03, 0x5f
        /*0052*/ 	.short	0x0101


	//----- nvinfo : EIATTR_VRC_CTA_INIT_COUNT
	.align		4
        /*0054*/ 	.byte	0x02, 0x4a
	.zero		1
	.zero		1


	//----- nvinfo : EIATTR_EXIT_INSTR_OFFSETS
	.align		4
        /*0058*/ 	.byte	0x04, 0x1c
        /*005a*/ 	.short	(.L_9639 - .L_9638)


	//   ....[0]....
.L_9638:
        /*005c*/ 	.word	0x00000190


	//   ....[1]....
        /*0060*/ 	.word	0x00000d90


	//   ....[2]....
        /*0064*/ 	.word	0x00000de0


	//   ....[3]....
        /*0068*/ 	.word	0x000016b0


	//----- nvinfo : EIATTR_MAX_THREADS
	.align		4
.L_9639:
        /*006c*/ 	.byte	0x04, 0x05
        /*006e*/ 	.short	(.L_9641 - .L_9640)
.L_9640:
        /*0070*/ 	.word	0x00000200
        /*0074*/ 	.word	0x00000001
        /*0078*/ 	.word	0x00000001


	//----- nvinfo : EIATTR_CRS_STACK_SIZE
	.align		4
.L_9641:
        /*007c*/ 	.byte	0x04, 0x1e
        /*007e*/ 	.short	(.L_9643 - .L_9642)
.L_9642:
        /*0080*/ 	.word	0x00000000


	//----- nvinfo : EIATTR_CBANK_PARAM_SIZE
	.align		4
.L_9643:
        /*0084*/ 	.byte	0x03, 0x19
        /*0086*/ 	.short	0x0c60


	//----- nvinfo : EIATTR_PARAM_CBANK
	.align		4
        /*0088*/ 	.byte	0x04, 0x0a
        /*008a*/ 	.short	(.L_9645 - .L_9644)
	.align		4
.L_9644:
        /*008c*/ 	.word	index@(.nv.constant0._ZN2at6native55_GLOBAL__N__de093ff9_22_ForeachBinaryOpList_cu_a911ec4325multi_tensor_apply_kernelINS1_18TensorListMetadataILi3EEENS1_24BinaryOpListAlphaFunctorIN3c107complexIdEELi3ELi2ELi2EEEJSt5minusIS8_ES8_EEEvT_T0_DpT1_)
        /*0090*/ 	.short	0x0380
        /*0092*/ 	.short	0x0c60


	//----- nvinfo : EIATTR_SW_WAR
	.align		4
.L_9645:
        /*0094*/ 	.byte	0x04, 0x36
        /*0096*/ 	.short	(.L_9647 - .L_9646)
.L_9646:
        /*0098*/ 	.word	0x00000008
.L_9647:


//--------------------- .nv.info._ZN2at6native55_GLOBAL__N__de093ff9_22_ForeachBinaryOpList_cu_a911ec4325multi_tensor_apply_kernelINS1_18TensorListMetadataILi3EEENS1_24BinaryOpListAlphaFunctorIfLi3ELi2ELi2EEEJSt5minusIfEfEEEvT_T0_DpT1_ --------------------------
	.section	.nv.info._ZN2at6native55_GLOBAL__N__de093ff9_22_ForeachBinaryOpList_cu_a911ec4325multi_tensor_apply_kernelINS1_18TensorListMetadataILi3EEENS1_24BinaryOpListAlphaFunctorIfLi3ELi2ELi2EEEJSt5minusIfEfEEEvT_T0_DpT1_,"",@"SHT_CUDA_INFO"
	.sectionflags	@""
	.align	4


	//----- nvinfo : EIATTR_CUDA_API_VERSION
	.align		4
        /*0000*/ 	.byte	0x04, 0x37
        /*0002*/ 	.short	(.L_9649 - .L_9648)
.L_9648:
        /*0004*/ 	.word	0x00000082


	//----- nvinfo : EIATTR_KPARAM_INFO
	.align		4
.L_9649:
        /*0008*/ 	.byte	0x04, 0x17
        /*000a*/ 	.short	(.L_9651 - .L_9650)
.L_9650:
        /*000c*/ 	.word	0x00000000
        /*0010*/ 	.short	0x0003
        /*0012*/ 	.short	0x0c4c
        /*0014*/ 	.byte	0x00, 0xf0, 0x11, 0x00


	//----- nvinfo : EIATTR_KPARAM_INFO
	.align		4
.L_9651:
        /*0018*/ 	.byte	0x04, 0x17
        /*001a*/ 	.short	(.L_9653 - .L_9652)
.L_9652:
        /*001c*/ 	.word	0x00000000
        /*0020*/ 	.short	0x0002
        /*0022*/ 	.short	0x0c49
        /*0024*/ 	.byte	0x00, 0xf0, 0x05, 0x00


	//----- nvinfo : EIATTR_KPARAM_INFO
	.align		4
.L_9653:
        /*0028*/ 	.byte	0x04, 0x17
        /*002a*/ 	.short	(.L_9655 - .L_9654)
.L_9654:
        /*002c*/ 	.word	0x00000000
        /*0030*/ 	.short	0x0001
        /*0032*/ 	.short	0x0c48
        /*0034*/ 	.byte	0x00, 0xf0, 0x05, 0x00


	//----- nvinfo : EIATTR_KPARAM_INFO
	.align		4
.L_9655:
        /*0038*/ 	.byte	0x04, 0x17
        /*003a*/ 	.short	(.L_9657 - .L_9656)
.L_9656:
        /*003c*/ 	.word	0x00000000
        /*0040*/ 	.short	0x0000
        /*0042*/ 	.short	0x0000
        /*0044*/ 	.byte	0x00, 0xf0, 0x21, 0x31


	//----- nvinfo : EIATTR_SPARSE_MMA_MASK
	.align		4
.L_9657:
        /*0048*/ 	.byte	0x03, 0x50
        /*004a*/ 	.short	0x0000


	//----- nvinfo : EIATTR_MAXREG_COUNT
	.align		4
        /*004c*/ 	.byte	0x03, 0x1b
        /*004e*/ 	.short	0x0080


	//----- nvinfo : EIATTR_MERCURY_ISA_VERSION
	.align		4
        /*0050*/ 	.byte	0x03, 0x5f
        /*0052*/ 	.short	0x0101


	//----- nvinfo : EIATTR_VRC_CTA_INIT_COUNT
	.align		4
        /*0054*/ 	.byte	0x02, 0x4a
	.zero		1
	.zero		1


	//----- nvinfo : EIATTR_EXIT_INSTR_OFFSETS
	.align		4
        /*0058*/ 	.byte	0x04, 0x1c
        /*005a*/ 	.short	(.L_9659 - .L_9658)


	//   ....[0]....
.L_9658:
        /*005c*/ 	.word	0x000001a0


	//   ....[1]....
        /*0060*/ 	.word	0x00000660


	//   ....[2]....
        /*0064*/ 	.word	0x000006b0


	//   ....[3]....
        /*0068*/ 	.word	0x00000870


	//----- nvinfo : EIATTR_MAX_THREADS
	.align		4
.L_9659:
        /*006c*/ 	.byte	0x04, 0x05
        /*006e*/ 	.short	(.L_9661 - .L_9660)
.L_9660:
        /*0070*/ 	.word	0x00000200
        /*0074*/ 	.word	0x00000001
        /*0078*/ 	.word	0x00000001


	//----- nvinfo : EIATTR_CRS_STACK_SIZE
	.align		4
.L_9661:
        /*007c*/ 	.byte	0x04, 0x1e
        /*007e*/ 	.short	(.L_9663 - .L_9662)
.L_9662:
        /*0080*/ 	.word	0x00000000


	//----- nvinfo : EIATTR_CBANK_PARAM_SIZE
	.align		4
.L_9663:
        /*0084*/ 	.byte	0x03, 0x19
        /*0086*/ 	.short	0x0c50


	//----- nvinfo : EIATTR_PARAM_CBANK
	.align		4
        /*0088*/ 	.byte	0x04, 0x0a
        /*008a*/ 	.short	(.L_9665 - .L_9664)
	.align		4
.L_9664:
        /*008c*/ 	.word	index@(.nv.constant0._ZN2at6native55_GLOBAL__N__de093ff9_22_ForeachBinaryOpList_cu_a911ec4325multi_tensor_apply_kernelINS1_18TensorListMetadataILi3EEENS1_24BinaryOpListAlphaFunctorIfLi3ELi2ELi2EEEJSt5minusIfEfEEEvT_T0_DpT1_)
        /*0090*/ 	.short	0x0380
        /*0092*/ 	.short	0x0c50


	//----- nvinfo : EIATTR_SW_WAR
	.align		4
.L_9665:
        /*0094*/ 	.byte	0x04, 0x36
        /*0096*/ 	.short	(.L_9667 - .L_9666)
.L_9666:
        /*0098*/ 	.word	0x00000008
.L_9667:


//--------------------- .nv.info._ZN2at6native55_GLOBAL__N__de093ff9_22_ForeachBinaryOpList_cu_a911ec4325multi_tensor_apply_kernelINS1_18TensorListMetadataILi3EEENS1_24BinaryOpListAlphaFunctorIdLi3ELi2ELi2EEEJSt5minusIdEdEEEvT_T0_DpT1_ --------------------------
	.section	.nv.info._ZN2at6native55_GLOBAL__N__de093ff9_22_ForeachBinaryOpList_cu_a911ec4325multi_tensor_apply_kernelINS1_18TensorListMetadataILi3EEENS1_24BinaryOpListAlphaFunctorIdLi3ELi2ELi2EEEJSt5minusIdEdEEEvT_T0_DpT1_,"",@"SHT_CUDA_INFO"
	.sectionflags	@""
	.align	4


	//----- nvinfo : EIATTR_CUDA_API_VERSION
	.align		4
        /*0000*/ 	.byte	0x04, 0x37
        /*0002*/ 	.short	(.L_9669 - .L_9668)
.L_9668:
        /*0004*/ 	.word	0x00000082


	//----- nvinfo : EIATTR_KPARAM_INFO
	.align		4
.L_9669:
        /*0008*/ 	.byte	0x04, 0x17
        /*000a*/ 	.short	(.L_9671 - .L_9670)
.L_9670:
        /*000c*/ 	.word	0x00000000
        /*0010*/ 	.short	0x0003
        /*0012*/ 	.short	0x0c50
        /*0014*/ 	.byte	0x00, 0xf0, 0x21, 0x00


	//----- nvinfo : EIATTR_KPARAM_INFO
	.align		4
.L_9671:
        /*0018*/ 	.byte	0x04, 0x17
        /*001a*/ 	.short	(.L_9673 - .L_9672)
.L_9672:
        /*001c*/ 	.word	0x00000000
        /*0020*/ 	.short	0x0002
        /*0022*/ 	.short	0x0c49
        /*0024*/ 	.byte	0x00, 0xf0, 0x05, 0x00


	//----- nvinfo : EIATTR_KPARAM_INFO
	.align		4
.L_9673:
        /*0028*/ 	.byte	0x04, 0x17
        /*002a*/ 	.short	(.L_9675 - .L_9674)
.L_9674:
        /*002c*/ 	.word	0x00000000
        /*0030*/ 	.short	0x0001
        /*0032*/ 	.short	0x0c48
        /*0034*/ 	.byte	0x00, 0xf0, 0x05, 0x00


	//----- nvinfo : EIATTR_KPARAM_INFO
	.align		4
.L_9675:
        /*0038*/ 	.byte	0x04, 0x17
        /*003a*/ 	.short	(.L_9677 - .L_9676)
.L_9676:
        /*003c*/ 	.word	0x00000000
        /*0040*/ 	.short	0x0000
        /*0042*/ 	.short	0x0000
        /*0044*/ 	.byte	0x00, 0xf0, 0x21, 0x31


	//----- nvinfo : EIATTR_SPARSE_MMA_MASK
	.align		4
.L_9677:
        /*0048*/ 	.byte	0x03, 0x50
        /*004a*/ 	.short	0x0000


	//----- nvinfo : EIATTR_MAXREG_COUNT
	.align		4
        /*004c*/ 	.byte	0x03, 0x1b
        /*004e*/ 	.short	0x0080


	//----- nvinfo : EIATTR_MERCURY_ISA_VERSION
	.align		4
        /*0050*/ 	.byte	0x03, 0x5f
        /*0052*/ 	.short	0x0101


	//----- nvinfo : EIATTR_VRC_CTA_INIT_COUNT
	.align		4
        /*0054*/ 	.byte	0x02, 0x4a
	.zero		1
	.zero		1


	//----- nvinfo : EIATTR_EXIT_INSTR_OFFSETS
	.align		4
        /*0058*/ 	.byte	0x04, 0x1c
        /*005a*/ 	.short	(.L_9679 - .L_9678)


	//   ....[0]....
.L_9678:
        /*005c*/ 	.word	0x000001a0


	//   ....[1]....
        /*0060*/ 	.word	0x00000700


	//   ....[2]....
        /*0064*/ 	.word	0x00000750


	//   ....[3]....
        /*0068*/ 	.word	0x000009b0


	//----- nvinfo : EIATTR_MAX_THREADS
	.align		4
.L_9679:
        /*006c*/ 	.byte	0x04, 0x05
        /*006e*/ 	.short	(.L_9681 - .L_9680)
.L_9680:
        /*0070*/ 	.word	0x00000200
        /*0074*/ 	.word	0x00000001
        /*0078*/ 	.word	0x00000001


	//----- nvinfo : EIATTR_CRS_STACK_SIZE
	.align		4
.L_9681:
        /*007c*/ 	.byte	0x04, 0x1e
        /*007e*/ 	.short	(.L_9683 - .L_9682)
.L_9682:
        /*0080*/ 	.word	0x00000000


	//----- nvinfo : EIATTR_CBANK_PARAM_SIZE
	.align		4
.L_9683:
        /*0084*/ 	.byte	0x03, 0x19
        /*0086*/ 	.short	0x0c58


	//----- nvinfo : EIATTR_PARAM_CBANK
	.align		4
        /*0088*/ 	.byte	0x04, 0x0a
        /*008a*/ 	.short	(.L_9685 - .L_9684)
	.align		4
.L_9684:
        /*008c*/ 	.word	index@(.nv.constant0._ZN2at6native55_GLOBAL__N__de093ff9_22_ForeachBinaryOpList_cu_a911ec4325multi_tensor_apply_kernelINS1_18TensorListMetadataILi3EEENS1_24BinaryOpListAlphaFunctorIdLi3ELi2ELi2EEEJSt5minusIdEdEEEvT_T0_DpT1_)
        /*0090*/ 	.short	0x0380
        /*0092*/ 	.short	0x0c58


	//----- nvinfo : EIATTR_SW_WAR
	.align		4
.L_9685:
        /*0094*/ 	.byte	0x04, 0x36
        /*0096*/ 	.short	(.L_9687 - .L_9686)
.L_9686:
        /*0098*/ 	.word	0x00000008
.L_9687:


//--------------------- .nv.info._ZN2at6native55_GLOBAL__N__de093ff9_22_ForeachBinaryOpList_cu_a911ec4325multi_tensor_apply_kernelINS1_18TensorListMetadataILi3EEENS1_24BinaryOpListAlphaFunctorIsLi3ELi2ELi2EEEJSt5minusIsEsEEEvT_T0_DpT1_ --------------------------
	.section	.nv.info._ZN2at6native55_GLOBAL__N__de093ff9_22_ForeachBinaryOpList_cu_a911ec4325multi_tensor_apply_kernelINS1_18TensorListMetadataILi3EEENS1_24BinaryOpListAlphaFunctorIsLi3ELi2ELi2EEEJSt5minusIsEsEEEvT_T0_DpT1_,"",@"SHT_CUDA_INFO"
	.sectionflags	@""
	.align	4


	//----- nvinfo : EIATTR_CUDA_API_VERSION
	.align		4
        /*0000*/ 	.byte	0x04, 0x37
        /*0002*/ 	.short	(.L_9689 - .L_9688)
.L_9688:
        /*0004*/ 	.word	0x00000082


	//----- nvinfo : EIATTR_KPARAM_INFO
	.align		4
.L_9689:
        /*0008*/ 	.byte	0x04, 0x17
        /*000a*/ 	.short	(.L_9691 - .L_9690)
.L_9690:
        /*000c*/ 	.word	0x00000000
        /*0010*/ 	.short	0x0003
        /*0012*/ 	.short	0x0c4a
        /*0014*/ 	.byte	0x00, 0xf0, 0x09, 0x00


	//----- nvinfo : EIATTR_KPARAM_INFO
	.align		4
.L_9691:
        /*0018*/ 	.byte	0x04, 0x17
        /*001a*/ 	.short	(.L_9693 - .L_9692)
.L_9692:
        /*001c*/ 	.word	0x00000000
        /*0020*/ 	.short	0x0002
        /*0022*/ 	.short	0x0c49
        /*0024*/ 	.byte	0x00, 0xf0, 0x05, 0x00


	//----- nvinfo : EIATTR_KPARAM_INFO
	.align		4
.L_9693:
        /*0028*/ 	.byte	0x04, 0x17
        /*002a*/ 	.short	(.L_9695 - .L_9694)
.L_9694:
        /*002c*/ 	.word	0x00000000
        /*0030*/ 	.short	0x0001
        /*0032*/ 	.short	0x0c48
        /*0034*/ 	.byte	0x00, 0xf0, 0x05, 0x00


	//----- nvinfo : EIATTR_KPARAM_INFO
	.align		4
.L_9695:
        /*0038*/ 	.byte	0x04, 0x17
        /*003a*/ 	.short	(.L_9697 - .L_9696)
.L_9696:
        /*003c*/ 	.word	0x00000000
        /*0040*/ 	.short	0x0000
        /*0042*/ 	.short	0x0000
        /*0044*/ 	.byte	0x00, 0xf0, 0x21, 0x31


	//----- nvinfo : EIATTR_SPARSE_MMA_MASK
	.align		4
.L_9697:
        /*0048*/ 	.byte	0x03, 0x50
        /*004a*/ 	.short	0x0000


	//----- nvinfo : EIATTR_MAXREG_COUNT
	.align		4
        /*004c*/ 	.byte	0x03, 0x1b
        /*004e*/ 	.short	0x0080


	//----- nvinfo : EIATTR_MERCURY_ISA_VERSION
	.align		4
        /*0050*/ 	.byte	0x03, 0x5f
        /*0052*/ 	.short	0x0101


	//----- nvinfo : EIATTR_VRC_CTA_INIT_COUNT
	.align		4
        /*0054*/ 	.byte	0x02, 0x4a
	.zero		1
	.zero		1


	//----- nvinfo : EIATTR_EXIT_INSTR_OFFSETS
	.align		4
        /*0058*/ 	.byte	0x04, 0x1c
        /*005a*/ 	.short	(.L_9699 - .L_9698)


	//   ....[0]....
.L_9698:
        /*005c*/ 	.word	0x000001a0


	//   ....[1]....
        /*0060*/ 	.word	0x000007a0


	//   ....[2]....
        /*0064*/ 	.word	0x000007f0


	//   ....[3]....
        /*0068*/ 	.word	0x00000b00


	//----- nvinfo : EIATTR_MAX_THREADS
	.align		4
.L_9699:
        /*006c*/ 	.byte	0x04, 0x05
        /*006e*/ 	.short	(.L_9701 - .L_9700)
.L_9700:
        /*0070*/ 	.word	0x00000200
        /*0074*/ 	.word	0x00000001
        /*0078*/ 	.word	0x00000001


	//----- nvinfo : EIATTR_CRS_STACK_SIZE
	.align		4
.L_9701:
        /*007c*/ 	.byte	0x04, 0x1e
        /*007e*/ 	.short	(.L_9703 - .L_9702)
.L_9702:
        /*0080*/ 	.word	0x00000000


	//----- nvinfo : EIATTR_CBANK_PARAM_SIZE
	.align		4
.L_9703:
        /*0084*/ 	.byte	0x03, 0x19
        /*0086*/ 	.short	0x0c4c


	//----- nvinfo : EIATTR_PARAM_CBANK
	.align		4
        /*0088*/ 	.byte	0x04, 0x0a
        /*008a*/ 	.short	(.L_9705 - .L_9704)
	.align		4
.L_9704:
        /*008c*/ 	.word	index@(.nv.constant0._ZN2at6native55_GLOBAL__N__de093ff9_22_ForeachBinaryOpList_cu_a911ec4325multi_tensor_apply_kernelINS1_18TensorListMetadataILi3EEENS1_24BinaryOpListAlphaFunctorIsLi3ELi2ELi2EEEJSt5minusIsEsEEEvT_T0_DpT1_)
        /*0090*/ 	.short	0x0380
        /*0092*/ 	.short	0x0c4c


	//----- nvinfo : EIATTR_SW_WAR
	.align		4
.L_9705:
        /*0094*/ 	.byte	0x04, 0x36
        /*0096*/ 	.short	(.L_9707 - .L_9706)
.L_9706:
        /*0098*/ 	.word	0x00000008
.L_9707:


//--------------------- .nv.info._ZN2at6native55_GLOBAL__N__de093ff9_22_ForeachBinaryOpList_cu_a911ec4325multi_tensor_apply_kernelINS1_18TensorListMetadataILi3EEENS1_24BinaryOpListAlphaFunctorIlLi3ELi2ELi2EEEJSt5minusIlElEEEvT_T0_DpT1_ --------------------------
	.section	.nv.info._ZN2at6native55_GLOBAL__N__de093ff9_22_ForeachBinaryOpList_cu_a911ec4325multi_tensor_apply_kernelINS1_18TensorListMetadataILi3EEENS1_24BinaryOpListAlphaFunctorIlLi3ELi2ELi2EEEJSt5minusIlElEEEvT_T0_DpT1_,"",@"SHT_CUDA_INFO"
	.sectionflags	@""
	.align	4


	//----- nvinfo : EIATTR_CUDA_API_VERSION
	.align		4
        /*0000*/ 	.byte	0x04, 0x37
        /*0002*/ 	.short	(.L_9709 - .L_9708)
.L_9708:
        /*0004*/ 	.word	0x00000082


	//----- nvinfo : EIATTR_KPARAM_INFO
	.align		4
.L_9709:
        /*0008*/ 	.byte	0x04, 0x17
        /*000a*/ 	.short	(.L_9711 - .L_9710)
.L_9710:
        /*000c*/ 	.word	0x00000000
        /*0010*/ 	.short	0x0003
        /*0012*/ 	.short	0x0c50
        /*0014*/ 	.byte	0x00, 0xf0, 0x21, 0x00


	//----- nvinfo : EIATTR_KPARAM_INFO
	.align		4
.L_9711:
        /*0018*/ 	.byte	0x04, 0x17
        /*001a*/ 	.short	(.L_9713 - .L_9712)
.L_9712:
        /*001c*/ 	.word	0x00000000
        /*0020*/ 	.short	0x0002
        /*0022*/ 	.short	0x0c49
        /*0024*/ 	.byte	0x00, 0xf0, 0x05, 0x00


	//----- nvinfo : EIATTR_KPARAM_INFO
	.align		4
.L_9713:
        /*0028*/ 	.byte	0x04, 0x17
        /*002a*/ 	.short	(.L_9715 - .L_9714)
.L_9714:
        /*002c*/ 	.word	0x00000000
        /*0030*/ 	.short	0x0001
        /*0032*/ 	.short	0x0c48
        /*0034*/ 	.byte	0x00, 0xf0, 0x05, 0x00


	//----- nvinfo : EIATTR_KPARAM_INFO
	.align		4
.L_9715:
        /*0038*/ 	.byte	0x04, 0x17
        /*003a*/ 	.short	(.L_9717 - .L_9716)
.L_9716:
        /*003c*/ 	.word	0x00000000
        /*0040*/ 	.short	0x0000
        /*0042*/ 	.short	0x0000
        /*0044*/ 	.byte	0x00, 0xf0, 0x21, 0x31


	//----- nvinfo : EIATTR_SPARSE_MMA_MASK
	.align		4
.L_9717:
        /*0048*/ 	.byte	0x03, 0x50
        /*004a*/ 	.short	0x0000


	//----- nvinfo : EIATTR_MAXREG_COUNT
	.align		4
        /*004c*/ 	.byte	0x03, 0x1b
        /*004e*/ 	.short	0x0080


	//----- nvinfo : EIATTR_MERCURY_ISA_VERSION
	.align		4
        /*0050*/ 	.byte	0x03, 0x5f
        /*0052*/ 	.short	0x0101


	//----- nvinfo : EIATTR_VRC_CTA_INIT_COUNT
	.align		4
        /*0054*/ 	.byte	0x02, 0x4a
	.zero		1
	.zero		1


	//----- nvinfo : EIATTR_EXIT_INSTR_OFFSETS
	.align		4
        /*0058*/ 	.byte	0x04, 0x1c
        /*005a*/ 	.short	(.L_9719 - .L_9718)


	//   ....[0]....
.L_9718:
        /*005c*/ 	.word	0x000001a0


	//   ....[1]....
        /*0060*/ 	.word	0x000007f0


	//   ....[2]....
        /*0064*/ 	.word	0x00000840


	//   ....[3]....
        /*0068*/ 	.word	0x00000b70


	//----- nvinfo : EIATTR_MAX_THREADS
	.align		4
.L_9719:
        /*006c*/ 	.byte	0x04, 0x05
        /*006e*/ 	.short	(.L_9721 - .L_9720)
.L_9720:
        /*0070*/ 	.word	0x00000200
        /*0074*/ 	.word	0x00000001
        /*0078*/ 	.word	0x00000001


	//----- nvinfo : EIATTR_CRS_STACK_SIZE
	.align		4
.L_9721:
        /*007c*/ 	.byte	0x04, 0x1e
        /*007e*/ 	.short	(.L_9723 - .L_9722)
.L_9722:
        /*0080*/ 	.word	0x00000000


	//----- nvinfo : EIATTR_CBANK_PARAM_SIZE
	.align		4
.L_9723:
        /*0084*/ 	.byte	0x03, 0x19
        /*0086*/ 	.short	0x0c58


	//----- nvinfo : EIATTR_PARAM_CBANK
	.align		4
        /*0088*/ 	.byte	0x04, 0x0a
        /*008a*/ 	.short	(.L_9725 - .L_9724)
	.align		4
.L_9724:
        /*008c*/ 	.word	index@(.nv.constant0._ZN2at6native55_GLOBAL__N__de093ff9_22_ForeachBinaryOpList_cu_a911ec4325multi_tensor_apply_kernelINS1_18TensorListMetadataILi3EEENS1_24BinaryOpListAlphaFunctorIlLi3ELi2ELi2EEEJSt5minusIlElEEEvT_T0_DpT1_)
        /*0090*/ 	.short	0x0380
        /*0092*/ 	.short	0x0c58


	//----- nvinfo : EIATTR_SW_WAR
	.align		4
.L_9725:
        /*0094*/ 	.byte	0x04, 0x36
        /*0096*/ 	.short	(.L_9727 - .L_9726)
.L_9726:
        /*0098*/ 	.word	0x00000008
.L_9727:


//--------------------- .nv.info._ZN2at6native55_GLOBAL__N__de093ff9_22_ForeachBinaryOpList_cu_a911ec4325multi_tensor_apply_kernelINS1_18TensorListMetadataILi3EEENS1_24BinaryOpListAlphaFunctorIiLi3ELi2ELi2EEEJSt5minusIiEiEEEvT_T0_DpT1_ --------------------------
	.section	.nv.info._ZN2at6native55_GLOBAL__N__de093ff9_22_ForeachBinaryOpList_cu_a911ec4325multi_tensor_apply_kernelINS1_18TensorListMetadataILi3EEENS1_24BinaryOpListAlphaFunctorIiLi3ELi2ELi2EEEJSt5minusIiEiEEEvT_T0_DpT1_,"",@"SHT_CUDA_INFO"
	.sectionflags	@""
	.align	4


	//----- nvinfo : EIATTR_CUDA_API_VERSION
	.align		4
        /*0000*/ 	.byte	0x04, 0x37
        /*0002*/ 	.short	(.L_9729 - .L_9728)
.L_9728:
        /*0004*/ 	.word	0x00000082


	//----- nvinfo : EIATTR_KPARAM_INFO
	.align		4
.L_9729:
        /*0008*/ 	.byte	0x04, 0x17
        /*000a*/ 	.short	(.L_9731 - .L_9730)
.L_9730:
        /*000c*/ 	.word	0x00000000
        /*0010*/ 	.short	0x0003
        /*0012*/ 	.short	0x0c4c
        /*0014*/ 	.byte	0x00, 0xf0, 0x11, 0x00


	//----- nvinfo : EIATTR_KPARAM_INFO
	.align		4
.L_9731:
        /*0018*/ 	.byte	0x04, 0x17
        /*001a*/ 	.short	(.L_9733 - .L_9732)
.L_9732:
        /*001c*/ 	.word	0x00000000
        /*0020*/ 	.short	0x0002
        /*0022*/ 	.short	0x0c49
        /*0024*/ 	.byte	0x00, 0xf0, 0x05, 0x00


	//----- nvinfo : EIATTR_KPARAM_INFO
	.align		4
.L_9733:
        /*0028*/ 	.byte	0x04, 0x17
        /*002a*/ 	.short	(.L_9735 - .L_9734)
.L_9734:
        /*002c*/ 	.word	0x00000000
        /*0030*/ 	.short	0x0001
        /*0032*/ 	.short	0x0c48
        /*0034*/ 	.byte	0x00, 0xf0, 0x05, 0x00


	//----- nvinfo : EIATTR_KPARAM_INFO
	.align		4
.L_9735:
        /*0038*/ 	.byte	0x04, 0x17
        /*003a*/ 	.short	(.L_9737 - .L_9736)
.L_9736:
        /*003c*/ 	.word	0x00000000
        /*0040*/ 	.short	0x0000
        /*0042*/ 	.short	0x0000
        /*0044*/ 	.byte	0x00, 0xf0, 0x21, 0x31


	//----- nvinfo : EIATTR_SPARSE_MMA_MASK
	.align		4
.L_9737:
        /*0048*/ 	.byte	0x03, 0x50
        /*004a*/ 	.short	0x0000


	//----- nvinfo : EIATTR_MAXREG_COUNT
	.align		4
        /*004c*/ 	.byte	0x03, 0x1b
        /*004e*/ 	.short	0x0080


	//----- nvinfo : EIATTR_MERCURY_ISA_VERSION
	.align		4
        /*0050*/ 	.byte	0x03, 0x5f
        /*0052*/ 	.short	0x0101


	//----- nvinfo : EIATTR_VRC_CTA_INIT_COUNT
	.align		4
        /*0054*/ 	.byte	0x02, 0x4a
	.zero		1
	.zero		1


	//----- nvinfo : EIATTR_EXIT_INSTR_OFFSETS
	.align		4
        /*0058*/ 	.byte	0x04, 0x1c
        /*005a*/ 	.short	(.L_9739 - .L_9738)


	//   ....[0]....
.L_9738:
        /*005c*/ 	.word	0x000001a0


	//   ....[1]....
        /*0060*/ 	.word	0x000006b0


	//   ....[2]....
        /*0064*/ 	.word	0x00000700


	//   ....[3]....
        /*0068*/ 	.word	0x00000900


	//----- nvinfo : EIATTR_MAX_THREADS
	.align		4
.L_9739:
        /*006c*/ 	.byte	0x04, 0x05
        /*006e*/ 	.short	(.L_9741 - .L_9740)
.L_9740:
        /*0070*/ 	.word	0x00000200
        /*0074*/ 	.word	0x00000001
        /*0078*/ 	.word	0x00000001


	//----- nvinfo : EIATTR_CRS_STACK_SIZE
	.align		4
.L_9741:
        /*007c*/ 	.byte	0x04, 0x1e
        /*007e*/ 	.short	(.L_9743 - .L_9742)
.L_9742:
        /*0080*/ 	.word	0x00000000


	//----- nvinfo : EIATTR_CBANK_PARAM_SIZE
	.align		4
.L_9743:
        /*0084*/ 	.byte	0x03, 0x19
        /*0086*/ 	.short	0x0c50


	//----- nvinfo : EIATTR_PARAM_CBANK
	.align		4
        /*0088*/ 	.byte	0x04, 0x0a
        /*008a*/ 	.short	(.L_9745 - .L_9744)
	.align		4
.L_9744:
        /*008c*/ 	.word	index@(.nv.constant0._ZN2at6native55_GLOBAL__N__de093ff9_22_ForeachBinaryOpList_cu_a911ec4325multi_tensor_apply_kernelINS1_18TensorListMetadataILi3EEENS1_24BinaryOpListAlphaFunctorIiLi3ELi2ELi2EEEJSt5minusIiEiEEEvT_T0_DpT1_)
        /*0090*/ 	.short	0x0380
        /*0092*/ 	.short	0x0c50


	//----- nvinfo : EIATTR_SW_WAR
	.align		4
.L_9745:
        /*0094*/ 	.byte	0x04, 0x36
        /*0096*/ 	.short	(.L_9747 - .L_9746)
.L_9746:
        /*0098*/ 	.word	0x00000008
.L_9747:


//--------------------- .nv.info._ZN2at6native55_GLOBAL__N__de093ff9_22_ForeachBinaryOpList_cu_a911ec4325multi_tensor_apply_kernelINS1_18TensorListMetadataILi3EEENS1_24BinaryOpListAlphaFunctorIaLi3ELi2ELi2EEEJSt5minusIaEaEEEvT_T0_DpT1_ --------------------------
	.section	.nv.info._ZN2at6native55_GLOBAL__N__de093ff9_22_ForeachBinaryOpList_cu_a911ec4325multi_tensor_apply_kernelINS1_18TensorListMetadataILi3EEENS1_24BinaryOpListAlphaFunctorIaLi3ELi2ELi2EEEJSt5minusIaEaEEEvT_T0_DpT1_,"",@"SHT_CUDA_INFO"
	.sectionflags	@""
	.align	4


	//----- nvinfo : EIATTR_CUDA_API_VERSION
	.align		4
        /*0000*/ 	.byte	0x04, 0x37
        /*0002*/ 	.short	(.L_9749 - .L_9748)
.L_9748:
        /*0004*/ 	.word	0x00000082


	//----- nvinfo : EIATTR_KPARAM_INFO
	.align		4
.L_9749:
        /*0008*/ 	.byte	0x04, 0x17
        /*000a*/ 	.short	(.L_9751 - .L_9750)
.L_9750:
        /*000c*/ 	.word	0x00000000
        /*0010*/ 	.short	0x0003
        /*0012*/ 	.short	0x0c4a
        /*0014*/ 	.byte	0x00, 0xf0, 0x05, 0x00


	//----- nvinfo : EIATTR_KPARAM_INFO
	.align		4
.L_9751:
        /*0018*/ 	.byte	0x04, 0x17
        /*001a*/ 	.short	(.L_9753 - .L_9752)
.L_9752:
        /*001c*/ 	.word	0x00000000
        /*0020*/ 	.short	0x0002
        /*0022*/ 	.short	0x0c49
        /*0024*/ 	.byte	0x00, 0xf0, 0x05, 0x00


	//----- nvinfo : EIATTR_KPARAM_INFO
	.align		4
.L_9753:
        /*0028*/ 	.byte	0x04, 0x17
        /*002a*/ 	.short	(.L_9755 - .L_9754)
.L_9754:
        /*002c*/ 	.word	0x00000000
        /*0030*/ 	.short	0x0001
        /*0032*/ 	.short	0x0c48
        /*0034*/ 	.byte	0x00, 0xf0, 0x05, 0x00


	//----- nvinfo : EIATTR_KPARAM_INFO
	.align		4
.L_9755:
        /*0038*/ 	.byte	0x04, 0x17
        /*003a*/ 	.short	(.L_9757 - .L_9756)
.L_9756:
        /*003c*/ 	.word	0x00000000
        /*0040*/ 	.short	0x0000
        /*0042*/ 	.short	0x0000
        /*0044*/ 	.byte	0x00, 0xf0, 0x21, 0x31


	//----- nvinfo : EIATTR_SPARSE_MMA_MASK
	.align		4
.L_9757:
        /*0048*/ 	.byte	0x03, 0x50
        /*004a*/ 	.short	0x0000


	//----- nvinfo : EIATTR_MAXREG_COUNT
	.align		4
        /*004c*/ 	.byte	0x03, 0x1b
        /*004e*/ 	.short	0x0080


	//----- nvinfo : EIATTR_MERCURY_ISA_VERSION
	.align		4
        /*0050*/ 	.byte	0x03, 0x5f
        /*0052*/ 	.short	0x0101


	//----- nvinfo : EIATTR_VRC_CTA_INIT_COUNT
	.align		4
        /*0054*/ 	.byte	0x02, 0x4a
	.zero		1
	.zero		1


	//----- nvinfo : EIATTR_EXIT_INSTR_OFFSETS
	.align		4
        /*0058*/ 	.byte	0x04, 0x1c
        /*005a*/ 	.short	(.L_9759 - .L_9758)


	//   ....[0]....
.L_9758:
        /*005c*/ 	.word	0x000001a0


	//   ....[1]....
        /*0060*/ 	.word	0x00000940


	//   ....[2]....
        /*0064*/ 	.word	0x00000990


	//   ....[3]....
        /*0068*/ 	.word	0x00000d00


	//----- nvinfo : EIATTR_MAX_THREADS
	.align		4
.L_9759:
        /*006c*/ 	.byte	0x04, 0x05
        /*006e*/ 	.short	(.L_9761 - .L_9760)
.L_9760:
        /*0070*/ 	.word	0x00000200
        /*0074*/ 	.word	0x00000001
        /*0078*/ 	.word	0x00000001


	//----- nvinfo : EIATTR_CRS_STACK_SIZE
	.align		4
.L_9761:
        /*007c*/ 	.byte	0x04, 0x1e
        /*007e*/ 	.short	(.L_9763 - .L_9762)
.L_9762:
        /*0080*/ 	.word	0x00000000


	//----- nvinfo : EIATTR_CBANK_PARAM_SIZE
	.align		4
.L_9763:
        /*0084*/ 	.byte	0x03, 0x19
        /*0086*/ 	.short	0x0c4b


	//----- nvinfo : EIATTR_PARAM_CBANK
	.align		4
        /*0088*/ 	.byte	0x04, 0x0a
        /*008a*/ 	.short	(.L_9765 - .L_9764)
	.align		4
.L_9764:
        /*008c*/ 	.word	index@(.nv.constant0._ZN2at6native55_GLOBAL__N__de093ff9_22_ForeachBinaryOpList_cu_a911ec4325multi_tensor_apply_kernelINS1_18TensorListMetadataILi3EEENS1_24BinaryOpListAlphaFunctorIaLi3ELi2ELi2EEEJSt5minusIaEaEEEvT_T0_DpT1_)
        /*0090*/ 	.short	0x0380
        /*0092*/ 	.short	0x0c4b


	//----- nvinfo : EIATTR_SW_WAR
	.align		4
.L_9765:
        /*0094*/ 	.byte	0x04, 0x36
        /*0096*/ 	.short	(.L_9767 - .L_9766)
.L_9766:
        /*0098*/ 	.word	0x00000008
.L_9767:


//--------------------- .nv.info._ZN2at6native55_GLOBAL__N__de093ff9_22_ForeachBinaryOpList_cu_a911ec4325multi_tensor_apply_kernelINS1_18TensorListMetadataILi3EEENS1_24BinaryOpListAlphaFunctorIhLi3ELi2ELi2EEEJSt5minusIhEhEEEvT_T0_DpT1_ --------------------------
	.section	.nv.info._ZN2at6native55_GLOBAL__N__de093ff9_22_ForeachBinaryOpList_cu_a911ec4325multi_tensor_apply_kernelINS1_18TensorListMetadataILi3EEENS1_24BinaryOpListAlphaFunctorIhLi3ELi2ELi2EEEJSt5minusIhEhEEEvT_T0_DpT1_,"",@"SHT_CUDA_INFO"
	.sectionflags	@""
	.align	4


	//----- nvinfo : EIATTR_CUDA_API_VERSION
	.align		4
        /*0000*/ 	.byte	0x04, 0x37
        /*0002*/ 	.short	(.L_9769 - .L_9768)
.L_9768:
        /*0004*/ 	.word	0x00000082


	//----- nvinfo : EIATTR_KPARAM_INFO
	.align		4
.L_9769:
        /*0008*/ 	.byte	0x04, 0x17
        /*000a*/ 	.short	(.L_9771 - .L_9770)
.L_9770:
        /*000c*/ 	.word	0x00000000
        /*0010*/ 	.short	0x0003
        /*0012*/ 	.short	0x0c4a
        /*0014*/ 	.byte	0x00, 0xf0, 0x05, 0x00


	//----- nvinfo : EIATTR_KPARAM_INFO
	.align		4
.L_9771:
        /*0018*/ 	.byte	0x04, 0x17
        /*001a*/ 	.short	(.L_9773 - .L_9772)
.L_9772:
        /*001c*/ 	.word	0x00000000
        /*0020*/ 	.short	0x0002
        /*0022*/ 	.short	0x0c49
        /*0024*/ 	.byte	0x00, 0xf0, 0x05, 0x00


	//----- nvinfo : EIATTR_KPARAM_INFO
	.align		4
.L_9773:
        /*0028*/ 	.byte	0x04, 0x17
        /*002a*/ 	.short	(.L_9775 - .L_9774)
.L_9774:
        /*002c*/ 	.word	0x00000000
        /*0030*/ 	.short	0x0001
        /*0032*/ 	.short	0x0c48
        /*0034*/ 	.byte	0x00, 0xf0, 0x05, 0x00


	//----- nvinfo : EIATTR_KPARAM_INFO
	.align		4
.L_9775:
        /*0038*/ 	.byte	0x04, 0x17
        /*003a*/ 	.short	(.L_9777 - .L_9776)
.L_9776:
        /*003c*/ 	.word	0x00000000
        /*0040*/ 	.short	0x0000
        /*0042*/ 	.short	0x0000
        /*0044*/ 	.byte	0x00, 0xf0, 0x21, 0x31


	//----- nvinfo : EIATTR_SPARSE_MMA_MASK
	.align		4
.L_9777:
        /*0048*/ 	.byte	0x03, 0x50
        /*004a*/ 	.short	0x0000


	//----- nvinfo : EIATTR_MAXREG_COUNT
	.align		4
        /*004c*/ 	.byte	0x03, 0x1b
        /*004e*/ 	.short	0x0080


	//----- nvinfo : EIATTR_MERCURY_ISA_VERSION
	.align		4
        /*0050*/ 	.byte	0x03, 0x5f
        /*0052*/ 	.short	0x0101


	//----- nvinfo : EIATTR_VRC_CTA_INIT_COUNT
	.align		4
        /*0054*/ 	.byte	0x02, 0x4a
	.zero		1
	.zero		1


	//----- nvinfo : EIATTR_EXIT_INSTR_OFFSETS
	.align		4
        /*0058*/ 	.byte	0x04, 0x1c
        /*005a*/ 	.short	(.L_9779 - .L_9778)


	//   ....[0]....
.L_9778:
        /*005c*/ 	.word	0x000001a0


	//   ....[1]....
        /*0060*/ 	.word	0x00000950


	//   ....[2]....
        /*0064*/ 	.word	0x000009a0


	//   ....[3]....
        /*0068*/ 	.word	0x00000d20


	//----- nvinfo : EIATTR_MAX_THREADS
	.align		4
.L_9779:
        /*006c*/ 	.byte	0x04, 0x05
        /*006e*/ 	.short	(.L_9781 - .L_9780)
.L_9780:
        /*0070*/ 	.word	0x00000200
        /*0074*/ 	.word	0x00000001
        /*0078*/ 	.word	0x00000001


	//----- nvinfo : EIATTR_CRS_STACK_SIZE
	.align		4
.L_9781:
        /*007c*/ 	.byte	0x04, 0x1e
        /*007e*/ 	.short	(.L_9783 - .L_9782)
.L_9782:
        /*0080*/ 	.word	0x00000000


	//----- nvinfo : EIATTR_CBANK_PARAM_SIZE
	.align		4
.L_9783:
        /*0084*/ 	.byte	0x03, 0x19
        /*0086*/ 	.short	0x0c4b


	//----- nvinfo : EIATTR_PARAM_CBANK
	.align		4
        /*0088*/ 	.byte	0x04, 0x0a
        /*008a*/ 	.short	(.L_9785 - .L_9784)
	.align		4
.L_9784:
        /*008c*/ 	.word	index@(.nv.constant0._ZN2at6native55_GLOBAL__N__de093ff9_22_ForeachBinaryOpList_cu_a911ec4325multi_tensor_apply_kernelINS1_18TensorListMetadataILi3EEENS1_24BinaryOpListAlphaFunctorIhLi3ELi2ELi2EEEJSt5minusIhEhEEEvT_T0_DpT1_)
        /*0090*/ 	.short	0x0380
        /*0092*/ 	.short	0x0c4b


	//----- nvinfo : EIATTR_SW_WAR
	.align		4
.L_9785:
        /*0094*/ 	.byte	0x04, 0x36
        /*0096*/ 	.short	(.L_9787 - .L_9786)
.L_9786:
        /*0098*/ 	.word	0x00000008
.L_9787:


//--------------------- .nv.info._ZN2at6native55_GLOBAL__N__de093ff9_22_ForeachBinaryOpList_cu_a911ec4325multi_tensor_apply_kernelINS1_18TensorListMetadataILi2EEENS1_24BinaryOpListAlphaFunctorIN3c104HalfELi2ELi2ELi0EEEJSt5minusIfEfEEEvT_T0_DpT1_ --------------------------
	.section	.nv.info._ZN2at6native55_GLOBAL__N__de093ff9_22_ForeachBinaryOpList_cu_a911ec4325multi_tensor_apply_kernelINS1_18TensorListMetadataILi2EEENS1_24BinaryOpListAlphaFunctorIN3c104HalfELi2ELi2ELi0EEEJSt5minusIfEfEEEvT_T0_DpT1_,"",@"SHT_CUDA_INFO"
	.sectionflags	@""
	.align	4


	//----- nvinfo : EIATTR_CUDA_API_VERSION
	.align		4
        /*0000*/ 	.byte	0x04, 0x37
        /*0002*/ 	.short	(.L_9789 - .L_9788)
.L_9788:
        /*0004*/ 	.word	0x00000082


	//----- nvinfo : EIATTR_KPARAM_INFO
	.align		4
.L_9789:
        /*0008*/ 	.byte	0x04, 0x17
        /*000a*/ 	.short	(.L_9791 - .L_9790)
.L_9790:
        /*000c*/ 	.word	0x00000000
        /*0010*/ 	.short	0x0003
        /*0012*/ 	.short	0x0c4c
        /*0014*/ 	.byte	0x00, 0xf0, 0x11, 0x00


	//----- nvinfo : EIATTR_KPARAM_INFO
	.align		4
.L_9791:
        /*0018*/ 	.byte	0x04, 0x17
        /*001a*/ 	.short	(.L_9793 - .L_9792)
.L_9792:
        /*001c*/ 	.word	0x00000000
        /*0020*/ 	.short	0x0002
        /*0022*/ 	.short	0x0c49
        /*0024*/ 	.byte	0x00, 0xf0, 0x05, 0x00


	//----- nvinfo : EIATTR_KPARAM_INFO
	.align		4
.L_9793:
        /*0028*/ 	.byte	0x04, 0x17
        /*002a*/ 	.short	(.L_9795 - .L_9794)
.L_9794:
        /*002c*/ 	.word	0x00000000
        /*0030*/ 	.short	0x0001
        /*0032*/ 	.short	0x0c48
        /*0034*/ 	.byte	0x00, 0xf0, 0x05, 0x00


	//----- nvinfo : EIATTR_KPARAM_INFO
	.align		4
.L_9795:
        /*0038*/ 	.byte	0x04, 0x17
        /*003a*/ 	.short	(.L_9797 - .L_9796)
.L_9796:
        /*003c*/ 	.word	0x00000000
        /*0040*/ 	.short	0x0000
        /*0042*/ 	.short	0x0000
        /*0044*/ 	.byte	0x00, 0xf0, 0x21, 0x31


	//----- nvinfo : EIATTR_SPARSE_MMA_MASK
	.align		4
.L_9797:
        /*0048*/ 	.byte	0x03, 0x50
        /*004a*/ 	.short	0x0000


	//----- nvinfo : EIATTR_MAXREG_COUNT
	.align		4
        /*004c*/ 	.byte	0x03, 0x1b
        /*004e*/ 	.short	0x0080


	//----- nvinfo : EIATTR_MERCURY_ISA_VERSION
	.align		4
        /*0050*/ 	.byte	0x03, 0x5f
        /*0052*/ 	.short	0x0101


	//----- nvinfo : EIATTR_VRC_CTA_INIT_COUNT
	.align		4
        /*0054*/ 	.byte	0x02, 0x4a
	.zero		1
	.zero		1


	//----- nvinfo : EIATTR_EXIT_INSTR_OFFSETS
	.align		4
        /*0058*/ 	.byte	0x04, 0x1c
        /*005a*/ 	.short	(.L_9799 - .L_9798)


	//   ....[0]....
.L_9798:
        /*005c*/ 	.word	0x00000170


	//   ....[1]....
        /*0060*/ 	.word	0x000006e0


	//   ....[2]....
        /*0064*/ 	.word	0x00000730


	//   ....[3]....
        /*0068*/ 	.word	0x00000970


	//----- nvinfo : EIATTR_MAX_THREADS
	.align		4
.L_9799:
        /*006c*/ 	.byte	0x04, 0x05
        /*006e*/ 	.short	(.L_9801 - .L_9800)
.L_9800:
        /*0070*/ 	.word	0x00000200
        /*0074*/ 	.word	0x00000001
        /*0078*/ 	.word	0x00000001


	//----- nvinfo : EIATTR_CRS_STACK_SIZE
	.align		4
.L_9801:
        /*007c*/ 	.byte	0x04, 0x1e
        /*007e*/ 	.short	(.L_9803 - .L_9802)
.L_9802:
        /*0080*/ 	.word	0x00000000


	//----- nvinfo : EIATTR_CBANK_PARAM_SIZE
	.align		4
.L_9803:
        /*0084*/ 	.byte	0x03, 0x19
        /*0086*/ 	.short	0x0c50


	//----- nvinfo : EIATTR_PARAM_CBANK
	.align		4
        /*0088*/ 	.byte	0x04, 0x0a
        /*008a*/ 	.short	(.L_9805 - .L_9804)
	.align		4
.L_9804:
        /*008c*/ 	.word	index@(.nv.constant0._ZN2at6native55_GLOBAL__N__de093ff9_22_ForeachBinaryOpList_cu_a911ec4325multi_tensor_apply_kernelINS1_18TensorListMetadataILi2EEENS1_24BinaryOpListAlphaFunctorIN3c104HalfELi2ELi2ELi0EEEJSt5minusIfEfEEEvT_T0_DpT1_)
        /*0090*/ 	.short	0x0380
        /*0092*/ 	.short	0x0c50


	//----- nvinfo : EIATTR_SW_WAR
	.align		4
.L_9805:
        /*0094*/ 	.byte	0x04, 0x36
        /*0096*/ 	.short	(.L_9807 - .L_9806)
.L_9806:
        /*0098*/ 	.word	0x00000008
.L_9807:


//--------------------- .nv.info._ZN2at6native55_GLOBAL__N__de093ff9_22_ForeachBinaryOpList_cu_a911ec4325multi_tensor_apply_kernelINS1_18TensorListMetadataILi2EEENS1_24BinaryOpListAlphaFunctorIN3c108BFloat16ELi2ELi2ELi0EEEJSt5minusIfEfEEEvT_T0_DpT1_ --------------------------
	.section	.nv.info._ZN2at6native55_GLOBAL__N__de093ff9_22_ForeachBinaryOpList_cu_a911ec4325multi_tensor_apply_kernelINS1_18TensorListMetadataILi2EEENS1_24BinaryOpListAlphaFunctorIN3c108BFloat16ELi2ELi2ELi0EEEJSt5minusIfEfEEEvT_T0_DpT1_,"",@"SHT_CUDA_INFO"
	.sectionflags	@""
	.align	4


	//----- nvinfo : EIATTR_CUDA_API_VERSION
	.align		4
        /*0000*/ 	.byte	0x04, 0x37
        /*0002*/ 	.short	(.L_9809 - .L_9808)
.L_9808:
        /*0004*/ 	.word	0x00000082


	//----- nvinfo : EIATTR_KPARAM_INFO
	.align		4
.L_9809:
        /*0008*/ 	.byte	0x04, 0x17
        /*000a*/ 	.short	(.L_9811 - .L_9810)
.L_9810:
        /*000c*/ 	.word	0x00000000
        /*0010*/ 	.short	0x0003
        /*0012*/ 	.short	0x0c4c
        /*0014*/ 	.byte	0x00, 0xf0, 0x11, 0x00


	//----- nvinfo : EIATTR_KPARAM_INFO
	.align		4
.L_9811:
        /*0018*/ 	.byte	0x04, 0x17
        /*001a*/ 	.short	(.L_9813 - .L_9812)
.L_9812:
        /*001c*/ 	.word	0x00000000
        /*0020*/ 	.short	0x0002
        /*0022*/ 	.short	0x0c49
        /*0024*/ 	.byte	0x00, 0xf0, 0x05, 0x00


	//----- nvinfo : EIATTR_KPARAM_INFO
	.align		4
.L_9813:
        /*0028*/ 	.byte	0x04, 0x17
        /*002a*/ 	.short	(.L_9815 - .L_9814)
.L_9814:
        /*002c*/ 	.word	0x00000000
        /*0030*/ 	.short	0x0001
        /*0032*/ 	.short	0x0c48
        /*0034*/ 	.byte	0x00, 0xf0, 0x05, 0x00


	//----- nvinfo : EIATTR_KPARAM_INFO
	.align		4
.L_9815:
        /*0038*/ 	.byte	0x04, 0x17
        /*003a*/ 	.short	(.L_9817 - .L_9816)
.L_9816:
        /*003c*/ 	.word	0x00000000
        /*0040*/ 	.short	0x0000
        /*0042*/ 	.short	0x0000
        /*0044*/ 	.byte	0x00, 0xf0, 0x21, 0x31


	//----- nvinfo : EIATTR_SPARSE_MMA_MASK
	.align		4
.L_9817:
        /*0048*/ 	.byte	0x03, 0x50
        /*004a*/ 	.short	0x0000


	//----- nvinfo : EIATTR_MAXREG_COUNT
	.align		4
        /*004c*/ 	.byte	0x03, 0x1b
        /*004e*/ 	.short	0x0080


	//----- nvinfo : EIATTR_MERCURY_ISA_VERSION
	.align		4
        /*0050*/ 	.byte	0x03, 0x5f
        /*0052*/ 	.short	0x0101


	//----- nvinfo : EIATTR_VRC_CTA_INIT_COUNT
	.align		4
        /*0054*/ 	.byte	0x02, 0x4a
	.zero		1
	.zero		1


	//----- nvinfo : EIATTR_EXIT_INSTR_OFFSETS
	.align		4
        /*0058*/ 	.byte	0x04, 0x1c
        /*005a*/ 	.short	(.L_9819 - .L_9818)


	//   ....[0]....
.L_9818:
        /*005c*/ 	.word	0x00000170


	//   ....[1]....
        /*0060*/ 	.word	0x000006e0


	//   ....[2]....
        /*0064*/ 	.word	0x00000730


	//   ....[3]....
        /*0068*/ 	.word	0x000009b0


	//----- nvinfo : EIATTR_MAX_THREADS
	.align		4
.L_9819:
        /*006c*/ 	.byte	0x04, 0x05
        /*006e*/ 	.short	(.L_9821 - .L_9820)
.L_9820:
        /*0070*/ 	.word	0x00000200
        /*0074*/ 	.word	0x00000001
        /*0078*/ 	.word	0x00000001


	//----- nvinfo : EIATTR_CRS_STACK_SIZE
	.align		4
.L_9821:
        /*007c*/ 	.byte	0x04, 0x1e
        /*007e*/ 	.short	(.L_9823 - .L_9822)
.L_9822:
        /*0080*/ 	.word	0x00000000


	//----- nvinfo : EIATTR_CBANK_PARAM_SIZE
	.align		4
.L_9823:
        /*0084*/ 	.byte	0x03, 0x19
        /*0086*/ 	.short	0x0c50


	//----- nvinfo : EIATTR_PARAM_CBANK
	.align		4
        /*0088*/ 	.byte	0x04, 0x0a
        /*008a*/ 	.short	(.L_9825 - .L_9824)
	.align		4
.L_9824:
        /*008c*/ 	.word	index@(.nv.constant0._ZN2at6native55_GLOBAL__N__de093ff9_22_ForeachBinaryOpList_cu_a911ec4325multi_tensor_apply_kernelINS1_18TensorListMetadataILi2EEENS1_24BinaryOpListAlphaFunctorIN3c108BFloat16ELi2ELi2ELi0EEEJSt5minusIfEfEEEvT_T0_DpT1_)
        /*0090*/ 	.short	0x0380
        /*0092*/ 	.short	0x0c50


	//----- nvinfo : EIATTR_SW_WAR
	.align		4
.L_9825:
        /*0094*/ 	.byte	0x04, 0x36
        /*0096*/ 	.short	(.L_9827 - .L_9826)
.L_9826:
        /*0098*/ 	.word	0x00000008
.L_9827:


//--------------------- .nv.info._ZN2at6native55_GLOBAL__N__de093ff9_22_ForeachBinaryOpList_cu_a911ec4325multi_tensor_apply_kernelINS1_18TensorListMetadataILi2EEENS1_24BinaryOpListAlphaFunctorIbLi2ELi2ELi0EEEJSt5minusIbEbEEEvT_T0_DpT1_ --------------------------
	.section	.nv.info._ZN2at6native55_GLOBAL__N__de093ff9_22_ForeachBinaryOpList_cu_a911ec4325multi_tensor_apply_kernelINS1_18TensorListMetadataILi2EEENS1_24BinaryOpListAlphaFunctorIbLi2ELi2ELi0EEEJSt5minusIbEbEEEvT_T0_DpT1_,"",@"SHT_CUDA_INFO"
	.sectionflags	@""
	.align	4


	//----- nvinfo : EIATTR_CUDA_API_VERSION
	.align		4
        /*0000*/ 	.byte	0x04, 0x37
        /*0002*/ 	.short	(.L_9829 - .L_9828)
.L_9828:
        /*0004*/ 	.word	0x00000082


	//----- nvinfo : EIATTR_KPARAM_INFO
	.align		4
.L_9829:
        /*0008*/ 	.byte	0x04, 0x17
        /*000a*/ 	.short	(.L_9831 - .L_9830)
.L_9830:
        /*000c*/ 	.word	0x00000000
        /*0010*/ 	.short	0x0003
        /*0012*/ 	.short	0x0c4a
        /*0014*/ 	.byte	0x00, 0xf0, 0x05, 0x00


	//----- nvinfo : EIATTR_KPARAM_INFO
	.align		4
.L_9831:
        /*0018*/ 	.byte	0x04, 0x17
        /*001a*/ 	.short	(.L_9833 - .L_9832)
.L_9832:
        /*001c*/ 	.word	0x00000000
        /*0020*/ 	.short	0x0002
        /*0022*/ 	.short	0x0c49
        /*0024*/ 	.byte	0x00, 0xf0, 0x05, 0x00


	//----- nvinfo : EIATTR_KPARAM_INFO
	.align		4
.L_9833:
        /*0028*/ 	.byte	0x04, 0x17
        /*002a*/ 	.short	(.L_9835 - .L_9834)
.L_9834:
        /*002c*/ 	.word	0x00000000
        /*0030*/ 	.short	0x0001
        /*0032*/ 	.short	0x0c48
        /*0034*/ 	.byte	0x00, 0xf0, 0x05, 0x00


	//----- nvinfo : EIATTR_KPARAM_INFO
	.align		4
.L_9835:
        /*0038*/ 	.byte	0x04, 0x17
        /*003a*/ 	.short	(.L_9837 - .L_9836)
.L_9836:
        /*003c*/ 	.word	0x00000000
        /*0040*/ 	.short	0x0000
        /*0042*/ 	.short	0x0000
        /*0044*/ 	.byte	0x00, 0xf0, 0x21, 0x31


	//----- nvinfo : EIATTR_SPARSE_MMA_MASK
	.align		4
.L_9837:
        /*0048*/ 	.byte	0x03, 0x50
        /*004a*/ 	.short	0x0000


	//----- nvinfo : EIATTR_MAXREG_COUNT
	.align		4
        /*004c*/ 	.byte	0x03, 0x1b
        /*004e*/ 	.short	0x0080


	//----- nvinfo : EIATTR_MERCURY_ISA_VERSION
	.align		4
        /*0050*/ 	.byte	0x03, 0x5f
        /*0052*/ 	.short	0x0101


	//----- nvinfo : EIATTR_VRC_CTA_INIT_COUNT
	.align		4
        /*0054*/ 	.byte	0x02, 0x4a
	.zero		1
	.zero		1


	//----- nvinfo : EIATTR_EXIT_INSTR_OFFSETS
	.align		4
        /*0058*/ 	.byte	0x04, 0x1c
        /*005a*/ 	.short	(.L_9839 - .L_9838)


	//   ....[0]....
.L_9838:
        /*005c*/ 	.word	0x00000170


	//   ....[1]....
        /*0060*/ 	.word	0x000007f0


	//   ....[2]....
        /*0064*/ 	.word	0x00000840


	//   ....[3]....
        /*0068*/ 	.word	0x00000b20


	//----- nvinfo : EIATTR_MAX_THREADS
	.align		4
.L_9839:
        /*006c*/ 	.byte	0x04, 0x05
        /*006e*/ 	.short	(.L_9841 - .L_9840)
.L_9840:
        /*0070*/ 	.word	0x00000200
        /*0074*/ 	.word	0x00000001
        /*0078*/ 	.word	0x00000001


	//----- nvinfo : EIATTR_CRS_STACK_SIZE
	.align		4
.L_9841:
        /*007c*/ 	.byte	0x04, 0x1e
        /*007e*/ 	.short	(.L_9843 - .L_9842)
.L_9842:
        /*0080*/ 	.word	0x00000000


	//----- nvinfo : EIATTR_CBANK_PARAM_SIZE
	.align		4
.L_9843:
        /*0084*/ 	.byte	0x03, 0x19
        /*0086*/ 	.short	0x0c4b


	//----- nvinfo : EIATTR_PARAM_CBANK
	.align		4
        /*0088*/ 	.byte	0x04, 0x0a
        /*008a*/ 	.short	(.L_9845 - .L_9844)
	.align		4
.L_9844:
        /*008c*/ 	.word	index@(.nv.constant0._ZN2at6native55_GLOBAL__N__de093ff9_22_ForeachBinaryOpList_cu_a911ec4325multi_tensor_apply_kernelINS1_18TensorListMetadataILi2EEENS1_24BinaryOpListAlphaFunctorIbLi2ELi2ELi0EEEJSt5minusIbEbEEEvT_T0_DpT1_)
        /*0090*/ 	.short	0x0380
        /*0092*/ 	.short	0x0c4b


	//----- nvinfo : EIATTR_SW_WAR
	.align		4
.L_9845:
        /*0094*/ 	.byte	0x04, 0x36
        /*0096*/ 	.short	(.L_9847 - .L_9846)
.L_9846:
        /*0098*/ 	.word	0x00000008
.L_9847:


//--------------------- .nv.info._ZN2at6native55_GLOBAL__N__de093ff9_22_ForeachBinaryOpList_cu_a911ec4325multi_tensor_apply_kernelINS1_18TensorListMetadataILi2EEENS1_24BinaryOpListAlphaFunctorIN3c107complexIfEELi2ELi2ELi0EEEJSt5minusIS8_ES8_EEEvT_T0_DpT1_ --------------------------
	.section	.nv.info._ZN2at6native55_GLOBAL__N__de093ff9_22_ForeachBinaryOpList_cu_a911ec4325multi_tensor_apply_kernelINS1_18TensorListMetadataILi2EEENS1_24BinaryOpListAlphaFunctorIN3c107complexIfEELi2ELi2ELi0EEEJSt5minusIS8_ES8_EEEvT_T0_DpT1_,"",@"SHT_CUDA_INFO"
	.sectionflags	@""
	.align	4


	//----- nvinfo : EIATTR_CUDA_API_VERSION
	.align		4
        /*0000*/ 	.byte	0x04, 0x37
        /*0002*/ 	.short	(.L_9849 - .L_9848)
.L_9848:
        /*0004*/ 	.word	0x00000082


	//----- nvinfo : EIATTR_KPARAM_INFO
	.align		4
.L_9849:
        /*0008*/ 	.byte	0x04, 0x17
        /*000a*/ 	.short	(.L_9851 - .L_9850)
.L_9850:
        /*000c*/ 	.word	0x00000000
        /*0010*/ 	.short	0x0003
        /*0012*/ 	.short	0x0c50
        /*0014*/ 	.byte	0x00, 0xf0, 0x21, 0x00


	//----- nvinfo : EIATTR_KPARAM_INFO
	.align		4
.L_9851:
        /*0018*/ 	.byte	0x04, 0x17
        /*001a*/ 	.short	(.L_9853 - .L_9852)
.L_9852:
        /*001c*/ 	.word	0x00000000
        /*0020*/ 	.short	0x0002
        /*0022*/ 	.short	0x0c49
        /*0024*/ 	.byte	0x00, 0xf0, 0x05, 0x00


	//----- nvinfo : EIATTR_KPARAM_INFO
	.align		4
.L_9853:
        /*0028*/ 	.byte	0x04, 0x17
        /*002a*/ 	.short	(.L_9855 - .L_9854)
.L_9854:
        /*002c*/ 	.word	0x00000000
        /*0030*/ 	.short	0x0001
        /*0032*/ 	.short	0x0c48
        /*0034*/ 	.byte	0x00, 0xf0, 0x05, 0x00


	//----- nvinfo : EIATTR_KPARAM_INFO
	.align		4
.L_9855:
        /*0038*/ 	.byte	0x04, 0x17
        /*003a*/ 	.short	(.L_9857 - .L_9856)
.L_9856:
        /*003c*/ 	.word	0x00000000
        /*0040*/ 	.short	0x0000
        /*0042*/ 	.short	0x0000
        /*0044*/ 	.byte	0x00, 0xf0, 0x21, 0x31


	//----- nvinfo : EIATTR_SPARSE_MMA_MASK
	.align		4
.L_9857:
        /*0048*/ 	.byte	0x03, 0x50
        /*004a*/ 	.short	0x0000


	//----- nvinfo : EIATTR_MAXREG_COUNT
	.align		4
        /*004c*/ 	.byte	0x03, 0x1b
        /*004e*/ 	.short	0x0080


	//----- nvinfo : EIATTR_MERCURY_ISA_VERSION
	.align		4
        /*0050*/ 	.byte	0x03, 0x5f
        /*0052*/ 	.short	0x0101


	//----- nvinfo : EIATTR_VRC_CTA_INIT_COUNT
	.align		4
        /*0054*/ 	.byte	0x02, 0x4a
	.zero		1
	.zero		1


	//----- nvinfo : EIATTR_EXIT_INSTR_OFFSETS
	.align		4
        /*0058*/ 	.byte	0x04, 0x1c
        /*005a*/ 	.short	(.L_9859 - .L_9858)


	//   ....[0]....
.L_9858:
        /*005c*/ 	.word	0x00000170


	//   ....[1]....
        /*0060*/ 	.word	0x00000850


	//   ....[2]....
        /*0064*/ 	.word	0x000008a0


	//   ....[3]....
        /*0068*/ 	.word	0x00000b80


	//----- nvinfo : EIATTR_MAX_THREADS
	.align		4
.L_9859:
        /*006c*/ 	.byte	0x04, 0x05
        /*006e*/ 	.short	(.L_9861 - .L_9860)
.L_9860:
        /*0070*/ 	.word	0x00000200
        /*0074*/ 	.word	0x00000001
        /*0078*/ 	.word	0x00000001


	//----- nvinfo : EIATTR_CRS_STACK_SIZE
	.align		4
.L_9861:
        /*007c*/ 	.byte	0x04, 0x1e
        /*007e*/ 	.short	(.L_9863 - .L_9862)
.L_9862:
        /*0080*/ 	.word	0x00000000


	//----- nvinfo : EIATTR_CBANK_PARAM_SIZE
	.align		4
.L_9863:
        /*0084*/ 	.byte	0x03, 0x19
        /*0086*/ 	.short	0x0c58


	//----- nvinfo : EIATTR_PARAM_CBANK
	.align		4
        /*0088*/ 	.byte	0x04, 0x0a
        /*008a*/ 	.short	(.L_9865 - .L_9864)
	.align		4
.L_9864:
        /*008c*/ 	.word	index@(.nv.constant0._ZN2at6native55_GLOBAL__N__de093ff9_22_ForeachBinaryOpList_cu_a911ec4325multi_tensor_apply_kernelINS1_18TensorListMetadataILi2EEENS1_24BinaryOpListAlphaFunctorIN3c107complexIfEELi2ELi2ELi0EEEJSt5minusIS8_ES8_EEEvT_T0_DpT1_)
        /*0090*/ 	.short	0x0380
        /*0092*/ 	.short	0x0c58


	//----- nvinfo : EIATTR_SW_WAR
	.align		4
.L_9865:
        /*0094*/ 	.byte	0x04, 0x36
        /*0096*/ 	.short	(.L_9867 - .L_9866)
.L_9866:
        /*0098*/ 	.word	0x00000008
.L_9867:


//--------------------- .nv.info._ZN2at6native55_GLOBAL__N__de093ff9_22_ForeachBinaryOpList_cu_a911ec4325multi_tensor_apply_kernelINS1_18TensorListMetadataILi2EEENS1_24BinaryOpListAlphaFunctorIN3c107complexIdEELi2ELi2ELi0EEEJSt5minusIS8_ES8_EEEvT_T0_DpT1_ --------------------------
	.section	.nv.info._ZN2at6native55_GLOBAL__N__de093ff9_22_ForeachBinaryOpList_cu_a911ec4325multi_tensor_apply_kernelINS1_18TensorListMetadataILi2EEENS1_24BinaryOpListAlphaFunctorIN3c107complexIdEELi2ELi2ELi0EEEJSt5minusIS8_ES8_EEEvT_T0_DpT1_,"",@"SHT_CUDA_INFO"
	.sectionflags	@""
	.align	4


	//----- nvinfo : EIATTR_CUDA_API_VERSION
	.align		4
        /*0000*/ 	.byte	0x04, 0x37
        /*0002*/ 	.short	(.L_9869 - .L_9868)
.L_9868:
        /*0004*/ 	.word	0x00000082


	//----- nvinfo : EIATTR_KPARAM_INFO
	.align		4
.L_9869:
        /*0008*/ 	.byte	0x04, 0x17
        /*000a*/ 	.short	(.L_9871 - .L_9870)
.L_9870:
        /*000c*/ 	.word	0x00000000
        /*0010*/ 	.short	0x0003
        /*0012*/ 	.short	0x0c50
        /*0014*/ 	.byte	0x00, 0xf0, 0x41, 0x00


	//----- nvinfo : EIATTR_KPARAM_INFO
	.align		4
.L_9871:
        /*0018*/ 	.byte	0x04, 0x17
        /*001a*/ 	.short	(.L_9873 - .L_9872)
.L_9872:
        /*001c*/ 	.word	0x00000000
        /*0020*/ 	.short	0x0002
        /*0022*/ 	.short	0x0c49
        /*0024*/ 	.byte	0x00, 0xf0, 0x05, 0x00


	//----- nvinfo : EIATTR_KPARAM_INFO
	.align		4
.L_9873:
        /*0028*/ 	.byte	0x04, 0x17
        /*002a*/ 	.short	(.L_9875 - .L_9874)
.L_9874:
        /*002c*/ 	.word	0x00000000
        /*0030*/ 	.short	0x0001
        /*0032*/ 	.short	0x0c48
        /*0034*/ 	.byte	0x00, 0xf0, 0x05, 0x00


	//----- nvinfo : EIATTR_KPARAM_INFO
	.align		4
.L_9875:
        /*0038*/ 	.byte	0x04, 0x17
        /*003a*/ 	.short	(.L_9877 - .L_9876)
.L_9876:
        /*003c*/ 	.word	0x00000000
        /*0040*/ 	.short	0x0000
        /*0042*/ 	.short	0x0000
        /*0044*/ 	.byte	0x00, 0xf0, 0x21, 0x31


	//----- nvinfo : EIATTR_SPARSE_MMA_MASK
	.align		4
.L_9877:
        /*0048*/ 	.byte	0x03, 0x50
        /*004a*/ 	.short	0x0000


	//----- nvinfo : EIATTR_MAXREG_COUNT
	.align		4
        /*004c*/ 	.byte	0x03, 0x1b
        /*004e*/ 	.short	0x0080


	//----- nvinfo : EIATTR_MERCURY_ISA_VERSION
	.align		4
        /*0050*/ 	.byte	0x03, 0x5f
        /*0052*/ 	.short	0x0101


	//----- nvinfo : EIATTR_VRC_CTA_INIT_COUNT
	.align		4
        /*0054*/ 	.byte	0x02, 0x4a
	.zero		1
	.zero		1


	//----- nvinfo : EIATTR_EXIT_INSTR_OFFSETS
	.align		4
        /*0058*/ 	.byte	0x04, 0x1c
        /*005a*/ 	.short	(.L_9879 - .L_9878)


	//   ....[0]....
.L_9878:
        /*005c*/ 	.word	0x00000160


	//   ....[1]....
        /*0060*/ 	.word	0x00000d00


	//   ....[2]....
        /*0064*/ 	.word	0x00000d50


	//   ....[3]....
        /*0068*/ 	.word	0x00001600


	//----- nvinfo : EIATTR_MAX_THREADS
	.align		4
.L_9879:
        /*006c*/ 	.byte	0x04, 0x05
        /*006e*/ 	.short	(.L_9881 - .L_9880)
.L_9880:
        /*0070*/ 	.word	0x00000200
        /*0074*/ 	.word	0x00000001
        /*0078*/ 	.word	0x00000001


	//----- nvinfo : EIATTR_CRS_STACK_SIZE
	.align		4
.L_9881:
        /*007c*/ 	.byte	0x04, 0x1e
        /*007e*/ 	.short	(.L_9883 - .L_9882)
.L_9882:
        /*0080*/ 	.word	0x00000000


	//----- nvinfo : EIATTR_CBANK_PARAM_SIZE
	.align		4
.L_9883:
        /*0084*/ 	.byte	0x03, 0x19
        /*0086*/ 	.short	0x0c60


	//----- nvinfo : EIATTR_PARAM_CBANK
	.align		4
        /*0088*/ 	.byte	0x04, 0x0a
        /*008a*/ 	.short	(.L_9885 - .L_9884)
	.align		4
.L_9884:
        /*008c*/ 	.word	index@(.nv.constant0._ZN2at6native55_GLOBAL__N__de093ff9_22_ForeachBinaryOpList_cu_a911ec4325multi_tensor_apply_kernelINS1_18TensorListMetadataILi2EEENS1_24BinaryOpListAlphaFunctorIN3c107complexIdEELi2ELi2ELi0EEEJSt5minusIS8_ES8_EEEvT_T0_DpT1_)
        /*0090*/ 	.short	0x0380
        /*0092*/ 	.short	0x0c60


	//----- nvinfo : EIATTR_SW_WAR
	.align		4
.L_9885:
        /*0094*/ 	.byte	0x04, 0x36
        /*0096*/ 	.short	(.L_9887 - .L_9886)
.L_9886:
        /*0098*/ 	.word	0x00000008
.L_9887:


//--------------------- .nv.info._ZN2at6native55_GLOBAL__N__de093ff9_22_ForeachBinaryOpList_cu_a911ec4325multi_tensor_apply_kernelINS1_18TensorListMetadataILi2EEENS1_24BinaryOpListAlphaFunctorIfLi2ELi2ELi0EEEJSt5minusIfEfEEEvT_T0_DpT1_ --------------------------
	.section	.nv.info._ZN2at6native55_GLOBAL__N__de093ff9_22_ForeachBinaryOpList_cu_a911ec4325multi_tensor_apply_kernelINS1_18TensorListMetadataILi2EEENS1_24BinaryOpListAlphaFunctorIfLi2ELi2ELi0EEEJSt5minusIfEfEEEvT_T0_DpT1_,"",@"SHT_CUDA_INFO"
	.sectionflags	@""
	.align	4


	//----- nvinfo : EIATTR_CUDA_API_VERSION
	.align		4
        /*0000*/ 	.byte	0x04, 0x37
        /*0002*/ 	.short	(.L_9889 - .L_9888)
.L_9888:
        /*0004*/ 	.word	0x00000082


	//----- nvinfo : EIATTR_KPARAM_INFO
	.align		4
.L_9889:
        /*0008*/ 	.byte	0x04, 0x17
        /*000a*/ 	.short	(.L_9891 - .L_9890)
.L_9890:
        /*000c*/ 	.word	0x00000000
        /*0010*/ 	.short	0x0003
        /*0012*/ 	.short	0x0c4c
        /*0014*/ 	.byte	0x00, 0xf0, 0x11, 0x00


	//----- nvinfo : EIATTR_KPARAM_INFO
	.align		4
.L_9891:
        /*0018*/ 	.byte	0x04, 0x17
        /*001a*/ 	.short	(.L_9893 - .L_9892)
.L_9892:
        /*001c*/ 	.word	0x00000000
        /*0020*/ 	.short	0x0002
        /*0022*/ 	.short	0x0c49
        /*0024*/ 	.byte	0x00, 0xf0, 0x05, 0x00


	//----- nvinfo : EIATTR_KPARAM_INFO
	.align		4
.L_9893:
        /*0028*/ 	.byte	0x04, 0x17
        /*002a*/ 	.short	(.L_9895 - .L_9894)
.L_9894:
        /*002c*/ 	.word	0x00000000
        /*0030*/ 	.short	0x0001
        /*0032*/ 	.short	0x0c48
        /*0034*/ 	.byte	0x00, 0xf0, 0x05, 0x00


	//----- nvinfo : EIATTR_KPARAM_INFO
	.align		4
.L_9895:
        /*0038*/ 	.byte	0x04, 0x17
        /*003a*/ 	.short	(.L_9897 - .L_9896)
.L_9896:
        /*003c*/ 	.word	0x00000000
        /*0040*/ 	.short	0x0000
        /*0042*/ 	.short	0x0000
        /*0044*/ 	.byte	0x00, 0xf0, 0x21, 0x31


	//----- nvinfo : EIATTR_SPARSE_MMA_MASK
	.align		4
.L_9897:
        /*0048*/ 	.byte	0x03, 0x50
        /*004a*/ 	.short	0x0000


	//----- nvinfo : EIATTR_MAXREG_COUNT
	.align		4
        /*004c*/ 	.byte	0x03, 0x1b
        /*004e*/ 	.short	0x0080


	//----- nvinfo : EIATTR_MERCURY_ISA_VERSION
	.align		4
        /*0050*/ 	.byte	0x03, 0x5f
        /*0052*/ 	.short	0x0101


	//----- nvinfo : EIATTR_VRC_CTA_INIT_COUNT
	.align		4
        /*0054*/ 	.byte	0x02, 0x4a
	.zero		1
	.zero		1


	//----- nvinfo : EIATTR_EXIT_INSTR_OFFSETS
	.align		4
        /*0058*/ 	.byte	0x04, 0x1c
        /*005a*/ 	.short	(.L_9899 - .L_9898)


	//   ....[0]....
.L_9898:
        /*005c*/ 	.word	0x00000170


	//   ....[1]....
        /*0060*/ 	.word	0x00000600


	//   ....[2]....
        /*0064*/ 	.word	0x00000650


	//   ....[3]....
        /*0068*/ 	.word	0x000007f0


	//----- nvinfo : EIATTR_MAX_THREADS
	.align		4
.L_9899:
        /*006c*/ 	.byte	0x04, 0x05
        /*006e*/ 	.short	(.L_9901 - .L_9900)
.L_9900:
        /*0070*/ 	.word	0x00000200
        /*0074*/ 	.word	0x00000001
        /*0078*/ 	.word	0x00000001


	//----- nvinfo : EIATTR_CRS_STACK_SIZE
	.align		4
.L_9901:
        /*007c*/ 	.byte	0x04, 0x1e
        /*007e*/ 	.short	(.L_9903 - .L_9902)
.L_9902:
        /*0080*/ 	.word	0x00000000


	//----- nvinfo : EIATTR_CBANK_PARAM_SIZE
	.align		4
.L_9903:
        /*0084*/ 	.byte	0x03, 0x19
        /*0086*/ 	.short	0x0c50


	//----- nvinfo : EIATTR_PARAM_CBANK
	.align		4
        /*0088*/ 	.byte	0x04, 0x0a
        /*008a*/ 	.short	(.L_9905 - .L_9904)
	.align		4
.L_9904:
        /*008c*/ 	.word	index@(.nv.constant0._ZN2at6native55_GLOBAL__N__de093ff9_22_ForeachBinaryOpList_cu_a911ec4325multi_tensor_apply_kernelINS1_18TensorListMetadataILi2EEENS1_24BinaryOpListAlphaFunctorIfLi2ELi2ELi0EEEJSt5minusIfEfEEEvT_T0_DpT1_)
        /*0090*/ 	.short	0x0380
        /*0092*/ 	.short	0x0c50


	//----- nvinfo : EIATTR_SW_WAR
	.align		4
.L_9905:
        /*0094*/ 	.byte	0x04, 0x36
        /*0096*/ 	.short	(.L_9907 - .L_9906)
.L_9906:
        /*0098*/ 	.word	0x00000008
.L_9907:


//--------------------- .nv.info._ZN2at6native55_GLOBAL__N__de093ff9_22_ForeachBinaryOpList_cu_a911ec4325multi_tensor_apply_kernelINS1_18TensorListMetadataILi2EEENS1_24BinaryOpListAlphaFunctorIdLi2ELi2ELi0EEEJSt5minusIdEdEEEvT_T0_DpT1_ --------------------------
	.section	.nv.info._ZN2at6native55_GLOBAL__N__de093ff9_22_ForeachBinaryOpList_cu_a911ec4325multi_tensor_apply_kernelINS1_18TensorListMetadataILi2EEENS1_24BinaryOpListAlphaFunctorIdLi2ELi2ELi0EEEJSt5minusIdEdEEEvT_T0_DpT1_,"",@"SHT_CUDA_INFO"
	.sectionflags	@""
	.align	4


	//----- nvinfo : EIATTR_CUDA_API_VERSION
	.align		4
        /*0000*/ 	.byte	0x04, 0x37
        /*0002*/ 	.short	(.L_9909 - .L_9908)
.L_9908:
        /*0004*/ 	.word	0x00000082


	//----- nvinfo : EIATTR_KPARAM_INFO
	.align		4
.L_9909:
        /*0008*/ 	.byte	0x04, 0x17
        /*000a*/ 	.short	(.L_9911 - .L_9910)
.L_9910:
        /*000c*/ 	.word	0x00000000
        /*0010*/ 	.short	0x0003
        /*0012*/ 	.short	0x0c50
        /*0014*/ 	.byte	0x00, 0xf0, 0x21, 0x00


	//----- nvinfo : EIATTR_KPARAM_INFO
	.align		4
.L_9911:
        /*0018*/ 	.byte	0x04, 0x17
        /*001a*/ 	.short	(.L_9913 - .L_9912)
.L_9912:
        /*001c*/ 	.word	0x00000000
        /*0020*/ 	.short	0x0002
        /*0022*/ 	.short	0x0c49
        /*0024*/ 	.byte	0x00, 0xf0, 0x05, 0x00


	//----- nvinfo : EIATTR_KPARAM_INFO
	.align		4
.L_9913:
        /*0028*/ 	.byte	0x04, 0x17
        /*002a*/ 	.short	(.L_9915 - .L_9914)
.L_9914:
        /*002c*/ 	.word	0x00000000
        /*0030*/ 	.short	0x0001
        /*0032*/ 	.short	0x0c48
        /*0034*/ 	.byte	0x00, 0xf0, 0x05, 0x00


	//----- nvinfo : EIATTR_KPARAM_INFO
	.align		4
.L_9915:
        /*0038*/ 	.byte	0x04, 0x17
        /*003a*/ 	.short	(.L_9917 - .L_9916)
.L_9916:
        /*003c*/ 	.word	0x00000000
        /*0040*/ 	.short	0x0000
        /*0042*/ 	.short	0x0000
        /*0044*/ 	.byte	0x00, 0xf0, 0x21, 0x31


	//----- nvinfo : EIATTR_SPARSE_MMA_MASK
	.align		4
.L_9917:
        /*0048*/ 	.byte	0x03, 0x50
        /*004a*/ 	.short	0x0000


	//----- nvinfo : EIATTR_MAXREG_COUNT
	.align		4
        /*004c*/ 	.byte	0x03, 0x1b
        /*004e*/ 	.short	0x0080


	//----- nvinfo : EIATTR_MERCURY_ISA_VERSION
	.align		4
        /*0050*/ 	.byte	0x03, 0x5f
        /*0052*/ 	.short	0x0101


	//----- nvinfo : EIATTR_VRC_CTA_INIT_COUNT
	.align		4
        /*0054*/ 	.byte	0x02, 0x4a
	.zero		1
	.zero		1


	//----- nvinfo : EIATTR_EXIT_INSTR_OFFSETS
	.align		4
        /*0058*/ 	.byte	0x04, 0x1c
        /*005a*/ 	.short	(.L_9919 - .L_9918)


	//   ....[0]....
.L_9918:
        /*005c*/ 	.word	0x00000170


	//   ....[1]....
        /*0060*/ 	.word	0x00000790


	//   ....[2]....
        /*0064*/ 	.word	0x000007e0


	//   ....[3]....
        /*0068*/ 	.word	0x00000a30


	//----- nvinfo : EIATTR_MAX_THREADS
	.align		4
.L_9919:
        /*006c*/ 	.byte	0x04, 0x05
        /*006e*/ 	.short	(.L_9921 - .L_9920)
.L_9920:
        /*0070*/ 	.word	0x00000200
        /*0074*/ 	.word	0x00000001
        /*0078*/ 	.word	0x00000001


	//----- nvinfo : EIATTR_CRS_STACK_SIZE
	.align		4
.L_9921:
        /*007c*/ 	.byte	0x04, 0x1e
        /*007e*/ 	.short	(.L_9923 - .L_9922)
.L_9922:
        /*0080*/ 	.word	0x00000000


	//----- nvinfo : EIATTR_CBANK_PARAM_SIZE
	.align		4
.L_9923:
        /*0084*/ 	.byte	0x03, 0x19
        /*0086*/ 	.short	0x0c58


	//----- nvinfo : EIATTR_PARAM_CBANK
	.align		4
        /*0088*/ 	.byte	0x04, 0x0a
        /*008a*/ 	.short	(.L_9925 - .L_9924)
	.align		4
.L_9924:
        /*008c*/ 	.word	index@(.nv.constant0._ZN2at6native55_GLOBAL__N__de093ff9_22_ForeachBinaryOpList_cu_a911ec4325multi_tensor_apply_kernelINS1_18TensorListMetadataILi2EEENS1_24BinaryOpListAlphaFunctorIdLi2ELi2ELi0EEEJSt5minusIdEdEEEvT_T0_DpT1_)
        /*0090*/ 	.short	0x0380
        /*0092*/ 	.short	0x0c58


	//----- nvinfo : EIATTR_SW_WAR
	.align		4
.L_9925:
        /*0094*/ 	.byte	0x04, 0x36
        /*0096*/ 	.short	(.L_9927 - .L_9926)
.L_9926:
        /*0098*/ 	.word	0x00000008
.L_9927:


//--------------------- .nv.info._ZN2at6native55_GLOBAL__N__de093ff9_22_ForeachBinaryOpList_cu_a911ec4325multi_tensor_apply_kernelINS1_18TensorListMetadataILi2EEENS1_24BinaryOpListAlphaFunctorIsLi2ELi2ELi0EEEJSt5minusIsEsEEEvT_T0_DpT1_ --------------------------
	.section	.nv.info._ZN2at6native55_GLOBAL__N__de093ff9_22_ForeachBinaryOpList_cu_a911ec4325multi_tensor_apply_kernelINS1_18TensorListMetadataILi2EEENS1_24BinaryOpListAlphaFunctorIsLi2ELi2ELi0EEEJSt5minusIsEsEEEvT_T0_DpT1_,"",@"SHT_CUDA_INFO"
	.sectionflags	@""
	.align	4


	//----- nvinfo : EIATTR_CUDA_API_VERSION
	.align		4
        /*0000*/ 	.byte	0x04, 0x37
        /*0002*/ 	.short	(.L_9929 - .L_9928)
.L_9928:
        /*0004*/ 	.word	0x00000082


	//----- nvinfo : EIATTR_KPARAM_INFO
	.align		4
.L_9929:
        /*0008*/ 	.byte	0x04, 0x17
        /*000a*/ 	.short	(.L_9931 - .L_9930)
.L_9930:
        /*000c*/ 	.word	0x00000000
        /*0010*/ 	.short	0x0003
        /*0012*/ 	.short	0x0c4a
        /*0014*/ 	.byte	0x00, 0xf0, 0x09, 0x00


	//----- nvinfo : EIATTR_KPARAM_INFO
	.align		4
.L_9931:
        /*0018*/ 	.byte	0x04, 0x17
        /*001a*/ 	.short	(.L_9933 - .L_9932)
.L_9932:
        /*001c*/ 	.word	0x00000000
        /*0020*/ 	.short	0x0002
        /*0022*/ 	.short	0x0c49
        /*0024*/ 	.byte	0x00, 0xf0, 0x05, 0x00


	//----- nvinfo : EIATTR_KPARAM_INFO
	.align		4
.L_9933:
        /*0028*/ 	.byte	0x04, 0x17
        /*002a*/ 	.short	(.L_9935 - .L_9934)
.L_9934:
        /*002c*/ 	.word	0x00000000
        /*0030*/ 	.short	0x0001
        /*0032*/ 	.short	0x0c48
        /*0034*/ 	.byte	0x00, 0xf0, 0x05, 0x00


	//----- nvinfo : EIATTR_KPARAM_INFO
	.align		4
.L_9935:
        /*0038*/ 	.byte	0x04, 0x17
        /*003a*/ 	.short	(.L_9937 - .L_9936)
.L_9936:
        /*003c*/ 	.word	0x00000000
        /*0040*/ 	.short	0x0000
        /*0042*/ 	.short	0x0000
        /*0044*/ 	.byte	0x00, 0xf0, 0x21, 0x31


	//----- nvinfo : EIATTR_SPARSE_MMA_MASK
	.align		4
.L_9937:
        /*0048*/ 	.byte	0x03, 0x50
        /*004a*/ 	.short	0x0000


	//----- nvinfo : EIATTR_MAXREG_COUNT
	.align		4
        /*004c*/ 	.byte	0x03, 0x1b
        /*004e*/ 	.short	0x0080


	//----- nvinfo : EIATTR_MERCURY_ISA_VERSION
	.align		4
        /*0050*/ 	.byte	0x03, 0x5f
        /*0052*/ 	.short	0x0101


	//----- nvinfo : EIATTR_VRC_CTA_INIT_COUNT
	.align		4
        /*0054*/ 	.byte	0x02, 0x4a
	.zero		1
	.zero		1


	//----- nvinfo : EIATTR_EXIT_INSTR_OFFSETS
	.align		4
        /*0058*/ 	.byte	0x04, 0x1c
        /*005a*/ 	.short	(.L_9939 - .L_9938)


	//   ....[0]....
.L_9938:
        /*005c*/ 	.word	0x00000170


	//   ....[1]....
        /*0060*/ 	.word	0x00000760


	//   ....[2]....
        /*0064*/ 	.word	0x000007b0


	//   ....[3]....
        /*0068*/ 	.word	0x00000aa0


	//----- nvinfo : EIATTR_MAX_THREADS
	.align		4
.L_9939:
        /*006c*/ 	.byte	0x04, 0x05
        /*006e*/ 	.short	(.L_9941 - .L_9940)
.L_9940:
        /*0070*/ 	.word	0x00000200
        /*0074*/ 	.word	0x00000001
        /*0078*/ 	.word	0x00000001


	//----- nvinfo : EIATTR_CRS_STACK_SIZE
	.align		4
.L_9941:
        /*007c*/ 	.byte	0x04, 0x1e
        /*007e*/ 	.short	(.L_9943 - .L_9942)
.L_9942:
        /*0080*/ 	.word	0x00000000


	//----- nvinfo : EIATTR_CBANK_PARAM_SIZE
	.align		4
.L_9943:
        /*0084*/ 	.byte	0x03, 0x19
        /*0086*/ 	.short	0x0c4c


	//----- nvinfo : EIATTR_PARAM_CBANK
	.align		4
        /*0088*/ 	.byte	0x04, 0x0a
        /*008a*/ 	.short	(.L_9945 - .L_9944)
	.align		4
.L_9944:
        /*008c*/ 	.word	index@(.nv.constant0._ZN2at6native55_GLOBAL__N__de093ff9_22_ForeachBinaryOpList_cu_a911ec4325multi_tensor_apply_kernelINS1_18TensorListMetadataILi2EEENS1_24BinaryOpListAlphaFunctorIsLi2ELi2ELi0EEEJSt5minusIsEsEEEvT_T0_DpT1_)
        /*0090*/ 	.short	0x0380
        /*0092*/ 	.short	0x0c4c


	//----- nvinfo : EIATTR_SW_WAR
	.align		4
.L_9945:
        /*0094*/ 	.byte	0x04, 0x36
        /*0096*/ 	.short	(.L_9947 - .L_9946)
.L_9946:
        /*0098*/ 	.word	0x00000008
.L_9947:


//--------------------- .nv.info._ZN2at6native55_GLOBAL__N__de093ff9_22_ForeachBinaryOpList_cu_a911ec4325multi_tensor_apply_kernelINS1_18TensorListMetadataILi2EEENS1_24BinaryOpListAlphaFunctorIlLi2ELi2ELi0EEEJSt5minusIlElEEEvT_T0_DpT1_ --------------------------
	.section	.nv.info._ZN2at6native55_GLOBAL__N__de093ff9_22_ForeachBinaryOpList_cu_a911ec4325multi_tensor_apply_kernelINS1_18TensorListMetadataILi2EEENS1_24BinaryOpListAlphaFunctorIlLi2ELi2ELi0EEEJSt5minusIlElEEEvT_T0_DpT1_,"",@"SHT_CUDA_INFO"
	.sectionflags	@""
	.align	4


	//----- nvinfo : EIATTR_CUDA_API_VERSION
	.align		4
        /*0000*/ 	.byte	0x04, 0x37
        /*0002*/ 	.short	(.L_9949 - .L_9948)
.L_9948:
        /*0004*/ 	.word	0x00000082


	//----- nvinfo : EIATTR_KPARAM_INFO
	.align		4
.L_9949:
        /*0008*/ 	.byte	0x04, 0x17
        /*000a*/ 	.short	(.L_9951 - .L_9950)
.L_9950:
        /*000c*/ 	.word	0x00000000
        /*0010*/ 	.short	0x0003
        /*0012*/ 	.short	0x0c50
        /*0014*/ 	.byte	0x00, 0xf0, 0x21, 0x00


	//----- nvinfo : EIATTR_KPARAM_INFO
	.align		4
.L_9951:
        /*0018*/ 	.byte	0x04, 0x17
        /*001a*/ 	.short	(.L_9953 - .L_9952)
.L_9952:
        /*001c*/ 	.word	0x00000000
        /*0020*/ 	.short	0x0002
        /*0022*/ 	.short	0x0c49
        /*0024*/ 	.byte	0x00, 0xf0, 0x05, 0x00


	//----- nvinfo : EIATTR_KPARAM_INFO
	.align		4
.L_9953:
        /*0028*/ 	.byte	0x04, 0x17
        /*002a*/ 	.short	(.L_9955 - .L_9954)
.L_9954:
        /*002c*/ 	.word	0x00000000
        /*0030*/ 	.short	0x0001
        /*0032*/ 	.short	0x0c48
        /*0034*/ 	.byte	0x00, 0xf0, 0x05, 0x00


	//----- nvinfo : EIATTR_KPARAM_INFO
	.align		4
.L_9955:
        /*0038*/ 	.byte	0x04, 0x17
        /*003a*/ 	.short	(.L_9957 - .L_9956)
.L_9956:
        /*003c*/ 	.word	0x00000000
        /*0040*/ 	.short	0x0000
        /*0042*/ 	.short	0x0000
        /*0044*/ 	.byte	0x00, 0xf0, 0x21, 0x31


	//----- nvinfo : EIATTR_SPARSE_MMA_MASK
	.align		4
.L_9957:
        /*0048*/ 	.byte	0x03, 0x50
        /*004a*/ 	.short	0x0000


	//----- nvinfo : EIATTR_MAXREG_COUNT
	.align		4
        /*004c*/ 	.byte	0x03, 0x1b
        /*004e*/ 	.short	0x0080


	//----- nvinfo : EIATTR_MERCURY_ISA_VERSION
	.align		4
        /*0050*/ 	.byte	0x03, 0x5f
        /*0052*/ 	.short	0x0101


	//----- nvinfo : EIATTR_VRC_CTA_INIT_COUNT
	.align		4
        /*0054*/ 	.byte	0x02, 0x4a
	.zero		1
	.zero		1


	//----- nvinfo : EIATTR_EXIT_INSTR_OFFSETS
	.align		4
        /*0058*/ 	.byte	0x04, 0x1c
        /*005a*/ 	.short	(.L_9959 - .L_9958)


	//   ....[0]....
.L_9958:
        /*005c*/ 	.word	0x00000170


	//   ....[1]....
        /*0060*/ 	.word	0x000008c0


	//   ....[2]....
        /*0064*/ 	.word	0x00000910


	//   ....[3]....
        /*0068*/ 	.word	0x00000c30


	//----- nvinfo : EIATTR_MAX_THREADS
	.align		4
.L_9959:
        /*006c*/ 	.byte	0x04, 0x05
        /*006e*/ 	.short	(.L_9961 - .L_9960)
.L_9960:
        /*0070*/ 	.word	0x00000200
        /*0074*/ 	.word	0x00000001
        /*0078*/ 	.word	0x00000001


	//----- nvinfo : EIATTR_CRS_STACK_SIZE
	.align		4
.L_9961:
        /*007c*/ 	.byte	0x04, 0x1e
        /*007e*/ 	.short	(.L_9963 - .L_9962)
.L_9962:
        /*0080*/ 	.word	0x00000000


	//----- nvinfo : EIATTR_CBANK_PARAM_SIZE
	.align		4
.L_9963:
        /*0084*/ 	.byte	0x03, 0x19
        /*0086*/ 	.short	0x0c58


	//----- nvinfo : EIATTR_PARAM_CBANK
	.align		4
        /*0088*/ 	.byte	0x04, 0x0a
        /*008a*/ 	.short	(.L_9965 - .L_9964)
	.align		4
.L_9964:
        /*008c*/ 	.word	index@(.nv.constant0._ZN2at6native55_GLOBAL__N__de093ff9_22_ForeachBinaryOpList_cu_a911ec4325multi_tensor_apply_kernelINS1_18TensorListMetadataILi2EEENS1_24BinaryOpListAlphaFunctorIlLi2ELi2ELi0EEEJSt5minusIlElEEEvT_T0_DpT1_)
        /*0090*/ 	.short	0x0380
        /*0092*/ 	.short	0x0c58


	//----- nvinfo : EIATTR_SW_WAR
	.align		4
.L_9965:
        /*0094*/ 	.byte	0x04, 0x36
        /*0096*/ 	.short	(.L_9967 - .L_9966)
.L_9966:
        /*0098*/ 	.word	0x00000008
.L_9967:


//--------------------- .nv.info._ZN2at6native55_GLOBAL__N__de093ff9_22_ForeachBinaryOpList_cu_a911ec4325multi_tensor_apply_kernelINS1_18TensorListMetadataILi2EEENS1_24BinaryOpListAlphaFunctorIiLi2ELi2ELi0EEEJSt5minusIiEiEEEvT_T0_DpT1_ --------------------------
	.section	.nv.info._ZN2at6native55_GLOBAL__N__de093ff9_22_ForeachBinaryOpList_cu_a911ec4325multi_tensor_apply_kernelINS1_18TensorListMetadataILi2EEENS1_24BinaryOpListAlphaFunctorIiLi2ELi2ELi0EEEJSt5minusIiEiEEEvT_T0_DpT1_,"",@"SHT_CUDA_INFO"
	.sectionflags	@""
	.align	4


	//----- nvinfo : EIATTR_CUDA_API_VERSION
	.align		4
        /*0000*/ 	.byte	0x04, 0x37
        /*0002*/ 	.short	(.L_9969 - .L_9968)
.L_9968:
        /*0004*/ 	.word	0x00000082


	//----- nvinfo : EIATTR_KPARAM_INFO
	.align		4
.L_9969:
        /*0008*/ 	.byte	0x04, 0x17
        /*000a*/ 	.short	(.L_9971 - .L_9970)
.L_9970:
        /*000c*/ 	.word	0x00000000
        /*0010*/ 	.short	0x0003
        /*0012*/ 	.short	0x0c4c
        /*0014*/ 	.byte	0x00, 0xf0, 0x11, 0x00


	//----- nvinfo : EIATTR_KPARAM_INFO
	.align		4
.L_9971:
        /*0018*/ 	.byte	0x04, 0x17
        /*001a*/ 	.short	(.L_9973 - .L_9972)
.L_9972:
        /*001c*/ 	.word	0x00000000
        /*0020*/ 	.short	0x0002
        /*0022*/ 	.short	0x0c49
        /*0024*/ 	.byte	0x00, 0xf0, 0x05, 0x00


	//----- nvinfo : EIATTR_KPARAM_INFO
	.align		4
.L_9973:
        /*0028*/ 	.byte	0x04, 0x17
        /*002a*/ 	.short	(.L_9975 - .L_9974)
.L_9974:
        /*002c*/ 	.word	0x00000000
        /*0030*/ 	.short	0x0001
        /*0032*/ 	.short	0x0c48
        /*0034*/ 	.byte	0x00, 0xf0, 0x05, 0x00


	//----- nvinfo : EIATTR_KPARAM_INFO
	.align		4
.L_9975:
        /*0038*/ 	.byte	0x04, 0x17
        /*003a*/ 	.short	(.L_9977 - .L_9976)
.L_9976:
        /*003c*/ 	.word	0x00000000
        /*0040*/ 	.short	0x0000
        /*0042*/ 	.short	0x0000
        /*0044*/ 	.byte	0x00, 0xf0, 0x21, 0x31


	//----- nvinfo : EIATTR_SPARSE_MMA_MASK
	.align		4
.L_9977:
        /*0048*/ 	.byte	0x03, 0x50
        /*004a*/ 	.short	0x0000


	//----- nvinfo : EIATTR_MAXREG_COUNT
	.align		4
        /*004c*/ 	.byte	0x03, 0x1b
        /*004e*/ 	.short	0x0080


	//----- nvinfo : EIATTR_MERCURY_ISA_VERSION
	.align		4
        /*0050*/ 	.byte	0x03, 0x5f
        /*0052*/ 	.short	0x0101


	//----- nvinfo : EIATTR_VRC_CTA_INIT_COUNT
	.align		4
        /*0054*/ 	.byte	0x02, 0x4a
	.zero		1
	.zero		1


	//----- nvinfo : EIATTR_EXIT_INSTR_OFFSETS
	.align		4
        /*0058*/ 	.byte	0x04, 0x1c
        /*005a*/ 	.short	(.L_9979 - .L_9978)


	//   ....[0]....
.L_9978:
        /*005c*/ 	.word	0x00000170


	//   ....[1]....
        /*0060*/ 	.word	0x00000630


	//   ....[2]....
        /*0064*/ 	.word	0x00000680


	//   ....[3]....
        /*0068*/ 	.word	0x00000860


	//----- nvinfo : EIATTR_MAX_THREADS
	.align		4
.L_9979:
        /*006c*/ 	.byte	0x04, 0x05
        /*006e*/ 	.short	(.L_9981 - .L_9980)
.L_9980:
        /*0070*/ 	.word	0x00000200
        /*0074*/ 	.word	0x00000001
        /*0078*/ 	.word	0x00000001


	//----- nvinfo : EIATTR_CRS_STACK_SIZE
	.align		4
.L_9981:
        /*007c*/ 	.byte	0x04, 0x1e
        /*007e*/ 	.short	(.L_9983 - .L_9982)
.L_9982:
        /*0080*/ 	.word	0x00000000


	//----- nvinfo : EIATTR_CBANK_PARAM_SIZE
	.align		4
.L_9983:
        /*0084*/ 	.byte	0x03, 0x19
        /*0086*/ 	.short	0x0c50


	//----- nvinfo : EIATTR_PARAM_CBANK
	.align		4
        /*0088*/ 	.byte	0x04, 0x0a
        /*008a*/ 	.short	(.L_9985 - .L_9984)
	.align		4
.L_9984:
        /*008c*/ 	.word	index@(.nv.constant0._ZN2at6native55_GLOBAL__N__de093ff9_22_ForeachBinaryOpList_cu_a911ec4325multi_tensor_apply_kernelINS1_18TensorListMetadataILi2EEENS1_24BinaryOpListAlphaFunctorIiLi2ELi2ELi0EEEJSt5minusIiEiEEEvT_T0_DpT1_)
        /*0090*/ 	.short	0x0380
        /*0092*/ 	.short	0x0c50


	//----- nvinfo : EIATTR_SW_WAR
	.align		4
.L_9985:
        /*0094*/ 	.byte	0x04, 0x36
        /*0096*/ 	.short	(.L_9987 - .L_9986)
.L_9986:
        /*0098*/ 	.word	0x00000008
.L_9987:


//--------------------- .nv.info._ZN2at6native55_GLOBAL__N__de093ff9_22_ForeachBinaryOpList_cu_a911ec4325multi_tensor_apply_kernelINS1_18TensorListMetadataILi2EEENS1_24BinaryOpListAlphaFunctorIaLi2ELi2ELi0EEEJSt5minusIaEaEEEvT_T0_DpT1_ --------------------------
	.section	.nv.info._ZN2at6native55_GLOBAL__N__de093ff9_22_ForeachBinaryOpList_cu_a911ec4325multi_tensor_apply_kernelINS1_18TensorListMetadataILi2EEENS1_24BinaryOpListAlphaFunctorIaLi2ELi2ELi0EEEJSt5minusIaEaEEEvT_T0_DpT1_,"",@"SHT_CUDA_INFO"
	.sectionflags	@""
	.align	4


	//----- nvinfo : EIATTR_CUDA_API_VERSION
	.align		4
        /*0000*/ 	.byte	0x04, 0x37
        /*0002*/ 	.short	(.L_9989 - .L_9988)
.L_9988:
        /*0004*/ 	.word	0x00000082


	//----- nvinfo : EIATTR_KPARAM_INFO
	.align		4
.L_9989:
        /*0008*/ 	.byte	0x04, 0x17
        /*000a*/ 	.short	(.L_9991 - .L_9990)
.L_9990:
        /*000c*/ 	.word	0x00000000
        /*0010*/ 	.short	0x0003
        /*0012*/ 	.short	0x0c4a
        /*0014*/ 	.byte	0x00, 0xf0, 0x05, 0x00


	//----- nvinfo : EIATTR_KPARAM_INFO
	.align		4
.L_9991:
        /*0018*/ 	.byte	0x04, 0x17
        /*001a*/ 	.short	(.L_9993 - .L_9992)
.L_9992:
        /*001c*/ 	.word	0x00000000
        /*0020*/ 	.short	0x0002
        /*0022*/ 	.short	0x0c49
        /*0024*/ 	.byte	0x00, 0xf0, 0x05, 0x00


	//----- nvinfo : EIATTR_KPARAM_INFO
	.align		4
.L_9993:
        /*0028*/ 	.byte	0x04, 0x17
        /*002a*/ 	.short	(.L_9995 - .L_9994)
.L_9994:
        /*002c*/ 	.word	0x00000000
        /*0030*/ 	.short	0x0001
        /*0032*/ 	.short	0x0c48
        /*0034*/ 	.byte	0x00, 0xf0, 0x05, 0x00


	//----- nvinfo : EIATTR_KPARAM_INFO
	.align		4
.L_9995:
        /*0038*/ 	.byte	0x04, 0x17
        /*003a*/ 	.short	(.L_9997 - .L_9996)
.L_9996:
        /*003c*/ 	.word	0x00000000
        /*0040*/ 	.short	0x0000
        /*0042*/ 	.short	0x0000
        /*0044*/ 	.byte	0x00, 0xf0, 0x21, 0x31


	//----- nvinfo : EIATTR_SPARSE_MMA_MASK
	.align		4
.L_9997:
        /*0048*/ 	.byte	0x03, 0x50
        /*004a*/ 	.short	0x0000


	//----- nvinfo : EIATTR_MAXREG_COUNT
	.align		4
        /*004c*/ 	.byte	0x03, 0x1b
        /*004e*/ 	.short	0x0080


	//----- nvinfo : EIATTR_MERCURY_ISA_VERSION
	.align		4
        /*0050*/ 	.byte	0x03, 0x5f
        /*0052*/ 	.short	0x0101


	//----- nvinfo : EIATTR_VRC_CTA_INIT_COUNT
	.align		4
        /*0054*/ 	.byte	0x02, 0x4a
	.zero		1
	.zero		1


	//----- nvinfo : EIATTR_EXIT_INSTR_OFFSETS
	.align		4
        /*0058*/ 	.byte	0x04, 0x1c
        /*005a*/ 	.short	(.L_9999 - .L_9998)


	//   ....[0]....
.L_9998:
        /*005c*/ 	.word	0x00000170


	//   ....[1]....
        /*0060*/ 	.word	0x000008c0


	//   ....[2]....
        /*0064*/ 	.word	0x00000910


	//   ....[3]....
        /*0068*/ 	.word	0x00000c60


	//----- nvinfo : EIATTR_MAX_THREADS
	.align		4
.L_9999:
        /*006c*/ 	.byte	0x04, 0x05
        /*006e*/ 	.short	(.L_10001 - .L_10000)
.L_10000:
        /*0070*/ 	.word	0x00000200
        /*0074*/ 	.word	0x00000001
        /*0078*/ 	.word	0x00000001


	//----- nvinfo : EIATTR_CRS_STACK_SIZE
	.align		4
.L_10001:
        /*007c*/ 	.byte	0x04, 0x1e
        /*007e*/ 	.short	(.L_10003 - .L_10002)
.L_10002:
        /*0080*/ 	.word	0x00000000


	//----- nvinfo : EIATTR_CBANK_PARAM_SIZE
	.align		4
.L_10003:
        /*0084*/ 	.byte	0x03, 0x19
        /*0086*/ 	.short	0x0c4b


	//----- nvinfo : EIATTR_PARAM_CBANK
	.align		4
        /*0088*/ 	.byte	0x04, 0x0a
        /*008a*/ 	.short	(.L_10005 - .L_10004)
	.align		4
.L_10004:
        /*008c*/ 	.word	index@(.nv.constant0._ZN2at6native55_GLOBAL__N__de093ff9_22_ForeachBinaryOpList_cu_a911ec4325multi_tensor_apply_kernelINS1_18TensorListMetadataILi2EEENS1_24BinaryOpListAlphaFunctorIaLi2ELi2ELi0EEEJSt5minusIaEaEEEvT_T0_DpT1_)
        /*0090*/ 	.short	0x0380
        /*0092*/ 	.short	0x0c4b


	//----- nvinfo : EIATTR_SW_WAR
	.align		4
.L_10005:
        /*0094*/ 	.byte	0x04, 0x36
        /*0096*/ 	.short	(.L_10007 - .L_10006)
.L_10006:
        /*0098*/ 	.word	0x00000008
.L_10007:


//--------------------- .nv.info._ZN2at6native55_GLOBAL__N__de093ff9_22_ForeachBinaryOpList_cu_a911ec4325multi_tensor_apply_kernelINS1_18TensorListMetadataILi2EEENS1_24BinaryOpListAlphaFunctorIhLi2ELi2ELi0EEEJSt5minusIhEhEEEvT_T0_DpT1_ --------------------------
	.section	.nv.info._ZN2at6native55_GLOBAL__N__de093ff9_22_ForeachBinaryOpList_cu_a911ec4325multi_tensor_apply_kernelINS1_18TensorListMetadataILi2EEENS1_24BinaryOpListAlphaFunctorIhLi2ELi2ELi0EEEJSt5minusIhEhEEEvT_T0_DpT1_,"",@"SHT_CUDA_INFO"
	.sectionflags	@""
	.align	4


	//----- nvinfo : EIATTR_CUDA_API_VERSION
	.align		4
        /*0000*/ 	.byte	0x04, 0x37
        /*0002*/ 	.short	(.L_10009 - .L_10008)
.L_10008:
        /*0004*/ 	.word	0x00000082


	//----- nvinfo : EIATTR_KPARAM_INFO
	.align		4
.L_10009:
        /*0008*/ 	.byte	0x04, 0x17
        /*000a*/ 	.short	(.L_10011 - .L_10010)
.L_10010:
        /*000c*/ 	.word	0x00000000
        /*0010*/ 	.short	0x0003
        /*0012*/ 	.short	0x0c4a
        /*0014*/ 	.byte	0x00, 0xf0, 0x05, 0x00


	//----- nvinfo : EIATTR_KPARAM_INFO
	.align		4
.L_10011:
        /*0018*/ 	.byte	0x04, 0x17
        /*001a*/ 	.short	(.L_10013 - .L_10012)
.L_10012:
        /*001c*/ 	.word	0x00000000
        /*0020*/ 	.short	0x0002
        /*0022*/ 	.short	0x0c49
        /*0024*/ 	.byte	0x00, 0xf0, 0x05, 0x00


	//----- nvinfo : EIATTR_KPARAM_INFO
	.align		4
.L_10013:
        /*0028*/ 	.byte	0x04, 0x17
        /*002a*/ 	.short	(.L_10015 - .L_10014)
.L_10014:
        /*002c*/ 	.word	0x00000000
        /*0030*/ 	.short	0x0001
        /*0032*/ 	.short	0x0c48
        /*0034*/ 	.byte	0x00, 0xf0, 0x05, 0x00


	//----- nvinfo : EIATTR_KPARAM_INFO
	.align		4
.L_10015:
        /*0038*/ 	.byte	0x04, 0x17
        /*003a*/ 	.short	(.L_10017 - .L_10016)
.L_10016:
        /*003c*/ 	.word	0x00000000
        /*0040*/ 	.short	0x0000
        /*0042*/ 	.short	0x0000
        /*0044*/ 	.byte	0x00, 0xf0, 0x21, 0x31


	//----- nvinfo : EIATTR_SPARSE_MMA_MASK
	.align		4
.L_10017:
        /*0048*/ 	.byte	0x03, 0x50
        /*004a*/ 	.short	0x0000


	//----- nvinfo : EIATTR_MAXREG_COUNT
	.align		4
        /*004c*/ 	.byte	0x03, 0x1b
        /*004e*/ 	.short	0x0080


	//----- nvinfo : EIATTR_MERCURY_ISA_VERSION
	.align		4
        /*0050*/ 	.byte	0x03, 0x5f
        /*0052*/ 	.short	0x0101


	//----- nvinfo : EIATTR_VRC_CTA_INIT_COUNT
	.align		4
        /*0054*/ 	.byte	0x02, 0x4a
	.zero		1
	.zero		1


	//----- nvinfo : EIATTR_EXIT_INSTR_OFFSETS
	.align		4
        /*0058*/ 	.byte	0x04, 0x1c
        /*005a*/ 	.short	(.L_10019 - .L_10018)


	//   ....[0]....
.L_10018:
        /*005c*/ 	.word	0x00000170


	//   ....[1]....
        /*0060*/ 	.word	0x000008e0


	//   ....[2]....
        /*0064*/ 	.word	0x00000930


	//   ....[3]....
        /*0068*/ 	.word	0x00000c90


	//----- nvinfo : EIATTR_MAX_THREADS
	.align		4
.L_10019:
        /*006c*/ 	.byte	0x04, 0x05
        /*006e*/ 	.short	(.L_10021 - .L_10020)
.L_10020:
        /*0070*/ 	.word	0x00000200
        /*0074*/ 	.word	0x00000001
        /*0078*/ 	.word	0x00000001


	//----- nvinfo : EIATTR_CRS_STACK_SIZE
	.align		4
.L_10021:
        /*007c*/ 	.byte	0x04, 0x1e
        /*007e*/ 	.short	(.L_10023 - .L_10022)
.L_10022:
        /*0080*/ 	.word	0x00000000


	//----- nvinfo : EIATTR_CBANK_PARAM_SIZE
	.align		4
.L_10023:
        /*0084*/ 	.byte	0x03, 0x19
        /*0086*/ 	.short	0x0c4b


	//----- nvinfo : EIATTR_PARAM_CBANK
	.align		4
        /*0088*/ 	.byte	0x04, 0x0a
        /*008a*/ 	.short	(.L_10025 - .L_10024)
	.align		4
.L_10024:
        /*008c*/ 	.word	index@(.nv.constant0._ZN2at6native55_GLOBAL__N__de093ff9_22_ForeachBinaryOpList_cu_a911ec4325multi_tensor_apply_kernelINS1_18TensorListMetadataILi2EEENS1_24BinaryOpListAlphaFunctorIhLi2ELi2ELi0EEEJSt5minusIhEhEEEvT_T0_DpT1_)
        /*0090*/ 	.short	0x0380
        /*0092*/ 	.short	0x0c4b


	//----- nvinfo : EIATTR_SW_WAR
	.align		4
.L_10025:
        /*0094*/ 	.byte	0x04, 0x36
        /*0096*/ 	.short	(.L_10027 - .L_10026)
.L_10026:
        /*0098*/ 	.word	0x00000008
.L_10027:


//--------------------- .nv.info._ZN2at6native55_GLOBAL__N__de093ff9_22_ForeachBinaryOpList_cu_a911ec4325multi_tensor_apply_kernelINS1_18TensorListMetadataILi3EEENS1_24BinaryOpListAlphaFunctorIN3c104HalfELi3ELi2ELi2EEEJSt4plusIfEfEEEvT_T0_DpT1_ --------------------------
	.section	.nv.info._ZN2at6native55_GLOBAL__N__de093ff9_22_ForeachBinaryOpList_cu_a911ec4325multi_tensor_apply_kernelINS1_18TensorListMetadataILi3EEENS1_24BinaryOpListAlphaFunctorIN3c104HalfELi3ELi2ELi2EEEJSt4plusIfEfEEEvT_T0_DpT1_,"",@"SHT_CUDA_INFO"
	.sectionflags	@""
	.align	4


	//----- nvinfo : EIATTR_CUDA_API_VERSION
	.align		4
        /*0000*/ 	.byte	0x04, 0x37
        /*0002*/ 	.short	(.L_10029 - .L_10028)
.L_10028:
        /*0004*/ 	.word	0x00000082


	//----- nvinfo : EIATTR_KPARAM_INFO
	.align		4
.L_10029:
        /*0008*/ 	.byte	0x04, 0x17
        /*000a*/ 	.short	(.L_10031 - .L_10030)
.L_10030:
        /*000c*/ 	.word	0x00000000
        /*0010*/ 	.short	0x0003
        /*0012*/ 	.short	0x0c4c
        /*0014*/ 	.byte	0x00, 0xf0, 0x11, 0x00


	//----- nvinfo : EIATTR_KPARAM_INFO
	.align		4
.L_10031:
        /*0018*/ 	.byte	0x04, 0x17
        /*001a*/ 	.short	(.L_10033 - .L_10032)
.L_10032:
        /*001c*/ 	.word	0x00000000
        /*0020*/ 	.short	0x0002
        /*0022*/ 	.short	0x0c49
        /*0024*/ 	.byte	0x00, 0xf0, 0x05, 0x00


	//----- nvinfo : EIATTR_KPARAM_INFO
	.align		4
.L_10033:
        /*0028*/ 	.byte	0x04, 0x17
        /*002a*/ 	.short	(.L_10035 - .L_10034)
.L_10034:
        /*002c*/ 	.word	0x00000000
        /*0030*/ 	.short	0x0001
        /*0032*/ 	.short	0x0c48
        /*0034*/ 	.byte	0x00, 0xf0, 0x05, 0x00


	//----- nvinfo : EIATTR_KPARAM_INFO
	.align		4
.L_10035:
        /*0038*/ 	.byte	0x04, 0x17
        /*003a*/ 	.short	(.L_10037 - .L_10036)
.L_10036:
        /*003c*/ 	.word	0x00000000
        /*0040*/ 	.short	0x0000
        /*0042*/ 	.short	0x0000
        /*0044*/ 	.byte	0x00, 0xf0, 0x21, 0x31


	//----- nvinfo : EIATTR_SPARSE_MMA_MASK
	.align		4
.L_10037:
        /*0048*/ 	.byte	0x03, 0x50
        /*004a*/ 	.short	0x0000


	//----- nvinfo : EIATTR_MAXREG_COUNT
	.align		4
        /*004c*/ 	.byte	0x03, 0x1b
        /*004e*/ 	.short	0x0080


	//----- nvinfo : EIATTR_MERCURY_ISA_VERSION
	.align		4
        /*0050*/ 	.byte	0x03, 0x5f
        /*0052*/ 	.short	0x0101


	//----- nvinfo : EIATTR_VRC_CTA_INIT_COUNT
	.align		4
        /*0054*/ 	.byte	0x02, 0x4a
	.zero		1
	.zero		1


	//----- nvinfo : EIATTR_EXIT_INSTR_OFFSETS
	.align		4
        /*0058*/ 	.byte	0x04, 0x1c
        /*005a*/ 	.short	(.L_10039 - .L_10038)


	//   ....[0]....
.L_10038:
        /*005c*/ 	.word	0x000001a0


	//   ....[1]....
        /*0060*/ 	.word	0x00000750


	//   ....[2]....
        /*0064*/ 	.word	0x000007a0


	//   ....[3]....
        /*0068*/ 	.word	0x00000a00


	//----- nvinfo : EIATTR_MAX_THREADS
	.align		4
.L_10039:
        /*006c*/ 	.byte	0x04, 0x05
        /*006e*/ 	.short	(.L_10041 - .L_10040)
.L_10040:
        /*0070*/ 	.word	0x00000200
        /*0074*/ 	.word	0x00000001
        /*0078*/ 	.word	0x00000001


	//----- nvinfo : EIATTR_CRS_STACK_SIZE
	.align		4
.L_10041:
        /*007c*/ 	.byte	0x04, 0x1e
        /*007e*/ 	.short	(.L_10043 - .L_10042)
.L_10042:
        /*0080*/ 	.word	0x00000000


	//----- nvinfo : EIATTR_CBANK_PARAM_SIZE
	.align		4
.L_10043:
        /*0084*/ 	.byte	0x03, 0x19
        /*0086*/ 	.short	0x0c50


	//----- nvinfo : EIATTR_PARAM_CBANK
	.align		4
        /*0088*/ 	.byte	0x04, 0x0a
        /*008a*/ 	.short	(.L_10045 - .L_10044)
	.align		4
.L_10044:
        /*008c*/ 	.word	index@(.nv.constant0._ZN2at6native55_GLOBAL__N__de093ff9_22_ForeachBinaryOpList_cu_a911ec4325multi_tensor_apply_kernelINS1_18TensorListMetadataILi3EEENS1_24BinaryOpListAlphaFunctorIN3c104HalfELi3ELi2ELi2EEEJSt4plusIfEfEEEvT_T0_DpT1_)
        /*0090*/ 	.short	0x0380
        /*0092*/ 	.short	0x0c50


	//----- nvinfo : EIATTR_SW_WAR
	.align		4
.L_10045:
        /*0094*/ 	.byte	0x04, 0x36
        /*0096*/ 	.short	(.L_10047 - .L_10046)
.L_10046:
        /*0098*/ 	.word	0x00000008
.L_10047:


//--------------------- .nv.info._ZN2at6native55_GLOBAL__N__de093ff9_22_ForeachBinaryOpList_cu_a911ec4325multi_tensor_apply_kernelINS1_18TensorListMetadataILi3EEENS1_24BinaryOpListAlphaFunctorIN3c108BFloat16ELi3ELi2ELi2EEEJSt4plusIfEfEEEvT_T0_DpT1_ --------------------------
	.section	.nv.info._ZN2at6native55_GLOBAL__N__de093ff9_22_ForeachBinaryOpList_cu_a911ec4325multi_tensor_apply_kernelINS1_18TensorListMetadataILi3EEENS1_24BinaryOpListAlphaFunctorIN3c108BFloat16ELi3ELi2ELi2EEEJSt4plusIfEfEEEvT_T0_DpT1_,"",@"SHT_CUDA_INFO"
	.sectionflags	@""
	.align	4


	//----- nvinfo : EIATTR_CUDA_API_VERSION
	.align		4
        /*0000*/ 	.byte	0x04, 0x37
        /*0002*/ 	.short	(.L_10049 - .L_10048)
.L_10048:
        /*0004*/ 	.word	0x00000082


	//----- nvinfo : EIATTR_KPARAM_INFO
	.align		4
.L_10049:
        /*0008*/ 	.byte	0x04, 0x17
        /*000a*/ 	.short	(.L_10051 - .L_10050)
.L_10050:
        /*000c*/ 	.word	0x00000000
        /*0010*/ 	.short	0x0003
        /*0012*/ 	.short	0x0c4c
        /*0014*/ 	.byte	0x00, 0xf0, 0x11, 0x00


	//----- nvinfo : EIATTR_KPARAM_INFO
	.align		4
.L_10051:
        /*0018*/ 	.byte	0x04, 0x17
        /*001a*/ 	.short	(.L_10053 - .L_10052)
.L_10052:
        /*001c*/ 	.word	0x00000000
        /*0020*/ 	.short	0x0002
        /*0022*/ 	.short	0x0c49
        /*0024*/ 	.byte	0x00, 0xf0, 0x05, 0x00


	//----- nvinfo : EIATTR_KPARAM_INFO
	.align		4
.L_10053:
        /*0028*/ 	.byte	0x04, 0x17
        /*002a*/ 	.short	(.L_10055 - .L_10054)
.L_10054:
        /*002c*/ 	.word	0x00000000
        /*0030*/ 	.short	0x0001
        /*0032*/ 	.short	0x0c48
        /*0034*/ 	.byte	0x00, 0xf0, 0x05, 0x00


	//----- nvinfo : EIATTR_KPARAM_INFO
	.align		4
.L_10055:
        /*0038*/ 	.byte	0x04, 0x17
        /*003a*/ 	.short	(.L_10057 - .L_10056)
.L_10056:
        /*003c*/ 	.word	0x00000000
        /*0040*/ 	.short	0x0000
        /*0042*/ 	.short	0x0000
        /*0044*/ 	.byte	0x00, 0xf0, 0x21, 0x31


	//----- nvinfo : EIATTR_SPARSE_MMA_MASK
	.align		4
.L_10057:
        /*0048*/ 	.byte	0x03, 0x50
        /*004a*/ 	.short	0x0000


	//----- nvinfo : EIATTR_MAXREG_COUNT
	.align		4
        /*004c*/ 	.byte	0x03, 0x1b
        /*004e*/ 	.short	0x0080


	//----- nvinfo : EIATTR_MERCURY_ISA_VERSION
	.align		4
        /*0050*/ 	.byte	0x03, 0x5f
        /*0052*/ 	.short	0x0101


	//----- nvinfo : EIATTR_VRC_CTA_INIT_COUNT
	.align		4
        /*0054*/ 	.byte	0x02, 0x4a
	.zero		1
	.zero		1


	//----- nvinfo : EIATTR_EXIT_INSTR_OFFSETS
	.align		4
        /*0058*/ 	.byte	0x04, 0x1c
        /*005a*/ 	.short	(.L_10059 - .L_10058)


	//   ....[0]....
.L_10058:
        /*005c*/ 	.word	0x000001a0


	//   ....[1]....
        /*0060*/ 	.word	0x00000750


	//   ....[2]....
        /*0064*/ 	.word	0x000007a0


	//   ....[3]....
        /*0068*/ 	.word	0x00000a40


	//----- nvinfo : EIATTR_MAX_THREADS
	.align		4
.L_10059:
        /*006c*/ 	.byte	0x04, 0x05
        /*006e*/ 	.short	(.L_10061 - .L_10060)
.L_10060:
        /*0070*/ 	.word	0x00000200
        /*0074*/ 	.word	0x00000001
        /*0078*/ 	.word	0x00000001


	//----- nvinfo : EIATTR_CRS_STACK_SIZE
	.align		4
.L_10061:
        /*007c*/ 	.byte	0x04, 0x1e
        /*007e*/ 	.short	(.L_10063 - .L_10062)
.L_10062:
        /*0080*/ 	.word	0x00000000


	//----- nvinfo : EIATTR_CBANK_PARAM_SIZE
	.align		4
.L_10063:
        /*0084*/ 	.byte	0x03, 0x19
        /*0086*/ 	.short	0x0c50


	//----- nvinfo : EIATTR_PARAM_CBANK
	.align		4
        /*0088*/ 	.byte	0x04, 0x0a
        /*008a*/ 	.short	(.L_10065 - .L_10064)
	.align		4
.L_10064:
        /*008c*/ 	.word	index@(.nv.constant0._ZN2at6native55_GLOBAL__N__de093ff9_22_ForeachBinaryOpList_cu_a911ec4325multi_tensor_apply_kernelINS1_18TensorListMetadataILi3EEENS1_24BinaryOpListAlphaFunctorIN3c108BFloat16ELi3ELi2ELi2EEEJSt4plusIfEfEEEvT_T0_DpT1_)
        /*0090*/ 	.short	0x0380
        /*0092*/ 	.short	0x0c50


	//----- nvinfo : EIATTR_SW_WAR
	.align		4
.L_10065:
        /*0094*/ 	.byte	0x04, 0x36
        /*0096*/ 	.short	(.L_10067 - .L_10066)
.L_10066:
        /*0098*/ 	.word	0x00000008
.L_10067:


//--------------------- .nv.info._ZN2at6native55_GLOBAL__N__de093ff9_22_ForeachBinaryOpList_cu_a911ec4325multi_tensor_apply_kernelINS1_18TensorListMetadataILi3EEENS1_24BinaryOpListAlphaFunctorIbLi3ELi2ELi2EEEJSt4plusIbEbEEEvT_T0_DpT1_ --------------------------
	.section	.nv.info._ZN2at6native55_GLOBAL__N__de093ff9_22_ForeachBinaryOpList_cu_a911ec4325multi_tensor_apply_kernelINS1_18TensorListMetadataILi3EEENS1_24BinaryOpListAlphaFunctorIbLi3ELi2ELi2EEEJSt4plusIbEbEEEvT_T0_DpT1_,"",@"SHT_CUDA_INFO"
	.sectionflags	@""
	.align	4


	//----- nvinfo : EIATTR_CUDA_API_VERSION
	.align		4
        /*0000*/ 	.byte	0x04, 0x37
        /*0002*/ 	.short	(.L_10069 - .L_10068)
.L_10068:
        /*0004*/ 	.word	0x00000082


	//----- nvinfo : EIATTR_KPARAM_INFO
	.align		4
.L_10069:
        /*0008*/ 	.byte	0x04, 0x17
        /*000a*/ 	.short	(.L_10071 - .L_10070)
.L_10070:
        /*000c*/ 	.word	0x00000000
        /*0010*/ 	.short	0x0003
        /*0012*/ 	.short	0x0c4a
        /*0014*/ 	.byte	0x00, 0xf0, 0x05, 0x00


	//----- nvinfo : EIATTR_KPARAM_INFO
	.align		4
.L_10071:
        /*0018*/ 	.byte	0x04, 0x17
        /*001a*/ 	.short	(.L_10073 - .L_10072)
.L_10072:
        /*001c*/ 	.word	0x00000000
        /*0020*/ 	.short	0x0002
        /*0022*/ 	.short	0x0c49
        /*0024*/ 	.byte	0x00, 0xf0, 0x05, 0x00


	//----- nvinfo : EIATTR_KPARAM_INFO
	.align		4
.L_10073:
        /*0028*/ 	.byte	0x04, 0x17
        /*002a*/ 	.short	(.L_10075 - .L_10074)
.L_10074:
        /*002c*/ 	.word	0x00000000
        /*0030*/ 	.short	0x0001
        /*0032*/ 	.short	0x0c48
        /*0034*/ 	.byte	0x00, 0xf0, 0x05, 0x00


	//----- nvinfo : EIATTR_KPARAM_INFO
	.align		4
.L_10075:
        /*0038*/ 	.byte	0x04, 0x17
        /*003a*/ 	.short	(.L_10077 - .L_10076)
.L_10076:
        /*003c*/ 	.word	0x00000000
        /*0040*/ 	.short	0x0000
        /*0042*/ 	.short	0x0000
        /*0044*/ 	.byte	0x00, 0xf0, 0x21, 0x31


	//----- nvinfo : EIATTR_SPARSE_MMA_MASK
	.align		4
.L_10077:
        /*0048*/ 	.byte	0x03, 0x50
        /*004a*/ 	.short	0x0000


	//----- nvinfo : EIATTR_MAXREG_COUNT
	.align		4
        /*004c*/ 	.byte	0x03, 0x1b
        /*004e*/ 	.short	0x0080


	//----- nvinfo : EIATTR_MERCURY_ISA_VERSION
	.align		4
        /*0050*/ 	.byte	0x03, 0x5f
        /*0052*/ 	.short	0x0101


	//----- nvinfo : EIATTR_VRC_CTA_INIT_COUNT
	.align		4
        /*0054*/ 	.byte	0x02, 0x4a
	.zero		1
	.zero		1


	//----- nvinfo : EIATTR_EXIT_INSTR_OFFSETS
	.align		4
        /*0058*/ 	.byte	0x04, 0x1c
        /*005a*/ 	.short	(.L_10079 - .L_10078)


	//   ....[0]....
.L_10078:
        /*005c*/ 	.word	0x000001a0


	//   ....[1]....
        /*0060*/ 	.word	0x000008f0


	//   ....[2]....
        /*0064*/ 	.word	0x00000940


	//   ....[3]....
        /*0068*/ 	.word	0x00000c40


	//----- nvinfo : EIATTR_MAX_THREADS
	.align		4
.L_10079:
        /*006c*/ 	.byte	0x04, 0x05
        /*006e*/ 	.short	(.L_10081 - .L_10080)
.L_10080:
        /*0070*/ 	.word	0x00000200
        /*0074*/ 	.word	0x00000001
        /*0078*/ 	.word	0x00000001


	//----- nvinfo : EIATTR_CRS_STACK_SIZE
	.align		4
.L_10081:
        /*007c*/ 	.byte	0x04, 0x1e
        /*007e*/ 	.short	(.L_10083 - .L_10082)
.L_10082:
        /*0080*/ 	.word	0x00000000


	//----- nvinfo : EIATTR_CBANK_PARAM_SIZE
	.align		4
.L_10083:
        /*0084*/ 	.byte	0x03, 0x19
        /*0086*/ 	.short	0x0c4b


	//----- nvinfo : EIATTR_PARAM_CBANK
	.align		4
        /*0088*/ 	.byte	0x04, 0x0a
        /*008a*/ 	.short	(.L_10085 - .L_10084)
	.align		4
.L_10084:
        /*008c*/ 	.word	index@(.nv.constant0._ZN2at6native55_GLOBAL__N__de093ff9_22_ForeachBinaryOpList_cu_a911ec4325multi_tensor_apply_kernelINS1_18TensorListMetadataILi3EEENS1_24BinaryOpListAlphaFunctorIbLi3ELi2ELi2EEEJSt4plusIbEbEEEvT_T0_DpT1_)
        /*0090*/ 	.short	0x0380
        /*0092*/ 	.short	0x0c4b


	//----- nvinfo : EIATTR_SW_WAR
	.align		4
.L_10085:
        /*0094*/ 	.byte	0x04, 0x36
        /*0096*/ 	.short	(.L_10087 - .L_10086)
.L_10086:
        /*0098*/ 	.word	0x00000008
.L_10087:


//--------------------- .nv.info._ZN2at6native55_GLOBAL__N__de093ff9_22_ForeachBinaryOpList_cu_a911ec4325multi_tensor_apply_kernelINS1_18TensorListMetadataILi3EEENS1_24BinaryOpListAlphaFunctorIN3c107complexIfEELi3ELi2ELi2EEEJSt4plusIS8_ES8_EEEvT_T0_DpT1_ --------------------------
	.section	.nv.info._ZN2at6native55_GLOBAL__N__de093ff9_22_ForeachBinaryOpList_cu_a911ec4325multi_tensor_apply_kernelINS1_18TensorListMetadataILi3EEENS1_24BinaryOpListAlphaFunctorIN3c107complexIfEELi3ELi2ELi2EEEJSt4plusIS8_ES8_EEEvT_T0_DpT1_,"",@"SHT_CUDA_INFO"
	.sectionflags	@""
	.align	4


	//----- nvinfo : EIATTR_CUDA_API_VERSION
	.align		4
        /*0000*/ 	.byte	0x04, 0x37
        /*0002*/ 	.short	(.L_10089 - .L_10088)
.L_10088:
        /*0004*/ 	.word	0x00000082


	//----- nvinfo : EIATTR_KPARAM_INFO
	.align		4
.L_10089:
        /*0008*/ 	.byte	0x04, 0x17
        /*000a*/ 	.short	(.L_10091 - .L_10090)
.L_10090:
        /*000c*/ 	.word	0x00000000
        /*0010*/ 	.short	0x0003
        /*0012*/ 	.short	0x0c50
        /*0014*/ 	.byte	0x00, 0xf0, 0x21, 0x00


	//----- nvinfo : EIATTR_KPARAM_INFO
	.align		4
.L_10091:
        /*0018*/ 	.byte	0x04, 0x17
        /*001a*/ 	.short	(.L_10093 - .L_10092)
.L_10092:
        /*001c*/ 	.word	0x00000000
        /*0020*/ 	.short	0x0002
        /*0022*/ 	.short	0x0c49
        /*0024*/ 	.byte	0x00, 0xf0, 0x05, 0x00


	//----- nvinfo : EIATTR_KPARAM_INFO
	.align		4
.L_10093:
        /*0028*/ 	.byte	0x04, 0x17
        /*002a*/ 	.short	(.L_10095 - .L_10094)
.L_10094:
        /*002c*/ 	.word	0x00000000
        /*0030*/ 	.short	0x0001
        /*0032*/ 	.short	0x0c48
        /*0034*/ 	.byte	0x00, 0xf0, 0x05, 0x00


	//----- nvinfo : EIATTR_KPARAM_INFO
	.align		4
.L_10095:
        /*0038*/ 	.byte	0x04, 0x17
        /*003a*/ 	.short	(.L_10097 - .L_10096)
.L_10096:
        /*003c*/ 	.word	0x00000000
        /*0040*/ 	.short	0x0000
        /*0042*/ 	.short	0x0000
        /*0044*/ 	.byte	0x00, 0xf0, 0x21, 0x31


	//----- nvinfo : EIATTR_SPARSE_MMA_MASK
	.align		4
.L_10097:
        /*0048*/ 	.byte	0x03, 0x50
        /*004a*/ 	.short	0x0000


	//----- nvinfo : EIATTR_MAXREG_COUNT
	.align		4
        /*004c*/ 	.byte	0x03, 0x1b
        /*004e*/ 	.short	0x0080


	//----- nvinfo : EIATTR_MERCURY_ISA_VERSION
	.align		4
        /*0050*/ 	.byte	0x03, 0x5f
        /*0052*/ 	.short	0x0101


	//----- nvinfo : EIATTR_VRC_CTA_INIT_COUNT
	.align		4
        /*0054*/ 	.byte	0x02, 0x4a
	.zero		1
	.zero		1


	//----- nvinfo : EIATTR_EXIT_INSTR_OFFSETS
	.align		4
        /*0058*/ 	.byte	0x04, 0x1c
        /*005a*/ 	.short	(.L_10099 - .L_10098)


	//   ....[0]....
.L_10098:
        /*005c*/ 	.word	0x000001a0


	//   ....[1]....
        /*0060*/ 	.word	0x000007d0


	//   ....[2]....
        /*0064*/ 	.word	0x00000820


	//   ....[3]....
        /*0068*/ 	.word	0x00000b20


	//----- nvinfo : EIATTR_MAX_THREADS
	.align		4
.L_10099:
        /*006c*/ 	.byte	0x04, 0x05
        /*006e*/ 	.short	(.L_10101 - .L_10100)
.L_10100:
        /*0070*/ 	.word	0x00000200
        /*0074*/ 	.word	0x00000001
        /*0078*/ 	.word	0x00000001


	//----- nvinfo : EIATTR_CRS_STACK_SIZE
	.align		4
.L_10101:
        /*007c*/ 	.byte	0x04, 0x1e
        /*007e*/ 	.short	(.L_10103 - .L_10102)
.L_10102:
        /*0080*/ 	.word	0x00000000


	//----- nvinfo : EIATTR_CBANK_PARAM_SIZE
	.align		4
.L_10103:
        /*0084*/ 	.byte	0x03, 0x19
        /*0086*/ 	.short	0x0c58


	//----- nvinfo : EIATTR_PARAM_CBANK
	.align		4
        /*0088*/ 	.byte	0x04, 0x0a
        /*008a*/ 	.short	(.L_10105 - .L_10104)
	.align		4
.L_10104:
        /*008c*/ 	.word	index@(.nv.constant0._ZN2at6native55_GLOBAL__N__de093ff9_22_ForeachBinaryOpList_cu_a911ec4325multi_tensor_apply_kernelINS1_18TensorListMetadataILi3EEENS1_24BinaryOpListAlphaFunctorIN3c107complexIfEELi3ELi2ELi2EEEJSt4plusIS8_ES8_EEEvT_T0_DpT1_)
        /*0090*/ 	.short	0x0380
        /*0092*/ 	.short	0x0c58


	//----- nvinfo : EIATTR_SW_WAR
	.align		4
.L_10105:
        /*0094*/ 	.byte	0x04, 0x36
        /*0096*/ 	.short	(.L_10107 - .L_10106)
.L_10106:
        /*0098*/ 	.word	0x00000008
.L_10107:


//--------------------- .nv.info._ZN2at6native55_GLOBAL__N__de093ff9_22_ForeachBinaryOpList_cu_a911ec4325multi_tensor_apply_kernelINS1_18TensorListMetadataILi3EEENS1_24BinaryOpListAlphaFunctorIN3c107complexIdEELi3ELi2ELi2EEEJSt4plusIS8_ES8_EEEvT_T0_DpT1_ --------------------------
	.section	.nv.info._ZN2at6native55_GLOBAL__N__de093ff9_22_ForeachBinaryOpList_cu_a911ec4325multi_tensor_apply_kernelINS1_18TensorListMetadataILi3EEENS1_24BinaryOpListAlphaFunctorIN3c107complexIdEELi3ELi2ELi2EEEJSt4plusIS8_ES8_EEEvT_T0_DpT1_,"",@"SHT_CUDA_INFO"
	.sectionflags	@""
	.align	4


	//----- nvinfo : EIATTR_CUDA_API_VERSION
	.align		4
        /*0000*/ 	.byte	0x04, 0x37
        /*0002*/ 	.short	(.L_10109 - .L_10108)
.L_10108:
        /*0004*/ 	.word	0x00000082


	//----- nvinfo : EIATTR_KPARAM_INFO
	.align		4
.L_10109:
        /*0008*/ 	.byte	0x04, 0x17
        /*000a*/ 	.short	(.L_10111 - .L_10110)
.L_10110:
        /*000c*/ 	.word	0x00000000
        /*0010*/ 	.short	0x0003
        /*0012*/ 	.short	0x0c50
        /*0014*/ 	.byte	0x00, 0xf0, 0x41, 0x00


	//----- nvinfo : EIATTR_KPARAM_INFO
	.align		4
.L_10111:
        /*0018*/ 	.byte	0x04, 0x17
        /*001a*/ 	.short	(.L_10113 - .L_10112)
.L_10112:
        /*001c*/ 	.word	0x00000000
        /*0020*/ 	.short	0x0002
        /*0022*/ 	.short	0x0c49
        /*0024*/ 	.byte	0x00, 0xf0, 0x05, 0x00


	//----- nvinfo : EIATTR_KPARAM_INFO
	.align		4
.L_10113:
        /*0028*/ 	.byte	0x04, 0x17
        /*002a*/ 	.short	(.L_10115 - .L_10114)
.L_10114:
        /*002c*/ 	.word	0x00000000
        /*0030*/ 	.short	0x0001
        /*0032*/ 	.short	0x0c48
        /*0034*/ 	.byte	0x00, 0xf0, 0x05, 0x00


	//----- nvinfo : EIATTR_KPARAM_INFO
	.align		4
.L_10115:
        /*0038*/ 	.byte	0x04, 0x17
        /*003a*/ 	.short	(.L_10117 - .L_10116)
.L_10116:
        /*003c*/ 	.word	0x00000000
        /*0040*/ 	.short	0x0000
        /*0042*/ 	.short	0x0000
        /*0044*/ 	.byte	0x00, 0xf0, 0x21, 0x31


	//----- nvinfo : EIATTR_SPARSE_MMA_MASK
	.align		4
.L_10117:
        /*0048*/ 	.byte	0x03, 0x50
        /*004a*/ 	.short	0x0000


	//----- nvinfo : EIATTR_MAXREG_COUNT
	.align		4
        /*004c*/ 	.byte	0x03, 0x1b
        /*004e*/ 	.short	0x0080


	//----- nvinfo : EIATTR_MERCURY_ISA_VERSION
	.align		4
        /*0050*/ 	.byte	0x03, 0x5f
        /*0052*/ 	.short	0x0101


	//----- nvinfo : EIATTR_VRC_CTA_INIT_COUNT
	.align		4
        /*0054*/ 	.byte	0x02, 0x4a
	.zero		1
	.zero		1


	//----- nvinfo : EIATTR_EXIT_INSTR_OFFSETS
	.align		4
        /*0058*/ 	.byte	0x04, 0x1c
        /*005a*/ 	.short	(.L_10119 - .L_10118)


	//   ....[0]....
.L_10118:
        /*005c*/ 	.word	0x00000190


	//   ....[1]....
        /*0060*/ 	.word	0x00000d90


	//   ....[2]....
        /*0064*/ 	.word	0x00000de0


	//   ....[3]....
        /*0068*/ 	.word	0x000016b0


	//----- nvinfo : EIATTR_MAX_THREADS
	.align		4
.L_10119:
        /*006c*/ 	.byte	0x04, 0x05
        /*006e*/ 	.short	(.L_10121 - .L_10120)
.L_10120:
        /*0070*/ 	.word	0x00000200
        /*0074*/ 	.word	0x00000001
        /*0078*/ 	.word	0x00000001


	//----- nvinfo : EIATTR_CRS_STACK_SIZE
	.align		4
.L_10121:
        /*007c*/ 	.byte	0x04, 0x1e
        /*007e*/ 	.short	(.L_10123 - .L_10122)
.L_10122:
        /*0080*/ 	.word	0x00000000


	//----- nvinfo : EIATTR_CBANK_PARAM_SIZE
	.align		4
.L_10123:
        /*0084*/ 	.byte	0x03, 0x19
        /*0086*/ 	.short	0x0c60


	//----- nvinfo : EIATTR_PARAM_CBANK
	.align		4
        /*0088*/ 	.byte	0x04, 0x0a
        /*008a*/ 	.short	(.L_10125 - .L_10124)
	.align		4
.L_10124:
        /*008c*/ 	.word	index@(.nv.constant0._ZN2at6native55_GLOBAL__N__de093ff9_22_ForeachBinaryOpList_cu_a911ec4325multi_tensor_apply_kernelINS1_18TensorListMetadataILi3EEENS1_24BinaryOpListAlphaFunctorIN3c107complexIdEELi3ELi2ELi2EEEJSt4plusIS8_ES8_EEEvT_T0_DpT1_)
        /*0090*/ 	.short	0x0380
        /*0092*/ 	.short	0x0c60


	//----- nvinfo : EIATTR_SW_WAR
	.align		4
.L_10125:
        /*0094*/ 	.byte	0x04, 0x36
        /*0096*/ 	.short	(.L_10127 - .L_10126)
.L_10126:
        /*0098*/ 	.word	0x00000008
.L_10127:


//--------------------- .nv.info._ZN2at6native55_GLOBAL__N__de093ff9_22_ForeachBinaryOpList_cu_a911ec4325multi_tensor_apply_kernelINS1_18TensorListMetadataILi3EEENS1_24BinaryOpListAlphaFunctorIfLi3ELi2ELi2EEEJSt4plusIfEfEEEvT_T0_DpT1_ --------------------------
	.section	.nv.info._ZN2at6native55_GLOBAL__N__de093ff9_22_ForeachBinaryOpList_cu_a911ec4325multi_tensor_apply_kernelINS1_18TensorListMetadataILi3EEENS1_24BinaryOpListAlphaFunctorIfLi3ELi2ELi2EEEJSt4plusIfEfEEEvT_T0_DpT1_,"",@"SHT_CUDA_INFO"
	.sectionflags	@""
	.align	4


	//----- nvinfo : EIATTR_CUDA_API_VERSION
	.align		4
        /*0000*/ 	.byte	0x04, 0x37
        /*0002*/ 	.short	(.L_10129 - .L_10128)
.L_10128:
        /*0004*/ 	.word	0x00000082


	//----- nvinfo : EIATTR_KPARAM_INFO
	.align		4
.L_10129:
        /*0008*/ 	.byte	0x04, 0x17
        /*000a*/ 	.short	(.L_10131 - .L_10130)
.L_10130:
        /*000c*/ 	.word	0x00000000
        /*0010*/ 	.short	0x0003
        /*0012*/ 	.short	0x0c4c
        /*0014*/ 	.byte	0x00, 0xf0, 0x11, 0x00


	//----- nvinfo : EIATTR_KPARAM_INFO
	.align		4
.L_10131:
        /*0018*/ 	.byte	0x04, 0x17
        /*001a*/ 	.short	(.L_10133 - .L_10132)
.L_10132:
        /*001c*/ 	.word	0x00000000
        /*0020*/ 	.short	0x0002
        /*0022*/ 	.short	0x0c49
        /*0024*/ 	.byte	0x00, 0xf0, 0x05, 0x00


	//----- nvinfo : EIATTR_KPARAM_INFO
	.align		4
.L_10133:
        /*0028*/ 	.byte	0x04, 0x17
        /*002a*/ 	.short	(.L_10135 - .L_10134)
.L_10134:
        /*002c*/ 	.word	0x00000000
        /*0030*/ 	.short	0x0001
        /*0032*/ 	.short	0x0c48
        /*0034*/ 	.byte	0x00, 0xf0, 0x05, 0x00


	//----- nvinfo : EIATTR_KPARAM_INFO
	.align		4
.L_10135:
        /*0038*/ 	.byte	0x04, 0x17
        /*003a*/ 	.short	(.L_10137 - .L_10136)
.L_10136:
        /*003c*/ 	.word	0x00000000
        /*0040*/ 	.short	0x0000
        /*0042*/ 	.short	0x0000
        /*0044*/ 	.byte	0x00, 0xf0, 0x21, 0x31


	//----- nvinfo : EIATTR_SPARSE_MMA_MASK
	.align		4
.L_10137:
        /*0048*/ 	.byte	0x03, 0x50
        /*004a*/ 	.short	0x0000


	//----- nvinfo : EIATTR_MAXREG_COUNT
	.align		4
        /*004c*/ 	.byte	0x03, 0x1b
        /*004e*/ 	.short	0x0080


	//----- nvinfo : EIATTR_MERCURY_ISA_VERSION
	.align		4
        /*0050*/ 	.byte	0x03, 0x5f
        /*0052*/ 	.short	0x0101


	//----- nvinfo : EIATTR_VRC_CTA_INIT_COUNT
	.align		4
        /*0054*/ 	.byte	0x02, 0x4a
	.zero		1
	.zero		1


	//----- nvinfo : EIATTR_EXIT_INSTR_OFFSETS
	.align		4
        /*0058*/ 	.byte	0x04, 0x1c
        /*005a*/ 	.short	(.L_10139 - .L_10138)


	//   ....[0]....
.L_10138:
        /*005c*/ 	.word	0x000001a0


	//   ....[1]....
        /*0060*/ 	.word	0x00000660


	//   ....[2]....
        /*0064*/ 	.word	0x000006b0


	//   ....[3]....
        /*0068*/ 	.word	0x00000870


	//----- nvinfo : EIATTR_MAX_THREADS
	.align		4
.L_10139:
        /*006c*/ 	.byte	0x04, 0x05
        /*006e*/ 	.short	(.L_10141 - .L_10140)
.L_10140:
        /*0070*/ 	.word	0x00000200
        /*0074*/ 	.word	0x00000001
        /*0078*/ 	.word	0x00000001


	//----- nvinfo : EIATTR_CRS_STACK_SIZE
	.align		4
.L_10141:
        /*007c*/ 	.byte	0x04, 0x1e
        /*007e*/ 	.short	(.L_10143 - .L_10142)
.L_10142:
        /*0080*/ 	.word	0x00000000


	//----- nvinfo : EIATTR_CBANK_PARAM_SIZE
	.align		4
.L_10143:
        /*0084*/ 	.byte	0x03, 0x19
        /*0086*/ 	.short	0x0c50


	//----- nvinfo : EIATTR_PARAM_CBANK
	.align		4
        /*0088*/ 	.byte	0x04, 0x0a
        /*008a*/ 	.short	(.L_10145 - .L_10144)
	.align		4
.L_10144:
        /*008c*/ 	.word	index@(.nv.constant0._ZN2at6native55_GLOBAL__N__de093ff9_22_ForeachBinaryOpList_cu_a911ec4325multi_tensor_apply_kernelINS1_18TensorListMetadataILi3EEENS1_24BinaryOpListAlphaFunctorIfLi3ELi2ELi2EEEJSt4plusIfEfEEEvT_T0_DpT1_)
        /*0090*/ 	.short	0x0380
        /*0092*/ 	.short	0x0c50


	//----- nvinfo : EIATTR_SW_WAR
	.align		4
.L_10145:
        /*0094*/ 	.byte	0x04, 0x36
        /*0096*/ 	.short	(.L_10147 - .L_10146)
.L_10146:
        /*0098*/ 	.word	0x00000008
.L_10147:


//--------------------- .nv.info._ZN2at6native55_GLOBAL__N__de093ff9_22_ForeachBinaryOpList_cu_a911ec4325multi_tensor_apply_kernelINS1_18TensorListMetadataILi3EEENS1_24BinaryOpListAlphaFunctorIdLi3ELi2ELi2EEEJSt4plusIdEdEEEvT_T0_DpT1_ --------------------------
	.section	.nv.info._ZN2at6native55_GLOBAL__N__de093ff9_22_ForeachBinaryOpList_cu_a911ec4325multi_tensor_apply_kernelINS1_18TensorListMetadataILi3EEENS1_24BinaryOpListAlphaFunctorIdLi3ELi2ELi2EEEJSt4plusIdEdEEEvT_T0_DpT1_,"",@"SHT_CUDA_INFO"
	.sectionflags	@""
	.align	4


	//----- nvinfo : EIATTR_CUDA_API_VERSION
	.align		4
        /*0000*/ 	.byte	0x04, 0x37
        /*0002*/ 	.short	(.L_10149 - .L_10148)
.L_10148:
        /*0004*/ 	.word	0x00000082


	//----- nvinfo : EIATTR_KPARAM_INFO
	.align		4
.L_10149:
        /*0008*/ 	.byte	0x04, 0x17
        /*000a*/ 	.short	(.L_10151 - .L_10150)
.L_10150:
        /*000c*/ 	.word	0x00000000
        /*0010*/ 	.short	0x0003
        /*0012*/ 	.short	0x0c50
        /*0014*/ 	.byte	0x00, 0xf0, 0x21, 0x00


	//----- nvinfo : EIATTR_KPARAM_INFO
	.align		4
.L_10151:
        /*0018*/ 	.byte	0x04, 0x17
        /*001a*/ 	.short	(.L_10153 - .L_10152)
.L_10152:
        /*001c*/ 	.word	0x00000000
        /*0020*/ 	.short	0x0002
        /*0022*/ 	.short	0x0c49
        /*0024*/ 	.byte	0x00, 0xf0, 0x05, 0x00


	//----- nvinfo : EIATTR_KPARAM_INFO
	.align		4
.L_10153:
        /*0028*/ 	.byte	0x04, 0x17
        /*002a*/ 	.short	(.L_10155 - .L_10154)
.L_10154:
        /*002c*/ 	.word	0x00000000
        /*0030*/ 	.short	0x0001
        /*0032*/ 	.short	0x0c48
        /*0034*/ 	.byte	0x00, 0xf0, 0x05, 0x00


	//----- nvinfo : EIATTR_KPARAM_INFO
	.align		4
.L_10155:
        /*0038*/ 	.byte	0x04, 0x17
        /*003a*/ 	.short	(.L_10157 - .L_10156)
.L_10156:
        /*003c*/ 	.word	0x00000000
        /*0040*/ 	.short	0x0000
        /*0042*/ 	.short	0x0000
        /*0044*/ 	.byte	0x00, 0xf0, 0x21, 0x31


	//----- nvinfo : EIATTR_SPARSE_MMA_MASK
	.align		4
.L_10157:
        /*0048*/ 	.byte	0x03, 0x50
        /*004a*/ 	.short	0x0000


	//----- nvinfo : EIATTR_MAXREG_COUNT
	.align		4
        /*004c*/ 	.byte	0x03, 0x1b
        /*004e*/ 	.short	0x0080


	//----- nvinfo : EIATTR_MERCURY_ISA_VERSION
	.align		4
        /*0050*/ 	.byte	0x03, 0x5f
        /*0052*/ 	.short	0x0101


	//----- nvinfo : EIATTR_VRC_CTA_INIT_COUNT
	.align		4
        /*0054*/ 	.byte	0x02, 0x4a
	.zero		1
	.zero		1


	//----- nvinfo : EIATTR_EXIT_INSTR_OFFSETS
	.align		4
        /*0058*/ 	.byte	0x04, 0x1c
        /*005a*/ 	.short	(.L_10159 - .L_10158)


	//   ....[0]....
.L_10158:
        /*005c*/ 	.word	0x000001a0


	//   ....[1]....
        /*0060*/ 	.word	0x00000700


	//   ....[2]....
        /*0064*/ 	.word	0x00000750


	//   ....[3]....
        /*0068*/ 	.word	0x000009b0


	//----- nvinfo : EIATTR_MAX_THREADS
	.align		4
.L_10159:
        /*006c*/ 	.byte	0x04, 0x05
        /*006e*/ 	.short	(.L_10161 - .L_10160)
.L_10160:
        /*0070*/ 	.word	0x00000200
        /*0074*/ 	.word	0x00000001
        /*0078*/ 	.word	0x00000001


	//----- nvinfo : EIATTR_CRS_STACK_SIZE
	.align		4
.L_10161:
        /*007c*/ 	.byte	0x04, 0x1e
        /*007e*/ 	.short	(.L_10163 - .L_10162)
.L_10162:
        /*0080*/ 	.word	0x00000000


	//----- nvinfo : EIATTR_CBANK_PARAM_SIZE
	.align		4
.L_10163:
        /*0084*/ 	.byte	0x03, 0x19
        /*0086*/ 	.short	0x0c58


	//----- nvinfo : EIATTR_PARAM_CBANK
	.align		4
        /*0088*/ 	.byte	0x04, 0x0a
        /*008a*/ 	.short	(.L_10165 - .L_10164)
	.align		4
.L_10164:
        /*008c*/ 	.word	index@(.nv.constant0._ZN2at6native55_GLOBAL__N__de093ff9_22_ForeachBinaryOpList_cu_a911ec4325multi_tensor_apply_kernelINS1_18TensorListMetadataILi3EEENS1_24BinaryOpListAlphaFunctorIdLi3ELi2ELi2EEEJSt4plusIdEdEEEvT_T0_DpT1_)
        /*0090*/ 	.short	0x0380
        /*0092*/ 	.short	0x0c58


	//----- nvinfo : EIATTR_SW_WAR
	.align		4
.L_10165:
        /*0094*/ 	.byte	0x04, 0x36
        /*0096*/ 	.short	(.L_10167 - .L_10166)
.L_10166:
        /*0098*/ 	.word	0x00000008
.L_10167:


//--------------------- .nv.info._ZN2at6native55_GLOBAL__N__de093ff9_22_ForeachBinaryOpList_cu_a911ec4325multi_tensor_apply_kernelINS1_18TensorListMetadataILi3EEENS1_24BinaryOpListAlphaFunctorIsLi3ELi2ELi2EEEJSt4plusIsEsEEEvT_T0_DpT1_ --------------------------
	.section	.nv.info._ZN2at6native55_GLOBAL__N__de093ff9_22_ForeachBinaryOpList_cu_a911ec4325multi_tensor_apply_kernelINS1_18TensorListMetadataILi3EEENS1_24BinaryOpListAlphaFunctorIsLi3ELi2ELi2EEEJSt4plusIsEsEEEvT_T0_DpT1_,"",@"SHT_CUDA_INFO"
	.sectionflags	@""
	.align	4


	//----- nvinfo : EIATTR_CUDA_API_VERSION
	.align		4
        /*0000*/ 	.byte	0x04, 0x37
        /*0002*/ 	.short	(.L_10169 - .L_10168)
.L_10168:
        /*0004*/ 	.word	0x00000082


	//----- nvinfo : EIATTR_KPARAM_INFO
	.align		4
.L_10169:
        /*0008*/ 	.byte	0x04, 0x17
        /*000a*/ 	.short	(.L_10171 - .L_10170)
.L_10170:
        /*000c*/ 	.word	0x00000000
        /*0010*/ 	.short	0x0003
        /*0012*/ 	.short	0x0c4a
        /*0014*/ 	.byte	0x00, 0xf0, 0x09, 0x00


	//----- nvinfo : EIATTR_KPARAM_INFO
	.align		4
.L_10171:
        /*0018*/ 	.byte	0x04, 0x17
        /*001a*/ 	.short	(.L_10173 - .L_10172)
.L_10172:
        /*001c*/ 	.word	0x00000000
        /*0020*/ 	.short	0x0002
        /*0022*/ 	.short	0x0c49
        /*0024*/ 	.byte	0x00, 0xf0, 0x05, 0x00


	//----- nvinfo : EIATTR_KPARAM_INFO
	.align		4
.L_10173:
        /*0028*/ 	.byte	0x04, 0x17
        /*002a*/ 	.short	(.L_10175 - .L_10174)
.L_10174:
        /*002c*/ 	.word	0x00000000
        /*0030*/ 	.short	0x0001
        /*0032*/ 	.short	0x0c48
        /*0034*/ 	.byte	0x00, 0xf0, 0x05, 0x00


	//----- nvinfo : EIATTR_KPARAM_INFO
	.align		4
.L_10175:
        /*0038*/ 	.byte	0x04, 0x17
        /*003a*/ 	.short	(.L_10177 - .L_10176)
.L_10176:
        /*003c*/ 	.word	0x00000000
        /*0040*/ 	.short	0x0000
        /*0042*/ 	.short	0x0000
        /*0044*/ 	.byte	0x00, 0xf0, 0x21, 0x31


	//----- nvinfo : EIATTR_SPARSE_MMA_MASK
	.align		4
.L_10177:
        /*0048*/ 	.byte	0x03, 0x50
        /*004a*/ 	.short	0x0000


	//----- nvinfo : EIATTR_MAXREG_COUNT
	.align		4
        /*004c*/ 	.byte	0x03, 0x1b
        /*004e*/ 	.short	0x0080


	//----- nvinfo : EIATTR_MERCURY_ISA_VERSION
	.align		4
        /*0050*/ 	.byte	0x03, 0x5f
        /*0052*/ 	.short	0x0101


	//----- nvinfo : EIATTR_VRC_CTA_INIT_COUNT
	.align		4
        /*0054*/ 	.byte	0x02, 0x4a
	.zero		1
	.zero		1


	//----- nvinfo : EIATTR_EXIT_INSTR_OFFSETS
	.align		4
        /*0058*/ 	.byte	0x04, 0x1c
        /*005a*/ 	.short	(.L_10179 - .L_10178)


	//   ....[0]....
.L_10178:
        /*005c*/ 	.word	0x000001a0


	//   ....[1]....
        /*0060*/ 	.word	0x00000740


	//   ....[2]....
        /*0064*/ 	.word	0x00000790


	//   ....[3]....
        /*0068*/ 	.word	0x00000a60


	//----- nvinfo : EIATTR_MAX_THREADS
	.align		4
.L_10179:
        /*006c*/ 	.byte	0x04, 0x05
        /*006e*/ 	.short	(.L_10181 - .L_10180)
.L_10180:
        /*0070*/ 	.word	0x00000200
        /*0074*/ 	.word	0x00000001
        /*0078*/ 	.word	0x00000001


	//----- nvinfo : EIATTR_CRS_STACK_SIZE
	.align		4
.L_10181:
        /*007c*/ 	.byte	0x04, 0x1e
        /*007e*/ 	.short	(.L_10183 - .L_10182)
.L_10182:
        /*0080*/ 	.word	0x00000000


	//----- nvinfo : EIATTR_CBANK_PARAM_SIZE
	.align		4
.L_10183:
        /*0084*/ 	.byte	0x03, 0x19
        /*0086*/ 	.short	0x0c4c


	//----- nvinfo : EIATTR_PARAM_CBANK
	.align		4
        /*0088*/ 	.byte	0x04, 0x0a
        /*008a*/ 	.short	(.L_10185 - .L_10184)
	.align		4
.L_10184:
        /*008c*/ 	.word	index@(.nv.constant0._ZN2at6native55_GLOBAL__N__de093ff9_22_ForeachBinaryOpList_cu_a911ec4325multi_tensor_apply_kernelINS1_18TensorListMetadataILi3EEENS1_24BinaryOpListAlphaFunctorIsLi3ELi2ELi2EEEJSt4plusIsEsEEEvT_T0_DpT1_)
        /*0090*/ 	.short	0x0380
        /*0092*/ 	.short	0x0c4c


	//----- nvinfo : EIATTR_SW_WAR
	.align		4
.L_10185:
        /*0094*/ 	.byte	0x04, 0x36
        /*0096*/ 	.short	(.L_10187 - .L_10186)
.L_10186:
        /*0098*/ 	.word	0x00000008
.L_10187:


//--------------------- .nv.info._ZN2at6native55_GLOBAL__N__de093ff9_22_ForeachBinaryOpList_cu_a911ec4325multi_tensor_apply_kernelINS1_18TensorListMetadataILi3EEENS1_24BinaryOpListAlphaFunctorIlLi3ELi2ELi2EEEJSt4plusIlElEEEvT_T0_DpT1_ --------------------------
	.section	.nv.info._ZN2at6native55_GLOBAL__N__de093ff9_22_ForeachBinaryOpList_cu_a911ec4325multi_tensor_apply_kernelINS1_18TensorListMetadataILi3EEENS1_24BinaryOpListAlphaFunctorIlLi3ELi2ELi2EEEJSt4plusIlElEEEvT_T0_DpT1_,"",@"SHT_CUDA_INFO"
	.sectionflags	@""
	.align	4


	//----- nvinfo : EIATTR_CUDA_API_VERSION
	.align		4
        /*0000*/ 	.byte	0x04, 0x37
        /*0002*/ 	.short	(.L_10189 - .L_10188)
.L_10188:
        /*0004*/ 	.word	0x00000082


	//----- nvinfo : EIATTR_KPARAM_INFO
	.align		4
.L_10189:
        /*0008*/ 	.byte	0x04, 0x17
        /*000a*/ 	.short	(.L_10191 - .L_10190)
.L_10190:
        /*000c*/ 	.word	0x00000000
        /*0010*/ 	.short	0x0003
        /*0012*/ 	.short	0x0c50
        /*0014*/ 	.byte	0x00, 0xf0, 0x21, 0x00


	//----- nvinfo : EIATTR_KPARAM_INFO
	.align		4
.L_10191:
        /*0018*/ 	.byte	0x04, 0x17
        /*001a*/ 	.short	(.L_10193 - .L_10192)
.L_10192:
        /*001c*/ 	.word	0x00000000
        /*0020*/ 	.short	0x0002
        /*0022*/ 	.short	0x0c49
        /*0024*/ 	.byte	0x00, 0xf0, 0x05, 0x00


	//----- nvinfo : EIATTR_KPARAM_INFO
	.align		4
.L_10193:
        /*0028*/ 	.byte	0x04, 0x17
        /*002a*/ 	.short	(.L_10195 - .L_10194)
.L_10194:
        /*002c*/ 	.word	0x00000000
        /*0030*/ 	.short	0x0001
        /*0032*/ 	.short	0x0c48
        /*0034*/ 	.byte	0x00, 0xf0, 0x05, 0x00


	//----- nvinfo : EIATTR_KPARAM_INFO
	.align		4
.L_10195:
        /*0038*/ 	.byte	0x04, 0x17
        /*003a*/ 	.short	(.L_10197 - .L_10196)
.L_10196:
        /*003c*/ 	.word	0x00000000
        /*0040*/ 	.short	0x0000
        /*0042*/ 	.short	0x0000
        /*0044*/ 	.byte	0x00, 0xf0, 0x21, 0x31


	//----- nvinfo : EIATTR_SPARSE_MMA_MASK
	.align		4
.L_10197:
        /*0048*/ 	.byte	0x03, 0x50
        /*004a*/ 	.short	0x0000


	//----- nvinfo : EIATTR_MAXREG_COUNT
	.align		4
        /*004c*/ 	.byte	0x03, 0x1b
        /*004e*/ 	.short	0x0080


	//----- nvinfo : EIATTR_MERCURY_ISA_VERSION
	.align		4
        /*0050*/ 	.byte	0x03, 0x5f
        /*0052*/ 	.short	0x0101


	//----- nvinfo : EIATTR_VRC_CTA_INIT_COUNT
	.align		4
        /*0054*/ 	.byte	0x02, 0x4a
	.zero		1
	.zero		1


	//----- nvinfo : EIATTR_EXIT_INSTR_OFFSETS
	.align		4
        /*0058*/ 	.byte	0x04, 0x1c
        /*005a*/ 	.short	(.L_10199 - .L_10198)


	//   ....[0]....
.L_10198:
        /*005c*/ 	.word	0x000001a0


	//   ....[1]....
        /*0060*/ 	.word	0x00000770


	//   ....[2]....
        /*0064*/ 	.word	0x000007c0


	//   ....[3]....
        /*0068*/ 	.word	0x00000a40


	//----- nvinfo : EIATTR_MAX_THREADS
	.align		4
.L_10199:
        /*006c*/ 	.byte	0x04, 0x05
        /*006e*/ 	.short	(.L_10201 - .L_10200)
.L_10200:
        /*0070*/ 	.word	0x00000200
        /*0074*/ 	.word	0x00000001
        /*0078*/ 	.word	0x00000001


	//----- nvinfo : EIATTR_CRS_STACK_SIZE
	.align		4
.L_10201:
        /*007c*/ 	.byte	0x04, 0x1e
        /*007e*/ 	.short	(.L_10203 - .L_10202)
.L_10202:
        /*0080*/ 	.word	0x00000000


	//----- nvinfo : EIATTR_CBANK_PARAM_SIZE
	.align		4
.L_10203:
        /*0084*/ 	.byte	0x03, 0x19
        /*0086*/ 	.short	0x0c58


	//----- nvinfo : EIATTR_PARAM_CBANK
	.align		4
        /*0088*/ 	.byte	0x04, 0x0a
        /*008a*/ 	.short	(.L_10205 - .L_10204)
	.align		4
.L_10204:
        /*008c*/ 	.word	index@(.nv.constant0._ZN2at6native55_GLOBAL__N__de093ff9_22_ForeachBinaryOpList_cu_a911ec4325multi_tensor_apply_kernelINS1_18TensorListMetadataILi3EEENS1_24BinaryOpListAlphaFunctorIlLi3ELi2ELi2EEEJSt4plusIlElEEEvT_T0_DpT1_)
        /*0090*/ 	.short	0x0380
        /*0092*/ 	.short	0x0c58


	//----- nvinfo : EIATTR_SW_WAR
	.align		4
.L_10205:
        /*0094*/ 	.byte	0x04, 0x36
        /*0096*/ 	.short	(.L_10207 - .L_10206)
.L_10206:
        /*0098*/ 	.word	0x00000008
.L_10207:


//--------------------- .nv.info._ZN2at6native55_GLOBAL__N__de093ff9_22_ForeachBinaryOpList_cu_a911ec4325multi_tensor_apply_kernelINS1_18TensorListMetadataILi3EEENS1_24BinaryOpListAlphaFunctorIiLi3ELi2ELi2EEEJSt4plusIiEiEEEvT_T0_DpT1_ --------------------------
	.section	.nv.info._ZN2at6native55_GLOBAL__N__de093ff9_22_ForeachBinaryOpList_cu_a911ec4325multi_tensor_apply_kernelINS1_18TensorListMetadataILi3EEENS1_24BinaryOpListAlphaFunctorIiLi3ELi2ELi2EEEJSt4plusIiEiEEEvT_T0_DpT1_,"",@"SHT_CUDA_INFO"
	.sectionflags	@""
	.align	4


	//----- nvinfo : EIATTR_CUDA_API_VERSION
	.align		4
        /*0000*/ 	.byte	0x04, 0x37
        /*0002*/ 	.short	(.L_10209 - .L_10208)
.L_10208:
        /*0004*/ 	.word	0x00000082


	//----- nvinfo : EIATTR_KPARAM_INFO
	.align		4
.L_10209:
        /*0008*/ 	.byte	0x04, 0x17
        /*000a*/ 	.short	(.L_10211 - .L_10210)
.L_10210:
        /*000c*/ 	.word	0x00000000
        /*0010*/ 	.short	0x0003
        /*0012*/ 	.short	0x0c4c
        /*0014*/ 	.byte	0x00, 0xf0, 0x11, 0x00


	//----- nvinfo : EIATTR_KPARAM_INFO
	.align		4
.L_10211:
        /*0018*/ 	.byte	0x04, 0x17
        /*001a*/ 	.short	(.L_10213 - .L_10212)
.L_10212:
        /*001c*/ 	.word	0x00000000
        /*0020*/ 	.short	0x0002
        /*0022*/ 	.short	0x0c49
        /*0024*/ 	.byte	0x00, 0xf0, 0x05, 0x00


	//----- nvinfo : EIATTR_KPARAM_INFO
	.align		4
.L_10213:
        /*0028*/ 	.byte	0x04, 0x17
        /*002a*/ 	.short	(.L_10215 - .L_10214)
.L_10214:
        /*002c*/ 	.word	0x00000000
        /*0030*/ 	.short	0x0001
        /*0032*/ 	.short	0x0c48
        /*0034*/ 	.byte	0x00, 0xf0, 0x05, 0x00


	//----- nvinfo : EIATTR_KPARAM_INFO
	.align		4
.L_10215:
        /*0038*/ 	.byte	0x04, 0x17
        /*003a*/ 	.short	(.L_10217 - .L_10216)
.L_10216:
        /*003c*/ 	.word	0x00000000
        /*0040*/ 	.short	0x0000
        /*0042*/ 	.short	0x0000
        /*0044*/ 	.byte	0x00, 0xf0, 0x21, 0x31


	//----- nvinfo : EIATTR_SPARSE_MMA_MASK
	.align		4
.L_10217:
        /*0048*/ 	.byte	0x03, 0x50
        /*004a*/ 	.short	0x0000


	//----- nvinfo : EIATTR_MAXREG_COUNT
	.align		4
        /*004c*/ 	.byte	0x03, 0x1b
        /*004e*/ 	.short	0x0080


	//----- nvinfo : EIATTR_MERCURY_ISA_VERSION
	.align		4
        /*0050*/ 	.byte	0x03, 0x5f
        /*0052*/ 	.short	0x0101


	//----- nvinfo : EIATTR_VRC_CTA_INIT_COUNT
	.align		4
        /*0054*/ 	.byte	0x02, 0x4a
	.zero		1
	.zero		1


	//----- nvinfo : EIATTR_EXIT_INSTR_OFFSETS
	.align		4
        /*0058*/ 	.byte	0x04, 0x1c
        /*005a*/ 	.short	(.L_10219 - .L_10218)


	//   ....[0]....
.L_10218:
        /*005c*/ 	.word	0x000001a0


	//   ....[1]....
        /*0060*/ 	.word	0x00000660


	//   ....[2]....
        /*0064*/ 	.word	0x000006b0


	//   ....[3]....
        /*0068*/ 	.word	0x00000870


	//----- nvinfo : EIATTR_MAX_THREADS
	.align		4
.L_10219:
        /*006c*/ 	.byte	0x04, 0x05
        /*006e*/ 	.short	(.L_10221 - .L_10220)
.L_10220:
        /*0070*/ 	.word	0x00000200
        /*0074*/ 	.word	0x00000001
        /*0078*/ 	.word	0x00000001


	//----- nvinfo : EIATTR_CRS_STACK_SIZE
	.align		4
.L_10221:
        /*007c*/ 	.byte	0x04, 0x1e
        /*007e*/ 	.short	(.L_10223 - .L_10222)
.L_10222:
        /*0080*/ 	.word	0x00000000


	//----- nvinfo : EIATTR_CBANK_PARAM_SIZE
	.align		4
.L_10223:
        /*0084*/ 	.byte	0x03, 0x19
        /*0086*/ 	.short	0x0c50


	//----- nvinfo : EIATTR_PARAM_CBANK
	.align		4
        /*0088*/ 	.byte	0x04, 0x0a
        /*008a*/ 	.short	(.L_10225 - .L_10224)
	.align		4
.L_10224:
        /*008c*/ 	.word	index@(.nv.constant0._ZN2at6native55_GLOBAL__N__de093ff9_22_ForeachBinaryOpList_cu_a911ec4325multi_tensor_apply_kernelINS1_18TensorListMetadataILi3EEENS1_24BinaryOpListAlphaFunctorIiLi3ELi2ELi2EEEJSt4plusIiEiEEEvT_T0_DpT1_)
        /*0090*/ 	.short	0x0380
        /*0092*/ 	.short	0x0c50


	//----- nvinfo : EIATTR_SW_WAR
	.align		4
.L_10225:
        /*0094*/ 	.byte	0x04, 0x36
        /*0096*/ 	.short	(.L_10227 - .L_10226)
.L_10226:
        /*0098*/ 	.word	0x00000008
.L_10227:


//--------------------- .nv.info._ZN2at6native55_GLOBAL__N__de093ff9_22_ForeachBinaryOpList_cu_a911ec4325multi_tensor_apply_kernelINS1_18TensorListMetadataILi3EEENS1_24BinaryOpListAlphaFunctorIaLi3ELi2ELi2EEEJSt4plusIaEaEEEvT_T0_DpT1_ --------------------------
	.section	.nv.info._ZN2at6native55_GLOBAL__N__de093ff9_22_ForeachBinaryOpList_cu_a911ec4325multi_tensor_apply_kernelINS1_18TensorListMetadataILi3EEENS1_24BinaryOpListAlphaFunctorIaLi3ELi2ELi2EEEJSt4plusIaEaEEEvT_T0_DpT1_,"",@"SHT_CUDA_INFO"
	.sectionflags	@""
	.align	4


	//----- nvinfo : EIATTR_CUDA_API_VERSION
	.align		4
        /*0000*/ 	.byte	0x04, 0x37
        /*0002*/ 	.short	(.L_10229 - .L_10228)
.L_10228:
        /*0004*/ 	.word	0x00000082


	//----- nvinfo : EIATTR_KPARAM_INFO
	.align		4
.L_10229:
        /*0008*/ 	.byte	0x04, 0x17
        /*000a*/ 	.short	(.L_10231 - .L_10230)
.L_10230:
        /*000c*/ 	.word	0x00000000
        /*0010*/ 	.short	0x0003
        /*0012*/ 	.short	0x0c4a
        /*0014*/ 	.byte	0x00, 0xf0, 0x05, 0x00


	//----- nvinfo : EIATTR_KPARAM_INFO
	.align		4
.L_10231:
        /*0018*/ 	.byte	0x04, 0x17
        /*001a*/ 	.short	(.L_10233 - .L_10232)
.L_10232:
        /*001c*/ 	.word	0x00000000
        /*0020*/ 	.short	0x0002
        /*0022*/ 	.short	0x0c49
        /*0024*/ 	.byte	0x00, 0xf0, 0x05, 0x00


	//----- nvinfo : EIATTR_KPARAM_INFO
	.align		4
.L_10233:
        /*0028*/ 	.byte	0x04, 0x17
        /*002a*/ 	.short	(.L_10235 - .L_10234)
.L_10234:
        /*002c*/ 	.word	0x00000000
        /*0030*/ 	.short	0x0001
        /*0032*/ 	.short	0x0c48
        /*0034*/ 	.byte	0x00, 0xf0, 0x05, 0x00


	//----- nvinfo : EIATTR_KPARAM_INFO
	.align		4
.L_10235:
        /*0038*/ 	.byte	0x04, 0x17
        /*003a*/ 	.short	(.L_10237 - .L_10236)
.L_10236:
        /*003c*/ 	.word	0x00000000
        /*0040*/ 	.short	0x0000
        /*0042*/ 	.short	0x0000
        /*0044*/ 	.byte	0x00, 0xf0, 0x21, 0x31


	//----- nvinfo : EIATTR_SPARSE_MMA_MASK
	.align		4
.L_10237:
        /*0048*/ 	.byte	0x03, 0x50
        /*004a*/ 	.short	0x0000


	//----- nvinfo : EIATTR_MAXREG_COUNT
	.align		4
        /*004c*/ 	.byte	0x03, 0x1b
        /*004e*/ 	.short	0x0080


	//----- nvinfo : EIATTR_MERCURY_ISA_VERSION
	.align		4
        /*0050*/ 	.byte	0x03, 0x5f
        /*0052*/ 	.short	0x0101


	//----- nvinfo : EIATTR_VRC_CTA_INIT_COUNT
	.align		4
        /*0054*/ 	.byte	0x02, 0x4a
	.zero		1
	.zero		1


	//----- nvinfo : EIATTR_EXIT_INSTR_OFFSETS
	.align		4
        /*0058*/ 	.byte	0x04, 0x1c
        /*005a*/ 	.short	(.L_10239 - .L_10238)


	//   ....[0]....
.L_10238:
        /*005c*/ 	.word	0x000001a0


	//   ....[1]....
        /*0060*/ 	.word	0x000008a0


	//   ....[2]....
        /*0064*/ 	.word	0x000008f0


	//   ....[3]....
        /*0068*/ 	.word	0x00000be0


	//----- nvinfo : EIATTR_MAX_THREADS
	.align		4
.L_10239:
        /*006c*/ 	.byte	0x04, 0x05
        /*006e*/ 	.short	(.L_10241 - .L_10240)
.L_10240:
        /*0070*/ 	.word	0x00000200
        /*0074*/ 	.word	0x00000001
        /*0078*/ 	.word	0x00000001


	//----- nvinfo : EIATTR_CRS_STACK_SIZE
	.align		4
.L_10241:
        /*007c*/ 	.byte	0x04, 0x1e
        /*007e*/ 	.short	(.L_10243 - .L_10242)
.L_10242:
        /*0080*/ 	.word	0x00000000


	//----- nvinfo : EIATTR_CBANK_PARAM_SIZE
	.align		4
.L_10243:
        /*0084*/ 	.byte	0x03, 0x19
        /*0086*/ 	.short	0x0c4b


	//----- nvinfo : EIATTR_PARAM_CBANK
	.align		4
        /*0088*/ 	.byte	0x04, 0x0a
        /*008a*/ 	.short	(.L_10245 - .L_10244)
	.align		4
.L_10244:
        /*008c*/ 	.word	index@(.nv.constant0._ZN2at6native55_GLOBAL__N__de093ff9_22_ForeachBinaryOpList_cu_a911ec4325multi_tensor_apply_kernelINS1_18TensorListMetadataILi3EEENS1_24BinaryOpListAlphaFunctorIaLi3ELi2ELi2EEEJSt4plusIaEaEEEvT_T0_DpT1_)
        /*0090*/ 	.short	0x0380
        /*0092*/ 	.short	0x0c4b


	//----- nvinfo : EIATTR_SW_WAR
	.align		4
.L_10245:
        /*0094*/ 	.byte	0x04, 0x36
        /*0096*/ 	.short	(.L_10247 - .L_10246)
.L_10246:
        /*0098*/ 	.word	0x00000008
.L_10247:


//--------------------- .nv.info._ZN2at6native55_GLOBAL__N__de093ff9_22_ForeachBinaryOpList_cu_a911ec4325multi_tensor_apply_kernelINS1_18TensorListMetadataILi3EEENS1_24BinaryOpListAlphaFunctorIhLi3ELi2ELi2EEEJSt4plusIhEhEEEvT_T0_DpT1_ --------------------------
	.section	.nv.info._ZN2at6native55_GLOBAL__N__de093ff9_22_ForeachBinaryOpList_cu_a911ec4325multi_tensor_apply_kernelINS1_18TensorListMetadataILi3EEENS1_24BinaryOpListAlphaFunctorIhLi3ELi2ELi2EEEJSt4plusIhEhEEEvT_T0_DpT1_,"",@"SHT_CUDA_INFO"
	.sectionflags	@""
	.align	4


	//----- nvinfo : EIATTR_CUDA_API_VERSION
	.align		4
        /*0000*/ 	.byte	0x04, 0x37
        /*0002*/ 	.short	(.L_10249 - .L_10248)
.L_10248:
        /*0004*/ 	.word	0x00000082


	//----- nvinfo : EIATTR_KPARAM_INFO
	.align		4
.L_10249:
        /*0008*/ 	.byte	0x04, 0x17
        /*000a*/ 	.short	(.L_10251 - .L_10250)
.L_10250:
        /*000c*/ 	.word	0x00000000
        /*0010*/ 	.short	0x0003
        /*0012*/ 	.short	0x0c4a
        /*0014*/ 	.byte	0x00, 0xf0, 0x05, 0x00


	//----- nvinfo : EIATTR_KPARAM_INFO
	.align		4
.L_10251:
        /*0018*/ 	.byte	0x04, 0x17
        /*001a*/ 	.short	(.L_10253 - .L_10252)
.L_10252:
        /*001c*/ 	.word	0x00000000
        /*0020*/ 	.short	0x0002
        /*0022*/ 	.short	0x0c49
        /*0024*/ 	.byte	0x00, 0xf0, 0x05, 0x00


	//----- nvinfo : EIATTR_KPARAM_INFO
	.align		4
.L_10253:
        /*0028*/ 	.byte	0x04, 0x17
        /*002a*/ 	.short	(.L_10255 - .L_10254)
.L_10254:
        /*002c*/ 	.word	0x00000000
        /*0030*/ 	.short	0x0001
        /*0032*/ 	.short	0x0c48
        /*0034*/ 	.byte	0x00, 0xf0, 0x05, 0x00


	//----- nvinfo : EIATTR_KPARAM_INFO
	.align		4
.L_10255:
        /*0038*/ 	.byte	0x04, 0x17
        /*003a*/ 	.short	(.L_10257 - .L_10256)
.L_10256:
        /*003c*/ 	.word	0x00000000
        /*0040*/ 	.short	0x0000
        /*0042*/ 	.short	0x0000
        /*0044*/ 	.byte	0x00, 0xf0, 0x21, 0x31


	//----- nvinfo : EIATTR_SPARSE_MMA_MASK
	.align		4
.L_10257:
        /*0048*/ 	.byte	0x03, 0x50
        /*004a*/ 	.short	0x0000


	//----- nvinfo : EIATTR_MAXREG_COUNT
	.align		4
        /*004c*/ 	.byte	0x03, 0x1b
        /*004e*/ 	.short	0x0080


	//----- nvinfo : EIATTR_MERCURY_ISA_VERSION
	.align		4
        /*0050*/ 	.byte	0x03, 0x5f
        /*0052*/ 	.short	0x0101


	//----- nvinfo : EIATTR_VRC_CTA_INIT_COUNT
	.align		4
        /*0054*/ 	.byte	0x02, 0x4a
	.zero		1
	.zero		1


	//----- nvinfo : EIATTR_EXIT_INSTR_OFFSETS
	.align		4
        /*0058*/ 	.byte	0x04, 0x1c
        /*005a*/ 	.short	(.L_10259 - .L_10258)


	//   ....[0]....
.L_10258:
        /*005c*/ 	.word	0x000001a0


	//   ....[1]....
        /*0060*/ 	.word	0x000008b0


	//   ....[2]....
        /*0064*/ 	.word	0x00000900


	//   ....[3]....
        /*0068*/ 	.word	0x00000c10


	//----- nvinfo : EIATTR_MAX_THREADS
	.align		4
.L_10259:
        /*006c*/ 	.byte	0x04, 0x05
        /*006e*/ 	.short	(.L_10261 - .L_10260)
.L_10260:
        /*0070*/ 	.word	0x00000200
        /*0074*/ 	.word	0x00000001
        /*0078*/ 	.word	0x00000001


	//----- nvinfo : EIATTR_CRS_STACK_SIZE
	.align		4
.L_10261:
        /*007c*/ 	.byte	0x04, 0x1e
        /*007e*/ 	.short	(.L_10263 - .L_10262)
.L_10262:
        /*0080*/ 	.word	0x00000000


	//----- nvinfo : EIATTR_CBANK_PARAM_SIZE
	.align		4
.L_10263:
        /*0084*/ 	.byte	0x03, 0x19
        /*0086*/ 	.short	0x0c4b


	//----- nvinfo : EIATTR_PARAM_CBANK
	.align		4
        /*0088*/ 	.byte	0x04, 0x0a
        /*008a*/ 	.short	(.L_10265 - .L_10264)
	.align		4
.L_10264:
        /*008c*/ 	.word	index@(.nv.constant0._ZN2at6native55_GLOBAL__N__de093ff9_22_ForeachBinaryOpList_cu_a911ec4325multi_tensor_apply_kernelINS1_18TensorListMetadataILi3EEENS1_24BinaryOpListAlphaFunctorIhLi3ELi2ELi2EEEJSt4plusIhEhEEEvT_T0_DpT1_)
        /*0090*/ 	.short	0x0380
        /*0092*/ 	.short	0x0c4b


	//----- nvinfo : EIATTR_SW_WAR
	.align		4
.L_10265:
        /*0094*/ 	.byte	0x04, 0x36
        /*0096*/ 	.short	(.L_10267 - .L_10266)
.L_10266:
        /*0098*/ 	.word	0x00000008
.L_10267:


//--------------------- .nv.info._ZN2at6native55_GLOBAL__N__de093ff9_22_ForeachBinaryOpList_cu_a911ec4325multi_tensor_apply_kernelINS1_18TensorListMetadataILi2EEENS1_24BinaryOpListAlphaFunctorIN3c104HalfELi2ELi2ELi0EEEJSt4plusIfEfEEEvT_T0_DpT1_ --------------------------
	.section	.nv.info._ZN2at6native55_GLOBAL__N__de093ff9_22_ForeachBinaryOpList_cu_a911ec4325multi_tensor_apply_kernelINS1_18TensorListMetadataILi2EEENS1_24BinaryOpListAlphaFunctorIN3c104HalfELi2ELi2ELi0EEEJSt4plusIfEfEEEvT_T0_DpT1_,"",@"SHT_CUDA_INFO"
	.sectionflags	@""
	.align	4


	//----- nvinfo : EIATTR_CUDA_API_VERSION
	.align		4
        /*0000*/ 	.byte	0x04, 0x37
        /*0002*/ 	.short	(.L_10269 - .L_10268)
.L_10268:
        /*0004*/ 	.word	0x00000082


	//----- nvinfo : EIATTR_KPARAM_INFO
	.align		4
.L_10269:
        /*0008*/ 	.byte	0x04, 0x17
        /*000a*/ 	.short	(.L_10271 - .L_10270)
.L_10270:
        /*000c*/ 	.word	0x00000000
        /*0010*/ 	.short	0x0003
        /*0012*/ 	.short	0x0c4c
        /*0014*/ 	.byte	0x00, 0xf0, 0x11, 0x00


	//----- nvinfo : EIATTR_KPARAM_INFO
	.align		4
.L_10271:
        /*0018*/ 	.byte	0x04, 0x17
        /*001a*/ 	.short	(.L_10273 - .L_10272)
.L_10272:
        /*001c*/ 	.word	0x00000000
        /*0020*/ 	.short	0x0002
        /*0022*/ 	.short	0x0c49
        /*0024*/ 	.byte	0x00, 0xf0, 0x05, 0x00


	//----- nvinfo : EIATTR_KPARAM_INFO
	.align		4
.L_10273:
        /*0028*/ 	.byte	0x04, 0x17
        /*002a*/ 	.short	(.L_10275 - .L_10274)
.L_10274:
        /*002c*/ 	.word	0x00000000
        /*0030*/ 	.short	0x0001
        /*0032*/ 	.short	0x0c48
        /*0034*/ 	.byte	0x00, 0xf0, 0x05, 0x00


	//----- nvinfo : EIATTR_KPARAM_INFO
	.align		4
.L_10275:
        /*0038*/ 	.byte	0x04, 0x17
        /*003a*/ 	.short	(.L_10277 - .L_10276)
.L_10276:
        /*003c*/ 	.word	0x00000000
        /*0040*/ 	.short	0x0000
        /*0042*/ 	.short	0x0000
        /*0044*/ 	.byte	0x00, 0xf0, 0x21, 0x31


	//----- nvinfo : EIATTR_SPARSE_MMA_MASK
	.align		4
.L_10277:
        /*0048*/ 	.byte	0x03, 0x50
        /*004a*/ 	.short	0x0000


	//----- nvinfo : EIATTR_MAXREG_COUNT
	.align		4
        /*004c*/ 	.byte	0x03, 0x1b
        /*004e*/ 	.short	0x0080


	//----- nvinfo : EIATTR_MERCURY_ISA_VERSION
	.align		4
        /*0050*/ 	.byte	0x03, 0x5f
        /*0052*/ 	.short	0x0101


	//----- nvinfo : EIATTR_VRC_CTA_INIT_COUNT
	.align		4
        /*0054*/ 	.byte	0x02, 0x4a
	.zero		1
	.zero		1


	//----- nvinfo : EIATTR_EXIT_INSTR_OFFSETS
	.align		4
        /*0058*/ 	.byte	0x04, 0x1c
        /*005a*/ 	.short	(.L_10279 - .L_10278)


	//   ....[0]....
.L_10278:
        /*005c*/ 	.word	0x00000170


	//   ....[1]....
        /*0060*/ 	.word	0x000006e0


	//   ....[2]....
        /*0064*/ 	.word	0x00000730


	//   ....[3]....
        /*0068*/ 	.word	0x00000970


	//----- nvinfo : EIATTR_MAX_THREADS
	.align		4
.L_10279:
        /*006c*/ 	.byte	0x04, 0x05
        /*006e*/ 	.short	(.L_10281 - .L_10280)
.L_10280:
        /*0070*/ 	.word	0x00000200
        /*0074*/ 	.word	0x00000001
        /*0078*/ 	.word	0x00000001


	//----- nvinfo : EIATTR_CRS_STACK_SIZE
	.align		4
.L_10281:
        /*007c*/ 	.byte	0x04, 0x1e
        /*007e*/ 	.short	(.L_10283 - .L_10282)
.L_10282:
        /*0080*/ 	.word	0x00000000


	//----- nvinfo : EIATTR_CBANK_PARAM_SIZE
	.align		4
.L_10283:
        /*0084*/ 	.byte	0x03, 0x19
        /*0086*/ 	.short	0x0c50


	//----- nvinfo : EIATTR_PARAM_CBANK
	.align		4
        /*0088*/ 	.byte	0x04, 0x0a
        /*008a*/ 	.short	(.L_10285 - .L_10284)
	.align		4
.L_10284:
        /*008c*/ 	.word	index@(.nv.constant0._ZN2at6native55_GLOBAL__N__de093ff9_22_ForeachBinaryOpList_cu_a911ec4325multi_tensor_apply_kernelINS1_18TensorListMetadataILi2EEENS1_24BinaryOpListAlphaFunctorIN3c104HalfELi2ELi2ELi0EEEJSt4plusIfEfEEEvT_T0_DpT1_)
        /*0090*/ 	.short	0x0380
        /*0092*/ 	.short	0x0c50


	//----- nvinfo : EIATTR_SW_WAR
	.align		4
.L_10285:
        /*0094*/ 	.byte	0x04, 0x36
        /*0096*/ 	.short	(.L_10287 - .L_10286)
.L_10286:
        /*0098*/ 	.word	0x00000008
.L_10287:


//--------------------- .nv.info._ZN2at6native55_GLOBAL__N__de093ff9_22_ForeachBinaryOpList_cu_a911ec4325multi_tensor_apply_kernelINS1_18TensorListMetadataILi2EEENS1_24BinaryOpListAlphaFunctorIN3c108BFloat16ELi2ELi2ELi0EEEJSt4plusIfEfEEEvT_T0_DpT1_ --------------------------
	.section	.nv.info._ZN2at6native55_GLOBAL__N__de093ff9_22_ForeachBinaryOpList_cu_a911ec4325multi_tensor_apply_kernelINS1_18TensorListMetadataILi2EEENS1_24BinaryOpListAlphaFunctorIN3c108BFloat16ELi2ELi2ELi0EEEJSt4plusIfEfEEEvT_T0_DpT1_,"",@"SHT_CUDA_INFO"
	.sectionflags	@""
	.align	4


	//----- nvinfo : EIATTR_CUDA_API_VERSION
	.align		4
        /*0000*/ 	.byte	0x04, 0x37
        /*0002*/ 	.short	(.L_10289 - .L_10288)
.L_10288:
        /*0004*/ 	.word	0x00000082


	//----- nvinfo : EIATTR_KPARAM_INFO
	.align		4
.L_10289:
        /*0008*/ 	.byte	0x04, 0x17
        /*000a*/ 	.short	(.L_10291 - .L_10290)
.L_10290:
        /*000c*/ 	.word	0x00000000
        /*0010*/ 	.short	0x0003
        /*0012*/ 	.short	0x0c4c
        /*0014*/ 	.byte	0x00, 0xf0, 0x11, 0x00


	//----- nvinfo : EIATTR_KPARAM_INFO
	.align		4
.L_10291:
        /*0018*/ 	.byte	0x04, 0x17
        /*001a*/ 	.short	(.L_10293 - .L_10292)
.L_10292:
        /*001c*/ 	.word	0x00000000
        /*0020*/ 	.short	0x0002
        /*0022*/ 	.short	0x0c49
        /*0024*/ 	.byte	0x00, 0xf0, 0x05, 0x00


	//----- nvinfo : EIATTR_KPARAM_INFO
	.align		4
.L_10293:
        /*0028*/ 	.byte	0x04, 0x17
        /*002a*/ 	.short	(.L_10295 - .L_10294)
.L_10294:
        /*002c*/ 	.word	0x00000000
        /*0030*/ 	.short	0x0001
        /*0032*/ 	.short	0x0c48
        /*0034*/ 	.byte	0x00, 0xf0, 0x05, 0x00


	//----- nvinfo : EIATTR_KPARAM_INFO
	.align		4
.L_10295:
        /*0038*/ 	.byte	0x04, 0x17
        /*003a*/ 	.short	(.L_10297 - .L_10296)
.L_10296:
        /*003c*/ 	.word	0x00000000
        /*0040*/ 	.short	0x0000
        /*0042*/ 	.short	0x0000
        /*0044*/ 	.byte	0x00, 0xf0, 0x21, 0x31


	//----- nvinfo : EIATTR_SPARSE_MMA_MASK
	.align		4
.L_10297:
        /*0048*/ 	.byte	0x03, 0x50
        /*004a*/ 	.short	0x0000


	//----- nvinfo : EIATTR_MAXREG_COUNT
	.align		4
        /*004c*/ 	.byte	0x03, 0x1b
        /*004e*/ 	.short	0x0080


	//----- nvinfo : EIATTR_MERCURY_ISA_VERSION
	.align		4
        /*0050*/ 	.byte	0x03, 0x5f
        /*0052*/ 	.short	0x0101


	//----- nvinfo : EIATTR_VRC_CTA_INIT_COUNT
	.align		4
        /*0054*/ 	.byte	0x02, 0x4a
	.zero		1
	.zero		1


	//----- nvinfo : EIATTR_EXIT_INSTR_OFFSETS
	.align		4
        /*0058*/ 	.byte	0x04, 0x1c
        /*005a*/ 	.short	(.L_10299 - .L_10298)


	//   ....[0]....
.L_10298:
        /*005c*/ 	.word	0x00000170


	//   ....[1]....
        /*0060*/ 	.word	0x000006e0


	//   ....[2]....
        /*0064*/ 	.word	0x00000730


	//   ....[3]....
        /*0068*/ 	.word	0x000009b0


	//----- nvinfo : EIATTR_MAX_THREADS
	.align		4
.L_10299:
        /*006c*/ 	.byte	0x04, 0x05
        /*006e*/ 	.short	(.L_10301 - .L_10300)
.L_10300:
        /*0070*/ 	.word	0x00000200
        /*0074*/ 	.word	0x00000001
        /*0078*/ 	.word	0x00000001


	//----- nvinfo : EIATTR_CRS_STACK_SIZE
	.align		4
.L_10301:
        /*007c*/ 	.byte	0x04, 0x1e
        /*007e*/ 	.short	(.L_10303 - .L_10302)
.L_10302:
        /*0080*/ 	.word	0x00000000


	//----- nvinfo : EIATTR_CBANK_PARAM_SIZE
	.align		4
.L_10303:
        /*0084*/ 	.byte	0x03, 0x19
        /*0086*/ 	.short	0x0c50


	//----- nvinfo : EIATTR_PARAM_CBANK
	.align		4
        /*0088*/ 	.byte	0x04, 0x0a
        /*008a*/ 	.short	(.L_10305 - .L_10304)
	.align		4
.L_10304:
        /*008c*/ 	.word	index@(.nv.constant0._ZN2at6native55_GLOBAL__N__de093ff9_22_ForeachBinaryOpList_cu_a911ec4325multi_tensor_apply_kernelINS1_18TensorListMetadataILi2EEENS1_24BinaryOpListAlphaFunctorIN3c108BFloat16ELi2ELi2ELi0EEEJSt4plusIfEfEEEvT_T0_DpT1_)
        /*0090*/ 	.short	0x0380
        /*0092*/ 	.short	0x0c50


	//----- nvinfo : EIATTR_SW_WAR
	.align		4
.L_10305:
        /*0094*/ 	.byte	0x04, 0x36
        /*0096*/ 	.short	(.L_10307 - .L_10306)
.L_10306:
        /*0098*/ 	.word	0x00000008
.L_10307:


//--------------------- .nv.info._ZN2at6native55_GLOBAL__N__de093ff9_22_ForeachBinaryOpList_cu_a911ec4325multi_tensor_apply_kernelINS1_18TensorListMetadataILi2EEENS1_24BinaryOpListAlphaFunctorIbLi2ELi2ELi0EEEJSt4plusIbEbEEEvT_T0_DpT1_ --------------------------
	.section	.nv.info._ZN2at6native55_GLOBAL__N__de093ff9_22_ForeachBinaryOpList_cu_a911ec4325multi_tensor_apply_kernelINS1_18TensorListMetadataILi2EEENS1_24BinaryOpListAlphaFunctorIbLi2ELi2ELi0EEEJSt4plusIbEbEEEvT_T0_DpT1_,"",@"SHT_CUDA_INFO"
	.sectionflags	@""
	.align	4


	//----- nvinfo : EIATTR_CUDA_API_VERSION
	.align		4
        /*0000*/ 	.byte	0x04, 0x37
        /*0002*/ 	.short	(.L_10309 - .L_10308)
.L_10308:
        /*0004*/ 	.word	0x00000082


	//----- nvinfo : EIATTR_KPARAM_INFO
	.align		4
.L_10309:
        /*0008*/ 	.byte	0x04, 0x17
        /*000a*/ 	.short	(.L_10311 - .L_10310)
.L_10310:
        /*000c*/ 	.word	0x00000000
        /*0010*/ 	.short	0x0003
        /*0012*/ 	.short	0x0c4a
        /*0014*/ 	.byte	0x00, 0xf0, 0x05, 0x00


	//----- nvinfo : EIATTR_KPARAM_INFO
	.align		4
.L_10311:
        /*0018*/ 	.byte	0x04, 0x17
        /*001a*/ 	.short	(.L_10313 - .L_10312)
.L_10312:
        /*001c*/ 	.word	0x00000000
        /*0020*/ 	.short	0x0002
        /*0022*/ 	.short	0x0c49
        /*0024*/ 	.byte	0x00, 0xf0, 0x05, 0x00


	//----- nvinfo : EIATTR_KPARAM_INFO
	.align		4
.L_10313:
        /*0028*/ 	.byte	0x04, 0x17
        /*002a*/ 	.short	(.L_10315 - .L_10314)
.L_10314:
        /*002c*/ 	.word	0x00000000
        /*0030*/ 	.short	0x0001
        /*0032*/ 	.short	0x0c48
        /*0034*/ 	.byte	0x00, 0xf0, 0x05, 0x00


	//----- nvinfo : EIATTR_KPARAM_INFO
	.align		4
.L_10315:
        /*0038*/ 	.byte	0x04, 0x17
        /*003a*/ 	.short	(.L_10317 - .L_10316)
.L_10316:
        /*003c*/ 	.word	0x00000000
        /*0040*/ 	.short	0x0000
        /*0042*/ 	.short	0x0000
        /*0044*/ 	.byte	0x00, 0xf0, 0x21, 0x31


	//----- nvinfo : EIATTR_SPARSE_MMA_MASK
	.align		4
.L_10317:
        /*0048*/ 	.byte	0x03, 0x50
        /*004a*/ 	.short	0x0000


	//----- nvinfo : EIATTR_MAXREG_COUNT
	.align		4
        /*004c*/ 	.byte	0x03, 0x1b
        /*004e*/ 	.short	0x0080


	//----- nvinfo : EIATTR_MERCURY_ISA_VERSION
	.align		4
        /*0050*/ 	.byte	0x03, 0x5f
        /*0052*/ 	.short	0x0101


	//----- nvinfo : EIATTR_VRC_CTA_INIT_COUNT
	.align		4
        /*0054*/ 	.byte	0x02, 0x4a
	.zero		1
	.zero		1


	//----- nvinfo : EIATTR_EXIT_INSTR_OFFSETS
	.align		4
        /*0058*/ 	.byte	0x04, 0x1c
        /*005a*/ 	.short	(.L_10319 - .L_10318)


	//   ....[0]....
.L_10318:
        /*005c*/ 	.word	0x00000170


	//   ....[1]....
        /*0060*/ 	.word	0x000007f0


	//   ....[2]....
        /*0064*/ 	.word	0x00000840


	//   ....[3]....
        /*0068*/ 	.word	0x00000b20


	//----- nvinfo : EIATTR_MAX_THREADS
	.align		4
.L_10319:
        /*006c*/ 	.byte	0x04, 0x05
        /*006e*/ 	.short	(.L_10321 - .L_10320)
.L_10320:
        /*0070*/ 	.word	0x00000200
        /*0074*/ 	.word	0x00000001
        /*0078*/ 	.word	0x00000001


	//----- nvinfo : EIATTR_CRS_STACK_SIZE
	.align		4
.L_10321:
        /*007c*/ 	.byte	0x04, 0x1e
        /*007e*/ 	.short	(.L_10323 - .L_10322)
.L_10322:
        /*0080*/ 	.word	0x00000000


	//----- nvinfo : EIATTR_CBANK_PARAM_SIZE
	.align		4
.L_10323:
        /*0084*/ 	.byte	0x03, 0x19
        /*0086*/ 	.short	0x0c4b


	//----- nvinfo : EIATTR_PARAM_CBANK
	.align		4
        /*0088*/ 	.byte	0x04, 0x0a
        /*008a*/ 	.short	(.L_10325 - .L_10324)
	.align		4
.L_10324:
        /*008c*/ 	.word	index@(.nv.constant0._ZN2at6native55_GLOBAL__N__de093ff9_22_ForeachBinaryOpList_cu_a911ec4325multi_tensor_apply_kernelINS1_18TensorListMetadataILi2EEENS1_24BinaryOpListAlphaFunctorIbLi2ELi2ELi0EEEJSt4plusIbEbEEEvT_T0_DpT1_)
        /*0090*/ 	.short	0x0380
        /*0092*/ 	.short	0x0c4b


	//----- nvinfo : EIATTR_SW_WAR
	.align		4
.L_10325:
        /*0094*/ 	.byte	0x04, 0x36
        /*0096*/ 	.short	(.L_10327 - .L_10326)
.L_10326:
        /*0098*/ 	.word	0x00000008
.L_10327:


//--------------------- .nv.info._ZN2at6native55_GLOBAL__N__de093ff9_22_ForeachBinaryOpList_cu_a911ec4325multi_tensor_apply_kernelINS1_18TensorListMetadataILi2EEENS1_24BinaryOpListAlphaFunctorIN3c107complexIfEELi2ELi2ELi0EEEJSt4plusIS8_ES8_EEEvT_T0_DpT1_ --------------------------
	.section	.nv.info._ZN2at6native55_GLOBAL__N__de093ff9_22_ForeachBinaryOpList_cu_a911ec4325multi_tensor_apply_kernelINS1_18TensorListMetadataILi2EEENS1_24BinaryOpListAlphaFunctorIN3c107complexIfEELi2ELi2ELi0EEEJSt4plusIS8_ES8_EEEvT_T0_DpT1_,"",@"SHT_CUDA_INFO"
	.sectionflags	@""
	.align	4


	//----- nvinfo : EIATTR_CUDA_API_VERSION
	.align		4
        /*0000*/ 	.byte	0x04, 0x37
        /*0002*/ 	.short	(.L_10329 - .L_10328)
.L_10328:
        /*0004*/ 	.word	0x00000082


	//----- nvinfo : EIATTR_KPARAM_INFO
	.align		4
.L_10329:
        /*0008*/ 	.byte	0x04, 0x17
        /*000a*/ 	.short	(.L_10331 - .L_10330)
.L_10330:
        /*000c*/ 	.word	0x00000000
        /*0010*/ 	.short	0x0003
        /*0012*/ 	.short	0x0c50
        /*0014*/ 	.byte	0x00, 0xf0, 0x21, 0x00


	//----- nvinfo : EIATTR_KPARAM_INFO
	.align		4
.L_10331:
        /*0018*/ 	.byte	0x04, 0x17
        /*001a*/ 	.short	(.L_10333 - .L_10332)
.L_10332:
        /*001c*/ 	.word	0x00000000
        /*0020*/ 	.short	0x0002
        /*0022*/ 	.short	0x0c49
        /*0024*/ 	.byte	0x00, 0xf0, 0x05, 0x00


	//----- nvinfo : EIATTR_KPARAM_INFO
	.align		4
.L_10333:
        /*0028*/ 	.byte	0x04, 0x17
        /*002a*/ 	.short	(.L_10335 - .L_10334)
.L_10334:
        /*002c*/ 	.word	0x00000000
        /*0030*/ 	.short	0x0001
        /*0032*/ 	.short	0x0c48
        /*0034*/ 	.byte	0x00, 0xf0, 0x05, 0x00


	//----- nvinfo : EIATTR_KPARAM_INFO
	.align		4
.L_10335:
        /*0038*/ 	.byte	0x04, 0x17
        /*003a*/ 	.short	(.L_10337 - .L_10336)
.L_10336:
        /*003c*/ 	.word	0x00000000
        /*0040*/ 	.short	0x0000
        /*0042*/ 	.short	0x0000
        /*0044*/ 	.byte	0x00, 0xf0, 0x21, 0x31


	//----- nvinfo : EIATTR_SPARSE_MMA_MASK
	.align		4
.L_10337:
        /*0048*/ 	.byte	0x03, 0x50
        /*004a*/ 	.short	0x0000


	//----- nvinfo : EIATTR_MAXREG_COUNT
	.align		4
        /*004c*/ 	.byte	0x03, 0x1b
        /*004e*/ 	.short	0x0080


	//----- nvinfo : EIATTR_MERCURY_ISA_VERSION
	.align		4
        /*0050*/ 	.byte	0x03, 0x5f
        /*0052*/ 	.short	0x0101


	//----- nvinfo : EIATTR_VRC_CTA_INIT_COUNT
	.align		4
        /*0054*/ 	.byte	0x02, 0x4a
	.zero		1
	.zero		1


	//----- nvinfo : EIATTR_EXIT_INSTR_OFFSETS
	.align		4
        /*0058*/ 	.byte	0x04, 0x1c
        /*005a*/ 	.short	(.L_10339 - .L_10338)


	//   ....[0]....
.L_10338:
        /*005c*/ 	.word	0x00000170


	//   ....[1]....
        /*0060*/ 	.word	0x00000850


	//   ....[2]....
        /*0064*/ 	.word	0x000008a0


	//   ....[3]....
        /*0068*/ 	.word	0x00000b80


	//----- nvinfo : EIATTR_MAX_THREADS
	.align		4
.L_10339:
        /*006c*/ 	.byte	0x04, 0x05
        /*006e*/ 	.short	(.L_10341 - .L_10340)
.L_10340:
        /*0070*/ 	.word	0x00000200
        /*0074*/ 	.word	0x00000001
        /*0078*/ 	.word	0x00000001


	//----- nvinfo : EIATTR_CRS_STACK_SIZE
	.align		4
.L_10341:
        /*007c*/ 	.byte	0x04, 0x1e
        /*007e*/ 	.short	(.L_10343 - .L_10342)
.L_10342:
        /*0080*/ 	.word	0x00000000


	//----- nvinfo : EIATTR_CBANK_PARAM_SIZE
	.align		4
.L_10343:
        /*0084*/ 	.byte	0x03, 0x19
        /*0086*/ 	.short	0x0c58


	//----- nvinfo : EIATTR_PARAM_CBANK
	.align		4
        /*0088*/ 	.byte	0x04, 0x0a
        /*008a*/ 	.short	(.L_10345 - .L_10344)
	.align		4
.L_10344:
        /*008c*/ 	.word	index@(.nv.constant0._ZN2at6native55_GLOBAL__N__de093ff9_22_ForeachBinaryOpList_cu_a911ec4325multi_tensor_apply_kernelINS1_18TensorListMetadataILi2EEENS1_24BinaryOpListAlphaFunctorIN3c107complexIfEELi2ELi2ELi0EEEJSt4plusIS8_ES8_EEEvT_T0_DpT1_)
        /*0090*/ 	.short	0x0380
        /*0092*/ 	.short	0x0c58


	//----- nvinfo : EIATTR_SW_WAR
	.align		4
.L_10345:
        /*0094*/ 	.byte	0x04, 0x36
        /*0096*/ 	.short	(.L_10347 - .L_10346)
.L_10346:
        /*0098*/ 	.word	0x00000008
.L_10347:


//--------------------- .nv.info._ZN2at6native55_GLOBAL__N__de093ff9_22_ForeachBinaryOpList_cu_a911ec4325multi_tensor_apply_kernelINS1_18TensorListMetadataILi2EEENS1_24BinaryOpListAlphaFunctorIN3c107complexIdEELi2ELi2ELi0EEEJSt4plusIS8_ES8_EEEvT_T0_DpT1_ --------------------------
	.section	.nv.info._ZN2at6native55_GLOBAL__N__de093ff9_22_ForeachBinaryOpList_cu_a911ec4325multi_tensor_apply_kernelINS1_18TensorListMetadataILi2EEENS1_24BinaryOpListAlphaFunctorIN3c107complexIdEELi2ELi2ELi0EEEJSt4plusIS8_ES8_EEEvT_T0_DpT1_,"",@"SHT_CUDA_INFO"
	.sectionflags	@""
	.align	4


	//----- nvinfo : EIATTR_CUDA_API_VERSION
	.align		4
        /*0000*/ 	.byte	0x04, 0x37
        /*0002*/ 	.short	(.L_10349 - .L_10348)
.L_10348:
        /*0004*/ 	.word	0x00000082


	//----- nvinfo : EIATTR_KPARAM_INFO
	.align		4
.L_10349:
        /*0008*/ 	.byte	0x04, 0x17
        /*000a*/ 	.short	(.L_10351 - .L_10350)
.L_10350:
        /*000c*/ 	.word	0x00000000
        /*0010*/ 	.short	0x0003
        /*0012*/ 	.short	0x0c50
        /*0014*/ 	.byte	0x00, 0xf0, 0x41, 0x00


	//----- nvinfo : EIATTR_KPARAM_INFO
	.align		4
.L_10351:
        /*0018*/ 	.byte	0x04, 0x17
        /*001a*/ 	.short	(.L_10353 - .L_10352)
.L_10352:
        /*001c*/ 	.word	0x00000000
        /*0020*/ 	.short	0x0002
        /*0022*/ 	.short	0x0c49
        /*0024*/ 	.byte	0x00, 0xf0, 0x05, 0x00


	//----- nvinfo : EIATTR_KPARAM_INFO
	.align		4
.L_10353:
        /*0028*/ 	.byte	0x04, 0x17
        /*002a*/ 	.short	(.L_10355 - .L_10354)
.L_10354:
        /*002c*/ 	.word	0x00000000
        /*0030*/ 	.short	0x0001
        /*0032*/ 	.short	0x0c48
        /*0034*/ 	.byte	0x00, 0xf0, 0x05, 0x00


	//----- nvinfo : EIATTR_KPARAM_INFO
	.align		4
.L_10355:
        /*0038*/ 	.byte	0x04, 0x17
        /*003a*/ 	.short	(.L_10357 - .L_10356)
.L_10356:
        /*003c*/ 	.word	0x00000000
        /*0040*/ 	.short	0x0000
        /*0042*/ 	.short	0x0000
        /*0044*/ 	.byte	0x00, 0xf0, 0x21, 0x31


	//----- nvinfo : EIATTR_SPARSE_MMA_MASK
	.align		4
.L_10357:
        /*0048*/ 	.byte	0x03, 0x50
        /*004a*/ 	.short	0x0000


	//----- nvinfo : EIATTR_MAXREG_COUNT
	.align		4
        /*004c*/ 	.byte	0x03, 0x1b
        /*004e*/ 	.short	0x0080


	//----- nvinfo : EIATTR_MERCURY_ISA_VERSION
	.align		4
        /*0050*/ 	.byte	0x03, 0x5f
        /*0052*/ 	.short	0x0101


	//----- nvinfo : EIATTR_VRC_CTA_INIT_COUNT
	.align		4
        /*0054*/ 	.byte	0x02, 0x4a
	.zero		1
	.zero		1


	//----- nvinfo : EIATTR_EXIT_INSTR_OFFSETS
	.align		4
        /*0058*/ 	.byte	0x04, 0x1c
        /*005a*/ 	.short	(.L_10359 - .L_10358)


	//   ....[0]....
.L_10358:
        /*005c*/ 	.word	0x00000160


	//   ....[1]....
        /*0060*/ 	.word	0x00000d00


	//   ....[2]....
        /*0064*/ 	.word	0x00000d50


	//   ....[3]....
        /*0068*/ 	.word	0x00001600


	//----- nvinfo : EIATTR_MAX_THREADS
	.align		4
.L_10359:
        /*006c*/ 	.byte	0x04, 0x05
        /*006e*/ 	.short	(.L_10361 - .L_10360)
.L_10360:
        /*0070*/ 	.word	0x00000200
        /*0074*/ 	.word	0x00000001
        /*0078*/ 	.word	0x00000001


	//----- nvinfo : EIATTR_CRS_STACK_SIZE
	.align		4
.L_10361:
        /*007c*/ 	.byte	0x04, 0x1e
        /*007e*/ 	.short	(.L_10363 - .L_10362)
.L_10362:
        /*0080*/ 	.word	0x00000000


	//----- nvinfo : EIATTR_CBANK_PARAM_SIZE
	.align		4
.L_10363:
        /*0084*/ 	.byte	0x03, 0x19
        /*0086*/ 	.short	0x0c60


	//----- nvinfo : EIATTR_PARAM_CBANK
	.align		4
        /*0088*/ 	.byte	0x04, 0x0a
        /*008a*/ 	.short	(.L_10365 - .L_10364)
	.align		4
.L_10364:
        /*008c*/ 	.word	index@(.nv.constant0._ZN2at6native55_GLOBAL__N__de093ff9_22_ForeachBinaryOpList_cu_a911ec4325multi_tensor_apply_kernelINS1_18TensorListMetadataILi2EEENS1_24BinaryOpListAlphaFunctorIN3c107complexIdEELi2ELi2ELi0EEEJSt4plusIS8_ES8_EEEvT_T0_DpT1_)
        /*0090*/ 	.short	0x0380
        /*0092*/ 	.short	0x0c60


	//----- nvinfo : EIATTR_SW_WAR
	.align		4
.L_10365:
        /*0094*/ 	.byte	0x04, 0x36
        /*0096*/ 	.short	(.L_10367 - .L_10366)
.L_10366:
        /*0098*/ 	.word	0x00000008
.L_10367:


//--------------------- .nv.info._ZN2at6native55_GLOBAL__N__de093ff9_22_ForeachBinaryOpList_cu_a911ec4325multi_tensor_apply_kernelINS1_18TensorListMetadataILi2EEENS1_24BinaryOpListAlphaFunctorIfLi2ELi2ELi0EEEJSt4plusIfEfEEEvT_T0_DpT1_ --------------------------
	.section	.nv.info._ZN2at6native55_GLOBAL__N__de093ff9_22_ForeachBinaryOpList_cu_a911ec4325multi_tensor_apply_kernelINS1_18TensorListMetadataILi2EEENS1_24BinaryOpListAlphaFunctorIfLi2ELi2ELi0EEEJSt4plusIfEfEEEvT_T0_DpT1_,"",@"SHT_CUDA_INFO"
	.sectionflags	@""
	.align	4


	//----- nvinfo : EIATTR_CUDA_API_VERSION
	.align		4
        /*0000*/ 	.byte	0x04, 0x37
        /*0002*/ 	.short	(.L_10369 - .L_10368)
.L_10368:
        /*0004*/ 	.word	0x00000082


	//----- nvinfo : EIATTR_KPARAM_INFO
	.align		4
.L_10369:
        /*0008*/ 	.byte	0x04, 0x17
        /*000a*/ 	.short	(.L_10371 - .L_10370)
.L_10370:
        /*000c*/ 	.word	0x00000000
        /*0010*/ 	.short	0x0003
        /*0012*/ 	.short	0x0c4c
        /*0014*/ 	.byte	0x00, 0xf0, 0x11, 0x00


	//----- nvinfo : EIATTR_KPARAM_INFO
	.align		4
.L_10371:
        /*0018*/ 	.byte	0x04, 0x17
        /*001a*/ 	.short	(.L_10373 - .L_10372)
.L_10372:
        /*001c*/ 	.word	0x00000000
        /*0020*/ 	.short	0x0002
        /*0022*/ 	.short	0x0c49
        /*0024*/ 	.byte	0x00, 0xf0, 0x05, 0x00


	//----- nvinfo : EIATTR_KPARAM_INFO
	.align		4
.L_10373:
        /*0028*/ 	.byte	0x04, 0x17
        /*002a*/ 	.short	(.L_10375 - .L_10374)
.L_10374:
        /*002c*/ 	.word	0x00000000
        /*0030*/ 	.short	0x0001
        /*0032*/ 	.short	0x0c48
        /*0034*/ 	.byte	0x00, 0xf0, 0x05, 0x00


	//----- nvinfo : EIATTR_KPARAM_INFO
	.align		4
.L_10375:
        /*0038*/ 	.byte	0x04, 0x17
        /*003a*/ 	.short	(.L_10377 - .L_10376)
.L_10376:
        /*003c*/ 	.word	0x00000000
        /*0040*/ 	.short	0x0000
        /*0042*/ 	.short	0x0000
        /*0044*/ 	.byte	0x00, 0xf0, 0x21, 0x31


	//----- nvinfo : EIATTR_SPARSE_MMA_MASK
	.align		4
.L_10377:
        /*0048*/ 	.byte	0x03, 0x50
        /*004a*/ 	.short	0x0000


	//----- nvinfo : EIATTR_MAXREG_COUNT
	.align		4
        /*004c*/ 	.byte	0x03, 0x1b
        /*004e*/ 	.short	0x0080


	//----- nvinfo : EIATTR_MERCURY_ISA_VERSION
	.align		4
        /*0050*/ 	.byte	0x03, 0x5f
        /*0052*/ 	.short	0x0101


	//----- nvinfo : EIATTR_VRC_CTA_INIT_COUNT
	.align		4
        /*0054*/ 	.byte	0x02, 0x4a
	.zero		1
	.zero		1


	//----- nvinfo : EIATTR_EXIT_INSTR_OFFSETS
	.align		4
        /*0058*/ 	.byte	0x04, 0x1c
        /*005a*/ 	.short	(.L_10379 - .L_10378)


	//   ....[0]....
.L_10378:
        /*005c*/ 	.word	0x00000170


	//   ....[1]....
        /*0060*/ 	.word	0x00000600


	//   ....[2]....
        /*0064*/ 	.word	0x00000650


	//   ....[3]....
        /*0068*/ 	.word	0x000007f0


	//----- nvinfo : EIATTR_MAX_THREADS
	.align		4
.L_10379:
        /*006c*/ 	.byte	0x04, 0x05
        /*006e*/ 	.short	(.L_10381 - .L_10380)
.L_10380:
        /*0070*/ 	.word	0x00000200
        /*0074*/ 	.word	0x00000001
        /*0078*/ 	.word	0x00000001


	//----- nvinfo : EIATTR_CRS_STACK_SIZE
	.align		4
.L_10381:
        /*007c*/ 	.byte	0x04, 0x1e
        /*007e*/ 	.short	(.L_10383 - .L_10382)
.L_10382:
        /*0080*/ 	.word	0x00000000


	//----- nvinfo : EIATTR_CBANK_PARAM_SIZE
	.align		4
.L_10383:
        /*0084*/ 	.byte	0x03, 0x19
        /*0086*/ 	.short	0x0c50


	//----- nvinfo : EIATTR_PARAM_CBANK
	.align		4
        /*0088*/ 	.byte	0x04, 0x0a
        /*008a*/ 	.short	(.L_10385 - .L_10384)
	.align		4
.L_10384:
        /*008c*/ 	.word	index@(.nv.constant0._ZN2at6native55_GLOBAL__N__de093ff9_22_ForeachBinaryOpList_cu_a911ec4325multi_tensor_apply_kernelINS1_18TensorListMetadataILi2EEENS1_24BinaryOpListAlphaFunctorIfLi2ELi2ELi0EEEJSt4plusIfEfEEEvT_T0_DpT1_)
        /*0090*/ 	.short	0x0380
        /*0092*/ 	.short	0x0c50


	//----- nvinfo : EIATTR_SW_WAR
	.align		4
.L_10385:
        /*0094*/ 	.byte	0x04, 0x36
        /*0096*/ 	.short	(.L_10387 - .L_10386)
.L_10386:
        /*0098*/ 	.word	0x00000008
.L_10387:


//--------------------- .nv.info._ZN2at6native55_GLOBAL__N__de093ff9_22_ForeachBinaryOpList_cu_a911ec4325multi_tensor_apply_kernelINS1_18TensorListMetadataILi2EEENS1_24BinaryOpListAlphaFunctorIdLi2ELi2ELi0EEEJSt4plusIdEdEEEvT_T0_DpT1_ --------------------------
	.section	.nv.info._ZN2at6native55_GLOBAL__N__de093ff9_22_ForeachBinaryOpList_cu_a911ec4325multi_tensor_apply_kernelINS1_18TensorListMetadataILi2EEENS1_24BinaryOpListAlphaFunctorIdLi2ELi2ELi0EEEJSt4plusIdEdEEEvT_T0_DpT1_,"",@"SHT_CUDA_INFO"
	.sectionflags	@""
	.align	4


	//----- nvinfo : EIATTR_CUDA_API_VERSION
	.align		4
        /*0000*/ 	.byte	0x04, 0x37
        /*0002*/ 	.short	(.L_10389 - .L_10388)
.L_10388:
        /*0004*/ 	.word	0x00000082


	//----- nvinfo : EIATTR_KPARAM_INFO
	.align		4
.L_10389:
        /*0008*/ 	.byte	0x04, 0x17
        /*000a*/ 	.short	(.L_10391 - .L_10390)
.L_10390:
        /*000c*/ 	.word	0x00000000
        /*0010*/ 	.short	0x0003
        /*0012*/ 	.short	0x0c50
        /*0014*/ 	.byte	0x00, 0xf0, 0x21, 0x00


	//----- nvinfo : EIATTR_KPARAM_INFO
	.align		4
.L_10391:
        /*0018*/ 	.byte	0x04, 0x17
        /*001a*/ 	.short	(.L_10393 - .L_10392)
.L_10392:
        /*001c*/ 	.word	0x00000000
        /*0020*/ 	.short	0x0002
        /*0022*/ 	.short	0x0c49
        /*0024*/ 	.byte	0x00, 0xf0, 0x05, 0x00


	//----- nvinfo : EIATTR_KPARAM_INFO
	.align		4
.L_10393:
        /*0028*/ 	.byte	0x04, 0x17
        /*002a*/ 	.short	(.L_10395 - .L_10394)
.L_10394:
        /*002c*/ 	.word	0x00000000
        /*0030*/ 	.short	0x0001
        /*0032*/ 	.short	0x0c48
        /*0034*/ 	.byte	0x00, 0xf0, 0x05, 0x00


	//----- nvinfo : EIATTR_KPARAM_INFO
	.align		4
.L_10395:
        /*0038*/ 	.byte	0x04, 0x17
        /*003a*/ 	.short	(.L_10397 - .L_10396)
.L_10396:
        /*003c*/ 	.word	0x00000000
        /*0040*/ 	.short	0x0000
        /*0042*/ 	.short	0x0000
        /*0044*/ 	.byte	0x00, 0xf0, 0x21, 0x31


	//----- nvinfo : EIATTR_SPARSE_MMA_MASK
	.align		4
.L_10397:
        /*0048*/ 	.byte	0x03, 0x50
        /*004a*/ 	.short	0x0000


	//----- nvinfo : EIATTR_MAXREG_COUNT
	.align		4
        /*004c*/ 	.byte	0x03, 0x1b
        /*004e*/ 	.short	0x0080


	//----- nvinfo : EIATTR_MERCURY_ISA_VERSION
	.align		4
        /*0050*/ 	.byte	0x03, 0x5f
        /*0052*/ 	.short	0x0101


	//----- nvinfo : EIATTR_VRC_CTA_INIT_COUNT
	.align		4
        /*0054*/ 	.byte	0x02, 0x4a
	.zero		1
	.zero		1


	//----- nvinfo : EIATTR_EXIT_INSTR_OFFSETS
	.align		4
        /*0058*/ 	.byte	0x04, 0x1c
        /*005a*/ 	.short	(.L_10399 - .L_10398)


	//   ....[0]....
.L_10398:
        /*005c*/ 	.word	0x00000170


	//   ....[1]....
        /*0060*/ 	.word	0x00000790


	//   ....[2]....
        /*0064*/ 	.word	0x000007e0


	//   ....[3]....
        /*0068*/ 	.word	0x00000a30


	//----- nvinfo : EIATTR_MAX_THREADS
	.align		4
.L_10399:
        /*006c*/ 	.byte	0x04, 0x05
        /*006e*/ 	.short	(.L_10401 - .L_10400)
.L_10400:
        /*0070*/ 	.word	0x00000200
        /*0074*/ 	.word	0x00000001
        /*0078*/ 	.word	0x00000001


	//----- nvinfo : EIATTR_CRS_STACK_SIZE
	.align		4
.L_10401:
        /*007c*/ 	.byte	0x04, 0x1e
        /*007e*/ 	.short	(.L_10403 - .L_10402)
.L_10402:
        /*0080*/ 	.word	0x00000000


	//----- nvinfo : EIATTR_CBANK_PARAM_SIZE
	.align		4
.L_10403:
        /*0084*/ 	.byte	0x03, 0x19
        /*0086*/ 	.short	0x0c58


	//----- nvinfo : EIATTR_PARAM_CBANK
	.align		4
        /*0088*/ 	.byte	0x04, 0x0a
        /*008a*/ 	.short	(.L_10405 - .L_10404)
	.align		4
.L_10404:
        /*008c*/ 	.word	index@(.nv.constant0._ZN2at6native55_GLOBAL__N__de093ff9_22_ForeachBinaryOpList_cu_a911ec4325multi_tensor_apply_kernelINS1_18TensorListMetadataILi2EEENS1_24BinaryOpListAlphaFunctorIdLi2ELi2ELi0EEEJSt4plusIdEdEEEvT_T0_DpT1_)
        /*0090*/ 	.short	0x0380
        /*0092*/ 	.short	0x0c58


	//----- nvinfo : EIATTR_SW_WAR
	.align		4
.L_10405:
        /*0094*/ 	.byte	0x04, 0x36
        /*0096*/ 	.short	(.L_10407 - .L_10406)
.L_10406:
        /*0098*/ 	.word	0x00000008
.L_10407:


//--------------------- .nv.info._ZN2at6native55_GLOBAL__N__de093ff9_22_ForeachBinaryOpList_cu_a911ec4325multi_tensor_apply_kernelINS1_18TensorListMetadataILi2EEENS1_24BinaryOpListAlphaFunctorIsLi2ELi2ELi0EEEJSt4plusIsEsEEEvT_T0_DpT1_ --------------------------
	.section	.nv.info._ZN2at6native55_GLOBAL__N__de093ff9_22_ForeachBinaryOpList_cu_a911ec4325multi_tensor_apply_kernelINS1_18TensorListMetadataILi2EEENS1_24BinaryOpListAlphaFunctorIsLi2ELi2ELi0EEEJSt4plusIsEsEEEvT_T0_DpT1_,"",@"SHT_CUDA_INFO"
	.sectionflags	@""
	.align	4


	//----- nvinfo : EIATTR_CUDA_API_VERSION
	.align		4
        /*0000*/ 	.byte	0x04, 0x37
        /*0002*/ 	.short	(.L_10409 - .L_10408)
.L_10408:
        /*0004*/ 	.word	0x00000082


	//----- nvinfo : EIATTR_KPARAM_INFO
	.align		4
.L_10409:
        /*0008*/ 	.byte	0x04, 0x17
        /*000a*/ 	.short	(.L_10411 - .L_10410)
.L_10410:
        /*000c*/ 	.word	0x00000000
        /*0010*/ 	.short	0x0003
        /*0012*/ 	.short	0x0c4a
        /*0014*/ 	.byte	0x00, 0xf0, 0x09, 0x00


	//----- nvinfo : EIATTR_KPARAM_INFO
	.align		4
.L_10411:
        /*0018*/ 	.byte	0x04, 0x17
        /*001a*/ 	.short	(.L_10413 - .L_10412)
.L_10412:
        /*001c*/ 	.word	0x00000000
        /*0020*/ 	.short	0x0002
        /*0022*/ 	.short	0x0c49
        /*0024*/ 	.byte	0x00, 0xf0, 0x05, 0x00


	//----- nvinfo : EIATTR_KPARAM_INFO
	.align		4
.L_10413:
        /*0028*/ 	.byte	0x04, 0x17
        /*002a*/ 	.short	(.L_10415 - .L_10414)
.L_10414:
        /*002c*/ 	.word	0x00000000
        /*0030*/ 	.short	0x0001
        /*0032*/ 	.short	0x0c48
        /*0034*/ 	.byte	0x00, 0xf0, 0x05, 0x00


	//----- nvinfo : EIATTR_KPARAM_INFO
	.align		4
.L_10415:
        /*0038*/ 	.byte	0x04, 0x17
        /*003a*/ 	.short	(.L_10417 - .L_10416)
.L_10416:
        /*003c*/ 	.word	0x00000000
        /*0040*/ 	.short	0x0000
        /*0042*/ 	.short	0x0000
        /*0044*/ 	.byte	0x00, 0xf0, 0x21, 0x31


	//----- nvinfo : EIATTR_SPARSE_MMA_MASK
	.align		4
.L_10417:
        /*0048*/ 	.byte	0x03, 0x50
        /*004a*/ 	.short	0x0000


	//----- nvinfo : EIATTR_MAXREG_COUNT
	.align		4
        /*004c*/ 	.byte	0x03, 0x1b
        /*004e*/ 	.short	0x0080


	//----- nvinfo : EIATTR_MERCURY_ISA_VERSION
	.align		4
        /*0050*/ 	.byte	0x03, 0x5f
        /*0052*/ 	.short	0x0101


	//----- nvinfo : EIATTR_VRC_CTA_INIT_COUNT
	.align		4
        /*0054*/ 	.byte	0x02, 0x4a
	.zero		1
	.zero		1


	//----- nvinfo : EIATTR_EXIT_INSTR_OFFSETS
	.align		4
        /*0058*/ 	.byte	0x04, 0x1c
        /*005a*/ 	.short	(.L_10419 - .L_10418)


	//   ....[0]....
.L_10418:
        /*005c*/ 	.word	0x00000170


	//   ....[1]....
        /*0060*/ 	.word	0x000006d0


	//   ....[2]....
        /*0064*/ 	.word	0x00000720


	//   ....[3]....
        /*0068*/ 	.word	0x00000990


	//----- nvinfo : EIATTR_MAX_THREADS
	.align		4
.L_10419:
        /*006c*/ 	.byte	0x04, 0x05
        /*006e*/ 	.short	(.L_10421 - .L_10420)
.L_10420:
        /*0070*/ 	.word	0x00000200
        /*0074*/ 	.word	0x00000001
        /*0078*/ 	.word	0x00000001


	//----- nvinfo : EIATTR_CRS_STACK_SIZE
	.align		4
.L_10421:
        /*007c*/ 	.byte	0x04, 0x1e
        /*007e*/ 	.short	(.L_10423 - .L_10422)
.L_10422:
        /*0080*/ 	.word	0x00000000


	//----- nvinfo : EIATTR_CBANK_PARAM_SIZE
	.align		4
.L_10423:
        /*0084*/ 	.byte	0x03, 0x19
        /*0086*/ 	.short	0x0c4c


	//----- nvinfo : EIATTR_PARAM_CBANK
	.align		4
        /*0088*/ 	.byte	0x04, 0x0a
        /*008a*/ 	.short	(.L_10425 - .L_10424)
	.align		4
.L_10424:
        /*008c*/ 	.word	index@(.nv.constant0._ZN2at6native55_GLOBAL__N__de093ff9_22_ForeachBinaryOpList_cu_a911ec4325multi_tensor_apply_kernelINS1_18TensorListMetadataILi2EEENS1_24BinaryOpListAlphaFunctorIsLi2ELi2ELi0EEEJSt4plusIsEsEEEvT_T0_DpT1_)
        /*0090*/ 	.short	0x0380
        /*0092*/ 	.short	0x0c4c


	//----- nvinfo : EIATTR_SW_WAR
	.align		4
.L_10425:
        /*0094*/ 	.byte	0x04, 0x36
        /*0096*/ 	.short	(.L_10427 - .L_10426)
.L_10426:
        /*0098*/ 	.word	0x00000008
.L_10427:


//--------------------- .nv.info._ZN2at6native55_GLOBAL__N__de093ff9_22_ForeachBinaryOpList_cu_a911ec4325multi_tensor_apply_kernelINS1_18TensorListMetadataILi2EEENS1_24BinaryOpListAlphaFunctorIlLi2ELi2ELi0EEEJSt4plusIlElEEEvT_T0_DpT1_ --------------------------
	.section	.nv.info._ZN2at6native55_GLOBAL__N__de093ff9_22_ForeachBinaryOpList_cu_a911ec4325multi_tensor_apply_kernelINS1_18TensorListMetadataILi2EEENS1_24BinaryOpListAlphaFunctorIlLi2ELi2ELi0EEEJSt4plusIlElEEEvT_T0_DpT1_,"",@"SHT_CUDA_INFO"
	.sectionflags	@""
	.align	4


	//----- nvinfo : EIATTR_CUDA_API_VERSION
	.align		4
        /*0000*/ 	.byte	0x04, 0x37
        /*0002*/ 	.short	(.L_10429 - .L_10428)
.L_10428:
        /*0004*/ 	.word	0x00000082


	//----- nvinfo : EIATTR_KPARAM_INFO
	.align		4
.L_10429:
        /*0008*/ 	.byte	0x04, 0x17
        /*000a*/ 	.short	(.L_10431 - .L_10430)
.L_10430:
        /*000c*/ 	.word	0x00000000
        /*0010*/ 	.short	0x0003
        /*0012*/ 	.short	0x0c50
        /*0014*/ 	.byte	0x00, 0xf0, 0x21, 0x00


	//----- nvinfo : EIATTR_KPARAM_INFO
	.align		4
.L_10431:
        /*0018*/ 	.byte	0x04, 0x17
        /*001a*/ 	.short	(.L_10433 - .L_10432)
.L_10432:
        /*001c*/ 	.word	0x00000000
        /*0020*/ 	.short	0x0002
        /*0022*/ 	.short	0x0c49
        /*0024*/ 	.byte	0x00, 0xf0, 0x05, 0x00


	//----- nvinfo : EIATTR_KPARAM_INFO
	.align		4
.L_10433:
        /*0028*/ 	.byte	0x04, 0x17
        /*002a*/ 	.short	(.L_10435 - .L_10434)
.L_10434:
        /*002c*/ 	.word	0x00000000
        /*0030*/ 	.short	0x0001
        /*0032*/ 	.short	0x0c48
        /*0034*/ 	.byte	0x00, 0xf0, 0x05, 0x00


	//----- nvinfo : EIATTR_KPARAM_INFO
	.align		4
.L_10435:
        /*0038*/ 	.byte	0x04, 0x17
        /*003a*/ 	.short	(.L_10437 - .L_10436)
.L_10436:
        /*003c*/ 	.word	0x00000000
        /*0040*/ 	.short	0x0000
        /*0042*/ 	.short	0x0000
        /*0044*/ 	.byte	0x00, 0xf0, 0x21, 0x31


	//----- nvinfo : EIATTR_SPARSE_MMA_MASK
	.align		4
.L_10437:
        /*0048*/ 	.byte	0x03, 0x50
        /*004a*/ 	.short	0x0000


	//----- nvinfo : EIATTR_MAXREG_COUNT
	.align		4
        /*004c*/ 	.byte	0x03, 0x1b
        /*004e*/ 	.short	0x0080


	//----- nvinfo : EIATTR_MERCURY_ISA_VERSION
	.align		4
        /*0050*/ 	.byte	0x03, 0x5f
        /*0052*/ 	.short	0x0101


	//----- nvinfo : EIATTR_VRC_CTA_INIT_COUNT
	.align		4
        /*0054*/ 	.byte	0x02, 0x4a
	.zero		1
	.zero		1


	//----- nvinfo : EIATTR_EXIT_INSTR_OFFSETS
	.align		4
        /*0058*/ 	.byte	0x04, 0x1c
        /*005a*/ 	.short	(.L_10439 - .L_10438)


	//   ....[0]....
.L_10438:
        /*005c*/ 	.word	0x00000170


	//   ....[1]....
        /*0060*/ 	.word	0x00000860


	//   ....[2]....
        /*0064*/ 	.word	0x000008b0


	//   ....[3]....
        /*0068*/ 	.word	0x00000b50


	//----- nvinfo : EIATTR_MAX_THREADS
	.align		4
.L_10439:
        /*006c*/ 	.byte	0x04, 0x05
        /*006e*/ 	.short	(.L_10441 - .L_10440)
.L_10440:
        /*0070*/ 	.word	0x00000200
        /*0074*/ 	.word	0x00000001
        /*0078*/ 	.word	0x00000001


	//----- nvinfo : EIATTR_CRS_STACK_SIZE
	.align		4
.L_10441:
        /*007c*/ 	.byte	0x04, 0x1e
        /*007e*/ 	.short	(.L_10443 - .L_10442)
.L_10442:
        /*0080*/ 	.word	0x00000000


	//----- nvinfo : EIATTR_CBANK_PARAM_SIZE
	.align		4
.L_10443:
        /*0084*/ 	.byte	0x03, 0x19
        /*0086*/ 	.short	0x0c58


	//----- nvinfo : EIATTR_PARAM_CBANK
	.align		4
        /*0088*/ 	.byte	0x04, 0x0a
        /*008a*/ 	.short	(.L_10445 - .L_10444)
	.align		4
.L_10444:
        /*008c*/ 	.word	index@(.nv.constant0._ZN2at6native55_GLOBAL__N__de093ff9_22_ForeachBinaryOpList_cu_a911ec4325multi_tensor_apply_kernelINS1_18TensorListMetadataILi2EEENS1_24BinaryOpListAlphaFunctorIlLi2ELi2ELi0EEEJSt4plusIlElEEEvT_T0_DpT1_)
        /*0090*/ 	.short	0x0380
        /*0092*/ 	.short	0x0c58


	//----- nvinfo : EIATTR_SW_WAR
	.align		4
.L_10445:
        /*0094*/ 	.byte	0x04, 0x36
        /*0096*/ 	.short	(.L_10447 - .L_10446)
.L_10446:
        /*0098*/ 	.word	0x00000008
.L_10447:


//--------------------- .nv.info._ZN2at6native55_GLOBAL__N__de093ff9_22_ForeachBinaryOpList_cu_a911ec4325multi_tensor_apply_kernelINS1_18TensorListMetadataILi2EEENS1_24BinaryOpListAlphaFunctorIiLi2ELi2ELi0EEEJSt4plusIiEiEEEvT_T0_DpT1_ --------------------------
	.section	.nv.info._ZN2at6native55_GLOBAL__N__de093ff9_22_ForeachBinaryOpList_cu_a911ec4325multi_tensor_apply_kernelINS1_18TensorListMetadataILi2EEENS1_24BinaryOpListAlphaFunctorIiLi2ELi2ELi0EEEJSt4plusIiEiEEEvT_T0_DpT1_,"",@"SHT_CUDA_INFO"
	.sectionflags	@""
	.align	4


	//----- nvinfo : EIATTR_CUDA_API_VERSION
	.align		4
        /*0000*/ 	.byte	0x04, 0x37
        /*0002*/ 	.short	(.L_10449 - .L_10448)
.L_10448:
        /*0004*/ 	.word	0x00000082


	//----- nvinfo : EIATTR_KPARAM_INFO
	.align		4
.L_10449:
        /*0008*/ 	.byte	0x04, 0x17
        /*000a*/ 	.short	(.L_10451 - .L_10450)
.L_10450:
        /*000c*/ 	.word	0x00000000
        /*0010*/ 	.short	0x0003
        /*0012*/ 	.short	0x0c4c
        /*0014*/ 	.byte	0x00, 0xf0, 0x11, 0x00


	//----- nvinfo : EIATTR_KPARAM_INFO
	.align		4
.L_10451:
        /*0018*/ 	.byte	0x04, 0x17
        /*001a*/ 	.short	(.L_10453 - .L_10452)
.L_10452:
        /*001c*/ 	.word	0x00000000
        /*0020*/ 	.short	0x0002
        /*0022*/ 	.short	0x0c49
        /*0024*/ 	.byte	0x00, 0xf0, 0x05, 0x00


	//----- nvinfo : EIATTR_KPARAM_INFO
	.align		4
.L_10453:
        /*0028*/ 	.byte	0x04, 0x17
        /*002a*/ 	.short	(.L_10455 - .L_10454)
.L_10454:
        /*002c*/ 	.word	0x00000000
        /*0030*/ 	.short	0x0001
        /*0032*/ 	.short	0x0c48
        /*0034*/ 	.byte	0x00, 0xf0, 0x05, 0x00


	//----- nvinfo : EIATTR_KPARAM_INFO
	.align		4
.L_10455:
        /*0038*/ 	.byte	0x04, 0x17
        /*003a*/ 	.short	(.L_10457 - .L_10456)
.L_10456:
        /*003c*/ 	.word	0x00000000
        /*0040*/ 	.short	0x0000
        /*0042*/ 	.short	0x0000
        /*0044*/ 	.byte	0x00, 0xf0, 0x21, 0x31


	//----- nvinfo : EIATTR_SPARSE_MMA_MASK
	.align		4
.L_10457:
        /*0048*/ 	.byte	0x03, 0x50
        /*004a*/ 	.short	0x0000


	//----- nvinfo : EIATTR_MAXREG_COUNT
	.align		4
        /*004c*/ 	.byte	0x03, 0x1b
        /*004e*/ 	.short	0x0080


	//----- nvinfo : EIATTR_MERCURY_ISA_VERSION
	.align		4
        /*0050*/ 	.byte	0x03, 0x5f
        /*0052*/ 	.short	0x0101


	//----- nvinfo : EIATTR_VRC_CTA_INIT_COUNT
	.align		4
        /*0054*/ 	.byte	0x02, 0x4a
	.zero		1
	.zero		1


	//----- nvinfo : EIATTR_EXIT_INSTR_OFFSETS
	.align		4
        /*0058*/ 	.byte	0x04, 0x1c
        /*005a*/ 	.short	(.L_10459 - .L_10458)


	//   ....[0]....
.L_10458:
        /*005c*/ 	.word	0x00000170


	//   ....[1]....
        /*0060*/ 	.word	0x00000600


	//   ....[2]....
        /*0064*/ 	.word	0x00000650


	//   ....[3]....
        /*0068*/ 	.word	0x000007f0


	//----- nvinfo : EIATTR_MAX_THREADS
	.align		4
.L_10459:
        /*006c*/ 	.byte	0x04, 0x05
        /*006e*/ 	.short	(.L_10461 - .L_10460)
.L_10460:
        /*0070*/ 	.word	0x00000200
        /*0074*/ 	.word	0x00000001
        /*0078*/ 	.word	0x00000001


	//----- nvinfo : EIATTR_CRS_STACK_SIZE
	.align		4
.L_10461:
        /*007c*/ 	.byte	0x04, 0x1e
        /*007e*/ 	.short	(.L_10463 - .L_10462)
.L_10462:
        /*0080*/ 	.word	0x00000000


	//----- nvinfo : EIATTR_CBANK_PARAM_SIZE
	.align		4
.L_10463:
        /*0084*/ 	.byte	0x03, 0x19
        /*0086*/ 	.short	0x0c50


	//----- nvinfo : EIATTR_PARAM_CBANK
	.align		4
        /*0088*/ 	.byte	0x04, 0x0a
        /*008a*/ 	.short	(.L_10465 - .L_10464)
	.align		4
.L_10464:
        /*008c*/ 	.word	index@(.nv.constant0._ZN2at6native55_GLOBAL__N__de093ff9_22_ForeachBinaryOpList_cu_a911ec4325multi_tensor_apply_kernelINS1_18TensorListMetadataILi2EEENS1_24BinaryOpListAlphaFunctorIiLi2ELi2ELi0EEEJSt4plusIiEiEEEvT_T0_DpT1_)
        /*0090*/ 	.short	0x0380
        /*0092*/ 	.short	0x0c50


	//----- nvinfo : EIATTR_SW_WAR
	.align		4
.L_10465:
        /*0094*/ 	.byte	0x04, 0x36
        /*0096*/ 	.short	(.L_10467 - .L_10466)
.L_10466:
        /*0098*/ 	.word	0x00000008
.L_10467:


//--------------------- .nv.info._ZN2at6native55_GLOBAL__N__de093ff9_22_ForeachBinaryOpList_cu_a911ec4325multi_tensor_apply_kernelINS1_18TensorListMetadataILi2EEENS1_24BinaryOpListAlphaFunctorIaLi2ELi2ELi0EEEJSt4plusIaEaEEEvT_T0_DpT1_ --------------------------
	.section	.nv.info._ZN2at6native55_GLOBAL__N__de093ff9_22_ForeachBinaryOpList_cu_a911ec4325multi_tensor_apply_kernelINS1_18TensorListMetadataILi2EEENS1_24BinaryOpListAlphaFunctorIaLi2ELi2ELi0EEEJSt4plusIaEaEEEvT_T0_DpT1_,"",@"SHT_CUDA_INFO"
	.sectionflags	@""
	.align	4


	//----- nvinfo : EIATTR_CUDA_API_VERSION
	.align		4
        /*0000*/ 	.byte	0x04, 0x37
        /*0002*/ 	.short	(.L_10469 - .L_10468)
.L_10468:
        /*0004*/ 	.word	0x00000082


	//----- nvinfo : EIATTR_KPARAM_INFO
	.align		4
.L_10469:
        /*0008*/ 	.byte	0x04, 0x17
        /*000a*/ 	.short	(.L_10471 - .L_10470)
.L_10470:
        /*000c*/ 	.word	0x00000000
        /*0010*/ 	.short	0x0003
        /*0012*/ 	.short	0x0c4a
        /*0014*/ 	.byte	0x00, 0xf0, 0x05, 0x00


	//----- nvinfo : EIATTR_KPARAM_INFO
	.align		4
.L_10471:
        /*0018*/ 	.byte	0x04, 0x17
        /*001a*/ 	.short	(.L_10473 - .L_10472)
.L_10472:
        /*001c*/ 	.word	0x00000000
        /*0020*/ 	.short	0x0002
        /*0022*/ 	.short	0x0c49
        /*0024*/ 	.byte	0x00, 0xf0, 0x05, 0x00


	//----- nvinfo : EIATTR_KPARAM_INFO
	.align		4
.L_10473:
        /*0028*/ 	.byte	0x04, 0x17
        /*002a*/ 	.short	(.L_10475 - .L_10474)
.L_10474:
        /*002c*/ 	.word	0x00000000
        /*0030*/ 	.short	0x0001
        /*0032*/ 	.short	0x0c48
        /*0034*/ 	.byte	0x00, 0xf0, 0x05, 0x00


	//----- nvinfo : EIATTR_KPARAM_INFO
	.align		4
.L_10475:
        /*0038*/ 	.byte	0x04, 0x17
        /*003a*/ 	.short	(.L_10477 - .L_10476)
.L_10476:
        /*003c*/ 	.word	0x00000000
        /*0040*/ 	.short	0x0000
        /*0042*/ 	.short	0x0000
        /*0044*/ 	.byte	0x00, 0xf0, 0x21, 0x31


	//----- nvinfo : EIATTR_SPARSE_MMA_MASK
	.align		4
.L_10477:
        /*0048*/ 	.byte	0x03, 0x50
        /*004a*/ 	.short	0x0000


	//----- nvinfo : EIATTR_MAXREG_COUNT
	.align		4
        /*004c*/ 	.byte	0x03, 0x1b
        /*004e*/ 	.short	0x0080


	//----- nvinfo : EIATTR_MERCURY_ISA_VERSION
	.align		4
        /*0050*/ 	.byte	0x03, 0x5f
        /*0052*/ 	.short	0x0101


	//----- nvinfo : EIATTR_VRC_CTA_INIT_COUNT
	.align		4
        /*0054*/ 	.byte	0x02, 0x4a
	.zero		1
	.zero		1


	//----- nvinfo : EIATTR_EXIT_INSTR_OFFSETS
	.align		4
        /*0058*/ 	.byte	0x04, 0x1c
        /*005a*/ 	.short	(.L_10479 - .L_10478)


	//   ....[0]....
.L_10478:
        /*005c*/ 	.word	0x00000170


	//   ....[1]....
        /*0060*/ 	.word	0x00000840


	//   ....[2]....
        /*0064*/ 	.word	0x00000890


	//   ....[3]....
        /*0068*/ 	.word	0x00000b30


	//----- nvinfo : EIATTR_MAX_THREADS
	.align		4
.L_10479:
        /*006c*/ 	.byte	0x04, 0x05
        /*006e*/ 	.short	(.L_10481 - .L_10480)
.L_10480:
        /*0070*/ 	.word	0x00000200
        /*0074*/ 	.word	0x00000001
        /*0078*/ 	.word	0x00000001


	//----- nvinfo : EIATTR_CRS_STACK_SIZE
	.align		4
.L_10481:
        /*007c*/ 	.byte	0x04, 0x1e
        /*007e*/ 	.short	(.L_10483 - .L_10482)
.L_10482:
        /*0080*/ 	.word	0x00000000


	//----- nvinfo : EIATTR_CBANK_PARAM_SIZE
	.align		4
.L_10483:
        /*0084*/ 	.byte	0x03, 0x19
        /*0086*/ 	.short	0x0c4b


	//----- nvinfo : EIATTR_PARAM_CBANK
	.align		4
        /*0088*/ 	.byte	0x04, 0x0a
        /*008a*/ 	.short	(.L_10485 - .L_10484)
	.align		4
.L_10484:
        /*008c*/ 	.word	index@(.nv.constant0._ZN2at6native55_GLOBAL__N__de093ff9_22_ForeachBinaryOpList_cu_a911ec4325multi_tensor_apply_kernelINS1_18TensorListMetadataILi2EEENS1_24BinaryOpListAlphaFunctorIaLi2ELi2ELi0EEEJSt4plusIaEaEEEvT_T0_DpT1_)
        /*0090*/ 	.short	0x0380
        /*0092*/ 	.short	0x0c4b


	//----- nvinfo : EIATTR_SW_WAR
	.align		4
.L_10485:
        /*0094*/ 	.byte	0x04, 0x36
        /*0096*/ 	.short	(.L_10487 - .L_10486)
.L_10486:
        /*0098*/ 	.word	0x00000008
.L_10487:


//--------------------- .nv.info._ZN2at6native55_GLOBAL__N__de093ff9_22_ForeachBinaryOpList_cu_a911ec4325multi_tensor_apply_kernelINS1_18TensorListMetadataILi2EEENS1_24BinaryOpListAlphaFunctorIhLi2ELi2ELi0EEEJSt4plusIhEhEEEvT_T0_DpT1_ --------------------------
	.section	.nv.info._ZN2at6native55_GLOBAL__N__de093ff9_22_ForeachBinaryOpList_cu_a911ec4325multi_tensor_apply_kernelINS1_18TensorListMetadataILi2EEENS1_24BinaryOpListAlphaFunctorIhLi2ELi2ELi0EEEJSt4plusIhEhEEEvT_T0_DpT1_,"",@"SHT_CUDA_INFO"
	.sectionflags	@""
	.align	4


	//----- nvinfo : EIATTR_CUDA_API_VERSION
	.align		4
        /*0000*/ 	.byte	0x04, 0x37
        /*0002*/ 	.short	(.L_10489 - .L_10488)
.L_10488:
        /*0004*/ 	.word	0x00000082


	//----- nvinfo : EIATTR_KPARAM_INFO
	.align		4
.L_10489:
        /*0008*/ 	.byte	0x04, 0x17
        /*000a*/ 	.short	(.L_10491 - .L_10490)
.L_10490:
        /*000c*/ 	.word	0x00000000
        /*0010*/ 	.short	0x0003
        /*0012*/ 	.short	0x0c4a
        /*0014*/ 	.byte	0x00, 0xf0, 0x05, 0x00


	//----- nvinfo : EIATTR_KPARAM_INFO
	.align		4
.L_10491:
        /*0018*/ 	.byte	0x04, 0x17
        /*001a*/ 	.short	(.L_10493 - .L_10492)
.L_10492:
        /*001c*/ 	.word	0x00000000
        /*0020*/ 	.short	0x0002
        /*0022*/ 	.short	0x0c49
        /*0024*/ 	.byte	0x00, 0xf0, 0x05, 0x00


	//----- nvinfo : EIATTR_KPARAM_INFO
	.align		4
.L_10493:
        /*0028*/ 	.byte	0x04, 0x17
        /*002a*/ 	.short	(.L_10495 - .L_10494)
.L_10494:
        /*002c*/ 	.word	0x00000000
        /*0030*/ 	.short	0x0001
        /*0032*/ 	.short	0x0c48
        /*0034*/ 	.byte	0x00, 0xf0, 0x05, 0x00


	//----- nvinfo : EIATTR_KPARAM_INFO
	.align		4
.L_10495:
        /*0038*/ 	.byte	0x04, 0x17
        /*003a*/ 	.short	(.L_10497 - .L_10496)
.L_10496:
        /*003c*/ 	.word	0x00000000
        /*0040*/ 	.short	0x0000
        /*0042*/ 	.short	0x0000
        /*0044*/ 	.byte	0x00, 0xf0, 0x21, 0x31


	//----- nvinfo : EIATTR_SPARSE_MMA_MASK
	.align		4
.L_10497:
        /*0048*/ 	.byte	0x03, 0x50
        /*004a*/ 	.short	0x0000


	//----- nvinfo : EIATTR_MAXREG_COUNT
	.align		4
        /*004c*/ 	.byte	0x03, 0x1b
        /*004e*/ 	.short	0x0080


	//----- nvinfo : EIATTR_MERCURY_ISA_VERSION
	.align		4
        /*0050*/ 	.byte	0x03, 0x5f
        /*0052*/ 	.short	0x0101


	//----- nvinfo : EIATTR_VRC_CTA_INIT_COUNT
	.align		4
        /*0054*/ 	.byte	0x02, 0x4a
	.zero		1
	.zero		1


	//----- nvinfo : EIATTR_EXIT_INSTR_OFFSETS
	.align		4
        /*0058*/ 	.byte	0x04, 0x1c
        /*005a*/ 	.short	(.L_10499 - .L_10498)


	//   ....[0]....
.L_10498:
        /*005c*/ 	.word	0x00000170


	//   ....[1]....
        /*0060*/ 	.word	0x00000850


	//   ....[2]....
        /*0064*/ 	.word	0x000008a0


	//   ....[3]....
        /*0068*/ 	.word	0x00000b50


	//----- nvinfo : EIATTR_MAX_THREADS
	.align		4
.L_10499:
        /*006c*/ 	.byte	0x04, 0x05
        /*006e*/ 	.short	(.L_10501 - .L_10500)
.L_10500:
        /*0070*/ 	.word	0x00000200
        /*0074*/ 	.word	0x00000001
        /*0078*/ 	.word	0x00000001


	//----- nvinfo : EIATTR_CRS_STACK_SIZE
	.align		4
.L_10501:
        /*007c*/ 	.byte	0x04, 0x1e
        /*007e*/ 	.short	(.L_10503 - .L_10502)
.L_10502:
        /*0080*/ 	.word	0x00000000


	//----- nvinfo : EIATTR_CBANK_PARAM_SIZE
	.align		4
.L_10503:
        /*0084*/ 	.byte	0x03, 0x19
        /*0086*/ 	.short	0x0c4b


	//----- nvinfo : EIATTR_PARAM_CBANK
	.align		4
        /*0088*/ 	.byte	0x04, 0x0a
        /*008a*/ 	.short	(.L_10505 - .L_10504)
	.align		4
.L_10504:
        /*008c*/ 	.word	index@(.nv.constant0._ZN2at6native55_GLOBAL__N__de093ff9_22_ForeachBinaryOpList_cu_a911ec4325multi_tensor_apply_kernelINS1_18TensorListMetadataILi2EEENS1_24BinaryOpListAlphaFunctorIhLi2ELi2ELi0EEEJSt4plusIhEhEEEvT_T0_DpT1_)
        /*0090*/ 	.short	0x0380
        /*0092*/ 	.short	0x0c4b


	//----- nvinfo : EIATTR_SW_WAR
	.align		4
.L_10505:
        /*0094*/ 	.byte	0x04, 0x36
        /*0096*/ 	.short	(.L_10507 - .L_10506)
.L_10506:
        /*0098*/ 	.word	0x00000008
.L_10507:


//--------------------- .nv.callgraph             --------------------------
	.section	.nv.callgraph,"",@"SHT_CUDA_CALLGRAPH"
	.align	4
	.sectionentsize	8
	.align		4
        /*0000*/ 	.word	0x00000000
	.align		4
        /*0004*/ 	.word	0xffffffff
	.align		4
        /*0008*/ 	.word	0x00000000
	.align		4
        /*000c*/ 	.word	0xfffffffe
	.align		4
        /*0010*/ 	.word	0x00000000
	.align		4
        /*0014*/ 	.word	0xfffffffd
	.align		4
        /*0018*/ 	.word	0x00000000
	.align		4
        /*001c*/ 	.word	0xfffffffc


//--------------------- .nv.constant4             --------------------------
	.section	.nv.constant4,"a",@progbits
	.align	8
	.align		8
.nv.constant4:
        /*0000*/ 	.dword	_ZN53_INTERNAL_de093ff9_22_ForeachBinaryOpList_cu_a911ec434cuda3std3__45__cpo5beginE
	.align		8
        /*0008*/ 	.dword	_ZN53_INTERNAL_de093ff9_22_ForeachBinaryOpList_cu_a911ec434cuda3std3__45__cpo3endE
	.align		8
        /*0010*/ 	.dword	_ZN53_INTERNAL_de093ff9_22_ForeachBinaryOpList_cu_a911ec434cuda3std3__45__cpo6cbeginE
	.align		8
        /*0018*/ 	.dword	_ZN53_INTERNAL_de093ff9_22_ForeachBinaryOpList_cu_a911ec434cuda3std3__45__cpo4cendE
	.align		8
        /*0020*/ 	.dword	_ZN53_INTERNAL_de093ff9_22_ForeachBinaryOpList_cu_a911ec434cuda3std3__45__cpo6rbeginE
	.align		8
        /*0028*/ 	.dword	_ZN53_INTERNAL_de093ff9_22_ForeachBinaryOpList_cu_a911ec434cuda3std3__45__cpo4rendE
	.align		8
        /*0030*/ 	.dword	_ZN53_INTERNAL_de093ff9_22_ForeachBinaryOpList_cu_a911ec434cuda3std3__45__cpo7crbeginE
	.align		8
        /*0038*/ 	.dword	_ZN53_INTERNAL_de093ff9_22_ForeachBinaryOpList_cu_a911ec434cuda3std3__45__cpo5crendE
	.align		8
        /*0040*/ 	.dword	_ZN53_INTERNAL_de093ff9_22_ForeachBinaryOpList_cu_a911ec434cuda3std3__455_GLOBAL__N__de093ff9_22_ForeachBinaryOpList_cu_a911ec436ignoreE
	.align		8
        /*0048*/ 	.dword	_ZN53_INTERNAL_de093ff9_22_ForeachBinaryOpList_cu_a911ec434cuda3std3__419piecewise_constructE
	.align		8
        /*0050*/ 	.dword	_ZN53_INTERNAL_de093ff9_22_ForeachBinaryOpList_cu_a911ec434cuda3std3__48in_placeE
	.align		8
        /*0058*/ 	.dword	_ZN53_INTERNAL_de093ff9_22_ForeachBinaryOpList_cu_a911ec434cuda3std3__420unreachable_sentinelE
	.align		8
        /*0060*/ 	.dword	_ZN53_INTERNAL_de093ff9_22_ForeachBinaryOpList_cu_a911ec434cuda3std6ranges3__45__cpo4swapE
	.align		8
        /*0068*/ 	.dword	_ZN53_INTERNAL_de093ff9_22_ForeachBinaryOpList_cu_a911ec434cuda3std6ranges3__45__cpo9iter_moveE
	.align		8
        /*0070*/ 	.dword	_ZN53_INTERNAL_de093ff9_22_ForeachBinaryOpList_cu_a911ec434cuda3std6ranges3__45__cpo5beginE
	.align		8
        /*0078*/ 	.dword	_ZN53_INTERNAL_de093ff9_22_ForeachBinaryOpList_cu_a911ec434cuda3std6ranges3__45__cpo3endE
	.align		8
        /*0080*/ 	.dword	_ZN53_INTERNAL_de093ff9_22_ForeachBinaryOpList_cu_a911ec434cuda3std6ranges3__45__cpo6cbeginE
	.align		8
        /*0088*/ 	.dword	_ZN53_INTERNAL_de093ff9_22_ForeachBinaryOpList_cu_a911ec434cuda3std6ranges3__45__cpo4cendE
	.align		8
        /*0090*/ 	.dword	_ZN53_INTERNAL_de093ff9_22_ForeachBinaryOpList_cu_a911ec434cuda3std6ranges3__45__cpo7advanceE
	.align		8
        /*0098*/ 	.dword	_ZN53_INTERNAL_de093ff9_22_ForeachBinaryOpList_cu_a911ec434cuda3std6ranges3__45__cpo9iter_swapE
	.align		8
        /*00a0*/ 	.dword	_ZN53_INTERNAL_de093ff9_22_ForeachBinaryOpList_cu_a911ec434cuda3std6ranges3__45__cpo4nextE
	.align		8
        /*00a8*/ 	.dword	_ZN53_INTERNAL_de093ff9_22_ForeachBinaryOpList_cu_a911ec434cuda3std6ranges3__45__cpo4prevE
	.align		8
        /*00b0*/ 	.dword	_ZN53_INTERNAL_de093ff9_22_ForeachBinaryOpList_cu_a911ec434cuda3std6ranges3__45__cpo4dataE
	.align		8
        /*00b8*/ 	.dword	_ZN53_INTERNAL_de093ff9_22_ForeachBinaryOpList_cu_a911ec434cuda3std6ranges3__45__cpo5cdataE
	.align		8
        /*00c0*/ 	.dword	_ZN53_INTERNAL_de093ff9_22_ForeachBinaryOpList_cu_a911ec434cuda3std6ranges3__45__cpo4sizeE
	.align		8
        /*00c8*/ 	.dword	_ZN53_INTERNAL_de093ff9_22_ForeachBinaryOpList_cu_a911ec434cuda3std6ranges3__45__cpo5ssizeE
	.align		8
        /*00d0*/ 	.dword	_ZN53_INTERNAL_de093ff9_22_ForeachBinaryOpList_cu_a911ec434cuda3std6ranges3__45__cpo8distanceE
	.align		8
        /*00d8*/ 	.dword	_ZN53_INTERNAL_de093ff9_22_ForeachBinaryOpList_cu_a911ec436thrust24THRUST_300001_SM_1030_NS6system6detail10sequential3seqE
	.align		8
        /*00e0*/ 	.dword	__cudart_i2opi_d
	.align		8
        /*00e8*/ 	.dword	__cudart_sin_cos_coeffs


//--------------------- .text._ZN2at6native55_GLOBAL__N__de093ff9_22_ForeachBinaryOpList_cu_a911ec4325multi_tensor_apply_kernelINS1_18TensorListMetadataILi2EEENS1_11CopyFunctorIN3c1015Float8_e5m2fnuzENS6_11Float8_e5m2ELi2ELi1ELi1EEEJNS0_4CopyIS7_S8_EEEEEvT_T0_DpT1_ --------------------------
	.section	.text._ZN2at6native55_GLOBAL__N__de093ff9_22_ForeachBinaryOpList_cu_a911ec4325multi_tensor_apply_kernelINS1_18TensorListMetadataILi2EEENS1_11CopyFunctorIN3c1015Float8_e5m2fnuzENS6_11Float8_e5m2ELi2ELi1ELi1EEEJNS0_4CopyIS7_S8_EEEEEvT_T0_DpT1_,"ax",@progbits
	.align	128
.text._ZN2at6native55_GLOBAL__N__de093ff9_22_ForeachBinaryOpList_cu_a911ec4325multi_tensor_apply_kernelINS1_18TensorListMetadataILi2EEENS1_11CopyFunctorIN3c1015Float8_e5m2fnuzENS6_11Float8_e5m2ELi2ELi1ELi1EEEJNS0_4CopyIS7_S8_EEEEEvT_T0_DpT1_:
        .type           _ZN2at6native55_GLOBAL__N__de093ff9_22_ForeachBinaryOpList_cu_a911ec4325multi_tensor_apply_kernelINS1_18TensorListMetadataILi2EEENS1_11CopyFunctorIN3c1015Float8_e5m2fnuzENS6_11Float8_e5m2ELi2ELi1ELi1EEEJNS0_4CopyIS7_S8_EEEEEvT_T0_DpT1_,@function
        .size           _ZN2at6native55_GLOBAL__N__de093ff9_22_ForeachBinaryOpList_cu_a911ec4325multi_tensor_apply_kernelINS1_18TensorListMetadataILi2EEENS1_11CopyFunctorIN3c1015Float8_e5m2fnuzENS6_11Float8_e5m2ELi2ELi1ELi1EEEJNS0_4CopyIS7_S8_EEEEEvT_T0_DpT1_,(.L_x_7443 - _ZN2at6native55_GLOBAL__N__de093ff9_22_ForeachBinaryOpList_cu_a911ec4325multi_tensor_apply_kernelINS1_18TensorListMetadataILi2EEENS1_11CopyFunctorIN3c1015Float8_e5m2fnuzENS6_11Float8_e5m2ELi2ELi1ELi1EEEJNS0_4CopyIS7_S8_EEEEEvT_T0_DpT1_)
        .other          _ZN2at6native55_GLOBAL__N__de093ff9_22_ForeachBinaryOpList_cu_a911ec4325multi_tensor_apply_kernelINS1_18TensorListMetadataILi2EEENS1_11CopyFunctorIN3c1015Float8_e5m2fnuzENS6_11Float8_e5m2ELi2ELi1ELi1EEEJNS0_4CopyIS7_S8_EEEEEvT_T0_DpT1_,@"STO_CUDA_ENTRY STV_DEFAULT"
_ZN2at6native55_GLOBAL__N__de093ff9_22_ForeachBinaryOpList_cu_a911ec4325multi_tensor_apply_kernelINS1_18TensorListMetadataILi2EEENS1_11CopyFunctorIN3c1015Float8_e5m2fnuzENS6_11Float8_e5m2ELi2ELi1ELi1EEEJNS0_4CopyIS7_S8_EEEEEvT_T0_DpT1_:
[----:B------:R-:W-:Y:S08]  /*0000*/  LDC R1, c[0x0][0x37c] ;  /* 0x0000df00ff017b82 */ /* 0x000ff00000000800 */
[----:B------:R-:W0:Y:S01]  /*0010*/  S2UR UR5, SR_CTAID.X ;  /* 0x00000000000579c3 */ /* 0x000e220000002500 */
[----:B------:R-:W1:Y:S01]  /*0020*/  LDCU.64 UR18, c[0x0][0x358] ;  /* 0x00006b00ff1277ac */ /* 0x000e620008000a00 */
[----:B0-----:R-:W0:Y:S01]  /*0030*/  LDCU.U8 UR4, c[0x0][UR5+0x980] ;  /* 0x00013000050477ac */ /* 0x001e220008000000 */
[----:B------:R-:W-:-:S12]  /*0040*/  UIMAD UR5, UR5, 0x3, UR5 ;  /* 0x00000003050578a4 */ /* 0x000fd8000f8e0205 */
[----:B------:R-:W2:Y:S01]  /*0050*/  LDCU UR8, c[0x0][UR5+0xac0] ;  /* 0x00015800050877ac */ /* 0x000ea20008000800 */
[----:B0-----:R-:W-:-:S12]  /*0060*/  USHF.L.U32 UR4, UR4, 0x3, URZ ;  /* 0x0000000304047899 */ /* 0x001fd800080006ff */
[----:B------:R-:W0:Y:S01]  /*0070*/  LDCU.64 UR6, c[0x0][UR4+0x380] ;  /* 0x00007000040677ac */ /* 0x000e220008000a00 */
[----:B------:R-:W3:Y:S01]  /*0080*/  LDCU.64 UR10, c[0x0][UR4+0x580] ;  /* 0x0000b000040a77ac */ /* 0x000ee20008000a00 */
[----:B------:R-:W4:Y:S01]  /*0090*/  LDCU.64 UR4, c[0x0][UR4+0x780] ;  /* 0x0000f000040477ac */ /* 0x000f220008000a00 */
[----:B--2---:R-:W-:-:S04]  /*00a0*/  UIMAD.WIDE UR8, UR8, 0x10000, URZ ;  /* 0x00010000080878a5 */ /* 0x004fc8000f8e02ff */
[----:B0-----:R-:W-:Y:S02]  /*00b0*/  UIADD3 UR32, UP0, UPT, UR6, UR8, URZ ;  /* 0x0000000806207290 */ /* 0x001fe4000ff1e0ff */
[----:B---3--:R-:W-:Y:S02]  /*00c0*/  UIADD3 UR30, UP1, UPT, UR8, UR10, URZ ;  /* 0x0000000a081e7290 */ /* 0x008fe4000ff3e0ff */
[----:B------:R-:W-:Y:S02]  /*00d0*/  UIADD3.X UR33, UPT, UPT, UR7, UR9, URZ, UP0, !UPT ;  /* 0x0000000907217290 */ /* 0x000fe400087fe4ff */
[----:B----4-:R-:W-:Y:S02]  /*00e0*/  UIADD3 UR29, UP2, UPT, UR4, -UR8, URZ ;  /* 0x80000008041d7290 */ /* 0x010fe4000ff5e0ff */
[----:B------:R-:W-:Y:S02]  /*00f0*/  ULOP3.LUT UR4, UR30, UR4, UR32, 0xfe, !UPT ;  /* 0x000000041e047292 */ /* 0x000fe4000f8efe20 */
[----:B------:R-:W-:-:S02]  /*0100*/  UIADD3.X UR31, UPT, UPT, UR9, UR11, URZ, UP1, !UPT ;  /* 0x0000000b091f7290 */ /* 0x000fc40008ffe4ff */
[----:B------:R-:W-:Y:S02]  /*0110*/  ULOP3.LUT UP0, URZ, UR4, 0x3, URZ, 0xc0, !UPT ;  /* 0x0000000304ff7892 */ /* 0x000fe4000f80c0ff */
[----:B------:R-:W-:-:S07]  /*0120*/  UIADD3.X UR15, UPT, UPT, UR5, ~UR9, URZ, UP2, !UPT ;  /* 0x80000009050f7290 */ /* 0x000fce00097fe4ff */
[----:B-1----:R-:W-:Y:S05]  /*0130*/  BRA.U !UP0, `(.L_x_0) ;  /* 0x0000000d08387547 */ /* 0x002fea000b800000 */
[----:B------:R-:W-:-:S04]  /*0140*/  UISETP.GE.U32.AND UP0, UPT, UR29, 0x1, UPT ;  /* 0x000000011d00788c */ /* 0x000fc8000bf06070 */
[----:B------:R-:W-:-:S06]  /*0150*/  UISETP.GE.AND.EX UP0, UPT, UR15, URZ, UPT, UP0 ;  /* 0x000000ff0f00728c */ /* 0x000fcc000bf06300 */
[----:B------:R-:W-:-:S13]  /*0160*/  PLOP3.LUT P0, PT, PT, PT, UP0, 0x80, 0x8 ;  /* 0x000000000008781c */ /* 0x000fda0003f0f008 */
[----:B------:R-:W-:Y:S05]  /*0170*/  @!P0 EXIT ;  /* 0x000000000000894d */ /* 0x000fea0003800000 */
[----:B------:R-:W0:Y:S01]  /*0180*/  LDCU UR17, c[0x0][0x360] ;  /* 0x00006c00ff1177ac */ /* 0x000e220008000800 */
[----:B------:R-:W1:Y:S01]  /*0190*/  S2R R0, SR_TID.X ;  /* 0x0000000000007919 */ /* 0x000e620000002100 */
[----:B------:R-:W-:Y:S01]  /*01a0*/  IMAD.MOV.U32 R3, RZ, RZ, RZ ;  /* 0x000000ffff037224 */ /* 0x000fe200078e00ff */
[----:B------:R-:W-:-:S04]  /*01b0*/  UISETP.LT.U32.AND UP0, UPT, UR29, 0x10000, UPT ;  /* 0x000100001d00788c */ /* 0x000fc8000bf01070 */
[----:B------:R-:W-:-:S04]  /*01c0*/  UISETP.LT.U32.AND.EX UP0, UPT, UR15, URZ, UPT, UP0 ;  /* 0x000000ff0f00728c */ /* 0x000fc8000bf01100 */
[----:B------:R-:W-:Y:S02]  /*01d0*/  USEL UR27, UR29, 0x10000, UP0 ;  /* 0x000100001d1b7887 */ /* 0x000fe40008000000 */
[----:B------:R-:W-:Y:S02]  /*01e0*/  USEL UR28, UR15, URZ, UP0 ;  /* 0x000000ff0f1c7287 */ /* 0x000fe40008000000 */
[----:B0-----:R-:W-:Y:S02]  /*01f0*/  UIMAD.WIDE.U32 UR4, UR17, 0x2, UR8 ;  /* 0x00000002110478a5 */ /* 0x001fe4000f8e0008 */
[----:B------:R-:W-:Y:S02]  /*0200*/  UIMAD.WIDE.U32 UR12, UR17, 0x3, UR8 ;  /* 0x00000003110c78a5 */ /* 0x000fe4000f8e0008 */
[----:B------:R-:W-:Y:S02]  /*0210*/  UIADD3 UR8, UP4, UPT, UR8, UR17, URZ ;  /* 0x0000001108087290 */ /* 0x000fe4000ff9e0ff */
[----:B------:R-:W-:-:S02]  /*0220*/  UIADD3 UR25, UP3, UPT, UR6, UR4, URZ ;  /* 0x0000000406197290 */ /* 0x000fc4000ff7e0ff */
[----:B------:R-:W-:Y:S02]  /*0230*/  UIADD3.X UR9, UPT, UPT, URZ, UR9, URZ, UP4, !UPT ;  /* 0x00000009ff097290 */ /* 0x000fe4000a7fe4ff */
[----:B------:R-:W-:Y:S02]  /*0240*/  UIADD3 UR24, UP2, UPT, UR10, UR4, URZ ;  /* 0x000000040a187290 */ /* 0x000fe4000ff5e0ff */
[----:B------:R-:W-:Y:S02]  /*0250*/  UIADD3 UR22, UP1, UPT, UR6, UR12, URZ ;  /* 0x0000000c06167290 */ /* 0x000fe4000ff3e0ff */
[----:B------:R-:W-:Y:S02]  /*0260*/  UIADD3 UR20, UP4, UPT, UR10, UR8, URZ ;  /* 0x000000080a147290 */ /* 0x000fe4000ff9e0ff */
[----:B------:R-:W-:Y:S02]  /*0270*/  UIADD3 UR21, UP0, UPT, UR10, UR12, URZ ;  /* 0x0000000c0a157290 */ /* 0x000fe4000ff1e0ff */
[----:B------:R-:W-:-:S02]  /*0280*/  UIADD3 UR8, UP5, UPT, UR6, UR8, URZ ;  /* 0x0000000806087290 */ /* 0x000fc4000ffbe0ff */
[----:B------:R-:W-:Y:S02]  /*0290*/  UIADD3.X UR26, UPT, UPT, UR7, UR5, URZ, UP3, !UPT ;  /* 0x00000005071a7290 */ /* 0x000fe40009ffe4ff */
[----:B------:R-:W-:Y:S02]  /*02a0*/  UIADD3.X UR14, UPT, UPT, UR11, UR5, URZ, UP2, !UPT ;  /* 0x000000050b0e7290 */ /* 0x000fe400097fe4ff */
[----:B------:R-:W-:Y:S02]  /*02b0*/  UIADD3.X UR23, UPT, UPT, UR7, UR13, URZ, UP1, !UPT ;  /* 0x0000000d07177290 */ /* 0x000fe40008ffe4ff */
[----:B------:R-:W-:Y:S02]  /*02c0*/  USHF.L.U32 UR16, UR17, 0x2, URZ ;  /* 0x0000000211107899 */ /* 0x000fe400080006ff */
[----:B------:R-:W-:Y:S02]  /*02d0*/  UIADD3.X UR12, UPT, UPT, UR11, UR13, URZ, UP0, !UPT ;  /* 0x0000000d0b0c7290 */ /* 0x000fe400087fe4ff */
[----:B------:R-:W-:-:S02]  /*02e0*/  UIADD3.X UR10, UPT, UPT, UR11, UR9, URZ, UP4, !UPT ;  /* 0x000000090b0a7290 */ /* 0x000fc4000a7fe4ff */
[----:B------:R-:W-:Y:S01]  /*02f0*/  UIADD3.X UR7, UPT, UPT, UR7, UR9, URZ, UP5, !UPT ;  /* 0x0000000907077290 */ /* 0x000fe2000affe4ff */
[----:B------:R-:W-:Y:S01]  /*0300*/  UMOV UR4, URZ ;  /* 0x000000ff00047c82 */ /* 0x000fe20008000000 */
[----:B-1----:R-:W-:-:S10]  /*0310*/  UMOV UR5, URZ ;  /* 0x000000ff00057c82 */ /* 0x002fd40008000000 */
.L_x_14:
[----:B------:R-:W-:-:S04]  /*0320*/  ISETP.GE.U32.AND P0, PT, R0, UR27, PT ;  /* 0x0000001b00007c0c */ /* 0x000fc8000bf06070 */
[----:B------:R-:W-:-:S13]  /*0330*/  ISETP.GE.U32.AND.EX P0, PT, R3, UR28, PT, P0 ;  /* 0x0000001c03007c0c */ /* 0x000fda000bf06100 */
[----:B0-----:R-:W-:-:S04]  /*0340*/  @!P0 IADD3 R6, P1, PT, R0, UR32, RZ ;  /* 0x0000002000068c10 */ /* 0x001fc8000ff3e0ff */
[----:B------:R-:W-:-:S05]  /*0350*/  @!P0 IADD3.X R7, PT, PT, R3, UR33, RZ, P1, !PT ;  /* 0x0000002103078c10 */ /* 0x000fca0008ffe4ff */
[----:B------:R0:W2:Y:S01]  /*0360*/  @!P0 LDG.E.U8 R16, desc[UR18][R6.64] ;  /* 0x0000001206108981 */ /* 0x0000a2000c1e1100 */
[----:B------:R-:W-:Y:S01]  /*0370*/  IADD3 R5, P2, PT, R0, UR17, RZ ;  /* 0x0000001100057c10 */ /* 0x000fe2000ff5e0ff */
[----:B------:R-:W-:Y:S01]  /*0380*/  IMAD.U32 R9, RZ, RZ, UR17 ;  /* 0x00000011ff097e24 */ /* 0x000fe2000f8e00ff */
[----:B------:R-:W-:Y:S01]  /*0390*/  UMOV UR6, URZ ;  /* 0x000000ff00067c82 */ /* 0x000fe20008000000 */
[----:B------:R-:W-:Y:S01]  /*03a0*/  IMAD.U32 R11, RZ, RZ, UR17 ;  /* 0x00000011ff0b7e24 */ /* 0x000fe2000f8e00ff */
[----:B------:R-:W-:Y:S01]  /*03b0*/  ISETP.GE.U32.AND P1, PT, R5, UR27, PT ;  /* 0x0000001b05007c0c */ /* 0x000fe2000bf26070 */
[----:B------:R-:W-:Y:S01]  /*03c0*/  IMAD.U32 R12, RZ, RZ, UR17 ;  /* 0x00000011ff0c7e24 */ /* 0x000fe2000f8e00ff */
[----:B------:R-:W-:Y:S01]  /*03d0*/  LEA R5, P3, R9, R0, 0x1 ;  /* 0x0000000009057211 */ /* 0x000fe200078608ff */
[--C-:B------:R-:W-:Y:S02]  /*03e0*/  IMAD.X R10, RZ, RZ, R3.reuse, P2 ;  /* 0x000000ffff0a7224 */ /* 0x100fe400010e0603 */
[----:B0-----:R-:W-:Y:S01]  /*03f0*/  IMAD.MOV.U32 R6, RZ, RZ, R0 ;  /* 0x000000ffff067224 */ /* 0x001fe200078e0000 */
[----:B------:R-:W-:Y:S01]  /*0400*/  ISETP.GE.U32.AND P2, PT, R5, UR27, PT ;  /* 0x0000001b05007c0c */ /* 0x000fe2000bf46070 */
[----:B------:R-:W-:Y:S01]  /*0410*/  IMAD.MOV.U32 R7, RZ, RZ, R3 ;  /* 0x000000ffff077224 */ /* 0x000fe200078e0003 */
[----:B------:R-:W-:-:S02]  /*0420*/  LEA.HI.X R5, R12, R3, RZ, 0x1, P3 ;  /* 0x000000030c057211 */ /* 0x000fc400018f0cff */
[----:B------:R-:W-:Y:S01]  /*0430*/  ISETP.GE.U32.AND.EX P1, PT, R10, UR28, PT, P1 ;  /* 0x0000001c0a007c0c */ /* 0x000fe2000bf26110 */
[----:B------:R-:W-:Y:S01]  /*0440*/  IMAD.WIDE.U32 R8, R11, 0x3, R6 ;  /* 0x000000030b087825 */ /* 0x000fe200078e0006 */
[----:B------:R-:W-:Y:S02]  /*0450*/  ISETP.GE.U32.AND.EX P2, PT, R5, UR28, PT, P2 ;  /* 0x0000001c05007c0c */ /* 0x000fe4000bf46120 */
[----:B------:R-:W-:Y:S01]  /*0460*/  ISETP.GE.U32.AND P3, PT, R8, UR27, PT ;  /* 0x0000001b08007c0c */ /* 0x000fe2000bf66070 */
[----:B------:R-:W-:-:S05]  /*0470*/  VIADD R8, R9, UR6 ;  /* 0x0000000609087c36 */ /* 0x000fca0008000000 */
[----:B------:R-:W-:-:S03]  /*0480*/  ISETP.GE.U32.AND.EX P3, PT, R8, UR28, PT, P3 ;  /* 0x0000001c08007c0c */ /* 0x000fc6000bf66130 */
[C---:B------:R-:W-:Y:S02]  /*0490*/  @!P1 IADD3 R6, P4, PT, R0.reuse, UR8, RZ ;  /* 0x0000000800069c10 */ /* 0x040fe4000ff9e0ff */
[----:B------:R-:W-:Y:S02]  /*04a0*/  @!P2 IADD3 R8, P5, PT, R0, UR25, RZ ;  /* 0x000000190008ac10 */ /* 0x000fe4000ffbe0ff */
[C---:B------:R-:W-:Y:S02]  /*04b0*/  @!P1 IADD3.X R7, PT, PT, R3.reuse, UR7, RZ, P4, !PT ;  /* 0x0000000703079c10 */ /* 0x040fe4000a7fe4ff */
[----:B------:R-:W-:-:S03]  /*04c0*/  @!P2 IADD3.X R9, PT, PT, R3, UR26, RZ, P5, !PT ;  /* 0x0000001a0309ac10 */ /* 0x000fc6000affe4ff */
[----:B------:R0:W5:Y:S01]  /*04d0*/  @!P1 LDG.E.U8 R17, desc[UR18][R6.64] ;  /* 0x0000001206119981 */ /* 0x000162000c1e1100 */
[----:B------:R-:W-:-:S03]  /*04e0*/  @!P3 IADD3 R10, P4, PT, R0, UR22, RZ ;  /* 0x00000016000abc10 */ /* 0x000fc6000ff9e0ff */
[----:B------:R1:W5:Y:S01]  /*04f0*/  @!P2 LDG.E.U8 R2, desc[UR18][R8.64] ;  /* 0x000000120802a981 */ /* 0x000362000c1e1100 */
[----:B------:R-:W-:-:S05]  /*0500*/  @!P3 IADD3.X R11, PT, PT, R3, UR23, RZ, P4, !PT ;  /* 0x00000017030bbc10 */ /* 0x000fca000a7fe4ff */
[----:B------:R1:W5:Y:S01]  /*0510*/  @!P3 LDG.E.U8 R4, desc[UR18][R10.64] ;  /* 0x000000120a04b981 */ /* 0x000362000c1e1100 */
[----:B------:R-:W-:Y:S01]  /*0520*/  BSSY.RECONVERGENT B0, `(.L_x_1) ;  /* 0x000001e000007945 */ /* 0x000fe20003800200 */
[----:B--2---:R-:W-:-:S05]  /*0530*/  IMAD.SHL.U32 R13, R16, 0x2000000, RZ ;  /* 0x02000000100d7824 */ /* 0x004fca00078e00ff */
[----:B------:R-:W-:Y:S01]  /*0540*/  ISETP.GT.U32.AND P4, PT, R13, 0x7ffffff, PT ;  /* 0x07ffffff0d00780c */ /* 0x000fe20003f84070 */
[----:B------:R-:W-:-:S12]  /*0550*/  IMAD.SHL.U32 R5, R16, 0x100, RZ ;  /* 0x0000010010057824 */ /* 0x000fd800078e00ff */
[----:B------:R-:W-:Y:S02]  /*0560*/  @!P4 LOP3.LUT R5, R5, 0x7f00, RZ, 0xc0, !PT ;  /* 0x00007f000505c812 */ /* 0x000fe400078ec0ff */
[----:B------:R-:W-:Y:S02]  /*0570*/  @P4 LEA.HI R13, R13, 0x70000000, RZ, 0x1c ;  /* 0x700000000d0d4811 */ /* 0x000fe400078fe0ff */
[----:B------:R-:W-:-:S05]  /*0580*/  @!P4 LOP3.LUT R5, R5, 0x3f000000, RZ, 0xfc, !PT ;  /* 0x3f0000000505c812 */ /* 0x000fca00078efcff */
[----:B------:R-:W-:Y:S01]  /*0590*/  @!P4 FADD.FTZ R12, R5, -0.5 ;  /* 0xbf000000050cc421 */ /* 0x000fe20000010000 */
[----:B------:R-:W-:-:S05]  /*05a0*/  @P4 FMUL.FTZ R12, R13, 1.9259299443872358531e-34 ;  /* 0x078000000d0c4820 */ /* 0x000fca0000410000 */
[----:B0-----:R-:W-:-:S04]  /*05b0*/  LOP3.LUT R6, R12, 0x7fffffff, RZ, 0xc0, !PT ;  /* 0x7fffffff0c067812 */ /* 0x001fc800078ec0ff */
[----:B------:R-:W-:Y:S01]  /*05c0*/  ISETP.GT.U32.AND P4, PT, R6, 0x477fffff, PT ;  /* 0x477fffff0600780c */ /* 0x000fe20003f84070 */
[----:B------:R-:W-:-:S12]  /*05d0*/  IMAD.MOV.U32 R5, RZ, RZ, 0x80 ;  /* 0x00000080ff057424 */ /* 0x000fd800078e00ff */
[----:B-1----:R-:W-:Y:S05]  /*05e0*/  @P4 BRA `(.L_x_2) ;  /* 0x0000000000444947 */ /* 0x002fea0003800000 */
[----:B------:R-:W-:-:S13]  /*05f0*/  ISETP.GT.U32.AND P4, PT, R6, 0x37ffffff, PT ;  /* 0x37ffffff0600780c */ /* 0x000fda0003f84070 */
[----:B------:R-:W-:Y:S05]  /*0600*/  @P4 BRA `(.L_x_3) ;  /* 0x0000000000144947 */ /* 0x000fea0003800000 */
[----:B------:R-:W-:-:S05]  /*0610*/  FADD.FTZ R5, R6, 64 ;  /* 0x4280000006057421 */ /* 0x000fca0000010000 */
[----:B------:R-:W-:Y:S02]  /*0620*/  LOP3.LUT P4, R6, R5, 0xff, RZ, 0xc0, !PT ;  /* 0x000000ff05067812 */ /* 0x000fe4000788c0ff */
[----:B------:R-:W-:-:S11]  /*0630*/  PRMT R5, RZ, 0x7610, R5 ;  /* 0x00007610ff057816 */ /* 0x000fd60000000005 */
[----:B------:R-:W-:Y:S05]  /*0640*/  @!P4 BRA `(.L_x_2) ;  /* 0x00000000002cc947 */ /* 0x000fea0003800000 */
[----:B------:R-:W-:Y:S05]  /*0650*/  BRA `(.L_x_4) ;  /* 0x0000000000147947 */ /* 0x000fea0003800000 */
.L_x_3:
[----:B------:R-:W-:-:S04]  /*0660*/  SHF.R.U32.HI R5, RZ, 0x15, R12 ;  /* 0x00000015ff057819 */ /* 0x000fc8000001160c */
[----:B------:R-:W-:-:S04]  /*0670*/  LOP3.LUT R5, R5, 0x1, RZ, 0xc0, !PT ;  /* 0x0000000105057812 */ /* 0x000fc800078ec0ff */
[----:B------:R-:W-:-:S04]  /*0680*/  IADD3 R5, PT, PT, R12, 0x88fffff, R5 ;  /* 0x088fffff0c057810 */ /* 0x000fc80007ffe005 */
[----:B------:R-:W-:-:S04]  /*0690*/  SHF.R.U32.HI R5, RZ, 0x15, R5 ;  /* 0x00000015ff057819 */ /* 0x000fc80000011605 */
[----:B------:R-:W-:-:S07]  /*06a0*/  LOP3.LUT R6, R5, 0xff, RZ, 0xc0, !PT ;  /* 0x000000ff05067812 */ /* 0x000fce00078ec0ff */
.L_x_4:
[----:B------:R-:W-:-:S05]  /*06b0*/  IMAD.SHL.U32 R5, R16, 0x100, RZ ;  /* 0x0000010010057824 */ /* 0x000fca00078e00ff */
[----:B------:R-:W-:-:S04]  /*06c0*/  PRMT R5, R5, 0x9910, RZ ;  /* 0x0000991005057816 */ /* 0x000fc800000000ff */
[----:B------:R-:W-:-:S04]  /*06d0*/  LOP3.LUT R5, R12, R5, RZ, 0xfc, !PT ;  /* 0x000000050c057212 */ /* 0x000fc800078efcff */
[----:B------:R-:W-:-:S04]  /*06e0*/  SHF.R.U32.HI R5, RZ, 0x18, R5 ;  /* 0x00000018ff057819 */ /* 0x000fc80000011605 */
[----:B------:R-:W-:-:S07]  /*06f0*/  LOP3.LUT R5, R6, 0x80, R5, 0xf8, !PT ;  /* 0x0000008006057812 */ /* 0x000fce00078ef805 */
.L_x_2:
[----:B------:R-:W-:Y:S05]  /*0700*/  BSYNC.RECONVERGENT B0 ;  /* 0x0000000000007941 */ /* 0x000fea0003800200 */
.L_x_1:
[C---:B-----5:R-:W-:Y:S01]  /*0710*/  IMAD.SHL.U32 R6, R17.reuse, 0x2000000, RZ ;  /* 0x0200000011067824 */ /* 0x060fe200078e00ff */
[----:B------:R-:W-:Y:S01]  /*0720*/  BSSY.RECONVERGENT B0, `(.L_x_5) ;  /* 0x000001d000007945 */ /* 0x000fe20003800200 */
[----:B------:R-:W-:-:S03]  /*0730*/  IMAD.SHL.U32 R7, R17, 0x100, RZ ;  /* 0x0000010011077824 */ /* 0x000fc600078e00ff */
[----:B------:R-:W-:-:S13]  /*0740*/  ISETP.GE.U32.AND P4, PT, R6, 0x8000000, PT ;  /* 0x080000000600780c */ /* 0x000fda0003f86070 */
[----:B------:R-:W-:Y:S02]  /*0750*/  @!P4 LOP3.LUT R7, R7, 0x7f00, RZ, 0xc0, !PT ;  /* 0x00007f000707c812 */ /* 0x000fe400078ec0ff */
[----:B------:R-:W-:Y:S02]  /*0760*/  @P4 LEA.HI R6, R6, 0x70000000, RZ, 0x1c ;  /* 0x7000000006064811 */ /* 0x000fe400078fe0ff */
[----:B------:R-:W-:-:S03]  /*0770*/  @!P4 LOP3.LUT R8, R7, 0x3f000000, RZ, 0xfc, !PT ;  /* 0x3f0000000708c812 */ /* 0x000fc600078efcff */
[----:B------:R-:W-:Y:S01]  /*0780*/  @P4 FMUL.FTZ R7, R6, 1.9259299443872358531e-34 ;  /* 0x0780000006074820 */ /* 0x000fe20000410000 */
[----:B------:R-:W-:Y:S02]  /*0790*/  IMAD.MOV.U32 R6, RZ, RZ, 0x80 ;  /* 0x00000080ff067424 */ /* 0x000fe400078e00ff */
[----:B------:R-:W-:-:S05]  /*07a0*/  @!P4 FADD.FTZ R7, R8, -0.5 ;  /* 0xbf0000000807c421 */ /* 0x000fca0000010000 */
[----:B------:R-:W-:-:S04]  /*07b0*/  LOP3.LUT R8, R7, 0x7fffffff, RZ, 0xc0, !PT ;  /* 0x7fffffff07087812 */ /* 0x000fc800078ec0ff */
[----:B------:R-:W-:-:S13]  /*07c0*/  ISETP.GT.U32.AND P4, PT, R8, 0x477fffff, PT ;  /* 0x477fffff0800780c */ /* 0x000fda0003f84070 */
[----:B------:R-:W-:Y:S05]  /*07d0*/  @P4 BRA `(.L_x_6) ;  /* 0x0000000000444947 */ /* 0x000fea0003800000 */
[----:B------:R-:W-:-:S13]  /*07e0*/  ISETP.GE.U32.AND P4, PT, R8, 0x38000000, PT ;  /* 0x380000000800780c */ /* 0x000fda0003f86070 */
[----:B------:R-:W-:-:S04]  /*07f0*/  @P4 SHF.R.U32.HI R6, RZ, 0x15, R7 ;  /* 0x00000015ff064819 */ /* 0x000fc80000011607 */
[----:B------:R-:W-:-:S04]  /*0800*/  @P4 LOP3.LUT R6, R6, 0x1, RZ, 0xc0, !PT ;  /* 0x0000000106064812 */ /* 0x000fc800078ec0ff */
[----:B------:R-:W-:-:S04]  /*0810*/  @P4 IADD3 R6, PT, PT, R7, 0x88fffff, R6 ;  /* 0x088fffff07064810 */ /* 0x000fc80007ffe006 */
[----:B------:R-:W-:-:S04]  /*0820*/  @P4 SHF.R.U32.HI R6, RZ, 0x15, R6 ;  /* 0x00000015ff064819 */ /* 0x000fc80000011606 */
[----:B------:R-:W-:Y:S01]  /*0830*/  @P4 LOP3.LUT R6, R6, 0xff, RZ, 0xc0, !PT ;  /* 0x000000ff06064812 */ /* 0x000fe200078ec0ff */
[----:B------:R-:W-:Y:S06]  /*0840*/  @P4 BRA `(.L_x_7) ;  /* 0x0000000000144947 */ /* 0x000fec0003800000 */
[----:B------:R-:W-:-:S05]  /*0850*/  FADD.FTZ R6, R8, 64 ;  /* 0x4280000008067421 */ /* 0x000fca0000010000 */
[----:B------:R-:W-:Y:S02]  /*0860*/  LOP3.LUT P4, R8, R6, 0xff, RZ, 0xc0, !PT ;  /* 0x000000ff06087812 */ /* 0x000fe4000788c0ff */
[----:B------:R-:W-:-:S11]  /*0870*/  PRMT R6, RZ, 0x7610, R6 ;  /* 0x00007610ff067816 */ /* 0x000fd60000000006 */
[----:B------:R-:W-:Y:S05]  /*0880*/  @!P4 BRA `(.L_x_6) ;  /* 0x000000000018c947 */ /* 0x000fea0003800000 */
[----:B------:R-:W-:-:S07]  /*0890*/  IMAD.MOV.U32 R6, RZ, RZ, R8 ;  /* 0x000000ffff067224 */ /* 0x000fce00078e0008 */
.L_x_7:
[----:B------:R-:W-:-:S05]  /*08a0*/  IMAD.SHL.U32 R8, R17, 0x100, RZ ;  /* 0x0000010011087824 */ /* 0x000fca00078e00ff */
[----:B------:R-:W-:-:S04]  /*08b0*/  PRMT R8, R8, 0x9910, RZ ;  /* 0x0000991008087816 */ /* 0x000fc800000000ff */
[----:B------:R-:W-:-:S04]  /*08c0*/  LOP3.LUT R8, R7, R8, RZ, 0xfc, !PT ;  /* 0x0000000807087212 */ /* 0x000fc800078efcff */
[----:B------:R-:W-:-:S04]  /*08d0*/  SHF.R.U32.HI R7, RZ, 0x18, R8 ;  /* 0x00000018ff077819 */ /* 0x000fc80000011608 */
[----:B------:R-:W-:-:S07]  /*08e0*/  LOP3.LUT R6, R6, 0x80, R7, 0xf8, !PT ;  /* 0x0000008006067812 */ /* 0x000fce00078ef807 */
.L_x_6:
[----:B------:R-:W-:Y:S05]  /*08f0*/  BSYNC.RECONVERGENT B0 ;  /* 0x0000000000007941 */ /* 0x000fea0003800200 */
.L_x_5:
[C---:B------:R-:W-:Y:S01]  /*0900*/  IMAD.SHL.U32 R7, R2.reuse, 0x2000000, RZ ;  /* 0x0200000002077824 */ /* 0x040fe200078e00ff */
        /* <DEDUP_REMOVED lines=24> */
.L_x_10:
[----:B------:R-:W-:-:S05]  /*0a90*/  IMAD.SHL.U32 R9, R2, 0x100, RZ ;  /* 0x0000010002097824 */ /* 0x000fca00078e00ff */
[----:B------:R-:W-:-:S04]  /*0aa0*/  PRMT R9, R9, 0x9910, RZ ;  /* 0x0000991009097816 */ /* 0x000fc800000000ff */
[----:B------:R-:W-:-:S04]  /*0ab0*/  LOP3.LUT R9, R8, R9, RZ, 0xfc, !PT ;  /* 0x0000000908097212 */ /* 0x000fc800078efcff */
[----:B------:R-:W-:-:S04]  /*0ac0*/  SHF.R.U32.HI R8, RZ, 0x18, R9 ;  /* 0x00000018ff087819 */ /* 0x000fc80000011609 */
[----:B------:R-:W-:-:S07]  /*0ad0*/  LOP3.LUT R7, R7, 0x80, R8, 0xf8, !PT ;  /* 0x0000008007077812 */ /* 0x000fce00078ef808 */
.L_x_9:
[----:B------:R-:W-:Y:S05]  /*0ae0*/  BSYNC.RECONVERGENT B0 ;  /* 0x0000000000007941 */ /* 0x000fea0003800200 */
.L_x_8:
[C---:B------:R-:W-:Y:S01]  /*0af0*/  IMAD.SHL.U32 R8, R4.reuse, 0x2000000, RZ ;  /* 0x0200000004087824 */ /* 0x040fe200078e00ff */
[----:B------:R-:W-:Y:S01]  /*0b00*/  BSSY.RECONVERGENT B0, `(.L_x_11) ;  /* 0x000001d000007945 */ /* 0x000fe20003800200 */
[----:B------:R-:W-:Y:S02]  /*0b10*/  IMAD.SHL.U32 R9, R4, 0x100, RZ ;  /* 0x0000010004097824 */ /* 0x000fe400078e00ff */
[----:B------:R-:W-:Y:S01]  /*0b20*/  IMAD.MOV.U32 R18, RZ, RZ, 0x80 ;  /* 0x00000080ff127424 */ /* 0x000fe200078e00ff */
[----:B------:R-:W-:-:S13]  /*0b30*/  ISETP.GE.U32.AND P4, PT, R8, 0x8000000, PT ;  /* 0x080000000800780c */ /* 0x000fda0003f86070 */
[----:B------:R-:W-:Y:S02]  /*0b40*/  @!P4 LOP3.LUT R9, R9, 0x7f00, RZ, 0xc0, !PT ;  /* 0x00007f000909c812 */ /* 0x000fe400078ec0ff */
[----:B------:R-:W-:Y:S02]  /*0b50*/  @P4 LEA.HI R8, R8, 0x70000000, RZ, 0x1c ;  /* 0x7000000008084811 */ /* 0x000fe400078fe0ff */
[----:B------:R-:W-:-:S03]  /*0b60*/  @!P4 LOP3.LUT R9, R9, 0x3f000000, RZ, 0xfc, !PT ;  /* 0x3f0000000909c812 */ /* 0x000fc600078efcff */
[----:B------:R-:W-:Y:S02]  /*0b70*/  @P4 FMUL.FTZ R8, R8, 1.9259299443872358531e-34 ;  /* 0x0780000008084820 */ /* 0x000fe40000410000 */
        /* <DEDUP_REMOVED lines=11> */
[----:B------:R-:W-:Y:S01]  /*0c30*/  FADD.FTZ R9, R10, 64 ;  /* 0x428000000a097421 */ /* 0x000fe20000010000 */
[----:B------:R-:W-:-:S04]  /*0c40*/  PRMT R18, RZ, 0x7610, R18 ;  /* 0x00007610ff127816 */ /* 0x000fc80000000012 */
[----:B------:R-:W-:-:S13]  /*0c50*/  LOP3.LUT P4, R9, R9, 0xff, RZ, 0xc0, !PT ;  /* 0x000000ff09097812 */ /* 0x000fda000788c0ff */
[----:B------:R-:W-:Y:S05]  /*0c60*/  @!P4 BRA `(.L_x_12) ;  /* 0x000000000018c947 */ /* 0x000fea0003800000 */
.L_x_13:
[----:B------:R-:W-:-:S05]  /*0c70*/  IMAD.SHL.U32 R10, R4, 0x100, RZ ;  /* 0x00000100040a7824 */ /* 0x000fca00078e00ff */
[----:B------:R-:W-:-:S04]  /*0c80*/  PRMT R11, R10, 0x9910, RZ ;  /* 0x000099100a0b7816 */ /* 0x000fc800000000ff */
[----:B------:R-:W-:-:S04]  /*0c90*/  LOP3.LUT R11, R8, R11, RZ, 0xfc, !PT ;  /* 0x0000000b080b7212 */ /* 0x000fc800078efcff */
[----:B------:R-:W-:-:S04]  /*0ca0*/  SHF.R.U32.HI R8, RZ, 0x18, R11 ;  /* 0x00000018ff087819 */ /* 0x000fc8000001160b */
[----:B------:R-:W-:-:S04]  /*0cb0*/  LOP3.LUT R8, R9, 0x80, R8, 0xf8, !PT ;  /* 0x0000008009087812 */ /* 0x000fc800078ef808 */
[----:B------:R-:W-:-:S07]  /*0cc0*/  PRMT R18, R8, 0x7610, R18 ;  /* 0x0000761008127816 */ /* 0x000fce0000000012 */
.L_x_12:
[----:B------:R-:W-:Y:S05]  /*0cd0*/  BSYNC.RECONVERGENT B0 ;  /* 0x0000000000007941 */ /* 0x000fea0003800200 */
.L_x_11:
[C---:B------:R-:W-:Y:S01]  /*0ce0*/  @!P0 IADD3 R8, P6, PT, R0.reuse, UR30, RZ ;  /* 0x0000001e00088c10 */ /* 0x040fe2000ffde0ff */
[----:B------:R-:W-:Y:S01]  /*0cf0*/  UIADD3 UR4, UP0, UPT, UR16, UR4, URZ ;  /* 0x0000000410047290 */ /* 0x000fe2000ff1e0ff */
[C---:B------:R-:W-:Y:S02]  /*0d00*/  @!P1 IADD3 R10, P5, PT, R0.reuse, UR20, RZ ;  /* 0x00000014000a9c10 */ /* 0x040fe4000ffbe0ff */
[C---:B------:R-:W-:Y:S01]  /*0d10*/  @!P2 IADD3 R12, P4, PT, R0.reuse, UR24, RZ ;  /* 0x00000018000cac10 */ /* 0x040fe2000ff9e0ff */
[----:B------:R-:W-:Y:S01]  /*0d20*/  UIADD3.X UR5, UPT, UPT, URZ, UR5, URZ, UP0, !UPT ;  /* 0x00000005ff057290 */ /* 0x000fe200087fe4ff */
[C---:B------:R-:W-:Y:S01]  /*0d30*/  @!P0 IADD3.X R9, PT, PT, R3.reuse, UR31, RZ, P6, !PT ;  /* 0x0000001f03098c10 */ /* 0x040fe2000b7fe4ff */
[----:B------:R-:W-:Y:S01]  /*0d40*/  UISETP.GE.U32.AND UP0, UPT, UR4, UR27, UPT ;  /* 0x0000001b0400728c */ /* 0x000fe2000bf06070 */
[C---:B------:R-:W-:Y:S02]  /*0d50*/  @!P3 IADD3 R14, P6, PT, R0.reuse, UR21, RZ ;  /* 0x00000015000ebc10 */ /* 0x040fe4000ffde0ff */
[C---:B------:R-:W-:Y:S01]  /*0d60*/  @!P1 IADD3.X R11, PT, PT, R3.reuse, UR10, RZ, P5, !PT ;  /* 0x0000000a030b9c10 */ /* 0x040fe2000affe4ff */
[----:B------:R0:W-:Y:S01]  /*0d70*/  @!P0 STG.E.U8 desc[UR18][R8.64], R5 ;  /* 0x0000000508008986 */ /* 0x0001e2000c101112 */
[C---:B------:R-:W-:Y:S01]  /*0d80*/  @!P2 IADD3.X R13, PT, PT, R3.reuse, UR14, RZ, P4, !PT ;  /* 0x0000000e030dac10 */ /* 0x040fe2000a7fe4ff */
[----:B------:R-:W-:Y:S01]  /*0d90*/  UISETP.GE.U32.AND.EX UP0, UPT, UR5, UR28, UPT, UP0 ;  /* 0x0000001c0500728c */ /* 0x000fe2000bf06100 */
[----:B------:R-:W-:Y:S01]  /*0da0*/  @!P3 IADD3.X R15, PT, PT, R3, UR12, RZ, P6, !PT ;  /* 0x0000000c030fbc10 */ /* 0x000fe2000b7fe4ff */
[----:B------:R0:W-:Y:S01]  /*0db0*/  @!P1 STG.E.U8 desc[UR18][R10.64], R6 ;  /* 0x000000060a009986 */ /* 0x0001e2000c101112 */
[----:B------:R-:W-:-:S03]  /*0dc0*/  IADD3 R0, P0, PT, R0, UR16, RZ ;  /* 0x0000001000007c10 */ /* 0x000fc6000ff1e0ff */
[----:B------:R0:W-:Y:S02]  /*0dd0*/  @!P2 STG.E.U8 desc[UR18][R12.64], R7 ;  /* 0x000000070c00a986 */ /* 0x0001e4000c101112 */
[----:B------:R-:W-:Y:S02]  /*0de0*/  IMAD.X R3, RZ, RZ, R3, P0 ;  /* 0x000000ffff037224 */ /* 0x000fe400000e0603 */
[----:B------:R0:W-:Y:S01]  /*0df0*/  @!P3 STG.E.U8 desc[UR18][R14.64], R18 ;  /* 0x000000120e00b986 */ /* 0x0001e2000c101112 */
[----:B------:R-:W-:Y:S05]  /*0e00*/  BRA.U !UP0, `(.L_x_14) ;  /* 0xfffffff508447547 */ /* 0x000fea000b83ffff */
[----:B------:R-:W-:Y:S05]  /*0e10*/  EXIT ;  /* 0x000000000000794d */ /* 0x000fea0003800000 */
.L_x_0:
[----:B------:R-:W0:Y:S02]  /*0e20*/  S2R R0, SR_TID.X ;  /* 0x0000000000007919 */ /* 0x000e240000002100 */
[----:B0-----:R-:W-:-:S03]  /*0e30*/  IMAD.WIDE.U32 R2, R0, 0x4, RZ ;  /* 0x0000000400027825 */ /* 0x001fc600078e00ff */
[----:B------:R-:W-:-:S04]  /*0e40*/  ISETP.GE.U32.AND P0, PT, R2, UR29, PT ;  /* 0x0000001d02007c0c */ /* 0x000fc8000bf06070 */
[----:B------:R-:W-:-:S13]  /*0e50*/  ISETP.GE.AND.EX P0, PT, R3, UR15, PT, P0 ;  /* 0x0000000f03007c0c */ /* 0x000fda000bf06300 */
[----:B------:R-:W-:Y:S05]  /*0e60*/  @P0 EXIT ;  /* 0x000000000000094d */ /* 0x000fea0003800000 */
[----:B------:R-:W-:Y:S01]  /*0e70*/  IMAD.MOV.U32 R3, RZ, RZ, RZ ;  /* 0x000000ffff037224 */ /* 0x000fe200078e00ff */
[----:B------:R-:W0:Y:S06]  /*0e80*/  LDCU UR4, c[0x0][0x360] ;  /* 0x00006c00ff0477ac */ /* 0x000e2c0008000800 */
.L_x_28:
[C---:B------:R-:W-:Y:S01]  /*0e90*/  IMAD.SHL.U32 R2, R0.reuse, 0x4, RZ ;  /* 0x0000000400027824 */ /* 0x040fe200078e00ff */
[----:B------:R-:W-:-:S04]  /*0ea0*/  SHF.L.U64.HI R10, R0, 0x2, R3 ;  /* 0x00000002000a7819 */ /* 0x000fc80000010203 */
[----:B------:R-:W-:-:S04]  /*0eb0*/  IADD3 R4, P0, PT, R2, UR32, RZ ;  /* 0x0000002002047c10 */ /* 0x000fc8000ff1e0ff */
[----:B------:R-:W-:-:S05]  /*0ec0*/  IADD3.X R5, PT, PT, R10, UR33, RZ, P0, !PT ;  /* 0x000000210a057c10 */ /* 0x000fca00087fe4ff */
[----:B------:R-:W2:Y:S01]  /*0ed0*/  LDG.E R7, desc[UR18][R4.64] ;  /* 0x0000001204077981 */ /* 0x000ea2000c1e1900 */
[----:B------:R-:W-:Y:S01]  /*0ee0*/  BSSY.RECONVERGENT B0, `(.L_x_15) ;  /* 0x0000023000007945 */ /* 0x000fe20003800200 */
[C---:B--2---:R-:W-:Y:S02]  /*0ef0*/  PRMT R6, R7.reuse, 0x7770, RZ ;  /* 0x0000777007067816 */ /* 0x044fe400000000ff */
[C---:B------:R-:W-:Y:S02]  /*0f00*/  PRMT R4, R7.reuse, 0x7773, RZ ;  /* 0x0000777307047816 */ /* 0x040fe400000000ff */
[----:B------:R-:W-:Y:S01]  /*0f10*/  PRMT R5, R7, 0x7772, RZ ;  /* 0x0000777207057816 */ /* 0x000fe200000000ff */
[C---:B------:R-:W-:Y:S02]  /*0f20*/  IMAD.SHL.U32 R9, R6.reuse, 0x2000000, RZ ;  /* 0x0200000006097824 */ /* 0x040fe400078e00ff */
[----:B------:R-:W-:-:S03]  /*0f30*/  IMAD.SHL.U32 R11, R6, 0x100, RZ ;  /* 0x00000100060b7824 */ /* 0x000fc600078e00ff */
[----:B------:R-:W-:Y:S02]  /*0f40*/  ISETP.GT.U32.AND P0, PT, R9, 0x7ffffff, PT ;  /* 0x07ffffff0900780c */ /* 0x000fe40003f04070 */
[----:B------:R-:W-:-:S11]  /*0f50*/  LOP3.LUT R6, R11, 0xffff, RZ, 0xc0, !PT ;  /* 0x0000ffff0b067812 */ /* 0x000fd600078ec0ff */
[----:B------:R-:W-:Y:S02]  /*0f60*/  @!P0 LOP3.LUT R6, R6, 0x7f00, RZ, 0xc0, !PT ;  /* 0x00007f0006068812 */ /* 0x000fe400078ec0ff */
[----:B------:R-:W-:Y:S02]  /*0f70*/  @P0 LEA.HI R9, R9, 0x70000000, RZ, 0x1c ;  /* 0x7000000009090811 */ /* 0x000fe400078fe0ff */
[----:B------:R-:W-:-:S05]  /*0f80*/  @!P0 LOP3.LUT R6, R6, 0x3f000000, RZ, 0xfc, !PT ;  /* 0x3f00000006068812 */ /* 0x000fca00078efcff */
[----:B------:R-:W-:Y:S01]  /*0f90*/  @!P0 FADD.FTZ R8, R6, -0.5 ;  /* 0xbf00000006088421 */ /* 0x000fe20000010000 */
[----:B------:R-:W-:Y:S01]  /*0fa0*/  @P0 FMUL.FTZ R8, R9, 1.9259299443872358531e-34 ;  /* 0x0780000009080820 */ /* 0x000fe20000410000 */
[----:B------:R-:W-:Y:S01]  /*0fb0*/  IMAD.MOV.U32 R6, RZ, RZ, 0x80 ;  /* 0x00000080ff067424 */ /* 0x000fe200078e00ff */
[----:B------:R-:W-:-:S03]  /*0fc0*/  PRMT R9, R7, 0x7771, RZ ;  /* 0x0000777107097816 */ /* 0x000fc600000000ff */
[----:B------:R-:W-:-:S04]  /*0fd0*/  LOP3.LUT R12, R8, 0x7fffffff, RZ, 0xc0, !PT ;  /* 0x7fffffff080c7812 */ /* 0x000fc800078ec0ff */
[----:B------:R-:W-:-:S13]  /*0fe0*/  ISETP.GT.U32.AND P0, PT, R12, 0x477fffff, PT ;  /* 0x477fffff0c00780c */ /* 0x000fda0003f04070 */
[----:B------:R-:W-:Y:S05]  /*0ff0*/  @P0 BRA `(.L_x_16) ;  /* 0x0000000000440947 */ /* 0x000fea0003800000 */
[----:B------:R-:W-:Y:S02]  /*1000*/  ISETP.GT.U32.AND P0, PT, R12, 0x37ffffff, PT ;  /* 0x37ffffff0c00780c */ /* 0x000fe40003f04070 */
[----:B------:R-:W-:-:S11]  /*1010*/  PRMT R11, R11, 0x9910, RZ ;  /* 0x000099100b0b7816 */ /* 0x000fd600000000ff */
[----:B------:R-:W-:Y:S05]  /*1020*/  @P0 BRA `(.L_x_17) ;  /* 0x0000000000140947 */ /* 0x000fea0003800000 */
[----:B------:R-:W-:-:S05]  /*1030*/  FADD.FTZ R6, R12, 64 ;  /* 0x428000000c067421 */ /* 0x000fca0000010000 */
[----:B------:R-:W-:Y:S02]  /*1040*/  LOP3.LUT P0, R7, R6, 0xff, RZ, 0xc0, !PT ;  /* 0x000000ff06077812 */ /* 0x000fe4000780c0ff */
[----:B------:R-:W-:-:S11]  /*1050*/  PRMT R6, RZ, 0x7610, R6 ;  /* 0x00007610ff067816 */ /* 0x000fd60000000006 */
[----:B------:R-:W-:Y:S05]  /*1060*/  @!P0 BRA `(.L_x_16) ;  /* 0x0000000000288947 */ /* 0x000fea0003800000 */
[----:B------:R-:W-:Y:S05]  /*1070*/  BRA `(.L_x_18) ;  /* 0x0000000000147947 */ /* 0x000fea0003800000 */
.L_x_17:
[----:B------:R-:W-:-:S04]  /*1080*/  SHF.R.U32.HI R6, RZ, 0x15, R8 ;  /* 0x00000015ff067819 */ /* 0x000fc80000011608 */
[----:B------:R-:W-:-:S04]  /*1090*/  LOP3.LUT R7, R6, 0x1, RZ, 0xc0, !PT ;  /* 0x0000000106077812 */ /* 0x000fc800078ec0ff */
[----:B------:R-:W-:-:S04]  /*10a0*/  IADD3 R7, PT, PT, R8, 0x88fffff, R7 ;  /* 0x088fffff08077810 */ /* 0x000fc80007ffe007 */
[----:B------:R-:W-:-:S04]  /*10b0*/  SHF.R.U32.HI R7, RZ, 0x15, R7 ;  /* 0x00000015ff077819 */ /* 0x000fc80000011607 */
[----:B------:R-:W-:-:S07]  /*10c0*/  LOP3.LUT R7, R7, 0xff, RZ, 0xc0, !PT ;  /* 0x000000ff07077812 */ /* 0x000fce00078ec0ff */
.L_x_18:
[----:B------:R-:W-:-:S04]  /*10d0*/  LOP3.LUT R8, R8, R11, RZ, 0xfc, !PT ;  /* 0x0000000b08087212 */ /* 0x000fc800078efcff */
[----:B------:R-:W-:-:S04]  /*10e0*/  SHF.R.U32.HI R8, RZ, 0x18, R8 ;  /* 0x00000018ff087819 */ /* 0x000fc80000011608 */
[----:B------:R-:W-:-:S04]  /*10f0*/  LOP3.LUT R7, R7, 0x80, R8, 0xf8, !PT ;  /* 0x0000008007077812 */ /* 0x000fc800078ef808 */
[----:B------:R-:W-:-:S07]  /*1100*/  PRMT R6, R7, 0x7610, R6 ;  /* 0x0000761007067816 */ /* 0x000fce0000000006 */
.L_x_16:
[----:B0-----:R-:W-:Y:S05]  /*1110*/  BSYNC.RECONVERGENT B0 ;  /* 0x0000000000007941 */ /* 0x001fea0003800200 */
.L_x_15:
[C---:B------:R-:W-:Y:S01]  /*1120*/  IMAD.SHL.U32 R7, R9.reuse, 0x2000000, RZ ;  /* 0x0200000009077824 */ /* 0x040fe200078e00ff */
[----:B------:R-:W-:Y:S01]  /*1130*/  BSSY.RECONVERGENT B0, `(.L_x_19) ;  /* 0x000001d000007945 */ /* 0x000fe20003800200 */
[----:B------:R-:W-:-:S03]  /*1140*/  IMAD.SHL.U32 R11, R9, 0x100, RZ ;  /* 0x00000100090b7824 */ /* 0x000fc600078e00ff */
[----:B------:R-:W-:Y:S02]  /*1150*/  ISETP.GE.U32.AND P0, PT, R7, 0x8000000, PT ;  /* 0x080000000700780c */ /* 0x000fe40003f06070 */
[----:B------:R-:W-:-:S11]  /*1160*/  LOP3.LUT R8, R11, 0xffff, RZ, 0xc0, !PT ;  /* 0x0000ffff0b087812 */ /* 0x000fd600078ec0ff */
        /* <DEDUP_REMOVED lines=9> */
[----:B------:R-:W-:Y:S02]  /*1200*/  ISETP.GE.U32.AND P0, PT, R9, 0x38000000, PT ;  /* 0x380000000900780c */ /* 0x000fe40003f06070 */
[----:B------:R-:W-:-:S11]  /*1210*/  PRMT R11, R11, 0x9910, RZ ;  /* 0x000099100b0b7816 */ /* 0x000fd600000000ff */
        /* <DEDUP_REMOVED lines=11> */
.L_x_21:
[----:B------:R-:W-:-:S04]  /*12d0*/  LOP3.LUT R8, R8, R11, RZ, 0xfc, !PT ;  /* 0x0000000b08087212 */ /* 0x000fc800078efcff */
[----:B------:R-:W-:-:S04]  /*12e0*/  SHF.R.U32.HI R8, RZ, 0x18, R8 ;  /* 0x00000018ff087819 */ /* 0x000fc80000011608 */
[----:B------:R-:W-:-:S07]  /*12f0*/  LOP3.LUT R7, R7, 0x80, R8, 0xf8, !PT ;  /* 0x0000008007077812 */ /* 0x000fce00078ef808 */
.L_x_20:
[----:B------:R-:W-:Y:S05]  /*1300*/  BSYNC.RECONVERGENT B0 ;  /* 0x0000000000007941 */ /* 0x000fea0003800200 */
.L_x_19:
        /* <DEDUP_REMOVED lines=27> */
.L_x_24:
[----:B------:R-:W-:-:S04]  /*14c0*/  LOP3.LUT R8, R8, R11, RZ, 0xfc, !PT ;  /* 0x0000000b08087212 */ /* 0x000fc800078efcff */
[----:B------:R-:W-:-:S04]  /*14d0*/  SHF.R.U32.HI R8, RZ, 0x18, R8 ;  /* 0x00000018ff087819 */ /* 0x000fc80000011608 */
[----:B------:R-:W-:-:S07]  /*14e0*/  LOP3.LUT R5, R5, 0x80, R8, 0xf8, !PT ;  /* 0x0000008005057812 */ /* 0x000fce00078ef808 */
.L_x_23:
[----:B------:R-:W-:Y:S05]  /*14f0*/  BSYNC.RECONVERGENT B0 ;  /* 0x0000000000007941 */ /* 0x000fea0003800200 */
.L_x_22:
        /* <DEDUP_REMOVED lines=8> */
[----:B------:R-:W-:Y:S02]  /*1580*/  @P0 FMUL.FTZ R4, R4, 1.9259299443872358531e-34 ;  /* 0x0780000004040820 */ /* 0x000fe40000410000 */
[----:B------:R-:W-:Y:S01]  /*1590*/  @!P0 FADD.FTZ R4, R8, -0.5 ;  /* 0xbf00000008048421 */ /* 0x000fe20000010000 */
[----:B------:R-:W-:-:S04]  /*15a0*/  IMAD.MOV.U32 R8, RZ, RZ, 0x80 ;  /* 0x00000080ff087424 */ /* 0x000fc800078e00ff */
        /* <DEDUP_REMOVED lines=15> */
.L_x_27:
[----:B------:R-:W-:-:S04]  /*16a0*/  LOP3.LUT R4, R4, R11, RZ, 0xfc, !PT ;  /* 0x0000000b04047212 */ /* 0x000fc800078efcff */
[----:B------:R-:W-:-:S04]  /*16b0*/  SHF.R.U32.HI R4, RZ, 0x18, R4 ;  /* 0x00000018ff047819 */ /* 0x000fc80000011604 */
[----:B------:R-:W-:-:S04]  /*16c0*/  LOP3.LUT R4, R9, 0x80, R4, 0xf8, !PT ;  /* 0x0000008009047812 */ /* 0x000fc800078ef804 */
[----:B------:R-:W-:-:S07]  /*16d0*/  PRMT R8, R4, 0x7610, R8 ;  /* 0x0000761004087816 */ /* 0x000fce0000000008 */
.L_x_26:
[----:B------:R-:W-:Y:S05]  /*16e0*/  BSYNC.RECONVERGENT B0 ;  /* 0x0000000000007941 */ /* 0x000fea0003800200 */
.L_x_25:
[----:B------:R-:W-:Y:S02]  /*16f0*/  LOP3.LUT R8, R8, 0xffff, RZ, 0xc0, !PT ;  /* 0x0000ffff08087812 */ /* 0x000fe400078ec0ff */
[----:B------:R-:W-:Y:S02]  /*1700*/  LOP3.LUT R5, R5, 0xffff, RZ, 0xc0, !PT ;  /* 0x0000ffff05057812 */ /* 0x000fe400078ec0ff */
[----:B------:R-:W-:Y:S02]  /*1710*/  IADD3 R4, P0, PT, R2, UR30, RZ ;  /* 0x0000001e02047c10 */ /* 0x000fe4000ff1e0ff */
[----:B------:R-:W-:Y:S02]  /*1720*/  LOP3.LUT R7, R7, 0xffff, RZ, 0xc0, !PT ;  /* 0x0000ffff07077812 */ /* 0x000fe400078ec0ff */
[----:B------:R-:W-:Y:S02]  /*1730*/  LOP3.LUT R6, R6, 0xffff, RZ, 0xc0, !PT ;  /* 0x0000ffff06067812 */ /* 0x000fe400078ec0ff */
[----:B------:R-:W-:-:S02]  /*1740*/  PRMT R8, R5, 0x3340, R8 ;  /* 0x0000334005087816 */ /* 0x000fc40000000008 */
[----:B------:R-:W-:Y:S02]  /*1750*/  IADD3.X R5, PT, PT, R10, UR31, RZ, P0, !PT ;  /* 0x0000001f0a057c10 */ /* 0x000fe400087fe4ff */
[----:B------:R-:W-:Y:S02]  /*1760*/  IADD3 R0, P0, PT, R0, UR4, RZ ;  /* 0x0000000400007c10 */ /* 0x000fe4000ff1e0ff */
[----:B------:R-:W-:-:S03]  /*1770*/  PRMT R7, R6, 0x3340, R7 ;  /* 0x0000334006077816 */ /* 0x000fc60000000007 */
[C---:B------:R-:W-:Y:S01]  /*1780*/  IMAD.SHL.U32 R2, R0.reuse, 0x4, RZ ;  /* 0x0000000400027824 */ /* 0x040fe200078e00ff */
[----:B------:R-:W-:Y:S01]  /*1790*/  PRMT R7, R7, 0x5410, R8 ;  /* 0x0000541007077816 */ /* 0x000fe20000000008 */
[----:B------:R-:W-:Y:S01]  /*17a0*/  IMAD.X R3, RZ, RZ, R3, P0 ;  /* 0x000000ffff037224 */ /* 0x000fe200000e0603 */
[----:B------:R-:W-:Y:S02]  /*17b0*/  LOP3.LUT P0, RZ, R0, 0xffffc000, RZ, 0xc0, !PT ;  /* 0xffffc00000ff7812 */ /* 0x000fe4000780c0ff */
[----:B------:R-:W-:Y:S01]  /*17c0*/  ISETP.LT.U32.AND P1, PT, R2, UR29, PT ;  /* 0x0000001d02007c0c */ /* 0x000fe2000bf21070 */
[----:B------:R1:W-:Y:S01]  /*17d0*/  STG.E desc[UR18][R4.64], R7 ;  /* 0x0000000704007986 */ /* 0x0003e2000c101912 */
[----:B------:R-:W-:Y:S02]  /*17e0*/  SHF.L.U64.HI R2, R0, 0x2, R3 ;  /* 0x0000000200027819 */ /* 0x000fe40000010203 */
[----:B------:R-:W-:Y:S02]  /*17f0*/  LOP3.LUT P0, RZ, R3, 0x3fffffff, RZ, 0xc0, P0 ;  /* 0x3fffffff03ff7812 */ /* 0x000fe4000000c0ff */
[----:B------:R-:W-:-:S13]  /*1800*/  ISETP.LT.AND.EX P1, PT, R2, UR15, PT, P1 ;  /* 0x0000000f02007c0c */ /* 0x000fda000bf21310 */
[----:B-1----:R-:W-:Y:S05]  /*1810*/  @!P0 BRA P1, `(.L_x_28) ;  /* 0xfffffff4009c8947 */ /* 0x002fea000083ffff */
[----:B------:R-:W-:Y:S05]  /*1820*/  EXIT ;  /* 0x000000000000794d */ /* 0x000fea0003800000 */
.L_x_29:
[----:B------:R-:W-:-:S00]  /*1830*/  BRA `(.L_x_29) ;  /* 0xfffffffc00fc7947 */ /* 0x000fc0000383ffff */
[----:B------:R-:W-:-:S00]  /*1840*/  NOP ;  /* 0x0000000000007918 */ /* 0x000fc00000000000 */
        /* <DEDUP_REMOVED lines=11> */
.L_x_7443:


//--------------------- .text._ZN2at6native55_GLOBAL__N__de093ff9_22_ForeachBinaryOpList_cu_a911ec4325multi_tensor_apply_kernelINS1_18TensorListMetadataILi2EEENS1_11CopyFunctorIN3c1015Float8_e5m2fnuzENS6_15Float8_e4m3fnuzELi2ELi1ELi1EEEJNS0_4CopyIS7_S8_EEEEEvT_T0_DpT1_ --------------------------
	.section	.text._ZN2at6native55_GLOBAL__N__de093ff9_22_ForeachBinaryOpList_cu_a911ec4325multi_tensor_apply_kernelINS1_18TensorListMetadataILi2EEENS1_11CopyFunctorIN3c1015Float8_e5m2fnuzENS6_15Float8_e4m3fnuzELi2ELi1ELi1EEEJNS0_4CopyIS7_S8_EEEEEvT_T0_DpT1_,"ax",@progbits
	.align	128
.text._ZN2at6native55_GLOBAL__N__de093ff9_22_ForeachBinaryOpList_cu_a911ec4325multi_tensor_apply_kernelINS1_18TensorListMetadataILi2EEENS1_11CopyFunctorIN3c1015Float8_e5m2fnuzENS6_15Float8_e4m3fnuzELi2ELi1ELi1EEEJNS0_4CopyIS7_S8_EEEEEvT_T0_DpT1_:
        .type           _ZN2at6native55_GLOBAL__N__de093ff9_22_ForeachBinaryOpList_cu_a911ec4325multi_tensor_apply_kernelINS1_18TensorListMetadataILi2EEENS1_11CopyFunctorIN3c1015Float8_e5m2fnuzENS6_15Float8_e4m3fnuzELi2ELi1ELi1EEEJNS0_4CopyIS7_S8_EEEEEvT_T0_DpT1_,@function
        .size           _ZN2at6native55_GLOBAL__N__de093ff9_22_ForeachBinaryOpList_cu_a911ec4325multi_tensor_apply_kernelINS1_18TensorListMetadataILi2EEENS1_11CopyFunctorIN3c1015Float8_e5m2fnuzENS6_15Float8_e4m3fnuzELi2ELi1ELi1EEEJNS0_4CopyIS7_S8_EEEEEvT_T0_DpT1_,(.L_x_7444 - _ZN2at6native55_GLOBAL__N__de093ff9_22_ForeachBinaryOpList_cu_a911ec4325multi_tensor_apply_kernelINS1_18TensorListMetadataILi2EEENS1_11CopyFunctorIN3c1015Float8_e5m2fnuzENS6_15Float8_e4m3fnuzELi2ELi1ELi1EEEJNS0_4CopyIS7_S8_EEEEEvT_T0_DpT1_)
        .other          _ZN2at6native55_GLOBAL__N__de093ff9_22_ForeachBinaryOpList_cu_a911ec4325multi_tensor_apply_kernelINS1_18TensorListMetadataILi2EEENS1_11CopyFunctorIN3c1015Float8_e5m2fnuzENS6_15Float8_e4m3fnuzELi2ELi1ELi1EEEJNS0_4CopyIS7_S8_EEEEEvT_T0_DpT1_,@"STO_CUDA_ENTRY STV_DEFAULT"
_ZN2at6native55_GLOBAL__N__de093ff9_22_ForeachBinaryOpList_cu_a911ec4325multi_tensor_apply_kernelINS1_18TensorListMetadataILi2EEENS1_11CopyFunctorIN3c1015Float8_e5m2fnuzENS6_15Float8_e4m3fnuzELi2ELi1ELi1EEEJNS0_4CopyIS7_S8_EEEEEvT_T0_DpT1_:
        /* <DEDUP_REMOVED lines=44> */
[----:B------:R-:W-:Y:S02]  /*02c0*/  UIADD3.X UR12, UPT, UPT, UR11, UR13, URZ, UP0, !UPT ;  /* 0x0000000d0b0c7290 */ /* 0x000fe400087fe4ff */
[----:B------:R-:W-:Y:S02]  /*02d0*/  UIADD3.X UR10, UPT, UPT, UR11, UR9, URZ, UP4, !UPT ;  /* 0x000000090b0a7290 */ /* 0x000fe4000a7fe4ff */
[----:B------:R-:W-:Y:S01]  /*02e0*/  UIADD3.X UR7, UPT, UPT, UR7, UR9, URZ, UP5, !UPT ;  /* 0x0000000907077290 */ /* 0x000fe2000affe4ff */
[----:B------:R-:W-:Y:S01]  /*02f0*/  UMOV UR4, URZ ;  /* 0x000000ff00047c82 */ /* 0x000fe20008000000 */
[----:B-1----:R-:W-:-:S10]  /*0300*/  UMOV UR5, URZ ;  /* 0x000000ff00057c82 */ /* 0x002fd40008000000 */
.L_x_60:
[C---:B------:R-:W-:Y:S01]  /*0310*/  ISETP.GE.U32.AND P0, PT, R4.reuse, UR26, PT ;  /* 0x0000001a04007c0c */ /* 0x040fe2000bf06070 */
[----:B------:R-:W-:Y:S01]  /*0320*/  IMAD.U32 R7, RZ, RZ, UR18 ;  /* 0x00000012ff077e24 */ /* 0x000fe2000f8e00ff */
[----:B------:R-:W-:Y:S01]  /*0330*/  IADD3 R8, P2, PT, R4, UR18, RZ ;  /* 0x0000001204087c10 */ /* 0x000fe2000ff5e0ff */
[----:B------:R-:W-:Y:S01]  /*0340*/  IMAD.U32 R9, RZ, RZ, UR18 ;  /* 0x00000012ff097e24 */ /* 0x000fe2000f8e00ff */
[----:B------:R-:W-:Y:S01]  /*0350*/  ISETP.GE.U32.AND.EX P0, PT, R5, UR27, PT, P0 ;  /* 0x0000001b05007c0c */ /* 0x000fe2000bf06100 */
[----:B------:R-:W-:Y:S01]  /*0360*/  IMAD.WIDE.U32 R6, R7, 0x3, R4 ;  /* 0x0000000307067825 */ /* 0x000fe200078e0004 */
[----:B------:R-:W-:Y:S01]  /*0370*/  ISETP.GE.U32.AND P1, PT, R8, UR26, PT ;  /* 0x0000001a08007c0c */ /* 0x000fe2000bf26070 */
[----:B------:R-:W-:Y:S01]  /*0380*/  UMOV UR6, URZ ;  /* 0x000000ff00067c82 */ /* 0x000fe20008000000 */
[----:B------:R-:W-:Y:S01]  /*0390*/  LEA R8, P4, R9, R4, 0x1 ;  /* 0x0000000409087211 */ /* 0x000fe200078808ff */
[----:B------:R-:W-:Y:S01]  /*03a0*/  IMAD.U32 R10, RZ, RZ, UR18 ;  /* 0x00000012ff0a7e24 */ /* 0x000fe2000f8e00ff */
[----:B------:R-:W-:Y:S01]  /*03b0*/  ISETP.GE.U32.AND P3, PT, R6, UR26, PT ;  /* 0x0000001a06007c0c */ /* 0x000fe2000bf66070 */
[----:B------:R-:W-:Y:S01]  /*03c0*/  IMAD.X R9, RZ, RZ, R5, P2 ;  /* 0x000000ffff097224 */ /* 0x000fe200010e0605 */
[----:B------:R-:W-:Y:S01]  /*03d0*/  ISETP.GE.U32.AND P2, PT, R8, UR26, PT ;  /* 0x0000001a08007c0c */ /* 0x000fe2000bf46070 */
[----:B------:R-:W-:Y:S01]  /*03e0*/  VIADD R7, R7, UR6 ;  /* 0x0000000607077c36 */ /* 0x000fe20008000000 */
[----:B------:R-:W-:-:S02]  /*03f0*/  LEA.HI.X R6, R10, R5, RZ, 0x1, P4 ;  /* 0x000000050a067211 */ /* 0x000fc400020f0cff */
[----:B------:R-:W-:Y:S02]  /*0400*/  ISETP.GE.U32.AND.EX P1, PT, R9, UR27, PT, P1 ;  /* 0x0000001b09007c0c */ /* 0x000fe4000bf26110 */
[----:B------:R-:W-:Y:S02]  /*0410*/  ISETP.GE.U32.AND.EX P2, PT, R6, UR27, PT, P2 ;  /* 0x0000001b06007c0c */ /* 0x000fe4000bf46120 */
[----:B------:R-:W-:Y:S02]  /*0420*/  @!P0 IADD3 R6, P4, PT, R4, UR31, RZ ;  /* 0x0000001f04068c10 */ /* 0x000fe4000ff9e0ff */
[----:B------:R-:W-:Y:S02]  /*0430*/  ISETP.GE.U32.AND.EX P3, PT, R7, UR27, PT, P3 ;  /* 0x0000001b07007c0c */ /* 0x000fe4000bf66130 */
[----:B------:R-:W-:-:S05]  /*0440*/  @!P0 IADD3.X R7, PT, PT, R5, UR32, RZ, P4, !PT ;  /* 0x0000002005078c10 */ /* 0x000fca000a7fe4ff */
[----:B------:R-:W2:Y:S01]  /*0450*/  @!P0 LDG.E.U8 R18, desc[UR16][R6.64] ;  /* 0x0000001006128981 */ /* 0x000ea2000c1e1100 */
[C---:B------:R-:W-:Y:S02]  /*0460*/  @!P1 IADD3 R8, P4, PT, R4.reuse, UR8, RZ ;  /* 0x0000000804089c10 */ /* 0x040fe4000ff9e0ff */
[C---:B------:R-:W-:Y:S02]  /*0470*/  @!P2 IADD3 R10, P5, PT, R4.reuse, UR24, RZ ;  /* 0x00000018040aac10 */ /* 0x040fe4000ffbe0ff */
[C---:B------:R-:W-:Y:S02]  /*0480*/  @!P1 IADD3.X R9, PT, PT, R5.reuse, UR7, RZ, P4, !PT ;  /* 0x0000000705099c10 */ /* 0x040fe4000a7fe4ff */
[----:B------:R-:W-:Y:S02]  /*0490*/  @!P3 IADD3 R12, P4, PT, R4, UR21, RZ ;  /* 0x00000015040cbc10 */ /* 0x000fe4000ff9e0ff */
[C---:B------:R-:W-:Y:S01]  /*04a0*/  @!P2 IADD3.X R11, PT, PT, R5.reuse, UR25, RZ, P5, !PT ;  /* 0x00000019050bac10 */ /* 0x040fe2000affe4ff */
[----:B------:R0:W5:Y:S01]  /*04b0*/  @!P1 LDG.E.U8 R3, desc[UR16][R8.64] ;  /* 0x0000001008039981 */ /* 0x000162000c1e1100 */
[----:B------:R-:W-:-:S03]  /*04c0*/  @!P3 IADD3.X R13, PT, PT, R5, UR22, RZ, P4, !PT ;  /* 0x00000016050dbc10 */ /* 0x000fc6000a7fe4ff */
[----:B------:R0:W5:Y:S04]  /*04d0*/  @!P2 LDG.E.U8 R2, desc[UR16][R10.64] ;  /* 0x000000100a02a981 */ /* 0x000168000c1e1100 */
[----:B------:R0:W5:Y:S01]  /*04e0*/  @!P3 LDG.E.U8 R0, desc[UR16][R12.64] ;  /* 0x000000100c00b981 */ /* 0x000162000c1e1100 */
[----:B------:R-:W-:Y:S01]  /*04f0*/  BSSY.RECONVERGENT B0, `(.L_x_31) ;  /* 0x0000019000007945 */ /* 0x000fe20003800200 */
[----:B------:R-:W-:Y:S01]  /*0500*/  IMAD.MOV.U32 R14, RZ, RZ, RZ ;  /* 0x000000ffff0e7224 */ /* 0x000fe200078e00ff */
[----:B--2---:R-:W-:-:S13]  /*0510*/  ISETP.NE.AND P4, PT, R18, RZ, PT ;  /* 0x000000ff1200720c */ /* 0x004fda0003f85270 */
[----:B0-----:R-:W-:Y:S05]  /*0520*/  @!P4 BRA `(.L_x_32) ;  /* 0x000000000054c947 */ /* 0x001fea0003800000 */
[----:B------:R-:W-:-:S04]  /*0530*/  PRMT R6, R18, 0x9910, RZ ;  /* 0x0000991012067816 */ /* 0x000fc800000000ff */
[----:B------:R-:W-:-:S13]  /*0540*/  ISETP.NE.AND P4, PT, R6, 0x80, PT ;  /* 0x000000800600780c */ /* 0x000fda0003f85270 */
[----:B------:R-:W-:Y:S01]  /*0550*/  @!P4 IMAD.MOV.U32 R14, RZ, RZ, 0x7f800001 ;  /* 0x7f800001ff0ec424 */ /* 0x000fe200078e00ff */
[----:B------:R-:W-:Y:S06]  /*0560*/  @!P4 BRA `(.L_x_32) ;  /* 0x000000000044c947 */ /* 0x000fec0003800000 */
[--C-:B------:R-:W-:Y:S01]  /*0570*/  SHF.R.U32.HI R6, RZ, 0x3, R18.reuse ;  /* 0x00000003ff067819 */ /* 0x100fe20000011612 */
[----:B------:R-:W-:Y:S03]  /*0580*/  BSSY.RECONVERGENT B1, `(.L_x_33) ;  /* 0x000000c000017945 */ /* 0x000fe60003800200 */
[----:B------:R-:W-:Y:S02]  /*0590*/  LOP3.LUT P4, R7, R6, 0xf, RZ, 0xc0, !PT ;  /* 0x0000000f06077812 */ /* 0x000fe4000788c0ff */
[----:B------:R-:W-:-:S05]  /*05a0*/  SHF.R.U32.HI R6, RZ, 0x7, R18 ;  /* 0x00000007ff067819 */ /* 0x000fca0000011612 */
[----:B------:R-:W-:Y:S01]  /*05b0*/  IMAD.U32 R11, R6, -0x80000000, RZ ;  /* 0x80000000060b7824 */ /* 0x000fe200078e00ff */
[----:B------:R-:W-:-:S05]  /*05c0*/  LOP3.LUT R6, R18, 0x7, RZ, 0xc0, !PT ;  /* 0x0000000712067812 */ /* 0x000fca00078ec0ff */
[----:B------:R-:W-:Y:S05]  /*05d0*/  @P4 BRA `(.L_x_34) ;  /* 0x0000000000184947 */ /* 0x000fea0003800000 */
[----:B------:R-:W0:Y:S02]  /*05e0*/  FLO.U32 R8, R6 ;  /* 0x0000000600087300 */ /* 0x000e2400000e0000 */
[----:B0-----:R-:W-:-:S04]  /*05f0*/  IADD3 R8, PT, PT, -R8, 0x1f, RZ ;  /* 0x0000001f08087810 */ /* 0x001fc80007ffe1ff */
[----:B------:R-:W-:Y:S01]  /*0600*/  IADD3 R7, PT, PT, R7, 0x1d, -R8 ;  /* 0x0000001d07077810 */ /* 0x000fe20007ffe808 */
[----:B------:R-:W-:-:S05]  /*0610*/  VIADD R9, R8, 0xffffffe4 ;  /* 0xffffffe408097836 */ /* 0x000fca0000000000 */
[----:B------:R-:W-:-:S04]  /*0620*/  SHF.L.U32 R9, R6, R9, RZ ;  /* 0x0000000906097219 */ /* 0x000fc800000006ff */
[----:B------:R-:W-:-:S07]  /*0630*/  LOP3.LUT R6, R9, 0x7, RZ, 0xc0, !PT ;  /* 0x0000000709067812 */ /* 0x000fce00078ec0ff */
.L_x_34:
[----:B------:R-:W-:Y:S05]  /*0640*/  BSYNC.RECONVERGENT B1 ;  /* 0x0000000000017941 */ /* 0x000fea0003800200 */
.L_x_33:
[----:B------:R-:W-:Y:S01]  /*0650*/  IMAD.SHL.U32 R6, R6, 0x100000, RZ ;  /* 0x0010000006067824 */ /* 0x000fe200078e00ff */
[----:B------:R-:W-:-:S04]  /*0660*/  LEA R7, R7, 0x3b800000, 0x17 ;  /* 0x3b80000007077811 */ /* 0x000fc800078eb8ff */
[----:B------:R-:W-:-:S07]  /*0670*/  LOP3.LUT R14, R7, R6, R11, 0xfe, !PT ;  /* 0x00000006070e7212 */ /* 0x000fce00078efe0b */
.L_x_32:
[----:B------:R-:W-:Y:S05]  /*0680*/  BSYNC.RECONVERGENT B0 ;  /* 0x0000000000007941 */ /* 0x000fea0003800200 */
.L_x_31:
[----:B------:R-:W-:Y:S01]  /*0690*/  LOP3.LUT R7, R14, 0x7fffffff, RZ, 0xc0, !PT ;  /* 0x7fffffff0e077812 */ /* 0x000fe200078ec0ff */
[----:B------:R-:W-:Y:S01]  /*06a0*/  BSSY.RECONVERGENT B0, `(.L_x_35) ;  /* 0x0000013000007945 */ /* 0x000fe20003800200 */
[----:B------:R-:W-:Y:S02]  /*06b0*/  IMAD.MOV.U32 R6, RZ, RZ, 0x80 ;  /* 0x00000080ff067424 */ /* 0x000fe400078e00ff */
[----:B------:R-:W-:-:S13]  /*06c0*/  ISETP.GT.U32.AND P4, PT, R7, 0x477fffff, PT ;  /* 0x477fffff0700780c */ /* 0x000fda0003f84070 */
[----:B------:R-:W-:Y:S05]  /*06d0*/  @P4 BRA `(.L_x_36) ;  /* 0x00000000003c4947 */ /* 0x000fea0003800000 */
[----:B------:R-:W-:-:S13]  /*06e0*/  ISETP.GT.U32.AND P4, PT, R7, 0x37ffffff, PT ;  /* 0x37ffffff0700780c */ /* 0x000fda0003f84070 */
[----:B------:R-:W-:Y:S05]  /*06f0*/  @P4 BRA `(.L_x_37) ;  /* 0x0000000000144947 */ /* 0x000fea0003800000 */
[----:B------:R-:W-:-:S05]  /*0700*/  FADD.FTZ R6, R7, 64 ;  /* 0x4280000007067421 */ /* 0x000fca0000010000 */
[----:B------:R-:W-:Y:S02]  /*0710*/  LOP3.LUT P4, R7, R6, 0xff, RZ, 0xc0, !PT ;  /* 0x000000ff06077812 */ /* 0x000fe4000788c0ff */
[----:B------:R-:W-:-:S11]  /*0720*/  PRMT R6, RZ, 0x7610, R6 ;  /* 0x00007610ff067816 */ /* 0x000fd60000000006 */
[----:B------:R-:W-:Y:S05]  /*0730*/  @!P4 BRA `(.L_x_36) ;  /* 0x000000000024c947 */ /* 0x000fea0003800000 */
[----:B------:R-:W-:Y:S05]  /*0740*/  BRA `(.L_x_38) ;  /* 0x0000000000147947 */ /* 0x000fea0003800000 */
.L_x_37:
[----:B------:R-:W-:-:S04]  /*0750*/  SHF.R.U32.HI R6, RZ, 0x15, R14 ;  /* 0x00000015ff067819 */ /* 0x000fc8000001160e */
[----:B------:R-:W-:-:S04]  /*0760*/  LOP3.LUT R7, R6, 0x1, RZ, 0xc0, !PT ;  /* 0x0000000106077812 */ /* 0x000fc800078ec0ff */
[----:B------:R-:W-:-:S04]  /*0770*/  IADD3 R7, PT, PT, R14, 0x88fffff, R7 ;  /* 0x088fffff0e077810 */ /* 0x000fc80007ffe007 */
[----:B------:R-:W-:-:S04]  /*0780*/  SHF.R.U32.HI R7, RZ, 0x15, R7 ;  /* 0x00000015ff077819 */ /* 0x000fc80000011607 */
[----:B------:R-:W-:-:S07]  /*0790*/  LOP3.LUT R7, R7, 0xff, RZ, 0xc0, !PT ;  /* 0x000000ff07077812 */ /* 0x000fce00078ec0ff */
.L_x_38:
[----:B------:R-:W-:-:S04]  /*07a0*/  SHF.R.U32.HI R14, RZ, 0x18, R14 ;  /* 0x00000018ff0e7819 */ /* 0x000fc8000001160e */
[----:B------:R-:W-:-:S04]  /*07b0*/  LOP3.LUT R7, R7, 0x80, R14, 0xf8, !PT ;  /* 0x0000008007077812 */ /* 0x000fc800078ef80e */
[----:B------:R-:W-:-:S07]  /*07c0*/  PRMT R6, R7, 0x7610, R6 ;  /* 0x0000761007067816 */ /* 0x000fce0000000006 */
.L_x_36:
[----:B------:R-:W-:Y:S05]  /*07d0*/  BSYNC.RECONVERGENT B0 ;  /* 0x0000000000007941 */ /* 0x000fea0003800200 */
.L_x_35:
[----:B-----5:R-:W-:Y:S01]  /*07e0*/  ISETP.NE.AND P4, PT, R3, RZ, PT ;  /* 0x000000ff0300720c */ /* 0x020fe20003f85270 */
[----:B------:R-:W-:Y:S01]  /*07f0*/  BSSY.RECONVERGENT B0, `(.L_x_39) ;  /* 0x0000018000007945 */ /* 0x000fe20003800200 */
[----:B------:R-:W-:-:S11]  /*0800*/  IMAD.MOV.U32 R8, RZ, RZ, RZ ;  /* 0x000000ffff087224 */ /* 0x000fd600078e00ff */
[----:B------:R-:W-:Y:S05]  /*0810*/  @!P4 BRA `(.L_x_40) ;  /* 0x000000000054c947 */ /* 0x000fea0003800000 */
        /* <DEDUP_REMOVED lines=17> */
.L_x_42:
[----:B------:R-:W-:Y:S05]  /*0930*/  BSYNC.RECONVERGENT B1 ;  /* 0x0000000000017941 */ /* 0x000fea0003800200 */
.L_x_41:
[----:B------:R-:W-:Y:S01]  /*0940*/  IMAD.SHL.U32 R7, R7, 0x100000, RZ ;  /* 0x0010000007077824 */ /* 0x000fe200078e00ff */
[----:B------:R-:W-:-:S04]  /*0950*/  LEA R8, R8, 0x3b800000, 0x17 ;  /* 0x3b80000008087811 */ /* 0x000fc800078eb8ff */
[----:B------:R-:W-:-:S07]  /*0960*/  LOP3.LUT R8, R8, R7, R12, 0xfe, !PT ;  /* 0x0000000708087212 */ /* 0x000fce00078efe0c */
.L_x_40:
[----:B------:R-:W-:Y:S05]  /*0970*/  BSYNC.RECONVERGENT B0 ;  /* 0x0000000000007941 */ /* 0x000fea0003800200 */
.L_x_39:
[----:B------:R-:W-:Y:S01]  /*0980*/  LOP3.LUT R9, R8, 0x7fffffff, RZ, 0xc0, !PT ;  /* 0x7fffffff08097812 */ /* 0x000fe200078ec0ff */
[----:B------:R-:W-:Y:S01]  /*0990*/  BSSY.RECONVERGENT B0, `(.L_x_43) ;  /* 0x0000012000007945 */ /* 0x000fe20003800200 */
[----:B------:R-:W-:Y:S02]  /*09a0*/  IMAD.MOV.U32 R7, RZ, RZ, 0x80 ;  /* 0x00000080ff077424 */ /* 0x000fe400078e00ff */
        /* <DEDUP_REMOVED lines=14> */
.L_x_45:
[----:B------:R-:W-:-:S04]  /*0a90*/  SHF.R.U32.HI R8, RZ, 0x18, R8 ;  /* 0x00000018ff087819 */ /* 0x000fc80000011608 */
[----:B------:R-:W-:-:S07]  /*0aa0*/  LOP3.LUT R7, R7, 0x80, R8, 0xf8, !PT ;  /* 0x0000008007077812 */ /* 0x000fce00078ef808 */
.L_x_44:
[----:B------:R-:W-:Y:S05]  /*0ab0*/  BSYNC.RECONVERGENT B0 ;  /* 0x0000000000007941 */ /* 0x000fea0003800200 */
.L_x_43:
[----:B------:R-:W-:Y:S01]  /*0ac0*/  ISETP.NE.AND P4, PT, R2, RZ, PT ;  /* 0x000000ff0200720c */ /* 0x000fe20003f85270 */
        /* <DEDUP_REMOVED lines=20> */
.L_x_49:
[----:B------:R-:W-:Y:S05]  /*0c10*/  BSYNC.RECONVERGENT B1 ;  /* 0x0000000000017941 */ /* 0x000fea0003800200 */
.L_x_48:
[----:B------:R-:W-:Y:S01]  /*0c20*/  IMAD.SHL.U32 R8, R8, 0x100000, RZ ;  /* 0x0010000008087824 */ /* 0x000fe200078e00ff */
[----:B------:R-:W-:-:S04]  /*0c30*/  LEA R9, R9, 0x3b800000, 0x17 ;  /* 0x3b80000009097811 */ /* 0x000fc800078eb8ff */
[----:B------:R-:W-:-:S07]  /*0c40*/  LOP3.LUT R9, R9, R8, R13, 0xfe, !PT ;  /* 0x0000000809097212 */ /* 0x000fce00078efe0d */
.L_x_47:
[----:B------:R-:W-:Y:S05]  /*0c50*/  BSYNC.RECONVERGENT B0 ;  /* 0x0000000000007941 */ /* 0x000fea0003800200 */
.L_x_46:
        /* <DEDUP_REMOVED lines=17> */
.L_x_52:
[----:B------:R-:W-:-:S04]  /*0d70*/  SHF.R.U32.HI R9, RZ, 0x18, R9 ;  /* 0x00000018ff097819 */ /* 0x000fc80000011609 */
[----:B------:R-:W-:-:S07]  /*0d80*/  LOP3.LUT R8, R8, 0x80, R9, 0xf8, !PT ;  /* 0x0000008008087812 */ /* 0x000fce00078ef809 */
.L_x_51:
[----:B------:R-:W-:Y:S05]  /*0d90*/  BSYNC.RECONVERGENT B0 ;  /* 0x0000000000007941 */ /* 0x000fea0003800200 */
.L_x_50:
        /* <DEDUP_REMOVED lines=21> */
.L_x_56:
[----:B------:R-:W-:Y:S05]  /*0ef0*/  BSYNC.RECONVERGENT B1 ;  /* 0x0000000000017941 */ /* 0x000fea0003800200 */
.L_x_55:
[----:B------:R-:W-:Y:S01]  /*0f00*/  IMAD.SHL.U32 R9, R9, 0x100000, RZ ;  /* 0x0010000009097824 */ /* 0x000fe200078e00ff */
[----:B------:R-:W-:-:S04]  /*0f10*/  LEA R10, R10, 0x3b800000, 0x17 ;  /* 0x3b8000000a0a7811 */ /* 0x000fc800078eb8ff */
[----:B------:R-:W-:-:S07]  /*0f20*/  LOP3.LUT R9, R10, R9, R14, 0xfe, !PT ;  /* 0x000000090a097212 */ /* 0x000fce00078efe0e */
.L_x_54:
[----:B------:R-:W-:Y:S05]  /*0f30*/  BSYNC.RECONVERGENT B0 ;  /* 0x0000000000007941 */ /* 0x000fea0003800200 */
.L_x_53:
        /* <DEDUP_REMOVED lines=16> */
.L_x_59:
[----:B------:R-:W-:-:S04]  /*1040*/  SHF.R.U32.HI R9, RZ, 0x18, R9 ;  /* 0x00000018ff097819 */ /* 0x000fc80000011609 */
[----:B------:R-:W-:-:S04]  /*1050*/  LOP3.LUT R9, R10, 0x80, R9, 0xf8, !PT ;  /* 0x000000800a097812 */ /* 0x000fc800078ef809 */
[----:B------:R-:W-:-:S07]  /*1060*/  PRMT R19, R9, 0x7610, R19 ;  /* 0x0000761009137816 */ /* 0x000fce0000000013 */
.L_x_58:
[----:B------:R-:W-:Y:S05]  /*1070*/  BSYNC.RECONVERGENT B0 ;  /* 0x0000000000007941 */ /* 0x000fea0003800200 */
.L_x_57:
[----:B------:R-:W0:Y:S01]  /*1080*/  LDCU UR6, c[0x0][0x360] ;  /* 0x00006c00ff0677ac */ /* 0x000e220008000800 */
[C---:B------:R-:W-:Y:S02]  /*1090*/  @!P0 IADD3 R10, P5, PT, R4.reuse, UR29, RZ ;  /* 0x0000001d040a8c10 */ /* 0x040fe4000ffbe0ff */
[C---:B------:R-:W-:Y:S02]  /*10a0*/  @!P1 IADD3 R12, P4, PT, R4.reuse, UR19, RZ ;  /* 0x00000013040c9c10 */ /* 0x040fe4000ff9e0ff */
[C---:B------:R-:W-:Y:S02]  /*10b0*/  @!P0 IADD3.X R11, PT, PT, R5.reuse, UR30, RZ, P5, !PT ;  /* 0x0000001e050b8c10 */ /* 0x040fe4000affe4ff */
[C---:B------:R-:W-:Y:S02]  /*10c0*/  @!P2 IADD3 R14, P5, PT, R4.reuse, UR23, RZ ;  /* 0x00000017040eac10 */ /* 0x040fe4000ffbe0ff */
[----:B------:R-:W-:Y:S01]  /*10d0*/  @!P3 IADD3 R16, P6, PT, R4, UR20, RZ ;  /* 0x000000140410bc10 */ /* 0x000fe2000ffde0ff */
[----:B------:R1:W-:Y:S01]  /*10e0*/  @!P0 STG.E.U8 desc[UR16][R10.64], R6 ;  /* 0x000000060a008986 */ /* 0x0003e2000c101110 */
[----:B------:R-:W-:-:S02]  /*10f0*/  @!P1 IADD3.X R13, PT, PT, R5, UR10, RZ, P4, !PT ;  /* 0x0000000a050d9c10 */ /* 0x000fc4000a7fe4ff */
[C---:B------:R-:W-:Y:S02]  /*1100*/  @!P2 IADD3.X R15, PT, PT, R5.reuse, UR14, RZ, P5, !PT ;  /* 0x0000000e050fac10 */ /* 0x040fe4000affe4ff */
[----:B------:R-:W-:Y:S01]  /*1110*/  @!P3 IADD3.X R17, PT, PT, R5, UR12, RZ, P6, !PT ;  /* 0x0000000c0511bc10 */ /* 0x000fe2000b7fe4ff */
[----:B------:R1:W-:Y:S01]  /*1120*/  @!P1 STG.E.U8 desc[UR16][R12.64], R7 ;  /* 0x000000070c009986 */ /* 0x0003e2000c101110 */
[----:B0-----:R-:W-:-:S03]  /*1130*/  USHF.L.U32 UR6, UR6, 0x2, URZ ;  /* 0x0000000206067899 */ /* 0x001fc600080006ff */
[----:B------:R1:W-:Y:S01]  /*1140*/  @!P2 STG.E.U8 desc[UR16][R14.64], R8 ;  /* 0x000000080e00a986 */ /* 0x0003e2000c101110 */
[----:B------:R-:W-:-:S03]  /*1150*/  UIADD3 UR4, UP0, UPT, UR6, UR4, URZ ;  /* 0x0000000406047290 */ /* 0x000fc6000ff1e0ff */
[----:B------:R1:W-:Y:S01]  /*1160*/  @!P3 STG.E.U8 desc[UR16][R16.64], R19 ;  /* 0x000000131000b986 */ /* 0x0003e2000c101110 */
[----:B------:R-:W-:Y:S01]  /*1170*/  IADD3 R4, P0, PT, R4, UR6, RZ ;  /* 0x0000000604047c10 */ /* 0x000fe2000ff1e0ff */
[----:B------:R-:W-:Y:S02]  /*1180*/  UIADD3.X UR5, UPT, UPT, URZ, UR5, URZ, UP0, !UPT ;  /* 0x00000005ff057290 */ /* 0x000fe400087fe4ff */
[----:B------:R-:W-:Y:S02]  /*1190*/  UISETP.GE.U32.AND UP0, UPT, UR4, UR26, UPT ;  /* 0x0000001a0400728c */ /* 0x000fe4000bf06070 */
[----:B------:R-:W-:Y:S02]  /*11a0*/  IMAD.X R5, RZ, RZ, R5, P0 ;  /* 0x000000ffff057224 */ /* 0x000fe400000e0605 */
[----:B------:R-:W-:-:S09]  /*11b0*/  UISETP.GE.U32.AND.EX UP0, UPT, UR5, UR27, UPT, UP0 ;  /* 0x0000001b0500728c */ /* 0x000fd2000bf06100 */
[----:B-1----:R-:W-:Y:S05]  /*11c0*/  BRA.U !UP0, `(.L_x_60) ;  /* 0xfffffff108507547 */ /* 0x002fea000b83ffff */
[----:B------:R-:W-:Y:S05]  /*11d0*/  EXIT ;  /* 0x000000000000794d */ /* 0x000fea0003800000 */
.L_x_30:
[----:B------:R-:W0:Y:S02]  /*11e0*/  S2R R3, SR_TID.X ;  /* 0x0000000000037919 */ /* 0x000e240000002100 */
[----:B0-----:R-:W-:-:S03]  /*11f0*/  IMAD.WIDE.U32 R4, R3, 0x4, RZ ;  /* 0x0000000403047825 */ /* 0x001fc600078e00ff */
[----:B------:R-:W-:-:S04]  /*1200*/  ISETP.GE.U32.AND P0, PT, R4, UR28, PT ;  /* 0x0000001c04007c0c */ /* 0x000fc8000bf06070 */
[----:B------:R-:W-:-:S13]  /*1210*/  ISETP.GE.AND.EX P0, PT, R5, UR15, PT, P0 ;  /* 0x0000000f05007c0c */ /* 0x000fda000bf06300 */
[----:B------:R-:W-:Y:S05]  /*1220*/  @P0 EXIT ;  /* 0x000000000000094d */ /* 0x000fea0003800000 */
[----:B------:R-:W-:Y:S01]  /*1230*/  IMAD.MOV.U32 R0, RZ, RZ, RZ ;  /* 0x000000ffff007224 */ /* 0x000fe200078e00ff */
[----:B------:R-:W0:Y:S06]  /*1240*/  LDCU UR4, c[0x0][0x360] ;  /* 0x00006c00ff0477ac */ /* 0x000e2c0008000800 */
.L_x_90:
[C---:B------:R-:W-:Y:S01]  /*1250*/  IMAD.SHL.U32 R2, R3.reuse, 0x4, RZ ;  /* 0x0000000403027824 */ /* 0x040fe200078e00ff */
[----:B------:R-:W-:-:S04]  /*1260*/  SHF.L.U64.HI R11, R3, 0x2, R0 ;  /* 0x00000002030b7819 */ /* 0x000fc80000010200 */
[----:B------:R-:W-:-:S04]  /*1270*/  IADD3 R8, P0, PT, R2, UR31, RZ ;  /* 0x0000001f02087c10 */ /* 0x000fc8000ff1e0ff */
[----:B------:R-:W-:-:S05]  /*1280*/  IADD3.X R9, PT, PT, R11, UR32, RZ, P0, !PT ;  /* 0x000000200b097c10 */ /* 0x000fca00087fe4ff */
[----:B------:R-:W2:Y:S01]  /*1290*/  LDG.E R8, desc[UR16][R8.64] ;  /* 0x0000001008087981 */ /* 0x000ea2000c1e1900 */
[----:B------:R-:W-:Y:S01]  /*12a0*/  BSSY.RECONVERGENT B0, `(.L_x_61) ;  /* 0x000001e000007945 */ /* 0x000fe20003800200 */
[----:B------:R-:W-:Y:S01]  /*12b0*/  IMAD.MOV.U32 R10, RZ, RZ, RZ ;  /* 0x000000ffff0a7224 */ /* 0x000fe200078e00ff */
[C---:B--2---:R-:W-:Y:S02]  /*12c0*/  PRMT R13, R8.reuse, 0x7770, RZ ;  /* 0x00007770080d7816 */ /* 0x044fe400000000ff */
[C---:B------:R-:W-:Y:S02]  /*12d0*/  PRMT R6, R8.reuse, 0x7771, RZ ;  /* 0x0000777108067816 */ /* 0x040fe400000000ff */
[----:B------:R-:W-:Y:S02]  /*12e0*/  ISETP.NE.AND P0, PT, R13, RZ, PT ;  /* 0x000000ff0d00720c */ /* 0x000fe40003f05270 */
[C---:B------:R-:W-:Y:S02]  /*12f0*/  PRMT R4, R8.reuse, 0x7772, RZ ;  /* 0x0000777208047816 */ /* 0x040fe400000000ff */
[----:B------:R-:W-:-:S09]  /*1300*/  PRMT R5, R8, 0x7773, RZ ;  /* 0x0000777308057816 */ /* 0x000fd200000000ff */
[----:B------:R-:W-:Y:S05]  /*1310*/  @!P0 BRA `(.L_x_62) ;  /* 0x0000000000588947 */ /* 0x000fea0003800000 */
[----:B------:R-:W-:-:S04]  /*1320*/  PRMT R7, R13, 0x9910, RZ ;  /* 0x000099100d077816 */ /* 0x000fc800000000ff */
[----:B------:R-:W-:-:S13]  /*1330*/  ISETP.NE.AND P0, PT, R7, 0x80, PT ;  /* 0x000000800700780c */ /* 0x000fda0003f05270 */
[----:B------:R-:W-:Y:S01]  /*1340*/  @!P0 IMAD.MOV.U32 R10, RZ, RZ, 0x7f800001 ;  /* 0x7f800001ff0a8424 */ /* 0x000fe200078e00ff */
[----:B------:R-:W-:Y:S06]  /*1350*/  @!P0 BRA `(.L_x_62) ;  /* 0x0000000000488947 */ /* 0x000fec0003800000 */
[--C-:B------:R-:W-:Y:S01]  /*1360*/  SHF.R.U32.HI R7, RZ, 0x3, R13.reuse ;  /* 0x00000003ff077819 */ /* 0x100fe2000001160d */
[----:B------:R-:W-:Y:S01]  /*1370*/  BSSY.RECONVERGENT B1, `(.L_x_63) ;  /* 0x000000d000017945 */ /* 0x000fe20003800200 */
[----:B------:R-:W-:Y:S02]  /*1380*/  SHF.R.U32.HI R9, RZ, 0x7, R13 ;  /* 0x00000007ff097819 */ /* 0x000fe4000001160d */
[----:B------:R-:W-:Y:S02]  /*1390*/  LOP3.LUT P0, R8, R7, 0xf, RZ, 0xc0, !PT ;  /* 0x0000000f07087812 */ /* 0x000fe4000780c0ff */
[----:B------:R-:W-:Y:S02]  /*13a0*/  LOP3.LUT R9, R9, 0xffff, RZ, 0xc0, !PT ;  /* 0x0000ffff09097812 */ /* 0x000fe400078ec0ff */
[----:B------:R-:W-:-:S03]  /*13b0*/  LOP3.LUT R7, R13, 0x7, RZ, 0xc0, !PT ;  /* 0x000000070d077812 */ /* 0x000fc600078ec0ff */
[----:B------:R-:W-:-:S06]  /*13c0*/  IMAD.U32 R12, R9, -0x80000000, RZ ;  /* 0x80000000090c7824 */ /* 0x000fcc00078e00ff */
[----:B------:R-:W-:Y:S05]  /*13d0*/  @P0 BRA `(.L_x_64) ;  /* 0x0000000000180947 */ /* 0x000fea0003800000 */
[----:B------:R-:W1:Y:S02]  /*13e0*/  FLO.U32 R9, R7 ;  /* 0x0000000700097300 */ /* 0x000e6400000e0000 */
[----:B-1----:R-:W-:-:S04]  /*13f0*/  IADD3 R9, PT, PT, -R9, 0x1f, RZ ;  /* 0x0000001f09097810 */ /* 0x002fc80007ffe1ff */
[----:B------:R-:W-:Y:S01]  /*1400*/  IADD3 R8, PT, PT, R8, 0x1d, -R9 ;  /* 0x0000001d08087810 */ /* 0x000fe20007ffe809 */
[----:B------:R-:W-:-:S05]  /*1410*/  VIADD R10, R9, 0xffffffe4 ;  /* 0xffffffe4090a7836 */ /* 0x000fca0000000000 */
[----:B------:R-:W-:-:S04]  /*1420*/  SHF.L.U32 R10, R7, R10, RZ ;  /* 0x0000000a070a7219 */ /* 0x000fc800000006ff */
[----:B------:R-:W-:-:S07]  /*1430*/  LOP3.LUT R7, R10, 0x7, RZ, 0xc0, !PT ;  /* 0x000000070a077812 */ /* 0x000fce00078ec0ff */
.L_x_64:
[----:B0-----:R-:W-:Y:S05]  /*1440*/  BSYNC.RECONVERGENT B1 ;  /* 0x0000000000017941 */ /* 0x001fea0003800200 */
.L_x_63:
[----:B------:R-:W-:Y:S01]  /*1450*/  IMAD.SHL.U32 R7, R7, 0x100000, RZ ;  /* 0x0010000007077824 */ /* 0x000fe200078e00ff */
[----:B------:R-:W-:-:S04]  /*1460*/  LEA R8, R8, 0x3b800000, 0x17 ;  /* 0x3b80000008087811 */ /* 0x000fc800078eb8ff */
[----:B------:R-:W-:-:S07]  /*1470*/  LOP3.LUT R10, R8, R7, R12, 0xfe, !PT ;  /* 0x00000007080a7212 */ /* 0x000fce00078efe0c */
.L_x_62:
[----:B0-----:R-:W-:Y:S05]  /*1480*/  BSYNC.RECONVERGENT B0 ;  /* 0x0000000000007941 */ /* 0x001fea0003800200 */
.L_x_61:
        /* <DEDUP_REMOVED lines=12> */
.L_x_67:
[----:B------:R-:W-:-:S04]  /*1550*/  SHF.R.U32.HI R7, RZ, 0x15, R10 ;  /* 0x00000015ff077819 */ /* 0x000fc8000001160a */
[----:B------:R-:W-:-:S04]  /*1560*/  LOP3.LUT R7, R7, 0x1, RZ, 0xc0, !PT ;  /* 0x0000000107077812 */ /* 0x000fc800078ec0ff */
[----:B------:R-:W-:-:S04]  /*1570*/  IADD3 R7, PT, PT, R10, 0x88fffff, R7 ;  /* 0x088fffff0a077810 */ /* 0x000fc80007ffe007 */
[----:B------:R-:W-:-:S04]  /*1580*/  SHF.R.U32.HI R7, RZ, 0x15, R7 ;  /* 0x00000015ff077819 */ /* 0x000fc80000011607 */
[----:B------:R-:W-:-:S07]  /*1590*/  LOP3.LUT R8, R7, 0xff, RZ, 0xc0, !PT ;  /* 0x000000ff07087812 */ /* 0x000fce00078ec0ff */
.L_x_68:
[----:B------:R-:W-:-:S04]  /*15a0*/  SHF.R.U32.HI R7, RZ, 0x18, R10 ;  /* 0x00000018ff077819 */ /* 0x000fc8000001160a */
[----:B------:R-:W-:-:S07]  /*15b0*/  LOP3.LUT R7, R8, 0x80, R7, 0xf8, !PT ;  /* 0x0000008008077812 */ /* 0x000fce00078ef807 */
.L_x_66:
[----:B------:R-:W-:Y:S05]  /*15c0*/  BSYNC.RECONVERGENT B0 ;  /* 0x0000000000007941 */ /* 0x000fea0003800200 */
.L_x_65:
        /* <DEDUP_REMOVED lines=16> */
[----:B------:R-:W0:Y:S02]  /*16d0*/  FLO.U32 R9, R6 ;  /* 0x0000000600097300 */ /* 0x000e2400000e0000 */
[----:B0-----:R-:W-:-:S04]  /*16e0*/  IADD3 R9, PT, PT, -R9, 0x1f, RZ ;  /* 0x0000001f09097810 */ /* 0x001fc80007ffe1ff */
[----:B------:R-:W-:Y:S01]  /*16f0*/  IADD3 R8, PT, PT, R8, 0x1d, -R9 ;  /* 0x0000001d08087810 */ /* 0x000fe20007ffe809 */
[----:B------:R-:W-:-:S05]  /*1700*/  VIADD R13, R9, 0xffffffe4 ;  /* 0xffffffe4090d7836 */ /* 0x000fca0000000000 */
[----:B------:R-:W-:-:S04]  /*1710*/  SHF.L.U32 R13, R6, R13, RZ ;  /* 0x0000000d060d7219 */ /* 0x000fc800000006ff */
[----:B------:R-:W-:-:S07]  /*1720*/  LOP3.LUT R6, R13, 0x7, RZ, 0xc0, !PT ;  /* 0x000000070d067812 */ /* 0x000fce00078ec0ff */
.L_x_72:
[----:B------:R-:W-:Y:S05]  /*1730*/  BSYNC.RECONVERGENT B1 ;  /* 0x0000000000017941 */ /* 0x000fea0003800200 */
.L_x_71:
[----:B------:R-:W-:Y:S01]  /*1740*/  IMAD.SHL.U32 R6, R6, 0x100000, RZ ;  /* 0x0010000006067824 */ /* 0x000fe200078e00ff */
[----:B------:R-:W-:-:S04]  /*1750*/  LEA R8, R8, 0x3b800000, 0x17 ;  /* 0x3b80000008087811 */ /* 0x000fc800078eb8ff */
[----:B------:R-:W-:-:S07]  /*1760*/  LOP3.LUT R8, R8, R6, R15, 0xfe, !PT ;  /* 0x0000000608087212 */ /* 0x000fce00078efe0f */
.L_x_70:
[----:B------:R-:W-:Y:S05]  /*1770*/  BSYNC.RECONVERGENT B0 ;  /* 0x0000000000007941 */ /* 0x000fea0003800200 */
.L_x_69:
        /* <DEDUP_REMOVED lines=16> */
.L_x_75:
[----:B------:R-:W-:-:S04]  /*1880*/  SHF.R.U32.HI R8, RZ, 0x18, R8 ;  /* 0x00000018ff087819 */ /* 0x000fc80000011608 */
[----:B------:R-:W-:-:S04]  /*1890*/  LOP3.LUT R8, R9, 0x80, R8, 0xf8, !PT ;  /* 0x0000008009087812 */ /* 0x000fc800078ef808 */
[----:B------:R-:W-:-:S07]  /*18a0*/  PRMT R6, R8, 0x7610, R6 ;  /* 0x0000761008067816 */ /* 0x000fce0000000006 */
.L_x_74:
[----:B------:R-:W-:Y:S05]  /*18b0*/  BSYNC.RECONVERGENT B0 ;  /* 0x0000000000007941 */ /* 0x000fea0003800200 */
.L_x_73:
        /* <DEDUP_REMOVED lines=22> */
.L_x_79:
[----:B------:R-:W-:Y:S05]  /*1a20*/  BSYNC.RECONVERGENT B1 ;  /* 0x0000000000017941 */ /* 0x000fea0003800200 */
.L_x_78:
[----:B------:R-:W-:Y:S01]  /*1a30*/  IMAD.SHL.U32 R4, R4, 0x100000, RZ ;  /* 0x0010000004047824 */ /* 0x000fe200078e00ff */
[----:B------:R-:W-:-:S04]  /*1a40*/  LEA R8, R8, 0x3b800000, 0x17 ;  /* 0x3b80000008087811 */ /* 0x000fc800078eb8ff */
[----:B------:R-:W-:-:S07]  /*1a50*/  LOP3.LUT R8, R8, R4, R15, 0xfe, !PT ;  /* 0x0000000408087212 */ /* 0x000fce00078efe0f */
.L_x_77:
[----:B------:R-:W-:Y:S05]  /*1a60*/  BSYNC.RECONVERGENT B0 ;  /* 0x0000000000007941 */ /* 0x000fea0003800200 */
.L_x_76:
        /* <DEDUP_REMOVED lines=16> */
.L_x_82:
[----:B------:R-:W-:-:S04]  /*1b70*/  SHF.R.U32.HI R8, RZ, 0x18, R8 ;  /* 0x00000018ff087819 */ /* 0x000fc80000011608 */
[----:B------:R-:W-:-:S04]  /*1b80*/  LOP3.LUT R8, R9, 0x80, R8, 0xf8, !PT ;  /* 0x0000008009087812 */ /* 0x000fc800078ef808 */
[----:B------:R-:W-:-:S07]  /*1b90*/  PRMT R4, R8, 0x7610, R4 ;  /* 0x0000761008047816 */ /* 0x000fce0000000004 */
.L_x_81:
[----:B------:R-:W-:Y:S05]  /*1ba0*/  BSYNC.RECONVERGENT B0 ;  /* 0x0000000000007941 */ /* 0x000fea0003800200 */
.L_x_80:
        /* <DEDUP_REMOVED lines=22> */
.L_x_86:
[----:B------:R-:W-:Y:S05]  /*1d10*/  BSYNC.RECONVERGENT B1 ;  /* 0x0000000000017941 */ /* 0x000fea0003800200 */
.L_x_85:
[----:B------:R-:W-:Y:S01]  /*1d20*/  IMAD.SHL.U32 R5, R5, 0x100000, RZ ;  /* 0x0010000005057824 */ /* 0x000fe200078e00ff */
[----:B------:R-:W-:-:S04]  /*1d30*/  LEA R8, R8, 0x3b800000, 0x17 ;  /* 0x3b80000008087811 */ /* 0x000fc800078eb8ff */
[----:B------:R-:W-:-:S07]  /*1d40*/  LOP3.LUT R8, R8, R5, R12, 0xfe, !PT ;  /* 0x0000000508087212 */ /* 0x000fce00078efe0c */
.L_x_84:
[----:B------:R-:W-:Y:S05]  /*1d50*/  BSYNC.RECONVERGENT B0 ;  /* 0x0000000000007941 */ /* 0x000fea0003800200 */
.L_x_83:
        /* <DEDUP_REMOVED lines=17> */
.L_x_89:
[----:B------:R-:W-:-:S04]  /*1e70*/  SHF.R.U32.HI R8, RZ, 0x18, R8 ;  /* 0x00000018ff087819 */ /* 0x000fc80000011608 */
[----:B------:R-:W-:-:S07]  /*1e80*/  LOP3.LUT R5, R5, 0x80, R8, 0xf8, !PT ;  /* 0x0000008005057812 */ /* 0x000fce00078ef808 */
.L_x_88:
[----:B------:R-:W-:Y:S05]  /*1e90*/  BSYNC.RECONVERGENT B0 ;  /* 0x0000000000007941 */ /* 0x000fea0003800200 */
.L_x_87:
[----:B------:R-:W-:Y:S02]  /*1ea0*/  LOP3.LUT R5, R5, 0xffff, RZ, 0xc0, !PT ;  /* 0x0000ffff05057812 */ /* 0x000fe400078ec0ff */
[----:B------:R-:W-:Y:S02]  /*1eb0*/  LOP3.LUT R4, R4, 0xffff, RZ, 0xc0, !PT ;  /* 0x0000ffff04047812 */ /* 0x000fe400078ec0ff */
[----:B------:R-:W-:Y:S02]  /*1ec0*/  LOP3.LUT R8, R6, 0xffff, RZ, 0xc0, !PT ;  /* 0x0000ffff06087812 */ /* 0x000fe400078ec0ff */
[----:B------:R-:W-:Y:S02]  /*1ed0*/  PRMT R6, R4, 0x3340, R5 ;  /* 0x0000334004067816 */ /* 0x000fe40000000005 */
[----:B------:R-:W-:Y:S02]  /*1ee0*/  IADD3 R4, P0, PT, R2, UR29, RZ ;  /* 0x0000001d02047c10 */ /* 0x000fe4000ff1e0ff */
[----:B------:R-:W-:-:S02]  /*1ef0*/  LOP3.LUT R7, R7, 0xffff, RZ, 0xc0, !PT ;  /* 0x0000ffff07077812 */ /* 0x000fc400078ec0ff */
[----:B------:R-:W-:Y:S02]  /*1f00*/  IADD3.X R5, PT, PT, R11, UR30, RZ, P0, !PT ;  /* 0x0000001e0b057c10 */ /* 0x000fe400087fe4ff */
[----:B------:R-:W-:Y:S02]  /*1f10*/  IADD3 R3, P0, PT, R3, UR4, RZ ;  /* 0x0000000403037c10 */ /* 0x000fe4000ff1e0ff */
[----:B------:R-:W-:-:S03]  /*1f20*/  PRMT R7, R7, 0x3340, R8 ;  /* 0x0000334007077816 */ /* 0x000fc60000000008 */
[----:B------:R-:W-:Y:S01]  /*1f30*/  IMAD.SHL.U32 R2, R3, 0x4, RZ ;  /* 0x0000000403027824 */ /* 0x000fe200078e00ff */
[----:B------:R-:W-:Y:S01]  /*1f40*/  PRMT R7, R7, 0x5410, R6 ;  /* 0x0000541007077816 */ /* 0x000fe20000000006 */
[----:B------:R-:W-:Y:S01]  /*1f50*/  IMAD.X R0, RZ, RZ, R0, P0 ;  /* 0x000000ffff007224 */ /* 0x000fe200000e0600 */
[C---:B------:R-:W-:Y:S02]  /*1f60*/  LOP3.LUT P0, RZ, R3.reuse, 0xffffc000, RZ, 0xc0, !PT ;  /* 0xffffc00003ff7812 */ /* 0x040fe4000780c0ff */
[----:B------:R-:W-:Y:S01]  /*1f70*/  ISETP.LT.U32.AND P1, PT, R2, UR28, PT ;  /* 0x0000001c02007c0c */ /* 0x000fe2000bf21070 */
[----:B------:R1:W-:Y:S01]  /*1f80*/  STG.E desc[UR16][R4.64], R7 ;  /* 0x0000000704007986 */ /* 0x0003e2000c101910 */
[----:B------:R-:W-:Y:S02]  /*1f90*/  SHF.L.U64.HI R2, R3, 0x2, R0 ;  /* 0x0000000203027819 */ /* 0x000fe40000010200 */
[----:B------:R-:W-:Y:S02]  /*1fa0*/  LOP3.LUT P0, RZ, R0, 0x3fffffff, RZ, 0xc0, P0 ;  /* 0x3fffffff00ff7812 */ /* 0x000fe4000000c0ff */
[----:B------:R-:W-:-:S13]  /*1fb0*/  ISETP.LT.AND.EX P1, PT, R2, UR15, PT, P1 ;  /* 0x0000000f02007c0c */ /* 0x000fda000bf21310 */
[----:B-1----:R-:W-:Y:S05]  /*1fc0*/  @!P0 BRA P1, `(.L_x_90) ;  /* 0xfffffff000a08947 */ /* 0x002fea000083ffff */
[----:B------:R-:W-:Y:S05]  /*1fd0*/  EXIT ;  /* 0x000000000000794d */ /* 0x000fea0003800000 */
.L_x_91:
        /* <DEDUP_REMOVED lines=10> */
.L_x_7444:


//--------------------- .text._ZN2at6native55_GLOBAL__N__de093ff9_22_ForeachBinaryOpList_cu_a911ec4325multi_tensor_apply_kernelINS1_18TensorListMetadataILi2EEENS1_11CopyFunctorIN3c1015Float8_e5m2fnuzENS6_13Float8_e4m3fnELi2ELi1ELi1EEEJNS0_4CopyIS7_S8_EEEEEvT_T0_DpT1_ --------------------------
	.section	.text._ZN2at6native55_GLOBAL__N__de093ff9_22_ForeachBinaryOpList_cu_a911ec4325multi_tensor_apply_kernelINS1_18TensorListMetadataILi2EEENS1_11CopyFunctorIN3c1015Float8_e5m2fnuzENS6_13Float8_e4m3fnELi2ELi1ELi1EEEJNS0_4CopyIS7_S8_EEEEEvT_T0_DpT1_,"ax",@progbits
	.align	128
.text._ZN2at6native55_GLOBAL__N__de093ff9_22_ForeachBinaryOpList_cu_a911ec4325multi_tensor_apply_kernelINS1_18TensorListMetadataILi2EEENS1_11CopyFunctorIN3c1015Float8_e5m2fnuzENS6_13Float8_e4m3fnELi2ELi1ELi1EEEJNS0_4CopyIS7_S8_EEEEEvT_T0_DpT1_:
        .type           _ZN2at6native55_GLOBAL__N__de093ff9_22_ForeachBinaryOpList_cu_a911ec4325multi_tensor_apply_kernelINS1_18TensorListMetadataILi2EEENS1_11CopyFunctorIN3c1015Float8_e5m2fnuzENS6_13Float8_e4m3fnELi2ELi1ELi1EEEJNS0_4CopyIS7_S8_EEEEEvT_T0_DpT1_,@function
        .size           _ZN2at6native55_GLOBAL__N__de093ff9_22_ForeachBinaryOpList_cu_a911ec4325multi_tensor_apply_kernelINS1_18TensorListMetadataILi2EEENS1_11CopyFunctorIN3c1015Float8_e5m2fnuzENS6_13Float8_e4m3fnELi2ELi1ELi1EEEJNS0_4CopyIS7_S8_EEEEEvT_T0_DpT1_,(.L_x_7445 - _ZN2at6native55_GLOBAL__N__de093ff9_22_ForeachBinaryOpList_cu_a911ec4325multi_tensor_apply_kernelINS1_18TensorListMetadataILi2EEENS1_11CopyFunctorIN3c1015Float8_e5m2fnuzENS6_13Float8_e4m3fnELi2ELi1ELi1EEEJNS0_4CopyIS7_S8_EEEEEvT_T0_DpT1_)
        .other          _ZN2at6native55_GLOBAL__N__de093ff9_22_ForeachBinaryOpList_cu_a911ec4325multi_tensor_apply_kernelINS1_18TensorListMetadataILi2EEENS1_11CopyFunctorIN3c1015Float8_e5m2fnuzENS6_13Float8_e4m3fnELi2ELi1ELi1EEEJNS0_4CopyIS7_S8_EEEEEvT_T0_DpT1_,@"STO_CUDA_ENTRY STV_DEFAULT"
_ZN2at6native55_GLOBAL__N__de093ff9_22_ForeachBinaryOpList_cu_a911ec4325multi_tensor_apply_kernelINS1_18TensorListMetadataILi2EEENS1_11CopyFunctorIN3c1015Float8_e5m2fnuzENS6_13Float8_e4m3fnELi2ELi1ELi1EEEJNS0_4CopyIS7_S8_EEEEEvT_T0_DpT1_:
        /* <DEDUP_REMOVED lines=50> */
.L_x_106:
        /* <DEDUP_REMOVED lines=10> */
[----:B------:R-:W-:Y:S01]  /*03c0*/  IMAD.MOV.U32 R7, RZ, RZ, R3 ;  /* 0x000000ffff077224 */ /* 0x000fe200078e0003 */
[----:B------:R-:W-:Y:S01]  /*03d0*/  LEA R13, P3, R13, R6, 0x1 ;  /* 0x000000060d0d7211 */ /* 0x000fe200078608ff */
[----:B------:R-:W-:Y:S02]  /*03e0*/  IMAD.U32 R14, RZ, RZ, UR17 ;  /* 0x00000011ff0e7e24 */ /* 0x000fe4000f8e00ff */
[----:B------:R-:W-:-:S03]  /*03f0*/  IMAD.WIDE.U32 R10, R11, 0x3, R6 ;  /* 0x000000030b0a7825 */ /* 0x000fc600078e0006 */
[----:B------:R-:W-:Y:S01]  /*0400*/  LEA.HI.X R7, R14, R3, RZ, 0x1, P3 ;  /* 0x000000030e077211 */ /* 0x000fe200018f0cff */
[----:B------:R-:W-:Y:S01]  /*0410*/  IMAD.X R12, RZ, RZ, R3, P2 ;  /* 0x000000ffff0c7224 */ /* 0x000fe200010e0603 */
[----:B------:R-:W-:Y:S01]  /*0420*/  ISETP.GE.U32.AND P3, PT, R10, UR27, PT ;  /* 0x0000001b0a007c0c */ /* 0x000fe2000bf66070 */
[----:B------:R-:W-:Y:S01]  /*0430*/  VIADD R10, R11, UR6 ;  /* 0x000000060b0a7c36 */ /* 0x000fe20008000000 */
[----:B------:R-:W-:Y:S02]  /*0440*/  ISETP.GE.U32.AND P2, PT, R13, UR27, PT ;  /* 0x0000001b0d007c0c */ /* 0x000fe4000bf46070 */
[----:B------:R-:W-:Y:S02]  /*0450*/  ISETP.GE.U32.AND.EX P1, PT, R12, UR28, PT, P1 ;  /* 0x0000001c0c007c0c */ /* 0x000fe4000bf26110 */
[----:B------:R-:W-:Y:S02]  /*0460*/  ISETP.GE.U32.AND.EX P2, PT, R7, UR28, PT, P2 ;  /* 0x0000001c07007c0c */ /* 0x000fe4000bf46120 */
[----:B------:R-:W-:-:S09]  /*0470*/  ISETP.GE.U32.AND.EX P3, PT, R10, UR28, PT, P3 ;  /* 0x0000001c0a007c0c */ /* 0x000fd2000bf66130 */
[C---:B0-----:R-:W-:Y:S02]  /*0480*/  @!P1 IADD3 R8, P4, PT, R6.reuse, UR8, RZ ;  /* 0x0000000806089c10 */ /* 0x041fe4000ff9e0ff */
[C---:B------:R-:W-:Y:S02]  /*0490*/  @!P2 IADD3 R10, P5, PT, R6.reuse, UR25, RZ ;  /* 0x00000019060aac10 */ /* 0x040fe4000ffbe0ff */
[C---:B------:R-:W-:Y:S02]  /*04a0*/  @!P1 IADD3.X R9, PT, PT, R3.reuse, UR7, RZ, P4, !PT ;  /* 0x0000000703099c10 */ /* 0x040fe4000a7fe4ff */
[----:B------:R-:W-:Y:S02]  /*04b0*/  @!P3 IADD3 R12, P4, PT, R6, UR22, RZ ;  /* 0x00000016060cbc10 */ /* 0x000fe4000ff9e0ff */
[C---:B------:R-:W-:Y:S01]  /*04c0*/  @!P2 IADD3.X R11, PT, PT, R3.reuse, UR26, RZ, P5, !PT ;  /* 0x0000001a030bac10 */ /* 0x040fe2000affe4ff */
[----:B------:R-:W-:Y:S01]  /*04d0*/  IMAD.MOV.U32 R7, RZ, RZ, 0x1f ;  /* 0x0000001fff077424 */ /* 0x000fe200078e00ff */
[----:B------:R-:W-:Y:S01]  /*04e0*/  @!P3 IADD3.X R13, PT, PT, R3, UR23, RZ, P4, !PT ;  /* 0x00000017030dbc10 */ /* 0x000fe2000a7fe4ff */
[----:B------:R0:W5:Y:S04]  /*04f0*/  @!P1 LDG.E.U8 R4, desc[UR18][R8.64] ;  /* 0x0000001208049981 */ /* 0x000168000c1e1100 */
[----:B------:R1:W5:Y:S04]  /*0500*/  @!P2 LDG.E.U8 R5, desc[UR18][R10.64] ;  /* 0x000000120a05a981 */ /* 0x000368000c1e1100 */
[----:B------:R1:W5:Y:S01]  /*0510*/  @!P3 LDG.E.U8 R0, desc[UR18][R12.64] ;  /* 0x000000120c00b981 */ /* 0x000362000c1e1100 */
[----:B------:R-:W-:Y:S01]  /*0520*/  BSSY.RECONVERGENT B0, `(.L_x_93) ;  /* 0x0000021000007945 */ /* 0x000fe20003800200 */
[----:B--2---:R-:W-:-:S05]  /*0530*/  IMAD.SHL.U32 R14, R2, 0x1000000, RZ ;  /* 0x01000000020e7824 */ /* 0x004fca00078e00ff */
[C---:B------:R-:W-:Y:S02]  /*0540*/  LOP3.LUT R15, R14.reuse, 0x7f000000, RZ, 0xc0, !PT ;  /* 0x7f0000000e0f7812 */ /* 0x040fe400078ec0ff */
[----:B------:R-:W-:Y:S02]  /*0550*/  LOP3.LUT P4, RZ, R14, 0x7f000000, RZ, 0xc0, !PT ;  /* 0x7f0000000eff7812 */ /* 0x000fe4000788c0ff */
[----:B------:R-:W2:Y:S01]  /*0560*/  FLO.U32 R16, R15 ;  /* 0x0000000f00107300 */ /* 0x000ea200000e0000 */
[----:B0-----:R-:W-:-:S05]  /*0570*/  VIADD R8, R15, 0x1000000 ;  /* 0x010000000f087836 */ /* 0x001fca0000000000 */
[----:B------:R-:W-:Y:S01]  /*0580*/  SHF.R.S32.HI R8, RZ, 0x8, R8 ;  /* 0x00000008ff087819 */ /* 0x000fe20000011408 */
[----:B--2---:R-:W-:-:S05]  /*0590*/  IMAD.MOV R16, RZ, RZ, -R16 ;  /* 0x000000ffff107224 */ /* 0x004fca00078e0a10 */
[----:B------:R-:W-:-:S05]  /*05a0*/  VIADDMNMX.U32 R16, R16, R7, 0x4, !PT ;  /* 0x0000000410107446 */ /* 0x000fca0007800007 */
[----:B------:R-:W-:-:S05]  /*05b0*/  VIADD R16, R16, 0xfffffffc ;  /* 0xfffffffc10107836 */ /* 0x000fca0000000000 */
[----:B------:R-:W-:Y:S01]  /*05c0*/  SHF.L.U32 R17, R15, R16, RZ ;  /* 0x000000100f117219 */ /* 0x000fe200000006ff */
[----:B------:R-:W-:-:S05]  /*05d0*/  IMAD.SHL.U32 R16, R16, 0x800000, RZ ;  /* 0x0080000010107824 */ /* 0x000fca00078e00ff */
[----:B------:R-:W-:-:S05]  /*05e0*/  LEA.HI R16, R17, -R16, RZ, 0x1c ;  /* 0x8000001011107211 */ /* 0x000fca00078fe0ff */
[----:B------:R-:W-:-:S05]  /*05f0*/  VIADD R9, R16, 0x3c000000 ;  /* 0x3c00000010097836 */ /* 0x000fca0000000000 */
[----:B------:R-:W-:-:S04]  /*0600*/  LOP3.LUT R8, R9, 0x7f800000, R8, 0xf8, !PT ;  /* 0x7f80000009087812 */ /* 0x000fc800078ef808 */
[----:B------:R-:W-:Y:S01]  /*0610*/  SEL R9, R8, RZ, P4 ;  /* 0x000000ff08097207 */ /* 0x000fe20002000000 */
[----:B------:R-:W-:-:S03]  /*0620*/  IMAD.MOV.U32 R8, RZ, RZ, 0x80 ;  /* 0x00000080ff087424 */ /* 0x000fc600078e00ff */
[----:B------:R-:W-:-:S13]  /*0630*/  ISETP.GT.U32.AND P4, PT, R9, 0x477fffff, PT ;  /* 0x477fffff0900780c */ /* 0x000fda0003f84070 */
        /* <DEDUP_REMOVED lines=8> */
.L_x_95:
[----:B------:R-:W-:-:S04]  /*06c0*/  SHF.R.U32.HI R8, RZ, 0x15, R9 ;  /* 0x00000015ff087819 */ /* 0x000fc80000011609 */
[----:B------:R-:W-:-:S04]  /*06d0*/  LOP3.LUT R8, R8, 0x1, RZ, 0xc0, !PT ;  /* 0x0000000108087812 */ /* 0x000fc800078ec0ff */
[----:B------:R-:W-:-:S04]  /*06e0*/  IADD3 R8, PT, PT, R9, 0x88fffff, R8 ;  /* 0x088fffff09087810 */ /* 0x000fc80007ffe008 */
[----:B------:R-:W-:-:S04]  /*06f0*/  SHF.R.U32.HI R8, RZ, 0x15, R8 ;  /* 0x00000015ff087819 */ /* 0x000fc80000011608 */
[----:B------:R-:W-:-:S07]  /*0700*/  LOP3.LUT R9, R8, 0xff, RZ, 0xc0, !PT ;  /* 0x000000ff08097812 */ /* 0x000fce00078ec0ff */
.L_x_96:
[----:B------:R-:W-:-:S04]  /*0710*/  LOP3.LUT R9, R9, 0x80, R2, 0xf8, !PT ;  /* 0x0000008009097812 */ /* 0x000fc800078ef802 */
[----:B------:R-:W-:-:S07]  /*0720*/  PRMT R8, R9, 0x7610, R8 ;  /* 0x0000761009087816 */ /* 0x000fce0000000008 */
.L_x_94:
[----:B------:R-:W-:Y:S05]  /*0730*/  BSYNC.RECONVERGENT B0 ;  /* 0x0000000000007941 */ /* 0x000fea0003800200 */
.L_x_93:
[----:B-----5:R-:W-:Y:S01]  /*0740*/  IMAD.SHL.U32 R13, R4, 0x1000000, RZ ;  /* 0x01000000040d7824 */ /* 0x020fe200078e00ff */
[----:B------:R-:W-:Y:S04]  /*0750*/  BSSY.RECONVERGENT B0, `(.L_x_97) ;  /* 0x000001f000007945 */ /* 0x000fe80003800200 */
[C---:B------:R-:W-:Y:S02]  /*0760*/  LOP3.LUT R9, R13.reuse, 0x7f000000, RZ, 0xc0, !PT ;  /* 0x7f0000000d097812 */ /* 0x040fe400078ec0ff */
[----:B------:R-:W-:Y:S02]  /*0770*/  LOP3.LUT P4, RZ, R13, 0x7f000000, RZ, 0xc0, !PT ;  /* 0x7f0000000dff7812 */ /* 0x000fe4000788c0ff */
[----:B------:R-:W0:Y:S02]  /*0780*/  FLO.U32 R10, R9 ;  /* 0x00000009000a7300 */ /* 0x000e2400000e0000 */
[----:B0-----:R-:W-:-:S05]  /*0790*/  IMAD.MOV R10, RZ, RZ, -R10 ;  /* 0x000000ffff0a7224 */ /* 0x001fca00078e0a0a */
[----:B------:R-:W-:-:S05]  /*07a0*/  VIADDMNMX.U32 R10, R10, R7, 0x4, !PT ;  /* 0x000000040a0a7446 */ /* 0x000fca0007800007 */
[----:B------:R-:W-:-:S04]  /*07b0*/  VIADD R10, R10, 0xfffffffc ;  /* 0xfffffffc0a0a7836 */ /* 0x000fc80000000000 */
[----:B------:R-:W-:Y:S01]  /*07c0*/  IMAD.SHL.U32 R12, R10, 0x800000, RZ ;  /* 0x008000000a0c7824 */ /* 0x000fe200078e00ff */
[C---:B------:R-:W-:Y:S01]  /*07d0*/  SHF.L.U32 R11, R9.reuse, R10, RZ ;  /* 0x0000000a090b7219 */ /* 0x040fe200000006ff */
[----:B------:R-:W-:Y:S02]  /*07e0*/  VIADD R10, R9, 0x1000000 ;  /* 0x01000000090a7836 */ /* 0x000fe40000000000 */
[----:B------:R-:W-:Y:S01]  /*07f0*/  IMAD.MOV.U32 R9, RZ, RZ, 0x80 ;  /* 0x00000080ff097424 */ /* 0x000fe200078e00ff */
[----:B------:R-:W-:Y:S02]  /*0800*/  LEA.HI R11, R11, -R12, RZ, 0x1c ;  /* 0x8000000c0b0b7211 */ /* 0x000fe400078fe0ff */
[----:B------:R-:W-:-:S03]  /*0810*/  SHF.R.S32.HI R10, RZ, 0x8, R10 ;  /* 0x00000008ff0a7819 */ /* 0x000fc6000001140a */
[----:B------:R-:W-:-:S05]  /*0820*/  VIADD R11, R11, 0x3c000000 ;  /* 0x3c0000000b0b7836 */ /* 0x000fca0000000000 */
[----:B------:R-:W-:-:S04]  /*0830*/  LOP3.LUT R10, R11, 0x7f800000, R10, 0xf8, !PT ;  /* 0x7f8000000b0a7812 */ /* 0x000fc800078ef80a */
[----:B------:R-:W-:-:S04]  /*0840*/  SEL R10, R10, RZ, P4 ;  /* 0x000000ff0a0a7207 */ /* 0x000fc80002000000 */
        /* <DEDUP_REMOVED lines=14> */
.L_x_99:
[----:B------:R-:W-:-:S07]  /*0930*/  LOP3.LUT R9, R9, 0x80, R4, 0xf8, !PT ;  /* 0x0000008009097812 */ /* 0x000fce00078ef804 */
.L_x_98:
[----:B------:R-:W-:Y:S05]  /*0940*/  BSYNC.RECONVERGENT B0 ;  /* 0x0000000000007941 */ /* 0x000fea0003800200 */
.L_x_97:
[----:B------:R-:W-:Y:S01]  /*0950*/  IMAD.SHL.U32 R14, R5, 0x1000000, RZ ;  /* 0x01000000050e7824 */ /* 0x000fe200078e00ff */
        /* <DEDUP_REMOVED lines=30> */
.L_x_102:
[----:B------:R-:W-:-:S07]  /*0b40*/  LOP3.LUT R10, R10, 0x80, R5, 0xf8, !PT ;  /* 0x000000800a0a7812 */ /* 0x000fce00078ef805 */
.L_x_101:
[----:B------:R-:W-:Y:S05]  /*0b50*/  BSYNC.RECONVERGENT B0 ;  /* 0x0000000000007941 */ /* 0x000fea0003800200 */
.L_x_100:
[----:B------:R-:W-:Y:S01]  /*0b60*/  IMAD.SHL.U32 R14, R0, 0x1000000, RZ ;  /* 0x01000000000e7824 */ /* 0x000fe200078e00ff */
[----:B------:R-:W-:Y:S04]  /*0b70*/  BSSY.RECONVERGENT B0, `(.L_x_103) ;  /* 0x000001f000007945 */ /* 0x000fe80003800200 */
[C---:B------:R-:W-:Y:S02]  /*0b80*/  LOP3.LUT R11, R14.reuse, 0x7f000000, RZ, 0xc0, !PT ;  /* 0x7f0000000e0b7812 */ /* 0x040fe400078ec0ff */
[----:B------:R-:W-:Y:S02]  /*0b90*/  LOP3.LUT P4, RZ, R14, 0x7f000000, RZ, 0xc0, !PT ;  /* 0x7f0000000eff7812 */ /* 0x000fe4000788c0ff */
[----:B------:R-:W0:Y:S02]  /*0ba0*/  FLO.U32 R12, R11 ;  /* 0x0000000b000c7300 */ /* 0x000e2400000e0000 */
[----:B0-----:R-:W-:-:S05]  /*0bb0*/  IMAD.MOV R12, RZ, RZ, -R12 ;  /* 0x000000ffff0c7224 */ /* 0x001fca00078e0a0c */
[----:B------:R-:W-:-:S05]  /*0bc0*/  VIADDMNMX.U32 R7, R12, R7, 0x4, !PT ;  /* 0x000000040c077446 */ /* 0x000fca0007800007 */
[----:B------:R-:W-:Y:S02]  /*0bd0*/  VIADD R12, R7, 0xfffffffc ;  /* 0xfffffffc070c7836 */ /* 0x000fe40000000000 */
[----:B------:R-:W-:-:S03]  /*0be0*/  VIADD R7, R11, 0x1000000 ;  /* 0x010000000b077836 */ /* 0x000fc60000000000 */
[----:B------:R-:W-:Y:S01]  /*0bf0*/  SHF.L.U32 R13, R11, R12, RZ ;  /* 0x0000000c0b0d7219 */ /* 0x000fe200000006ff */
[----:B------:R-:W-:Y:S01]  /*0c00*/  IMAD.SHL.U32 R12, R12, 0x800000, RZ ;  /* 0x008000000c0c7824 */ /* 0x000fe200078e00ff */
[----:B------:R-:W-:-:S04]  /*0c10*/  SHF.R.S32.HI R7, RZ, 0x8, R7 ;  /* 0x00000008ff077819 */ /* 0x000fc80000011407 */
[----:B------:R-:W-:-:S05]  /*0c20*/  LEA.HI R12, R13, -R12, RZ, 0x1c ;  /* 0x8000000c0d0c7211 */ /* 0x000fca00078fe0ff */
[----:B------:R-:W-:-:S05]  /*0c30*/  VIADD R12, R12, 0x3c000000 ;  /* 0x3c0000000c0c7836 */ /* 0x000fca0000000000 */
[----:B------:R-:W-:-:S04]  /*0c40*/  LOP3.LUT R7, R12, 0x7f800000, R7, 0xf8, !PT ;  /* 0x7f8000000c077812 */ /* 0x000fc800078ef807 */
[----:B------:R-:W-:Y:S01]  /*0c50*/  SEL R12, R7, RZ, P4 ;  /* 0x000000ff070c7207 */ /* 0x000fe20002000000 */
[----:B------:R-:W-:-:S03]  /*0c60*/  IMAD.MOV.U32 R7, RZ, RZ, 0x80 ;  /* 0x00000080ff077424 */ /* 0x000fc600078e00ff */
        /* <DEDUP_REMOVED lines=14> */
.L_x_105:
[----:B------:R-:W-:-:S07]  /*0d50*/  LOP3.LUT R7, R7, 0x80, R0, 0xf8, !PT ;  /* 0x0000008007077812 */ /* 0x000fce00078ef800 */
.L_x_104:
[----:B------:R-:W-:Y:S05]  /*0d60*/  BSYNC.RECONVERGENT B0 ;  /* 0x0000000000007941 */ /* 0x000fea0003800200 */
.L_x_103:
        /* <DEDUP_REMOVED lines=20> */
.L_x_92:
[----:B------:R-:W0:Y:S02]  /*0eb0*/  S2R R0, SR_TID.X ;  /* 0x0000000000007919 */ /* 0x000e240000002100 */
[----:B0-----:R-:W-:-:S03]  /*0ec0*/  IMAD.WIDE.U32 R2, R0, 0x4, RZ ;  /* 0x0000000400027825 */ /* 0x001fc600078e00ff */
[----:B------:R-:W-:-:S04]  /*0ed0*/  ISETP.GE.U32.AND P0, PT, R2, UR29, PT ;  /* 0x0000001d02007c0c */ /* 0x000fc8000bf06070 */
[----:B------:R-:W-:-:S13]  /*0ee0*/  ISETP.GE.AND.EX P0, PT, R3, UR15, PT, P0 ;  /* 0x0000000f03007c0c */ /* 0x000fda000bf06300 */
[----:B------:R-:W-:Y:S05]  /*0ef0*/  @P0 EXIT ;  /* 0x000000000000094d */ /* 0x000fea0003800000 */
[----:B------:R-:W-:Y:S01]  /*0f00*/  IMAD.MOV.U32 R3, RZ, RZ, RZ ;  /* 0x000000ffff037224 */ /* 0x000fe200078e00ff */
[----:B------:R-:W0:Y:S06]  /*0f10*/  LDCU UR4, c[0x0][0x360] ;  /* 0x00006c00ff0477ac */ /* 0x000e2c0008000800 */
.L_x_120:
[C---:B------:R-:W-:Y:S01]  /*0f20*/  IMAD.SHL.U32 R2, R0.reuse, 0x4, RZ ;  /* 0x0000000400027824 */ /* 0x040fe200078e00ff */
[----:B------:R-:W-:-:S04]  /*0f30*/  SHF.L.U64.HI R13, R0, 0x2, R3 ;  /* 0x00000002000d7819 */ /* 0x000fc80000010203 */
[----:B------:R-:W-:-:S04]  /*0f40*/  IADD3 R6, P0, PT, R2, UR32, RZ ;  /* 0x0000002002067c10 */ /* 0x000fc8000ff1e0ff */
[----:B------:R-:W-:-:S05]  /*0f50*/  IADD3.X R7, PT, PT, R13, UR33, RZ, P0, !PT ;  /* 0x000000210d077c10 */ /* 0x000fca00087fe4ff */
[----:B------:R-:W2:Y:S01]  /*0f60*/  LDG.E R8, desc[UR18][R6.64] ;  /* 0x0000001206087981 */ /* 0x000ea2000c1e1900 */
[----:B------:R-:W-:Y:S01]  /*0f70*/  IMAD.MOV.U32 R4, RZ, RZ, 0x1f ;  /* 0x0000001fff047424 */ /* 0x000fe200078e00ff */
[----:B------:R-:W-:Y:S01]  /*0f80*/  BSSY.RECONVERGENT B0, `(.L_x_107) ;  /* 0x0000025000007945 */ /* 0x000fe20003800200 */
[C---:B--2---:R-:W-:Y:S02]  /*0f90*/  PRMT R5, R8.reuse, 0x7770, RZ ;  /* 0x0000777008057816 */ /* 0x044fe400000000ff */
[----:B------:R-:W-:-:S03]  /*0fa0*/  PRMT R7, R8, 0x7772, RZ ;  /* 0x0000777208077816 */ /* 0x000fc600000000ff */
[----:B------:R-:W-:-:S05]  /*0fb0*/  IMAD.SHL.U32 R9, R5, 0x1000000, RZ ;  /* 0x0100000005097824 */ /* 0x000fca00078e00ff */
[C---:B------:R-:W-:Y:S02]  /*0fc0*/  LOP3.LUT R10, R9.reuse, 0x7f000000, RZ, 0xc0, !PT ;  /* 0x7f000000090a7812 */ /* 0x040fe400078ec0ff */
[----:B------:R-:W-:Y:S01]  /*0fd0*/  LOP3.LUT P0, RZ, R9, 0x7f000000, RZ, 0xc0, !PT ;  /* 0x7f00000009ff7812 */ /* 0x000fe2000780c0ff */
[----:B------:R-:W-:Y:S01]  /*0fe0*/  IMAD.MOV.U32 R9, RZ, RZ, 0x80 ;  /* 0x00000080ff097424 */ /* 0x000fe200078e00ff */
[----:B------:R-:W1:Y:S01]  /*0ff0*/  FLO.U32 R11, R10 ;  /* 0x0000000a000b7300 */ /* 0x000e6200000e0000 */
[----:B------:R-:W-:-:S05]  /*1000*/  VIADD R6, R10, 0x1000000 ;  /* 0x010000000a067836 */ /* 0x000fca0000000000 */
[----:B------:R-:W-:Y:S01]  /*1010*/  SHF.R.S32.HI R6, RZ, 0x8, R6 ;  /* 0x00000008ff067819 */ /* 0x000fe20000011406 */
[----:B-1----:R-:W-:-:S05]  /*1020*/  IMAD.MOV R11, RZ, RZ, -R11 ;  /* 0x000000ffff0b7224 */ /* 0x002fca00078e0a0b */
[----:B------:R-:W-:-:S05]  /*1030*/  VIADDMNMX.U32 R11, R11, R4, 0x4, !PT ;  /* 0x000000040b0b7446 */ /* 0x000fca0007800004 */
[----:B------:R-:W-:-:S05]  /*1040*/  VIADD R11, R11, 0xfffffffc ;  /* 0xfffffffc0b0b7836 */ /* 0x000fca0000000000 */
[----:B------:R-:W-:Y:S01]  /*1050*/  SHF.L.U32 R12, R10, R11, RZ ;  /* 0x0000000b0a0c7219 */ /* 0x000fe200000006ff */
[----:B------:R-:W-:-:S05]  /*1060*/  IMAD.SHL.U32 R11, R11, 0x800000, RZ ;  /* 0x008000000b0b7824 */ /* 0x000fca00078e00ff */
[----:B------:R-:W-:-:S05]  /*1070*/  LEA.HI R11, R12, -R11, RZ, 0x1c ;  /* 0x8000000b0c0b7211 */ /* 0x000fca00078fe0ff */
[----:B------:R-:W-:-:S05]  /*1080*/  VIADD R11, R11, 0x3c000000 ;  /* 0x3c0000000b0b7836 */ /* 0x000fca0000000000 */
[----:B------:R-:W-:-:S04]  /*1090*/  LOP3.LUT R6, R11, 0x7f800000, R6, 0xf8, !PT ;  /* 0x7f8000000b067812 */ /* 0x000fc800078ef806 */
[----:B------:R-:W-:Y:S02]  /*10a0*/  SEL R10, R6, RZ, P0 ;  /* 0x000000ff060a7207 */ /* 0x000fe40000000000 */
[----:B------:R-:W-:Y:S02]  /*10b0*/  PRMT R6, R8, 0x7773, RZ ;  /* 0x0000777308067816 */ /* 0x000fe400000000ff */
[----:B------:R-:W-:Y:S02]  /*10c0*/  ISETP.GT.U32.AND P0, PT, R10, 0x477fffff, PT ;  /* 0x477fffff0a00780c */ /* 0x000fe40003f04070 */
[----:B------:R-:W-:-:S11]  /*10d0*/  PRMT R8, R8, 0x7771, RZ ;  /* 0x0000777108087816 */ /* 0x000fd600000000ff */
        /* <DEDUP_REMOVED lines=8> */
.L_x_109:
[----:B------:R-:W-:-:S04]  /*1160*/  SHF.R.U32.HI R9, RZ, 0x15, R10 ;  /* 0x00000015ff097819 */ /* 0x000fc8000001160a */
[----:B------:R-:W-:-:S04]  /*1170*/  LOP3.LUT R9, R9, 0x1, RZ, 0xc0, !PT ;  /* 0x0000000109097812 */ /* 0x000fc800078ec0ff */
[----:B------:R-:W-:-:S04]  /*1180*/  IADD3 R9, PT, PT, R10, 0x88fffff, R9 ;  /* 0x088fffff0a097810 */ /* 0x000fc80007ffe009 */
[----:B------:R-:W-:-:S04]  /*1190*/  SHF.R.U32.HI R9, RZ, 0x15, R9 ;  /* 0x00000015ff097819 */ /* 0x000fc80000011609 */
[----:B------:R-:W-:-:S07]  /*11a0*/  LOP3.LUT R10, R9, 0xff, RZ, 0xc0, !PT ;  /* 0x000000ff090a7812 */ /* 0x000fce00078ec0ff */
.L_x_110:
[----:B------:R-:W-:-:S04]  /*11b0*/  LOP3.LUT R10, R10, 0x80, R5, 0xf8, !PT ;  /* 0x000000800a0a7812 */ /* 0x000fc800078ef805 */
[----:B------:R-:W-:-:S07]  /*11c0*/  PRMT R9, R10, 0x7610, R9 ;  /* 0x000076100a097816 */ /* 0x000fce0000000009 */
.L_x_108:
[----:B0-----:R-:W-:Y:S05]  /*11d0*/  BSYNC.RECONVERGENT B0 ;  /* 0x0000000000007941 */ /* 0x001fea0003800200 */
.L_x_107:
        /* <DEDUP_REMOVED lines=31> */
.L_x_113:
[----:B------:R-:W-:-:S07]  /*13d0*/  LOP3.LUT R5, R5, 0x80, R8, 0xf8, !PT ;  /* 0x0000008005057812 */ /* 0x000fce00078ef808 */
.L_x_112:
[----:B------:R-:W-:Y:S05]  /*13e0*/  BSYNC.RECONVERGENT B0 ;  /* 0x0000000000007941 */ /* 0x000fea0003800200 */
.L_x_111:
        /* <DEDUP_REMOVED lines=11> */
[----:B------:R-:W-:Y:S01]  /*14a0*/  SHF.R.S32.HI R10, RZ, 0x8, R10 ;  /* 0x00000008ff0a7819 */ /* 0x000fe2000001140a */
[----:B------:R-:W-:-:S03]  /*14b0*/  IMAD.MOV.U32 R8, RZ, RZ, 0x80 ;  /* 0x00000080ff087424 */ /* 0x000fc600078e00ff */
[----:B------:R-:W-:-:S05]  /*14c0*/  LEA.HI R11, R12, -R11, RZ, 0x1c ;  /* 0x8000000b0c0b7211 */ /* 0x000fca00078fe0ff */
        /* <DEDUP_REMOVED lines=17> */
.L_x_116:
[----:B------:R-:W-:-:S07]  /*15e0*/  LOP3.LUT R8, R8, 0x80, R7, 0xf8, !PT ;  /* 0x0000008008087812 */ /* 0x000fce00078ef807 */
.L_x_115:
[----:B------:R-:W-:Y:S05]  /*15f0*/  BSYNC.RECONVERGENT B0 ;  /* 0x0000000000007941 */ /* 0x000fea0003800200 */
.L_x_114:
        /* <DEDUP_REMOVED lines=10> */
[----:B------:R-:W-:-:S03]  /*16a0*/  VIADD R4, R7, 0x1000000 ;  /* 0x0100000007047836 */ /* 0x000fc60000000000 */
[----:B------:R-:W-:Y:S02]  /*16b0*/  LEA.HI R10, R10, -R11, RZ, 0x1c ;  /* 0x8000000b0a0a7211 */ /* 0x000fe400078fe0ff */
[----:B------:R-:W-:-:S03]  /*16c0*/  SHF.R.S32.HI R4, RZ, 0x8, R4 ;  /* 0x00000008ff047819 */ /* 0x000fc60000011404 */
        /* <DEDUP_REMOVED lines=17> */
.L_x_119:
[----:B------:R-:W-:-:S04]  /*17e0*/  LOP3.LUT R7, R7, 0x80, R6, 0xf8, !PT ;  /* 0x0000008007077812 */ /* 0x000fc800078ef806 */
[----:B------:R-:W-:-:S07]  /*17f0*/  PRMT R4, R7, 0x7610, R4 ;  /* 0x0000761007047816 */ /* 0x000fce0000000004 */
.L_x_118:
[----:B------:R-:W-:Y:S05]  /*1800*/  BSYNC.RECONVERGENT B0 ;  /* 0x0000000000007941 */ /* 0x000fea0003800200 */
.L_x_117:
[----:B------:R-:W-:Y:S02]  /*1810*/  LOP3.LUT R4, R4, 0xffff, RZ, 0xc0, !PT ;  /* 0x0000ffff04047812 */ /* 0x000fe400078ec0ff */
[----:B------:R-:W-:Y:S02]  /*1820*/  LOP3.LUT R7, R8, 0xffff, RZ, 0xc0, !PT ;  /* 0x0000ffff08077812 */ /* 0x000fe400078ec0ff */
[----:B------:R-:W-:Y:S02]  /*1830*/  LOP3.LUT R5, R5, 0xffff, RZ, 0xc0, !PT ;  /* 0x0000ffff05057812 */ /* 0x000fe400078ec0ff */
[----:B------:R-:W-:Y:S02]  /*1840*/  LOP3.LUT R6, R9, 0xffff, RZ, 0xc0, !PT ;  /* 0x0000ffff09067812 */ /* 0x000fe400078ec0ff */
[----:B------:R-:W-:Y:S02]  /*1850*/  PRMT R7, R7, 0x3340, R4 ;  /* 0x0000334007077816 */ /* 0x000fe40000000004 */
[----:B------:R-:W-:-:S02]  /*1860*/  IADD3 R4, P0, PT, R2, UR30, RZ ;  /* 0x0000001e02047c10 */ /* 0x000fc4000ff1e0ff */
[----:B------:R-:W-:Y:S02]  /*1870*/  PRMT R6, R6, 0x3340, R5 ;  /* 0x0000334006067816 */ /* 0x000fe40000000005 */
[----:B------:R-:W-:Y:S02]  /*1880*/  IADD3.X R5, PT, PT, R13, UR31, RZ, P0, !PT ;  /* 0x0000001f0d057c10 */ /* 0x000fe400087fe4ff */
[----:B------:R-:W-:Y:S02]  /*1890*/  IADD3 R0, P0, PT, R0, UR4, RZ ;  /* 0x0000000400007c10 */ /* 0x000fe4000ff1e0ff */
[----:B------:R-:W-:-:S03]  /*18a0*/  PRMT R7, R6, 0x5410, R7 ;  /* 0x0000541006077816 */ /* 0x000fc60000000007 */
[C---:B------:R-:W-:Y:S02]  /*18b0*/  IMAD.SHL.U32 R2, R0.reuse, 0x4, RZ ;  /* 0x0000000400027824 */ /* 0x040fe400078e00ff */
[----:B------:R-:W-:Y:S01]  /*18c0*/  IMAD.X R3, RZ, RZ, R3, P0 ;  /* 0x000000ffff037224 */ /* 0x000fe200000e0603 */
[----:B------:R1:W-:Y:S01]  /*18d0*/  STG.E desc[UR18][R4.64], R7 ;  /* 0x0000000704007986 */ /* 0x0003e2000c101912 */
[----:B------:R-:W-:Y:S02]  /*18e0*/  LOP3.LUT P0, RZ, R0, 0xffffc000, RZ, 0xc0, !PT ;  /* 0xffffc00000ff7812 */ /* 0x000fe4000780c0ff */
[----:B------:R-:W-:Y:S02]  /*18f0*/  ISETP.LT.U32.AND P1, PT, R2, UR29, PT ;  /* 0x0000001d02007c0c */ /* 0x000fe4000bf21070 */
[----:B------:R-:W-:Y:S02]  /*1900*/  SHF.L.U64.HI R2, R0, 0x2, R3 ;  /* 0x0000000200027819 */ /* 0x000fe40000010203 */
[----:B------:R-:W-:-:S02]  /*1910*/  LOP3.LUT P0, RZ, R3, 0x3fffffff, RZ, 0xc0, P0 ;  /* 0x3fffffff03ff7812 */ /* 0x000fc4000000c0ff */
[----:B------:R-:W-:-:S13]  /*1920*/  ISETP.LT.AND.EX P1, PT, R2, UR15, PT, P1 ;  /* 0x0000000f02007c0c */ /* 0x000fda000bf21310 */
[----:B-1----:R-:W-:Y:S05]  /*1930*/  @!P0 BRA P1, `(.L_x_120) ;  /* 0xfffffff400788947 */ /* 0x002fea000083ffff */
[----:B------:R-:W-:Y:S05]  /*1940*/  EXIT ;  /* 0x000000000000794d */ /* 0x000fea0003800000 */
.L_x_121:
        /* <DEDUP_REMOVED lines=11> */
.L_x_7445:


//--------------------- .text._ZN2at6native55_GLOBAL__N__de093ff9_22_ForeachBinaryOpList_cu_a911ec4325multi_tensor_apply_kernelINS1_18TensorListMetadataILi2EEENS1_11CopyFunctorIN3c1015Float8_e5m2fnuzEbLi2ELi1ELi1EEEJNS0_4CopyIS7_bEEEEEvT_T0_DpT1_ --------------------------
	.section	.text._ZN2at6native55_GLOBAL__N__de093ff9_22_ForeachBinaryOpList_cu_a911ec4325multi_tensor_apply_kernelINS1_18TensorListMetadataILi2EEENS1_11CopyFunctorIN3c1015Float8_e5m2fnuzEbLi2ELi1ELi1EEEJNS0_4CopyIS7_bEEEEEvT_T0_DpT1_,"ax",@progbits
	.align	128
.text._ZN2at6native55_GLOBAL__N__de093ff9_22_ForeachBinaryOpList_cu_a911ec4325multi_tensor_apply_kernelINS1_18TensorListMetadataILi2EEENS1_11CopyFunctorIN3c1015Float8_e5m2fnuzEbLi2ELi1ELi1EEEJNS0_4CopyIS7_bEEEEEvT_T0_DpT1_:
        .type           _ZN2at6native55_GLOBAL__N__de093ff9_22_ForeachBinaryOpList_cu_a911ec4325multi_tensor_apply_kernelINS1_18TensorListMetadataILi2EEENS1_11CopyFunctorIN3c1015Float8_e5m2fnuzEbLi2ELi1ELi1EEEJNS0_4CopyIS7_bEEEEEvT_T0_DpT1_,@function
        .size           _ZN2at6native55_GLOBAL__N__de093ff9_22_ForeachBinaryOpList_cu_a911ec4325multi_tensor_apply_kernelINS1_18TensorListMetadataILi2EEENS1_11CopyFunctorIN3c1015Float8_e5m2fnuzEbLi2ELi1ELi1EEEJNS0_4CopyIS7_bEEEEEvT_T0_DpT1_,(.L_x_7446 - _ZN2at6native55_GLOBAL__N__de093ff9_22_ForeachBinaryOpList_cu_a911ec4325multi_tensor_apply_kernelINS1_18TensorListMetadataILi2EEENS1_11CopyFunctorIN3c1015Float8_e5m2fnuzEbLi2ELi1ELi1EEEJNS0_4CopyIS7_bEEEEEvT_T0_DpT1_)
        .other          _ZN2at6native55_GLOBAL__N__de093ff9_22_ForeachBinaryOpList_cu_a911ec4325multi_tensor_apply_kernelINS1_18TensorListMetadataILi2EEENS1_11CopyFunctorIN3c1015Float8_e5m2fnuzEbLi2ELi1ELi1EEEJNS0_4CopyIS7_bEEEEEvT_T0_DpT1_,@"STO_CUDA_ENTRY STV_DEFAULT"
_ZN2at6native55_GLOBAL__N__de093ff9_22_ForeachBinaryOpList_cu_a911ec4325multi_tensor_apply_kernelINS1_18TensorListMetadataILi2EEENS1_11CopyFunctorIN3c1015Float8_e5m2fnuzEbLi2ELi1ELi1EEEJNS0_4CopyIS7_bEEEEEvT_T0_DpT1_:
        /* <DEDUP_REMOVED lines=50> */
.L_x_136:
[C---:B------:R-:W-:Y:S01]  /*0320*/  ISETP.GE.U32.AND P0, PT, R0.reuse, UR27, PT ;  /* 0x0000001b00007c0c */ /* 0x040fe2000bf06070 */
[----:B0-----:R-:W-:Y:S01]  /*0330*/  IMAD.U32 R13, RZ, RZ, UR17 ;  /* 0x00000011ff0d7e24 */ /* 0x001fe2000f8e00ff */
[----:B------:R-:W-:Y:S01]  /*0340*/  IADD3 R7, P3, PT, R0, UR17, RZ ;  /* 0x0000001100077c10 */ /* 0x000fe2000ff7e0ff */
[----:B------:R-:W-:Y:S01]  /*0350*/  IMAD.MOV.U32 R10, RZ, RZ, R0 ;  /* 0x000000ffff0a7224 */ /* 0x000fe200078e0000 */
[----:B------:R-:W-:Y:S01]  /*0360*/  ISETP.GE.U32.AND.EX P0, PT, R3, UR28, PT, P0 ;  /* 0x0000001c03007c0c */ /* 0x000fe2000bf06100 */
[--C-:B------:R-:W-:Y:S01]  /*0370*/  IMAD.MOV.U32 R11, RZ, RZ, R3.reuse ;  /* 0x000000ffff0b7224 */ /* 0x100fe200078e0003 */
[----:B------:R-:W-:Y:S01]  /*0380*/  ISETP.GE.U32.AND P1, PT, R7, UR27, PT ;  /* 0x0000001b07007c0c */ /* 0x000fe2000bf26070 */
[----:B------:R-:W-:Y:S02]  /*0390*/  IMAD.X R12, RZ, RZ, R3, P3 ;  /* 0x000000ffff0c7224 */ /* 0x000fe400018e0603 */
[----:B------:R-:W-:Y:S02]  /*03a0*/  IMAD.U32 R7, RZ, RZ, UR17 ;  /* 0x00000011ff077e24 */ /* 0x000fe4000f8e00ff */
[----:B------:R-:W-:Y:S01]  /*03b0*/  IMAD.WIDE.U32 R10, R13, 0x3, R10 ;  /* 0x000000030d0a7825 */ /* 0x000fe200078e000a */
[----:B------:R-:W-:-:S02]  /*03c0*/  ISETP.GE.U32.AND.EX P1, PT, R12, UR28, PT, P1 ;  /* 0x0000001c0c007c0c */ /* 0x000fc4000bf26110 */
[----:B------:R-:W-:Y:S01]  /*03d0*/  LEA R7, P3, R7, R0, 0x1 ;  /* 0x0000000007077211 */ /* 0x000fe200078608ff */
[----:B------:R-:W-:Y:S02]  /*03e0*/  IMAD.U32 R12, RZ, RZ, UR17 ;  /* 0x00000011ff0c7e24 */ /* 0x000fe4000f8e00ff */
[----:B------:R-:W-:-:S04]  /*03f0*/  @!P0 IADD3 R8, P2, PT, R0, UR32, RZ ;  /* 0x0000002000088c10 */ /* 0x000fc8000ff5e0ff */
[----:B------:R-:W-:-:S05]  /*0400*/  @!P0 IADD3.X R9, PT, PT, R3, UR33, RZ, P2, !PT ;  /* 0x0000002103098c10 */ /* 0x000fca00097fe4ff */
[----:B------:R0:W2:Y:S01]  /*0410*/  @!P0 LDG.E.U8 R2, desc[UR18][R8.64] ;  /* 0x0000001208028981 */ /* 0x0000a2000c1e1100 */
[----:B------:R-:W-:Y:S01]  /*0420*/  ISETP.GE.U32.AND P2, PT, R7, UR27, PT ;  /* 0x0000001b07007c0c */ /* 0x000fe2000bf46070 */
[----:B------:R-:W-:Y:S01]  /*0430*/  UMOV UR6, URZ ;  /* 0x000000ff00067c82 */ /* 0x000fe20008000000 */
[----:B------:R-:W-:Y:S02]  /*0440*/  LEA.HI.X R7, R12, R3, RZ, 0x1, P3 ;  /* 0x000000030c077211 */ /* 0x000fe400018f0cff */
[----:B------:R-:W-:Y:S01]  /*0450*/  ISETP.GE.U32.AND P3, PT, R10, UR27, PT ;  /* 0x0000001b0a007c0c */ /* 0x000fe2000bf66070 */
[----:B------:R-:W-:Y:S01]  /*0460*/  VIADD R10, R11, UR6 ;  /* 0x000000060b0a7c36 */ /* 0x000fe20008000000 */
[----:B------:R-:W-:-:S04]  /*0470*/  ISETP.GE.U32.AND.EX P2, PT, R7, UR28, PT, P2 ;  /* 0x0000001c07007c0c */ /* 0x000fc8000bf46120 */
[----:B------:R-:W-:Y:S02]  /*0480*/  ISETP.GE.U32.AND.EX P3, PT, R10, UR28, PT, P3 ;  /* 0x0000001c0a007c0c */ /* 0x000fe4000bf66130 */
[----:B------:R-:W-:-:S04]  /*0490*/  @!P1 IADD3 R10, P4, PT, R0, UR8, RZ ;  /* 0x00000008000a9c10 */ /* 0x000fc8000ff9e0ff */
[----:B------:R-:W-:-:S03]  /*04a0*/  @!P1 IADD3.X R11, PT, PT, R3, UR7, RZ, P4, !PT ;  /* 0x00000007030b9c10 */ /* 0x000fc6000a7fe4ff */
[C---:B------:R-:W-:Y:S02]  /*04b0*/  @!P2 IADD3 R12, P5, PT, R0.reuse, UR25, RZ ;  /* 0x00000019000cac10 */ /* 0x040fe4000ffbe0ff */
[----:B------:R1:W5:Y:S02]  /*04c0*/  @!P1 LDG.E.U8 R4, desc[UR18][R10.64] ;  /* 0x000000120a049981 */ /* 0x000364000c1e1100 */
[----:B0-----:R-:W-:Y:S02]  /*04d0*/  @!P3 IADD3 R8, P4, PT, R0, UR22, RZ ;  /* 0x000000160008bc10 */ /* 0x001fe4000ff9e0ff */
[C---:B------:R-:W-:Y:S02]  /*04e0*/  @!P2 IADD3.X R13, PT, PT, R3.reuse, UR26, RZ, P5, !PT ;  /* 0x0000001a030dac10 */ /* 0x040fe4000affe4ff */
[----:B------:R-:W-:-:S03]  /*04f0*/  @!P3 IADD3.X R9, PT, PT, R3, UR23, RZ, P4, !PT ;  /* 0x000000170309bc10 */ /* 0x000fc6000a7fe4ff */
[----:B------:R1:W5:Y:S04]  /*0500*/  @!P2 LDG.E.U8 R5, desc[UR18][R12.64] ;  /* 0x000000120c05a981 */ /* 0x000368000c1e1100 */
[----:B------:R1:W5:Y:S01]  /*0510*/  @!P3 LDG.E.U8 R6, desc[UR18][R8.64] ;  /* 0x000000120806b981 */ /* 0x000362000c1e1100 */
[----:B------:R-:W-:Y:S01]  /*0520*/  BSSY.RECONVERGENT B0, `(.L_x_123) ;  /* 0x0000014000007945 */ /* 0x000fe20003800200 */
[----:B------:R-:W-:Y:S01]  /*0530*/  IMAD.MOV.U32 R7, RZ, RZ, 0x80 ;  /* 0x00000080ff077424 */ /* 0x000fe200078e00ff */
[----:B--2---:R-:W0:Y:S02]  /*0540*/  I2F.S8 R14, R2 ;  /* 0x00000002000e7306 */ /* 0x004e240000001400 */
[----:B0-----:R-:W-:-:S04]  /*0550*/  LOP3.LUT R15, R14, 0x7fffffff, RZ, 0xc0, !PT ;  /* 0x7fffffff0e0f7812 */ /* 0x001fc800078ec0ff */
        /* <DEDUP_REMOVED lines=9> */
.L_x_125:
[----:B------:R-:W-:-:S04]  /*05f0*/  SHF.R.U32.HI R7, RZ, 0x15, R14 ;  /* 0x00000015ff077819 */ /* 0x000fc8000001160e */
[----:B------:R-:W-:-:S04]  /*0600*/  LOP3.LUT R7, R7, 0x1, RZ, 0xc0, !PT ;  /* 0x0000000107077812 */ /* 0x000fc800078ec0ff */
[----:B------:R-:W-:-:S04]  /*0610*/  IADD3 R7, PT, PT, R14, 0x88fffff, R7 ;  /* 0x088fffff0e077810 */ /* 0x000fc80007ffe007 */
[----:B------:R-:W-:-:S04]  /*0620*/  SHF.R.U32.HI R7, RZ, 0x15, R7 ;  /* 0x00000015ff077819 */ /* 0x000fc80000011607 */
[----:B------:R-:W-:-:S07]  /*0630*/  LOP3.LUT R8, R7, 0xff, RZ, 0xc0, !PT ;  /* 0x000000ff07087812 */ /* 0x000fce00078ec0ff */
.L_x_126:
[----:B------:R-:W-:-:S04]  /*0640*/  SHF.R.U32.HI R7, RZ, 0x18, R14 ;  /* 0x00000018ff077819 */ /* 0x000fc8000001160e */
[----:B------:R-:W-:-:S07]  /*0650*/  LOP3.LUT R7, R8, 0x80, R7, 0xf8, !PT ;  /* 0x0000008008077812 */ /* 0x000fce00078ef807 */
.L_x_124:
[----:B------:R-:W-:Y:S05]  /*0660*/  BSYNC.RECONVERGENT B0 ;  /* 0x0000000000007941 */ /* 0x000fea0003800200 */
.L_x_123:
[----:B-----5:R-:W0:Y:S01]  /*0670*/  I2F.S8 R11, R4 ;  /* 0x00000004000b7306 */ /* 0x020e220000001400 */
[----:B------:R-:W-:Y:S01]  /*0680*/  BSSY.RECONVERGENT B0, `(.L_x_127) ;  /* 0x0000013000007945 */ /* 0x000fe20003800200 */
[----:B------:R-:W-:Y:S01]  /*0690*/  IMAD.MOV.U32 R8, RZ, RZ, 0x80 ;  /* 0x00000080ff087424 */ /* 0x000fe200078e00ff */
[----:B0-----:R-:W-:-:S04]  /*06a0*/  LOP3.LUT R9, R11, 0x7fffffff, RZ, 0xc0, !PT ;  /* 0x7fffffff0b097812 */ /* 0x001fc800078ec0ff */
        /* <DEDUP_REMOVED lines=14> */
.L_x_129:
[----:B------:R-:W-:-:S04]  /*0790*/  SHF.R.U32.HI R9, RZ, 0x18, R11 ;  /* 0x00000018ff097819 */ /* 0x000fc8000001160b */
[----:B------:R-:W-:-:S07]  /*07a0*/  LOP3.LUT R8, R8, 0x80, R9, 0xf8, !PT ;  /* 0x0000008008087812 */ /* 0x000fce00078ef809 */
.L_x_128:
[----:B------:R-:W-:Y:S05]  /*07b0*/  BSYNC.RECONVERGENT B0 ;  /* 0x0000000000007941 */ /* 0x000fea0003800200 */
.L_x_127:
[----:B------:R-:W0:Y:S01]  /*07c0*/  I2F.S8 R12, R5 ;  /* 0x00000005000c7306 */ /* 0x000e220000001400 */
        /* <DEDUP_REMOVED lines=17> */
.L_x_132:
[----:B------:R-:W-:-:S04]  /*08e0*/  SHF.R.U32.HI R10, RZ, 0x18, R12 ;  /* 0x00000018ff0a7819 */ /* 0x000fc8000001160c */
[----:B------:R-:W-:-:S07]  /*08f0*/  LOP3.LUT R9, R9, 0x80, R10, 0xf8, !PT ;  /* 0x0000008009097812 */ /* 0x000fce00078ef80a */
.L_x_131:
[----:B------:R-:W-:Y:S05]  /*0900*/  BSYNC.RECONVERGENT B0 ;  /* 0x0000000000007941 */ /* 0x000fea0003800200 */
.L_x_130:
        /* <DEDUP_REMOVED lines=17> */
.L_x_135:
[----:B------:R-:W-:-:S04]  /*0a20*/  SHF.R.U32.HI R11, RZ, 0x18, R11 ;  /* 0x00000018ff0b7819 */ /* 0x000fc8000001160b */
[----:B------:R-:W-:-:S04]  /*0a30*/  LOP3.LUT R10, R10, 0x80, R11, 0xf8, !PT ;  /* 0x000000800a0a7812 */ /* 0x000fc800078ef80b */
[----:B------:R-:W-:-:S07]  /*0a40*/  PRMT R18, R10, 0x7610, R18 ;  /* 0x000076100a127816 */ /* 0x000fce0000000012 */
.L_x_134:
[----:B------:R-:W-:Y:S05]  /*0a50*/  BSYNC.RECONVERGENT B0 ;  /* 0x0000000000007941 */ /* 0x000fea0003800200 */
.L_x_133:
        /* <DEDUP_REMOVED lines=20> */
.L_x_122:
[----:B------:R-:W0:Y:S02]  /*0ba0*/  S2R R0, SR_TID.X ;  /* 0x0000000000007919 */ /* 0x000e240000002100 */
[----:B0-----:R-:W-:-:S03]  /*0bb0*/  IMAD.WIDE.U32 R2, R0, 0x4, RZ ;  /* 0x0000000400027825 */ /* 0x001fc600078e00ff */
[----:B------:R-:W-:-:S04]  /*0bc0*/  ISETP.GE.U32.AND P0, PT, R2, UR29, PT ;  /* 0x0000001d02007c0c */ /* 0x000fc8000bf06070 */
[----:B------:R-:W-:-:S13]  /*0bd0*/  ISETP.GE.AND.EX P0, PT, R3, UR15, PT, P0 ;  /* 0x0000000f03007c0c */ /* 0x000fda000bf06300 */
[----:B------:R-:W-:Y:S05]  /*0be0*/  @P0 EXIT ;  /* 0x000000000000094d */ /* 0x000fea0003800000 */
[----:B------:R-:W-:Y:S01]  /*0bf0*/  IMAD.MOV.U32 R3, RZ, RZ, RZ ;  /* 0x000000ffff037224 */ /* 0x000fe200078e00ff */
[----:B------:R-:W0:Y:S06]  /*0c00*/  LDCU UR4, c[0x0][0x360] ;  /* 0x00006c00ff0477ac */ /* 0x000e2c0008000800 */
.L_x_150:
[C---:B------:R-:W-:Y:S01]  /*0c10*/  IMAD.SHL.U32 R2, R0.reuse, 0x4, RZ ;  /* 0x0000000400027824 */ /* 0x040fe200078e00ff */
[----:B------:R-:W-:-:S04]  /*0c20*/  SHF.L.U64.HI R10, R0, 0x2, R3 ;  /* 0x00000002000a7819 */ /* 0x000fc80000010203 */
[----:B------:R-:W-:-:S04]  /*0c30*/  IADD3 R8, P0, PT, R2, UR32, RZ ;  /* 0x0000002002087c10 */ /* 0x000fc8000ff1e0ff */
[----:B------:R-:W-:-:S05]  /*0c40*/  IADD3.X R9, PT, PT, R10, UR33, RZ, P0, !PT ;  /* 0x000000210a097c10 */ /* 0x000fca00087fe4ff */
[----:B------:R-:W2:Y:S01]  /*0c50*/  LDG.E R8, desc[UR18][R8.64] ;  /* 0x0000001208087981 */ /* 0x000ea2000c1e1900 */
[----:B------:R-:W-:Y:S01]  /*0c60*/  BSSY.RECONVERGENT B0, `(.L_x_137) ;  /* 0x0000017000007945 */ /* 0x000fe20003800200 */
[----:B------:R-:W-:Y:S01]  /*0c70*/  IMAD.MOV.U32 R5, RZ, RZ, 0x80 ;  /* 0x00000080ff057424 */ /* 0x000fe200078e00ff */
[----:B--2---:R-:W1:Y:S01]  /*0c80*/  I2F.S8 R12, R8 ;  /* 0x00000008000c7306 */ /* 0x004e620000001400 */
[C---:B------:R-:W-:Y:S02]  /*0c90*/  PRMT R4, R8.reuse, 0x7773, RZ ;  /* 0x0000777308047816 */ /* 0x040fe400000000ff */
[C---:B------:R-:W-:Y:S02]  /*0ca0*/  PRMT R7, R8.reuse, 0x7772, RZ ;  /* 0x0000777208077816 */ /* 0x040fe400000000ff */
[----:B------:R-:W-:Y:S02]  /*0cb0*/  PRMT R11, R8, 0x7771, RZ ;  /* 0x00007771080b7816 */ /* 0x000fe400000000ff */
[----:B-1----:R-:W-:-:S04]  /*0cc0*/  LOP3.LUT R6, R12, 0x7fffffff, RZ, 0xc0, !PT ;  /* 0x7fffffff0c067812 */ /* 0x002fc800078ec0ff */
        /* <DEDUP_REMOVED lines=9> */
.L_x_139:
[----:B------:R-:W-:-:S04]  /*0d60*/  SHF.R.U32.HI R5, RZ, 0x15, R12 ;  /* 0x00000015ff057819 */ /* 0x000fc8000001160c */
[----:B------:R-:W-:-:S04]  /*0d70*/  LOP3.LUT R5, R5, 0x1, RZ, 0xc0, !PT ;  /* 0x0000000105057812 */ /* 0x000fc800078ec0ff */
[----:B------:R-:W-:-:S04]  /*0d80*/  IADD3 R5, PT, PT, R12, 0x88fffff, R5 ;  /* 0x088fffff0c057810 */ /* 0x000fc80007ffe005 */
[----:B------:R-:W-:-:S04]  /*0d90*/  SHF.R.U32.HI R5, RZ, 0x15, R5 ;  /* 0x00000015ff057819 */ /* 0x000fc80000011605 */
[----:B------:R-:W-:-:S07]  /*0da0*/  LOP3.LUT R6, R5, 0xff, RZ, 0xc0, !PT ;  /* 0x000000ff05067812 */ /* 0x000fce00078ec0ff */
.L_x_140:
[----:B------:R-:W-:-:S04]  /*0db0*/  SHF.R.U32.HI R5, RZ, 0x18, R12 ;  /* 0x00000018ff057819 */ /* 0x000fc8000001160c */
[----:B------:R-:W-:-:S07]  /*0dc0*/  LOP3.LUT R5, R6, 0x80, R5, 0xf8, !PT ;  /* 0x0000008006057812 */ /* 0x000fce00078ef805 */
.L_x_138:
[----:B0-----:R-:W-:Y:S05]  /*0dd0*/  BSYNC.RECONVERGENT B0 ;  /* 0x0000000000007941 */ /* 0x001fea0003800200 */
.L_x_137:
        /* <DEDUP_REMOVED lines=18> */
.L_x_143:
[----:B------:R-:W-:-:S04]  /*0f00*/  SHF.R.U32.HI R9, RZ, 0x18, R11 ;  /* 0x00000018ff097819 */ /* 0x000fc8000001160b */
[----:B------:R-:W-:-:S07]  /*0f10*/  LOP3.LUT R6, R6, 0x80, R9, 0xf8, !PT ;  /* 0x0000008006067812 */ /* 0x000fce00078ef809 */
.L_x_142:
[----:B------:R-:W-:Y:S05]  /*0f20*/  BSYNC.RECONVERGENT B0 ;  /* 0x0000000000007941 */ /* 0x000fea0003800200 */
.L_x_141:
        /* <DEDUP_REMOVED lines=17> */
.L_x_146:
[----:B------:R-:W-:-:S04]  /*1040*/  SHF.R.U32.HI R8, RZ, 0x18, R12 ;  /* 0x00000018ff087819 */ /* 0x000fc8000001160c */
[----:B------:R-:W-:-:S07]  /*1050*/  LOP3.LUT R8, R7, 0x80, R8, 0xf8, !PT ;  /* 0x0000008007087812 */ /* 0x000fce00078ef808 */
.L_x_145:
[----:B------:R-:W-:Y:S05]  /*1060*/  BSYNC.RECONVERGENT B0 ;  /* 0x0000000000007941 */ /* 0x000fea0003800200 */
.L_x_144:
        /* <DEDUP_REMOVED lines=17> */
.L_x_149:
[----:B------:R-:W-:-:S04]  /*1180*/  SHF.R.U32.HI R7, RZ, 0x18, R9 ;  /* 0x00000018ff077819 */ /* 0x000fc80000011609 */
[----:B------:R-:W-:-:S07]  /*1190*/  LOP3.LUT R7, R4, 0x80, R7, 0xf8, !PT ;  /* 0x0000008004077812 */ /* 0x000fce00078ef807 */
.L_x_148:
[----:B------:R-:W-:Y:S05]  /*11a0*/  BSYNC.RECONVERGENT B0 ;  /* 0x0000000000007941 */ /* 0x000fea0003800200 */
.L_x_147:
        /* <DEDUP_REMOVED lines=9> */
[----:B------:R-:W-:Y:S01]  /*1240*/  IMAD.SHL.U32 R2, R0, 0x4, RZ ;  /* 0x0000000400027824 */ /* 0x000fe200078e00ff */
        /* <DEDUP_REMOVED lines=10> */
.L_x_151:
        /* <DEDUP_REMOVED lines=9> */
.L_x_7446:


//--------------------- .text._ZN2at6native55_GLOBAL__N__de093ff9_22_ForeachBinaryOpList_cu_a911ec4325multi_tensor_apply_kernelINS1_18TensorListMetadataILi2EEENS1_11CopyFunctorIN3c1015Float8_e5m2fnuzENS6_8BFloat16ELi2ELi1ELi1EEEJNS0_4CopyIS7_S8_EEEEEvT_T0_DpT1_ --------------------------
	.section	.text._ZN2at6native55_GLOBAL__N__de093ff9_22_ForeachBinaryOpList_cu_a911ec4325multi_tensor_apply_kernelINS1_18TensorListMetadataILi2EEENS1_11CopyFunctorIN3c1015Float8_e5m2fnuzENS6_8BFloat16ELi2ELi1ELi1EEEJNS0_4CopyIS7_S8_EEEEEvT_T0_DpT1_,"ax",@progbits
	.align	128
.text._ZN2at6native55_GLOBAL__N__de093ff9_22_ForeachBinaryOpList_cu_a911ec4325multi_tensor_apply_kernelINS1_18TensorListMetadataILi2EEENS1_11CopyFunctorIN3c1015Float8_e5m2fnuzENS6_8BFloat16ELi2ELi1ELi1EEEJNS0_4CopyIS7_S8_EEEEEvT_T0_DpT1_:
        .type           _ZN2at6native55_GLOBAL__N__de093ff9_22_ForeachBinaryOpList_cu_a911ec4325multi_tensor_apply_kernelINS1_18TensorListMetadataILi2EEENS1_11CopyFunctorIN3c1015Float8_e5m2fnuzENS6_8BFloat16ELi2ELi1ELi1EEEJNS0_4CopyIS7_S8_EEEEEvT_T0_DpT1_,@function
        .size           _ZN2at6native55_GLOBAL__N__de093ff9_22_ForeachBinaryOpList_cu_a911ec4325multi_tensor_apply_kernelINS1_18TensorListMetadataILi2EEENS1_11CopyFunctorIN3c1015Float8_e5m2fnuzENS6_8BFloat16ELi2ELi1ELi1EEEJNS0_4CopyIS7_S8_EEEEEvT_T0_DpT1_,(.L_x_7447 - _ZN2at6native55_GLOBAL__N__de093ff9_22_ForeachBinaryOpList_cu_a911ec4325multi_tensor_apply_kernelINS1_18TensorListMetadataILi2EEENS1_11CopyFunctorIN3c1015Float8_e5m2fnuzENS6_8BFloat16ELi2ELi1ELi1EEEJNS0_4CopyIS7_S8_EEEEEvT_T0_DpT1_)
        .other          _ZN2at6native55_GLOBAL__N__de093ff9_22_ForeachBinaryOpList_cu_a911ec4325multi_tensor_apply_kernelINS1_18TensorListMetadataILi2EEENS1_11CopyFunctorIN3c1015Float8_e5m2fnuzENS6_8BFloat16ELi2ELi1ELi1EEEJNS0_4CopyIS7_S8_EEEEEvT_T0_DpT1_,@"STO_CUDA_ENTRY STV_DEFAULT"
_ZN2at6native55_GLOBAL__N__de093ff9_22_ForeachBinaryOpList_cu_a911ec4325multi_tensor_apply_kernelINS1_18TensorListMetadataILi2EEENS1_11CopyFunctorIN3c1015Float8_e5m2fnuzENS6_8BFloat16ELi2ELi1ELi1EEEJNS0_4CopyIS7_S8_EEEEEvT_T0_DpT1_:
        /* <DEDUP_REMOVED lines=10> */
[----:B--2---:R-:W-:Y:S02]  /*00a0*/  UIMAD.WIDE UR8, UR12, 0x20000, URZ ;  /* 0x000200000c0878a5 */ /* 0x004fe4000f8e02ff */
[----:B------:R-:W-:Y:S02]  /*00b0*/  UIMAD.WIDE UR12, UR12, 0x10000, URZ ;  /* 0x000100000c0c78a5 */ /* 0x000fe4000f8e02ff */
[----:B0-----:R-:W-:Y:S02]  /*00c0*/  ULOP3.LUT UR14, UR4, 0x3, URZ, 0xc0, !UPT ;  /* 0x00000003040e7892 */ /* 0x001fe4000f8ec0ff */
[----:B------:R-:W-:Y:S02]  /*00d0*/  UIADD3 UR27, UP3, UPT, UR4, -UR12, URZ ;  /* 0x8000000c041b7290 */ /* 0x000fe4000ff7e0ff */
[----:B---3--:R-:W-:-:S02]  /*00e0*/  UIADD3 UR15, UP1, UPT, UR6, UR8, URZ ;  /* 0x00000008060f7290 */ /* 0x008fc4000ff3e0ff */
[----:B------:R-:W-:Y:S02]  /*00f0*/  UIADD3.X UR16, UPT, UPT, UR5, ~UR13, URZ, UP3, !UPT ;  /* 0x8000000d05107290 */ /* 0x000fe40009ffe4ff */
[----:B----4-:R-:W-:Y:S02]  /*0100*/  UIADD3 UR28, UP2, UPT, UR10, UR12, URZ ;  /* 0x0000000c0a1c7290 */ /* 0x010fe4000ff5e0ff */
[----:B------:R-:W-:Y:S02]  /*0110*/  ULOP3.LUT UR14, UR14, 0x7, UR15, 0xf8, !UPT ;  /* 0x000000070e0e7892 */ /* 0x000fe4000f8ef80f */
[----:B------:R-:W-:Y:S02]  /*0120*/  UIADD3.X UR29, UPT, UPT, UR11, UR13, URZ, UP2, !UPT ;  /* 0x0000000d0b1d7290 */ /* 0x000fe400097fe4ff */
[----:B------:R-:W-:-:S04]  /*0130*/  ULOP3.LUT UP0, URZ, UR14, 0x3, UR28, 0xf8, !UPT ;  /* 0x000000030eff7892 */ /* 0x000fc8000f80f81c */
[----:B------:R-:W-:-:S09]  /*0140*/  ULOP3.LUT UP0, URZ, URZ, URZ, URZ, 0xfc, UP0 ;  /* 0x000000ffffff7292 */ /* 0x000fd2000800fcff */
[----:B-1----:R-:W-:Y:S05]  /*0150*/  BRA.U !UP0, `(.L_x_152) ;  /* 0x0000000908c87547 */ /* 0x002fea000b800000 */
[----:B------:R-:W-:-:S04]  /*0160*/  UISETP.GE.U32.AND UP0, UPT, UR27, 0x1, UPT ;  /* 0x000000011b00788c */ /* 0x000fc8000bf06070 */
[----:B------:R-:W-:-:S06]  /*0170*/  UISETP.GE.AND.EX UP0, UPT, UR16, URZ, UPT, UP0 ;  /* 0x000000ff1000728c */ /* 0x000fcc000bf06300 */
[----:B------:R-:W-:-:S13]  /*0180*/  PLOP3.LUT P0, PT, PT, PT, UP0, 0x80, 0x8 ;  /* 0x000000000008781c */ /* 0x000fda0003f0f008 */
[----:B------:R-:W-:Y:S05]  /*0190*/  @!P0 EXIT ;  /* 0x000000000000894d */ /* 0x000fea0003800000 */
[----:B------:R-:W0:Y:S01]  /*01a0*/  S2R R0, SR_TID.X ;  /* 0x0000000000007919 */ /* 0x000e220000002100 */
[----:B------:R-:W1:Y:S01]  /*01b0*/  LDCU UR20, c[0x0][0x360] ;  /* 0x00006c00ff1477ac */ /* 0x000e620008000800 */
[----:B------:R-:W-:Y:S02]  /*01c0*/  IMAD.U32 R2, RZ, RZ, UR8 ;  /* 0x00000008ff027e24 */ /* 0x000fe4000f8e00ff */
[----:B------:R-:W-:Y:S01]  /*01d0*/  IMAD.U32 R3, RZ, RZ, UR9 ;  /* 0x00000009ff037e24 */ /* 0x000fe2000f8e00ff */
[----:B------:R-:W-:Y:S01]  /*01e0*/  UISETP.LT.U32.AND UP0, UPT, UR27, 0x10000, UPT ;  /* 0x000100001b00788c */ /* 0x000fe2000bf01070 */
[----:B------:R-:W-:-:S03]  /*01f0*/  IMAD.MOV.U32 R15, RZ, RZ, RZ ;  /* 0x000000ffff0f7224 */ /* 0x000fc600078e00ff */
[----:B------:R-:W-:-:S04]  /*0200*/  UISETP.LT.U32.AND.EX UP0, UPT, UR16, URZ, UPT, UP0 ;  /* 0x000000ff1000728c */ /* 0x000fc8000bf01100 */
[----:B------:R-:W-:Y:S02]  /*0210*/  USEL UR25, UR27, 0x10000, UP0 ;  /* 0x000100001b197887 */ /* 0x000fe40008000000 */
[----:B------:R-:W-:Y:S02]  /*0220*/  USEL UR26, UR16, URZ, UP0 ;  /* 0x000000ff101a7287 */ /* 0x000fe40008000000 */
[----:B-1----:R-:W-:Y:S02]  /*0230*/  UIMAD.WIDE.U32 UR4, UR20, 0x2, UR12 ;  /* 0x00000002140478a5 */ /* 0x002fe4000f8e000c */
[----:B------:R-:W-:Y:S02]  /*0240*/  UIMAD.WIDE.U32 UR14, UR20, 0x3, UR12 ;  /* 0x00000003140e78a5 */ /* 0x000fe4000f8e000c */
[----:B------:R-:W-:Y:S02]  /*0250*/  UIADD3 UR23, UP1, UP2, UR10, UR12, UR20 ;  /* 0x0000000c0a177290 */ /* 0x000fe4000fa3e014 */
[----:B------:R-:W-:-:S02]  /*0260*/  UIADD3 UR24, UP0, UPT, UR10, UR4, URZ ;  /* 0x000000040a187290 */ /* 0x000fc4000ff1e0ff */
[----:B------:R-:W-:Y:S02]  /*0270*/  UIADD3 UR14, UP3, UPT, UR10, UR14, URZ ;  /* 0x0000000e0a0e7290 */ /* 0x000fe4000ff7e0ff */
[----:B------:R-:W-:Y:S02]  /*0280*/  UIADD3.X UR12, UPT, UPT, UR11, UR13, URZ, UP1, UP2 ;  /* 0x0000000d0b0c7290 */ /* 0x000fe40008fe44ff */
[----:B------:R-:W-:Y:S01]  /*0290*/  UIADD3.X UR13, UPT, UPT, UR11, UR5, URZ, UP0, !UPT ;  /* 0x000000050b0d7290 */ /* 0x000fe200087fe4ff */
[C---:B0-----:R-:W-:Y:S01]  /*02a0*/  IMAD.WIDE.U32 R2, R0.reuse, 0x2, R2 ;  /* 0x0000000200027825 */ /* 0x041fe200078e0002 */
[----:B------:R-:W-:Y:S01]  /*02b0*/  IADD3 R17, P1, PT, R0, UR20, RZ ;  /* 0x0000001400117c10 */ /* 0x000fe2000ff3e0ff */
[----:B------:R-:W-:Y:S02]  /*02c0*/  USHF.L.U32 UR17, UR20, 0x2, URZ ;  /* 0x0000000214117899 */ /* 0x000fe400080006ff */
[----:B------:R-:W-:Y:S01]  /*02d0*/  USHF.L.U32 UR21, UR20, 0x3, URZ ;  /* 0x0000000314157899 */ /* 0x000fe200080006ff */
[----:B------:R-:W-:Y:S01]  /*02e0*/  IADD3 R10, P0, PT, R2, UR6, RZ ;  /* 0x00000006020a7c10 */ /* 0x000fe2000ff1e0ff */
[----:B------:R-:W-:Y:S01]  /*02f0*/  IMAD.X R2, RZ, RZ, RZ, P1 ;  /* 0x000000ffff027224 */ /* 0x000fe200008e06ff */
[----:B------:R-:W-:-:S02]  /*0300*/  USHF.R.U32.HI UR22, URZ, 0x1d, UR20 ;  /* 0x0000001dff167899 */ /* 0x000fc40008011614 */
[----:B------:R-:W-:Y:S01]  /*0310*/  IADD3.X R13, PT, PT, R3, UR7, RZ, P0, !PT ;  /* 0x00000007030d7c10 */ /* 0x000fe200087fe4ff */
[----:B------:R-:W-:Y:S01]  /*0320*/  UIADD3.X UR10, UPT, UPT, UR11, UR15, URZ, UP3, !UPT ;  /* 0x0000000f0b0a7290 */ /* 0x000fe20009ffe4ff */
[C---:B------:R-:W-:Y:S01]  /*0330*/  LEA R14, P0, R17.reuse, UR8, 0x1 ;  /* 0x00000008110e7c11 */ /* 0x040fe2000f8008ff */
[----:B------:R-:W-:Y:S01]  /*0340*/  UMOV UR4, URZ ;  /* 0x000000ff00047c82 */ /* 0x000fe20008000000 */
[----:B------:R-:W-:Y:S02]  /*0350*/  UMOV UR5, URZ ;  /* 0x000000ff00057c82 */ /* 0x000fe40008000000 */
[----:B------:R-:W-:Y:S02]  /*0360*/  IADD3 R14, P1, PT, R14, UR6, RZ ;  /* 0x000000060e0e7c10 */ /* 0x000fe4000ff3e0ff */
[----:B------:R-:W-:-:S04]  /*0370*/  LEA.HI.X R17, R17, UR9, R2, 0x1, P0 ;  /* 0x0000000911117c11 */ /* 0x000fc800080f0c02 */
[----:B------:R-:W-:-:S07]  /*0380*/  IADD3.X R17, PT, PT, R17, UR7, RZ, P1, !PT ;  /* 0x0000000711117c10 */ /* 0x000fce0008ffe4ff */
.L_x_166:
[----:B------:R-:W-:Y:S01]  /*0390*/  ISETP.GE.U32.AND P0, PT, R0, UR25, PT ;  /* 0x0000001900007c0c */ /* 0x000fe2000bf06070 */
[----:B0-----:R-:W-:Y:S01]  /*03a0*/  IMAD.U32 R5, RZ, RZ, UR20 ;  /* 0x00000014ff057e24 */ /* 0x001fe2000f8e00ff */
[----:B------:R-:W-:Y:S01]  /*03b0*/  UMOV UR6, URZ ;  /* 0x000000ff00067c82 */ /* 0x000fe20008000000 */
[----:B------:R-:W-:Y:S01]  /*03c0*/  IMAD.U32 R7, RZ, RZ, UR20 ;  /* 0x00000014ff077e24 */ /* 0x000fe2000f8e00ff */
[----:B------:R-:W-:Y:S01]  /*03d0*/  ISETP.GE.U32.AND.EX P0, PT, R15, UR26, PT, P0 ;  /* 0x0000001a0f007c0c */ /* 0x000fe2000bf06100 */
[----:B------:R-:W-:Y:S01]  /*03e0*/  IMAD.MOV.U32 R2, RZ, RZ, R0 ;  /* 0x000000ffff027224 */ /* 0x000fe200078e0000 */
[----:B------:R-:W-:Y:S01]  /*03f0*/  LEA R4, P3, R5, R0, 0x1 ;  /* 0x0000000005047211 */ /* 0x000fe200078608ff */
[----:B------:R-:W-:Y:S02]  /*0400*/  IMAD.MOV.U32 R3, RZ, RZ, R15 ;  /* 0x000000ffff037224 */ /* 0x000fe400078e000f */
[----:B------:R-:W-:Y:S01]  /*0410*/  IMAD.U32 R6, RZ, RZ, UR20 ;  /* 0x00000014ff067e24 */ /* 0x000fe2000f8e00ff */
[----:B------:R-:W-:Y:S01]  /*0420*/  ISETP.GE.U32.AND P1, PT, R4, UR25, PT ;  /* 0x0000001904007c0c */ /* 0x000fe2000bf26070 */
[----:B------:R-:W-:Y:S01]  /*0430*/  IMAD.WIDE.U32 R2, R7, 0x3, R2 ;  /* 0x0000000307027825 */ /* 0x000fe200078e0002 */
[----:B------:R-:W-:-:S03]  /*0440*/  IADD3 R4, P4, PT, R0, UR20, RZ ;  /* 0x0000001400047c10 */ /* 0x000fc6000ff9e0ff */
[----:B------:R-:W-:Y:S01]  /*0450*/  VIADD R3, R3, UR6 ;  /* 0x0000000603037c36 */ /* 0x000fe20008000000 */
[----:B------:R-:W-:Y:S01]  /*0460*/  ISETP.GE.U32.AND P2, PT, R2, UR25, PT ;  /* 0x0000001902007c0c */ /* 0x000fe2000bf46070 */
[----:B------:R-:W-:Y:S01]  /*0470*/  @!P0 IMAD.MOV.U32 R5, RZ, RZ, R13 ;  /* 0x000000ffff058224 */ /* 0x000fe200078e000d */
[----:B------:R-:W-:Y:S02]  /*0480*/  LEA.HI.X R2, R6, R15, RZ, 0x1, P3 ;  /* 0x0000000f06027211 */ /* 0x000fe400018f0cff */
[----:B------:R-:W-:Y:S01]  /*0490*/  ISETP.GE.U32.AND P3, PT, R4, UR25, PT ;  /* 0x0000001904007c0c */ /* 0x000fe2000bf66070 */
[----:B------:R-:W-:Y:S01]  /*04a0*/  @!P0 IMAD.MOV.U32 R4, RZ, RZ, R10 ;  /* 0x000000ffff048224 */ /* 0x000fe200078e000a */
[----:B------:R-:W-:Y:S02]  /*04b0*/  ISETP.GE.U32.AND.EX P2, PT, R3, UR26, PT, P2 ;  /* 0x0000001a03007c0c */ /* 0x000fe4000bf46120 */
[----:B------:R-:W-:Y:S01]  /*04c0*/  ISETP.GE.U32.AND.EX P1, PT, R2, UR26, PT, P1 ;  /* 0x0000001a02007c0c */ /* 0x000fe2000bf26110 */
[----:B------:R-:W-:Y:S01]  /*04d0*/  IMAD.X R2, RZ, RZ, R15, P4 ;  /* 0x000000ffff027224 */ /* 0x000fe200020e060f */
[----:B------:R0:W2:Y:S04]  /*04e0*/  @!P0 LDG.E.U16 R21, desc[UR18][R4.64] ;  /* 0x0000001204158981 */ /* 0x0000a8000c1e1500 */
[----:B------:R-:W-:-:S05]  /*04f0*/  ISETP.GE.U32.AND.EX P3, PT, R2, UR26, PT, P3 ;  /* 0x0000001a02007c0c */ /* 0x000fca000bf66130 */
[----:B0-----:R-:W-:Y:S02]  /*0500*/  @!P2 IMAD.MOV.U32 R4, RZ, RZ, R10 ;  /* 0x000000ffff04a224 */ /* 0x001fe400078e000a */
[----:B------:R-:W-:Y:S01]  /*0510*/  @!P1 IADD3 R2, P4, PT, R10, UR17, RZ ;  /* 0x000000110a029c10 */ /* 0x000fe2000ff9e0ff */
[----:B------:R-:W-:Y:S02]  /*0520*/  @!P2 IMAD.MOV.U32 R5, RZ, RZ, R13 ;  /* 0x000000ffff05a224 */ /* 0x000fe400078e000d */
[----:B------:R-:W-:-:S04]  /*0530*/  @!P2 IMAD.WIDE.U32 R6, R7, 0x6, R4 ;  /* 0x000000060706a825 */ /* 0x000fc800078e0004 */
[----:B------:R-:W-:Y:S02]  /*0540*/  @!P1 IMAD.X R3, RZ, RZ, R13, P4 ;  /* 0x000000ffff039224 */ /* 0x000fe400020e060d */
[----:B------:R-:W-:Y:S02]  /*0550*/  @!P2 VIADD R7, R7, UR6 ;  /* 0x000000060707ac36 */ /* 0x000fe40008000000 */
[----:B------:R-:W-:Y:S01]  /*0560*/  @!P3 IMAD.MOV.U32 R4, RZ, RZ, R14 ;  /* 0x000000ffff04b224 */ /* 0x000fe200078e000e */
[----:B------:R0:W5:Y:S01]  /*0570*/  @!P1 LDG.E.U16 R11, desc[UR18][R2.64] ;  /* 0x00000012020b9981 */ /* 0x000162000c1e1500 */
[----:B------:R-:W-:-:S03]  /*0580*/  @!P3 IMAD.MOV.U32 R5, RZ, RZ, R17 ;  /* 0x000000ffff05b224 */ /* 0x000fc600078e0011 */
[----:B------:R0:W5:Y:S04]  /*0590*/  @!P2 LDG.E.U16 R16, desc[UR18][R6.64] ;  /* 0x000000120610a981 */ /* 0x000168000c1e1500 */
[----:B------:R0:W5:Y:S01]  /*05a0*/  @!P3 LDG.E.U16 R12, desc[UR18][R4.64] ;  /* 0x00000012040cb981 */ /* 0x000162000c1e1500 */
[----:B------:R-:W-:-:S04]  /*05b0*/  UIADD3 UR4, UP0, UPT, UR17, UR4, URZ ;  /* 0x0000000411047290 */ /* 0x000fc8000ff1e0ff */
[----:B------:R-:W-:Y:S02]  /*05c0*/  UIADD3.X UR5, UPT, UPT, URZ, UR5, URZ, UP0, !UPT ;  /* 0x00000005ff057290 */ /* 0x000fe400087fe4ff */
[----:B------:R-:W-:Y:S01]  /*05d0*/  UISETP.GE.U32.AND UP0, UPT, UR4, UR25, UPT ;  /* 0x000000190400728c */ /* 0x000fe2000bf06070 */
[----:B------:R-:W-:Y:S03]  /*05e0*/  BSSY.RECONVERGENT B0, `(.L_x_153) ;  /* 0x0000016000007945 */ /* 0x000fe60003800200 */
[----:B------:R-:W-:Y:S01]  /*05f0*/  UISETP.GE.U32.AND.EX UP0, UPT, UR5, UR26, UPT, UP0 ;  /* 0x0000001a0500728c */ /* 0x000fe2000bf06100 */
[----:B------:R-:W-:Y:S02]  /*0600*/  IMAD.MOV.U32 R18, RZ, RZ, 0x80 ;  /* 0x00000080ff127424 */ /* 0x000fe400078e00ff */
[----:B--2---:R-:W-:-:S05]  /*0610*/  IMAD.U32 R9, R21, 0x10000, RZ ;  /* 0x0001000015097824 */ /* 0x004fca00078e00ff */
[----:B------:R-:W-:-:S04]  /*0620*/  LOP3.LUT R8, R9, 0x7fffffff, RZ, 0xc0, !PT ;  /* 0x7fffffff09087812 */ /* 0x000fc800078ec0ff */
[----:B------:R-:W-:-:S13]  /*0630*/  ISETP.GT.U32.AND P4, PT, R8, 0x477fffff, PT ;  /* 0x477fffff0800780c */ /* 0x000fda0003f84070 */
[----:B0-----:R-:W-:Y:S05]  /*0640*/  @P4 BRA `(.L_x_154) ;  /* 0x00000000003c4947 */ /* 0x001fea0003800000 */
[----:B------:R-:W-:-:S13]  /*0650*/  ISETP.GT.U32.AND P4, PT, R8, 0x37ffffff, PT ;  /* 0x37ffffff0800780c */ /* 0x000fda0003f84070 */
[----:B------:R-:W-:Y:S05]  /*0660*/  @P4 BRA `(.L_x_155) ;  /* 0x0000000000144947 */ /* 0x000fea0003800000 */
[----:B------:R-:W-:Y:S01]  /*0670*/  FADD.FTZ R2, R8, 64 ;  /* 0x4280000008027421 */ /* 0x000fe20000010000 */
[----:B------:R-:W-:-:S04]  /*0680*/  PRMT R18, RZ, 0x7610, R18 ;  /* 0x00007610ff127816 */ /* 0x000fc80000000012 */
[----:B------:R-:W-:-:S13]  /*0690*/  LOP3.LUT P4, R2, R2, 0xff, RZ, 0xc0, !PT ;  /* 0x000000ff02027812 */ /* 0x000fda000788c0ff */
[----:B------:R-:W-:Y:S05]  /*06a0*/  @!P4 BRA `(.L_x_154) ;  /* 0x000000000024c947 */ /* 0x000fea0003800000 */
[----:B------:R-:W-:Y:S05]  /*06b0*/  BRA `(.L_x_156) ;  /* 0x0000000000147947 */ /* 0x000fea0003800000 */
.L_x_155:
[----:B------:R-:W-:-:S04]  /*06c0*/  SHF.R.U32.HI R2, RZ, 0x15, R9 ;  /* 0x00000015ff027819 */ /* 0x000fc80000011609 */
[----:B------:R-:W-:-:S04]  /*06d0*/  LOP3.LUT R2, R2, 0x1, RZ, 0xc0, !PT ;  /* 0x0000000102027812 */ /* 0x000fc800078ec0ff */
[----:B------:R-:W-:-:S04]  /*06e0*/  IADD3 R2, PT, PT, R9, 0x88fffff, R2 ;  /* 0x088fffff09027810 */ /* 0x000fc80007ffe002 */
[----:B------:R-:W-:-:S04]  /*06f0*/  SHF.R.U32.HI R2, RZ, 0x15, R2 ;  /* 0x00000015ff027819 */ /* 0x000fc80000011602 */
[----:B------:R-:W-:-:S07]  /*0700*/  LOP3.LUT R2, R2, 0xff, RZ, 0xc0, !PT ;  /* 0x000000ff02027812 */ /* 0x000fce00078ec0ff */
.L_x_156:
[----:B------:R-:W-:-:S04]  /*0710*/  SHF.R.U32.HI R3, RZ, 0x18, R9 ;  /* 0x00000018ff037819 */ /* 0x000fc80000011609 */
[----:B------:R-:W-:-:S04]  /*0720*/  LOP3.LUT R2, R2, 0x80, R3, 0xf8, !PT ;  /* 0x0000008002027812 */ /* 0x000fc800078ef803 */
[----:B------:R-:W-:-:S07]  /*0730*/  PRMT R18, R2, 0x7610, R18 ;  /* 0x0000761002127816 */ /* 0x000fce0000000012 */
.L_x_154:
[----:B------:R-:W-:Y:S05]  /*0740*/  BSYNC.RECONVERGENT B0 ;  /* 0x0000000000007941 */ /* 0x000fea0003800200 */
.L_x_153:
[----:B-----5:R-:W-:Y:S01]  /*0750*/  IMAD.U32 R3, R12, 0x10000, RZ ;  /* 0x000100000c037824 */ /* 0x020fe200078e00ff */
[----:B------:R-:W-:Y:S01]  /*0760*/  BSSY.RECONVERGENT B0, `(.L_x_157) ;  /* 0x0000013000007945 */ /* 0x000fe20003800200 */
[----:B------:R-:W-:-:S03]  /*0770*/  IMAD.MOV.U32 R19, RZ, RZ, 0x80 ;  /* 0x00000080ff137424 */ /* 0x000fc600078e00ff */
        /* <DEDUP_REMOVED lines=14> */
.L_x_159:
[----:B------:R-:W-:-:S04]  /*0860*/  SHF.R.U32.HI R3, RZ, 0x18, R3 ;  /* 0x00000018ff037819 */ /* 0x000fc80000011603 */
[----:B------:R-:W-:-:S04]  /*0870*/  LOP3.LUT R2, R2, 0x80, R3, 0xf8, !PT ;  /* 0x0000008002027812 */ /* 0x000fc800078ef803 */
[----:B------:R-:W-:-:S07]  /*0880*/  PRMT R19, R2, 0x7610, R19 ;  /* 0x0000761002137816 */ /* 0x000fce0000000013 */
.L_x_158:
[----:B------:R-:W-:Y:S05]  /*0890*/  BSYNC.RECONVERGENT B0 ;  /* 0x0000000000007941 */ /* 0x000fea0003800200 */
.L_x_157:
[----:B------:R-:W-:Y:S01]  /*08a0*/  IMAD.U32 R3, R11, 0x10000, RZ ;  /* 0x000100000b037824 */ /* 0x000fe200078e00ff */
        /* <DEDUP_REMOVED lines=16> */
.L_x_162:
[----:B------:R-:W-:-:S04]  /*09b0*/  SHF.R.U32.HI R3, RZ, 0x18, R3 ;  /* 0x00000018ff037819 */ /* 0x000fc80000011603 */
[----:B------:R-:W-:-:S04]  /*09c0*/  LOP3.LUT R2, R2, 0x80, R3, 0xf8, !PT ;  /* 0x0000008002027812 */ /* 0x000fc800078ef803 */
[----:B------:R-:W-:-:S07]  /*09d0*/  PRMT R20, R2, 0x7610, R20 ;  /* 0x0000761002147816 */ /* 0x000fce0000000014 */
.L_x_161:
[----:B------:R-:W-:Y:S05]  /*09e0*/  BSYNC.RECONVERGENT B0 ;  /* 0x0000000000007941 */ /* 0x000fea0003800200 */
.L_x_160:
        /* <DEDUP_REMOVED lines=17> */
.L_x_165:
[----:B------:R-:W-:-:S04]  /*0b00*/  SHF.R.U32.HI R3, RZ, 0x18, R3 ;  /* 0x00000018ff037819 */ /* 0x000fc80000011603 */
[----:B------:R-:W-:-:S04]  /*0b10*/  LOP3.LUT R2, R2, 0x80, R3, 0xf8, !PT ;  /* 0x0000008002027812 */ /* 0x000fc800078ef803 */
[----:B------:R-:W-:-:S07]  /*0b20*/  PRMT R22, R2, 0x7610, R22 ;  /* 0x0000761002167816 */ /* 0x000fce0000000016 */
.L_x_164:
[----:B------:R-:W-:Y:S05]  /*0b30*/  BSYNC.RECONVERGENT B0 ;  /* 0x0000000000007941 */ /* 0x000fea0003800200 */
.L_x_163:
[C---:B------:R-:W-:Y:S02]  /*0b40*/  @!P0 IADD3 R2, P6, PT, R0.reuse, UR28, RZ ;  /* 0x0000001c00028c10 */ /* 0x040fe4000ffde0ff */
[C---:B------:R-:W-:Y:S02]  /*0b50*/  @!P3 IADD3 R4, P5, PT, R0.reuse, UR23, RZ ;  /* 0x000000170004bc10 */ /* 0x040fe4000ffbe0ff */
[C---:B------:R-:W-:Y:S02]  /*0b60*/  @!P1 IADD3 R6, P4, PT, R0.reuse, UR24, RZ ;  /* 0x0000001800069c10 */ /* 0x040fe4000ff9e0ff */
[C---:B------:R-:W-:Y:S02]  /*0b70*/  @!P0 IADD3.X R3, PT, PT, R15.reuse, UR29, RZ, P6, !PT ;  /* 0x0000001d0f038c10 */ /* 0x040fe4000b7fe4ff */
[----:B------:R-:W-:Y:S02]  /*0b80*/  @!P2 IADD3 R8, P6, PT, R0, UR14, RZ ;  /* 0x0000000e0008ac10 */ /* 0x000fe4000ffde0ff */
[C---:B------:R-:W-:Y:S01]  /*0b90*/  @!P3 IADD3.X R5, PT, PT, R15.reuse, UR12, RZ, P5, !PT ;  /* 0x0000000c0f05bc10 */ /* 0x040fe2000affe4ff */
[----:B------:R0:W-:Y:S01]  /*0ba0*/  @!P0 STG.E.U8 desc[UR18][R2.64], R18 ;  /* 0x0000001202008986 */ /* 0x0001e2000c101112 */
[----:B------:R-:W-:-:S02]  /*0bb0*/  @!P1 IADD3.X R7, PT, PT, R15, UR13, RZ, P4, !PT ;  /* 0x0000000d0f079c10 */ /* 0x000fc4000a7fe4ff */
[----:B------:R-:W-:Y:S01]  /*0bc0*/  @!P2 IADD3.X R9, PT, PT, R15, UR10, RZ, P6, !PT ;  /* 0x0000000a0f09ac10 */ /* 0x000fe2000b7fe4ff */
[----:B------:R0:W-:Y:S01]  /*0bd0*/  @!P3 STG.E.U8 desc[UR18][R4.64], R19 ;  /* 0x000000130400b986 */ /* 0x0001e2000c101112 */
[----:B------:R-:W-:-:S03]  /*0be0*/  IADD3 R0, P0, PT, R0, UR17, RZ ;  /* 0x0000001100007c10 */ /* 0x000fc6000ff1e0ff */
[----:B------:R0:W-:Y:S01]  /*0bf0*/  @!P1 STG.E.U8 desc[UR18][R6.64], R20 ;  /* 0x0000001406009986 */ /* 0x0001e2000c101112 */
[----:B------:R-:W-:Y:S01]  /*0c00*/  IADD3 R10, P1, PT, R10, UR21, RZ ;  /* 0x000000150a0a7c10 */ /* 0x000fe2000ff3e0ff */
[----:B------:R-:W-:Y:S02]  /*0c10*/  IMAD.X R15, RZ, RZ, R15, P0 ;  /* 0x000000ffff0f7224 */ /* 0x000fe400000e060f */
[----:B------:R0:W-:Y:S01]  /*0c20*/  @!P2 STG.E.U8 desc[UR18][R8.64], R22 ;  /* 0x000000160800a986 */ /* 0x0001e2000c101112 */
[----:B------:R-:W-:Y:S02]  /*0c30*/  IADD3 R14, P2, PT, R14, UR21, RZ ;  /* 0x000000150e0e7c10 */ /* 0x000fe4000ff5e0ff */
[----:B------:R-:W-:Y:S02]  /*0c40*/  IADD3.X R13, PT, PT, R13, UR22, RZ, P1, !PT ;  /* 0x000000160d0d7c10 */ /* 0x000fe40008ffe4ff */
[----:B------:R-:W-:Y:S01]  /*0c50*/  IADD3.X R17, PT, PT, R17, UR22, RZ, P2, !PT ;  /* 0x0000001611117c10 */ /* 0x000fe200097fe4ff */
[----:B------:R-:W-:Y:S08]  /*0c60*/  BRA.U !UP0, `(.L_x_166) ;  /* 0xfffffff508c87547 */ /* 0x000ff0000b83ffff */
[----:B------:R-:W-:Y:S05]  /*0c70*/  EXIT ;  /* 0x000000000000794d */ /* 0x000fea0003800000 */
.L_x_152:
[----:B------:R-:W0:Y:S02]  /*0c80*/  S2R R0, SR_TID.X ;  /* 0x0000000000007919 */ /* 0x000e240000002100 */
[----:B0-----:R-:W-:-:S03]  /*0c90*/  IMAD.WIDE.U32 R2, R0, 0x4, RZ ;  /* 0x0000000400027825 */ /* 0x001fc600078e00ff */
[----:B------:R-:W-:-:S04]  /*0ca0*/  ISETP.GE.U32.AND P0, PT, R2, UR27, PT ;  /* 0x0000001b02007c0c */ /* 0x000fc8000bf06070 */
[----:B------:R-:W-:-:S13]  /*0cb0*/  ISETP.GE.AND.EX P0, PT, R3, UR16, PT, P0 ;  /* 0x0000001003007c0c */ /* 0x000fda000bf06300 */
[----:B------:R-:W-:Y:S05]  /*0cc0*/  @P0 EXIT ;  /* 0x000000000000094d */ /* 0x000fea0003800000 */
[----:B------:R-:W-:Y:S01]  /*0cd0*/  IMAD.MOV.U32 R5, RZ, RZ, RZ ;  /* 0x000000ffff057224 */ /* 0x000fe200078e00ff */
[----:B------:R-:W0:Y:S01]  /*0ce0*/  LDCU UR4, c[0x0][0x360] ;  /* 0x00006c00ff0477ac */ /* 0x000e220008000800 */
[----:B------:R-:W-:-:S12]  /*0cf0*/  UIADD3.X UR6, UPT, UPT, UR7, UR9, URZ, UP1, !UPT ;  /* 0x0000000907067290 */ /* 0x000fd80008ffe4ff */
.L_x_180:
[----:B------:R-:W-:-:S04]  /*0d00*/  LEA R6, P0, R0, UR15, 0x3 ;  /* 0x0000000f00067c11 */ /* 0x000fc8000f8018ff */
[----:B------:R-:W-:-:S05]  /*0d10*/  LEA.HI.X R7, R0, UR6, R5, 0x3, P0 ;  /* 0x0000000600077c11 */ /* 0x000fca00080f1c05 */
[----:B------:R-:W2:Y:S01]  /*0d20*/  LDG.E.64 R2, desc[UR18][R6.64] ;  /* 0x0000001206027981 */ /* 0x000ea2000c1e1b00 */
[----:B------:R-:W-:Y:S01]  /*0d30*/  BSSY.RECONVERGENT B0, `(.L_x_167) ;  /* 0x0000017000007945 */ /* 0x000fe20003800200 */
[----:B------:R-:W-:Y:S02]  /*0d40*/  IMAD.MOV.U32 R4, RZ, RZ, 0x80 ;  /* 0x00000080ff047424 */ /* 0x000fe400078e00ff */
[C---:B--2---:R-:W-:Y:S01]  /*0d50*/  IMAD.U32 R9, R2.reuse, 0x10000, RZ ;  /* 0x0001000002097824 */ /* 0x044fe200078e00ff */
[----:B------:R-:W-:Y:S02]  /*0d60*/  PRMT R8, R2, 0x7632, R8 ;  /* 0x0000763202087816 */ /* 0x000fe40000000008 */
[----:B------:R-:W-:Y:S02]  /*0d70*/  PRMT R2, R3, 0x7632, R2 ;  /* 0x0000763203027816 */ /* 0x000fe40000000002 */
[----:B------:R-:W-:-:S04]  /*0d80*/  LOP3.LUT R10, R9, 0x7fffffff, RZ, 0xc0, !PT ;  /* 0x7fffffff090a7812 */ /* 0x000fc800078ec0ff */
        /* <DEDUP_REMOVED lines=9> */
.L_x_169:
[----:B------:R-:W-:-:S04]  /*0e20*/  SHF.R.U32.HI R4, RZ, 0x15, R9 ;  /* 0x00000015ff047819 */ /* 0x000fc80000011609 */
[----:B------:R-:W-:-:S04]  /*0e30*/  LOP3.LUT R4, R4, 0x1, RZ, 0xc0, !PT ;  /* 0x0000000104047812 */ /* 0x000fc800078ec0ff */
[----:B------:R-:W-:-:S04]  /*0e40*/  IADD3 R4, PT, PT, R9, 0x88fffff, R4 ;  /* 0x088fffff09047810 */ /* 0x000fc80007ffe004 */
[----:B------:R-:W-:-:S04]  /*0e50*/  SHF.R.U32.HI R4, RZ, 0x15, R4 ;  /* 0x00000015ff047819 */ /* 0x000fc80000011604 */
[----:B------:R-:W-:-:S07]  /*0e60*/  LOP3.LUT R6, R4, 0xff, RZ, 0xc0, !PT ;  /* 0x000000ff04067812 */ /* 0x000fce00078ec0ff */
.L_x_170:
[----:B------:R-:W-:-:S04]  /*0e70*/  SHF.R.U32.HI R7, RZ, 0x18, R9 ;  /* 0x00000018ff077819 */ /* 0x000fc80000011609 */
[----:B------:R-:W-:-:S04]  /*0e80*/  LOP3.LUT R6, R6, 0x80, R7, 0xf8, !PT ;  /* 0x0000008006067812 */ /* 0x000fc800078ef807 */
[----:B------:R-:W-:-:S07]  /*0e90*/  PRMT R4, R6, 0x7610, R4 ;  /* 0x0000761006047816 */ /* 0x000fce0000000004 */
.L_x_168:
[----:B0-----:R-:W-:Y:S05]  /*0ea0*/  BSYNC.RECONVERGENT B0 ;  /* 0x0000000000007941 */ /* 0x001fea0003800200 */
.L_x_167:
        /* <DEDUP_REMOVED lines=18> */
.L_x_173:
[----:B------:R-:W-:-:S04]  /*0fd0*/  SHF.R.U32.HI R7, RZ, 0x18, R9 ;  /* 0x00000018ff077819 */ /* 0x000fc80000011609 */
[----:B------:R-:W-:-:S07]  /*0fe0*/  LOP3.LUT R6, R6, 0x80, R7, 0xf8, !PT ;  /* 0x0000008006067812 */ /* 0x000fce00078ef807 */
.L_x_172:
[----:B------:R-:W-:Y:S05]  /*0ff0*/  BSYNC.RECONVERGENT B0 ;  /* 0x0000000000007941 */ /* 0x000fea0003800200 */
.L_x_171:
        /* <DEDUP_REMOVED lines=18> */
.L_x_176:
[----:B------:R-:W-:-:S04]  /*1120*/  SHF.R.U32.HI R8, RZ, 0x18, R8 ;  /* 0x00000018ff087819 */ /* 0x000fc80000011608 */
[----:B------:R-:W-:-:S07]  /*1130*/  LOP3.LUT R3, R3, 0x80, R8, 0xf8, !PT ;  /* 0x0000008003037812 */ /* 0x000fce00078ef808 */
.L_x_175:
[----:B------:R-:W-:Y:S05]  /*1140*/  BSYNC.RECONVERGENT B0 ;  /* 0x0000000000007941 */ /* 0x000fea0003800200 */
.L_x_174:
        /* <DEDUP_REMOVED lines=18> */
.L_x_179:
[----:B------:R-:W-:-:S04]  /*1270*/  SHF.R.U32.HI R7, RZ, 0x18, R9 ;  /* 0x00000018ff077819 */ /* 0x000fc80000011609 */
[----:B------:R-:W-:-:S07]  /*1280*/  LOP3.LUT R2, R2, 0x80, R7, 0xf8, !PT ;  /* 0x0000008002027812 */ /* 0x000fce00078ef807 */
.L_x_178:
[----:B------:R-:W-:Y:S05]  /*1290*/  BSYNC.RECONVERGENT B0 ;  /* 0x0000000000007941 */ /* 0x000fea0003800200 */
.L_x_177:
[----:B------:R-:W-:Y:S02]  /*12a0*/  LOP3.LUT R2, R2, 0xffff, RZ, 0xc0, !PT ;  /* 0x0000ffff02027812 */ /* 0x000fe400078ec0ff */
[----:B------:R-:W-:Y:S02]  /*12b0*/  LOP3.LUT R3, R3, 0xffff, RZ, 0xc0, !PT ;  /* 0x0000ffff03037812 */ /* 0x000fe400078ec0ff */
[----:B------:R-:W-:Y:S02]  /*12c0*/  LOP3.LUT R7, R4, 0xffff, RZ, 0xc0, !PT ;  /* 0x0000ffff04077812 */ /* 0x000fe400078ec0ff */
[----:B------:R-:W-:Y:S02]  /*12d0*/  PRMT R4, R3, 0x3340, R2 ;  /* 0x0000334003047816 */ /* 0x000fe40000000002 */
[----:B------:R-:W-:Y:S02]  /*12e0*/  LEA R2, P0, R0, UR28, 0x2 ;  /* 0x0000001c00027c11 */ /* 0x000fe4000f8010ff */
[----:B------:R-:W-:-:S02]  /*12f0*/  LOP3.LUT R6, R6, 0xffff, RZ, 0xc0, !PT ;  /* 0x0000ffff06067812 */ /* 0x000fc400078ec0ff */
[C---:B------:R-:W-:Y:S02]  /*1300*/  LEA.HI.X R3, R0.reuse, UR29, R5, 0x2, P0 ;  /* 0x0000001d00037c11 */ /* 0x040fe400080f1405 */
[----:B------:R-:W-:Y:S02]  /*1310*/  PRMT R7, R7, 0x3340, R6 ;  /* 0x0000334007077816 */ /* 0x000fe40000000006 */
        /* <DEDUP_REMOVED lines=12> */
.L_x_181:
        /* <DEDUP_REMOVED lines=10> */
.L_x_7447:


//--------------------- .text._ZN2at6native55_GLOBAL__N__de093ff9_22_ForeachBinaryOpList_cu_a911ec4325multi_tensor_apply_kernelINS1_18TensorListMetadataILi2EEENS1_11CopyFunctorIN3c1015Float8_e5m2fnuzENS6_4HalfELi2ELi1ELi1EEEJNS0_4CopyIS7_S8_EEEEEvT_T0_DpT1_ --------------------------
	.section	.text._ZN2at6native55_GLOBAL__N__de093ff9_22_ForeachBinaryOpList_cu_a911ec4325multi_tensor_apply_kernelINS1_18TensorListMetadataILi2EEENS1_11CopyFunctorIN3c1015Float8_e5m2fnuzENS6_4HalfELi2ELi1ELi1EEEJNS0_4CopyIS7_S8_EEEEEvT_T0_DpT1_,"ax",@progbits
	.align	128
.text._ZN2at6native55_GLOBAL__N__de093ff9_22_ForeachBinaryOpList_cu_a911ec4325multi_tensor_apply_kernelINS1_18TensorListMetadataILi2EEENS1_11CopyFunctorIN3c1015Float8_e5m2fnuzENS6_4HalfELi2ELi1ELi1EEEJNS0_4CopyIS7_S8_EEEEEvT_T0_DpT1_:
        .type           _ZN2at6native55_GLOBAL__N__de093ff9_22_ForeachBinaryOpList_cu_a911ec4325multi_tensor_apply_kernelINS1_18TensorListMetadataILi2EEENS1_11CopyFunctorIN3c1015Float8_e5m2fnuzENS6_4HalfELi2ELi1ELi1EEEJNS0_4CopyIS7_S8_EEEEEvT_T0_DpT1_,@function
        .size           _ZN2at6native55_GLOBAL__N__de093ff9_22_ForeachBinaryOpList_cu_a911ec4325multi_tensor_apply_kernelINS1_18TensorListMetadataILi2EEENS1_11CopyFunctorIN3c1015Float8_e5m2fnuzENS6_4HalfELi2ELi1ELi1EEEJNS0_4CopyIS7_S8_EEEEEvT_T0_DpT1_,(.L_x_7448 - _ZN2at6native55_GLOBAL__N__de093ff9_22_ForeachBinaryOpList_cu_a911ec4325multi_tensor_apply_kernelINS1_18TensorListMetadataILi2EEENS1_11CopyFunctorIN3c1015Float8_e5m2fnuzENS6_4HalfELi2ELi1ELi1EEEJNS0_4CopyIS7_S8_EEEEEvT_T0_DpT1_)
        .other          _ZN2at6native55_GLOBAL__N__de093ff9_22_ForeachBinaryOpList_cu_a911ec4325multi_tensor_apply_kernelINS1_18TensorListMetadataILi2EEENS1_11CopyFunctorIN3c1015Float8_e5m2fnuzENS6_4HalfELi2ELi1ELi1EEEJNS0_4CopyIS7_S8_EEEEEvT_T0_DpT1_,@"STO_CUDA_ENTRY STV_DEFAULT"
_ZN2at6native55_GLOBAL__N__de093ff9_22_ForeachBinaryOpList_cu_a911ec4325multi_tensor_apply_kernelINS1_18TensorListMetadataILi2EEENS1_11CopyFunctorIN3c1015Float8_e5m2fnuzENS6_4HalfELi2ELi1ELi1EEEJNS0_4CopyIS7_S8_EEEEEvT_T0_DpT1_:
        /* <DEDUP_REMOVED lines=57> */
.L_x_196:
[----:B------:R-:W-:Y:S01]  /*0390*/  ISETP.GE.U32.AND P0, PT, R0, UR25, PT ;  /* 0x0000001900007c0c */ /* 0x000fe2000bf06070 */
[----:B0-----:R-:W-:Y:S01]  /*03a0*/  IMAD.U32 R3, RZ, RZ, UR20 ;  /* 0x00000014ff037e24 */ /* 0x001fe2000f8e00ff */
[----:B------:R-:W-:Y:S01]  /*03b0*/  UMOV UR6, URZ ;  /* 0x000000ff00067c82 */ /* 0x000fe20008000000 */
[----:B------:R-:W-:Y:S01]  /*03c0*/  IMAD.U32 R5, RZ, RZ, UR20 ;  /* 0x00000014ff057e24 */ /* 0x000fe2000f8e00ff */
[----:B------:R-:W-:Y:S01]  /*03d0*/  ISETP.GE.U32.AND.EX P0, PT, R13, UR26, PT, P0 ;  /* 0x0000001a0d007c0c */ /* 0x000fe2000bf06100 */
[----:B------:R-:W-:Y:S01]  /*03e0*/  IMAD.MOV.U32 R2, RZ, RZ, R0 ;  /* 0x000000ffff027224 */ /* 0x000fe200078e0000 */
[----:B------:R-:W-:Y:S01]  /*03f0*/  LEA R4, P3, R3, R0, 0x1 ;  /* 0x0000000003047211 */ /* 0x000fe200078608ff */
[----:B------:R-:W-:-:S03]  /*0400*/  IMAD.MOV.U32 R3, RZ, RZ, R13 ;  /* 0x000000ffff037224 */ /* 0x000fc600078e000d */
[----:B------:R-:W-:Y:S01]  /*0410*/  ISETP.GE.U32.AND P1, PT, R4, UR25, PT ;  /* 0x0000001904007c0c */ /* 0x000fe2000bf26070 */
[----:B------:R-:W-:Y:S01]  /*0420*/  IMAD.WIDE.U32 R2, R5, 0x3, R2 ;  /* 0x0000000305027825 */ /* 0x000fe200078e0002 */
[----:B------:R-:W-:-:S03]  /*0430*/  IADD3 R5, P4, PT, R0, UR20, RZ ;  /* 0x0000001400057c10 */ /* 0x000fc6000ff9e0ff */
[----:B------:R-:W-:Y:S01]  /*0440*/  IMAD.U32 R4, RZ, RZ, UR20 ;  /* 0x00000014ff047e24 */ /* 0x000fe2000f8e00ff */
[----:B------:R-:W-:Y:S01]  /*0450*/  ISETP.GE.U32.AND P2, PT, R2, UR25, PT ;  /* 0x0000001902007c0c */ /* 0x000fe2000bf46070 */
[----:B------:R-:W2:Y:S01]  /*0460*/  @!P0 LDG.E.U16 R21, desc[UR18][R10.64] ;  /* 0x000000120a158981 */ /* 0x000ea2000c1e1500 */
[----:B------:R-:W-:Y:S02]  /*0470*/  VIADD R3, R3, UR6 ;  /* 0x0000000603037c36 */ /* 0x000fe40008000000 */
[----:B------:R-:W-:Y:S02]  /*0480*/  LEA.HI.X R2, R4, R13, RZ, 0x1, P3 ;  /* 0x0000000d04027211 */ /* 0x000fe400018f0cff */
[----:B------:R-:W-:Y:S02]  /*0490*/  ISETP.GE.U32.AND P3, PT, R5, UR25, PT ;  /* 0x0000001905007c0c */ /* 0x000fe4000bf66070 */
[----:B------:R-:W-:Y:S01]  /*04a0*/  ISETP.GE.U32.AND.EX P1, PT, R2, UR26, PT, P1 ;  /* 0x0000001a02007c0c */ /* 0x000fe2000bf26110 */
[----:B------:R-:W-:Y:S01]  /*04b0*/  IMAD.X R2, RZ, RZ, R13, P4 ;  /* 0x000000ffff027224 */ /* 0x000fe200020e060d */
[----:B------:R-:W-:-:S04]  /*04c0*/  ISETP.GE.U32.AND.EX P2, PT, R3, UR26, PT, P2 ;  /* 0x0000001a03007c0c */ /* 0x000fc8000bf46120 */
[----:B------:R-:W-:Y:S01]  /*04d0*/  ISETP.GE.U32.AND.EX P3, PT, R2, UR26, PT, P3 ;  /* 0x0000001a02007c0c */ /* 0x000fe2000bf66130 */
[----:B------:R-:W-:-:S06]  /*04e0*/  IMAD.U32 R7, RZ, RZ, UR20 ;  /* 0x00000014ff077e24 */ /* 0x000fcc000f8e00ff */
[----:B------:R-:W-:Y:S02]  /*04f0*/  @!P1 IADD3 R2, P4, PT, R10, UR17, RZ ;  /* 0x000000110a029c10 */ /* 0x000fe4000ff9e0ff */
        /* <DEDUP_REMOVED lines=14> */
[----:B--2---:R-:W-:-:S05]  /*05e0*/  HADD2.F32 R9, -RZ, R21.H0_H0 ;  /* 0x20000015ff097230 */ /* 0x004fca0000004100 */
        /* <DEDUP_REMOVED lines=10> */
.L_x_185:
[----:B------:R-:W-:-:S04]  /*0690*/  SHF.R.U32.HI R2, RZ, 0x15, R9 ;  /* 0x00000015ff027819 */ /* 0x000fc80000011609 */
[----:B------:R-:W-:-:S04]  /*06a0*/  LOP3.LUT R2, R2, 0x1, RZ, 0xc0, !PT ;  /* 0x0000000102027812 */ /* 0x000fc800078ec0ff */
[----:B------:R-:W-:-:S04]  /*06b0*/  IADD3 R2, PT, PT, R9, 0x88fffff, R2 ;  /* 0x088fffff09027810 */ /* 0x000fc80007ffe002 */
[----:B------:R-:W-:-:S04]  /*06c0*/  SHF.R.U32.HI R2, RZ, 0x15, R2 ;  /* 0x00000015ff027819 */ /* 0x000fc80000011602 */
[----:B------:R-:W-:-:S07]  /*06d0*/  LOP3.LUT R2, R2, 0xff, RZ, 0xc0, !PT ;  /* 0x000000ff02027812 */ /* 0x000fce00078ec0ff */
.L_x_186:
[----:B------:R-:W-:-:S04]  /*06e0*/  SHF.R.U32.HI R3, RZ, 0x18, R9 ;  /* 0x00000018ff037819 */ /* 0x000fc80000011609 */
[----:B------:R-:W-:-:S04]  /*06f0*/  LOP3.LUT R2, R2, 0x80, R3, 0xf8, !PT ;  /* 0x0000008002027812 */ /* 0x000fc800078ef803 */
[----:B------:R-:W-:-:S07]  /*0700*/  PRMT R18, R2, 0x7610, R18 ;  /* 0x0000761002127816 */ /* 0x000fce0000000012 */
.L_x_184:
[----:B------:R-:W-:Y:S05]  /*0710*/  BSYNC.RECONVERGENT B0 ;  /* 0x0000000000007941 */ /* 0x000fea0003800200 */
.L_x_183:
[----:B-----5:R-:W-:Y:S01]  /*0720*/  HADD2.F32 R3, -RZ, R14.H0_H0 ;  /* 0x2000000eff037230 */ /* 0x020fe20000004100 */
        /* <DEDUP_REMOVED lines=16> */
.L_x_189:
[----:B------:R-:W-:-:S04]  /*0830*/  SHF.R.U32.HI R3, RZ, 0x18, R3 ;  /* 0x00000018ff037819 */ /* 0x000fc80000011603 */
[----:B------:R-:W-:-:S04]  /*0840*/  LOP3.LUT R2, R2, 0x80, R3, 0xf8, !PT ;  /* 0x0000008002027812 */ /* 0x000fc800078ef803 */
[----:B------:R-:W-:-:S07]  /*0850*/  PRMT R19, R2, 0x7610, R19 ;  /* 0x0000761002137816 */ /* 0x000fce0000000013 */
.L_x_188:
[----:B------:R-:W-:Y:S05]  /*0860*/  BSYNC.RECONVERGENT B0 ;  /* 0x0000000000007941 */ /* 0x000fea0003800200 */
.L_x_187:
[----:B------:R-:W-:Y:S01]  /*0870*/  HADD2.F32 R3, -RZ, R16.H0_H0 ;  /* 0x20000010ff037230 */ /* 0x000fe20000004100 */
        /* <DEDUP_REMOVED lines=16> */
.L_x_192:
[----:B------:R-:W-:-:S04]  /*0980*/  SHF.R.U32.HI R3, RZ, 0x18, R3 ;  /* 0x00000018ff037819 */ /* 0x000fc80000011603 */
[----:B------:R-:W-:-:S04]  /*0990*/  LOP3.LUT R2, R2, 0x80, R3, 0xf8, !PT ;  /* 0x0000008002027812 */ /* 0x000fc800078ef803 */
[----:B------:R-:W-:-:S07]  /*09a0*/  PRMT R20, R2, 0x7610, R20 ;  /* 0x0000761002147816 */ /* 0x000fce0000000014 */
.L_x_191:
[----:B------:R-:W-:Y:S05]  /*09b0*/  BSYNC.RECONVERGENT B0 ;  /* 0x0000000000007941 */ /* 0x000fea0003800200 */
.L_x_190:
        /* <DEDUP_REMOVED lines=17> */
.L_x_195:
[----:B------:R-:W-:-:S04]  /*0ad0*/  SHF.R.U32.HI R3, RZ, 0x18, R3 ;  /* 0x00000018ff037819 */ /* 0x000fc80000011603 */
[----:B------:R-:W-:-:S04]  /*0ae0*/  LOP3.LUT R2, R2, 0x80, R3, 0xf8, !PT ;  /* 0x0000008002027812 */ /* 0x000fc800078ef803 */
[----:B------:R-:W-:-:S07]  /*0af0*/  PRMT R22, R2, 0x7610, R22 ;  /* 0x0000761002167816 */ /* 0x000fce0000000016 */
.L_x_194:
[----:B------:R-:W-:Y:S05]  /*0b00*/  BSYNC.RECONVERGENT B0 ;  /* 0x0000000000007941 */ /* 0x000fea0003800200 */
.L_x_193:
        /* <DEDUP_REMOVED lines=20> */
.L_x_182:
        /* <DEDUP_REMOVED lines=8> */
.L_x_210:
[----:B------:R-:W-:-:S04]  /*0cd0*/  LEA R2, P0, R0, UR15, 0x3 ;  /* 0x0000000f00027c11 */ /* 0x000fc8000f8018ff */
[----:B------:R-:W-:-:S06]  /*0ce0*/  LEA.HI.X R3, R0, UR6, R5, 0x3, P0 ;  /* 0x0000000600037c11 */ /* 0x000fcc00080f1c05 */
[----:B------:R-:W2:Y:S01]  /*0cf0*/  LDG.E.64 R2, desc[UR18][R2.64] ;  /* 0x0000001202027981 */ /* 0x000ea2000c1e1b00 */
[----:B------:R-:W-:Y:S01]  /*0d00*/  BSSY.RECONVERGENT B0, `(.L_x_197) ;  /* 0x0000015000007945 */ /* 0x000fe20003800200 */
[----:B------:R-:W-:Y:S02]  /*0d10*/  IMAD.MOV.U32 R4, RZ, RZ, 0x80 ;  /* 0x00000080ff047424 */ /* 0x000fe400078e00ff */
[----:B--2---:R-:W-:-:S05]  /*0d20*/  HADD2.F32 R7, -RZ, R2.H0_H0 ;  /* 0x20000002ff077230 */ /* 0x004fca0000004100 */
        /* <DEDUP_REMOVED lines=10> */
.L_x_199:
[----:B------:R-:W-:-:S04]  /*0dd0*/  SHF.R.U32.HI R4, RZ, 0x15, R7 ;  /* 0x00000015ff047819 */ /* 0x000fc80000011607 */
[----:B------:R-:W-:-:S04]  /*0de0*/  LOP3.LUT R4, R4, 0x1, RZ, 0xc0, !PT ;  /* 0x0000000104047812 */ /* 0x000fc800078ec0ff */
[----:B------:R-:W-:-:S04]  /*0df0*/  IADD3 R4, PT, PT, R7, 0x88fffff, R4 ;  /* 0x088fffff07047810 */ /* 0x000fc80007ffe004 */
[----:B------:R-:W-:-:S04]  /*0e00*/  SHF.R.U32.HI R4, RZ, 0x15, R4 ;  /* 0x00000015ff047819 */ /* 0x000fc80000011604 */
[----:B------:R-:W-:-:S07]  /*0e10*/  LOP3.LUT R6, R4, 0xff, RZ, 0xc0, !PT ;  /* 0x000000ff04067812 */ /* 0x000fce00078ec0ff */
.L_x_200:
[----:B------:R-:W-:-:S04]  /*0e20*/  SHF.R.U32.HI R7, RZ, 0x18, R7 ;  /* 0x00000018ff077819 */ /* 0x000fc80000011607 */
[----:B------:R-:W-:-:S04]  /*0e30*/  LOP3.LUT R6, R6, 0x80, R7, 0xf8, !PT ;  /* 0x0000008006067812 */ /* 0x000fc800078ef807 */
[----:B------:R-:W-:-:S07]  /*0e40*/  PRMT R4, R6, 0x7610, R4 ;  /* 0x0000761006047816 */ /* 0x000fce0000000004 */
.L_x_198:
[----:B0-----:R-:W-:Y:S05]  /*0e50*/  BSYNC.RECONVERGENT B0 ;  /* 0x0000000000007941 */ /* 0x001fea0003800200 */
.L_x_197:
[----:B------:R-:W-:Y:S01]  /*0e60*/  HADD2.F32 R7, -RZ, R2.H1_H1 ;  /* 0x30000002ff077230 */ /* 0x000fe20000004100 */
        /* <DEDUP_REMOVED lines=17> */
.L_x_203:
[----:B------:R-:W-:-:S04]  /*0f80*/  SHF.R.U32.HI R7, RZ, 0x18, R7 ;  /* 0x00000018ff077819 */ /* 0x000fc80000011607 */
[----:B------:R-:W-:-:S07]  /*0f90*/  LOP3.LUT R2, R2, 0x80, R7, 0xf8, !PT ;  /* 0x0000008002027812 */ /* 0x000fce00078ef807 */
.L_x_202:
[----:B------:R-:W-:Y:S05]  /*0fa0*/  BSYNC.RECONVERGENT B0 ;  /* 0x0000000000007941 */ /* 0x000fea0003800200 */
.L_x_201:
        /* <DEDUP_REMOVED lines=18> */
.L_x_206:
[----:B------:R-:W-:-:S04]  /*10d0*/  SHF.R.U32.HI R7, RZ, 0x18, R9 ;  /* 0x00000018ff077819 */ /* 0x000fc80000011609 */
[----:B------:R-:W-:-:S07]  /*10e0*/  LOP3.LUT R6, R6, 0x80, R7, 0xf8, !PT ;  /* 0x0000008006067812 */ /* 0x000fce00078ef807 */
.L_x_205:
[----:B------:R-:W-:Y:S05]  /*10f0*/  BSYNC.RECONVERGENT B0 ;  /* 0x0000000000007941 */ /* 0x000fea0003800200 */
.L_x_204:
        /* <DEDUP_REMOVED lines=18> */
.L_x_209:
[----:B------:R-:W-:-:S04]  /*1220*/  SHF.R.U32.HI R8, RZ, 0x18, R8 ;  /* 0x00000018ff087819 */ /* 0x000fc80000011608 */
[----:B------:R-:W-:-:S07]  /*1230*/  LOP3.LUT R3, R3, 0x80, R8, 0xf8, !PT ;  /* 0x0000008003037812 */ /* 0x000fce00078ef808 */
.L_x_208:
[----:B------:R-:W-:Y:S05]  /*1240*/  BSYNC.RECONVERGENT B0 ;  /* 0x0000000000007941 */ /* 0x000fea0003800200 */
.L_x_207:
[----:B------:R-:W-:Y:S02]  /*1250*/  LOP3.LUT R3, R3, 0xffff, RZ, 0xc0, !PT ;  /* 0x0000ffff03037812 */ /* 0x000fe400078ec0ff */
[----:B------:R-:W-:Y:S02]  /*1260*/  LOP3.LUT R6, R6, 0xffff, RZ, 0xc0, !PT ;  /* 0x0000ffff06067812 */ /* 0x000fe400078ec0ff */
[----:B------:R-:W-:Y:S02]  /*1270*/  LOP3.LUT R7, R2, 0xffff, RZ, 0xc0, !PT ;  /* 0x0000ffff02077812 */ /* 0x000fe400078ec0ff */
[----:B------:R-:W-:Y:S02]  /*1280*/  LEA R2, P0, R0, UR28, 0x2 ;  /* 0x0000001c00027c11 */ /* 0x000fe4000f8010ff */
[----:B------:R-:W-:Y:S02]  /*1290*/  LOP3.LUT R4, R4, 0xffff, RZ, 0xc0, !PT ;  /* 0x0000ffff04047812 */ /* 0x000fe400078ec0ff */
[----:B------:R-:W-:-:S02]  /*12a0*/  PRMT R6, R6, 0x3340, R3 ;  /* 0x0000334006067816 */ /* 0x000fc40000000003 */
[C---:B------:R-:W-:Y:S02]  /*12b0*/  LEA.HI.X R3, R0.reuse, UR29, R5, 0x2, P0 ;  /* 0x0000001d00037c11 */ /* 0x040fe400080f1405 */
        /* <DEDUP_REMOVED lines=13> */
.L_x_211:
        /* <DEDUP_REMOVED lines=15> */
.L_x_7448:


//--------------------- .text._ZN2at6native55_GLOBAL__N__de093ff9_22_ForeachBinaryOpList_cu_a911ec4325multi_tensor_apply_kernelINS1_18TensorListMetadataILi2EEENS1_11CopyFunctorIN3c1015Float8_e5m2fnuzENS6_7complexIfEELi2ELi1ELi1EEEJNS0_4CopyIS7_S9_EEEEEvT_T0_DpT1_ --------------------------
	.section	.text._ZN2at6native55_GLOBAL__N__de093ff9_22_ForeachBinaryOpList_cu_a911ec4325multi_tensor_apply_kernelINS1_18TensorListMetadataILi2EEENS1_11CopyFunctorIN3c1015Float8_e5m2fnuzENS6_7complexIfEELi2ELi1ELi1EEEJNS0_4CopyIS7_S9_EEEEEvT_T0_DpT1_,"ax",@progbits
	.align	128
.text._ZN2at6native55_GLOBAL__N__de093ff9_22_ForeachBinaryOpList_cu_a911ec4325multi_tensor_apply_kernelINS1_18TensorListMetadataILi2EEENS1_11CopyFunctorIN3c1015Float8_e5m2fnuzENS6_7complexIfEELi2ELi1ELi1EEEJNS0_4CopyIS7_S9_EEEEEvT_T0_DpT1_:
        .type           _ZN2at6native55_GLOBAL__N__de093ff9_22_ForeachBinaryOpList_cu_a911ec4325multi_tensor_apply_kernelINS1_18TensorListMetadataILi2EEENS1_11CopyFunctorIN3c1015Float8_e5m2fnuzENS6_7complexIfEELi2ELi1ELi1EEEJNS0_4CopyIS7_S9_EEEEEvT_T0_DpT1_,@function
        .size           _ZN2at6native55_GLOBAL__N__de093ff9_22_ForeachBinaryOpList_cu_a911ec4325multi_tensor_apply_kernelINS1_18TensorListMetadataILi2EEENS1_11CopyFunctorIN3c1015Float8_e5m2fnuzENS6_7complexIfEELi2ELi1ELi1EEEJNS0_4CopyIS7_S9_EEEEEvT_T0_DpT1_,(.L_x_7449 - _ZN2at6native55_GLOBAL__N__de093ff9_22_ForeachBinaryOpList_cu_a911ec4325multi_tensor_apply_kernelINS1_18TensorListMetadataILi2EEENS1_11CopyFunctorIN3c1015Float8_e5m2fnuzENS6_7complexIfEELi2ELi1ELi1EEEJNS0_4CopyIS7_S9_EEEEEvT_T0_DpT1_)
        .other          _ZN2at6native55_GLOBAL__N__de093ff9_22_ForeachBinaryOpList_cu_a911ec4325multi_tensor_apply_kernelINS1_18TensorListMetadataILi2EEENS1_11CopyFunctorIN3c1015Float8_e5m2fnuzENS6_7complexIfEELi2ELi1ELi1EEEJNS0_4CopyIS7_S9_EEEEEvT_T0_DpT1_,@"STO_CUDA_ENTRY STV_DEFAULT"
_ZN2at6native55_GLOBAL__N__de093ff9_22_ForeachBinaryOpList_cu_a911ec4325multi_tensor_apply_kernelINS1_18TensorListMetadataILi2EEENS1_11CopyFunctorIN3c1015Float8_e5m2fnuzENS6_7complexIfEELi2ELi1ELi1EEEJNS0_4CopyIS7_S9_EEEEEvT_T0_DpT1_:
        /* <DEDUP_REMOVED lines=28> */
[----:B------:R-:W-:Y:S01]  /*01c0*/  IMAD.U32 R2, RZ, RZ, UR8 ;  /* 0x00000008ff027e24 */ /* 0x000fe2000f8e00ff */
[----:B------:R-:W-:Y:S01]  /*01d0*/  CS2R R14, SRZ ;  /* 0x00000000000e7805 */ /* 0x000fe2000001ff00 */
[----:B------:R-:W-:Y:S01]  /*01e0*/  IMAD.U32 R3, RZ, RZ, UR9 ;  /* 0x00000009ff037e24 */ /* 0x000fe2000f8e00ff */
[----:B------:R-:W-:Y:S01]  /*01f0*/  UISETP.LT.U32.AND UP0, UPT, UR27, 0x10000, UPT ;  /* 0x000100001b00788c */ /* 0x000fe2000bf01070 */
[----:B------:R-:W-:Y:S01]  /*0200*/  IMAD.MOV.U32 R13, RZ, RZ, RZ ;  /* 0x000000ffff0d7224 */ /* 0x000fe200078e00ff */
[----:B------:R-:W-:Y:S02]  /*0210*/  CS2R R16, SRZ ;  /* 0x0000000000107805 */ /* 0x000fe4000001ff00 */
        /* <DEDUP_REMOVED lines=16> */
[----:B------:R-:W-:Y:S01]  /*0320*/  LEA R12, P1, R19, UR8, 0x3 ;  /* 0x00000008130c7c11 */ /* 0x000fe2000f8218ff */
[----:B------:R-:W-:Y:S01]  /*0330*/  USHF.R.U32.HI UR22, URZ, 0x1b, UR20 ;  /* 0x0000001bff167899 */ /* 0x000fe20008011614 */
[----:B------:R-:W-:Y:S01]  /*0340*/  IADD3.X R11, PT, PT, R3, UR7, RZ, P0, !PT ;  /* 0x00000007030b7c10 */ /* 0x000fe200087fe4ff */
[----:B------:R-:W-:Y:S01]  /*0350*/  UIADD3.X UR10, UPT, UPT, UR11, UR15, URZ, UP3, !UPT ;  /* 0x0000000f0b0a7290 */ /* 0x000fe20009ffe4ff */
[----:B------:R-:W-:Y:S01]  /*0360*/  LEA.HI.X R19, R19, UR9, R2, 0x3, P1 ;  /* 0x0000000913137c11 */ /* 0x000fe200088f1c02 */
[----:B------:R-:W-:Y:S01]  /*0370*/  UMOV UR4, URZ ;  /* 0x000000ff00047c82 */ /* 0x000fe20008000000 */
[----:B------:R-:W-:Y:S01]  /*0380*/  IADD3 R12, P0, PT, R12, UR6, RZ ;  /* 0x000000060c0c7c10 */ /* 0x000fe2000ff1e0ff */
[----:B------:R-:W-:-:S03]  /*0390*/  UMOV UR5, URZ ;  /* 0x000000ff00057c82 */ /* 0x000fc60008000000 */
[----:B------:R-:W-:-:S09]  /*03a0*/  IADD3.X R19, PT, PT, R19, UR7, RZ, P0, !PT ;  /* 0x0000000713137c10 */ /* 0x000fd200087fe4ff */
.L_x_226:
[C---:B------:R-:W-:Y:S01]  /*03b0*/  ISETP.GE.U32.AND P0, PT, R0.reuse, UR25, PT ;  /* 0x0000001900007c0c */ /* 0x040fe2000bf06070 */
[----:B0-----:R-:W-:Y:S01]  /*03c0*/  IMAD.U32 R3, RZ, RZ, UR20 ;  /* 0x00000014ff037e24 */ /* 0x001fe2000f8e00ff */
[----:B------:R-:W-:Y:S01]  /*03d0*/  IADD3 R6, P4, PT, R0, UR20, RZ ;  /* 0x0000001400067c10 */ /* 0x000fe2000ff9e0ff */
[----:B------:R-:W-:Y:S01]  /*03e0*/  IMAD.MOV.U32 R4, RZ, RZ, R0 ;  /* 0x000000ffff047224 */ /* 0x000fe200078e0000 */
[----:B------:R-:W-:Y:S01]  /*03f0*/  ISETP.GE.U32.AND.EX P0, PT, R13, UR26, PT, P0 ;  /* 0x0000001a0d007c0c */ /* 0x000fe2000bf06100 */
[----:B------:R-:W-:Y:S01]  /*0400*/  IMAD.MOV.U32 R5, RZ, RZ, R13 ;  /* 0x000000ffff057224 */ /* 0x000fe200078e000d */
[----:B------:R-:W-:Y:S01]  /*0410*/  ISETP.GE.U32.AND P3, PT, R6, UR25, PT ;  /* 0x0000001906007c0c */ /* 0x000fe2000bf66070 */
[----:B------:R-:W-:Y:S02]  /*0420*/  IMAD.U32 R7, RZ, RZ, UR20 ;  /* 0x00000014ff077e24 */ /* 0x000fe4000f8e00ff */
[----:B------:R-:W-:-:S04]  /*0430*/  IMAD.WIDE.U32 R2, R3, 0x2, R4 ;  /* 0x0000000203027825 */ /* 0x000fc800078e0004 */
[----:B------:R-:W-:Y:S01]  /*0440*/  IMAD.WIDE.U32 R4, R7, 0x3, R4 ;  /* 0x0000000307047825 */ /* 0x000fe200078e0004 */
[----:B------:R-:W-:-:S03]  /*0450*/  ISETP.GE.U32.AND P1, PT, R2, UR25, PT ;  /* 0x0000001902007c0c */ /* 0x000fc6000bf26070 */
[----:B------:R-:W-:Y:S01]  /*0460*/  IMAD.X R2, RZ, RZ, R13, P4 ;  /* 0x000000ffff027224 */ /* 0x000fe200020e060d */
[----:B------:R-:W-:Y:S01]  /*0470*/  ISETP.GE.U32.AND P2, PT, R4, UR25, PT ;  /* 0x0000001904007c0c */ /* 0x000fe2000bf46070 */
[----:B------:R-:W2:Y:S01]  /*0480*/  @!P0 LDG.E R17, desc[UR18][R10.64] ;  /* 0x000000120a118981 */ /* 0x000ea2000c1e1900 */
[----:B------:R-:W-:Y:S02]  /*0490*/  ISETP.GE.U32.AND.EX P1, PT, R3, UR26, PT, P1 ;  /* 0x0000001a03007c0c */ /* 0x000fe4000bf26110 */
[----:B------:R-:W-:Y:S02]  /*04a0*/  ISETP.GE.U32.AND.EX P2, PT, R5, UR26, PT, P2 ;  /* 0x0000001a05007c0c */ /* 0x000fe4000bf46120 */
[----:B------:R-:W-:Y:S01]  /*04b0*/  ISETP.GE.U32.AND.EX P3, PT, R2, UR26, PT, P3 ;  /* 0x0000001a02007c0c */ /* 0x000fe2000bf66130 */
[----:B------:R-:W-:Y:S02]  /*04c0*/  IMAD.U32 R3, RZ, RZ, UR20 ;  /* 0x00000014ff037e24 */ /* 0x000fe4000f8e00ff */
[----:B------:R-:W-:-:S02]  /*04d0*/  IMAD.U32 R5, RZ, RZ, UR20 ;  /* 0x00000014ff057e24 */ /* 0x000fc4000f8e00ff */
[----:B------:R-:W-:-:S04]  /*04e0*/  IMAD.U32 R6, RZ, RZ, UR20 ;  /* 0x00000014ff067e24 */ /* 0x000fc8000f8e00ff */
[----:B------:R-:W-:Y:S02]  /*04f0*/  @!P1 LEA R2, P4, R3, R10, 0x4 ;  /* 0x0000000a03029211 */ /* 0x000fe400078820ff */
[----:B------:R-:W-:-:S04]  /*0500*/  @!P2 IMAD.WIDE.U32 R4, R5, 0x18, R10 ;  /* 0x000000180504a825 */ /* 0x000fc800078e000a */
[----:B------:R-:W-:Y:S01]  /*0510*/  @!P2 IMAD.MOV.U32 R7, RZ, RZ, RZ ;  /* 0x000000ffff07a224 */ /* 0x000fe200078e00ff */
[----:B------:R-:W-:Y:S01]  /*0520*/  @!P1 LEA.HI.X R3, R6, R11, RZ, 0x4, P4 ;  /* 0x0000000b06039211 */ /* 0x000fe200020f24ff */
[----:B------:R-:W-:Y:S02]  /*0530*/  @!P3 IMAD.MOV.U32 R6, RZ, RZ, R12 ;  /* 0x000000ffff06b224 */ /* 0x000fe400078e000c */
[----:B------:R-:W-:Y:S02]  /*0540*/  @!P2 IMAD.IADD R5, R5, 0x1, R7 ;  /* 0x000000010505a824 */ /* 0x000fe400078e0207 */
[----:B------:R-:W-:Y:S01]  /*0550*/  @!P3 IMAD.MOV.U32 R7, RZ, RZ, R19 ;  /* 0x000000ffff07b224 */ /* 0x000fe200078e0013 */
[----:B------:R0:W5:Y:S04]  /*0560*/  @!P1 LDG.E R15, desc[UR18][R2.64] ;  /* 0x00000012020f9981 */ /* 0x000168000c1e1900 */
[----:B------:R0:W5:Y:S04]  /*0570*/  @!P3 LDG.E R16, desc[UR18][R6.64] ;  /* 0x000000120610b981 */ /* 0x000168000c1e1900 */
[----:B------:R0:W5:Y:S01]  /*0580*/  @!P2 LDG.E R14, desc[UR18][R4.64] ;  /* 0x00000012040ea981 */ /* 0x000162000c1e1900 */
[----:B------:R-:W-:Y:S01]  /*0590*/  BSSY.RECONVERGENT B0, `(.L_x_213) ;  /* 0x0000014000007945 */ /* 0x000fe20003800200 */
[----:B------:R-:W-:Y:S01]  /*05a0*/  IMAD.MOV.U32 R18, RZ, RZ, 0x80 ;  /* 0x00000080ff127424 */ /* 0x000fe200078e00ff */
[----:B--2---:R-:W-:-:S04]  /*05b0*/  LOP3.LUT R8, R17, 0x7fffffff, RZ, 0xc0, !PT ;  /* 0x7fffffff11087812 */ /* 0x004fc800078ec0ff */
        /* <DEDUP_REMOVED lines=9> */
.L_x_215:
[----:B------:R-:W-:-:S04]  /*0650*/  SHF.R.U32.HI R2, RZ, 0x15, R17 ;  /* 0x00000015ff027819 */ /* 0x000fc80000011611 */
[----:B------:R-:W-:-:S04]  /*0660*/  LOP3.LUT R2, R2, 0x1, RZ, 0xc0, !PT ;  /* 0x0000000102027812 */ /* 0x000fc800078ec0ff */
[----:B------:R-:W-:-:S04]  /*0670*/  IADD3 R2, PT, PT, R17, 0x88fffff, R2 ;  /* 0x088fffff11027810 */ /* 0x000fc80007ffe002 */
[----:B------:R-:W-:-:S04]  /*0680*/  SHF.R.U32.HI R2, RZ, 0x15, R2 ;  /* 0x00000015ff027819 */ /* 0x000fc80000011602 */
[----:B------:R-:W-:-:S07]  /*0690*/  LOP3.LUT R2, R2, 0xff, RZ, 0xc0, !PT ;  /* 0x000000ff02027812 */ /* 0x000fce00078ec0ff */
.L_x_216:
[----:B------:R-:W-:-:S04]  /*06a0*/  SHF.R.U32.HI R3, RZ, 0x18, R17 ;  /* 0x00000018ff037819 */ /* 0x000fc80000011611 */
[----:B------:R-:W-:-:S04]  /*06b0*/  LOP3.LUT R2, R2, 0x80, R3, 0xf8, !PT ;  /* 0x0000008002027812 */ /* 0x000fc800078ef803 */
[----:B------:R-:W-:-:S07]  /*06c0*/  PRMT R18, R2, 0x7610, R18 ;  /* 0x0000761002127816 */ /* 0x000fce0000000012 */
.L_x_214:
[----:B------:R-:W-:Y:S05]  /*06d0*/  BSYNC.RECONVERGENT B0 ;  /* 0x0000000000007941 */ /* 0x000fea0003800200 */
.L_x_213:
[----:B-----5:R-:W-:Y:S01]  /*06e0*/  LOP3.LUT R4, R16, 0x7fffffff, RZ, 0xc0, !PT ;  /* 0x7fffffff10047812 */ /* 0x020fe200078ec0ff */
        /* <DEDUP_REMOVED lines=15> */
.L_x_219:
[----:B------:R-:W-:-:S04]  /*07e0*/  SHF.R.U32.HI R2, RZ, 0x18, R16 ;  /* 0x00000018ff027819 */ /* 0x000fc80000011610 */
[----:B------:R-:W-:-:S04]  /*07f0*/  LOP3.LUT R2, R3, 0x80, R2, 0xf8, !PT ;  /* 0x0000008003027812 */ /* 0x000fc800078ef802 */
[----:B------:R-:W-:-:S07]  /*0800*/  PRMT R20, R2, 0x7610, R20 ;  /* 0x0000761002147816 */ /* 0x000fce0000000014 */
.L_x_218:
[----:B------:R-:W-:Y:S05]  /*0810*/  BSYNC.RECONVERGENT B0 ;  /* 0x0000000000007941 */ /* 0x000fea0003800200 */
.L_x_217:
        /* <DEDUP_REMOVED lines=16> */
.L_x_222:
[----:B------:R-:W-:-:S04]  /*0920*/  SHF.R.U32.HI R3, RZ, 0x18, R15 ;  /* 0x00000018ff037819 */ /* 0x000fc8000001160f */
[----:B------:R-:W-:-:S04]  /*0930*/  LOP3.LUT R2, R2, 0x80, R3, 0xf8, !PT ;  /* 0x0000008002027812 */ /* 0x000fc800078ef803 */
[----:B------:R-:W-:-:S07]  /*0940*/  PRMT R21, R2, 0x7610, R21 ;  /* 0x0000761002157816 */ /* 0x000fce0000000015 */
.L_x_221:
[----:B------:R-:W-:Y:S05]  /*0950*/  BSYNC.RECONVERGENT B0 ;  /* 0x0000000000007941 */ /* 0x000fea0003800200 */
.L_x_220:
        /* <DEDUP_REMOVED lines=16> */
.L_x_225:
[----:B------:R-:W-:-:S04]  /*0a60*/  SHF.R.U32.HI R2, RZ, 0x18, R14 ;  /* 0x00000018ff027819 */ /* 0x000fc8000001160e */
[----:B------:R-:W-:-:S04]  /*0a70*/  LOP3.LUT R2, R3, 0x80, R2, 0xf8, !PT ;  /* 0x0000008003027812 */ /* 0x000fc800078ef802 */
[----:B------:R-:W-:-:S07]  /*0a80*/  PRMT R22, R2, 0x7610, R22 ;  /* 0x0000761002167816 */ /* 0x000fce0000000016 */
.L_x_224:
[----:B------:R-:W-:Y:S05]  /*0a90*/  BSYNC.RECONVERGENT B0 ;  /* 0x0000000000007941 */ /* 0x000fea0003800200 */
.L_x_223:
[----:B------:R-:W-:Y:S01]  /*0aa0*/  UIADD3 UR4, UP0, UPT, UR17, UR4, URZ ;  /* 0x0000000411047290 */ /* 0x000fe2000ff1e0ff */
[C---:B------:R-:W-:Y:S02]  /*0ab0*/  @!P0 IADD3 R2, P6, PT, R0.reuse, UR28, RZ ;  /* 0x0000001c00028c10 */ /* 0x040fe4000ffde0ff */
[C---:B------:R-:W-:Y:S01]  /*0ac0*/  @!P3 IADD3 R4, P5, PT, R0.reuse, UR23, RZ ;  /* 0x000000170004bc10 */ /* 0x040fe2000ffbe0ff */
[----:B------:R-:W-:Y:S01]  /*0ad0*/  UIADD3.X UR5, UPT, UPT, URZ, UR5, URZ, UP0, !UPT ;  /* 0x00000005ff057290 */ /* 0x000fe200087fe4ff */
[C---:B------:R-:W-:Y:S01]  /*0ae0*/  @!P1 IADD3 R6, P4, PT, R0.reuse, UR24, RZ ;  /* 0x0000001800069c10 */ /* 0x040fe2000ff9e0ff */
[----:B------:R-:W-:Y:S01]  /*0af0*/  UISETP.GE.U32.AND UP0, UPT, UR4, UR25, UPT ;  /* 0x000000190400728c */ /* 0x000fe2000bf06070 */
[C---:B------:R-:W-:Y:S02]  /*0b00*/  @!P0 IADD3.X R3, PT, PT, R13.reuse, UR29, RZ, P6, !PT ;  /* 0x0000001d0d038c10 */ /* 0x040fe4000b7fe4ff */
[----:B------:R-:W-:Y:S01]  /*0b10*/  @!P2 IADD3 R8, P6, PT, R0, UR14, RZ ;  /* 0x0000000e0008ac10 */ /* 0x000fe2000ffde0ff */
[----:B------:R-:W-:Y:S01]  /*0b20*/  UISETP.GE.U32.AND.EX UP0, UPT, UR5, UR26, UPT, UP0 ;  /* 0x0000001a0500728c */ /* 0x000fe2000bf06100 */
        /* <DEDUP_REMOVED lines=15> */
.L_x_212:
        /* <DEDUP_REMOVED lines=8> */
.L_x_240:
[----:B------:R-:W-:-:S04]  /*0ca0*/  LEA R2, P0, R0, UR15, 0x5 ;  /* 0x0000000f00027c11 */ /* 0x000fc8000f8028ff */
[----:B------:R-:W-:-:S06]  /*0cb0*/  LEA.HI.X R3, R0, UR6, R7, 0x5, P0 ;  /* 0x0000000600037c11 */ /* 0x000fcc00080f2c07 */
[----:B------:R-:W2:Y:S01]  /*0cc0*/  LDG.E.ENL2.256 R4, R2, desc[UR18][R2.64], 0x55 ;  /* 0xaa0000120202797e */ /* 0x000ea20008121804 */
[----:B------:R-:W-:Y:S01]  /*0cd0*/  BSSY.RECONVERGENT B0, `(.L_x_227) ;  /* 0x0000014000007945 */ /* 0x000fe20003800200 */
[----:B------:R-:W-:Y:S01]  /*0ce0*/  IMAD.MOV.U32 R6, RZ, RZ, 0x80 ;  /* 0x00000080ff067424 */ /* 0x000fe200078e00ff */
[----:B--2---:R-:W-:-:S04]  /*0cf0*/  LOP3.LUT R8, R2, 0x7fffffff, RZ, 0xc0, !PT ;  /* 0x7fffffff02087812 */ /* 0x004fc800078ec0ff */
        /* <DEDUP_REMOVED lines=9> */
.L_x_229:
[----:B------:R-:W-:-:S04]  /*0d90*/  SHF.R.U32.HI R6, RZ, 0x15, R2 ;  /* 0x00000015ff067819 */ /* 0x000fc80000011602 */
[----:B------:R-:W-:-:S04]  /*0da0*/  LOP3.LUT R9, R6, 0x1, RZ, 0xc0, !PT ;  /* 0x0000000106097812 */ /* 0x000fc800078ec0ff */
[----:B------:R-:W-:-:S04]  /*0db0*/  IADD3 R9, PT, PT, R2, 0x88fffff, R9 ;  /* 0x088fffff02097810 */ /* 0x000fc80007ffe009 */
[----:B------:R-:W-:-:S04]  /*0dc0*/  SHF.R.U32.HI R9, RZ, 0x15, R9 ;  /* 0x00000015ff097819 */ /* 0x000fc80000011609 */
[----:B------:R-:W-:-:S07]  /*0dd0*/  LOP3.LUT R8, R9, 0xff, RZ, 0xc0, !PT ;  /* 0x000000ff09087812 */ /* 0x000fce00078ec0ff */
.L_x_230:
[----:B------:R-:W-:-:S04]  /*0de0*/  SHF.R.U32.HI R9, RZ, 0x18, R2 ;  /* 0x00000018ff097819 */ /* 0x000fc80000011602 */
[----:B------:R-:W-:-:S04]  /*0df0*/  LOP3.LUT R8, R8, 0x80, R9, 0xf8, !PT ;  /* 0x0000008008087812 */ /* 0x000fc800078ef809 */
[----:B------:R-:W-:-:S07]  /*0e00*/  PRMT R6, R8, 0x7610, R6 ;  /* 0x0000761008067816 */ /* 0x000fce0000000006 */
.L_x_228:
[----:B0-----:R-:W-:Y:S05]  /*0e10*/  BSYNC.RECONVERGENT B0 ;  /* 0x0000000000007941 */ /* 0x001fea0003800200 */
.L_x_227:
        /* <DEDUP_REMOVED lines=17> */
.L_x_233:
[----:B------:R-:W-:-:S04]  /*0f30*/  SHF.R.U32.HI R3, RZ, 0x18, R3 ;  /* 0x00000018ff037819 */ /* 0x000fc80000011603 */
[----:B------:R-:W-:-:S07]  /*0f40*/  LOP3.LUT R2, R2, 0x80, R3, 0xf8, !PT ;  /* 0x0000008002027812 */ /* 0x000fce00078ef803 */
.L_x_232:
[----:B------:R-:W-:Y:S05]  /*0f50*/  BSYNC.RECONVERGENT B0 ;  /* 0x0000000000007941 */ /* 0x000fea0003800200 */
.L_x_231:
        /* <DEDUP_REMOVED lines=17> */
.L_x_236:
[----:B------:R-:W-:-:S04]  /*1070*/  SHF.R.U32.HI R4, RZ, 0x18, R4 ;  /* 0x00000018ff047819 */ /* 0x000fc80000011604 */
[----:B------:R-:W-:-:S07]  /*1080*/  LOP3.LUT R3, R3, 0x80, R4, 0xf8, !PT ;  /* 0x0000008003037812 */ /* 0x000fce00078ef804 */
.L_x_235:
[----:B------:R-:W-:Y:S05]  /*1090*/  BSYNC.RECONVERGENT B0 ;  /* 0x0000000000007941 */ /* 0x000fea0003800200 */
.L_x_234:
        /* <DEDUP_REMOVED lines=17> */
.L_x_239:
[----:B------:R-:W-:-:S04]  /*11b0*/  SHF.R.U32.HI R5, RZ, 0x18, R5 ;  /* 0x00000018ff057819 */ /* 0x000fc80000011605 */
[----:B------:R-:W-:-:S07]  /*11c0*/  LOP3.LUT R4, R4, 0x80, R5, 0xf8, !PT ;  /* 0x0000008004047812 */ /* 0x000fce00078ef805 */
.L_x_238:
[----:B------:R-:W-:Y:S05]  /*11d0*/  BSYNC.RECONVERGENT B0 ;  /* 0x0000000000007941 */ /* 0x000fea0003800200 */
.L_x_237:
[----:B------:R-:W-:Y:S02]  /*11e0*/  LOP3.LUT R4, R4, 0xffff, RZ, 0xc0, !PT ;  /* 0x0000ffff04047812 */ /* 0x000fe400078ec0ff */
[----:B------:R-:W-:Y:S02]  /*11f0*/  LOP3.LUT R3, R3, 0xffff, RZ, 0xc0, !PT ;  /* 0x0000ffff03037812 */ /* 0x000fe400078ec0ff */
[----:B------:R-:W-:Y:S02]  /*1200*/  LOP3.LUT R5, R2, 0xffff, RZ, 0xc0, !PT ;  /* 0x0000ffff02057812 */ /* 0x000fe400078ec0ff */
[----:B------:R-:W-:Y:S02]  /*1210*/  LEA R2, P0, R0, UR28, 0x2 ;  /* 0x0000001c00027c11 */ /* 0x000fe4000f8010ff */
[----:B------:R-:W-:Y:S02]  /*1220*/  LOP3.LUT R6, R6, 0xffff, RZ, 0xc0, !PT ;  /* 0x0000ffff06067812 */ /* 0x000fe400078ec0ff */
[----:B------:R-:W-:-:S02]  /*1230*/  PRMT R4, R3, 0x3340, R4 ;  /* 0x0000334003047816 */ /* 0x000fc40000000004 */
[----:B------:R-:W-:Y:S02]  /*1240*/  LEA.HI.X R3, R0, UR29, R7, 0x2, P0 ;  /* 0x0000001d00037c11 */ /* 0x000fe400080f1407 */
        /* <DEDUP_REMOVED lines=13> */
.L_x_241:
        /* <DEDUP_REMOVED lines=14> */
.L_x_7449:


//--------------------- .text._ZN2at6native55_GLOBAL__N__de093ff9_22_ForeachBinaryOpList_cu_a911ec4325multi_tensor_apply_kernelINS1_18TensorListMetadataILi2EEENS1_11CopyFunctorIN3c1015Float8_e5m2fnuzENS6_7complexIdEELi2ELi1ELi1EEEJNS0_4CopyIS7_S9_EEEEEvT_T0_DpT1_ --------------------------
	.section	.text._ZN2at6native55_GLOBAL__N__de093ff9_22_ForeachBinaryOpList_cu_a911ec4325multi_tensor_apply_kernelINS1_18TensorListMetadataILi2EEENS1_11CopyFunctorIN3c1015Float8_e5m2fnuzENS6_7complexIdEELi2ELi1ELi1EEEJNS0_4CopyIS7_S9_EEEEEvT_T0_DpT1_,"ax",@progbits
	.align	128
.text._ZN2at6native55_GLOBAL__N__de093ff9_22_ForeachBinaryOpList_cu_a911ec4325multi_tensor_apply_kernelINS1_18TensorListMetadataILi2EEENS1_11CopyFunctorIN3c1015Float8_e5m2fnuzENS6_7complexIdEELi2ELi1ELi1EEEJNS0_4CopyIS7_S9_EEEEEvT_T0_DpT1_:
        .type           _ZN2at6native55_GLOBAL__N__de093ff9_22_ForeachBinaryOpList_cu_a911ec4325multi_tensor_apply_kernelINS1_18TensorListMetadataILi2EEENS1_11CopyFunctorIN3c1015Float8_e5m2fnuzENS6_7complexIdEELi2ELi1ELi1EEEJNS0_4CopyIS7_S9_EEEEEvT_T0_DpT1_,@function
        .size           _ZN2at6native55_GLOBAL__N__de093ff9_22_ForeachBinaryOpList_cu_a911ec4325multi_tensor_apply_kernelINS1_18TensorListMetadataILi2EEENS1_11CopyFunctorIN3c1015Float8_e5m2fnuzENS6_7complexIdEELi2ELi1ELi1EEEJNS0_4CopyIS7_S9_EEEEEvT_T0_DpT1_,(.L_x_7450 - _ZN2at6native55_GLOBAL__N__de093ff9_22_ForeachBinaryOpList_cu_a911ec4325multi_tensor_apply_kernelINS1_18TensorListMetadataILi2EEENS1_11CopyFunctorIN3c1015Float8_e5m2fnuzENS6_7complexIdEELi2ELi1ELi1EEEJNS0_4CopyIS7_S9_EEEEEvT_T0_DpT1_)
        .other          _ZN2at6native55_GLOBAL__N__de093ff9_22_ForeachBinaryOpList_cu_a911ec4325multi_tensor_apply_kernelINS1_18TensorListMetadataILi2EEENS1_11CopyFunctorIN3c1015Float8_e5m2fnuzENS6_7complexIdEELi2ELi1ELi1EEEJNS0_4CopyIS7_S9_EEEEEvT_T0_DpT1_,@"STO_CUDA_ENTRY STV_DEFAULT"
_ZN2at6native55_GLOBAL__N__de093ff9_22_ForeachBinaryOpList_cu_a911ec4325multi_tensor_apply_kernelINS1_18TensorListMetadataILi2EEENS1_11CopyFunctorIN3c1015Float8_e5m2fnuzENS6_7complexIdEELi2ELi1ELi1EEEJNS0_4CopyIS7_S9_EEEEEvT_T0_DpT1_:
        /* <DEDUP_REMOVED lines=34> */
[----:B------:R-:W-:Y:S01]  /*0220*/  CS2R R8, SRZ ;  /* 0x0000000000087805 */ /* 0x000fe2000001ff00 */
        /* <DEDUP_REMOVED lines=12> */
[----:B------:R-:W-:Y:S01]  /*02f0*/  UIADD3.X UR10, UPT, UPT, UR11, UR15, URZ, UP3, !UPT ;  /* 0x0000000f0b0a7290 */ /* 0x000fe20009ffe4ff */
[----:B------:R-:W-:Y:S01]  /*0300*/  UMOV UR4, URZ ;  /* 0x000000ff00047c82 */ /* 0x000fe20008000000 */
[----:B------:R-:W-:Y:S02]  /*0310*/  IADD3 R18, P0, PT, R2, UR6, RZ ;  /* 0x0000000602127c10 */ /* 0x000fe4000ff1e0ff */
[----:B------:R-:W-:Y:S01]  /*0320*/  IMAD.X R2, RZ, RZ, RZ, P1 ;  /* 0x000000ffff027224 */ /* 0x000fe200008e06ff */
[----:B------:R-:W-:Y:S01]  /*0330*/  LEA R20, P1, R23, UR8, 0x4 ;  /* 0x0000000817147c11 */ /* 0x000fe2000f8220ff */
[----:B------:R-:W-:Y:S01]  /*0340*/  UMOV UR5, URZ ;  /* 0x000000ff00057c82 */ /* 0x000fe20008000000 */
[----:B------:R-:W-:-:S02]  /*0350*/  IADD3.X R19, PT, PT, R3, UR7, RZ, P0, !PT ;  /* 0x0000000703137c10 */ /* 0x000fc400087fe4ff */
[----:B------:R-:W-:Y:S02]  /*0360*/  LEA.HI.X R23, R23, UR9, R2, 0x4, P1 ;  /* 0x0000000917177c11 */ /* 0x000fe400088f2402 */
[----:B------:R-:W-:Y:S02]  /*0370*/  CS2R R2, SRZ ;  /* 0x0000000000027805 */ /* 0x000fe4000001ff00 */
[----:B------:R-:W-:-:S04]  /*0380*/  IADD3 R20, P0, PT, R20, UR6, RZ ;  /* 0x0000000614147c10 */ /* 0x000fc8000ff1e0ff */
[----:B------:R-:W-:-:S09]  /*0390*/  IADD3.X R23, PT, PT, R23, UR7, RZ, P0, !PT ;  /* 0x0000000717177c10 */ /* 0x000fd200087fe4ff */
.L_x_256:
[----:B------:R-:W-:Y:S01]  /*03a0*/  ISETP.GE.U32.AND P0, PT, R0, UR22, PT ;  /* 0x0000001600007c0c */ /* 0x000fe2000bf06070 */
[----:B------:R-:W-:Y:S01]  /*03b0*/  IMAD.U32 R11, RZ, RZ, UR17 ;  /* 0x00000011ff0b7e24 */ /* 0x000fe2000f8e00ff */
[----:B------:R-:W-:Y:S01]  /*03c0*/  UMOV UR6, URZ ;  /* 0x000000ff00067c82 */ /* 0x000fe20008000000 */
[----:B-1----:R-:W-:Y:S01]  /*03d0*/  IMAD.U32 R13, RZ, RZ, UR17 ;  /* 0x00000011ff0d7e24 */ /* 0x002fe2000f8e00ff */
[----:B------:R-:W-:Y:S01]  /*03e0*/  ISETP.GE.U32.AND.EX P0, PT, R21, UR23, PT, P0 ;  /* 0x0000001715007c0c */ /* 0x000fe2000bf06100 */
[----:B------:R-:W-:Y:S01]  /*03f0*/  IMAD.MOV.U32 R10, RZ, RZ, R0 ;  /* 0x000000ffff0a7224 */ /* 0x000fe200078e0000 */
[----:B------:R-:W-:Y:S01]  /*0400*/  LEA R12, P3, R11, R0, 0x1 ;  /* 0x000000000b0c7211 */ /* 0x000fe200078608ff */
[----:B------:R-:W-:Y:S02]  /*0410*/  IMAD.MOV.U32 R11, RZ, RZ, R21 ;  /* 0x000000ffff0b7224 */ /* 0x000fe400078e0015 */
[----:B------:R-:W-:Y:S01]  /*0420*/  IMAD.U32 R14, RZ, RZ, UR17 ;  /* 0x00000011ff0e7e24 */ /* 0x000fe2000f8e00ff */
[----:B------:R-:W-:Y:S01]  /*0430*/  ISETP.GE.U32.AND P1, PT, R12, UR22, PT ;  /* 0x000000160c007c0c */ /* 0x000fe2000bf26070 */
[----:B------:R-:W-:-:S04]  /*0440*/  IMAD.WIDE.U32 R10, R13, 0x3, R10 ;  /* 0x000000030d0a7825 */ /* 0x000fc800078e000a */
[----:B------:R-:W-:Y:S01]  /*0450*/  VIADD R12, R11, UR6 ;  /* 0x000000060b0c7c36 */ /* 0x000fe20008000000 */
[----:B------:R-:W-:Y:S01]  /*0460*/  ISETP.GE.U32.AND P2, PT, R10, UR22, PT ;  /* 0x000000160a007c0c */ /* 0x000fe2000bf46070 */
[----:B------:R-:W2:Y:S01]  /*0470*/  @!P0 LDG.E.64 R8, desc[UR18][R18.64] ;  /* 0x0000001212088981 */ /* 0x000ea2000c1e1b00 */
[----:B------:R-:W-:Y:S02]  /*0480*/  LEA.HI.X R10, R14, R21, RZ, 0x1, P3 ;  /* 0x000000150e0a7211 */ /* 0x000fe400018f0cff */
[----:B------:R-:W-:Y:S02]  /*0490*/  IADD3 R11, P4, PT, R0, UR17, RZ ;  /* 0x00000011000b7c10 */ /* 0x000fe4000ff9e0ff */
[----:B------:R-:W-:Y:S02]  /*04a0*/  ISETP.GE.U32.AND.EX P1, PT, R10, UR23, PT, P1 ;  /* 0x000000170a007c0c */ /* 0x000fe4000bf26110 */
[----:B------:R-:W-:Y:S01]  /*04b0*/  ISETP.GE.U32.AND.EX P2, PT, R12, UR23, PT, P2 ;  /* 0x000000170c007c0c */ /* 0x000fe2000bf46120 */
[----:B------:R-:W-:Y:S01]  /*04c0*/  IMAD.X R10, RZ, RZ, R21, P4 ;  /* 0x000000ffff0a7224 */ /* 0x000fe200020e0615 */
[----:B------:R-:W-:-:S04]  /*04d0*/  ISETP.GE.U32.AND P3, PT, R11, UR22, PT ;  /* 0x000000160b007c0c */ /* 0x000fc8000bf66070 */
[----:B------:R-:W-:Y:S01]  /*04e0*/  ISETP.GE.U32.AND.EX P3, PT, R10, UR23, PT, P3 ;  /* 0x000000170a007c0c */ /* 0x000fe2000bf66130 */
[----:B------:R-:W-:-:S05]  /*04f0*/  IMAD.U32 R11, RZ, RZ, UR17 ;  /* 0x00000011ff0b7e24 */ /* 0x000fca000f8e00ff */
[----:B------:R-:W-:Y:S01]  /*0500*/  @!P1 LEA R10, P4, R11, R18, 0x5 ;  /* 0x000000120b0a9211 */ /* 0x000fe200078828ff */
[----:B------:R-:W-:-:S03]  /*0510*/  @!P2 IMAD.WIDE.U32 R12, R13, 0x30, R18 ;  /* 0x000000300d0ca825 */ /* 0x000fc600078e0012 */
[----:B------:R-:W-:Y:S01]  /*0520*/  @!P1 LEA.HI.X R11, R14, R19, RZ, 0x5, P4 ;  /* 0x000000130e0b9211 */ /* 0x000fe200020f2cff */
[----:B------:R-:W-:Y:S02]  /*0530*/  @!P2 VIADD R13, R13, UR6 ;  /* 0x000000060d0dac36 */ /* 0x000fe40008000000 */
[----:B------:R-:W-:Y:S02]  /*0540*/  @!P3 IMAD.MOV.U32 R22, RZ, RZ, R20 ;  /* 0x000000ffff16b224 */ /* 0x000fe400078e0014 */
[----:B------:R0:W5:Y:S04]  /*0550*/  @!P1 LDG.E.64 R6, desc[UR18][R10.64] ;  /* 0x000000120a069981 */ /* 0x000168000c1e1b00 */
[----:B------:R0:W5:Y:S04]  /*0560*/  @!P3 LDG.E.64 R2, desc[UR18][R22.64] ;  /* 0x000000121602b981 */ /* 0x000168000c1e1b00 */
[----:B------:R0:W5:Y:S01]  /*0570*/  @!P2 LDG.E.64 R4, desc[UR18][R12.64] ;  /* 0x000000120c04a981 */ /* 0x000162000c1e1b00 */
[----:B------:R-:W-:Y:S01]  /*0580*/  UMOV UR6, 0xf0000000 ;  /* 0xf000000000067882 */ /* 0x000fe20000000000 */
[----:B------:R-:W-:Y:S01]  /*0590*/  UMOV UR7, 0x380fffff ;  /* 0x380fffff00077882 */ /* 0x000fe20000000000 */
[----:B------:R-:W-:Y:S01]  /*05a0*/  BSSY.RECONVERGENT B0, `(.L_x_243) ;  /* 0x000001b000007945 */ /* 0x000fe20003800200 */
[----:B------:R-:W-:Y:S01]  /*05b0*/  IMAD.MOV.U32 R15, RZ, RZ, 0x80 ;  /* 0x00000080ff0f7424 */ /* 0x000fe200078e00ff */
[----:B--2---:R-:W1:-:S15]  /*05c0*/  DSETP.GEU.AND P4, PT, |R8|, UR6, PT ;  /* 0x0000000608007e2a */ /* 0x004e5e000bf8e200 */
[----:B------:R-:W-:-:S15]  /*05d0*/  NOP ;  /* 0x0000000000007918 */ /* 0x000fde0000000000 */
[----:B------:R-:W-:-:S15]  /*05e0*/  NOP ;  /* 0x0000000000007918 */ /* 0x000fde0000000000 */
[----:B------:R-:W-:-:S15]  /*05f0*/  NOP ;  /* 0x0000000000007918 */ /* 0x000fde0000000000 */
[----:B------:R-:W-:-:S04]  /*0600*/  NOP ;  /* 0x0000000000007918 */ /* 0x000fc80000000000 */
[----:B------:R-:W1:Y:S02]  /*0610*/  F2F.F32.F64 R14, R8 ;  /* 0x00000008000e7310 */ /* 0x000e640000301000 */
[----:B-1----:R-:W-:-:S05]  /*0620*/  @!P4 FMUL R14, R14, 1.175494350822287508e-38 ;  /* 0x008000000e0ec820 */ /* 0x002fca0000400000 */
        /* <DEDUP_REMOVED lines=10> */
.L_x_245:
[----:B------:R-:W-:-:S04]  /*06d0*/  SHF.R.U32.HI R10, RZ, 0x15, R14 ;  /* 0x00000015ff0a7819 */ /* 0x000fc8000001160e */
[----:B------:R-:W-:-:S04]  /*06e0*/  LOP3.LUT R11, R10, 0x1, RZ, 0xc0, !PT ;  /* 0x000000010a0b7812 */ /* 0x000fc800078ec0ff */
[----:B------:R-:W-:-:S04]  /*06f0*/  IADD3 R11, PT, PT, R14, 0x88fffff, R11 ;  /* 0x088fffff0e0b7810 */ /* 0x000fc80007ffe00b */
[----:B------:R-:W-:-:S04]  /*0700*/  SHF.R.U32.HI R11, RZ, 0x15, R11 ;  /* 0x00000015ff0b7819 */ /* 0x000fc8000001160b */
[----:B------:R-:W-:-:S07]  /*0710*/  LOP3.LUT R10, R11, 0xff, RZ, 0xc0, !PT ;  /* 0x000000ff0b0a7812 */ /* 0x000fce00078ec0ff */
.L_x_246:
[----:B------:R-:W-:-:S04]  /*0720*/  SHF.R.U32.HI R11, RZ, 0x18, R14 ;  /* 0x00000018ff0b7819 */ /* 0x000fc8000001160e */
[----:B------:R-:W-:-:S04]  /*0730*/  LOP3.LUT R10, R10, 0x80, R11, 0xf8, !PT ;  /* 0x000000800a0a7812 */ /* 0x000fc800078ef80b */
[----:B------:R-:W-:-:S07]  /*0740*/  PRMT R15, R10, 0x7610, R15 ;  /* 0x000076100a0f7816 */ /* 0x000fce000000000f */
.L_x_244:
[----:B------:R-:W-:Y:S05]  /*0750*/  BSYNC.RECONVERGENT B0 ;  /* 0x0000000000007941 */ /* 0x000fea0003800200 */
.L_x_243:
[----:B-----5:R-:W0:-:S15]  /*0760*/  DSETP.GEU.AND P4, PT, |R2|, UR6, PT ;  /* 0x0000000602007e2a */ /* 0x020e1e000bf8e200 */
[----:B------:R-:W-:-:S15]  /*0770*/  NOP ;  /* 0x0000000000007918 */ /* 0x000fde0000000000 */
[----:B------:R-:W-:-:S15]  /*0780*/  NOP ;  /* 0x0000000000007918 */ /* 0x000fde0000000000 */
[----:B------:R-:W-:-:S15]  /*0790*/  NOP ;  /* 0x0000000000007918 */ /* 0x000fde0000000000 */
[----:B------:R-:W-:-:S04]  /*07a0*/  NOP ;  /* 0x0000000000007918 */ /* 0x000fc80000000000 */
[----:B------:R-:W0:Y:S01]  /*07b0*/  F2F.F32.F64 R10, R2 ;  /* 0x00000002000a7310 */ /* 0x000e220000301000 */
[----:B------:R-:W-:Y:S01]  /*07c0*/  BSSY.RECONVERGENT B0, `(.L_x_247) ;  /* 0x0000014000007945 */ /* 0x000fe20003800200 */
[----:B0-----:R-:W-:Y:S01]  /*07d0*/  @!P4 FMUL R10, R10, 1.175494350822287508e-38 ;  /* 0x008000000a0ac820 */ /* 0x001fe20000400000 */
[----:B------:R-:W-:-:S04]  /*07e0*/  IMAD.MOV.U32 R22, RZ, RZ, 0x80 ;  /* 0x00000080ff167424 */ /* 0x000fc800078e00ff */
        /* <DEDUP_REMOVED lines=14> */
.L_x_249:
[----:B------:R-:W-:-:S04]  /*08d0*/  SHF.R.U32.HI R10, RZ, 0x18, R10 ;  /* 0x00000018ff0a7819 */ /* 0x000fc8000001160a */
[----:B------:R-:W-:-:S04]  /*08e0*/  LOP3.LUT R10, R11, 0x80, R10, 0xf8, !PT ;  /* 0x000000800b0a7812 */ /* 0x000fc800078ef80a */
[----:B------:R-:W-:-:S07]  /*08f0*/  PRMT R22, R10, 0x7610, R22 ;  /* 0x000076100a167816 */ /* 0x000fce0000000016 */
.L_x_248:
[----:B------:R-:W-:Y:S05]  /*0900*/  BSYNC.RECONVERGENT B0 ;  /* 0x0000000000007941 */ /* 0x000fea0003800200 */
.L_x_247:
[----:B------:R-:W0:-:S15]  /*0910*/  DSETP.GEU.AND P4, PT, |R6|, UR6, PT ;  /* 0x0000000606007e2a */ /* 0x000e1e000bf8e200 */
        /* <DEDUP_REMOVED lines=22> */
.L_x_252:
[----:B------:R-:W-:-:S04]  /*0a80*/  SHF.R.U32.HI R10, RZ, 0x18, R10 ;  /* 0x00000018ff0a7819 */ /* 0x000fc8000001160a */
[----:B------:R-:W-:-:S04]  /*0a90*/  LOP3.LUT R10, R11, 0x80, R10, 0xf8, !PT ;  /* 0x000000800b0a7812 */ /* 0x000fc800078ef80a */
[----:B------:R-:W-:-:S07]  /*0aa0*/  PRMT R24, R10, 0x7610, R24 ;  /* 0x000076100a187816 */ /* 0x000fce0000000018 */
.L_x_251:
[----:B------:R-:W-:Y:S05]  /*0ab0*/  BSYNC.RECONVERGENT B0 ;  /* 0x0000000000007941 */ /* 0x000fea0003800200 */
.L_x_250:
        /* <DEDUP_REMOVED lines=23> */
.L_x_255:
[----:B------:R-:W-:-:S04]  /*0c30*/  SHF.R.U32.HI R10, RZ, 0x18, R10 ;  /* 0x00000018ff0a7819 */ /* 0x000fc8000001160a */
[----:B------:R-:W-:-:S04]  /*0c40*/  LOP3.LUT R10, R11, 0x80, R10, 0xf8, !PT ;  /* 0x000000800b0a7812 */ /* 0x000fc800078ef80a */
[----:B------:R-:W-:-:S07]  /*0c50*/  PRMT R25, R10, 0x7610, R25 ;  /* 0x000076100a197816 */ /* 0x000fce0000000019 */
.L_x_254:
[----:B------:R-:W-:Y:S05]  /*0c60*/  BSYNC.RECONVERGENT B0 ;  /* 0x0000000000007941 */ /* 0x000fea0003800200 */
.L_x_253:
[----:B------:R-:W-:Y:S01]  /*0c70*/  USHF.L.U32 UR6, UR17, 0x2, URZ ;  /* 0x0000000211067899 */ /* 0x000fe200080006ff */
[C---:B------:R-:W-:Y:S01]  /*0c80*/  @!P0 IADD3 R10, P5, PT, R0.reuse, UR25, RZ ;  /* 0x00000019000a8c10 */ /* 0x040fe2000ffbe0ff */
[----:B------:R-:W-:Y:S01]  /*0c90*/  USHF.L.U32 UR7, UR17, 0x6, URZ ;  /* 0x0000000611077899 */ /* 0x000fe200080006ff */
[C---:B------:R-:W-:Y:S01]  /*0ca0*/  @!P3 IADD3 R12, P4, PT, R0.reuse, UR20, RZ ;  /* 0x00000014000cbc10 */ /* 0x040fe2000ff9e0ff */
[----:B------:R-:W-:Y:S01]  /*0cb0*/  UIADD3 UR4, UP0, UPT, UR6, UR4, URZ ;  /* 0x0000000406047290 */ /* 0x000fe2000ff1e0ff */
[C---:B------:R-:W-:Y:S01]  /*0cc0*/  @!P0 IADD3.X R11, PT, PT, R21.reuse, UR26, RZ, P5, !PT ;  /* 0x0000001a150b8c10 */ /* 0x040fe2000affe4ff */
[----:B------:R-:W-:Y:S01]  /*0cd0*/  USHF.R.U32.HI UR8, URZ, 0x1a, UR17 ;  /* 0x0000001aff087899 */ /* 0x000fe20008011611 */
[C---:B------:R-:W-:Y:S01]  /*0ce0*/  @!P1 IADD3 R14, P5, PT, R0.reuse, UR21, RZ ;  /* 0x00000015000e9c10 */ /* 0x040fe2000ffbe0ff */
[----:B------:R-:W-:Y:S01]  /*0cf0*/  UIADD3.X UR5, UPT, UPT, URZ, UR5, URZ, UP0, !UPT ;  /* 0x00000005ff057290 */ /* 0x000fe200087fe4ff */
[C---:B------:R-:W-:Y:S01]  /*0d00*/  @!P2 IADD3 R16, P6, PT, R0.reuse, UR14, RZ ;  /* 0x0000000e0010ac10 */ /* 0x040fe2000ffde0ff */
[----:B------:R-:W-:Y:S01]  /*0d10*/  UISETP.GE.U32.AND UP0, UPT, UR4, UR22, UPT ;  /* 0x000000160400728c */ /* 0x000fe2000bf06070 */
[C---:B------:R-:W-:Y:S01]  /*0d20*/  @!P3 IADD3.X R13, PT, PT, R21.reuse, UR12, RZ, P4, !PT ;  /* 0x0000000c150dbc10 */ /* 0x040fe2000a7fe4ff */
[----:B------:R0:W-:Y:S01]  /*0d30*/  @!P0 STG.E.U8 desc[UR18][R10.64], R15 ;  /* 0x0000000f0a008986 */ /* 0x0001e2000c101112 */
[C---:B------:R-:W-:Y:S01]  /*0d40*/  @!P2 IADD3.X R17, PT, PT, R21.reuse, UR10, RZ, P6, !PT ;  /* 0x0000000a1511ac10 */ /* 0x040fe2000b7fe4ff */
[----:B------:R-:W-:Y:S01]  /*0d50*/  UISETP.GE.U32.AND.EX UP0, UPT, UR5, UR23, UPT, UP0 ;  /* 0x000000170500728c */ /* 0x000fe2000bf06100 */
[----:B------:R-:W-:Y:S01]  /*0d60*/  IADD3 R0, P0, PT, R0, UR6, RZ ;  /* 0x0000000600007c10 */ /* 0x000fe2000ff1e0ff */
[----:B------:R1:W-:Y:S01]  /*0d70*/  @!P3 STG.E.U8 desc[UR18][R12.64], R22 ;  /* 0x000000160c00b986 */ /* 0x0003e2000c101112 */
[----:B0-----:R-:W-:-:S03]  /*0d80*/  @!P1 IADD3.X R15, PT, PT, R21, UR13, RZ, P5, !PT ;  /* 0x0000000d150f9c10 */ /* 0x001fc6000affe4ff */
[----:B------:R-:W-:Y:S02]  /*0d90*/  IMAD.X R21, RZ, RZ, R21, P0 ;  /* 0x000000ffff157224 */ /* 0x000fe400000e0615 */
[----:B------:R1:W-:Y:S01]  /*0da0*/  @!P1 STG.E.U8 desc[UR18][R14.64], R24 ;  /* 0x000000180e009986 */ /* 0x0003e2000c101112 */
[----:B------:R-:W-:-:S03]  /*0db0*/  IADD3 R18, P1, PT, R18, UR7, RZ ;  /* 0x0000000712127c10 */ /* 0x000fc6000ff3e0ff */
[----:B------:R1:W-:Y:S01]  /*0dc0*/  @!P2 STG.E.U8 desc[UR18][R16.64], R25 ;  /* 0x000000191000a986 */ /* 0x0003e2000c101112 */
[----:B------:R-:W-:Y:S02]  /*0dd0*/  IADD3 R20, P2, PT, R20, UR7, RZ ;  /* 0x0000000714147c10 */ /* 0x000fe4000ff5e0ff */
[----:B------:R-:W-:Y:S02]  /*0de0*/  IADD3.X R19, PT, PT, R19, UR8, RZ, P1, !PT ;  /* 0x0000000813137c10 */ /* 0x000fe40008ffe4ff */
[----:B------:R-:W-:Y:S01]  /*0df0*/  IADD3.X R23, PT, PT, R23, UR8, RZ, P2, !PT ;  /* 0x0000000817177c10 */ /* 0x000fe200097fe4ff */
[----:B------:R-:W-:Y:S08]  /*0e00*/  BRA.U !UP0, `(.L_x_256) ;  /* 0xfffffff508647547 */ /* 0x000ff0000b83ffff */
[----:B------:R-:W-:Y:S05]  /*0e10*/  EXIT ;  /* 0x000000000000794d */ /* 0x000fea0003800000 */
.L_x_242:
        /* <DEDUP_REMOVED lines=8> */
.L_x_270:
[----:B------:R-:W-:-:S04]  /*0ea0*/  LEA R12, P0, R0, UR15, 0x6 ;  /* 0x0000000f000c7c11 */ /* 0x000fc8000f8030ff */
[----:B------:R-:W-:-:S05]  /*0eb0*/  LEA.HI.X R13, R0, UR6, R11, 0x6, P0 ;  /* 0x00000006000d7c11 */ /* 0x000fca00080f340b */
[----:B------:R-:W2:Y:S04]  /*0ec0*/  LDG.E.ENL2.256 R2, R14, desc[UR18][R12.64], 0x33 ;  /* 0x660000120c0e797e */ /* 0x000ea80008121802 */
[----:B------:R1:W5:Y:S01]  /*0ed0*/  LDG.E.ENL2.256 R6, R4, desc[UR18][R12.64+0x20], 0x33 ;  /* 0x660001120c04797e */ /* 0x0003620008121806 */
[----:B------:R-:W-:Y:S01]  /*0ee0*/  IMAD.MOV.U32 R8, RZ, RZ, -0x10000000 ;  /* 0xf0000000ff087424 */ /* 0x000fe200078e00ff */
[----:B------:R-:W-:Y:S01]  /*0ef0*/  BSSY.RECONVERGENT B0, `(.L_x_257) ;  /* 0x000001c000007945 */ /* 0x000fe20003800200 */
[----:B------:R-:W-:Y:S02]  /*0f00*/  IMAD.MOV.U32 R9, RZ, RZ, 0x380fffff ;  /* 0x380fffffff097424 */ /* 0x000fe400078e00ff */
[----:B------:R-:W-:-:S04]  /*0f10*/  IMAD.MOV.U32 R10, RZ, RZ, 0x80 ;  /* 0x00000080ff0a7424 */ /* 0x000fc800078e00ff */
[----:B--2---:R-:W2:-:S15]  /*0f20*/  DSETP.GEU.AND P0, PT, |R14|, R8, PT ;  /* 0x000000080e00722a */ /* 0x004e9e0003f0e200 */
[----:B------:R-:W-:-:S15]  /*0f30*/  NOP ;  /* 0x0000000000007918 */ /* 0x000fde0000000000 */
[----:B------:R-:W-:-:S15]  /*0f40*/  NOP ;  /* 0x0000000000007918 */ /* 0x000fde0000000000 */
[----:B------:R-:W-:-:S15]  /*0f50*/  NOP ;  /* 0x0000000000007918 */ /* 0x000fde0000000000 */
[----:B------:R-:W-:-:S04]  /*0f60*/  NOP ;  /* 0x0000000000007918 */ /* 0x000fc80000000000 */
[----:B------:R-:W2:Y:S02]  /*0f70*/  F2F.F32.F64 R16, R14 ;  /* 0x0000000e00107310 */ /* 0x000ea40000301000 */
[----:B--2---:R-:W-:-:S05]  /*0f80*/  @!P0 FMUL R16, R16, 1.175494350822287508e-38 ;  /* 0x0080000010108820 */ /* 0x004fca0000400000 */
[----:B------:R-:W-:-:S04]  /*0f90*/  LOP3.LUT R17, R16, 0x7fffffff, RZ, 0xc0, !PT ;  /* 0x7fffffff10117812 */ /* 0x000fc800078ec0ff */
        /* <DEDUP_REMOVED lines=9> */
.L_x_259:
[----:B------:R-:W-:-:S04]  /*1030*/  SHF.R.U32.HI R10, RZ, 0x15, R16 ;  /* 0x00000015ff0a7819 */ /* 0x000fc80000011610 */
[----:B------:R-:W-:-:S04]  /*1040*/  LOP3.LUT R13, R10, 0x1, RZ, 0xc0, !PT ;  /* 0x000000010a0d7812 */ /* 0x000fc800078ec0ff */
[----:B------:R-:W-:-:S04]  /*1050*/  IADD3 R13, PT, PT, R16, 0x88fffff, R13 ;  /* 0x088fffff100d7810 */ /* 0x000fc80007ffe00d */
[----:B------:R-:W-:-:S04]  /*1060*/  SHF.R.U32.HI R13, RZ, 0x15, R13 ;  /* 0x00000015ff0d7819 */ /* 0x000fc8000001160d */
[----:B------:R-:W-:-:S07]  /*1070*/  LOP3.LUT R12, R13, 0xff, RZ, 0xc0, !PT ;  /* 0x000000ff0d0c7812 */ /* 0x000fce00078ec0ff */
.L_x_260:
[----:B------:R-:W-:-:S04]  /*1080*/  SHF.R.U32.HI R13, RZ, 0x18, R16 ;  /* 0x00000018ff0d7819 */ /* 0x000fc80000011610 */
[----:B------:R-:W-:-:S04]  /*1090*/  LOP3.LUT R12, R12, 0x80, R13, 0xf8, !PT ;  /* 0x000000800c0c7812 */ /* 0x000fc800078ef80d */
[----:B------:R-:W-:-:S07]  /*10a0*/  PRMT R10, R12, 0x7610, R10 ;  /* 0x000076100c0a7816 */ /* 0x000fce000000000a */
.L_x_258:
[----:B0-----:R-:W-:Y:S05]  /*10b0*/  BSYNC.RECONVERGENT B0 ;  /* 0x0000000000007941 */ /* 0x001fea0003800200 */
.L_x_257:
[----:B------:R-:W0:-:S15]  /*10c0*/  DSETP.GEU.AND P0, PT, |R2|, R8, PT ;  /* 0x000000080200722a */ /* 0x000e1e0003f0e200 */
        /* <DEDUP_REMOVED lines=22> */
.L_x_263:
[----:B------:R-:W-:-:S04]  /*1230*/  SHF.R.U32.HI R13, RZ, 0x18, R13 ;  /* 0x00000018ff0d7819 */ /* 0x000fc8000001160d */
[----:B------:R-:W-:-:S04]  /*1240*/  LOP3.LUT R2, R2, 0x80, R13, 0xf8, !PT ;  /* 0x0000008002027812 */ /* 0x000fc800078ef80d */
[----:B------:R-:W-:-:S07]  /*1250*/  PRMT R12, R2, 0x7610, R12 ;  /* 0x00007610020c7816 */ /* 0x000fce000000000c */
.L_x_262:
[----:B------:R-:W-:Y:S05]  /*1260*/  BSYNC.RECONVERGENT B0 ;  /* 0x0000000000007941 */ /* 0x000fea0003800200 */
.L_x_261:
[----:B-----5:R-:W0:-:S15]  /*1270*/  DSETP.GEU.AND P0, PT, |R4|, R8, PT ;  /* 0x000000080400722a */ /* 0x020e1e0003f0e200 */
        /* <DEDUP_REMOVED lines=23> */
.L_x_266:
[----:B------:R-:W-:-:S04]  /*13f0*/  SHF.R.U32.HI R2, RZ, 0x18, R2 ;  /* 0x00000018ff027819 */ /* 0x000fc80000011602 */
[----:B------:R-:W-:-:S07]  /*1400*/  LOP3.LUT R3, R3, 0x80, R2, 0xf8, !PT ;  /* 0x0000008003037812 */ /* 0x000fce00078ef802 */
.L_x_265:
[----:B------:R-:W-:Y:S05]  /*1410*/  BSYNC.RECONVERGENT B0 ;  /* 0x0000000000007941 */ /* 0x000fea0003800200 */
.L_x_264:
        /* <DEDUP_REMOVED lines=23> */
.L_x_269:
[----:B------:R-:W-:-:S04]  /*1590*/  SHF.R.U32.HI R2, RZ, 0x18, R2 ;  /* 0x00000018ff027819 */ /* 0x000fc80000011602 */
[----:B------:R-:W-:-:S04]  /*15a0*/  LOP3.LUT R2, R5, 0x80, R2, 0xf8, !PT ;  /* 0x0000008005027812 */ /* 0x000fc800078ef802 */
[----:B------:R-:W-:-:S07]  /*15b0*/  PRMT R4, R2, 0x7610, R4 ;  /* 0x0000761002047816 */ /* 0x000fce0000000004 */
.L_x_268:
[----:B------:R-:W-:Y:S05]  /*15c0*/  BSYNC.RECONVERGENT B0 ;  /* 0x0000000000007941 */ /* 0x000fea0003800200 */
.L_x_267:
[----:B------:R-:W-:Y:S02]  /*15d0*/  LOP3.LUT R4, R4, 0xffff, RZ, 0xc0, !PT ;  /* 0x0000ffff04047812 */ /* 0x000fe400078ec0ff */
[----:B------:R-:W-:Y:S02]  /*15e0*/  LOP3.LUT R3, R3, 0xffff, RZ, 0xc0, !PT ;  /* 0x0000ffff03037812 */ /* 0x000fe400078ec0ff */
[----:B------:R-:W-:Y:S02]  /*15f0*/  LEA R2, P0, R0, UR25, 0x2 ;  /* 0x0000001900027c11 */ /* 0x000fe4000f8010ff */
[----:B------:R-:W-:Y:S02]  /*1600*/  LOP3.LUT R12, R12, 0xffff, RZ, 0xc0, !PT ;  /* 0x0000ffff0c0c7812 */ /* 0x000fe400078ec0ff */
[----:B------:R-:W-:Y:S02]  /*1610*/  LOP3.LUT R5, R10, 0xffff, RZ, 0xc0, !PT ;  /* 0x0000ffff0a057812 */ /* 0x000fe400078ec0ff */
[----:B------:R-:W-:-:S02]  /*1620*/  PRMT R4, R3, 0x3340, R4 ;  /* 0x0000334003047816 */ /* 0x000fc40000000004 */
        /* <DEDUP_REMOVED lines=14> */
.L_x_271:
        /* <DEDUP_REMOVED lines=15> */
.L_x_7450:


//--------------------- .text._ZN2at6native55_GLOBAL__N__de093ff9_22_ForeachBinaryOpList_cu_a911ec4325multi_tensor_apply_kernelINS1_18TensorListMetadataILi2EEENS1_11CopyFunctorIN3c1015Float8_e5m2fnuzEfLi2ELi1ELi1EEEJNS0_4CopyIS7_fEEEEEvT_T0_DpT1_ --------------------------
	.section	.text._ZN2at6native55_GLOBAL__N__de093ff9_22_ForeachBinaryOpList_cu_a911ec4325multi_tensor_apply_kernelINS1_18TensorListMetadataILi2EEENS1_11CopyFunctorIN3c1015Float8_e5m2fnuzEfLi2ELi1ELi1EEEJNS0_4CopyIS7_fEEEEEvT_T0_DpT1_,"ax",@progbits
	.align	128
.text._ZN2at6native55_GLOBAL__N__de093ff9_22_ForeachBinaryOpList_cu_a911ec4325multi_tensor_apply_kernelINS1_18TensorListMetadataILi2EEENS1_11CopyFunctorIN3c1015Float8_e5m2fnuzEfLi2ELi1ELi1EEEJNS0_4CopyIS7_fEEEEEvT_T0_DpT1_:
        .type           _ZN2at6native55_GLOBAL__N__de093ff9_22_ForeachBinaryOpList_cu_a911ec4325multi_tensor_apply_kernelINS1_18TensorListMetadataILi2EEENS1_11CopyFunctorIN3c1015Float8_e5m2fnuzEfLi2ELi1ELi1EEEJNS0_4CopyIS7_fEEEEEvT_T0_DpT1_,@function
        .size           _ZN2at6native55_GLOBAL__N__de093ff9_22_ForeachBinaryOpList_cu_a911ec4325multi_tensor_apply_kernelINS1_18TensorListMetadataILi2EEENS1_11CopyFunctorIN3c1015Float8_e5m2fnuzEfLi2ELi1ELi1EEEJNS0_4CopyIS7_fEEEEEvT_T0_DpT1_,(.L_x_7451 - _ZN2at6native55_GLOBAL__N__de093ff9_22_ForeachBinaryOpList_cu_a911ec4325multi_tensor_apply_kernelINS1_18TensorListMetadataILi2EEENS1_11CopyFunctorIN3c1015Float8_e5m2fnuzEfLi2ELi1ELi1EEEJNS0_4CopyIS7_fEEEEEvT_T0_DpT1_)
        .other          _ZN2at6native55_GLOBAL__N__de093ff9_22_ForeachBinaryOpList_cu_a911ec4325multi_tensor_apply_kernelINS1_18TensorListMetadataILi2EEENS1_11CopyFunctorIN3c1015Float8_e5m2fnuzEfLi2ELi1ELi1EEEJNS0_4CopyIS7_fEEEEEvT_T0_DpT1_,@"STO_CUDA_ENTRY STV_DEFAULT"
_ZN2at6native55_GLOBAL__N__de093ff9_22_ForeachBinaryOpList_cu_a911ec4325multi_tensor_apply_kernelINS1_18TensorListMetadataILi2EEENS1_11CopyFunctorIN3c1015Float8_e5m2fnuzEfLi2ELi1ELi1EEEJNS0_4CopyIS7_fEEEEEvT_T0_DpT1_:
        /* <DEDUP_REMOVED lines=57> */
.L_x_286:
        /* <DEDUP_REMOVED lines=42> */
.L_x_275:
[----:B------:R-:W-:-:S04]  /*0630*/  SHF.R.U32.HI R2, RZ, 0x15, R14 ;  /* 0x00000015ff027819 */ /* 0x000fc8000001160e */
[----:B------:R-:W-:-:S04]  /*0640*/  LOP3.LUT R3, R2, 0x1, RZ, 0xc0, !PT ;  /* 0x0000000102037812 */ /* 0x000fc800078ec0ff */
[----:B------:R-:W-:-:S04]  /*0650*/  IADD3 R3, PT, PT, R14, 0x88fffff, R3 ;  /* 0x088fffff0e037810 */ /* 0x000fc80007ffe003 */
[----:B------:R-:W-:-:S04]  /*0660*/  SHF.R.U32.HI R3, RZ, 0x15, R3 ;  /* 0x00000015ff037819 */ /* 0x000fc80000011603 */
[----:B------:R-:W-:-:S07]  /*0670*/  LOP3.LUT R2, R3, 0xff, RZ, 0xc0, !PT ;  /* 0x000000ff03027812 */ /* 0x000fce00078ec0ff */
.L_x_276:
[----:B------:R-:W-:-:S04]  /*0680*/  SHF.R.U32.HI R3, RZ, 0x18, R14 ;  /* 0x00000018ff037819 */ /* 0x000fc8000001160e */
[----:B------:R-:W-:-:S04]  /*0690*/  LOP3.LUT R2, R2, 0x80, R3, 0xf8, !PT ;  /* 0x0000008002027812 */ /* 0x000fc800078ef803 */
[----:B------:R-:W-:-:S07]  /*06a0*/  PRMT R19, R2, 0x7610, R19 ;  /* 0x0000761002137816 */ /* 0x000fce0000000013 */
.L_x_274:
[----:B------:R-:W-:Y:S05]  /*06b0*/  BSYNC.RECONVERGENT B0 ;  /* 0x0000000000007941 */ /* 0x000fea0003800200 */
.L_x_273:
        /* <DEDUP_REMOVED lines=16> */
.L_x_279:
[----:B------:R-:W-:-:S04]  /*07c0*/  SHF.R.U32.HI R2, RZ, 0x18, R16 ;  /* 0x00000018ff027819 */ /* 0x000fc80000011610 */
[----:B------:R-:W-:-:S04]  /*07d0*/  LOP3.LUT R2, R3, 0x80, R2, 0xf8, !PT ;  /* 0x0000008003027812 */ /* 0x000fc800078ef802 */
[----:B------:R-:W-:-:S07]  /*07e0*/  PRMT R20, R2, 0x7610, R20 ;  /* 0x0000761002147816 */ /* 0x000fce0000000014 */
.L_x_278:
[----:B------:R-:W-:Y:S05]  /*07f0*/  BSYNC.RECONVERGENT B0 ;  /* 0x0000000000007941 */ /* 0x000fea0003800200 */
.L_x_277:
        /* <DEDUP_REMOVED lines=16> */
.L_x_282:
[----:B------:R-:W-:-:S04]  /*0900*/  SHF.R.U32.HI R3, RZ, 0x18, R17 ;  /* 0x00000018ff037819 */ /* 0x000fc80000011611 */
[----:B------:R-:W-:-:S04]  /*0910*/  LOP3.LUT R2, R2, 0x80, R3, 0xf8, !PT ;  /* 0x0000008002027812 */ /* 0x000fc800078ef803 */
[----:B------:R-:W-:-:S07]  /*0920*/  PRMT R21, R2, 0x7610, R21 ;  /* 0x0000761002157816 */ /* 0x000fce0000000015 */
.L_x_281:
[----:B------:R-:W-:Y:S05]  /*0930*/  BSYNC.RECONVERGENT B0 ;  /* 0x0000000000007941 */ /* 0x000fea0003800200 */
.L_x_280:
        /* <DEDUP_REMOVED lines=16> */
.L_x_285:
[----:B------:R-:W-:-:S04]  /*0a40*/  SHF.R.U32.HI R2, RZ, 0x18, R18 ;  /* 0x00000018ff027819 */ /* 0x000fc80000011612 */
[----:B------:R-:W-:-:S04]  /*0a50*/  LOP3.LUT R2, R3, 0x80, R2, 0xf8, !PT ;  /* 0x0000008003027812 */ /* 0x000fc800078ef802 */
[----:B------:R-:W-:-:S07]  /*0a60*/  PRMT R22, R2, 0x7610, R22 ;  /* 0x0000761002167816 */ /* 0x000fce0000000016 */
.L_x_284:
[----:B------:R-:W-:Y:S05]  /*0a70*/  BSYNC.RECONVERGENT B0 ;  /* 0x0000000000007941 */ /* 0x000fea0003800200 */
.L_x_283:
        /* <DEDUP_REMOVED lines=24> */
.L_x_272:
        /* <DEDUP_REMOVED lines=8> */
.L_x_300:
[----:B------:R-:W-:-:S04]  /*0c80*/  LEA R4, P0, R0, UR15, 0x4 ;  /* 0x0000000f00047c11 */ /* 0x000fc8000f8020ff */
[----:B------:R-:W-:-:S06]  /*0c90*/  LEA.HI.X R5, R0, UR6, R3, 0x4, P0 ;  /* 0x0000000600057c11 */ /* 0x000fcc00080f2403 */
[----:B------:R-:W2:Y:S01]  /*0ca0*/  LDG.E.128 R4, desc[UR18][R4.64] ;  /* 0x0000001204047981 */ /* 0x000ea2000c1e1d00 */
        /* <DEDUP_REMOVED lines=12> */
.L_x_289:
[----:B------:R-:W-:-:S04]  /*0d70*/  SHF.R.U32.HI R2, RZ, 0x15, R4 ;  /* 0x00000015ff027819 */ /* 0x000fc80000011604 */
[----:B------:R-:W-:-:S04]  /*0d80*/  LOP3.LUT R9, R2, 0x1, RZ, 0xc0, !PT ;  /* 0x0000000102097812 */ /* 0x000fc800078ec0ff */
[----:B------:R-:W-:-:S04]  /*0d90*/  IADD3 R9, PT, PT, R4, 0x88fffff, R9 ;  /* 0x088fffff04097810 */ /* 0x000fc80007ffe009 */
[----:B------:R-:W-:-:S04]  /*0da0*/  SHF.R.U32.HI R9, RZ, 0x15, R9 ;  /* 0x00000015ff097819 */ /* 0x000fc80000011609 */
[----:B------:R-:W-:-:S07]  /*0db0*/  LOP3.LUT R8, R9, 0xff, RZ, 0xc0, !PT ;  /* 0x000000ff09087812 */ /* 0x000fce00078ec0ff */
.L_x_290:
[----:B------:R-:W-:-:S04]  /*0dc0*/  SHF.R.U32.HI R9, RZ, 0x18, R4 ;  /* 0x00000018ff097819 */ /* 0x000fc80000011604 */
[----:B------:R-:W-:-:S04]  /*0dd0*/  LOP3.LUT R8, R8, 0x80, R9, 0xf8, !PT ;  /* 0x0000008008087812 */ /* 0x000fc800078ef809 */
[----:B------:R-:W-:-:S07]  /*0de0*/  PRMT R2, R8, 0x7610, R2 ;  /* 0x0000761008027816 */ /* 0x000fce0000000002 */
.L_x_288:
[----:B0-----:R-:W-:Y:S05]  /*0df0*/  BSYNC.RECONVERGENT B0 ;  /* 0x0000000000007941 */ /* 0x001fea0003800200 */
.L_x_287:
        /* <DEDUP_REMOVED lines=17> */
.L_x_293:
[----:B------:R-:W-:-:S04]  /*0f10*/  SHF.R.U32.HI R5, RZ, 0x18, R5 ;  /* 0x00000018ff057819 */ /* 0x000fc80000011605 */
[----:B------:R-:W-:-:S07]  /*0f20*/  LOP3.LUT R4, R4, 0x80, R5, 0xf8, !PT ;  /* 0x0000008004047812 */ /* 0x000fce00078ef805 */
.L_x_292:
[----:B------:R-:W-:Y:S05]  /*0f30*/  BSYNC.RECONVERGENT B0 ;  /* 0x0000000000007941 */ /* 0x000fea0003800200 */
.L_x_291:
        /* <DEDUP_REMOVED lines=17> */
.L_x_296:
[----:B------:R-:W-:-:S04]  /*1050*/  SHF.R.U32.HI R6, RZ, 0x18, R6 ;  /* 0x00000018ff067819 */ /* 0x000fc80000011606 */
[----:B------:R-:W-:-:S07]  /*1060*/  LOP3.LUT R5, R5, 0x80, R6, 0xf8, !PT ;  /* 0x0000008005057812 */ /* 0x000fce00078ef806 */
.L_x_295:
[----:B------:R-:W-:Y:S05]  /*1070*/  BSYNC.RECONVERGENT B0 ;  /* 0x0000000000007941 */ /* 0x000fea0003800200 */
.L_x_294:
        /* <DEDUP_REMOVED lines=17> */
.L_x_299:
[----:B------:R-:W-:-:S04]  /*1190*/  SHF.R.U32.HI R7, RZ, 0x18, R7 ;  /* 0x00000018ff077819 */ /* 0x000fc80000011607 */
[----:B------:R-:W-:-:S07]  /*11a0*/  LOP3.LUT R6, R6, 0x80, R7, 0xf8, !PT ;  /* 0x0000008006067812 */ /* 0x000fce00078ef807 */
.L_x_298:
[----:B------:R-:W-:Y:S05]  /*11b0*/  BSYNC.RECONVERGENT B0 ;  /* 0x0000000000007941 */ /* 0x000fea0003800200 */
.L_x_297:
        /* <DEDUP_REMOVED lines=20> */
.L_x_301:
        /* <DEDUP_REMOVED lines=16> */
.L_x_7451:


//--------------------- .text._ZN2at6native55_GLOBAL__N__de093ff9_22_ForeachBinaryOpList_cu_a911ec4325multi_tensor_apply_kernelINS1_18TensorListMetadataILi2EEENS1_11CopyFunctorIN3c1015Float8_e5m2fnuzEdLi2ELi1ELi1EEEJNS0_4CopyIS7_dEEEEEvT_T0_DpT1_ --------------------------
	.section	.text._ZN2at6native55_GLOBAL__N__de093ff9_22_ForeachBinaryOpList_cu_a911ec4325multi_tensor_apply_kernelINS1_18TensorListMetadataILi2EEENS1_11CopyFunctorIN3c1015Float8_e5m2fnuzEdLi2ELi1ELi1EEEJNS0_4CopyIS7_dEEEEEvT_T0_DpT1_,"ax",@progbits
	.align	128
.text._ZN2at6native55_GLOBAL__N__de093ff9_22_ForeachBinaryOpList_cu_a911ec4325multi_tensor_apply_kernelINS1_18TensorListMetadataILi2EEENS1_11CopyFunctorIN3c1015Float8_e5m2fnuzEdLi2ELi1ELi1EEEJNS0_4CopyIS7_dEEEEEvT_T0_DpT1_:
        .type           _ZN2at6native55_GLOBAL__N__de093ff9_22_ForeachBinaryOpList_cu_a911ec4325multi_tensor_apply_kernelINS1_18TensorListMetadataILi2EEENS1_11CopyFunctorIN3c1015Float8_e5m2fnuzEdLi2ELi1ELi1EEEJNS0_4CopyIS7_dEEEEEvT_T0_DpT1_,@function
        .size           _ZN2at6native55_GLOBAL__N__de093ff9_22_ForeachBinaryOpList_cu_a911ec4325multi_tensor_apply_kernelINS1_18TensorListMetadataILi2EEENS1_11CopyFunctorIN3c1015Float8_e5m2fnuzEdLi2ELi1ELi1EEEJNS0_4CopyIS7_dEEEEEvT_T0_DpT1_,(.L_x_7452 - _ZN2at6native55_GLOBAL__N__de093ff9_22_ForeachBinaryOpList_cu_a911ec4325multi_tensor_apply_kernelINS1_18TensorListMetadataILi2EEENS1_11CopyFunctorIN3c1015Float8_e5m2fnuzEdLi2ELi1ELi1EEEJNS0_4CopyIS7_dEEEEEvT_T0_DpT1_)
        .other          _ZN2at6native55_GLOBAL__N__de093ff9_22_ForeachBinaryOpList_cu_a911ec4325multi_tensor_apply_kernelINS1_18TensorListMetadataILi2EEENS1_11CopyFunctorIN3c1015Float8_e5m2fnuzEdLi2ELi1ELi1EEEJNS0_4CopyIS7_dEEEEEvT_T0_DpT1_,@"STO_CUDA_ENTRY STV_DEFAULT"
_ZN2at6native55_GLOBAL__N__de093ff9_22_ForeachBinaryOpList_cu_a911ec4325multi_tensor_apply_kernelINS1_18TensorListMetadataILi2EEENS1_11CopyFunctorIN3c1015Float8_e5m2fnuzEdLi2ELi1ELi1EEEJNS0_4CopyIS7_dEEEEEvT_T0_DpT1_:
        /* <DEDUP_REMOVED lines=57> */
.L_x_316:
        /* <DEDUP_REMOVED lines=15> */
[----:B------:R-:W-:Y:S02]  /*0480*/  ISETP.GE.U32.AND.EX P2, PT, R12, UR26, PT, P2 ;  /* 0x0000001a0c007c0c */ /* 0x000fe4000bf46120 */
[----:B------:R-:W-:Y:S02]  /*0490*/  ISETP.GE.U32.AND.EX P1, PT, R10, UR26, PT, P1 ;  /* 0x0000001a0a007c0c */ /* 0x000fe4000bf26110 */
[----:B------:R-:W-:-:S04]  /*04a0*/  IADD3 R11, P4, PT, R0, UR20, RZ ;  /* 0x00000014000b7c10 */ /* 0x000fc8000ff9e0ff */
[----:B------:R-:W-:Y:S01]  /*04b0*/  ISETP.GE.U32.AND P3, PT, R11, UR25, PT ;  /* 0x000000190b007c0c */ /* 0x000fe2000bf66070 */
[----:B------:R-:W-:Y:S02]  /*04c0*/  IMAD.X R10, RZ, RZ, R21, P4 ;  /* 0x000000ffff0a7224 */ /* 0x000fe400020e0615 */
[----:B------:R-:W-:Y:S02]  /*04d0*/  IMAD.U32 R11, RZ, RZ, UR20 ;  /* 0x00000014ff0b7e24 */ /* 0x000fe4000f8e00ff */
[----:B------:R-:W-:Y:S01]  /*04e0*/  @!P2 IMAD.WIDE.U32 R12, R13, 0x18, R18 ;  /* 0x000000180d0ca825 */ /* 0x000fe200078e0012 */
[----:B------:R-:W-:Y:S02]  /*04f0*/  ISETP.GE.U32.AND.EX P3, PT, R10, UR26, PT, P3 ;  /* 0x0000001a0a007c0c */ /* 0x000fe4000bf66130 */
[----:B------:R-:W-:Y:S01]  /*0500*/  @!P1 LEA R10, P4, R11, R18, 0x4 ;  /* 0x000000120b0a9211 */ /* 0x000fe200078820ff */
[----:B------:R-:W-:-:S03]  /*0510*/  @!P2 VIADD R13, R13, UR6 ;  /* 0x000000060d0dac36 */ /* 0x000fc60008000000 */
[----:B------:R-:W-:Y:S02]  /*0520*/  @!P1 LEA.HI.X R11, R14, R19, RZ, 0x4, P4 ;  /* 0x000000130e0b9211 */ /* 0x000fe400020f24ff */
[----:B------:R-:W5:Y:S04]  /*0530*/  @!P2 LDG.E.64 R8, desc[UR18][R12.64] ;  /* 0x000000120c08a981 */ /* 0x000f68000c1e1b00 */
[----:B------:R-:W5:Y:S01]  /*0540*/  @!P1 LDG.E.64 R6, desc[UR18][R10.64] ;  /* 0x000000120a069981 */ /* 0x000f62000c1e1b00 */
[----:B------:R-:W-:Y:S01]  /*0550*/  UMOV UR6, 0xf0000000 ;  /* 0xf000000000067882 */ /* 0x000fe20000000000 */
[----:B------:R-:W-:Y:S01]  /*0560*/  UMOV UR7, 0x380fffff ;  /* 0x380fffff00077882 */ /* 0x000fe20000000000 */
[----:B------:R-:W-:Y:S02]  /*0570*/  @!P3 IMAD.MOV.U32 R22, RZ, RZ, R20 ;  /* 0x000000ffff16b224 */ /* 0x000fe400078e0014 */
[----:B------:R-:W-:Y:S01]  /*0580*/  IMAD.MOV.U32 R16, RZ, RZ, 0x80 ;  /* 0x00000080ff107424 */ /* 0x000fe200078e00ff */
[----:B------:R-:W-:Y:S02]  /*0590*/  BSSY.RECONVERGENT B0, `(.L_x_303) ;  /* 0x000001c000007945 */ /* 0x000fe40003800200 */
[----:B------:R0:W5:Y:S02]  /*05a0*/  @!P3 LDG.E.64 R2, desc[UR18][R22.64] ;  /* 0x000000121602b981 */ /* 0x000164000c1e1b00 */
[----:B0-----:R-:W-:Y:S01]  /*05b0*/  PRMT R22, R16, 0x7610, R22 ;  /* 0x0000761010167816 */ /* 0x001fe20000000016 */
[----:B--2---:R-:W0:-:S15]  /*05c0*/  DSETP.GEU.AND P4, PT, |R4|, UR6, PT ;  /* 0x0000000604007e2a */ /* 0x004e1e000bf8e200 */
[----:B------:R-:W-:-:S15]  /*05d0*/  NOP ;  /* 0x0000000000007918 */ /* 0x000fde0000000000 */
[----:B------:R-:W-:-:S15]  /*05e0*/  NOP ;  /* 0x0000000000007918 */ /* 0x000fde0000000000 */
[----:B------:R-:W-:-:S15]  /*05f0*/  NOP ;  /* 0x0000000000007918 */ /* 0x000fde0000000000 */
[----:B------:R-:W-:-:S04]  /*0600*/  NOP ;  /* 0x0000000000007918 */ /* 0x000fc80000000000 */
[----:B------:R-:W0:Y:S02]  /*0610*/  F2F.F32.F64 R14, R4 ;  /* 0x00000004000e7310 */ /* 0x000e240000301000 */
[----:B0-----:R-:W-:-:S05]  /*0620*/  @!P4 FMUL R14, R14, 1.175494350822287508e-38 ;  /* 0x008000000e0ec820 */ /* 0x001fca0000400000 */
[----:B------:R-:W-:-:S04]  /*0630*/  LOP3.LUT R15, R14, 0x7fffffff, RZ, 0xc0, !PT ;  /* 0x7fffffff0e0f7812 */ /* 0x000fc800078ec0ff */
[----:B------:R-:W-:-:S13]  /*0640*/  ISETP.GT.U32.AND P4, PT, R15, 0x477fffff, PT ;  /* 0x477fffff0f00780c */ /* 0x000fda0003f84070 */
[----:B------:R-:W-:Y:S05]  /*0650*/  @P4 BRA `(.L_x_304) ;  /* 0x00000000003c4947 */ /* 0x000fea0003800000 */
[----:B------:R-:W-:-:S13]  /*0660*/  ISETP.GT.U32.AND P4, PT, R15, 0x37ffffff, PT ;  /* 0x37ffffff0f00780c */ /* 0x000fda0003f84070 */
[----:B------:R-:W-:Y:S05]  /*0670*/  @P4 BRA `(.L_x_305) ;  /* 0x0000000000144947 */ /* 0x000fea0003800000 */
[----:B------:R-:W-:Y:S01]  /*0680*/  FADD.FTZ R10, R15, 64 ;  /* 0x428000000f0a7421 */ /* 0x000fe20000010000 */
[----:B------:R-:W-:-:S04]  /*0690*/  PRMT R22, RZ, 0x7610, R22 ;  /* 0x00007610ff167816 */ /* 0x000fc80000000016 */
[----:B------:R-:W-:-:S13]  /*06a0*/  LOP3.LUT P4, R10, R10, 0xff, RZ, 0xc0, !PT ;  /* 0x000000ff0a0a7812 */ /* 0x000fda000788c0ff */
[----:B------:R-:W-:Y:S05]  /*06b0*/  @!P4 BRA `(.L_x_304) ;  /* 0x000000000024c947 */ /* 0x000fea0003800000 */
[----:B------:R-:W-:Y:S05]  /*06c0*/  BRA `(.L_x_306) ;  /* 0x0000000000147947 */ /* 0x000fea0003800000 */
.L_x_305:
[----:B------:R-:W-:-:S04]  /*06d0*/  SHF.R.U32.HI R10, RZ, 0x15, R14 ;  /* 0x00000015ff0a7819 */ /* 0x000fc8000001160e */
[----:B------:R-:W-:-:S04]  /*06e0*/  LOP3.LUT R11, R10, 0x1, RZ, 0xc0, !PT ;  /* 0x000000010a0b7812 */ /* 0x000fc800078ec0ff */
[----:B------:R-:W-:-:S04]  /*06f0*/  IADD3 R11, PT, PT, R14, 0x88fffff, R11 ;  /* 0x088fffff0e0b7810 */ /* 0x000fc80007ffe00b */
[----:B------:R-:W-:-:S04]  /*0700*/  SHF.R.U32.HI R11, RZ, 0x15, R11 ;  /* 0x00000015ff0b7819 */ /* 0x000fc8000001160b */
[----:B------:R-:W-:-:S07]  /*0710*/  LOP3.LUT R10, R11, 0xff, RZ, 0xc0, !PT ;  /* 0x000000ff0b0a7812 */ /* 0x000fce00078ec0ff */
.L_x_306:
[----:B------:R-:W-:-:S04]  /*0720*/  SHF.R.U32.HI R11, RZ, 0x18, R14 ;  /* 0x00000018ff0b7819 */ /* 0x000fc8000001160e */
[----:B------:R-:W-:-:S04]  /*0730*/  LOP3.LUT R10, R10, 0x80, R11, 0xf8, !PT ;  /* 0x000000800a0a7812 */ /* 0x000fc800078ef80b */
[----:B------:R-:W-:-:S07]  /*0740*/  PRMT R22, R10, 0x7610, R22 ;  /* 0x000076100a167816 */ /* 0x000fce0000000016 */
.L_x_304:
[----:B------:R-:W-:Y:S05]  /*0750*/  BSYNC.RECONVERGENT B0 ;  /* 0x0000000000007941 */ /* 0x000fea0003800200 */
.L_x_303:
        /* <DEDUP_REMOVED lines=23> */
.L_x_309:
[----:B------:R-:W-:-:S04]  /*08d0*/  SHF.R.U32.HI R10, RZ, 0x18, R10 ;  /* 0x00000018ff0a7819 */ /* 0x000fc8000001160a */
[----:B------:R-:W-:-:S04]  /*08e0*/  LOP3.LUT R10, R11, 0x80, R10, 0xf8, !PT ;  /* 0x000000800b0a7812 */ /* 0x000fc800078ef80a */
[----:B------:R-:W-:-:S07]  /*08f0*/  PRMT R24, R10, 0x7610, R24 ;  /* 0x000076100a187816 */ /* 0x000fce0000000018 */
.L_x_308:
[----:B------:R-:W-:Y:S05]  /*0900*/  BSYNC.RECONVERGENT B0 ;  /* 0x0000000000007941 */ /* 0x000fea0003800200 */
.L_x_307:
        /* <DEDUP_REMOVED lines=23> */
.L_x_312:
[----:B------:R-:W-:-:S04]  /*0a80*/  SHF.R.U32.HI R10, RZ, 0x18, R10 ;  /* 0x00000018ff0a7819 */ /* 0x000fc8000001160a */
[----:B------:R-:W-:-:S04]  /*0a90*/  LOP3.LUT R10, R11, 0x80, R10, 0xf8, !PT ;  /* 0x000000800b0a7812 */ /* 0x000fc800078ef80a */
[----:B------:R-:W-:-:S07]  /*0aa0*/  PRMT R25, R10, 0x7610, R25 ;  /* 0x000076100a197816 */ /* 0x000fce0000000019 */
.L_x_311:
[----:B------:R-:W-:Y:S05]  /*0ab0*/  BSYNC.RECONVERGENT B0 ;  /* 0x0000000000007941 */ /* 0x000fea0003800200 */
.L_x_310:
        /* <DEDUP_REMOVED lines=23> */
.L_x_315:
[----:B------:R-:W-:-:S04]  /*0c30*/  SHF.R.U32.HI R10, RZ, 0x18, R10 ;  /* 0x00000018ff0a7819 */ /* 0x000fc8000001160a */
[----:B------:R-:W-:-:S04]  /*0c40*/  LOP3.LUT R10, R11, 0x80, R10, 0xf8, !PT ;  /* 0x000000800b0a7812 */ /* 0x000fc800078ef80a */
[----:B------:R-:W-:-:S07]  /*0c50*/  PRMT R26, R10, 0x7610, R26 ;  /* 0x000076100a1a7816 */ /* 0x000fce000000001a */
.L_x_314:
[----:B------:R-:W-:Y:S05]  /*0c60*/  BSYNC.RECONVERGENT B0 ;  /* 0x0000000000007941 */ /* 0x000fea0003800200 */
.L_x_313:
        /* <DEDUP_REMOVED lines=24> */
.L_x_302:
        /* <DEDUP_REMOVED lines=8> */
.L_x_330:
[----:B------:R-:W-:-:S04]  /*0e70*/  LEA R4, P0, R0, UR15, 0x5 ;  /* 0x0000000f00047c11 */ /* 0x000fc8000f8028ff */
[----:B------:R-:W-:-:S06]  /*0e80*/  LEA.HI.X R5, R0, UR6, R13, 0x5, P0 ;  /* 0x0000000600057c11 */ /* 0x000fcc00080f2c0d */
[----:B------:R-:W2:Y:S01]  /*0e90*/  LDG.E.ENL2.256 R4, R8, desc[UR18][R4.64] ;  /* 0xfe0000120408797e */ /* 0x000ea20008121904 */
[----:B------:R-:W-:Y:S01]  /*0ea0*/  IMAD.MOV.U32 R2, RZ, RZ, -0x10000000 ;  /* 0xf0000000ff027424 */ /* 0x000fe200078e00ff */
[----:B------:R-:W-:Y:S01]  /*0eb0*/  BSSY.RECONVERGENT B0, `(.L_x_317) ;  /* 0x000001c000007945 */ /* 0x000fe20003800200 */
[----:B------:R-:W-:Y:S02]  /*0ec0*/  IMAD.MOV.U32 R3, RZ, RZ, 0x380fffff ;  /* 0x380fffffff037424 */ /* 0x000fe400078e00ff */
[----:B------:R-:W-:-:S04]  /*0ed0*/  IMAD.MOV.U32 R12, RZ, RZ, 0x80 ;  /* 0x00000080ff0c7424 */ /* 0x000fc800078e00ff */
[----:B--2---:R-:W1:-:S15]  /*0ee0*/  DSETP.GEU.AND P0, PT, |R8|, R2, PT ;  /* 0x000000020800722a */ /* 0x004e5e0003f0e200 */
        /* <DEDUP_REMOVED lines=16> */
.L_x_319:
[----:B------:R-:W-:-:S04]  /*0ff0*/  SHF.R.U32.HI R8, RZ, 0x15, R14 ;  /* 0x00000015ff087819 */ /* 0x000fc8000001160e */
[----:B------:R-:W-:-:S04]  /*1000*/  LOP3.LUT R9, R8, 0x1, RZ, 0xc0, !PT ;  /* 0x0000000108097812 */ /* 0x000fc800078ec0ff */
[----:B------:R-:W-:-:S04]  /*1010*/  IADD3 R9, PT, PT, R14, 0x88fffff, R9 ;  /* 0x088fffff0e097810 */ /* 0x000fc80007ffe009 */
[----:B------:R-:W-:-:S04]  /*1020*/  SHF.R.U32.HI R9, RZ, 0x15, R9 ;  /* 0x00000015ff097819 */ /* 0x000fc80000011609 */
[----:B------:R-:W-:-:S07]  /*1030*/  LOP3.LUT R8, R9, 0xff, RZ, 0xc0, !PT ;  /* 0x000000ff09087812 */ /* 0x000fce00078ec0ff */
.L_x_320:
[----:B------:R-:W-:-:S04]  /*1040*/  SHF.R.U32.HI R9, RZ, 0x18, R14 ;  /* 0x00000018ff097819 */ /* 0x000fc8000001160e */
[----:B------:R-:W-:-:S04]  /*1050*/  LOP3.LUT R8, R8, 0x80, R9, 0xf8, !PT ;  /* 0x0000008008087812 */ /* 0x000fc800078ef809 */
[----:B------:R-:W-:-:S07]  /*1060*/  PRMT R12, R8, 0x7610, R12 ;  /* 0x00007610080c7816 */ /* 0x000fce000000000c */
.L_x_318:
[----:B0-----:R-:W-:Y:S05]  /*1070*/  BSYNC.RECONVERGENT B0 ;  /* 0x0000000000007941 */ /* 0x001fea0003800200 */
.L_x_317:
        /* <DEDUP_REMOVED lines=24> */
.L_x_323:
[----:B------:R-:W-:-:S04]  /*1200*/  SHF.R.U32.HI R9, RZ, 0x18, R9 ;  /* 0x00000018ff097819 */ /* 0x000fc80000011609 */
[----:B------:R-:W-:-:S07]  /*1210*/  LOP3.LUT R8, R8, 0x80, R9, 0xf8, !PT ;  /* 0x0000008008087812 */ /* 0x000fce00078ef809 */
.L_x_322:
[----:B------:R-:W-:Y:S05]  /*1220*/  BSYNC.RECONVERGENT B0 ;  /* 0x0000000000007941 */ /* 0x000fea0003800200 */
.L_x_321:
        /* <DEDUP_REMOVED lines=23> */
.L_x_326:
[----:B------:R-:W-:-:S04]  /*13a0*/  SHF.R.U32.HI R9, RZ, 0x18, R9 ;  /* 0x00000018ff097819 */ /* 0x000fc80000011609 */
[----:B------:R-:W-:-:S04]  /*13b0*/  LOP3.LUT R4, R4, 0x80, R9, 0xf8, !PT ;  /* 0x0000008004047812 */ /* 0x000fc800078ef809 */
[----:B------:R-:W-:-:S07]  /*13c0*/  PRMT R10, R4, 0x7610, R10 ;  /* 0x00007610040a7816 */ /* 0x000fce000000000a */
.L_x_325:
[----:B------:R-:W-:Y:S05]  /*13d0*/  BSYNC.RECONVERGENT B0 ;  /* 0x0000000000007941 */ /* 0x000fea0003800200 */
.L_x_324:
[----:B------:R0:W1:Y:S01]  /*13e0*/  DSETP.GEU.AND P0, PT, |R6|, R2, PT ;  /* 0x000000020600722a */ /* 0x0000620003f0e200 */
[----:B------:R-:W-:-:S15]  /*13f0*/  BSSY.RECONVERGENT B0, `(.L_x_327) ;  /* 0x0000019000007945 */ /* 0x000fde0003800200 */
[----:B------:R-:W-:-:S15]  /*1400*/  NOP ;  /* 0x0000000000007918 */ /* 0x000fde0000000000 */
[----:B------:R-:W-:-:S15]  /*1410*/  NOP ;  /* 0x0000000000007918 */ /* 0x000fde0000000000 */
[----:B------:R-:W-:-:S15]  /*1420*/  NOP ;  /* 0x0000000000007918 */ /* 0x000fde0000000000 */
[----:B------:R-:W-:-:S03]  /*1430*/  NOP ;  /* 0x0000000000007918 */ /* 0x000fc60000000000 */
[----:B0-----:R-:W1:Y:S01]  /*1440*/  F2F.F32.F64 R2, R6 ;  /* 0x0000000600027310 */ /* 0x001e620000301000 */
[----:B------:R-:W-:Y:S02]  /*1450*/  IMAD.MOV.U32 R3, RZ, RZ, 0x80 ;  /* 0x00000080ff037424 */ /* 0x000fe400078e00ff */
[----:B-1----:R-:W-:-:S05]  /*1460*/  @!P0 FMUL R2, R2, 1.175494350822287508e-38 ;  /* 0x0080000002028820 */ /* 0x002fca0000400000 */
        /* <DEDUP_REMOVED lines=15> */
.L_x_329:
[----:B------:R-:W-:-:S04]  /*1560*/  SHF.R.U32.HI R2, RZ, 0x18, R2 ;  /* 0x00000018ff027819 */ /* 0x000fc80000011602 */
[----:B------:R-:W-:-:S07]  /*1570*/  LOP3.LUT R3, R3, 0x80, R2, 0xf8, !PT ;  /* 0x0000008003037812 */ /* 0x000fce00078ef802 */
.L_x_328:
[----:B------:R-:W-:Y:S05]  /*1580*/  BSYNC.RECONVERGENT B0 ;  /* 0x0000000000007941 */ /* 0x000fea0003800200 */
.L_x_327:
[----:B------:R-:W-:Y:S02]  /*1590*/  LOP3.LUT R3, R3, 0xffff, RZ, 0xc0, !PT ;  /* 0x0000ffff03037812 */ /* 0x000fe400078ec0ff */
[----:B------:R-:W-:Y:S02]  /*15a0*/  LOP3.LUT R10, R10, 0xffff, RZ, 0xc0, !PT ;  /* 0x0000ffff0a0a7812 */ /* 0x000fe400078ec0ff */
[----:B------:R-:W-:Y:S02]  /*15b0*/  LEA R2, P0, R0, UR28, 0x2 ;  /* 0x0000001c00027c11 */ /* 0x000fe4000f8010ff */
[----:B------:R-:W-:Y:S02]  /*15c0*/  LOP3.LUT R8, R8, 0xffff, RZ, 0xc0, !PT ;  /* 0x0000ffff08087812 */ /* 0x000fe400078ec0ff */
        /* <DEDUP_REMOVED lines=16> */
.L_x_331:
        /* <DEDUP_REMOVED lines=11> */
.L_x_7452:


//--------------------- .text._ZN2at6native55_GLOBAL__N__de093ff9_22_ForeachBinaryOpList_cu_a911ec4325multi_tensor_apply_kernelINS1_18TensorListMetadataILi2EEENS1_11CopyFunctorIN3c1015Float8_e5m2fnuzEiLi2ELi1ELi1EEEJNS0_4CopyIS7_iEEEEEvT_T0_DpT1_ --------------------------
	.section	.text._ZN2at6native55_GLOBAL__N__de093ff9_22_ForeachBinaryOpList_cu_a911ec4325multi_tensor_apply_kernelINS1_18TensorListMetadataILi2EEENS1_11CopyFunctorIN3c1015Float8_e5m2fnuzEiLi2ELi1ELi1EEEJNS0_4CopyIS7_iEEEEEvT_T0_DpT1_,"ax",@progbits
	.align	128
.text._ZN2at6native55_GLOBAL__N__de093ff9_22_ForeachBinaryOpList_cu_a911ec4325multi_tensor_apply_kernelINS1_18TensorListMetadataILi2EEENS1_11CopyFunctorIN3c1015Float8_e5m2fnuzEiLi2ELi1ELi1EEEJNS0_4CopyIS7_iEEEEEvT_T0_DpT1_:
        .type           _ZN2at6native55_GLOBAL__N__de093ff9_22_ForeachBinaryOpList_cu_a911ec4325multi_tensor_apply_kernelINS1_18TensorListMetadataILi2EEENS1_11CopyFunctorIN3c1015Float8_e5m2fnuzEiLi2ELi1ELi1EEEJNS0_4CopyIS7_iEEEEEvT_T0_DpT1_,@function
        .size           _ZN2at6native55_GLOBAL__N__de093ff9_22_ForeachBinaryOpList_cu_a911ec4325multi_tensor_apply_kernelINS1_18TensorListMetadataILi2EEENS1_11CopyFunctorIN3c1015Float8_e5m2fnuzEiLi2ELi1ELi1EEEJNS0_4CopyIS7_iEEEEEvT_T0_DpT1_,(.L_x_7453 - _ZN2at6native55_GLOBAL__N__de093ff9_22_ForeachBinaryOpList_cu_a911ec4325multi_tensor_apply_kernelINS1_18TensorListMetadataILi2EEENS1_11CopyFunctorIN3c1015Float8_e5m2fnuzEiLi2ELi1ELi1EEEJNS0_4CopyIS7_iEEEEEvT_T0_DpT1_)
        .other          _ZN2at6native55_GLOBAL__N__de093ff9_22_ForeachBinaryOpList_cu_a911ec4325multi_tensor_apply_kernelINS1_18TensorListMetadataILi2EEENS1_11CopyFunctorIN3c1015Float8_e5m2fnuzEiLi2ELi1ELi1EEEJNS0_4CopyIS7_iEEEEEvT_T0_DpT1_,@"STO_CUDA_ENTRY STV_DEFAULT"
_ZN2at6native55_GLOBAL__N__de093ff9_22_ForeachBinaryOpList_cu_a911ec4325multi_tensor_apply_kernelINS1_18TensorListMetadataILi2EEENS1_11CopyFunctorIN3c1015Float8_e5m2fnuzEiLi2ELi1ELi1EEEJNS0_4CopyIS7_iEEEEEvT_T0_DpT1_:
        /* <DEDUP_REMOVED lines=57> */
.L_x_346:
[----:B------:R-:W-:Y:S01]  /*0390*/  ISETP.GE.U32.AND P0, PT, R10, UR25, PT ;  /* 0x000000190a007c0c */ /* 0x000fe2000bf06070 */
[----:B0-----:R-:W-:Y:S02]  /*03a0*/  IMAD.U32 R5, RZ, RZ, UR20 ;  /* 0x00000014ff057e24 */ /* 0x001fe4000f8e00ff */
[----:B------:R-:W-:Y:S01]  /*03b0*/  IMAD.U32 R7, RZ, RZ, UR20 ;  /* 0x00000014ff077e24 */ /* 0x000fe2000f8e00ff */
[----:B------:R-:W-:Y:S01]  /*03c0*/  ISETP.GE.U32.AND.EX P0, PT, R13, UR26, PT, P0 ;  /* 0x0000001a0d007c0c */ /* 0x000fe2000bf06100 */
[----:B------:R-:W-:Y:S01]  /*03d0*/  IMAD.MOV.U32 R2, RZ, RZ, R10 ;  /* 0x000000ffff027224 */ /* 0x000fe200078e000a */
[----:B------:R-:W-:Y:S01]  /*03e0*/  LEA R4, P2, R5, R10, 0x1 ;  /* 0x0000000a05047211 */ /* 0x000fe200078408ff */
[----:B------:R-:W-:Y:S02]  /*03f0*/  IMAD.MOV.U32 R3, RZ, RZ, R13 ;  /* 0x000000ffff037224 */ /* 0x000fe400078e000d */
[----:B------:R-:W-:Y:S01]  /*0400*/  IMAD.U32 R6, RZ, RZ, UR20 ;  /* 0x00000014ff067e24 */ /* 0x000fe2000f8e00ff */
[----:B------:R-:W-:Y:S01]  /*0410*/  ISETP.GE.U32.AND P1, PT, R4, UR25, PT ;  /* 0x0000001904007c0c */ /* 0x000fe2000bf26070 */
[----:B------:R-:W-:-:S03]  /*0420*/  IMAD.WIDE.U32 R2, R7, 0x3, R2 ;  /* 0x0000000307027825 */ /* 0x000fc600078e0002 */
[----:B------:R-:W-:Y:S02]  /*0430*/  LEA.HI.X R4, R6, R13, RZ, 0x1, P2 ;  /* 0x0000000d06047211 */ /* 0x000fe400010f0cff */
[----:B------:R-:W-:Y:S01]  /*0440*/  ISETP.GE.U32.AND P2, PT, R2, UR25, PT ;  /* 0x0000001902007c0c */ /* 0x000fe2000bf46070 */
[----:B------:R-:W-:Y:S01]  /*0450*/  @!P0 IMAD.MOV.U32 R6, RZ, RZ, R0 ;  /* 0x000000ffff068224 */ /* 0x000fe200078e0000 */
[----:B------:R-:W-:Y:S01]  /*0460*/  IADD3 R2, P4, PT, R10, UR20, RZ ;  /* 0x000000140a027c10 */ /* 0x000fe2000ff9e0ff */
[----:B------:R-:W-:Y:S01]  /*0470*/  @!P0 IMAD.MOV.U32 R7, RZ, RZ, R11 ;  /* 0x000000ffff078224 */ /* 0x000fe200078e000b */
[----:B------:R-:W-:Y:S02]  /*0480*/  ISETP.GE.U32.AND.EX P2, PT, R3, UR26, PT, P2 ;  /* 0x0000001a03007c0c */ /* 0x000fe4000bf46120 */
[----:B------:R-:W-:Y:S01]  /*0490*/  ISETP.GE.U32.AND P3, PT, R2, UR25, PT ;  /* 0x0000001902007c0c */ /* 0x000fe2000bf66070 */
[----:B------:R-:W-:Y:S01]  /*04a0*/  IMAD.X R2, RZ, RZ, R13, P4 ;  /* 0x000000ffff027224 */ /* 0x000fe200020e060d */
[----:B------:R0:W2:Y:S01]  /*04b0*/  @!P0 LDG.E R20, desc[UR18][R6.64] ;  /* 0x0000001206148981 */ /* 0x0000a2000c1e1900 */
[----:B------:R-:W-:-:S03]  /*04c0*/  ISETP.GE.U32.AND.EX P1, PT, R4, UR26, PT, P1 ;  /* 0x0000001a04007c0c */ /* 0x000fc6000bf26110 */
[----:B------:R-:W-:Y:S01]  /*04d0*/  ISETP.GE.U32.AND.EX P3, PT, R2, UR26, PT, P3 ;  /* 0x0000001a02007c0c */ /* 0x000fe2000bf66130 */
[----:B------:R-:W-:Y:S02]  /*04e0*/  IMAD.U32 R3, RZ, RZ, UR20 ;  /* 0x00000014ff037e24 */ /* 0x000fe4000f8e00ff */
[----:B------:R-:W-:Y:S02]  /*04f0*/  IMAD.U32 R9, RZ, RZ, UR20 ;  /* 0x00000014ff097e24 */ /* 0x000fe4000f8e00ff */
[----:B------:R-:W-:Y:S02]  /*0500*/  @!P2 IMAD.MOV.U32 R4, RZ, RZ, R0 ;  /* 0x000000ffff04a224 */ /* 0x000fe400078e0000 */
[----:B------:R-:W-:Y:S02]  /*0510*/  @!P2 IMAD.MOV.U32 R5, RZ, RZ, R11 ;  /* 0x000000ffff05a224 */ /* 0x000fe400078e000b */
[----:B------:R-:W-:Y:S01]  /*0520*/  IMAD.U32 R8, RZ, RZ, UR20 ;  /* 0x00000014ff087e24 */ /* 0x000fe2000f8e00ff */
[----:B------:R-:W-:Y:S01]  /*0530*/  @!P1 LEA R2, P4, R3, R0, 0x3 ;  /* 0x0000000003029211 */ /* 0x000fe200078818ff */
[----:B------:R-:W-:-:S04]  /*0540*/  @!P2 IMAD.WIDE.U32 R4, R9, 0xc, R4 ;  /* 0x0000000c0904a825 */ /* 0x000fc800078e0004 */
[----:B------:R-:W-:Y:S01]  /*0550*/  @!P2 IMAD.MOV.U32 R9, RZ, RZ, RZ ;  /* 0x000000ffff09a224 */ /* 0x000fe200078e00ff */
[----:B------:R-:W-:Y:S01]  /*0560*/  @!P1 LEA.HI.X R3, R8, R11, RZ, 0x3, P4 ;  /* 0x0000000b08039211 */ /* 0x000fe200020f1cff */
[----:B0-----:R-:W-:Y:S02]  /*0570*/  @!P3 IMAD.MOV.U32 R6, RZ, RZ, R12 ;  /* 0x000000ffff06b224 */ /* 0x001fe400078e000c */
[----:B------:R-:W-:Y:S02]  /*0580*/  @!P2 IMAD.IADD R5, R5, 0x1, R9 ;  /* 0x000000010505a824 */ /* 0x000fe400078e0209 */
[----:B------:R-:W-:Y:S01]  /*0590*/  @!P3 IMAD.MOV.U32 R7, RZ, RZ, R15 ;  /* 0x000000ffff07b224 */ /* 0x000fe200078e000f */
[----:B------:R0:W5:Y:S04]  /*05a0*/  @!P1 LDG.E R14, desc[UR18][R2.64] ;  /* 0x00000012020e9981 */ /* 0x000168000c1e1900 */
[----:B------:R0:W5:Y:S04]  /*05b0*/  @!P3 LDG.E R21, desc[UR18][R6.64] ;  /* 0x000000120615b981 */ /* 0x000168000c1e1900 */
[----:B------:R0:W5:Y:S01]  /*05c0*/  @!P2 LDG.E R16, desc[UR18][R4.64] ;  /* 0x000000120410a981 */ /* 0x000162000c1e1900 */
[----:B------:R-:W-:Y:S01]  /*05d0*/  BSSY.RECONVERGENT B0, `(.L_x_333) ;  /* 0x0000015000007945 */ /* 0x000fe20003800200 */
[----:B------:R-:W-:Y:S01]  /*05e0*/  IMAD.MOV.U32 R17, RZ, RZ, 0x80 ;  /* 0x00000080ff117424 */ /* 0x000fe200078e00ff */
[----:B--2---:R-:W-:-:S04]  /*05f0*/  I2FP.F32.S32 R9, R20 ;  /* 0x0000001400097245 */ /* 0x004fc80000201400 */
        /* <DEDUP_REMOVED lines=10> */
.L_x_335:
[----:B------:R-:W-:-:S04]  /*06a0*/  SHF.R.U32.HI R2, RZ, 0x15, R9 ;  /* 0x00000015ff027819 */ /* 0x000fc80000011609 */
[----:B------:R-:W-:-:S04]  /*06b0*/  LOP3.LUT R2, R2, 0x1, RZ, 0xc0, !PT ;  /* 0x0000000102027812 */ /* 0x000fc800078ec0ff */
[----:B------:R-:W-:-:S04]  /*06c0*/  IADD3 R2, PT, PT, R9, 0x88fffff, R2 ;  /* 0x088fffff09027810 */ /* 0x000fc80007ffe002 */
[----:B------:R-:W-:-:S04]  /*06d0*/  SHF.R.U32.HI R2, RZ, 0x15, R2 ;  /* 0x00000015ff027819 */ /* 0x000fc80000011602 */
[----:B------:R-:W-:-:S07]  /*06e0*/  LOP3.LUT R2, R2, 0xff, RZ, 0xc0, !PT ;  /* 0x000000ff02027812 */ /* 0x000fce00078ec0ff */
.L_x_336:
[----:B------:R-:W-:-:S04]  /*06f0*/  SHF.R.U32.HI R3, RZ, 0x18, R9 ;  /* 0x00000018ff037819 */ /* 0x000fc80000011609 */
[----:B------:R-:W-:-:S04]  /*0700*/  LOP3.LUT R2, R2, 0x80, R3, 0xf8, !PT ;  /* 0x0000008002027812 */ /* 0x000fc800078ef803 */
[----:B------:R-:W-:-:S07]  /*0710*/  PRMT R17, R2, 0x7610, R17 ;  /* 0x0000761002117816 */ /* 0x000fce0000000011 */
.L_x_334:
[----:B------:R-:W-:Y:S05]  /*0720*/  BSYNC.RECONVERGENT B0 ;  /* 0x0000000000007941 */ /* 0x000fea0003800200 */
.L_x_333:
[----:B-----5:R-:W-:Y:S01]  /*0730*/  I2FP.F32.S32 R3, R21 ;  /* 0x0000001500037245 */ /* 0x020fe20000201400 */
[----:B------:R-:W-:Y:S01]  /*0740*/  BSSY.RECONVERGENT B0, `(.L_x_337) ;  /* 0x0000013000007945 */ /* 0x000fe20003800200 */
[----:B------:R-:W-:Y:S02]  /*0750*/  IMAD.MOV.U32 R18, RZ, RZ, 0x80 ;  /* 0x00000080ff127424 */ /* 0x000fe400078e00ff */
        /* <DEDUP_REMOVED lines=14> */
.L_x_339:
[----:B------:R-:W-:-:S04]  /*0840*/  SHF.R.U32.HI R3, RZ, 0x18, R3 ;  /* 0x00000018ff037819 */ /* 0x000fc80000011603 */
[----:B------:R-:W-:-:S04]  /*0850*/  LOP3.LUT R2, R2, 0x80, R3, 0xf8, !PT ;  /* 0x0000008002027812 */ /* 0x000fc800078ef803 */
[----:B------:R-:W-:-:S07]  /*0860*/  PRMT R18, R2, 0x7610, R18 ;  /* 0x0000761002127816 */ /* 0x000fce0000000012 */
.L_x_338:
[----:B------:R-:W-:Y:S05]  /*0870*/  BSYNC.RECONVERGENT B0 ;  /* 0x0000000000007941 */ /* 0x000fea0003800200 */
.L_x_337:
[----:B------:R-:W-:Y:S01]  /*0880*/  I2FP.F32.S32 R3, R14 ;  /* 0x0000000e00037245 */ /* 0x000fe20000201400 */
        /* <DEDUP_REMOVED lines=16> */
.L_x_342:
[----:B------:R-:W-:-:S04]  /*0990*/  SHF.R.U32.HI R3, RZ, 0x18, R3 ;  /* 0x00000018ff037819 */ /* 0x000fc80000011603 */
[----:B------:R-:W-:-:S04]  /*09a0*/  LOP3.LUT R2, R2, 0x80, R3, 0xf8, !PT ;  /* 0x0000008002027812 */ /* 0x000fc800078ef803 */
[----:B------:R-:W-:-:S07]  /*09b0*/  PRMT R19, R2, 0x7610, R19 ;  /* 0x0000761002137816 */ /* 0x000fce0000000013 */
.L_x_341:
[----:B------:R-:W-:Y:S05]  /*09c0*/  BSYNC.RECONVERGENT B0 ;  /* 0x0000000000007941 */ /* 0x000fea0003800200 */
.L_x_340:
        /* <DEDUP_REMOVED lines=17> */
.L_x_345:
[----:B------:R-:W-:-:S04]  /*0ae0*/  SHF.R.U32.HI R3, RZ, 0x18, R3 ;  /* 0x00000018ff037819 */ /* 0x000fc80000011603 */
[----:B------:R-:W-:-:S04]  /*0af0*/  LOP3.LUT R2, R2, 0x80, R3, 0xf8, !PT ;  /* 0x0000008002027812 */ /* 0x000fc800078ef803 */
[----:B------:R-:W-:-:S07]  /*0b00*/  PRMT R22, R2, 0x7610, R22 ;  /* 0x0000761002167816 */ /* 0x000fce0000000016 */
.L_x_344:
[----:B------:R-:W-:Y:S05]  /*0b10*/  BSYNC.RECONVERGENT B0 ;  /* 0x0000000000007941 */ /* 0x000fea0003800200 */
.L_x_343:
        /* <DEDUP_REMOVED lines=24> */
.L_x_332:
        /* <DEDUP_REMOVED lines=8> */
.L_x_360:
[----:B------:R-:W-:-:S04]  /*0d20*/  LEA R4, P0, R0, UR15, 0x4 ;  /* 0x0000000f00047c11 */ /* 0x000fc8000f8020ff */
[----:B------:R-:W-:-:S06]  /*0d30*/  LEA.HI.X R5, R0, UR6, R3, 0x4, P0 ;  /* 0x0000000600057c11 */ /* 0x000fcc00080f2403 */
[----:B------:R-:W2:Y:S01]  /*0d40*/  LDG.E.128 R4, desc[UR18][R4.64] ;  /* 0x0000001204047981 */ /* 0x000ea2000c1e1d00 */
[----:B------:R-:W-:Y:S01]  /*0d50*/  BSSY.RECONVERGENT B0, `(.L_x_347) ;  /* 0x0000015000007945 */ /* 0x000fe20003800200 */
[----:B------:R-:W-:Y:S01]  /*0d60*/  IMAD.MOV.U32 R2, RZ, RZ, 0x80 ;  /* 0x00000080ff027424 */ /* 0x000fe200078e00ff */
[----:B--2---:R-:W-:-:S04]  /*0d70*/  I2FP.F32.S32 R9, R4 ;  /* 0x0000000400097245 */ /* 0x004fc80000201400 */
        /* <DEDUP_REMOVED lines=10> */
.L_x_349:
[----:B------:R-:W-:-:S04]  /*0e20*/  SHF.R.U32.HI R2, RZ, 0x15, R9 ;  /* 0x00000015ff027819 */ /* 0x000fc80000011609 */
[----:B------:R-:W-:-:S04]  /*0e30*/  LOP3.LUT R2, R2, 0x1, RZ, 0xc0, !PT ;  /* 0x0000000102027812 */ /* 0x000fc800078ec0ff */
[----:B------:R-:W-:-:S04]  /*0e40*/  IADD3 R2, PT, PT, R9, 0x88fffff, R2 ;  /* 0x088fffff09027810 */ /* 0x000fc80007ffe002 */
[----:B------:R-:W-:-:S04]  /*0e50*/  SHF.R.U32.HI R2, RZ, 0x15, R2 ;  /* 0x00000015ff027819 */ /* 0x000fc80000011602 */
[----:B------:R-:W-:-:S07]  /*0e60*/  LOP3.LUT R4, R2, 0xff, RZ, 0xc0, !PT ;  /* 0x000000ff02047812 */ /* 0x000fce00078ec0ff */
.L_x_350:
[----:B------:R-:W-:-:S04]  /*0e70*/  SHF.R.U32.HI R9, RZ, 0x18, R9 ;  /* 0x00000018ff097819 */ /* 0x000fc80000011609 */
[----:B------:R-:W-:-:S04]  /*0e80*/  LOP3.LUT R4, R4, 0x80, R9, 0xf8, !PT ;  /* 0x0000008004047812 */ /* 0x000fc800078ef809 */
[----:B------:R-:W-:-:S07]  /*0e90*/  PRMT R2, R4, 0x7610, R2 ;  /* 0x0000761004027816 */ /* 0x000fce0000000002 */
.L_x_348:
[----:B0-----:R-:W-:Y:S05]  /*0ea0*/  BSYNC.RECONVERGENT B0 ;  /* 0x0000000000007941 */ /* 0x001fea0003800200 */
.L_x_347:
        /* <DEDUP_REMOVED lines=18> */
.L_x_353:
[----:B------:R-:W-:-:S04]  /*0fd0*/  SHF.R.U32.HI R5, RZ, 0x18, R9 ;  /* 0x00000018ff057819 */ /* 0x000fc80000011609 */
[----:B------:R-:W-:-:S07]  /*0fe0*/  LOP3.LUT R4, R4, 0x80, R5, 0xf8, !PT ;  /* 0x0000008004047812 */ /* 0x000fce00078ef805 */
.L_x_352:
[----:B------:R-:W-:Y:S05]  /*0ff0*/  BSYNC.RECONVERGENT B0 ;  /* 0x0000000000007941 */ /* 0x000fea0003800200 */
.L_x_351:
        /* <DEDUP_REMOVED lines=18> */
.L_x_356:
[----:B------:R-:W-:-:S04]  /*1120*/  SHF.R.U32.HI R6, RZ, 0x18, R8 ;  /* 0x00000018ff067819 */ /* 0x000fc80000011608 */
[----:B------:R-:W-:-:S07]  /*1130*/  LOP3.LUT R5, R5, 0x80, R6, 0xf8, !PT ;  /* 0x0000008005057812 */ /* 0x000fce00078ef806 */
.L_x_355:
[----:B------:R-:W-:Y:S05]  /*1140*/  BSYNC.RECONVERGENT B0 ;  /* 0x0000000000007941 */ /* 0x000fea0003800200 */
.L_x_354:
        /* <DEDUP_REMOVED lines=18> */
.L_x_359:
[----:B------:R-:W-:-:S04]  /*1270*/  SHF.R.U32.HI R7, RZ, 0x18, R9 ;  /* 0x00000018ff077819 */ /* 0x000fc80000011609 */
[----:B------:R-:W-:-:S07]  /*1280*/  LOP3.LUT R6, R6, 0x80, R7, 0xf8, !PT ;  /* 0x0000008006067812 */ /* 0x000fce00078ef807 */
.L_x_358:
[----:B------:R-:W-:Y:S05]  /*1290*/  BSYNC.RECONVERGENT B0 ;  /* 0x0000000000007941 */ /* 0x000fea0003800200 */
.L_x_357:
        /* <DEDUP_REMOVED lines=20> */
.L_x_361:
        /* <DEDUP_REMOVED lines=10> */
.L_x_7453:


//--------------------- .text._ZN2at6native55_GLOBAL__N__de093ff9_22_ForeachBinaryOpList_cu_a911ec4325multi_tensor_apply_kernelINS1_18TensorListMetadataILi2EEENS1_11CopyFunctorIN3c1015Float8_e5m2fnuzEsLi2ELi1ELi1EEEJNS0_4CopyIS7_sEEEEEvT_T0_DpT1_ --------------------------
	.section	.text._ZN2at6native55_GLOBAL__N__de093ff9_22_ForeachBinaryOpList_cu_a911ec4325multi_tensor_apply_kernelINS1_18TensorListMetadataILi2EEENS1_11CopyFunctorIN3c1015Float8_e5m2fnuzEsLi2ELi1ELi1EEEJNS0_4CopyIS7_sEEEEEvT_T0_DpT1_,"ax",@progbits
	.align	128
.text._ZN2at6native55_GLOBAL__N__de093ff9_22_ForeachBinaryOpList_cu_a911ec4325multi_tensor_apply_kernelINS1_18TensorListMetadataILi2EEENS1_11CopyFunctorIN3c1015Float8_e5m2fnuzEsLi2ELi1ELi1EEEJNS0_4CopyIS7_sEEEEEvT_T0_DpT1_:
        .type           _ZN2at6native55_GLOBAL__N__de093ff9_22_ForeachBinaryOpList_cu_a911ec4325multi_tensor_apply_kernelINS1_18TensorListMetadataILi2EEENS1_11CopyFunctorIN3c1015Float8_e5m2fnuzEsLi2ELi1ELi1EEEJNS0_4CopyIS7_sEEEEEvT_T0_DpT1_,@function
        .size           _ZN2at6native55_GLOBAL__N__de093ff9_22_ForeachBinaryOpList_cu_a911ec4325multi_tensor_apply_kernelINS1_18TensorListMetadataILi2EEENS1_11CopyFunctorIN3c1015Float8_e5m2fnuzEsLi2ELi1ELi1EEEJNS0_4CopyIS7_sEEEEEvT_T0_DpT1_,(.L_x_7454 - _ZN2at6native55_GLOBAL__N__de093ff9_22_ForeachBinaryOpList_cu_a911ec4325multi_tensor_apply_kernelINS1_18TensorListMetadataILi2EEENS1_11CopyFunctorIN3c1015Float8_e5m2fnuzEsLi2ELi1ELi1EEEJNS0_4CopyIS7_sEEEEEvT_T0_DpT1_)
        .other          _ZN2at6native55_GLOBAL__N__de093ff9_22_ForeachBinaryOpList_cu_a911ec4325multi_tensor_apply_kernelINS1_18TensorListMetadataILi2EEENS1_11CopyFunctorIN3c1015Float8_e5m2fnuzEsLi2ELi1ELi1EEEJNS0_4CopyIS7_sEEEEEvT_T0_DpT1_,@"STO_CUDA_ENTRY STV_DEFAULT"
_ZN2at6native55_GLOBAL__N__de093ff9_22_ForeachBinaryOpList_cu_a911ec4325multi_tensor_apply_kernelINS1_18TensorListMetadataILi2EEENS1_11CopyFunctorIN3c1015Float8_e5m2fnuzEsLi2ELi1ELi1EEEJNS0_4CopyIS7_sEEEEEvT_T0_DpT1_:
        /* <DEDUP_REMOVED lines=57> */
.L_x_376:
[----:B------:R-:W-:Y:S01]  /*0390*/  ISETP.GE.U32.AND P0, PT, R0, UR25, PT ;  /* 0x0000001900007c0c */ /* 0x000fe2000bf06070 */
[----:B0-----:R-:W-:Y:S02]  /*03a0*/  IMAD.U32 R3, RZ, RZ, UR20 ;  /* 0x00000014ff037e24 */ /* 0x001fe4000f8e00ff */
[----:B------:R-:W-:Y:S01]  /*03b0*/  IMAD.U32 R5, RZ, RZ, UR20 ;  /* 0x00000014ff057e24 */ /* 0x000fe2000f8e00ff */
[----:B------:R-:W-:Y:S01]  /*03c0*/  ISETP.GE.U32.AND.EX P0, PT, R13, UR26, PT, P0 ;  /* 0x0000001a0d007c0c */ /* 0x000fe2000bf06100 */
[----:B------:R-:W-:Y:S01]  /*03d0*/  IMAD.MOV.U32 R2, RZ, RZ, R0 ;  /* 0x000000ffff027224 */ /* 0x000fe200078e0000 */
[----:B------:R-:W-:Y:S01]  /*03e0*/  LEA R4, P3, R3, R0, 0x1 ;  /* 0x0000000003047211 */ /* 0x000fe200078608ff */
[----:B------:R-:W-:-:S03]  /*03f0*/  IMAD.MOV.U32 R3, RZ, RZ, R13 ;  /* 0x000000ffff037224 */ /* 0x000fc600078e000d */
[----:B------:R-:W-:Y:S01]  /*0400*/  ISETP.GE.U32.AND P1, PT, R4, UR25, PT ;  /* 0x0000001904007c0c */ /* 0x000fe2000bf26070 */
[----:B------:R-:W-:-:S04]  /*0410*/  IMAD.WIDE.U32 R2, R5, 0x3, R2 ;  /* 0x0000000305027825 */ /* 0x000fc800078e0002 */
[----:B------:R-:W-:Y:S02]  /*0420*/  IMAD.U32 R4, RZ, RZ, UR20 ;  /* 0x00000014ff047e24 */ /* 0x000fe4000f8e00ff */
[----:B------:R-:W2:Y:S01]  /*0430*/  @!P0 LDG.E.U16 R14, desc[UR18][R10.64] ;  /* 0x000000120a0e8981 */ /* 0x000ea2000c1e1500 */
[----:B------:R-:W-:Y:S01]  /*0440*/  UMOV UR6, URZ ;  /* 0x000000ff00067c82 */ /* 0x000fe20008000000 */
[----:B------:R-:W-:Y:S01]  /*0450*/  ISETP.GE.U32.AND P2, PT, R2, UR25, PT ;  /* 0x0000001902007c0c */ /* 0x000fe2000bf46070 */
[----:B------:R-:W-:Y:S01]  /*0460*/  IMAD.U32 R7, RZ, RZ, UR20 ;  /* 0x00000014ff077e24 */ /* 0x000fe2000f8e00ff */
[----:B------:R-:W-:Y:S01]  /*0470*/  LEA.HI.X R2, R4, R13, RZ, 0x1, P3 ;  /* 0x0000000d04027211 */ /* 0x000fe200018f0cff */
[----:B------:R-:W-:Y:S01]  /*0480*/  VIADD R4, R3, UR6 ;  /* 0x0000000603047c36 */ /* 0x000fe20008000000 */
[----:B------:R-:W-:Y:S02]  /*0490*/  IADD3 R3, P4, PT, R0, UR20, RZ ;  /* 0x0000001400037c10 */ /* 0x000fe4000ff9e0ff */
[----:B------:R-:W-:-:S02]  /*04a0*/  ISETP.GE.U32.AND.EX P1, PT, R2, UR26, PT, P1 ;  /* 0x0000001a02007c0c */ /* 0x000fc4000bf26110 */
[----:B------:R-:W-:Y:S01]  /*04b0*/  ISETP.GE.U32.AND.EX P2, PT, R4, UR26, PT, P2 ;  /* 0x0000001a04007c0c */ /* 0x000fe2000bf46120 */
[----:B------:R-:W-:Y:S01]  /*04c0*/  IMAD.X R2, RZ, RZ, R13, P4 ;  /* 0x000000ffff027224 */ /* 0x000fe200020e060d */
[----:B------:R-:W-:-:S04]  /*04d0*/  ISETP.GE.U32.AND P3, PT, R3, UR25, PT ;  /* 0x0000001903007c0c */ /* 0x000fc8000bf66070 */
[----:B------:R-:W-:-:S05]  /*04e0*/  ISETP.GE.U32.AND.EX P3, PT, R2, UR26, PT, P3 ;  /* 0x0000001a02007c0c */ /* 0x000fca000bf66130 */
        /* <DEDUP_REMOVED lines=14> */
[----:B------:R-:W-:Y:S01]  /*05d0*/  IMAD.MOV.U32 R19, RZ, RZ, 0x80 ;  /* 0x00000080ff137424 */ /* 0x000fe200078e00ff */
[----:B--2---:R-:W1:Y:S02]  /*05e0*/  I2F.S16 R9, R14 ;  /* 0x0000000e00097306 */ /* 0x004e640000101400 */
[----:B-1----:R-:W-:-:S04]  /*05f0*/  LOP3.LUT R8, R9, 0x7fffffff, RZ, 0xc0, !PT ;  /* 0x7fffffff09087812 */ /* 0x002fc800078ec0ff */
        /* <DEDUP_REMOVED lines=9> */
.L_x_365:
[----:B------:R-:W-:-:S04]  /*0690*/  SHF.R.U32.HI R2, RZ, 0x15, R9 ;  /* 0x00000015ff027819 */ /* 0x000fc80000011609 */
[----:B------:R-:W-:-:S04]  /*06a0*/  LOP3.LUT R2, R2, 0x1, RZ, 0xc0, !PT ;  /* 0x0000000102027812 */ /* 0x000fc800078ec0ff */
[----:B------:R-:W-:-:S04]  /*06b0*/  IADD3 R2, PT, PT, R9, 0x88fffff, R2 ;  /* 0x088fffff09027810 */ /* 0x000fc80007ffe002 */
[----:B------:R-:W-:-:S04]  /*06c0*/  SHF.R.U32.HI R2, RZ, 0x15, R2 ;  /* 0x00000015ff027819 */ /* 0x000fc80000011602 */
[----:B------:R-:W-:-:S07]  /*06d0*/  LOP3.LUT R2, R2, 0xff, RZ, 0xc0, !PT ;  /* 0x000000ff02027812 */ /* 0x000fce00078ec0ff */
.L_x_366:
[----:B------:R-:W-:-:S04]  /*06e0*/  SHF.R.U32.HI R3, RZ, 0x18, R9 ;  /* 0x00000018ff037819 */ /* 0x000fc80000011609 */
[----:B------:R-:W-:-:S04]  /*06f0*/  LOP3.LUT R2, R2, 0x80, R3, 0xf8, !PT ;  /* 0x0000008002027812 */ /* 0x000fc800078ef803 */
[----:B------:R-:W-:-:S07]  /*0700*/  PRMT R19, R2, 0x7610, R19 ;  /* 0x0000761002137816 */ /* 0x000fce0000000013 */
.L_x_364:
[----:B------:R-:W-:Y:S05]  /*0710*/  BSYNC.RECONVERGENT B0 ;  /* 0x0000000000007941 */ /* 0x000fea0003800200 */
.L_x_363:
[----:B-----5:R-:W0:Y:S01]  /*0720*/  I2F.S16 R3, R16 ;  /* 0x0000001000037306 */ /* 0x020e220000101400 */
        /* <DEDUP_REMOVED lines=16> */
.L_x_369:
[----:B------:R-:W-:-:S04]  /*0830*/  SHF.R.U32.HI R3, RZ, 0x18, R3 ;  /* 0x00000018ff037819 */ /* 0x000fc80000011603 */
[----:B------:R-:W-:-:S04]  /*0840*/  LOP3.LUT R2, R2, 0x80, R3, 0xf8, !PT ;  /* 0x0000008002027812 */ /* 0x000fc800078ef803 */
[----:B------:R-:W-:-:S07]  /*0850*/  PRMT R20, R2, 0x7610, R20 ;  /* 0x0000761002147816 */ /* 0x000fce0000000014 */
.L_x_368:
[----:B------:R-:W-:Y:S05]  /*0860*/  BSYNC.RECONVERGENT B0 ;  /* 0x0000000000007941 */ /* 0x000fea0003800200 */
.L_x_367:
[----:B------:R-:W0:Y:S01]  /*0870*/  I2F.S16 R3, R17 ;  /* 0x0000001100037306 */ /* 0x000e220000101400 */
        /* <DEDUP_REMOVED lines=16> */
.L_x_372:
[----:B------:R-:W-:-:S04]  /*0980*/  SHF.R.U32.HI R3, RZ, 0x18, R3 ;  /* 0x00000018ff037819 */ /* 0x000fc80000011603 */
[----:B------:R-:W-:-:S04]  /*0990*/  LOP3.LUT R2, R2, 0x80, R3, 0xf8, !PT ;  /* 0x0000008002027812 */ /* 0x000fc800078ef803 */
[----:B------:R-:W-:-:S07]  /*09a0*/  PRMT R21, R2, 0x7610, R21 ;  /* 0x0000761002157816 */ /* 0x000fce0000000015 */
.L_x_371:
[----:B------:R-:W-:Y:S05]  /*09b0*/  BSYNC.RECONVERGENT B0 ;  /* 0x0000000000007941 */ /* 0x000fea0003800200 */
.L_x_370:
        /* <DEDUP_REMOVED lines=17> */
.L_x_375:
[----:B------:R-:W-:-:S04]  /*0ad0*/  SHF.R.U32.HI R3, RZ, 0x18, R3 ;  /* 0x00000018ff037819 */ /* 0x000fc80000011603 */
[----:B------:R-:W-:-:S04]  /*0ae0*/  LOP3.LUT R2, R2, 0x80, R3, 0xf8, !PT ;  /* 0x0000008002027812 */ /* 0x000fc800078ef803 */
[----:B------:R-:W-:-:S07]  /*0af0*/  PRMT R22, R2, 0x7610, R22 ;  /* 0x0000761002167816 */ /* 0x000fce0000000016 */
.L_x_374:
[----:B------:R-:W-:Y:S05]  /*0b00*/  BSYNC.RECONVERGENT B0 ;  /* 0x0000000000007941 */ /* 0x000fea0003800200 */
.L_x_373:
        /* <DEDUP_REMOVED lines=20> */
.L_x_362:
        /* <DEDUP_REMOVED lines=8> */
.L_x_390:
[----:B------:R-:W-:-:S04]  /*0cd0*/  LEA R2, P0, R0, UR15, 0x3 ;  /* 0x0000000f00027c11 */ /* 0x000fc8000f8018ff */
[----:B------:R-:W-:-:S06]  /*0ce0*/  LEA.HI.X R3, R0, UR6, R5, 0x3, P0 ;  /* 0x0000000600037c11 */ /* 0x000fcc00080f1c05 */
[----:B------:R-:W2:Y:S01]  /*0cf0*/  LDG.E.64 R2, desc[UR18][R2.64] ;  /* 0x0000001202027981 */ /* 0x000ea2000c1e1b00 */
[----:B------:R-:W-:Y:S01]  /*0d00*/  BSSY.RECONVERGENT B0, `(.L_x_377) ;  /* 0x0000015000007945 */ /* 0x000fe20003800200 */
[----:B------:R-:W-:Y:S01]  /*0d10*/  IMAD.MOV.U32 R4, RZ, RZ, 0x80 ;  /* 0x00000080ff047424 */ /* 0x000fe200078e00ff */
[----:B--2---:R-:W1:Y:S02]  /*0d20*/  I2F.S16 R7, R2 ;  /* 0x0000000200077306 */ /* 0x004e640000101400 */
        /* <DEDUP_REMOVED lines=10> */
.L_x_379:
[----:B------:R-:W-:-:S04]  /*0dd0*/  SHF.R.U32.HI R4, RZ, 0x15, R7 ;  /* 0x00000015ff047819 */ /* 0x000fc80000011607 */
[----:B------:R-:W-:-:S04]  /*0de0*/  LOP3.LUT R4, R4, 0x1, RZ, 0xc0, !PT ;  /* 0x0000000104047812 */ /* 0x000fc800078ec0ff */
[----:B------:R-:W-:-:S04]  /*0df0*/  IADD3 R4, PT, PT, R7, 0x88fffff, R4 ;  /* 0x088fffff07047810 */ /* 0x000fc80007ffe004 */
[----:B------:R-:W-:-:S04]  /*0e00*/  SHF.R.U32.HI R4, RZ, 0x15, R4 ;  /* 0x00000015ff047819 */ /* 0x000fc80000011604 */
[----:B------:R-:W-:-:S07]  /*0e10*/  LOP3.LUT R6, R4, 0xff, RZ, 0xc0, !PT ;  /* 0x000000ff04067812 */ /* 0x000fce00078ec0ff */
.L_x_380:
[----:B------:R-:W-:-:S04]  /*0e20*/  SHF.R.U32.HI R7, RZ, 0x18, R7 ;  /* 0x00000018ff077819 */ /* 0x000fc80000011607 */
[----:B------:R-:W-:-:S04]  /*0e30*/  LOP3.LUT R6, R6, 0x80, R7, 0xf8, !PT ;  /* 0x0000008006067812 */ /* 0x000fc800078ef807 */
[----:B------:R-:W-:-:S07]  /*0e40*/  PRMT R4, R6, 0x7610, R4 ;  /* 0x0000761006047816 */ /* 0x000fce0000000004 */
.L_x_378:
[----:B0-----:R-:W-:Y:S05]  /*0e50*/  BSYNC.RECONVERGENT B0 ;  /* 0x0000000000007941 */ /* 0x001fea0003800200 */
.L_x_377:
[----:B------:R-:W0:Y:S01]  /*0e60*/  I2F.S16 R7, R2.H1 ;  /* 0x1000000200077306 */ /* 0x000e220000101400 */
        /* <DEDUP_REMOVED lines=16> */
.L_x_383:
[----:B------:R-:W-:-:S04]  /*0f70*/  SHF.R.U32.HI R7, RZ, 0x18, R7 ;  /* 0x00000018ff077819 */ /* 0x000fc80000011607 */
[----:B------:R-:W-:-:S04]  /*0f80*/  LOP3.LUT R2, R2, 0x80, R7, 0xf8, !PT ;  /* 0x0000008002027812 */ /* 0x000fc800078ef807 */
[----:B------:R-:W-:-:S07]  /*0f90*/  PRMT R6, R2, 0x7610, R6 ;  /* 0x0000761002067816 */ /* 0x000fce0000000006 */
.L_x_382:
[----:B------:R-:W-:Y:S05]  /*0fa0*/  BSYNC.RECONVERGENT B0 ;  /* 0x0000000000007941 */ /* 0x000fea0003800200 */
.L_x_381:
        /* <DEDUP_REMOVED lines=18> */
.L_x_386:
[----:B------:R-:W-:-:S04]  /*10d0*/  SHF.R.U32.HI R7, RZ, 0x18, R9 ;  /* 0x00000018ff077819 */ /* 0x000fc80000011609 */
[----:B------:R-:W-:-:S07]  /*10e0*/  LOP3.LUT R2, R2, 0x80, R7, 0xf8, !PT ;  /* 0x0000008002027812 */ /* 0x000fce00078ef807 */
.L_x_385:
[----:B------:R-:W-:Y:S05]  /*10f0*/  BSYNC.RECONVERGENT B0 ;  /* 0x0000000000007941 */ /* 0x000fea0003800200 */
.L_x_384:
        /* <DEDUP_REMOVED lines=17> */
.L_x_389:
[----:B------:R-:W-:-:S04]  /*1210*/  SHF.R.U32.HI R8, RZ, 0x18, R8 ;  /* 0x00000018ff087819 */ /* 0x000fc80000011608 */
[----:B------:R-:W-:-:S04]  /*1220*/  LOP3.LUT R3, R3, 0x80, R8, 0xf8, !PT ;  /* 0x0000008003037812 */ /* 0x000fc800078ef808 */
[----:B------:R-:W-:-:S07]  /*1230*/  PRMT R7, R3, 0x7610, R7 ;  /* 0x0000761003077816 */ /* 0x000fce0000000007 */
.L_x_388:
[----:B------:R-:W-:Y:S05]  /*1240*/  BSYNC.RECONVERGENT B0 ;  /* 0x0000000000007941 */ /* 0x000fea0003800200 */
.L_x_387:
[----:B------:R-:W-:Y:S02]  /*1250*/  LOP3.LUT R7, R7, 0xffff, RZ, 0xc0, !PT ;  /* 0x0000ffff07077812 */ /* 0x000fe400078ec0ff */
[----:B------:R-:W-:Y:S02]  /*1260*/  LOP3.LUT R2, R2, 0xffff, RZ, 0xc0, !PT ;  /* 0x0000ffff02027812 */ /* 0x000fe400078ec0ff */
[----:B------:R-:W-:Y:S02]  /*1270*/  LOP3.LUT R6, R6, 0xffff, RZ, 0xc0, !PT ;  /* 0x0000ffff06067812 */ /* 0x000fe400078ec0ff */
[----:B------:R-:W-:Y:S02]  /*1280*/  LOP3.LUT R3, R4, 0xffff, RZ, 0xc0, !PT ;  /* 0x0000ffff04037812 */ /* 0x000fe400078ec0ff */
[----:B------:R-:W-:Y:S02]  /*1290*/  PRMT R7, R2, 0x3340, R7 ;  /* 0x0000334002077816 */ /* 0x000fe40000000007 */
[----:B------:R-:W-:-:S02]  /*12a0*/  LEA R2, P0, R0, UR28, 0x2 ;  /* 0x0000001c00027c11 */ /* 0x000fc4000f8010ff */
[----:B------:R-:W-:Y:S02]  /*12b0*/  PRMT R6, R3, 0x3340, R6 ;  /* 0x0000334003067816 */ /* 0x000fe40000000006 */
[C---:B------:R-:W-:Y:S02]  /*12c0*/  LEA.HI.X R3, R0.reuse, UR29, R5, 0x2, P0 ;  /* 0x0000001d00037c11 */ /* 0x040fe400080f1405 */
        /* <DEDUP_REMOVED lines=12> */
.L_x_391:
        /* <DEDUP_REMOVED lines=15> */
.L_x_7454:


//--------------------- .text._ZN2at6native55_GLOBAL__N__de093ff9_22_ForeachBinaryOpList_cu_a911ec4325multi_tensor_apply_kernelINS1_18TensorListMetadataILi2EEENS1_11CopyFunctorIN3c1015Float8_e5m2fnuzElLi2ELi1ELi1EEEJNS0_4CopyIS7_lEEEEEvT_T0_DpT1_ --------------------------
	.section	.text._ZN2at6native55_GLOBAL__N__de093ff9_22_ForeachBinaryOpList_cu_a911ec4325multi_tensor_apply_kernelINS1_18TensorListMetadataILi2EEENS1_11CopyFunctorIN3c1015Float8_e5m2fnuzElLi2ELi1ELi1EEEJNS0_4CopyIS7_lEEEEEvT_T0_DpT1_,"ax",@progbits
	.align	128
.text._ZN2at6native55_GLOBAL__N__de093ff9_22_ForeachBinaryOpList_cu_a911ec4325multi_tensor_apply_kernelINS1_18TensorListMetadataILi2EEENS1_11CopyFunctorIN3c1015Float8_e5m2fnuzElLi2ELi1ELi1EEEJNS0_4CopyIS7_lEEEEEvT_T0_DpT1_:
        .type           _ZN2at6native55_GLOBAL__N__de093ff9_22_ForeachBinaryOpList_cu_a911ec4325multi_tensor_apply_kernelINS1_18TensorListMetadataILi2EEENS1_11CopyFunctorIN3c1015Float8_e5m2fnuzElLi2ELi1ELi1EEEJNS0_4CopyIS7_lEEEEEvT_T0_DpT1_,@function
        .size           _ZN2at6native55_GLOBAL__N__de093ff9_22_ForeachBinaryOpList_cu_a911ec4325multi_tensor_apply_kernelINS1_18TensorListMetadataILi2EEENS1_11CopyFunctorIN3c1015Float8_e5m2fnuzElLi2ELi1ELi1EEEJNS0_4CopyIS7_lEEEEEvT_T0_DpT1_,(.L_x_7455 - _ZN2at6native55_GLOBAL__N__de093ff9_22_ForeachBinaryOpList_cu_a911ec4325multi_tensor_apply_kernelINS1_18TensorListMetadataILi2EEENS1_11CopyFunctorIN3c1015Float8_e5m2fnuzElLi2ELi1ELi1EEEJNS0_4CopyIS7_lEEEEEvT_T0_DpT1_)
        .other          _ZN2at6native55_GLOBAL__N__de093ff9_22_ForeachBinaryOpList_cu_a911ec4325multi_tensor_apply_kernelINS1_18TensorListMetadataILi2EEENS1_11CopyFunctorIN3c1015Float8_e5m2fnuzElLi2ELi1ELi1EEEJNS0_4CopyIS7_lEEEEEvT_T0_DpT1_,@"STO_CUDA_ENTRY STV_DEFAULT"
_ZN2at6native55_GLOBAL__N__de093ff9_22_ForeachBinaryOpList_cu_a911ec4325multi_tensor_apply_kernelINS1_18TensorListMetadataILi2EEENS1_11CopyFunctorIN3c1015Float8_e5m2fnuzElLi2ELi1ELi1EEEJNS0_4CopyIS7_lEEEEEvT_T0_DpT1_:
        /* <DEDUP_REMOVED lines=57> */
.L_x_406:
[----:B0-----:R-:W-:Y:S01]  /*0390*/  IMAD.U32 R11, RZ, RZ, UR20 ;  /* 0x00000014ff0b7e24 */ /* 0x001fe2000f8e00ff */
[----:B------:R-:W-:Y:S01]  /*03a0*/  ISETP.GE.U32.AND P0, PT, R0, UR25, PT ;  /* 0x0000001900007c0c */ /* 0x000fe2000bf06070 */
[----:B------:R-:W-:Y:S01]  /*03b0*/  IMAD.U32 R13, RZ, RZ, UR20 ;  /* 0x00000014ff0d7e24 */ /* 0x000fe2000f8e00ff */
[----:B------:R-:W-:Y:S01]  /*03c0*/  UMOV UR6, URZ ;  /* 0x000000ff00067c82 */ /* 0x000fe20008000000 */
[----:B------:R-:W-:Y:S01]  /*03d0*/  IMAD.MOV.U32 R10, RZ, RZ, R0 ;  /* 0x000000ffff0a7224 */ /* 0x000fe200078e0000 */
[----:B------:R-:W-:Y:S01]  /*03e0*/  LEA R12, P2, R11, R0, 0x1 ;  /* 0x000000000b0c7211 */ /* 0x000fe200078408ff */
[----:B------:R-:W-:Y:S01]  /*03f0*/  IMAD.MOV.U32 R11, RZ, RZ, R21 ;  /* 0x000000ffff0b7224 */ /* 0x000fe200078e0015 */
[----:B------:R-:W-:Y:S01]  /*0400*/  ISETP.GE.U32.AND.EX P0, PT, R21, UR26, PT, P0 ;  /* 0x0000001a15007c0c */ /* 0x000fe2000bf06100 */
[----:B------:R-:W-:Y:S01]  /*0410*/  IMAD.U32 R14, RZ, RZ, UR20 ;  /* 0x00000014ff0e7e24 */ /* 0x000fe2000f8e00ff */
[----:B------:R-:W-:Y:S01]  /*0420*/  ISETP.GE.U32.AND P1, PT, R12, UR25, PT ;  /* 0x000000190c007c0c */ /* 0x000fe2000bf26070 */
[----:B------:R-:W-:-:S03]  /*0430*/  IMAD.WIDE.U32 R10, R13, 0x3, R10 ;  /* 0x000000030d0a7825 */ /* 0x000fc600078e000a */
[----:B------:R-:W-:Y:S02]  /*0440*/  LEA.HI.X R12, R14, R21, RZ, 0x1, P2 ;  /* 0x000000150e0c7211 */ /* 0x000fe400010f0cff */
[----:B------:R-:W-:Y:S01]  /*0450*/  ISETP.GE.U32.AND P2, PT, R10, UR25, PT ;  /* 0x000000190a007c0c */ /* 0x000fe2000bf46070 */
[----:B------:R-:W-:Y:S01]  /*0460*/  VIADD R10, R11, UR6 ;  /* 0x000000060b0a7c36 */ /* 0x000fe20008000000 */
[----:B------:R-:W-:Y:S02]  /*0470*/  IADD3 R11, P4, PT, R0, UR20, RZ ;  /* 0x00000014000b7c10 */ /* 0x000fe4000ff9e0ff */
[----:B------:R-:W-:Y:S01]  /*0480*/  ISETP.GE.U32.AND.EX P1, PT, R12, UR26, PT, P1 ;  /* 0x0000001a0c007c0c */ /* 0x000fe2000bf26110 */
[----:B------:R-:W2:Y:S01]  /*0490*/  @!P0 LDG.E.64 R4, desc[UR18][R18.64] ;  /* 0x0000001212048981 */ /* 0x000ea2000c1e1b00 */
[----:B------:R-:W-:Y:S01]  /*04a0*/  ISETP.GE.U32.AND.EX P2, PT, R10, UR26, PT, P2 ;  /* 0x0000001a0a007c0c */ /* 0x000fe2000bf46120 */
[----:B------:R-:W-:Y:S01]  /*04b0*/  IMAD.X R10, RZ, RZ, R21, P4 ;  /* 0x000000ffff0a7224 */ /* 0x000fe200020e0615 */
[----:B------:R-:W-:Y:S01]  /*04c0*/  ISETP.GE.U32.AND P3, PT, R11, UR25, PT ;  /* 0x000000190b007c0c */ /* 0x000fe2000bf66070 */
[----:B------:R-:W-:-:S03]  /*04d0*/  IMAD.U32 R11, RZ, RZ, UR20 ;  /* 0x00000014ff0b7e24 */ /* 0x000fc6000f8e00ff */
[----:B------:R-:W-:Y:S01]  /*04e0*/  ISETP.GE.U32.AND.EX P3, PT, R10, UR26, PT, P3 ;  /* 0x0000001a0a007c0c */ /* 0x000fe2000bf66130 */
[----:B------:R-:W-:Y:S02]  /*04f0*/  IMAD.U32 R15, RZ, RZ, UR20 ;  /* 0x00000014ff0f7e24 */ /* 0x000fe4000f8e00ff */
[----:B------:R-:W-:Y:S02]  /*0500*/  IMAD.U32 R12, RZ, RZ, UR20 ;  /* 0x00000014ff0c7e24 */ /* 0x000fe4000f8e00ff */
[----:B------:R-:W-:Y:S02]  /*0510*/  @!P1 LEA R10, P4, R11, R18, 0x4 ;  /* 0x000000120b0a9211 */ /* 0x000fe400078820ff */
[----:B------:R-:W-:Y:S02]  /*0520*/  @!P2 IMAD.WIDE.U32 R14, R15, 0x18, R18 ;  /* 0x000000180f0ea825 */ /* 0x000fe400078e0012 */
[----:B------:R-:W-:Y:S02]  /*0530*/  @!P1 LEA.HI.X R11, R12, R19, RZ, 0x4, P4 ;  /* 0x000000130c0b9211 */ /* 0x000fe400020f24ff */
[----:B------:R-:W-:-:S02]  /*0540*/  @!P2 VIADD R15, R15, UR6 ;  /* 0x000000060f0fac36 */ /* 0x000fc40008000000 */
[----:B------:R-:W-:Y:S01]  /*0550*/  @!P3 IMAD.MOV.U32 R12, RZ, RZ, R20 ;  /* 0x000000ffff0cb224 */ /* 0x000fe200078e0014 */
[----:B------:R0:W5:Y:S01]  /*0560*/  @!P1 LDG.E.64 R6, desc[UR18][R10.64] ;  /* 0x000000120a069981 */ /* 0x000162000c1e1b00 */
[----:B------:R-:W-:-:S03]  /*0570*/  @!P3 IMAD.MOV.U32 R13, RZ, RZ, R23 ;  /* 0x000000ffff0db224 */ /* 0x000fc600078e0017 */
[----:B------:R0:W5:Y:S04]  /*0580*/  @!P2 LDG.E.64 R8, desc[UR18][R14.64] ;  /* 0x000000120e08a981 */ /* 0x000168000c1e1b00 */
[----:B------:R0:W5:Y:S01]  /*0590*/  @!P3 LDG.E.64 R2, desc[UR18][R12.64] ;  /* 0x000000120c02b981 */ /* 0x000162000c1e1b00 */
[----:B------:R-:W-:Y:S01]  /*05a0*/  BSSY.RECONVERGENT B0, `(.L_x_393) ;  /* 0x0000015000007945 */ /* 0x000fe20003800200 */
[----:B------:R-:W-:Y:S01]  /*05b0*/  IMAD.MOV.U32 R22, RZ, RZ, 0x80 ;  /* 0x00000080ff167424 */ /* 0x000fe200078e00ff */
[----:B--2---:R-:W1:Y:S02]  /*05c0*/  I2F.S64 R17, R4 ;  /* 0x0000000400117312 */ /* 0x004e640000301400 */
        /* <DEDUP_REMOVED lines=10> */
.L_x_395:
[----:B------:R-:W-:-:S04]  /*0670*/  SHF.R.U32.HI R10, RZ, 0x15, R17 ;  /* 0x00000015ff0a7819 */ /* 0x000fc80000011611 */
[----:B------:R-:W-:-:S04]  /*0680*/  LOP3.LUT R10, R10, 0x1, RZ, 0xc0, !PT ;  /* 0x000000010a0a7812 */ /* 0x000fc800078ec0ff */
[----:B------:R-:W-:-:S04]  /*0690*/  IADD3 R10, PT, PT, R17, 0x88fffff, R10 ;  /* 0x088fffff110a7810 */ /* 0x000fc80007ffe00a */
[----:B------:R-:W-:-:S04]  /*06a0*/  SHF.R.U32.HI R10, RZ, 0x15, R10 ;  /* 0x00000015ff0a7819 */ /* 0x000fc8000001160a */
[----:B------:R-:W-:-:S07]  /*06b0*/  LOP3.LUT R10, R10, 0xff, RZ, 0xc0, !PT ;  /* 0x000000ff0a0a7812 */ /* 0x000fce00078ec0ff */
.L_x_396:
[----:B------:R-:W-:-:S04]  /*06c0*/  SHF.R.U32.HI R11, RZ, 0x18, R17 ;  /* 0x00000018ff0b7819 */ /* 0x000fc80000011611 */
[----:B------:R-:W-:-:S04]  /*06d0*/  LOP3.LUT R10, R10, 0x80, R11, 0xf8, !PT ;  /* 0x000000800a0a7812 */ /* 0x000fc800078ef80b */
[----:B------:R-:W-:-:S07]  /*06e0*/  PRMT R22, R10, 0x7610, R22 ;  /* 0x000076100a167816 */ /* 0x000fce0000000016 */
.L_x_394:
[----:B------:R-:W-:Y:S05]  /*06f0*/  BSYNC.RECONVERGENT B0 ;  /* 0x0000000000007941 */ /* 0x000fea0003800200 */
.L_x_393:
[----:B-----5:R-:W0:Y:S01]  /*0700*/  I2F.S64 R11, R2 ;  /* 0x00000002000b7312 */ /* 0x020e220000301400 */
[----:B------:R-:W-:Y:S01]  /*0710*/  BSSY.RECONVERGENT B0, `(.L_x_397) ;  /* 0x0000013000007945 */ /* 0x000fe20003800200 */
[----:B0-----:R-:W-:Y:S01]  /*0720*/  LOP3.LUT R12, R11, 0x7fffffff, RZ, 0xc0, !PT ;  /* 0x7fffffff0b0c7812 */ /* 0x001fe200078ec0ff */
        /* <DEDUP_REMOVED lines=14> */
.L_x_399:
[----:B------:R-:W-:-:S04]  /*0810*/  SHF.R.U32.HI R11, RZ, 0x18, R11 ;  /* 0x00000018ff0b7819 */ /* 0x000fc8000001160b */
[----:B------:R-:W-:-:S04]  /*0820*/  LOP3.LUT R10, R10, 0x80, R11, 0xf8, !PT ;  /* 0x000000800a0a7812 */ /* 0x000fc800078ef80b */
[----:B------:R-:W-:-:S07]  /*0830*/  PRMT R24, R10, 0x7610, R24 ;  /* 0x000076100a187816 */ /* 0x000fce0000000018 */
.L_x_398:
[----:B------:R-:W-:Y:S05]  /*0840*/  BSYNC.RECONVERGENT B0 ;  /* 0x0000000000007941 */ /* 0x000fea0003800200 */
.L_x_397:
[----:B------:R-:W0:Y:S01]  /*0850*/  I2F.S64 R11, R6 ;  /* 0x00000006000b7312 */ /* 0x000e220000301400 */
        /* <DEDUP_REMOVED lines=16> */
.L_x_402:
[----:B------:R-:W-:-:S04]  /*0960*/  SHF.R.U32.HI R11, RZ, 0x18, R11 ;  /* 0x00000018ff0b7819 */ /* 0x000fc8000001160b */
[----:B------:R-:W-:-:S04]  /*0970*/  LOP3.LUT R10, R10, 0x80, R11, 0xf8, !PT ;  /* 0x000000800a0a7812 */ /* 0x000fc800078ef80b */
[----:B------:R-:W-:-:S07]  /*0980*/  PRMT R25, R10, 0x7610, R25 ;  /* 0x000076100a197816 */ /* 0x000fce0000000019 */
.L_x_401:
[----:B------:R-:W-:Y:S05]  /*0990*/  BSYNC.RECONVERGENT B0 ;  /* 0x0000000000007941 */ /* 0x000fea0003800200 */
.L_x_400:
        /* <DEDUP_REMOVED lines=17> */
.L_x_405:
[----:B------:R-:W-:-:S04]  /*0ab0*/  SHF.R.U32.HI R11, RZ, 0x18, R11 ;  /* 0x00000018ff0b7819 */ /* 0x000fc8000001160b */
[----:B------:R-:W-:-:S04]  /*0ac0*/  LOP3.LUT R10, R10, 0x80, R11, 0xf8, !PT ;  /* 0x000000800a0a7812 */ /* 0x000fc800078ef80b */
[----:B------:R-:W-:-:S07]  /*0ad0*/  PRMT R26, R10, 0x7610, R26 ;  /* 0x000076100a1a7816 */ /* 0x000fce000000001a */
.L_x_404:
[----:B------:R-:W-:Y:S05]  /*0ae0*/  BSYNC.RECONVERGENT B0 ;  /* 0x0000000000007941 */ /* 0x000fea0003800200 */
.L_x_403:
        /* <DEDUP_REMOVED lines=24> */
.L_x_392:
        /* <DEDUP_REMOVED lines=8> */
.L_x_420:
[----:B------:R-:W-:-:S04]  /*0cf0*/  LEA R4, P0, R3, UR15, 0x5 ;  /* 0x0000000f03047c11 */ /* 0x000fc8000f8028ff */
[----:B------:R-:W-:-:S06]  /*0d00*/  LEA.HI.X R5, R3, UR6, R0, 0x5, P0 ;  /* 0x0000000603057c11 */ /* 0x000fcc00080f2c00 */
[----:B------:R-:W2:Y:S01]  /*0d10*/  LDG.E.ENL2.256 R4, R8, desc[UR18][R4.64] ;  /* 0xfe0000120408797e */ /* 0x000ea20008121904 */
[----:B------:R-:W-:Y:S01]  /*0d20*/  BSSY.RECONVERGENT B0, `(.L_x_407) ;  /* 0x0000015000007945 */ /* 0x000fe20003800200 */
[----:B------:R-:W-:Y:S01]  /*0d30*/  IMAD.MOV.U32 R2, RZ, RZ, 0x80 ;  /* 0x00000080ff027424 */ /* 0x000fe200078e00ff */
[----:B--2---:R-:W1:Y:S02]  /*0d40*/  I2F.S64 R9, R8 ;  /* 0x0000000800097312 */ /* 0x004e640000301400 */
        /* <DEDUP_REMOVED lines=10> */
.L_x_409:
[----:B------:R-:W-:-:S04]  /*0df0*/  SHF.R.U32.HI R2, RZ, 0x15, R9 ;  /* 0x00000015ff027819 */ /* 0x000fc80000011609 */
[----:B------:R-:W-:-:S04]  /*0e00*/  LOP3.LUT R2, R2, 0x1, RZ, 0xc0, !PT ;  /* 0x0000000102027812 */ /* 0x000fc800078ec0ff */
[----:B------:R-:W-:-:S04]  /*0e10*/  IADD3 R2, PT, PT, R9, 0x88fffff, R2 ;  /* 0x088fffff09027810 */ /* 0x000fc80007ffe002 */
[----:B------:R-:W-:-:S04]  /*0e20*/  SHF.R.U32.HI R2, RZ, 0x15, R2 ;  /* 0x00000015ff027819 */ /* 0x000fc80000011602 */
[----:B------:R-:W-:-:S07]  /*0e30*/  LOP3.LUT R8, R2, 0xff, RZ, 0xc0, !PT ;  /* 0x000000ff02087812 */ /* 0x000fce00078ec0ff */
.L_x_410:
[----:B------:R-:W-:-:S04]  /*0e40*/  SHF.R.U32.HI R9, RZ, 0x18, R9 ;  /* 0x00000018ff097819 */ /* 0x000fc80000011609 */
[----:B------:R-:W-:-:S04]  /*0e50*/  LOP3.LUT R8, R8, 0x80, R9, 0xf8, !PT ;  /* 0x0000008008087812 */ /* 0x000fc800078ef809 */
[----:B------:R-:W-:-:S07]  /*0e60*/  PRMT R2, R8, 0x7610, R2 ;  /* 0x0000761008027816 */ /* 0x000fce0000000002 */
.L_x_408:
[----:B0-----:R-:W-:Y:S05]  /*0e70*/  BSYNC.RECONVERGENT B0 ;  /* 0x0000000000007941 */ /* 0x001fea0003800200 */
.L_x_407:
        /* <DEDUP_REMOVED lines=18> */
.L_x_413:
[----:B------:R-:W-:-:S04]  /*0fa0*/  SHF.R.U32.HI R9, RZ, 0x18, R11 ;  /* 0x00000018ff097819 */ /* 0x000fc8000001160b */
[----:B------:R-:W-:-:S07]  /*0fb0*/  LOP3.LUT R8, R8, 0x80, R9, 0xf8, !PT ;  /* 0x0000008008087812 */ /* 0x000fce00078ef809 */
.L_x_412:
[----:B------:R-:W-:Y:S05]  /*0fc0*/  BSYNC.RECONVERGENT B0 ;  /* 0x0000000000007941 */ /* 0x000fea0003800200 */
.L_x_411:
        /* <DEDUP_REMOVED lines=17> */
.L_x_416:
[----:B------:R-:W-:-:S04]  /*10e0*/  SHF.R.U32.HI R5, RZ, 0x18, R5 ;  /* 0x00000018ff057819 */ /* 0x000fc80000011605 */
[----:B------:R-:W-:-:S04]  /*10f0*/  LOP3.LUT R4, R4, 0x80, R5, 0xf8, !PT ;  /* 0x0000008004047812 */ /* 0x000fc800078ef805 */
[----:B------:R-:W-:-:S07]  /*1100*/  PRMT R9, R4, 0x7610, R9 ;  /* 0x0000761004097816 */ /* 0x000fce0000000009 */
.L_x_415:
[----:B------:R-:W-:Y:S05]  /*1110*/  BSYNC.RECONVERGENT B0 ;  /* 0x0000000000007941 */ /* 0x000fea0003800200 */
.L_x_414:
        /* <DEDUP_REMOVED lines=18> */
.L_x_419:
[----:B------:R-:W-:-:S04]  /*1240*/  SHF.R.U32.HI R5, RZ, 0x18, R7 ;  /* 0x00000018ff057819 */ /* 0x000fc80000011607 */
[----:B------:R-:W-:-:S07]  /*1250*/  LOP3.LUT R4, R4, 0x80, R5, 0xf8, !PT ;  /* 0x0000008004047812 */ /* 0x000fce00078ef805 */
.L_x_418:
[----:B------:R-:W-:Y:S05]  /*1260*/  BSYNC.RECONVERGENT B0 ;  /* 0x0000000000007941 */ /* 0x000fea0003800200 */
.L_x_417:
        /* <DEDUP_REMOVED lines=13> */
[C---:B------:R-:W-:Y:S02]  /*1340*/  LOP3.LUT P0, RZ, R3.reuse, 0xffffc000, RZ, 0xc0, !PT ;  /* 0xffffc00003ff7812 */ /* 0x040fe4000780c0ff */
[----:B------:R-:W-:Y:S02]  /*1350*/  ISETP.LT.U32.AND P1, PT, R2, UR27, PT ;  /* 0x0000001b02007c0c */ /* 0x000fe4000bf21070 */
[----:B------:R-:W-:Y:S02]  /*1360*/  SHF.L.U64.HI R2, R3, 0x2, R0 ;  /* 0x0000000203027819 */ /* 0x000fe40000010200 */
[----:B------:R-:W-:-:S02]  /*1370*/  LOP3.LUT P0, RZ, R0, 0x3fffffff, RZ, 0xc0, P0 ;  /* 0x3fffffff00ff7812 */ /* 0x000fc4000000c0ff */
[----:B------:R-:W-:-:S13]  /*1380*/  ISETP.LT.AND.EX P1, PT, R2, UR16, PT, P1 ;  /* 0x0000001002007c0c */ /* 0x000fda000bf21310 */
[----:B-1----:R-:W-:Y:S05]  /*1390*/  @!P0 BRA P1, `(.L_x_420) ;  /* 0xfffffff800548947 */ /* 0x002fea000083ffff */
[----:B------:R-:W-:Y:S05]  /*13a0*/  EXIT ;  /* 0x000000000000794d */ /* 0x000fea0003800000 */
.L_x_421:
        /* <DEDUP_REMOVED lines=13> */
.L_x_7455:


//--------------------- .text._ZN2at6native55_GLOBAL__N__de093ff9_22_ForeachBinaryOpList_cu_a911ec4325multi_tensor_apply_kernelINS1_18TensorListMetadataILi2EEENS1_11CopyFunctorIN3c1015Float8_e5m2fnuzEaLi2ELi1ELi1EEEJNS0_4CopyIS7_aEEEEEvT_T0_DpT1_ --------------------------
	.section	.text._ZN2at6native55_GLOBAL__N__de093ff9_22_ForeachBinaryOpList_cu_a911ec4325multi_tensor_apply_kernelINS1_18TensorListMetadataILi2EEENS1_11CopyFunctorIN3c1015Float8_e5m2fnuzEaLi2ELi1ELi1EEEJNS0_4CopyIS7_aEEEEEvT_T0_DpT1_,"ax",@progbits
	.align	128
.text._ZN2at6native55_GLOBAL__N__de093ff9_22_ForeachBinaryOpList_cu_a911ec4325multi_tensor_apply_kernelINS1_18TensorListMetadataILi2EEENS1_11CopyFunctorIN3c1015Float8_e5m2fnuzEaLi2ELi1ELi1EEEJNS0_4CopyIS7_aEEEEEvT_T0_DpT1_:
        .type           _ZN2at6native55_GLOBAL__N__de093ff9_22_ForeachBinaryOpList_cu_a911ec4325multi_tensor_apply_kernelINS1_18TensorListMetadataILi2EEENS1_11CopyFunctorIN3c1015Float8_e5m2fnuzEaLi2ELi1ELi1EEEJNS0_4CopyIS7_aEEEEEvT_T0_DpT1_,@function
        .size           _ZN2at6native55_GLOBAL__N__de093ff9_22_ForeachBinaryOpList_cu_a911ec4325multi_tensor_apply_kernelINS1_18TensorListMetadataILi2EEENS1_11CopyFunctorIN3c1015Float8_e5m2fnuzEaLi2ELi1ELi1EEEJNS0_4CopyIS7_aEEEEEvT_T0_DpT1_,(.L_x_7456 - _ZN2at6native55_GLOBAL__N__de093ff9_22_ForeachBinaryOpList_cu_a911ec4325multi_tensor_apply_kernelINS1_18TensorListMetadataILi2EEENS1_11CopyFunctorIN3c1015Float8_e5m2fnuzEaLi2ELi1ELi1EEEJNS0_4CopyIS7_aEEEEEvT_T0_DpT1_)
        .other          _ZN2at6native55_GLOBAL__N__de093ff9_22_ForeachBinaryOpList_cu_a911ec4325multi_tensor_apply_kernelINS1_18TensorListMetadataILi2EEENS1_11CopyFunctorIN3c1015Float8_e5m2fnuzEaLi2ELi1ELi1EEEJNS0_4CopyIS7_aEEEEEvT_T0_DpT1_,@"STO_CUDA_ENTRY STV_DEFAULT"
_ZN2at6native55_GLOBAL__N__de093ff9_22_ForeachBinaryOpList_cu_a911ec4325multi_tensor_apply_kernelINS1_18TensorListMetadataILi2EEENS1_11CopyFunctorIN3c1015Float8_e5m2fnuzEaLi2ELi1ELi1EEEJNS0_4CopyIS7_aEEEEEvT_T0_DpT1_:
        /* <DEDUP_REMOVED lines=50> */
.L_x_436:
        /* <DEDUP_REMOVED lines=45> */
.L_x_425:
[----:B------:R-:W-:-:S04]  /*05f0*/  SHF.R.U32.HI R7, RZ, 0x15, R14 ;  /* 0x00000015ff077819 */ /* 0x000fc8000001160e */
[----:B------:R-:W-:-:S04]  /*0600*/  LOP3.LUT R7, R7, 0x1, RZ, 0xc0, !PT ;  /* 0x0000000107077812 */ /* 0x000fc800078ec0ff */
[----:B------:R-:W-:-:S04]  /*0610*/  IADD3 R7, PT, PT, R14, 0x88fffff, R7 ;  /* 0x088fffff0e077810 */ /* 0x000fc80007ffe007 */
[----:B------:R-:W-:-:S04]  /*0620*/  SHF.R.U32.HI R7, RZ, 0x15, R7 ;  /* 0x00000015ff077819 */ /* 0x000fc80000011607 */
[----:B------:R-:W-:-:S07]  /*0630*/  LOP3.LUT R8, R7, 0xff, RZ, 0xc0, !PT ;  /* 0x000000ff07087812 */ /* 0x000fce00078ec0ff */
.L_x_426:
[----:B------:R-:W-:-:S04]  /*0640*/  SHF.R.U32.HI R7, RZ, 0x18, R14 ;  /* 0x00000018ff077819 */ /* 0x000fc8000001160e */
[----:B------:R-:W-:-:S07]  /*0650*/  LOP3.LUT R7, R8, 0x80, R7, 0xf8, !PT ;  /* 0x0000008008077812 */ /* 0x000fce00078ef807 */
.L_x_424:
[----:B------:R-:W-:Y:S05]  /*0660*/  BSYNC.RECONVERGENT B0 ;  /* 0x0000000000007941 */ /* 0x000fea0003800200 */
.L_x_423:
        /* <DEDUP_REMOVED lines=18> */
.L_x_429:
[----:B------:R-:W-:-:S04]  /*0790*/  SHF.R.U32.HI R9, RZ, 0x18, R11 ;  /* 0x00000018ff097819 */ /* 0x000fc8000001160b */
[----:B------:R-:W-:-:S07]  /*07a0*/  LOP3.LUT R8, R8, 0x80, R9, 0xf8, !PT ;  /* 0x0000008008087812 */ /* 0x000fce00078ef809 */
.L_x_428:
[----:B------:R-:W-:Y:S05]  /*07b0*/  BSYNC.RECONVERGENT B0 ;  /* 0x0000000000007941 */ /* 0x000fea0003800200 */
.L_x_427:
        /* <DEDUP_REMOVED lines=18> */
.L_x_432:
[----:B------:R-:W-:-:S04]  /*08e0*/  SHF.R.U32.HI R10, RZ, 0x18, R12 ;  /* 0x00000018ff0a7819 */ /* 0x000fc8000001160c */
[----:B------:R-:W-:-:S07]  /*08f0*/  LOP3.LUT R9, R9, 0x80, R10, 0xf8, !PT ;  /* 0x0000008009097812 */ /* 0x000fce00078ef80a */
.L_x_431:
[----:B------:R-:W-:Y:S05]  /*0900*/  BSYNC.RECONVERGENT B0 ;  /* 0x0000000000007941 */ /* 0x000fea0003800200 */
.L_x_430:
        /* <DEDUP_REMOVED lines=17> */
.L_x_435:
[----:B------:R-:W-:-:S04]  /*0a20*/  SHF.R.U32.HI R11, RZ, 0x18, R11 ;  /* 0x00000018ff0b7819 */ /* 0x000fc8000001160b */
[----:B------:R-:W-:-:S04]  /*0a30*/  LOP3.LUT R10, R10, 0x80, R11, 0xf8, !PT ;  /* 0x000000800a0a7812 */ /* 0x000fc800078ef80b */
[----:B------:R-:W-:-:S07]  /*0a40*/  PRMT R18, R10, 0x7610, R18 ;  /* 0x000076100a127816 */ /* 0x000fce0000000012 */
.L_x_434:
[----:B------:R-:W-:Y:S05]  /*0a50*/  BSYNC.RECONVERGENT B0 ;  /* 0x0000000000007941 */ /* 0x000fea0003800200 */
.L_x_433:
        /* <DEDUP_REMOVED lines=20> */
.L_x_422:
[----:B------:R-:W0:Y:S02]  /*0ba0*/  S2R R0, SR_TID.X ;  /* 0x0000000000007919 */ /* 0x000e240000002100 */
[----:B0-----:R-:W-:-:S03]  /*0bb0*/  IMAD.WIDE.U32 R2, R0, 0x4, RZ ;  /* 0x0000000400027825 */ /* 0x001fc600078e00ff */
[----:B------:R-:W-:-:S04]  /*0bc0*/  ISETP.GE.U32.AND P0, PT, R2, UR29, PT ;  /* 0x0000001d02007c0c */ /* 0x000fc8000bf06070 */
[----:B------:R-:W-:-:S13]  /*0bd0*/  ISETP.GE.AND.EX P0, PT, R3, UR15, PT, P0 ;  /* 0x0000000f03007c0c */ /* 0x000fda000bf06300 */
[----:B------:R-:W-:Y:S05]  /*0be0*/  @P0 EXIT ;  /* 0x000000000000094d */ /* 0x000fea0003800000 */
[----:B------:R-:W-:Y:S01]  /*0bf0*/  IMAD.MOV.U32 R3, RZ, RZ, RZ ;  /* 0x000000ffff037224 */ /* 0x000fe200078e00ff */
[----:B------:R-:W0:Y:S06]  /*0c00*/  LDCU UR4, c[0x0][0x360] ;  /* 0x00006c00ff0477ac */ /* 0x000e2c0008000800 */
.L_x_450:
        /* <DEDUP_REMOVED lines=21> */
.L_x_439:
[----:B------:R-:W-:-:S04]  /*0d60*/  SHF.R.U32.HI R5, RZ, 0x15, R12 ;  /* 0x00000015ff057819 */ /* 0x000fc8000001160c */
[----:B------:R-:W-:-:S04]  /*0d70*/  LOP3.LUT R5, R5, 0x1, RZ, 0xc0, !PT ;  /* 0x0000000105057812 */ /* 0x000fc800078ec0ff */
[----:B------:R-:W-:-:S04]  /*0d80*/  IADD3 R5, PT, PT, R12, 0x88fffff, R5 ;  /* 0x088fffff0c057810 */ /* 0x000fc80007ffe005 */
[----:B------:R-:W-:-:S04]  /*0d90*/  SHF.R.U32.HI R5, RZ, 0x15, R5 ;  /* 0x00000015ff057819 */ /* 0x000fc80000011605 */
[----:B------:R-:W-:-:S07]  /*0da0*/  LOP3.LUT R6, R5, 0xff, RZ, 0xc0, !PT ;  /* 0x000000ff05067812 */ /* 0x000fce00078ec0ff */
.L_x_440:
[----:B------:R-:W-:-:S04]  /*0db0*/  SHF.R.U32.HI R5, RZ, 0x18, R12 ;  /* 0x00000018ff057819 */ /* 0x000fc8000001160c */
[----:B------:R-:W-:-:S07]  /*0dc0*/  LOP3.LUT R5, R6, 0x80, R5, 0xf8, !PT ;  /* 0x0000008006057812 */ /* 0x000fce00078ef805 */
.L_x_438:
[----:B0-----:R-:W-:Y:S05]  /*0dd0*/  BSYNC.RECONVERGENT B0 ;  /* 0x0000000000007941 */ /* 0x001fea0003800200 */
.L_x_437:
        /* <DEDUP_REMOVED lines=18> */
.L_x_443:
[----:B------:R-:W-:-:S04]  /*0f00*/  SHF.R.U32.HI R9, RZ, 0x18, R11 ;  /* 0x00000018ff097819 */ /* 0x000fc8000001160b */
[----:B------:R-:W-:-:S07]  /*0f10*/  LOP3.LUT R6, R6, 0x80, R9, 0xf8, !PT ;  /* 0x0000008006067812 */ /* 0x000fce00078ef809 */
.L_x_442:
[----:B------:R-:W-:Y:S05]  /*0f20*/  BSYNC.RECONVERGENT B0 ;  /* 0x0000000000007941 */ /* 0x000fea0003800200 */
.L_x_441:
        /* <DEDUP_REMOVED lines=17> */
.L_x_446:
[----:B------:R-:W-:-:S04]  /*1040*/  SHF.R.U32.HI R8, RZ, 0x18, R12 ;  /* 0x00000018ff087819 */ /* 0x000fc8000001160c */
[----:B------:R-:W-:-:S07]  /*1050*/  LOP3.LUT R8, R7, 0x80, R8, 0xf8, !PT ;  /* 0x0000008007087812 */ /* 0x000fce00078ef808 */
.L_x_445:
[----:B------:R-:W-:Y:S05]  /*1060*/  BSYNC.RECONVERGENT B0 ;  /* 0x0000000000007941 */ /* 0x000fea0003800200 */
.L_x_444:
        /* <DEDUP_REMOVED lines=17> */
.L_x_449:
[----:B------:R-:W-:-:S04]  /*1180*/  SHF.R.U32.HI R7, RZ, 0x18, R9 ;  /* 0x00000018ff077819 */ /* 0x000fc80000011609 */
[----:B------:R-:W-:-:S07]  /*1190*/  LOP3.LUT R7, R4, 0x80, R7, 0xf8, !PT ;  /* 0x0000008004077812 */ /* 0x000fce00078ef807 */
.L_x_448:
[----:B------:R-:W-:Y:S05]  /*11a0*/  BSYNC.RECONVERGENT B0 ;  /* 0x0000000000007941 */ /* 0x000fea0003800200 */
.L_x_447:
        /* <DEDUP_REMOVED lines=20> */
.L_x_451:
        /* <DEDUP_REMOVED lines=9> */
.L_x_7456:


//--------------------- .text._ZN2at6native55_GLOBAL__N__de093ff9_22_ForeachBinaryOpList_cu_a911ec4325multi_tensor_apply_kernelINS1_18TensorListMetadataILi2EEENS1_11CopyFunctorIN3c1015Float8_e5m2fnuzEhLi2ELi1ELi1EEEJNS0_4CopyIS7_hEEEEEvT_T0_DpT1_ --------------------------
	.section	.text._ZN2at6native55_GLOBAL__N__de093ff9_22_ForeachBinaryOpList_cu_a911ec4325multi_tensor_apply_kernelINS1_18TensorListMetadataILi2EEENS1_11CopyFunctorIN3c1015Float8_e5m2fnuzEhLi2ELi1ELi1EEEJNS0_4CopyIS7_hEEEEEvT_T0_DpT1_,"ax",@progbits
	.align	128
.text._ZN2at6native55_GLOBAL__N__de093ff9_22_ForeachBinaryOpList_cu_a911ec4325multi_tensor_apply_kernelINS1_18TensorListMetadataILi2EEENS1_11CopyFunctorIN3c1015Float8_e5m2fnuzEhLi2ELi1ELi1EEEJNS0_4CopyIS7_hEEEEEvT_T0_DpT1_:
        .type           _ZN2at6native55_GLOBAL__N__de093ff9_22_ForeachBinaryOpList_cu_a911ec4325multi_tensor_apply_kernelINS1_18TensorListMetadataILi2EEENS1_11CopyFunctorIN3c1015Float8_e5m2fnuzEhLi2ELi1ELi1EEEJNS0_4CopyIS7_hEEEEEvT_T0_DpT1_,@function
        .size           _ZN2at6native55_GLOBAL__N__de093ff9_22_ForeachBinaryOpList_cu_a911ec4325multi_tensor_apply_kernelINS1_18TensorListMetadataILi2EEENS1_11CopyFunctorIN3c1015Float8_e5m2fnuzEhLi2ELi1ELi1EEEJNS0_4CopyIS7_hEEEEEvT_T0_DpT1_,(.L_x_7457 - _ZN2at6native55_GLOBAL__N__de093ff9_22_ForeachBinaryOpList_cu_a911ec4325multi_tensor_apply_kernelINS1_18TensorListMetadataILi2EEENS1_11CopyFunctorIN3c1015Float8_e5m2fnuzEhLi2ELi1ELi1EEEJNS0_4CopyIS7_hEEEEEvT_T0_DpT1_)
        .other          _ZN2at6native55_GLOBAL__N__de093ff9_22_ForeachBinaryOpList_cu_a911ec4325multi_tensor_apply_kernelINS1_18TensorListMetadataILi2EEENS1_11CopyFunctorIN3c1015Float8_e5m2fnuzEhLi2ELi1ELi1EEEJNS0_4CopyIS7_hEEEEEvT_T0_DpT1_,@"STO_CUDA_ENTRY STV_DEFAULT"
_ZN2at6native55_GLOBAL__N__de093ff9_22_ForeachBinaryOpList_cu_a911ec4325multi_tensor_apply_kernelINS1_18TensorListMetadataILi2EEENS1_11CopyFunctorIN3c1015Float8_e5m2fnuzEhLi2ELi1ELi1EEEJNS0_4CopyIS7_hEEEEEvT_T0_DpT1_:
        /* <DEDUP_REMOVED lines=50> */
.L_x_463:
[C---:B------:R-:W-:Y:S01]  /*0320*/  ISETP.GE.U32.AND P0, PT, R0.reuse, UR27, PT ;  /* 0x0000001b00007c0c */ /* 0x040fe2000bf06070 */
[----:B0-----:R-:W-:Y:S01]  /*0330*/  IMAD.U32 R9, RZ, RZ, UR17 ;  /* 0x00000011ff097e24 */ /* 0x001fe2000f8e00ff */
[----:B------:R-:W-:Y:S01]  /*0340*/  IADD3 R8, P2, PT, R0, UR17, RZ ;  /* 0x0000001100087c10 */ /* 0x000fe2000ff5e0ff */
[----:B------:R-:W-:Y:S01]  /*0350*/  IMAD.MOV.U32 R6, RZ, RZ, R0 ;  /* 0x000000ffff067224 */ /* 0x000fe200078e0000 */
[----:B------:R-:W-:Y:S01]  /*0360*/  ISETP.GE.U32.AND.EX P0, PT, R3, UR28, PT, P0 ;  /* 0x0000001c03007c0c */ /* 0x000fe2000bf06100 */
[--C-:B------:R-:W-:Y:S01]  /*0370*/  IMAD.MOV.U32 R7, RZ, RZ, R3.reuse ;  /* 0x000000ffff077224 */ /* 0x100fe200078e0003 */
[----:B------:R-:W-:Y:S01]  /*0380*/  UMOV UR6, URZ ;  /* 0x000000ff00067c82 */ /* 0x000fe20008000000 */
[----:B------:R-:W-:Y:S01]  /*0390*/  ISETP.GE.U32.AND P1, PT, R8, UR27, PT ;  /* 0x0000001b08007c0c */ /* 0x000fe2000bf26070 */
[----:B------:R-:W-:Y:S02]  /*03a0*/  IMAD.X R11, RZ, RZ, R3, P2 ;  /* 0x000000ffff0b7224 */ /* 0x000fe400010e0603 */
[----:B------:R-:W-:-:S03]  /*03b0*/  IMAD.WIDE.U32 R6, R9, 0x3, R6 ;  /* 0x0000000309067825 */ /* 0x000fc600078e0006 */
[----:B------:R-:W-:Y:S01]  /*03c0*/  ISETP.GE.U32.AND.EX P1, PT, R11, UR28, PT, P1 ;  /* 0x0000001c0b007c0c */ /* 0x000fe2000bf26110 */
[----:B------:R-:W-:Y:S01]  /*03d0*/  VIADD R8, R7, UR6 ;  /* 0x0000000607087c36 */ /* 0x000fe20008000000 */
[----:B------:R-:W-:Y:S01]  /*03e0*/  ISETP.GE.U32.AND P3, PT, R6, UR27, PT ;  /* 0x0000001b06007c0c */ /* 0x000fe2000bf66070 */
[----:B------:R-:W-:Y:S01]  /*03f0*/  IMAD.U32 R10, RZ, RZ, UR17 ;  /* 0x00000011ff0a7e24 */ /* 0x000fe2000f8e00ff */
[----:B------:R-:W-:Y:S02]  /*0400*/  LEA R7, P5, R9, R0, 0x1 ;  /* 0x0000000009077211 */ /* 0x000fe400078a08ff */
[----:B------:R-:W-:Y:S02]  /*0410*/  @!P0 IADD3 R6, P4, PT, R0, UR32, RZ ;  /* 0x0000002000068c10 */ /* 0x000fe4000ff9e0ff */
[----:B------:R-:W-:Y:S02]  /*0420*/  ISETP.GE.U32.AND P2, PT, R7, UR27, PT ;  /* 0x0000001b07007c0c */ /* 0x000fe4000bf46070 */
[----:B------:R-:W-:-:S02]  /*0430*/  @!P0 IADD3.X R7, PT, PT, R3, UR33, RZ, P4, !PT ;  /* 0x0000002103078c10 */ /* 0x000fc4000a7fe4ff */
[----:B------:R-:W-:Y:S02]  /*0440*/  LEA.HI.X R9, R10, R3, RZ, 0x1, P5 ;  /* 0x000000030a097211 */ /* 0x000fe400028f0cff */
[----:B------:R-:W-:Y:S01]  /*0450*/  ISETP.GE.U32.AND.EX P3, PT, R8, UR28, PT, P3 ;  /* 0x0000001c08007c0c */ /* 0x000fe2000bf66130 */
[----:B------:R0:W2:Y:S01]  /*0460*/  @!P0 LDG.E.U8 R18, desc[UR18][R6.64] ;  /* 0x0000001206128981 */ /* 0x0000a2000c1e1100 */
[----:B------:R-:W-:Y:S02]  /*0470*/  ISETP.GE.U32.AND.EX P2, PT, R9, UR28, PT, P2 ;  /* 0x0000001c09007c0c */ /* 0x000fe4000bf46120 */
[----:B------:R-:W-:-:S04]  /*0480*/  @!P1 IADD3 R8, P4, PT, R0, UR8, RZ ;  /* 0x0000000800089c10 */ /* 0x000fc8000ff9e0ff */
[----:B------:R-:W-:-:S05]  /*0490*/  @!P1 IADD3.X R9, PT, PT, R3, UR7, RZ, P4, !PT ;  /* 0x0000000703099c10 */ /* 0x000fca000a7fe4ff */
[C---:B------:R-:W-:Y:S01]  /*04a0*/  @!P3 IADD3 R12, P4, PT, R0.reuse, UR22, RZ ;  /* 0x00000016000cbc10 */ /* 0x040fe2000ff9e0ff */
[----:B------:R1:W5:Y:S01]  /*04b0*/  @!P1 LDG.E.U8 R2, desc[UR18][R8.64] ;  /* 0x0000001208029981 */ /* 0x000362000c1e1100 */
[----:B------:R-:W-:Y:S02]  /*04c0*/  @!P2 IADD3 R10, P5, PT, R0, UR25, RZ ;  /* 0x00000019000aac10 */ /* 0x000fe4000ffbe0ff */
[C---:B------:R-:W-:Y:S02]  /*04d0*/  @!P3 IADD3.X R13, PT, PT, R3.reuse, UR23, RZ, P4, !PT ;  /* 0x00000017030dbc10 */ /* 0x040fe4000a7fe4ff */
[----:B------:R-:W-:-:S03]  /*04e0*/  @!P2 IADD3.X R11, PT, PT, R3, UR26, RZ, P5, !PT ;  /* 0x0000001a030bac10 */ /* 0x000fc6000affe4ff */
[----:B------:R1:W5:Y:S04]  /*04f0*/  @!P3 LDG.E.U8 R5, desc[UR18][R12.64] ;  /* 0x000000120c05b981 */ /* 0x000368000c1e1100 */
[----:B------:R1:W5:Y:S01]  /*0500*/  @!P2 LDG.E.U8 R4, desc[UR18][R10.64] ;  /* 0x000000120a04a981 */ /* 0x000362000c1e1100 */
[----:B------:R-:W-:Y:S01]  /*0510*/  BSSY.RECONVERGENT B0, `(.L_x_453) ;  /* 0x0000013000007945 */ /* 0x000fe20003800200 */
[----:B0-----:R-:W-:Y:S01]  /*0520*/  IMAD.MOV.U32 R6, RZ, RZ, 0x80 ;  /* 0x00000080ff067424 */ /* 0x001fe200078e00ff */
[----:B--2---:R-:W-:-:S04]  /*0530*/  LOP3.LUT R14, R18, 0xffff, RZ, 0xc0, !PT ;  /* 0x0000ffff120e7812 */ /* 0x004fc800078ec0ff */
[----:B------:R-:W-:-:S04]  /*0540*/  I2FP.F32.U32 R7, R14 ;  /* 0x0000000e00077245 */ /* 0x000fc80000201000 */
        /* <DEDUP_REMOVED lines=9> */
.L_x_455:
[----:B------:R-:W-:-:S04]  /*05e0*/  SHF.R.U32.HI R6, RZ, 0x15, R7 ;  /* 0x00000015ff067819 */ /* 0x000fc80000011607 */
[----:B------:R-:W-:-:S04]  /*05f0*/  LOP3.LUT R6, R6, 0x1, RZ, 0xc0, !PT ;  /* 0x0000000106067812 */ /* 0x000fc800078ec0ff */
[----:B------:R-:W-:-:S04]  /*0600*/  IADD3 R6, PT, PT, R7, 0x88fffff, R6 ;  /* 0x088fffff07067810 */ /* 0x000fc80007ffe006 */
[----:B------:R-:W-:-:S04]  /*0610*/  SHF.R.U32.HI R6, RZ, 0x15, R6 ;  /* 0x00000015ff067819 */ /* 0x000fc80000011606 */
[----:B------:R-:W-:-:S07]  /*0620*/  LOP3.LUT R7, R6, 0xff, RZ, 0xc0, !PT ;  /* 0x000000ff06077812 */ /* 0x000fce00078ec0ff */
.L_x_456:
[----:B------:R-:W-:-:S07]  /*0630*/  PRMT R6, R7, 0x7610, R6 ;  /* 0x0000761007067816 */ /* 0x000fce0000000006 */
.L_x_454:
[----:B------:R-:W-:Y:S05]  /*0640*/  BSYNC.RECONVERGENT B0 ;  /* 0x0000000000007941 */ /* 0x000fea0003800200 */
.L_x_453:
[----:B-----5:R-:W-:Y:S01]  /*0650*/  LOP3.LUT R7, R2, 0xffff, RZ, 0xc0, !PT ;  /* 0x0000ffff02077812 */ /* 0x020fe200078ec0ff */
[----:B------:R-:W-:Y:S03]  /*0660*/  BSSY.RECONVERGENT B0, `(.L_x_457) ;  /* 0x0000011000007945 */ /* 0x000fe60003800200 */
[----:B------:R-:W-:Y:S01]  /*0670*/  I2FP.F32.U32 R8, R7 ;  /* 0x0000000700087245 */ /* 0x000fe20000201000 */
        /* <DEDUP_REMOVED lines=15> */
.L_x_458:
[----:B------:R-:W-:Y:S05]  /*0770*/  BSYNC.RECONVERGENT B0 ;  /* 0x0000000000007941 */ /* 0x000fea0003800200 */
.L_x_457:
[----:B------:R-:W-:Y:S01]  /*0780*/  LOP3.LUT R8, R4, 0xffff, RZ, 0xc0, !PT ;  /* 0x0000ffff04087812 */ /* 0x000fe200078ec0ff */
        /* <DEDUP_REMOVED lines=17> */
.L_x_460:
[----:B------:R-:W-:Y:S05]  /*08a0*/  BSYNC.RECONVERGENT B0 ;  /* 0x0000000000007941 */ /* 0x000fea0003800200 */
.L_x_459:
        /* <DEDUP_REMOVED lines=18> */
.L_x_462:
[----:B------:R-:W-:Y:S05]  /*09d0*/  BSYNC.RECONVERGENT B0 ;  /* 0x0000000000007941 */ /* 0x000fea0003800200 */
.L_x_461:
        /* <DEDUP_REMOVED lines=20> */
.L_x_452:
[----:B------:R-:W0:Y:S02]  /*0b20*/  S2R R0, SR_TID.X ;  /* 0x0000000000007919 */ /* 0x000e240000002100 */
[----:B0-----:R-:W-:-:S03]  /*0b30*/  IMAD.WIDE.U32 R2, R0, 0x4, RZ ;  /* 0x0000000400027825 */ /* 0x001fc600078e00ff */
[----:B------:R-:W-:-:S04]  /*0b40*/  ISETP.GE.U32.AND P0, PT, R2, UR29, PT ;  /* 0x0000001d02007c0c */ /* 0x000fc8000bf06070 */
[----:B------:R-:W-:-:S13]  /*0b50*/  ISETP.GE.AND.EX P0, PT, R3, UR15, PT, P0 ;  /* 0x0000000f03007c0c */ /* 0x000fda000bf06300 */
[----:B------:R-:W-:Y:S05]  /*0b60*/  @P0 EXIT ;  /* 0x000000000000094d */ /* 0x000fea0003800000 */
[----:B------:R-:W-:Y:S01]  /*0b70*/  IMAD.MOV.U32 R3, RZ, RZ, RZ ;  /* 0x000000ffff037224 */ /* 0x000fe200078e00ff */
[----:B------:R-:W0:Y:S06]  /*0b80*/  LDCU UR4, c[0x0][0x360] ;  /* 0x00006c00ff0477ac */ /* 0x000e2c0008000800 */
.L_x_474:
[C---:B------:R-:W-:Y:S01]  /*0b90*/  IMAD.SHL.U32 R2, R0.reuse, 0x4, RZ ;  /* 0x0000000400027824 */ /* 0x040fe200078e00ff */
[----:B------:R-:W-:-:S04]  /*0ba0*/  SHF.L.U64.HI R8, R0, 0x2, R3 ;  /* 0x0000000200087819 */ /* 0x000fc80000010203 */
[----:B------:R-:W-:-:S04]  /*0bb0*/  IADD3 R6, P0, PT, R2, UR32, RZ ;  /* 0x0000002002067c10 */ /* 0x000fc8000ff1e0ff */
[----:B------:R-:W-:-:S05]  /*0bc0*/  IADD3.X R7, PT, PT, R8, UR33, RZ, P0, !PT ;  /* 0x0000002108077c10 */ /* 0x000fca00087fe4ff */
[----:B------:R-:W2:Y:S01]  /*0bd0*/  LDG.E R6, desc[UR18][R6.64] ;  /* 0x0000001206067981 */ /* 0x000ea2000c1e1900 */
[----:B------:R-:W-:Y:S01]  /*0be0*/  BSSY.RECONVERGENT B0, `(.L_x_464) ;  /* 0x0000016000007945 */ /* 0x000fe20003800200 */
[----:B------:R-:W-:Y:S01]  /*0bf0*/  IMAD.MOV.U32 R5, RZ, RZ, 0x80 ;  /* 0x00000080ff057424 */ /* 0x000fe200078e00ff */
[C---:B--2---:R-:W-:Y:S02]  /*0c00*/  PRMT R4, R6.reuse, 0x7770, RZ ;  /* 0x0000777006047816 */ /* 0x044fe400000000ff */
[C---:B------:R-:W-:Y:S02]  /*0c10*/  PRMT R9, R6.reuse, 0x7772, RZ ;  /* 0x0000777206097816 */ /* 0x040fe400000000ff */
[----:B------:R-:W-:Y:S02]  /*0c20*/  I2FP.F32.U32 R12, R4 ;  /* 0x00000004000c7245 */ /* 0x000fe40000201000 */
[----:B------:R-:W-:Y:S02]  /*0c30*/  PRMT R4, R6, 0x7773, RZ ;  /* 0x0000777306047816 */ /* 0x000fe400000000ff */
[----:B------:R-:W-:-:S02]  /*0c40*/  ISETP.GT.U32.AND P0, PT, R12, 0x477fffff, PT ;  /* 0x477fffff0c00780c */ /* 0x000fc40003f04070 */
        /* <DEDUP_REMOVED lines=9> */
.L_x_466:
[----:B------:R-:W-:-:S04]  /*0ce0*/  SHF.R.U32.HI R5, RZ, 0x15, R12 ;  /* 0x00000015ff057819 */ /* 0x000fc8000001160c */
[----:B------:R-:W-:-:S04]  /*0cf0*/  LOP3.LUT R5, R5, 0x1, RZ, 0xc0, !PT ;  /* 0x0000000105057812 */ /* 0x000fc800078ec0ff */
[----:B------:R-:W-:-:S04]  /*0d00*/  IADD3 R5, PT, PT, R12, 0x88fffff, R5 ;  /* 0x088fffff0c057810 */ /* 0x000fc80007ffe005 */
[----:B------:R-:W-:-:S04]  /*0d10*/  SHF.R.U32.HI R5, RZ, 0x15, R5 ;  /* 0x00000015ff057819 */ /* 0x000fc80000011605 */
[----:B------:R-:W-:-:S07]  /*0d20*/  LOP3.LUT R6, R5, 0xff, RZ, 0xc0, !PT ;  /* 0x000000ff05067812 */ /* 0x000fce00078ec0ff */
.L_x_467:
[----:B------:R-:W-:-:S07]  /*0d30*/  PRMT R5, R6, 0x7610, R5 ;  /* 0x0000761006057816 */ /* 0x000fce0000000005 */
.L_x_465:
[----:B0-----:R-:W-:Y:S05]  /*0d40*/  BSYNC.RECONVERGENT B0 ;  /* 0x0000000000007941 */ /* 0x001fea0003800200 */
.L_x_464:
        /* <DEDUP_REMOVED lines=18> */
.L_x_469:
[----:B------:R-:W-:Y:S05]  /*0e70*/  BSYNC.RECONVERGENT B0 ;  /* 0x0000000000007941 */ /* 0x000fea0003800200 */
.L_x_468:
        /* <DEDUP_REMOVED lines=18> */
.L_x_471:
[----:B------:R-:W-:Y:S05]  /*0fa0*/  BSYNC.RECONVERGENT B0 ;  /* 0x0000000000007941 */ /* 0x000fea0003800200 */
.L_x_470:
        /* <DEDUP_REMOVED lines=18> */
.L_x_473:
[----:B------:R-:W-:Y:S05]  /*10d0*/  BSYNC.RECONVERGENT B0 ;  /* 0x0000000000007941 */ /* 0x000fea0003800200 */
.L_x_472:
        /* <DEDUP_REMOVED lines=20> */
.L_x_475:
        /* <DEDUP_REMOVED lines=14> */
.L_x_7457:


//--------------------- .text._ZN2at6native55_GLOBAL__N__de093ff9_22_ForeachBinaryOpList_cu_a911ec4325multi_tensor_apply_kernelINS1_18TensorListMetadataILi2EEENS1_14UnaryOpFunctorIN3c1015Float8_e5m2fnuzELi2ELi1ELi1EEEJNS0_4CopyIS7_S7_EEEEEvT_T0_DpT1_ --------------------------
	.section	.text._ZN2at6native55_GLOBAL__N__de093ff9_22_ForeachBinaryOpList_cu_a911ec4325multi_tensor_apply_kernelINS1_18TensorListMetadataILi2EEENS1_14UnaryOpFunctorIN3c1015Float8_e5m2fnuzELi2ELi1ELi1EEEJNS0_4CopyIS7_S7_EEEEEvT_T0_DpT1_,"ax",@progbits
	.align	128
.text._ZN2at6native55_GLOBAL__N__de093ff9_22_ForeachBinaryOpList_cu_a911ec4325multi_tensor_apply_kernelINS1_18TensorListMetadataILi2EEENS1_14UnaryOpFunctorIN3c1015Float8_e5m2fnuzELi2ELi1ELi1EEEJNS0_4CopyIS7_S7_EEEEEvT_T0_DpT1_:
        .type           _ZN2at6native55_GLOBAL__N__de093ff9_22_ForeachBinaryOpList_cu_a911ec4325multi_tensor_apply_kernelINS1_18TensorListMetadataILi2EEENS1_14UnaryOpFunctorIN3c1015Float8_e5m2fnuzELi2ELi1ELi1EEEJNS0_4CopyIS7_S7_EEEEEvT_T0_DpT1_,@function
        .size           _ZN2at6native55_GLOBAL__N__de093ff9_22_ForeachBinaryOpList_cu_a911ec4325multi_tensor_apply_kernelINS1_18TensorListMetadataILi2EEENS1_14UnaryOpFunctorIN3c1015Float8_e5m2fnuzELi2ELi1ELi1EEEJNS0_4CopyIS7_S7_EEEEEvT_T0_DpT1_,(.L_x_7458 - _ZN2at6native55_GLOBAL__N__de093ff9_22_ForeachBinaryOpList_cu_a911ec4325multi_tensor_apply_kernelINS1_18TensorListMetadataILi2EEENS1_14UnaryOpFunctorIN3c1015Float8_e5m2fnuzELi2ELi1ELi1EEEJNS0_4CopyIS7_S7_EEEEEvT_T0_DpT1_)
        .other          _ZN2at6native55_GLOBAL__N__de093ff9_22_ForeachBinaryOpList_cu_a911ec4325multi_tensor_apply_kernelINS1_18TensorListMetadataILi2EEENS1_14UnaryOpFunctorIN3c1015Float8_e5m2fnuzELi2ELi1ELi1EEEJNS0_4CopyIS7_S7_EEEEEvT_T0_DpT1_,@"STO_CUDA_ENTRY STV_DEFAULT"
_ZN2at6native55_GLOBAL__N__de093ff9_22_ForeachBinaryOpList_cu_a911ec4325multi_tensor_apply_kernelINS1_18TensorListMetadataILi2EEENS1_14UnaryOpFunctorIN3c1015Float8_e5m2fnuzELi2ELi1ELi1EEEJNS0_4CopyIS7_S7_EEEEEvT_T0_DpT1_:
        /* <DEDUP_REMOVED lines=14> */
[----:B----4-:R-:W-:Y:S02]  /*00e0*/  UIADD3 UR28, UP2, UPT, -UR4, UR6, URZ ;  /* 0x00000006041c7290 */ /* 0x010fe4000ff5e1ff */
[----:B------:R-:W-:Y:S02]  /*00f0*/  ULOP3.LUT UR6, UR31, UR6, UR29, 0xfe, !UPT ;  /* 0x000000061f067292 */ /* 0x000fe4000f8efe1d */
[----:B------:R-:W-:-:S02]  /*0100*/  UIADD3.X UR30, UPT, UPT, UR5, UR11, URZ, UP1, !UPT ;  /* 0x0000000b051e7290 */ /* 0x000fc40008ffe4ff */
[----:B------:R-:W-:Y:S02]  /*0110*/  ULOP3.LUT UP0, URZ, UR6, 0x3, URZ, 0xc0, !UPT ;  /* 0x0000000306ff7892 */ /* 0x000fe4000f80c0ff */
[----:B------:R-:W-:-:S07]  /*0120*/  UIADD3.X UR14, UPT, UPT, ~UR5, UR7, URZ, UP2, !UPT ;  /* 0x00000007050e7290 */ /* 0x000fce00097fe5ff */
        /* <DEDUP_REMOVED lines=26> */
[----:B------:R-:W-:Y:S02]  /*02d0*/  USHF.L.U32 UR15, UR18, 0x2, URZ ;  /* 0x00000002120f7899 */ /* 0x000fe400080006ff */
[----:B------:R-:W-:-:S02]  /*02e0*/  UIADD3.X UR7, UPT, UPT, UR11, UR7, URZ, UP2, !UPT ;  /* 0x000000070b077290 */ /* 0x000fc400097fe4ff */
[----:B------:R-:W-:Y:S01]  /*02f0*/  UIADD3.X UR12, UPT, UPT, UR11, UR13, URZ, UP0, !UPT ;  /* 0x0000000d0b0c7290 */ /* 0x000fe200087fe4ff */
[----:B------:R-:W-:Y:S01]  /*0300*/  UMOV UR4, URZ ;  /* 0x000000ff00047c82 */ /* 0x000fe20008000000 */
[----:B-1----:R-:W-:-:S10]  /*0310*/  UMOV UR5, URZ ;  /* 0x000000ff00057c82 */ /* 0x002fd40008000000 */
.L_x_506:
[C---:B------:R-:W-:Y:S01]  /*0320*/  ISETP.GE.U32.AND P0, PT, R2.reuse, UR26, PT ;  /* 0x0000001a02007c0c */ /* 0x040fe2000bf06070 */
[----:B0-----:R-:W-:Y:S01]  /*0330*/  IMAD.U32 R5, RZ, RZ, UR18 ;  /* 0x00000012ff057e24 */ /* 0x001fe2000f8e00ff */
[----:B------:R-:W-:Y:S01]  /*0340*/  IADD3 R0, P2, PT, R2, UR18, RZ ;  /* 0x0000001202007c10 */ /* 0x000fe2000ff5e0ff */
[----:B------:R-:W-:Y:S01]  /*0350*/  IMAD.U32 R7, RZ, RZ, UR18 ;  /* 0x00000012ff077e24 */ /* 0x000fe2000f8e00ff */
[----:B------:R-:W-:Y:S01]  /*0360*/  ISETP.GE.U32.AND.EX P0, PT, R3, UR27, PT, P0 ;  /* 0x0000001b03007c0c */ /* 0x000fe2000bf06100 */
[----:B------:R-:W-:Y:S01]  /*0370*/  IMAD.U32 R6, RZ, RZ, UR18 ;  /* 0x00000012ff067e24 */ /* 0x000fe2000f8e00ff */
[----:B------:R-:W-:Y:S01]  /*0380*/  ISETP.GE.U32.AND P1, PT, R0, UR26, PT ;  /* 0x0000001a00007c0c */ /* 0x000fe2000bf26070 */
[--C-:B------:R-:W-:Y:S01]  /*0390*/  IMAD.X R8, RZ, RZ, R3.reuse, P2 ;  /* 0x000000ffff087224 */ /* 0x100fe200010e0603 */
[----:B------:R-:W-:Y:S01]  /*03a0*/  LEA R0, P3, R5, R2, 0x1 ;  /* 0x0000000205007211 */ /* 0x000fe200078608ff */
[----:B------:R-:W-:Y:S01]  /*03b0*/  IMAD.WIDE.U32 R4, R7, 0x3, R2 ;  /* 0x0000000307047825 */ /* 0x000fe200078e0002 */
[----:B------:R-:W-:Y:S01]  /*03c0*/  UMOV UR6, URZ ;  /* 0x000000ff00067c82 */ /* 0x000fe20008000000 */
[----:B------:R-:W-:-:S02]  /*03d0*/  PRMT R14, RZ, 0x7610, R14 ;  /* 0x00007610ff0e7816 */ /* 0x000fc4000000000e */
[----:B------:R-:W-:Y:S02]  /*03e0*/  ISETP.GE.U32.AND P2, PT, R0, UR26, PT ;  /* 0x0000001a00007c0c */ /* 0x000fe4000bf46070 */
[----:B------:R-:W-:Y:S02]  /*03f0*/  LEA.HI.X R0, R6, R3, RZ, 0x1, P3 ;  /* 0x0000000306007211 */ /* 0x000fe400018f0cff */
[----:B------:R-:W-:Y:S01]  /*0400*/  ISETP.GE.U32.AND P3, PT, R4, UR26, PT ;  /* 0x0000001a04007c0c */ /* 0x000fe2000bf66070 */
[----:B------:R-:W-:Y:S01]  /*0410*/  VIADD R4, R5, UR6 ;  /* 0x0000000605047c36 */ /* 0x000fe20008000000 */
[----:B------:R-:W-:Y:S02]  /*0420*/  @!P0 IADD3 R6, P4, PT, R2, UR31, RZ ;  /* 0x0000001f02068c10 */ /* 0x000fe4000ff9e0ff */
[----:B------:R-:W-:Y:S02]  /*0430*/  ISETP.GE.U32.AND.EX P1, PT, R8, UR27, PT, P1 ;  /* 0x0000001b08007c0c */ /* 0x000fe4000bf26110 */
[----:B------:R-:W-:-:S02]  /*0440*/  @!P0 IADD3.X R7, PT, PT, R3, UR32, RZ, P4, !PT ;  /* 0x0000002003078c10 */ /* 0x000fc4000a7fe4ff */
[----:B------:R-:W-:Y:S02]  /*0450*/  ISETP.GE.U32.AND.EX P2, PT, R0, UR27, PT, P2 ;  /* 0x0000001b00007c0c */ /* 0x000fe4000bf46120 */
[----:B------:R-:W-:Y:S01]  /*0460*/  ISETP.GE.U32.AND.EX P3, PT, R4, UR27, PT, P3 ;  /* 0x0000001b04007c0c */ /* 0x000fe2000bf66130 */
[----:B------:R0:W2:Y:S06]  /*0470*/  @!P0 LDG.E.U8 R14, desc[UR16][R6.64] ;  /* 0x00000010060e8981 */ /* 0x0000ac000c1e1100 */
[----:B------:R-:W-:-:S04]  /*0480*/  @!P1 IADD3 R8, P4, PT, R2, UR8, RZ ;  /* 0x0000000802089c10 */ /* 0x000fc8000ff9e0ff */
[----:B------:R-:W-:Y:S02]  /*0490*/  @!P1 IADD3.X R9, PT, PT, R3, UR9, RZ, P4, !PT ;  /* 0x0000000903099c10 */ /* 0x000fe4000a7fe4ff */
[C---:B------:R-:W-:Y:S02]  /*04a0*/  @!P2 IADD3 R10, P5, PT, R2.reuse, UR24, RZ ;  /* 0x00000018020aac10 */ /* 0x040fe4000ffbe0ff */
[----:B------:R-:W-:Y:S02]  /*04b0*/  @!P3 IADD3 R12, P4, PT, R2, UR21, RZ ;  /* 0x00000015020cbc10 */ /* 0x000fe4000ff9e0ff */
[----:B------:R-:W-:Y:S02]  /*04c0*/  PRMT R5, RZ, 0x7610, R5 ;  /* 0x00007610ff057816 */ /* 0x000fe40000000005 */
[----:B------:R-:W-:Y:S02]  /*04d0*/  PRMT R4, RZ, 0x7610, R4 ;  /* 0x00007610ff047816 */ /* 0x000fe40000000004 */
[----:B------:R-:W-:-:S02]  /*04e0*/  PRMT R0, RZ, 0x7610, R0 ;  /* 0x00007610ff007816 */ /* 0x000fc40000000000 */
[C---:B------:R-:W-:Y:S01]  /*04f0*/  @!P2 IADD3.X R11, PT, PT, R3.reuse, UR25, RZ, P5, !PT ;  /* 0x00000019030bac10 */ /* 0x040fe2000affe4ff */
[----:B------:R1:W5:Y:S01]  /*0500*/  @!P1 LDG.E.U8 R5, desc[UR16][R8.64] ;  /* 0x0000001008059981 */ /* 0x000362000c1e1100 */
[----:B------:R-:W-:-:S03]  /*0510*/  @!P3 IADD3.X R13, PT, PT, R3, UR22, RZ, P4, !PT ;  /* 0x00000016030dbc10 */ /* 0x000fc6000a7fe4ff */
[----:B------:R1:W5:Y:S04]  /*0520*/  @!P2 LDG.E.U8 R4, desc[UR16][R10.64] ;  /* 0x000000100a04a981 */ /* 0x000368000c1e1100 */
[----:B------:R1:W5:Y:S01]  /*0530*/  @!P3 LDG.E.U8 R0, desc[UR16][R12.64] ;  /* 0x000000100c00b981 */ /* 0x000362000c1e1100 */
[----:B------:R-:W-:Y:S01]  /*0540*/  BSSY.RECONVERGENT B0, `(.L_x_477) ;  /* 0x000001a000007945 */ /* 0x000fe20003800200 */
[----:B0-----:R-:W-:Y:S01]  /*0550*/  IMAD.MOV.U32 R7, RZ, RZ, RZ ;  /* 0x000000ffff077224 */ /* 0x001fe200078e00ff */
[----:B--2---:R-:W-:-:S13]  /*0560*/  LOP3.LUT P4, R6, R14, 0xff, RZ, 0xc0, !PT ;  /* 0x000000ff0e067812 */ /* 0x004fda000788c0ff */
[----:B-1----:R-:W-:Y:S05]  /*0570*/  @!P4 BRA `(.L_x_478) ;  /* 0x000000000058c947 */ /* 0x002fea0003800000 */
[----:B------:R-:W-:-:S13]  /*0580*/  ISETP.NE.AND P4, PT, R6, 0x80, PT ;  /* 0x000000800600780c */ /* 0x000fda0003f85270 */
[----:B------:R-:W-:Y:S01]  /*0590*/  @!P4 IMAD.MOV.U32 R7, RZ, RZ, 0x7f800001 ;  /* 0x7f800001ff07c424 */ /* 0x000fe200078e00ff */
[----:B------:R-:W-:Y:S06]  /*05a0*/  @!P4 BRA `(.L_x_478) ;  /* 0x00000000004cc947 */ /* 0x000fec0003800000 */
[----:B------:R-:W-:Y:S01]  /*05b0*/  LOP3.LUT R14, R14, 0xffff, RZ, 0xc0, !PT ;  /* 0x0000ffff0e0e7812 */ /* 0x000fe200078ec0ff */
[----:B------:R-:W-:Y:S03]  /*05c0*/  BSSY.RECONVERGENT B1, `(.L_x_479) ;  /* 0x000000e000017945 */ /* 0x000fe60003800200 */
[--C-:B------:R-:W-:Y:S02]  /*05d0*/  SHF.R.U32.HI R6, RZ, 0x2, R14.reuse ;  /* 0x00000002ff067819 */ /* 0x100fe4000001160e */
[----:B------:R-:W-:Y:S02]  /*05e0*/  SHF.R.U32.HI R7, RZ, 0x7, R14 ;  /* 0x00000007ff077819 */ /* 0x000fe4000001160e */
[----:B------:R-:W-:Y:S02]  /*05f0*/  LOP3.LUT P4, R6, R6, 0x1f, RZ, 0xc0, !PT ;  /* 0x0000001f06067812 */ /* 0x000fe4000788c0ff */
[----:B------:R-:W-:-:S02]  /*0600*/  LOP3.LUT R7, R7, 0xffff, RZ, 0xc0, !PT ;  /* 0x0000ffff07077812 */ /* 0x000fc400078ec0ff */
        /* <DEDUP_REMOVED lines=9> */
.L_x_480:
[----:B------:R-:W-:Y:S05]  /*06a0*/  BSYNC.RECONVERGENT B1 ;  /* 0x0000000000017941 */ /* 0x000fea0003800200 */
.L_x_479:
[----:B------:R-:W-:Y:S01]  /*06b0*/  IMAD.SHL.U32 R7, R14, 0x200000, RZ ;  /* 0x002000000e077824 */ /* 0x000fe200078e00ff */
[----:B------:R-:W-:-:S04]  /*06c0*/  LEA R6, R6, 0x37800000, 0x17 ;  /* 0x3780000006067811 */ /* 0x000fc800078eb8ff */
[----:B------:R-:W-:-:S07]  /*06d0*/  LOP3.LUT R7, R6, R7, R8, 0xfe, !PT ;  /* 0x0000000706077212 */ /* 0x000fce00078efe08 */
.L_x_478:
[----:B------:R-:W-:Y:S05]  /*06e0*/  BSYNC.RECONVERGENT B0 ;  /* 0x0000000000007941 */ /* 0x000fea0003800200 */
.L_x_477:
        /* <DEDUP_REMOVED lines=12> */
.L_x_483:
[----:B------:R-:W-:-:S04]  /*07b0*/  SHF.R.U32.HI R6, RZ, 0x15, R7 ;  /* 0x00000015ff067819 */ /* 0x000fc80000011607 */
[----:B------:R-:W-:-:S04]  /*07c0*/  LOP3.LUT R6, R6, 0x1, RZ, 0xc0, !PT ;  /* 0x0000000106067812 */ /* 0x000fc800078ec0ff */
[----:B------:R-:W-:-:S04]  /*07d0*/  IADD3 R6, PT, PT, R7, 0x88fffff, R6 ;  /* 0x088fffff07067810 */ /* 0x000fc80007ffe006 */
[----:B------:R-:W-:-:S04]  /*07e0*/  SHF.R.U32.HI R6, RZ, 0x15, R6 ;  /* 0x00000015ff067819 */ /* 0x000fc80000011606 */
[----:B------:R-:W-:-:S07]  /*07f0*/  LOP3.LUT R8, R6, 0xff, RZ, 0xc0, !PT ;  /* 0x000000ff06087812 */ /* 0x000fce00078ec0ff */
.L_x_484:
[----:B------:R-:W-:-:S04]  /*0800*/  SHF.R.U32.HI R7, RZ, 0x18, R7 ;  /* 0x00000018ff077819 */ /* 0x000fc80000011607 */
[----:B------:R-:W-:-:S04]  /*0810*/  LOP3.LUT R7, R8, 0x80, R7, 0xf8, !PT ;  /* 0x0000008008077812 */ /* 0x000fc800078ef807 */
[----:B------:R-:W-:-:S07]  /*0820*/  PRMT R6, R7, 0x7610, R6 ;  /* 0x0000761007067816 */ /* 0x000fce0000000006 */
.L_x_482:
[----:B------:R-:W-:Y:S05]  /*0830*/  BSYNC.RECONVERGENT B0 ;  /* 0x0000000000007941 */ /* 0x000fea0003800200 */
.L_x_481:
[----:B-----5:R-:W-:Y:S01]  /*0840*/  LOP3.LUT P4, R8, R5, 0xff, RZ, 0xc0, !PT ;  /* 0x000000ff05087812 */ /* 0x020fe2000788c0ff */
[----:B------:R-:W-:Y:S01]  /*0850*/  BSSY.RECONVERGENT B0, `(.L_x_485) ;  /* 0x0000019000007945 */ /* 0x000fe20003800200 */
[----:B------:R-:W-:-:S11]  /*0860*/  IMAD.MOV.U32 R7, RZ, RZ, RZ ;  /* 0x000000ffff077224 */ /* 0x000fd600078e00ff */
[----:B------:R-:W-:Y:S05]  /*0870*/  @!P4 BRA `(.L_x_486) ;  /* 0x000000000058c947 */ /* 0x000fea0003800000 */
        /* <DEDUP_REMOVED lines=18> */
.L_x_488:
[----:B------:R-:W-:Y:S05]  /*09a0*/  BSYNC.RECONVERGENT B1 ;  /* 0x0000000000017941 */ /* 0x000fea0003800200 */
.L_x_487:
[----:B------:R-:W-:Y:S01]  /*09b0*/  IMAD.SHL.U32 R5, R5, 0x200000, RZ ;  /* 0x0020000005057824 */ /* 0x000fe200078e00ff */
[----:B------:R-:W-:-:S04]  /*09c0*/  LEA R7, R7, 0x37800000, 0x17 ;  /* 0x3780000007077811 */ /* 0x000fc800078eb8ff */
[----:B------:R-:W-:-:S07]  /*09d0*/  LOP3.LUT R7, R7, R5, R12, 0xfe, !PT ;  /* 0x0000000507077212 */ /* 0x000fce00078efe0c */
.L_x_486:
[----:B------:R-:W-:Y:S05]  /*09e0*/  BSYNC.RECONVERGENT B0 ;  /* 0x0000000000007941 */ /* 0x000fea0003800200 */
.L_x_485:
        /* <DEDUP_REMOVED lines=16> */
.L_x_491:
[----:B------:R-:W-:-:S04]  /*0af0*/  SHF.R.U32.HI R7, RZ, 0x18, R7 ;  /* 0x00000018ff077819 */ /* 0x000fc80000011607 */
[----:B------:R-:W-:-:S04]  /*0b00*/  LOP3.LUT R7, R8, 0x80, R7, 0xf8, !PT ;  /* 0x0000008008077812 */ /* 0x000fc800078ef807 */
[----:B------:R-:W-:-:S07]  /*0b10*/  PRMT R5, R7, 0x7610, R5 ;  /* 0x0000761007057816 */ /* 0x000fce0000000005 */
.L_x_490:
[----:B------:R-:W-:Y:S05]  /*0b20*/  BSYNC.RECONVERGENT B0 ;  /* 0x0000000000007941 */ /* 0x000fea0003800200 */
.L_x_489:
[----:B------:R-:W-:Y:S01]  /*0b30*/  LOP3.LUT P4, R8, R4, 0xff, RZ, 0xc0, !PT ;  /* 0x000000ff04087812 */ /* 0x000fe2000788c0ff */
        /* <DEDUP_REMOVED lines=21> */
.L_x_495:
[----:B------:R-:W-:Y:S05]  /*0c90*/  BSYNC.RECONVERGENT B1 ;  /* 0x0000000000017941 */ /* 0x000fea0003800200 */
.L_x_494:
[----:B------:R-:W-:Y:S01]  /*0ca0*/  IMAD.SHL.U32 R4, R4, 0x200000, RZ ;  /* 0x0020000004047824 */ /* 0x000fe200078e00ff */
[----:B------:R-:W-:-:S04]  /*0cb0*/  LEA R7, R7, 0x37800000, 0x17 ;  /* 0x3780000007077811 */ /* 0x000fc800078eb8ff */
[----:B------:R-:W-:-:S07]  /*0cc0*/  LOP3.LUT R7, R7, R4, R11, 0xfe, !PT ;  /* 0x0000000407077212 */ /* 0x000fce00078efe0b */
.L_x_493:
[----:B------:R-:W-:Y:S05]  /*0cd0*/  BSYNC.RECONVERGENT B0 ;  /* 0x0000000000007941 */ /* 0x000fea0003800200 */
.L_x_492:
        /* <DEDUP_REMOVED lines=17> */
.L_x_498:
[----:B------:R-:W-:-:S04]  /*0df0*/  SHF.R.U32.HI R7, RZ, 0x18, R7 ;  /* 0x00000018ff077819 */ /* 0x000fc80000011607 */
[----:B------:R-:W-:-:S07]  /*0e00*/  LOP3.LUT R4, R4, 0x80, R7, 0xf8, !PT ;  /* 0x0000008004047812 */ /* 0x000fce00078ef807 */
.L_x_497:
[----:B------:R-:W-:Y:S05]  /*0e10*/  BSYNC.RECONVERGENT B0 ;  /* 0x0000000000007941 */ /* 0x000fea0003800200 */
.L_x_496:
        /* <DEDUP_REMOVED lines=22> */
.L_x_502:
[----:B------:R-:W-:Y:S05]  /*0f80*/  BSYNC.RECONVERGENT B1 ;  /* 0x0000000000017941 */ /* 0x000fea0003800200 */
.L_x_501:
[----:B------:R-:W-:Y:S01]  /*0f90*/  IMAD.SHL.U32 R0, R0, 0x200000, RZ ;  /* 0x0020000000007824 */ /* 0x000fe200078e00ff */
[----:B------:R-:W-:-:S04]  /*0fa0*/  LEA R7, R7, 0x37800000, 0x17 ;  /* 0x3780000007077811 */ /* 0x000fc800078eb8ff */
[----:B------:R-:W-:-:S07]  /*0fb0*/  LOP3.LUT R7, R7, R0, R11, 0xfe, !PT ;  /* 0x0000000007077212 */ /* 0x000fce00078efe0b */
.L_x_500:
[----:B------:R-:W-:Y:S05]  /*0fc0*/  BSYNC.RECONVERGENT B0 ;  /* 0x0000000000007941 */ /* 0x000fea0003800200 */
.L_x_499:
        /* <DEDUP_REMOVED lines=17> */
.L_x_505:
[----:B------:R-:W-:-:S04]  /*10e0*/  SHF.R.U32.HI R7, RZ, 0x18, R7 ;  /* 0x00000018ff077819 */ /* 0x000fc80000011607 */
[----:B------:R-:W-:-:S07]  /*10f0*/  LOP3.LUT R0, R0, 0x80, R7, 0xf8, !PT ;  /* 0x0000008000007812 */ /* 0x000fce00078ef807 */
.L_x_504:
[----:B------:R-:W-:Y:S05]  /*1100*/  BSYNC.RECONVERGENT B0 ;  /* 0x0000000000007941 */ /* 0x000fea0003800200 */
.L_x_503:
        /* <DEDUP_REMOVED lines=20> */
.L_x_476:
[----:B------:R-:W0:Y:S02]  /*1250*/  S2R R3, SR_TID.X ;  /* 0x0000000000037919 */ /* 0x000e240000002100 */
[----:B0-----:R-:W-:-:S03]  /*1260*/  IMAD.WIDE.U32 R4, R3, 0x4, RZ ;  /* 0x0000000403047825 */ /* 0x001fc600078e00ff */
[----:B------:R-:W-:-:S04]  /*1270*/  ISETP.GE.U32.AND P0, PT, R4, UR28, PT ;  /* 0x0000001c04007c0c */ /* 0x000fc8000bf06070 */
[----:B------:R-:W-:-:S13]  /*1280*/  ISETP.GE.AND.EX P0, PT, R5, UR14, PT, P0 ;  /* 0x0000000e05007c0c */ /* 0x000fda000bf06300 */
[----:B------:R-:W-:Y:S05]  /*1290*/  @P0 EXIT ;  /* 0x000000000000094d */ /* 0x000fea0003800000 */
[----:B------:R-:W-:Y:S01]  /*12a0*/  IMAD.MOV.U32 R0, RZ, RZ, RZ ;  /* 0x000000ffff007224 */ /* 0x000fe200078e00ff */
[----:B------:R-:W0:Y:S06]  /*12b0*/  LDCU UR4, c[0x0][0x360] ;  /* 0x00006c00ff0477ac */ /* 0x000e2c0008000800 */
.L_x_536:
        /* <DEDUP_REMOVED lines=31> */
.L_x_510:
[----:B0-----:R-:W-:Y:S05]  /*14b0*/  BSYNC.RECONVERGENT B1 ;  /* 0x0000000000017941 */ /* 0x001fea0003800200 */
.L_x_509:
[----:B------:R-:W-:Y:S01]  /*14c0*/  IMAD.SHL.U32 R7, R7, 0x200000, RZ ;  /* 0x0020000007077824 */ /* 0x000fe200078e00ff */
[----:B------:R-:W-:-:S04]  /*14d0*/  LEA R8, R8, 0x37800000, 0x17 ;  /* 0x3780000008087811 */ /* 0x000fc800078eb8ff */
[----:B------:R-:W-:-:S07]  /*14e0*/  LOP3.LUT R10, R8, R7, R12, 0xfe, !PT ;  /* 0x00000007080a7212 */ /* 0x000fce00078efe0c */
.L_x_508:
[----:B0-----:R-:W-:Y:S05]  /*14f0*/  BSYNC.RECONVERGENT B0 ;  /* 0x0000000000007941 */ /* 0x001fea0003800200 */
.L_x_507:
        /* <DEDUP_REMOVED lines=12> */
.L_x_513:
[----:B------:R-:W-:-:S04]  /*15c0*/  SHF.R.U32.HI R7, RZ, 0x15, R10 ;  /* 0x00000015ff077819 */ /* 0x000fc8000001160a */
[----:B------:R-:W-:-:S04]  /*15d0*/  LOP3.LUT R7, R7, 0x1, RZ, 0xc0, !PT ;  /* 0x0000000107077812 */ /* 0x000fc800078ec0ff */
[----:B------:R-:W-:-:S04]  /*15e0*/  IADD3 R7, PT, PT, R10, 0x88fffff, R7 ;  /* 0x088fffff0a077810 */ /* 0x000fc80007ffe007 */
[----:B------:R-:W-:-:S04]  /*15f0*/  SHF.R.U32.HI R7, RZ, 0x15, R7 ;  /* 0x00000015ff077819 */ /* 0x000fc80000011607 */
[----:B------:R-:W-:-:S07]  /*1600*/  LOP3.LUT R8, R7, 0xff, RZ, 0xc0, !PT ;  /* 0x000000ff07087812 */ /* 0x000fce00078ec0ff */
.L_x_514:
[----:B------:R-:W-:-:S04]  /*1610*/  SHF.R.U32.HI R7, RZ, 0x18, R10 ;  /* 0x00000018ff077819 */ /* 0x000fc8000001160a */
[----:B------:R-:W-:-:S07]  /*1620*/  LOP3.LUT R7, R8, 0x80, R7, 0xf8, !PT ;  /* 0x0000008008077812 */ /* 0x000fce00078ef807 */
.L_x_512:
[----:B------:R-:W-:Y:S05]  /*1630*/  BSYNC.RECONVERGENT B0 ;  /* 0x0000000000007941 */ /* 0x000fea0003800200 */
.L_x_511:
        /* <DEDUP_REMOVED lines=22> */
.L_x_518:
[----:B------:R-:W-:Y:S05]  /*17a0*/  BSYNC.RECONVERGENT B1 ;  /* 0x0000000000017941 */ /* 0x000fea0003800200 */
.L_x_517:
[----:B------:R-:W-:Y:S01]  /*17b0*/  IMAD.SHL.U32 R6, R6, 0x200000, RZ ;  /* 0x0020000006067824 */ /* 0x000fe200078e00ff */
[----:B------:R-:W-:-:S04]  /*17c0*/  LEA R8, R8, 0x37800000, 0x17 ;  /* 0x3780000008087811 */ /* 0x000fc800078eb8ff */
[----:B------:R-:W-:-:S07]  /*17d0*/  LOP3.LUT R8, R8, R6, R15, 0xfe, !PT ;  /* 0x0000000608087212 */ /* 0x000fce00078efe0f */
.L_x_516:
[----:B------:R-:W-:Y:S05]  /*17e0*/  BSYNC.RECONVERGENT B0 ;  /* 0x0000000000007941 */ /* 0x000fea0003800200 */
.L_x_515:
        /* <DEDUP_REMOVED lines=16> */
.L_x_521:
[----:B------:R-:W-:-:S04]  /*18f0*/  SHF.R.U32.HI R8, RZ, 0x18, R8 ;  /* 0x00000018ff087819 */ /* 0x000fc80000011608 */
[----:B------:R-:W-:-:S04]  /*1900*/  LOP3.LUT R8, R9, 0x80, R8, 0xf8, !PT ;  /* 0x0000008009087812 */ /* 0x000fc800078ef808 */
[----:B------:R-:W-:-:S07]  /*1910*/  PRMT R6, R8, 0x7610, R6 ;  /* 0x0000761008067816 */ /* 0x000fce0000000006 */
.L_x_520:
[----:B------:R-:W-:Y:S05]  /*1920*/  BSYNC.RECONVERGENT B0 ;  /* 0x0000000000007941 */ /* 0x000fea0003800200 */
.L_x_519:
        /* <DEDUP_REMOVED lines=22> */
.L_x_525:
[----:B------:R-:W-:Y:S05]  /*1a90*/  BSYNC.RECONVERGENT B1 ;  /* 0x0000000000017941 */ /* 0x000fea0003800200 */
.L_x_524:
[----:B------:R-:W-:Y:S01]  /*1aa0*/  IMAD.SHL.U32 R4, R4, 0x200000, RZ ;  /* 0x0020000004047824 */ /* 0x000fe200078e00ff */
[----:B------:R-:W-:-:S04]  /*1ab0*/  LEA R8, R8, 0x37800000, 0x17 ;  /* 0x3780000008087811 */ /* 0x000fc800078eb8ff */
[----:B------:R-:W-:-:S07]  /*1ac0*/  LOP3.LUT R8, R8, R4, R15, 0xfe, !PT ;  /* 0x0000000408087212 */ /* 0x000fce00078efe0f */
.L_x_523:
[----:B------:R-:W-:Y:S05]  /*1ad0*/  BSYNC.RECONVERGENT B0 ;  /* 0x0000000000007941 */ /* 0x000fea0003800200 */
.L_x_522:
        /* <DEDUP_REMOVED lines=16> */
.L_x_528:
[----:B------:R-:W-:-:S04]  /*1be0*/  SHF.R.U32.HI R8, RZ, 0x18, R8 ;  /* 0x00000018ff087819 */ /* 0x000fc80000011608 */
[----:B------:R-:W-:-:S04]  /*1bf0*/  LOP3.LUT R8, R9, 0x80, R8, 0xf8, !PT ;  /* 0x0000008009087812 */ /* 0x000fc800078ef808 */
[----:B------:R-:W-:-:S07]  /*1c00*/  PRMT R4, R8, 0x7610, R4 ;  /* 0x0000761008047816 */ /* 0x000fce0000000004 */
.L_x_527:
[----:B------:R-:W-:Y:S05]  /*1c10*/  BSYNC.RECONVERGENT B0 ;  /* 0x0000000000007941 */ /* 0x000fea0003800200 */
.L_x_526:
        /* <DEDUP_REMOVED lines=22> */
.L_x_532:
[----:B------:R-:W-:Y:S05]  /*1d80*/  BSYNC.RECONVERGENT B1 ;  /* 0x0000000000017941 */ /* 0x000fea0003800200 */
.L_x_531:
[----:B------:R-:W-:Y:S01]  /*1d90*/  IMAD.SHL.U32 R5, R5, 0x200000, RZ ;  /* 0x0020000005057824 */ /* 0x000fe200078e00ff */
[----:B------:R-:W-:-:S04]  /*1da0*/  LEA R8, R8, 0x37800000, 0x17 ;  /* 0x3780000008087811 */ /* 0x000fc800078eb8ff */
[----:B------:R-:W-:-:S07]  /*1db0*/  LOP3.LUT R8, R8, R5, R12, 0xfe, !PT ;  /* 0x0000000508087212 */ /* 0x000fce00078efe0c */
.L_x_530:
[----:B------:R-:W-:Y:S05]  /*1dc0*/  BSYNC.RECONVERGENT B0 ;  /* 0x0000000000007941 */ /* 0x000fea0003800200 */
.L_x_529:
        /* <DEDUP_REMOVED lines=17> */
.L_x_535:
[----:B------:R-:W-:-:S04]  /*1ee0*/  SHF.R.U32.HI R8, RZ, 0x18, R8 ;  /* 0x00000018ff087819 */ /* 0x000fc80000011608 */
[----:B------:R-:W-:-:S07]  /*1ef0*/  LOP3.LUT R5, R5, 0x80, R8, 0xf8, !PT ;  /* 0x0000008005057812 */ /* 0x000fce00078ef808 */
.L_x_534:
[----:B------:R-:W-:Y:S05]  /*1f00*/  BSYNC.RECONVERGENT B0 ;  /* 0x0000000000007941 */ /* 0x000fea0003800200 */
.L_x_533:
        /* <DEDUP_REMOVED lines=20> */
.L_x_537:
        /* <DEDUP_REMOVED lines=11> */
.L_x_7458:


//--------------------- .text._ZN2at6native55_GLOBAL__N__de093ff9_22_ForeachBinaryOpList_cu_a911ec4325multi_tensor_apply_kernelINS1_18TensorListMetadataILi2EEENS1_11CopyFunctorIN3c1011Float8_e5m2ENS6_15Float8_e5m2fnuzELi2ELi1ELi1EEEJNS0_4CopyIS7_S8_EEEEEvT_T0_DpT1_ --------------------------
	.section	.text._ZN2at6native55_GLOBAL__N__de093ff9_22_ForeachBinaryOpList_cu_a911ec4325multi_tensor_apply_kernelINS1_18TensorListMetadataILi2EEENS1_11CopyFunctorIN3c1011Float8_e5m2ENS6_15Float8_e5m2fnuzELi2ELi1ELi1EEEJNS0_4CopyIS7_S8_EEEEEvT_T0_DpT1_,"ax",@progbits
	.align	128
.text._ZN2at6native55_GLOBAL__N__de093ff9_22_ForeachBinaryOpList_cu_a911ec4325multi_tensor_apply_kernelINS1_18TensorListMetadataILi2EEENS1_11CopyFunctorIN3c1011Float8_e5m2ENS6_15Float8_e5m2fnuzELi2ELi1ELi1EEEJNS0_4CopyIS7_S8_EEEEEvT_T0_DpT1_:
        .type           _ZN2at6native55_GLOBAL__N__de093ff9_22_ForeachBinaryOpList_cu_a911ec4325multi_tensor_apply_kernelINS1_18TensorListMetadataILi2EEENS1_11CopyFunctorIN3c1011Float8_e5m2ENS6_15Float8_e5m2fnuzELi2ELi1ELi1EEEJNS0_4CopyIS7_S8_EEEEEvT_T0_DpT1_,@function
        .size           _ZN2at6native55_GLOBAL__N__de093ff9_22_ForeachBinaryOpList_cu_a911ec4325multi_tensor_apply_kernelINS1_18TensorListMetadataILi2EEENS1_11CopyFunctorIN3c1011Float8_e5m2ENS6_15Float8_e5m2fnuzELi2ELi1ELi1EEEJNS0_4CopyIS7_S8_EEEEEvT_T0_DpT1_,(.L_x_7459 - _ZN2at6native55_GLOBAL__N__de093ff9_22_ForeachBinaryOpList_cu_a911ec4325multi_tensor_apply_kernelINS1_18TensorListMetadataILi2EEENS1_11CopyFunctorIN3c1011Float8_e5m2ENS6_15Float8_e5m2fnuzELi2ELi1ELi1EEEJNS0_4CopyIS7_S8_EEEEEvT_T0_DpT1_)
        .other          _ZN2at6native55_GLOBAL__N__de093ff9_22_ForeachBinaryOpList_cu_a911ec4325multi_tensor_apply_kernelINS1_18TensorListMetadataILi2EEENS1_11CopyFunctorIN3c1011Float8_e5m2ENS6_15Float8_e5m2fnuzELi2ELi1ELi1EEEJNS0_4CopyIS7_S8_EEEEEvT_T0_DpT1_,@"STO_CUDA_ENTRY STV_DEFAULT"
_ZN2at6native55_GLOBAL__N__de093ff9_22_ForeachBinaryOpList_cu_a911ec4325multi_tensor_apply_kernelINS1_18TensorListMetadataILi2EEENS1_11CopyFunctorIN3c1011Float8_e5m2ENS6_15Float8_e5m2fnuzELi2ELi1ELi1EEEJNS0_4CopyIS7_S8_EEEEEvT_T0_DpT1_:
        /* <DEDUP_REMOVED lines=49> */
.L_x_566:
        /* <DEDUP_REMOVED lines=51> */
.L_x_542:
[----:B------:R-:W-:Y:S05]  /*0640*/  BSYNC.RECONVERGENT B1 ;  /* 0x0000000000017941 */ /* 0x000fea0003800200 */
.L_x_541:
[----:B------:R-:W-:Y:S01]  /*0650*/  IMAD.SHL.U32 R6, R6, 0x200000, RZ ;  /* 0x0020000006067824 */ /* 0x000fe200078e00ff */
[----:B------:R-:W-:-:S04]  /*0660*/  LEA R7, R7, 0x37800000, 0x17 ;  /* 0x3780000007077811 */ /* 0x000fc800078eb8ff */
[----:B------:R-:W-:-:S07]  /*0670*/  LOP3.LUT R14, R7, R6, R11, 0xfe, !PT ;  /* 0x00000006070e7212 */ /* 0x000fce00078efe0b */
.L_x_540:
[----:B------:R-:W-:Y:S05]  /*0680*/  BSYNC.RECONVERGENT B0 ;  /* 0x0000000000007941 */ /* 0x000fea0003800200 */
.L_x_539:
[----:B------:R-:W-:Y:S01]  /*0690*/  LOP3.LUT R8, R14, 0x7fffffff, RZ, 0xc0, !PT ;  /* 0x7fffffff0e087812 */ /* 0x000fe200078ec0ff */
[----:B------:R-:W-:Y:S01]  /*06a0*/  BSSY.RECONVERGENT B0, `(.L_x_543) ;  /* 0x000000e000007945 */ /* 0x000fe20003800200 */
[----:B-----5:R-:W-:Y:S02]  /*06b0*/  ISETP.NE.AND P4, PT, R3, RZ, PT ;  /* 0x000000ff0300720c */ /* 0x020fe40003f85270 */
[----:B------:R-:W-:Y:S02]  /*06c0*/  ISETP.GE.U32.AND P6, PT, R8, 0x47800000, PT ;  /* 0x478000000800780c */ /* 0x000fe40003fc6070 */
[----:B------:R-:W-:-:S11]  /*06d0*/  SHF.R.U32.HI R9, RZ, 0x18, R14 ;  /* 0x00000018ff097819 */ /* 0x000fd6000001160e */
[----:B------:R-:W-:Y:S01]  /*06e0*/  @P6 IMAD.MOV.U32 R6, RZ, RZ, 0x7f ;  /* 0x0000007fff066424 */ /* 0x000fe200078e00ff */
[----:B------:R-:W-:-:S04]  /*06f0*/  @P6 ISETP.GT.U32.AND P5, PT, R8, 0x7f800000, PT ;  /* 0x7f8000000800680c */ /* 0x000fc80003fa4070 */
[----:B------:R-:W-:Y:S01]  /*0700*/  @P6 SEL R6, R6, 0x7c, P5 ;  /* 0x0000007c06066807 */ /* 0x000fe20002800000 */
[----:B------:R-:W-:Y:S08]  /*0710*/  @P6 BRA `(.L_x_544) ;  /* 0x0000000000186947 */ /* 0x000ff00003800000 */
[----:B------:R-:W-:-:S13]  /*0720*/  ISETP.GT.U32.AND P5, PT, R8, 0x387fffff, PT ;  /* 0x387fffff0800780c */ /* 0x000fda0003fa4070 */
[----:B------:R-:W-:-:S04]  /*0730*/  @P5 SHF.R.U32.HI R6, RZ, 0x15, R14 ;  /* 0x00000015ff065819 */ /* 0x000fc8000001160e */
[----:B------:R-:W-:Y:S01]  /*0740*/  @P5 LOP3.LUT R7, R6, 0x1, RZ, 0xc0, !PT ;  /* 0x0000000106075812 */ /* 0x000fe200078ec0ff */
[----:B------:R-:W-:-:S03]  /*0750*/  @!P5 FADD.FTZ R6, R8, 128 ;  /* 0x430000000806d421 */ /* 0x000fc60000010000 */
[----:B------:R-:W-:-:S04]  /*0760*/  @P5 IADD3 R7, PT, PT, R14, 0x80fffff, R7 ;  /* 0x080fffff0e075810 */ /* 0x000fc80007ffe007 */
[----:B------:R-:W-:-:S07]  /*0770*/  @P5 SHF.R.U32.HI R6, RZ, 0x15, R7 ;  /* 0x00000015ff065819 */ /* 0x000fce0000011607 */
.L_x_544:
[----:B------:R-:W-:Y:S05]  /*0780*/  BSYNC.RECONVERGENT B0 ;  /* 0x0000000000007941 */ /* 0x000fea0003800200 */
.L_x_543:
[----:B------:R-:W-:Y:S01]  /*0790*/  BSSY.RECONVERGENT B0, `(.L_x_545) ;  /* 0x0000019000007945 */ /* 0x000fe20003800200 */
[----:B------:R-:W-:Y:S01]  /*07a0*/  IMAD.MOV.U32 R7, RZ, RZ, RZ ;  /* 0x000000ffff077224 */ /* 0x000fe200078e00ff */
[----:B------:R-:W-:Y:S02]  /*07b0*/  LOP3.LUT R6, R6, 0x80, R9, 0xf8, !PT ;  /* 0x0000008006067812 */ /* 0x000fe400078ef809 */
        /* <DEDUP_REMOVED lines=18> */
.L_x_548:
[----:B------:R-:W-:Y:S05]  /*08e0*/  BSYNC.RECONVERGENT B1 ;  /* 0x0000000000017941 */ /* 0x000fea0003800200 */
.L_x_547:
[----:B------:R-:W-:Y:S01]  /*08f0*/  IMAD.SHL.U32 R7, R7, 0x200000, RZ ;  /* 0x0020000007077824 */ /* 0x000fe200078e00ff */
[----:B------:R-:W-:-:S04]  /*0900*/  LEA R8, R8, 0x37800000, 0x17 ;  /* 0x3780000008087811 */ /* 0x000fc800078eb8ff */
[----:B------:R-:W-:-:S07]  /*0910*/  LOP3.LUT R7, R8, R7, R12, 0xfe, !PT ;  /* 0x0000000708077212 */ /* 0x000fce00078efe0c */
.L_x_546:
[----:B------:R-:W-:Y:S05]  /*0920*/  BSYNC.RECONVERGENT B0 ;  /* 0x0000000000007941 */ /* 0x000fea0003800200 */
.L_x_545:
[----:B------:R-:W-:Y:S01]  /*0930*/  LOP3.LUT R9, R7, 0x7fffffff, RZ, 0xc0, !PT ;  /* 0x7fffffff07097812 */ /* 0x000fe200078ec0ff */
[----:B------:R-:W-:Y:S03]  /*0940*/  BSSY.RECONVERGENT B0, `(.L_x_549) ;  /* 0x000000d000007945 */ /* 0x000fe60003800200 */
[----:B------:R-:W-:-:S13]  /*0950*/  ISETP.GT.U32.AND P4, PT, R9, 0x477fffff, PT ;  /* 0x477fffff0900780c */ /* 0x000fda0003f84070 */
[----:B------:R-:W-:Y:S05]  /*0960*/  @P4 BRA `(.L_x_550) ;  /* 0x00000000001c4947 */ /* 0x000fea0003800000 */
[----:B------:R-:W-:-:S13]  /*0970*/  ISETP.GE.U32.AND P4, PT, R9, 0x38800000, PT ;  /* 0x388000000900780c */ /* 0x000fda0003f86070 */
[----:B------:R-:W-:-:S04]  /*0980*/  @P4 SHF.R.U32.HI R8, RZ, 0x15, R7 ;  /* 0x00000015ff084819 */ /* 0x000fc80000011607 */
[----:B------:R-:W-:-:S04]  /*0990*/  @P4 LOP3.LUT R8, R8, 0x1, RZ, 0xc0, !PT ;  /* 0x0000000108084812 */ /* 0x000fc800078ec0ff */
[----:B------:R-:W-:-:S04]  /*09a0*/  @P4 IADD3 R8, PT, PT, R7, 0x80fffff, R8 ;  /* 0x080fffff07084810 */ /* 0x000fc80007ffe008 */
[----:B------:R-:W-:Y:S01]  /*09b0*/  @P4 SHF.R.U32.HI R8, RZ, 0x15, R8 ;  /* 0x00000015ff084819 */ /* 0x000fe20000011608 */
[----:B------:R-:W-:Y:S01]  /*09c0*/  @!P4 FADD.FTZ R8, R9, 128 ;  /* 0x430000000908c421 */ /* 0x000fe20000010000 */
[----:B------:R-:W-:Y:S06]  /*09d0*/  BRA `(.L_x_551) ;  /* 0x00000000000c7947 */ /* 0x000fec0003800000 */
.L_x_550:
[----:B------:R-:W-:Y:S01]  /*09e0*/  IMAD.MOV.U32 R8, RZ, RZ, 0x7f ;  /* 0x0000007fff087424 */ /* 0x000fe200078e00ff */
[----:B------:R-:W-:-:S04]  /*09f0*/  ISETP.GT.U32.AND P4, PT, R9, 0x7f800000, PT ;  /* 0x7f8000000900780c */ /* 0x000fc80003f84070 */
[----:B------:R-:W-:-:S09]  /*0a00*/  SEL R8, R8, 0x7c, P4 ;  /* 0x0000007c08087807 */ /* 0x000fd20002000000 */
.L_x_551:
[----:B------:R-:W-:Y:S05]  /*0a10*/  BSYNC.RECONVERGENT B0 ;  /* 0x0000000000007941 */ /* 0x000fea0003800200 */
.L_x_549:
[----:B------:R-:W-:Y:S01]  /*0a20*/  ISETP.NE.AND P4, PT, R2, RZ, PT ;  /* 0x000000ff0200720c */ /* 0x000fe20003f85270 */
[----:B------:R-:W-:Y:S01]  /*0a30*/  BSSY.RECONVERGENT B0, `(.L_x_552) ;  /* 0x000001a000007945 */ /* 0x000fe20003800200 */
[----:B------:R-:W-:Y:S01]  /*0a40*/  SHF.R.U32.HI R7, RZ, 0x18, R7 ;  /* 0x00000018ff077819 */ /* 0x000fe20000011607 */
[----:B------:R-:W-:-:S03]  /*0a50*/  IMAD.MOV.U32 R9, RZ, RZ, RZ ;  /* 0x000000ffff097224 */ /* 0x000fc600078e00ff */
[----:B------:R-:W-:-:S07]  /*0a60*/  LOP3.LUT R7, R8, 0x80, R7, 0xf8, !PT ;  /* 0x0000008008077812 */ /* 0x000fce00078ef807 */
        /* <DEDUP_REMOVED lines=18> */
.L_x_555:
[----:B------:R-:W-:Y:S05]  /*0b90*/  BSYNC.RECONVERGENT B1 ;  /* 0x0000000000017941 */ /* 0x000fea0003800200 */
.L_x_554:
[----:B------:R-:W-:Y:S01]  /*0ba0*/  IMAD.SHL.U32 R8, R8, 0x200000, RZ ;  /* 0x0020000008087824 */ /* 0x000fe200078e00ff */
[----:B------:R-:W-:-:S04]  /*0bb0*/  LEA R9, R9, 0x37800000, 0x17 ;  /* 0x3780000009097811 */ /* 0x000fc800078eb8ff */
[----:B------:R-:W-:-:S07]  /*0bc0*/  LOP3.LUT R9, R9, R8, R13, 0xfe, !PT ;  /* 0x0000000809097212 */ /* 0x000fce00078efe0d */
.L_x_553:
[----:B------:R-:W-:Y:S05]  /*0bd0*/  BSYNC.RECONVERGENT B0 ;  /* 0x0000000000007941 */ /* 0x000fea0003800200 */
.L_x_552:
        /* <DEDUP_REMOVED lines=11> */
.L_x_557:
[----:B------:R-:W-:Y:S01]  /*0c90*/  IMAD.MOV.U32 R8, RZ, RZ, 0x7f ;  /* 0x0000007fff087424 */ /* 0x000fe200078e00ff */
[----:B------:R-:W-:-:S04]  /*0ca0*/  ISETP.GT.U32.AND P4, PT, R10, 0x7f800000, PT ;  /* 0x7f8000000a00780c */ /* 0x000fc80003f84070 */
[----:B------:R-:W-:-:S09]  /*0cb0*/  SEL R8, R8, 0x7c, P4 ;  /* 0x0000007c08087807 */ /* 0x000fd20002000000 */
.L_x_558:
[----:B------:R-:W-:Y:S05]  /*0cc0*/  BSYNC.RECONVERGENT B0 ;  /* 0x0000000000007941 */ /* 0x000fea0003800200 */
.L_x_556:
        /* <DEDUP_REMOVED lines=23> */
.L_x_562:
[----:B------:R-:W-:Y:S05]  /*0e40*/  BSYNC.RECONVERGENT B1 ;  /* 0x0000000000017941 */ /* 0x000fea0003800200 */
.L_x_561:
[----:B------:R-:W-:Y:S01]  /*0e50*/  IMAD.SHL.U32 R9, R9, 0x200000, RZ ;  /* 0x0020000009097824 */ /* 0x000fe200078e00ff */
[----:B------:R-:W-:-:S04]  /*0e60*/  LEA R10, R10, 0x37800000, 0x17 ;  /* 0x378000000a0a7811 */ /* 0x000fc800078eb8ff */
[----:B------:R-:W-:-:S07]  /*0e70*/  LOP3.LUT R11, R10, R9, R14, 0xfe, !PT ;  /* 0x000000090a0b7212 */ /* 0x000fce00078efe0e */
.L_x_560:
[----:B------:R-:W-:Y:S05]  /*0e80*/  BSYNC.RECONVERGENT B0 ;  /* 0x0000000000007941 */ /* 0x000fea0003800200 */
.L_x_559:
        /* <DEDUP_REMOVED lines=11> */
.L_x_564:
[----:B------:R-:W-:Y:S01]  /*0f40*/  IMAD.MOV.U32 R9, RZ, RZ, 0x7f ;  /* 0x0000007fff097424 */ /* 0x000fe200078e00ff */
[----:B------:R-:W-:-:S04]  /*0f50*/  ISETP.GT.U32.AND P4, PT, R12, 0x7f800000, PT ;  /* 0x7f8000000c00780c */ /* 0x000fc80003f84070 */
[----:B------:R-:W-:-:S09]  /*0f60*/  SEL R9, R9, 0x7c, P4 ;  /* 0x0000007c09097807 */ /* 0x000fd20002000000 */
.L_x_565:
[----:B------:R-:W-:Y:S05]  /*0f70*/  BSYNC.RECONVERGENT B0 ;  /* 0x0000000000007941 */ /* 0x000fea0003800200 */
.L_x_563:
[----:B------:R-:W0:Y:S01]  /*0f80*/  LDCU UR6, c[0x0][0x360] ;  /* 0x00006c00ff0677ac */ /* 0x000e220008000800 */
[C---:B------:R-:W-:Y:S02]  /*0f90*/  @!P0 IADD3 R10, P6, PT, R4.reuse, UR29, RZ ;  /* 0x0000001d040a8c10 */ /* 0x040fe4000ffde0ff */
[----:B------:R-:W-:Y:S02]  /*0fa0*/  SHF.R.U32.HI R16, RZ, 0x18, R11 ;  /* 0x00000018ff107819 */ /* 0x000fe4000001160b */
[C---:B------:R-:W-:Y:S02]  /*0fb0*/  @!P1 IADD3 R12, P5, PT, R4.reuse, UR19, RZ ;  /* 0x00000013040c9c10 */ /* 0x040fe4000ffbe0ff */
[----:B------:R-:W-:Y:S02]  /*0fc0*/  @!P2 IADD3 R14, P4, PT, R4, UR23, RZ ;  /* 0x00000017040eac10 */ /* 0x000fe4000ff9e0ff */
[----:B------:R-:W-:Y:S02]  /*0fd0*/  @!P0 IADD3.X R11, PT, PT, R5, UR30, RZ, P6, !PT ;  /* 0x0000001e050b8c10 */ /* 0x000fe4000b7fe4ff */
[----:B------:R-:W-:-:S02]  /*0fe0*/  LOP3.LUT R9, R9, 0x80, R16, 0xf8, !PT ;  /* 0x0000008009097812 */ /* 0x000fc400078ef810 */
[C---:B------:R-:W-:Y:S01]  /*0ff0*/  @!P3 IADD3 R16, P6, PT, R4.reuse, UR20, RZ ;  /* 0x000000140410bc10 */ /* 0x040fe2000ffde0ff */
[----:B------:R1:W-:Y:S01]  /*1000*/  @!P0 STG.E.U8 desc[UR16][R10.64], R6 ;  /* 0x000000060a008986 */ /* 0x0003e2000c101110 */
[C---:B------:R-:W-:Y:S02]  /*1010*/  @!P1 IADD3.X R13, PT, PT, R5.reuse, UR10, RZ, P5, !PT ;  /* 0x0000000a050d9c10 */ /* 0x040fe4000affe4ff */
[C---:B------:R-:W-:Y:S01]  /*1020*/  @!P2 IADD3.X R15, PT, PT, R5.reuse, UR14, RZ, P4, !PT ;  /* 0x0000000e050fac10 */ /* 0x040fe2000a7fe4ff */
[----:B0-----:R-:W-:Y:S01]  /*1030*/  USHF.L.U32 UR6, UR6, 0x2, URZ ;  /* 0x0000000206067899 */ /* 0x001fe200080006ff */
[----:B------:R-:W-:Y:S01]  /*1040*/  @!P3 IADD3.X R17, PT, PT, R5, UR12, RZ, P6, !PT ;  /* 0x0000000c0511bc10 */ /* 0x000fe2000b7fe4ff */
[----:B------:R1:W-:Y:S02]  /*1050*/  @!P1 STG.E.U8 desc[UR16][R12.64], R7 ;  /* 0x000000070c009986 */ /* 0x0003e4000c101110 */
[----:B------:R-:W-:Y:S02]  /*1060*/  UIADD3 UR4, UP0, UPT, UR6, UR4, URZ ;  /* 0x0000000406047290 */ /* 0x000fe4000ff1e0ff */
[----:B------:R1:W-:Y:S01]  /*1070*/  @!P2 STG.E.U8 desc[UR16][R14.64], R8 ;  /* 0x000000080e00a986 */ /* 0x0003e2000c101110 */
[----:B------:R-:W-:Y:S01]  /*1080*/  IADD3 R4, P0, PT, R4, UR6, RZ ;  /* 0x0000000604047c10 */ /* 0x000fe2000ff1e0ff */
[----:B------:R-:W-:-:S02]  /*1090*/  UIADD3.X UR5, UPT, UPT, URZ, UR5, URZ, UP0, !UPT ;  /* 0x00000005ff057290 */ /* 0x000fc400087fe4ff */
[----:B------:R1:W-:Y:S01]  /*10a0*/  @!P3 STG.E.U8 desc[UR16][R16.64], R9 ;  /* 0x000000091000b986 */ /* 0x0003e2000c101110 */
[----:B------:R-:W-:Y:S01]  /*10b0*/  UISETP.GE.U32.AND UP0, UPT, UR4, UR26, UPT ;  /* 0x0000001a0400728c */ /* 0x000fe2000bf06070 */
[----:B------:R-:W-:-:S03]  /*10c0*/  IMAD.X R5, RZ, RZ, R5, P0 ;  /* 0x000000ffff057224 */ /* 0x000fc600000e0605 */
[----:B------:R-:W-:-:S09]  /*10d0*/  UISETP.GE.U32.AND.EX UP0, UPT, UR5, UR27, UPT, UP0 ;  /* 0x0000001b0500728c */ /* 0x000fd2000bf06100 */
[----:B-1----:R-:W-:Y:S05]  /*10e0*/  BRA.U !UP0, `(.L_x_566) ;  /* 0xfffffff108887547 */ /* 0x002fea000b83ffff */
[----:B------:R-:W-:Y:S05]  /*10f0*/  EXIT ;  /* 0x000000000000794d */ /* 0x000fea0003800000 */
.L_x_538:
[----:B------:R-:W0:Y:S02]  /*1100*/  S2R R0, SR_TID.X ;  /* 0x0000000000007919 */ /* 0x000e240000002100 */
[----:B0-----:R-:W-:-:S03]  /*1110*/  IMAD.WIDE.U32 R2, R0, 0x4, RZ ;  /* 0x0000000400027825 */ /* 0x001fc600078e00ff */
[----:B------:R-:W-:-:S04]  /*1120*/  ISETP.GE.U32.AND P0, PT, R2, UR28, PT ;  /* 0x0000001c02007c0c */ /* 0x000fc8000bf06070 */
[----:B------:R-:W-:-:S13]  /*1130*/  ISETP.GE.AND.EX P0, PT, R3, UR15, PT, P0 ;  /* 0x0000000f03007c0c */ /* 0x000fda000bf06300 */
[----:B------:R-:W-:Y:S05]  /*1140*/  @P0 EXIT ;  /* 0x000000000000094d */ /* 0x000fea0003800000 */
[----:B------:R-:W-:Y:S01]  /*1150*/  IMAD.MOV.U32 R3, RZ, RZ, RZ ;  /* 0x000000ffff037224 */ /* 0x000fe200078e00ff */
[----:B------:R-:W0:Y:S06]  /*1160*/  LDCU UR4, c[0x0][0x360] ;  /* 0x00006c00ff0477ac */ /* 0x000e2c0008000800 */
.L_x_594:
        /* <DEDUP_REMOVED lines=8> */
[----:B------:R-:W-:Y:S02]  /*11f0*/  PRMT R6, R8, 0x7771, RZ ;  /* 0x0000777108067816 */ /* 0x000fe400000000ff */
        /* <DEDUP_REMOVED lines=22> */
.L_x_570:
[----:B0-----:R-:W-:Y:S05]  /*1360*/  BSYNC.RECONVERGENT B1 ;  /* 0x0000000000017941 */ /* 0x001fea0003800200 */
.L_x_569:
[----:B------:R-:W-:Y:S01]  /*1370*/  IMAD.SHL.U32 R7, R7, 0x200000, RZ ;  /* 0x0020000007077824 */ /* 0x000fe200078e00ff */
[----:B------:R-:W-:-:S04]  /*1380*/  LEA R8, R8, 0x37800000, 0x17 ;  /* 0x3780000008087811 */ /* 0x000fc800078eb8ff */
[----:B------:R-:W-:-:S07]  /*1390*/  LOP3.LUT R7, R8, R7, R12, 0xfe, !PT ;  /* 0x0000000708077212 */ /* 0x000fce00078efe0c */
.L_x_568:
[----:B0-----:R-:W-:Y:S05]  /*13a0*/  BSYNC.RECONVERGENT B0 ;  /* 0x0000000000007941 */ /* 0x001fea0003800200 */
.L_x_567:
[----:B------:R-:W-:Y:S01]  /*13b0*/  LOP3.LUT R12, R7, 0x7fffffff, RZ, 0xc0, !PT ;  /* 0x7fffffff070c7812 */ /* 0x000fe200078ec0ff */
[----:B------:R-:W-:Y:S01]  /*13c0*/  BSSY.RECONVERGENT B0, `(.L_x_571) ;  /* 0x000000e000007945 */ /* 0x000fe20003800200 */
[----:B------:R-:W-:Y:S02]  /*13d0*/  ISETP.NE.AND P2, PT, R6, RZ, PT ;  /* 0x000000ff0600720c */ /* 0x000fe40003f45270 */
        /* <DEDUP_REMOVED lines=12> */
.L_x_572:
[----:B------:R-:W-:Y:S05]  /*14a0*/  BSYNC.RECONVERGENT B0 ;  /* 0x0000000000007941 */ /* 0x000fea0003800200 */
.L_x_571:
        /* <DEDUP_REMOVED lines=22> */
.L_x_576:
[----:B------:R-:W-:Y:S05]  /*1610*/  BSYNC.RECONVERGENT B1 ;  /* 0x0000000000017941 */ /* 0x000fea0003800200 */
.L_x_575:
[----:B------:R-:W-:Y:S01]  /*1620*/  IMAD.SHL.U32 R6, R6, 0x200000, RZ ;  /* 0x0020000006067824 */ /* 0x000fe200078e00ff */
[----:B------:R-:W-:-:S04]  /*1630*/  LEA R8, R8, 0x37800000, 0x17 ;  /* 0x3780000008087811 */ /* 0x000fc800078eb8ff */
[----:B------:R-:W-:-:S07]  /*1640*/  LOP3.LUT R10, R8, R6, R15, 0xfe, !PT ;  /* 0x00000006080a7212 */ /* 0x000fce00078efe0f */
.L_x_574:
[----:B------:R-:W-:Y:S05]  /*1650*/  BSYNC.RECONVERGENT B0 ;  /* 0x0000000000007941 */ /* 0x000fea0003800200 */
.L_x_573:
        /* <DEDUP_REMOVED lines=11> */
.L_x_578:
[----:B------:R-:W-:Y:S01]  /*1710*/  IMAD.MOV.U32 R6, RZ, RZ, 0x7f ;  /* 0x0000007fff067424 */ /* 0x000fe200078e00ff */
[----:B------:R-:W-:-:S04]  /*1720*/  ISETP.GT.U32.AND P0, PT, R8, 0x7f800000, PT ;  /* 0x7f8000000800780c */ /* 0x000fc80003f04070 */
[----:B------:R-:W-:-:S09]  /*1730*/  SEL R6, R6, 0x7c, P0 ;  /* 0x0000007c06067807 */ /* 0x000fd20000000000 */
.L_x_579:
[----:B------:R-:W-:Y:S05]  /*1740*/  BSYNC.RECONVERGENT B0 ;  /* 0x0000000000007941 */ /* 0x000fea0003800200 */
.L_x_577:
        /* <DEDUP_REMOVED lines=24> */
.L_x_583:
[----:B------:R-:W-:Y:S05]  /*18d0*/  BSYNC.RECONVERGENT B1 ;  /* 0x0000000000017941 */ /* 0x000fea0003800200 */
.L_x_582:
[----:B------:R-:W-:Y:S01]  /*18e0*/  IMAD.SHL.U32 R4, R4, 0x200000, RZ ;  /* 0x0020000004047824 */ /* 0x000fe200078e00ff */
[----:B------:R-:W-:-:S04]  /*18f0*/  LEA R8, R8, 0x37800000, 0x17 ;  /* 0x3780000008087811 */ /* 0x000fc800078eb8ff */
[----:B------:R-:W-:-:S07]  /*1900*/  LOP3.LUT R8, R8, R4, R15, 0xfe, !PT ;  /* 0x0000000408087212 */ /* 0x000fce00078efe0f */
.L_x_581:
[----:B------:R-:W-:Y:S05]  /*1910*/  BSYNC.RECONVERGENT B0 ;  /* 0x0000000000007941 */ /* 0x000fea0003800200 */
.L_x_580:
        /* <DEDUP_REMOVED lines=11> */
.L_x_585:
[----:B------:R-:W-:Y:S01]  /*19d0*/  IMAD.MOV.U32 R4, RZ, RZ, 0x7f ;  /* 0x0000007fff047424 */ /* 0x000fe200078e00ff */
[----:B------:R-:W-:-:S04]  /*19e0*/  ISETP.GT.U32.AND P0, PT, R10, 0x7f800000, PT ;  /* 0x7f8000000a00780c */ /* 0x000fc80003f04070 */
[----:B------:R-:W-:-:S09]  /*19f0*/  SEL R4, R4, 0x7c, P0 ;  /* 0x0000007c04047807 */ /* 0x000fd20000000000 */
.L_x_586:
[----:B------:R-:W-:Y:S05]  /*1a00*/  BSYNC.RECONVERGENT B0 ;  /* 0x0000000000007941 */ /* 0x000fea0003800200 */
.L_x_584:
        /* <DEDUP_REMOVED lines=24> */
.L_x_590:
[----:B------:R-:W-:Y:S05]  /*1b90*/  BSYNC.RECONVERGENT B1 ;  /* 0x0000000000017941 */ /* 0x000fea0003800200 */
.L_x_589:
[----:B------:R-:W-:Y:S01]  /*1ba0*/  IMAD.SHL.U32 R5, R5, 0x200000, RZ ;  /* 0x0020000005057824 */ /* 0x000fe200078e00ff */
[----:B------:R-:W-:-:S04]  /*1bb0*/  LEA R8, R8, 0x37800000, 0x17 ;  /* 0x3780000008087811 */ /* 0x000fc800078eb8ff */
[----:B------:R-:W-:-:S07]  /*1bc0*/  LOP3.LUT R8, R8, R5, R12, 0xfe, !PT ;  /* 0x0000000508087212 */ /* 0x000fce00078efe0c */
.L_x_588:
[----:B------:R-:W-:Y:S05]  /*1bd0*/  BSYNC.RECONVERGENT B0 ;  /* 0x0000000000007941 */ /* 0x000fea0003800200 */
.L_x_587:
        /* <DEDUP_REMOVED lines=11> */
.L_x_592:
[----:B------:R-:W-:Y:S01]  /*1c90*/  IMAD.MOV.U32 R5, RZ, RZ, 0x7f ;  /* 0x0000007fff057424 */ /* 0x000fe200078e00ff */
[----:B------:R-:W-:-:S04]  /*1ca0*/  ISETP.GT.U32.AND P0, PT, R9, 0x7f800000, PT ;  /* 0x7f8000000900780c */ /* 0x000fc80003f04070 */
[----:B------:R-:W-:-:S09]  /*1cb0*/  SEL R5, R5, 0x7c, P0 ;  /* 0x0000007c05057807 */ /* 0x000fd20000000000 */
.L_x_593:
[----:B------:R-:W-:Y:S05]  /*1cc0*/  BSYNC.RECONVERGENT B0 ;  /* 0x0000000000007941 */ /* 0x000fea0003800200 */
.L_x_591:
[----:B------:R-:W-:-:S04]  /*1cd0*/  SHF.R.U32.HI R8, RZ, 0x18, R8 ;  /* 0x00000018ff087819 */ /* 0x000fc80000011608 */
[----:B------:R-:W-:Y:S02]  /*1ce0*/  LOP3.LUT R5, R5, 0x80, R8, 0xf8, !PT ;  /* 0x0000008005057812 */ /* 0x000fe400078ef808 */
[----:B------:R-:W-:Y:S02]  /*1cf0*/  PRMT R8, R7, 0x3340, R6 ;  /* 0x0000334007087816 */ /* 0x000fe40000000006 */
[----:B------:R-:W-:Y:S02]  /*1d00*/  IADD3 R6, P0, PT, R2, UR29, RZ ;  /* 0x0000001d02067c10 */ /* 0x000fe4000ff1e0ff */
[----:B------:R-:W-:Y:S02]  /*1d10*/  PRMT R5, R4, 0x3340, R5 ;  /* 0x0000334004057816 */ /* 0x000fe40000000005 */
[----:B------:R-:W-:Y:S02]  /*1d20*/  IADD3.X R7, PT, PT, R11, UR30, RZ, P0, !PT ;  /* 0x0000001e0b077c10 */ /* 0x000fe400087fe4ff */
[----:B------:R-:W-:-:S02]  /*1d30*/  IADD3 R0, P0, PT, R0, UR4, RZ ;  /* 0x0000000400007c10 */ /* 0x000fc4000ff1e0ff */
        /* <DEDUP_REMOVED lines=11> */
.L_x_595:
        /* <DEDUP_REMOVED lines=9> */
.L_x_7459:


//--------------------- .text._ZN2at6native55_GLOBAL__N__de093ff9_22_ForeachBinaryOpList_cu_a911ec4325multi_tensor_apply_kernelINS1_18TensorListMetadataILi2EEENS1_11CopyFunctorIN3c1011Float8_e5m2ENS6_15Float8_e4m3fnuzELi2ELi1ELi1EEEJNS0_4CopyIS7_S8_EEEEEvT_T0_DpT1_ --------------------------
	.section	.text._ZN2at6native55_GLOBAL__N__de093ff9_22_ForeachBinaryOpList_cu_a911ec4325multi_tensor_apply_kernelINS1_18TensorListMetadataILi2EEENS1_11CopyFunctorIN3c1011Float8_e5m2ENS6_15Float8_e4m3fnuzELi2ELi1ELi1EEEJNS0_4CopyIS7_S8_EEEEEvT_T0_DpT1_,"ax",@progbits
	.align	128
.text._ZN2at6native55_GLOBAL__N__de093ff9_22_ForeachBinaryOpList_cu_a911ec4325multi_tensor_apply_kernelINS1_18TensorListMetadataILi2EEENS1_11CopyFunctorIN3c1011Float8_e5m2ENS6_15Float8_e4m3fnuzELi2ELi1ELi1EEEJNS0_4CopyIS7_S8_EEEEEvT_T0_DpT1_:
        .type           _ZN2at6native55_GLOBAL__N__de093ff9_22_ForeachBinaryOpList_cu_a911ec4325multi_tensor_apply_kernelINS1_18TensorListMetadataILi2EEENS1_11CopyFunctorIN3c1011Float8_e5m2ENS6_15Float8_e4m3fnuzELi2ELi1ELi1EEEJNS0_4CopyIS7_S8_EEEEEvT_T0_DpT1_,@function
        .size           _ZN2at6native55_GLOBAL__N__de093ff9_22_ForeachBinaryOpList_cu_a911ec4325multi_tensor_apply_kernelINS1_18TensorListMetadataILi2EEENS1_11CopyFunctorIN3c1011Float8_e5m2ENS6_15Float8_e4m3fnuzELi2ELi1ELi1EEEJNS0_4CopyIS7_S8_EEEEEvT_T0_DpT1_,(.L_x_7460 - _ZN2at6native55_GLOBAL__N__de093ff9_22_ForeachBinaryOpList_cu_a911ec4325multi_tensor_apply_kernelINS1_18TensorListMetadataILi2EEENS1_11CopyFunctorIN3c1011Float8_e5m2ENS6_15Float8_e4m3fnuzELi2ELi1ELi1EEEJNS0_4CopyIS7_S8_EEEEEvT_T0_DpT1_)
        .other          _ZN2at6native55_GLOBAL__N__de093ff9_22_ForeachBinaryOpList_cu_a911ec4325multi_tensor_apply_kernelINS1_18TensorListMetadataILi2EEENS1_11CopyFunctorIN3c1011Float8_e5m2ENS6_15Float8_e4m3fnuzELi2ELi1ELi1EEEJNS0_4CopyIS7_S8_EEEEEvT_T0_DpT1_,@"STO_CUDA_ENTRY STV_DEFAULT"
_ZN2at6native55_GLOBAL__N__de093ff9_22_ForeachBinaryOpList_cu_a911ec4325multi_tensor_apply_kernelINS1_18TensorListMetadataILi2EEENS1_11CopyFunctorIN3c1011Float8_e5m2ENS6_15Float8_e4m3fnuzELi2ELi1ELi1EEEJNS0_4CopyIS7_S8_EEEEEvT_T0_DpT1_:
        /* <DEDUP_REMOVED lines=49> */
.L_x_624:
        /* <DEDUP_REMOVED lines=51> */
.L_x_600:
[----:B------:R-:W-:Y:S05]  /*0640*/  BSYNC.RECONVERGENT B1 ;  /* 0x0000000000017941 */ /* 0x000fea0003800200 */
.L_x_599:
[----:B------:R-:W-:Y:S01]  /*0650*/  IMAD.SHL.U32 R6, R6, 0x100000, RZ ;  /* 0x0010000006067824 */ /* 0x000fe200078e00ff */
[----:B------:R-:W-:-:S04]  /*0660*/  LEA R7, R7, 0x3b800000, 0x17 ;  /* 0x3b80000007077811 */ /* 0x000fc800078eb8ff */
[----:B------:R-:W-:-:S07]  /*0670*/  LOP3.LUT R14, R7, R6, R11, 0xfe, !PT ;  /* 0x00000006070e7212 */ /* 0x000fce00078efe0b */
.L_x_598:
[----:B------:R-:W-:Y:S05]  /*0680*/  BSYNC.RECONVERGENT B0 ;  /* 0x0000000000007941 */ /* 0x000fea0003800200 */
.L_x_597:
        /* <DEDUP_REMOVED lines=15> */
.L_x_602:
[----:B------:R-:W-:Y:S05]  /*0780*/  BSYNC.RECONVERGENT B0 ;  /* 0x0000000000007941 */ /* 0x000fea0003800200 */
.L_x_601:
        /* <DEDUP_REMOVED lines=21> */
.L_x_606:
[----:B------:R-:W-:Y:S05]  /*08e0*/  BSYNC.RECONVERGENT B1 ;  /* 0x0000000000017941 */ /* 0x000fea0003800200 */
.L_x_605:
[----:B------:R-:W-:Y:S01]  /*08f0*/  IMAD.SHL.U32 R7, R7, 0x100000, RZ ;  /* 0x0010000007077824 */ /* 0x000fe200078e00ff */
[----:B------:R-:W-:-:S04]  /*0900*/  LEA R8, R8, 0x3b800000, 0x17 ;  /* 0x3b80000008087811 */ /* 0x000fc800078eb8ff */
[----:B------:R-:W-:-:S07]  /*0910*/  LOP3.LUT R7, R8, R7, R12, 0xfe, !PT ;  /* 0x0000000708077212 */ /* 0x000fce00078efe0c */
.L_x_604:
[----:B------:R-:W-:Y:S05]  /*0920*/  BSYNC.RECONVERGENT B0 ;  /* 0x0000000000007941 */ /* 0x000fea0003800200 */
.L_x_603:
        /* <DEDUP_REMOVED lines=11> */
.L_x_608:
[----:B------:R-:W-:Y:S01]  /*09e0*/  IMAD.MOV.U32 R8, RZ, RZ, 0x7f ;  /* 0x0000007fff087424 */ /* 0x000fe200078e00ff */
[----:B------:R-:W-:-:S04]  /*09f0*/  ISETP.GT.U32.AND P4, PT, R9, 0x7f800000, PT ;  /* 0x7f8000000900780c */ /* 0x000fc80003f84070 */
[----:B------:R-:W-:-:S09]  /*0a00*/  SEL R8, R8, 0x7c, P4 ;  /* 0x0000007c08087807 */ /* 0x000fd20002000000 */
.L_x_609:
[----:B------:R-:W-:Y:S05]  /*0a10*/  BSYNC.RECONVERGENT B0 ;  /* 0x0000000000007941 */ /* 0x000fea0003800200 */
.L_x_607:
        /* <DEDUP_REMOVED lines=23> */
.L_x_613:
[----:B------:R-:W-:Y:S05]  /*0b90*/  BSYNC.RECONVERGENT B1 ;  /* 0x0000000000017941 */ /* 0x000fea0003800200 */
.L_x_612:
[----:B------:R-:W-:Y:S01]  /*0ba0*/  IMAD.SHL.U32 R8, R8, 0x100000, RZ ;  /* 0x0010000008087824 */ /* 0x000fe200078e00ff */
[----:B------:R-:W-:-:S04]  /*0bb0*/  LEA R9, R9, 0x3b800000, 0x17 ;  /* 0x3b80000009097811 */ /* 0x000fc800078eb8ff */
[----:B------:R-:W-:-:S07]  /*0bc0*/  LOP3.LUT R9, R9, R8, R13, 0xfe, !PT ;  /* 0x0000000809097212 */ /* 0x000fce00078efe0d */
.L_x_611:
[----:B------:R-:W-:Y:S05]  /*0bd0*/  BSYNC.RECONVERGENT B0 ;  /* 0x0000000000007941 */ /* 0x000fea0003800200 */
.L_x_610:
        /* <DEDUP_REMOVED lines=11> */
.L_x_615:
[----:B------:R-:W-:Y:S01]  /*0c90*/  IMAD.MOV.U32 R8, RZ, RZ, 0x7f ;  /* 0x0000007fff087424 */ /* 0x000fe200078e00ff */
[----:B------:R-:W-:-:S04]  /*0ca0*/  ISETP.GT.U32.AND P4, PT, R10, 0x7f800000, PT ;  /* 0x7f8000000a00780c */ /* 0x000fc80003f84070 */
[----:B------:R-:W-:-:S09]  /*0cb0*/  SEL R8, R8, 0x7c, P4 ;  /* 0x0000007c08087807 */ /* 0x000fd20002000000 */
.L_x_616:
[----:B------:R-:W-:Y:S05]  /*0cc0*/  BSYNC.RECONVERGENT B0 ;  /* 0x0000000000007941 */ /* 0x000fea0003800200 */
.L_x_614:
        /* <DEDUP_REMOVED lines=23> */
.L_x_620:
[----:B------:R-:W-:Y:S05]  /*0e40*/  BSYNC.RECONVERGENT B1 ;  /* 0x0000000000017941 */ /* 0x000fea0003800200 */
.L_x_619:
[----:B------:R-:W-:Y:S01]  /*0e50*/  IMAD.SHL.U32 R9, R9, 0x100000, RZ ;  /* 0x0010000009097824 */ /* 0x000fe200078e00ff */
[----:B------:R-:W-:-:S04]  /*0e60*/  LEA R10, R10, 0x3b800000, 0x17 ;  /* 0x3b8000000a0a7811 */ /* 0x000fc800078eb8ff */
[----:B------:R-:W-:-:S07]  /*0e70*/  LOP3.LUT R11, R10, R9, R14, 0xfe, !PT ;  /* 0x000000090a0b7212 */ /* 0x000fce00078efe0e */
.L_x_618:
[----:B------:R-:W-:Y:S05]  /*0e80*/  BSYNC.RECONVERGENT B0 ;  /* 0x0000000000007941 */ /* 0x000fea0003800200 */
.L_x_617:
        /* <DEDUP_REMOVED lines=11> */
.L_x_622:
[----:B------:R-:W-:Y:S01]  /*0f40*/  IMAD.MOV.U32 R9, RZ, RZ, 0x7f ;  /* 0x0000007fff097424 */ /* 0x000fe200078e00ff */
[----:B------:R-:W-:-:S04]  /*0f50*/  ISETP.GT.U32.AND P4, PT, R12, 0x7f800000, PT ;  /* 0x7f8000000c00780c */ /* 0x000fc80003f84070 */
[----:B------:R-:W-:-:S09]  /*0f60*/  SEL R9, R9, 0x7c, P4 ;  /* 0x0000007c09097807 */ /* 0x000fd20002000000 */
.L_x_623:
[----:B------:R-:W-:Y:S05]  /*0f70*/  BSYNC.RECONVERGENT B0 ;  /* 0x0000000000007941 */ /* 0x000fea0003800200 */
.L_x_621:
        /* <DEDUP_REMOVED lines=24> */
.L_x_596:
[----:B------:R-:W0:Y:S02]  /*1100*/  S2R R0, SR_TID.X ;  /* 0x0000000000007919 */ /* 0x000e240000002100 */
[----:B0-----:R-:W-:-:S03]  /*1110*/  IMAD.WIDE.U32 R2, R0, 0x4, RZ ;  /* 0x0000000400027825 */ /* 0x001fc600078e00ff */
[----:B------:R-:W-:-:S04]  /*1120*/  ISETP.GE.U32.AND P0, PT, R2, UR28, PT ;  /* 0x0000001c02007c0c */ /* 0x000fc8000bf06070 */
[----:B------:R-:W-:-:S13]  /*1130*/  ISETP.GE.AND.EX P0, PT, R3, UR15, PT, P0 ;  /* 0x0000000f03007c0c */ /* 0x000fda000bf06300 */
[----:B------:R-:W-:Y:S05]  /*1140*/  @P0 EXIT ;  /* 0x000000000000094d */ /* 0x000fea0003800000 */
[----:B------:R-:W-:Y:S01]  /*1150*/  IMAD.MOV.U32 R3, RZ, RZ, RZ ;  /* 0x000000ffff037224 */ /* 0x000fe200078e00ff */
[----:B------:R-:W0:Y:S06]  /*1160*/  LDCU UR4, c[0x0][0x360] ;  /* 0x00006c00ff0477ac */ /* 0x000e2c0008000800 */
.L_x_652:
        /* <DEDUP_REMOVED lines=31> */
.L_x_628:
[----:B0-----:R-:W-:Y:S05]  /*1360*/  BSYNC.RECONVERGENT B1 ;  /* 0x0000000000017941 */ /* 0x001fea0003800200 */
.L_x_627:
[----:B------:R-:W-:Y:S01]  /*1370*/  IMAD.SHL.U32 R7, R7, 0x100000, RZ ;  /* 0x0010000007077824 */ /* 0x000fe200078e00ff */
[----:B------:R-:W-:-:S04]  /*1380*/  LEA R8, R8, 0x3b800000, 0x17 ;  /* 0x3b80000008087811 */ /* 0x000fc800078eb8ff */
[----:B------:R-:W-:-:S07]  /*1390*/  LOP3.LUT R7, R8, R7, R12, 0xfe, !PT ;  /* 0x0000000708077212 */ /* 0x000fce00078efe0c */
.L_x_626:
[----:B0-----:R-:W-:Y:S05]  /*13a0*/  BSYNC.RECONVERGENT B0 ;  /* 0x0000000000007941 */ /* 0x001fea0003800200 */
.L_x_625:
        /* <DEDUP_REMOVED lines=15> */
.L_x_630:
[----:B------:R-:W-:Y:S05]  /*14a0*/  BSYNC.RECONVERGENT B0 ;  /* 0x0000000000007941 */ /* 0x000fea0003800200 */
.L_x_629:
        /* <DEDUP_REMOVED lines=22> */
.L_x_634:
[----:B------:R-:W-:Y:S05]  /*1610*/  BSYNC.RECONVERGENT B1 ;  /* 0x0000000000017941 */ /* 0x000fea0003800200 */
.L_x_633:
[----:B------:R-:W-:Y:S01]  /*1620*/  IMAD.SHL.U32 R6, R6, 0x100000, RZ ;  /* 0x0010000006067824 */ /* 0x000fe200078e00ff */
[----:B------:R-:W-:-:S04]  /*1630*/  LEA R8, R8, 0x3b800000, 0x17 ;  /* 0x3b80000008087811 */ /* 0x000fc800078eb8ff */
[----:B------:R-:W-:-:S07]  /*1640*/  LOP3.LUT R10, R8, R6, R15, 0xfe, !PT ;  /* 0x00000006080a7212 */ /* 0x000fce00078efe0f */
.L_x_632:
[----:B------:R-:W-:Y:S05]  /*1650*/  BSYNC.RECONVERGENT B0 ;  /* 0x0000000000007941 */ /* 0x000fea0003800200 */
.L_x_631:
        /* <DEDUP_REMOVED lines=11> */
.L_x_636:
[----:B------:R-:W-:Y:S01]  /*1710*/  IMAD.MOV.U32 R6, RZ, RZ, 0x7f ;  /* 0x0000007fff067424 */ /* 0x000fe200078e00ff */
[----:B------:R-:W-:-:S04]  /*1720*/  ISETP.GT.U32.AND P0, PT, R8, 0x7f800000, PT ;  /* 0x7f8000000800780c */ /* 0x000fc80003f04070 */
[----:B------:R-:W-:-:S09]  /*1730*/  SEL R6, R6, 0x7c, P0 ;  /* 0x0000007c06067807 */ /* 0x000fd20000000000 */
.L_x_637:
[----:B------:R-:W-:Y:S05]  /*1740*/  BSYNC.RECONVERGENT B0 ;  /* 0x0000000000007941 */ /* 0x000fea0003800200 */
.L_x_635:
        /* <DEDUP_REMOVED lines=24> */
.L_x_641:
[----:B------:R-:W-:Y:S05]  /*18d0*/  BSYNC.RECONVERGENT B1 ;  /* 0x0000000000017941 */ /* 0x000fea0003800200 */
.L_x_640:
[----:B------:R-:W-:Y:S01]  /*18e0*/  IMAD.SHL.U32 R4, R4, 0x100000, RZ ;  /* 0x0010000004047824 */ /* 0x000fe200078e00ff */
[----:B------:R-:W-:-:S04]  /*18f0*/  LEA R8, R8, 0x3b800000, 0x17 ;  /* 0x3b80000008087811 */ /* 0x000fc800078eb8ff */
[----:B------:R-:W-:-:S07]  /*1900*/  LOP3.LUT R8, R8, R4, R15, 0xfe, !PT ;  /* 0x0000000408087212 */ /* 0x000fce00078efe0f */
.L_x_639:
[----:B------:R-:W-:Y:S05]  /*1910*/  BSYNC.RECONVERGENT B0 ;  /* 0x0000000000007941 */ /* 0x000fea0003800200 */
.L_x_638:
        /* <DEDUP_REMOVED lines=11> */
.L_x_643:
[----:B------:R-:W-:Y:S01]  /*19d0*/  IMAD.MOV.U32 R4, RZ, RZ, 0x7f ;  /* 0x0000007fff047424 */ /* 0x000fe200078e00ff */
[----:B------:R-:W-:-:S04]  /*19e0*/  ISETP.GT.U32.AND P0, PT, R10, 0x7f800000, PT ;  /* 0x7f8000000a00780c */ /* 0x000fc80003f04070 */
[----:B------:R-:W-:-:S09]  /*19f0*/  SEL R4, R4, 0x7c, P0 ;  /* 0x0000007c04047807 */ /* 0x000fd20000000000 */
.L_x_644:
[----:B------:R-:W-:Y:S05]  /*1a00*/  BSYNC.RECONVERGENT B0 ;  /* 0x0000000000007941 */ /* 0x000fea0003800200 */
.L_x_642:
        /* <DEDUP_REMOVED lines=24> */
.L_x_648:
[----:B------:R-:W-:Y:S05]  /*1b90*/  BSYNC.RECONVERGENT B1 ;  /* 0x0000000000017941 */ /* 0x000fea0003800200 */
.L_x_647:
[----:B------:R-:W-:Y:S01]  /*1ba0*/  IMAD.SHL.U32 R5, R5, 0x100000, RZ ;  /* 0x0010000005057824 */ /* 0x000fe200078e00ff */
[----:B------:R-:W-:-:S04]  /*1bb0*/  LEA R8, R8, 0x3b800000, 0x17 ;  /* 0x3b80000008087811 */ /* 0x000fc800078eb8ff */
[----:B------:R-:W-:-:S07]  /*1bc0*/  LOP3.LUT R8, R8, R5, R12, 0xfe, !PT ;  /* 0x0000000508087212 */ /* 0x000fce00078efe0c */
.L_x_646:
[----:B------:R-:W-:Y:S05]  /*1bd0*/  BSYNC.RECONVERGENT B0 ;  /* 0x0000000000007941 */ /* 0x000fea0003800200 */
.L_x_645:
        /* <DEDUP_REMOVED lines=11> */
.L_x_650:
[----:B------:R-:W-:Y:S01]  /*1c90*/  IMAD.MOV.U32 R5, RZ, RZ, 0x7f ;  /* 0x0000007fff057424 */ /* 0x000fe200078e00ff */
[----:B------:R-:W-:-:S04]  /*1ca0*/  ISETP.GT.U32.AND P0, PT, R9, 0x7f800000, PT ;  /* 0x7f8000000900780c */ /* 0x000fc80003f04070 */
[----:B------:R-:W-:-:S09]  /*1cb0*/  SEL R5, R5, 0x7c, P0 ;  /* 0x0000007c05057807 */ /* 0x000fd20000000000 */
.L_x_651:
[----:B------:R-:W-:Y:S05]  /*1cc0*/  BSYNC.RECONVERGENT B0 ;  /* 0x0000000000007941 */ /* 0x000fea0003800200 */
.L_x_649:
        /* <DEDUP_REMOVED lines=18> */
.L_x_653:
        /* <DEDUP_REMOVED lines=9> */
.L_x_7460:


//--------------------- .text._ZN2at6native55_GLOBAL__N__de093ff9_22_ForeachBinaryOpList_cu_a911ec4325multi_tensor_apply_kernelINS1_18TensorListMetadataILi2EEENS1_11CopyFunctorIN3c1011Float8_e5m2ENS6_13Float8_e4m3fnELi2ELi1ELi1EEEJNS0_4CopyIS7_S8_EEEEEvT_T0_DpT1_ --------------------------
	.section	.text._ZN2at6native55_GLOBAL__N__de093ff9_22_ForeachBinaryOpList_cu_a911ec4325multi_tensor_apply_kernelINS1_18TensorListMetadataILi2EEENS1_11CopyFunctorIN3c1011Float8_e5m2ENS6_13Float8_e4m3fnELi2ELi1ELi1EEEJNS0_4CopyIS7_S8_EEEEEvT_T0_DpT1_,"ax",@progbits
	.align	128
.text._ZN2at6native55_GLOBAL__N__de093ff9_22_ForeachBinaryOpList_cu_a911ec4325multi_tensor_apply_kernelINS1_18TensorListMetadataILi2EEENS1_11CopyFunctorIN3c1011Float8_e5m2ENS6_13Float8_e4m3fnELi2ELi1ELi1EEEJNS0_4CopyIS7_S8_EEEEEvT_T0_DpT1_:
        .type           _ZN2at6native55_GLOBAL__N__de093ff9_22_ForeachBinaryOpList_cu_a911ec4325multi_tensor_apply_kernelINS1_18TensorListMetadataILi2EEENS1_11CopyFunctorIN3c1011Float8_e5m2ENS6_13Float8_e4m3fnELi2ELi1ELi1EEEJNS0_4CopyIS7_S8_EEEEEvT_T0_DpT1_,@function
        .size           _ZN2at6native55_GLOBAL__N__de093ff9_22_ForeachBinaryOpList_cu_a911ec4325multi_tensor_apply_kernelINS1_18TensorListMetadataILi2EEENS1_11CopyFunctorIN3c1011Float8_e5m2ENS6_13Float8_e4m3fnELi2ELi1ELi1EEEJNS0_4CopyIS7_S8_EEEEEvT_T0_DpT1_,(.L_x_7461 - _ZN2at6native55_GLOBAL__N__de093ff9_22_ForeachBinaryOpList_cu_a911ec4325multi_tensor_apply_kernelINS1_18TensorListMetadataILi2EEENS1_11CopyFunctorIN3c1011Float8_e5m2ENS6_13Float8_e4m3fnELi2ELi1ELi1EEEJNS0_4CopyIS7_S8_EEEEEvT_T0_DpT1_)
        .other          _ZN2at6native55_GLOBAL__N__de093ff9_22_ForeachBinaryOpList_cu_a911ec4325multi_tensor_apply_kernelINS1_18TensorListMetadataILi2EEENS1_11CopyFunctorIN3c1011Float8_e5m2ENS6_13Float8_e4m3fnELi2ELi1ELi1EEEJNS0_4CopyIS7_S8_EEEEEvT_T0_DpT1_,@"STO_CUDA_ENTRY STV_DEFAULT"
_ZN2at6native55_GLOBAL__N__de093ff9_22_ForeachBinaryOpList_cu_a911ec4325multi_tensor_apply_kernelINS1_18TensorListMetadataILi2EEENS1_11CopyFunctorIN3c1011Float8_e5m2ENS6_13Float8_e4m3fnELi2ELi1ELi1EEEJNS0_4CopyIS7_S8_EEEEEvT_T0_DpT1_:
        /* <DEDUP_REMOVED lines=50> */
.L_x_666:
[C---:B------:R-:W-:Y:S02]  /*0320*/  ISETP.GE.U32.AND P0, PT, R0.reuse, UR27, PT ;  /* 0x0000001b00007c0c */ /* 0x040fe4000bf06070 */
[----:B0-----:R-:W-:Y:S02]  /*0330*/  IADD3 R5, P2, PT, R0, UR17, RZ ;  /* 0x0000001100057c10 */ /* 0x001fe4000ff5e0ff */
[----:B------:R-:W-:Y:S02]  /*0340*/  ISETP.GE.U32.AND.EX P0, PT, R3, UR28, PT, P0 ;  /* 0x0000001c03007c0c */ /* 0x000fe4000bf06100 */
[----:B------:R-:W-:Y:S01]  /*0350*/  ISETP.GE.U32.AND P1, PT, R5, UR27, PT ;  /* 0x0000001b05007c0c */ /* 0x000fe2000bf26070 */
[----:B------:R-:W-:-:S05]  /*0360*/  IMAD.X R5, RZ, RZ, R3, P2 ;  /* 0x000000ffff057224 */ /* 0x000fca00010e0603 */
[----:B------:R-:W-:-:S05]  /*0370*/  ISETP.GE.U32.AND.EX P1, PT, R5, UR28, PT, P1 ;  /* 0x0000001c05007c0c */ /* 0x000fca000bf26110 */
[----:B------:R-:W-:-:S04]  /*0380*/  @!P0 IADD3 R6, P2, PT, R0, UR32, RZ ;  /* 0x0000002000068c10 */ /* 0x000fc8000ff5e0ff */
[----:B------:R-:W-:-:S05]  /*0390*/  @!P0 IADD3.X R7, PT, PT, R3, UR33, RZ, P2, !PT ;  /* 0x0000002103078c10 */ /* 0x000fca00097fe4ff */
[----:B------:R0:W2:Y:S01]  /*03a0*/  @!P0 LDG.E.U8 R16, desc[UR18][R6.64] ;  /* 0x0000001206108981 */ /* 0x0000a2000c1e1100 */
[----:B------:R-:W-:-:S04]  /*03b0*/  @!P1 IADD3 R8, P2, PT, R0, UR8, RZ ;  /* 0x0000000800089c10 */ /* 0x000fc8000ff5e0ff */
[----:B------:R-:W-:-:S05]  /*03c0*/  @!P1 IADD3.X R9, PT, PT, R3, UR7, RZ, P2, !PT ;  /* 0x0000000703099c10 */ /* 0x000fca00097fe4ff */
[----:B------:R1:W3:Y:S01]  /*03d0*/  @!P1 LDG.E.U8 R2, desc[UR18][R8.64] ;  /* 0x0000001208029981 */ /* 0x0002e2000c1e1100 */
[----:B------:R-:W-:Y:S01]  /*03e0*/  IMAD.U32 R5, RZ, RZ, UR17 ;  /* 0x00000011ff057e24 */ /* 0x000fe2000f8e00ff */
[----:B------:R-:W-:Y:S01]  /*03f0*/  UMOV UR6, URZ ;  /* 0x000000ff00067c82 */ /* 0x000fe20008000000 */
[----:B------:R-:W-:Y:S02]  /*0400*/  IMAD.U32 R11, RZ, RZ, UR17 ;  /* 0x00000011ff0b7e24 */ /* 0x000fe4000f8e00ff */
[----:B0-----:R-:W-:Y:S01]  /*0410*/  IMAD.MOV.U32 R6, RZ, RZ, R0 ;  /* 0x000000ffff067224 */ /* 0x001fe200078e0000 */
[----:B------:R-:W-:Y:S01]  /*0420*/  LEA R5, P3, R5, R0, 0x1 ;  /* 0x0000000005057211 */ /* 0x000fe200078608ff */
[----:B------:R-:W-:Y:S02]  /*0430*/  IMAD.MOV.U32 R7, RZ, RZ, R3 ;  /* 0x000000ffff077224 */ /* 0x000fe400078e0003 */
[----:B------:R-:W-:Y:S01]  /*0440*/  IMAD.U32 R12, RZ, RZ, UR17 ;  /* 0x00000011ff0c7e24 */ /* 0x000fe2000f8e00ff */
[----:B------:R-:W-:Y:S01]  /*0450*/  ISETP.GE.U32.AND P2, PT, R5, UR27, PT ;  /* 0x0000001b05007c0c */ /* 0x000fe2000bf46070 */
[----:B------:R-:W-:-:S03]  /*0460*/  IMAD.WIDE.U32 R10, R11, 0x3, R6 ;  /* 0x000000030b0a7825 */ /* 0x000fc600078e0006 */
[----:B------:R-:W-:Y:S02]  /*0470*/  LEA.HI.X R5, R12, R3, RZ, 0x1, P3 ;  /* 0x000000030c057211 */ /* 0x000fe400018f0cff */
[----:B------:R-:W-:Y:S01]  /*0480*/  ISETP.GE.U32.AND P3, PT, R10, UR27, PT ;  /* 0x0000001b0a007c0c */ /* 0x000fe2000bf66070 */
[----:B------:R-:W-:Y:S01]  /*0490*/  VIADD R10, R11, UR6 ;  /* 0x000000060b0a7c36 */ /* 0x000fe20008000000 */
[----:B------:R-:W-:-:S04]  /*04a0*/  ISETP.GE.U32.AND.EX P2, PT, R5, UR28, PT, P2 ;  /* 0x0000001c05007c0c */ /* 0x000fc8000bf46120 */
[----:B------:R-:W-:Y:S01]  /*04b0*/  ISETP.GE.U32.AND.EX P3, PT, R10, UR28, PT, P3 ;  /* 0x0000001c0a007c0c */ /* 0x000fe2000bf66130 */
[----:B------:R-:W-:-:S08]  /*04c0*/  IMAD.MOV.U32 R5, RZ, RZ, 0x1f ;  /* 0x0000001fff057424 */ /* 0x000fd000078e00ff */
[----:B-1----:R-:W-:-:S04]  /*04d0*/  @!P2 IADD3 R8, P4, PT, R0, UR25, RZ ;  /* 0x000000190008ac10 */ /* 0x002fc8000ff9e0ff */
[----:B------:R-:W-:Y:S02]  /*04e0*/  @!P3 IADD3 R10, P5, PT, R0, UR22, RZ ;  /* 0x00000016000abc10 */ /* 0x000fe4000ffbe0ff */
[C---:B------:R-:W-:Y:S02]  /*04f0*/  @!P2 IADD3.X R9, PT, PT, R3.reuse, UR26, RZ, P4, !PT ;  /* 0x0000001a0309ac10 */ /* 0x040fe4000a7fe4ff */
[----:B------:R-:W-:-:S03]  /*0500*/  @!P3 IADD3.X R11, PT, PT, R3, UR23, RZ, P5, !PT ;  /* 0x00000017030bbc10 */ /* 0x000fc6000affe4ff */
[----:B------:R-:W5:Y:S04]  /*0510*/  @!P2 LDG.E.U8 R17, desc[UR18][R8.64] ;  /* 0x000000120811a981 */ /* 0x000f68000c1e1100 */
[----:B------:R0:W5:Y:S01]  /*0520*/  @!P3 LDG.E.U8 R4, desc[UR18][R10.64] ;  /* 0x000000120a04b981 */ /* 0x000162000c1e1100 */
[----:B------:R-:W-:Y:S01]  /*0530*/  BSSY.RECONVERGENT B0, `(.L_x_655) ;  /* 0x000002d000007945 */ /* 0x000fe20003800200 */
[----:B--2---:R-:W-:-:S05]  /*0540*/  IMAD.SHL.U32 R7, R16, 0x1000000, RZ ;  /* 0x0100000010077824 */ /* 0x004fca00078e00ff */
[C---:B------:R-:W-:Y:S02]  /*0550*/  LOP3.LUT R12, R7.reuse, 0x7f000000, RZ, 0xc0, !PT ;  /* 0x7f000000070c7812 */ /* 0x040fe400078ec0ff */
[----:B------:R-:W-:Y:S02]  /*0560*/  LOP3.LUT P4, RZ, R7, 0x7f000000, RZ, 0xc0, !PT ;  /* 0x7f00000007ff7812 */ /* 0x000fe4000788c0ff */
[----:B------:R-:W1:Y:S01]  /*0570*/  FLO.U32 R13, R12 ;  /* 0x0000000c000d7300 */ /* 0x000e6200000e0000 */
[----:B---3--:R-:W-:-:S05]  /*0580*/  IMAD.SHL.U32 R6, R2, 0x1000000, RZ ;  /* 0x0100000002067824 */ /* 0x008fca00078e00ff */
[----:B------:R-:W-:-:S04]  /*0590*/  LOP3.LUT R14, R6, 0x7f000000, RZ, 0xc0, !PT ;  /* 0x7f000000060e7812 */ /* 0x000fc800078ec0ff */
[----:B------:R-:W0:Y:S01]  /*05a0*/  FLO.U32 R15, R14 ;  /* 0x0000000e000f7300 */ /* 0x000e2200000e0000 */
[----:B-1----:R-:W-:-:S05]  /*05b0*/  IMAD.MOV R18, RZ, RZ, -R13 ;  /* 0x000000ffff127224 */ /* 0x002fca00078e0a0d */
[----:B------:R-:W-:-:S05]  /*05c0*/  VIADDMNMX.U32 R13, R18, R5, 0x4, !PT ;  /* 0x00000004120d7446 */ /* 0x000fca0007800005 */
[----:B------:R-:W-:Y:S02]  /*05d0*/  VIADD R13, R13, 0xfffffffc ;  /* 0xfffffffc0d0d7836 */ /* 0x000fe40000000000 */
[----:B0-----:R-:W-:-:S03]  /*05e0*/  IMAD.MOV R10, RZ, RZ, -R15 ;  /* 0x000000ffff0a7224 */ /* 0x001fc600078e0a0f */
[----:B------:R-:W-:Y:S01]  /*05f0*/  SHF.L.U32 R8, R12, R13, RZ ;  /* 0x0000000d0c087219 */ /* 0x000fe200000006ff */
[----:B------:R-:W-:Y:S01]  /*0600*/  IMAD.SHL.U32 R13, R13, 0x800000, RZ ;  /* 0x008000000d0d7824 */ /* 0x000fe200078e00ff */
[----:B------:R-:W-:Y:S01]  /*0610*/  VIADDMNMX.U32 R9, R10, R5, 0x4, !PT ;  /* 0x000000040a097446 */ /* 0x000fe20007800005 */
[----:B------:R-:W-:-:S03]  /*0620*/  VIADD R12, R12, 0x1000000 ;  /* 0x010000000c0c7836 */ /* 0x000fc60000000000 */
[----:B------:R-:W-:Y:S01]  /*0630*/  LEA.HI R8, R8, -R13, RZ, 0x1c ;  /* 0x8000000d08087211 */ /* 0x000fe200078fe0ff */
[----:B------:R-:W-:Y:S01]  /*0640*/  VIADD R11, R9, 0xfffffffc ;  /* 0xfffffffc090b7836 */ /* 0x000fe20000000000 */
[----:B------:R-:W-:-:S03]  /*0650*/  SHF.R.S32.HI R12, RZ, 0x8, R12 ;  /* 0x00000008ff0c7819 */ /* 0x000fc6000001140c */
[----:B------:R-:W-:Y:S01]  /*0660*/  VIADD R9, R8, 0x3c000000 ;  /* 0x3c00000008097836 */ /* 0x000fe20000000000 */
[C---:B------:R-:W-:Y:S01]  /*0670*/  SHF.L.U32 R8, R14.reuse, R11, RZ ;  /* 0x0000000b0e087219 */ /* 0x040fe200000006ff */
[----:B------:R-:W-:Y:S02]  /*0680*/  IMAD.SHL.U32 R11, R11, 0x800000, RZ ;  /* 0x008000000b0b7824 */ /* 0x000fe400078e00ff */
[----:B------:R-:W-:Y:S01]  /*0690*/  VIADD R14, R14, 0x1000000 ;  /* 0x010000000e0e7836 */ /* 0x000fe20000000000 */
[----:B------:R-:W-:Y:S02]  /*06a0*/  LOP3.LUT R9, R9, 0x7f800000, R12, 0xf8, !PT ;  /* 0x7f80000009097812 */ /* 0x000fe400078ef80c */
[----:B------:R-:W-:Y:S02]  /*06b0*/  LEA.HI R8, R8, -R11, RZ, 0x1c ;  /* 0x8000000b08087211 */ /* 0x000fe400078fe0ff */
[----:B------:R-:W-:Y:S02]  /*06c0*/  SEL R12, R9, RZ, P4 ;  /* 0x000000ff090c7207 */ /* 0x000fe40002000000 */
[----:B------:R-:W-:Y:S01]  /*06d0*/  SHF.R.S32.HI R14, RZ, 0x8, R14 ;  /* 0x00000008ff0e7819 */ /* 0x000fe2000001140e */
[----:B------:R-:W-:Y:S01]  /*06e0*/  VIADD R9, R8, 0x3c000000 ;  /* 0x3c00000008097836 */ /* 0x000fe20000000000 */
[----:B------:R-:W-:-:S02]  /*06f0*/  ISETP.GE.U32.AND P5, PT, R12, 0x47800000, PT ;  /* 0x478000000c00780c */ /* 0x000fc40003fa6070 */
[----:B------:R-:W-:Y:S02]  /*0700*/  LOP3.LUT P4, RZ, R6, 0x7f000000, RZ, 0xc0, !PT ;  /* 0x7f00000006ff7812 */ /* 0x000fe4000788c0ff */
[----:B------:R-:W-:-:S04]  /*0710*/  LOP3.LUT R9, R9, 0x7f800000, R14, 0xf8, !PT ;  /* 0x7f80000009097812 */ /* 0x000fc800078ef80e */
[----:B------:R-:W-:Y:S02]  /*0720*/  SEL R11, R9, RZ, P4 ;  /* 0x000000ff090b7207 */ /* 0x000fe40002000000 */
[C---:B------:R-:W-:Y:S02]  /*0730*/  LOP3.LUT R9, R12.reuse, 0x80000000, R7, 0xf8, !PT ;  /* 0x800000000c097812 */ /* 0x040fe400078ef807 */
[----:B------:R-:W-:Y:S01]  /*0740*/  ISETP.GT.U32.AND P4, PT, R11, 0x477fffff, PT ;  /* 0x477fffff0b00780c */ /* 0x000fe20003f84070 */
[----:B------:R-:W-:Y:S01]  /*0750*/  @P5 IMAD.MOV.U32 R7, RZ, RZ, 0x7f ;  /* 0x0000007fff075424 */ /* 0x000fe200078e00ff */
[----:B------:R-:W-:Y:S02]  /*0760*/  @P5 ISETP.GT.U32.AND P6, PT, R12, 0x7f800000, PT ;  /* 0x7f8000000c00580c */ /* 0x000fe40003fc4070 */
[----:B------:R-:W-:Y:S02]  /*0770*/  SHF.R.U32.HI R10, RZ, 0x18, R9 ;  /* 0x00000018ff0a7819 */ /* 0x000fe40000011609 */
        /* <DEDUP_REMOVED lines=8> */
.L_x_656:
[----:B------:R-:W-:Y:S05]  /*0800*/  BSYNC.RECONVERGENT B0 ;  /* 0x0000000000007941 */ /* 0x000fea0003800200 */
.L_x_655:
[----:B------:R-:W-:Y:S01]  /*0810*/  BSSY.RECONVERGENT B0, `(.L_x_657) ;  /* 0x000000e000007945 */ /* 0x000fe20003800200 */
[----:B------:R-:W-:Y:S02]  /*0820*/  LOP3.LUT R7, R7, 0x80, R10, 0xf8, !PT ;  /* 0x0000008007077812 */ /* 0x000fe400078ef80a */
[----:B------:R-:W-:Y:S01]  /*0830*/  LOP3.LUT R13, R11, 0x80000000, R6, 0xf8, !PT ;  /* 0x800000000b0d7812 */ /* 0x000fe200078ef806 */
[----:B------:R-:W-:Y:S06]  /*0840*/  @P4 BRA `(.L_x_658) ;  /* 0x00000000001c4947 */ /* 0x000fec0003800000 */
[----:B------:R-:W-:-:S13]  /*0850*/  ISETP.GE.U32.AND P4, PT, R11, 0x38800000, PT ;  /* 0x388000000b00780c */ /* 0x000fda0003f86070 */
[----:B------:R-:W-:-:S04]  /*0860*/  @P4 SHF.R.U32.HI R6, RZ, 0x15, R11 ;  /* 0x00000015ff064819 */ /* 0x000fc8000001160b */
[----:B------:R-:W-:-:S04]  /*0870*/  @P4 LOP3.LUT R6, R6, 0x1, RZ, 0xc0, !PT ;  /* 0x0000000106064812 */ /* 0x000fc800078ec0ff */
[----:B------:R-:W-:-:S04]  /*0880*/  @P4 IADD3 R6, PT, PT, R13, 0x80fffff, R6 ;  /* 0x080fffff0d064810 */ /* 0x000fc80007ffe006 */
[----:B------:R-:W-:Y:S01]  /*0890*/  @P4 SHF.R.U32.HI R6, RZ, 0x15, R6 ;  /* 0x00000015ff064819 */ /* 0x000fe20000011606 */
[----:B------:R-:W-:Y:S01]  /*08a0*/  @!P4 FADD.FTZ R6, R11, 128 ;  /* 0x430000000b06c421 */ /* 0x000fe20000010000 */
[----:B------:R-:W-:Y:S06]  /*08b0*/  BRA `(.L_x_659) ;  /* 0x00000000000c7947 */ /* 0x000fec0003800000 */
.L_x_658:
[----:B------:R-:W-:Y:S01]  /*08c0*/  IMAD.MOV.U32 R6, RZ, RZ, 0x7f ;  /* 0x0000007fff067424 */ /* 0x000fe200078e00ff */
[----:B------:R-:W-:-:S04]  /*08d0*/  ISETP.GT.U32.AND P4, PT, R11, 0x7f800000, PT ;  /* 0x7f8000000b00780c */ /* 0x000fc80003f84070 */
[----:B------:R-:W-:-:S09]  /*08e0*/  SEL R6, R6, 0x7c, P4 ;  /* 0x0000007c06067807 */ /* 0x000fd20002000000 */
.L_x_659:
[----:B------:R-:W-:Y:S05]  /*08f0*/  BSYNC.RECONVERGENT B0 ;  /* 0x0000000000007941 */ /* 0x000fea0003800200 */
.L_x_657:
        /* <DEDUP_REMOVED lines=10> */
[----:B------:R-:W-:Y:S01]  /*09a0*/  VIADD R10, R9, 0x1000000 ;  /* 0x01000000090a7836 */ /* 0x000fe20000000000 */
[----:B------:R-:W-:Y:S02]  /*09b0*/  SHF.R.U32.HI R9, RZ, 0x18, R13 ;  /* 0x00000018ff097819 */ /* 0x000fe4000001160d */
[----:B------:R-:W-:Y:S02]  /*09c0*/  LEA.HI R11, R11, -R12, RZ, 0x1c ;  /* 0x8000000c0b0b7211 */ /* 0x000fe400078fe0ff */
[----:B------:R-:W-:Y:S02]  /*09d0*/  SHF.R.S32.HI R10, RZ, 0x8, R10 ;  /* 0x00000008ff0a7819 */ /* 0x000fe4000001140a */
[----:B------:R-:W-:Y:S01]  /*09e0*/  LOP3.LUT R6, R6, 0x80, R9, 0xf8, !PT ;  /* 0x0000008006067812 */ /* 0x000fe200078ef809 */
[----:B------:R-:W-:-:S05]  /*09f0*/  VIADD R11, R11, 0x3c000000 ;  /* 0x3c0000000b0b7836 */ /* 0x000fca0000000000 */
[----:B------:R-:W-:-:S04]  /*0a00*/  LOP3.LUT R10, R11, 0x7f800000, R10, 0xf8, !PT ;  /* 0x7f8000000b0a7812 */ /* 0x000fc800078ef80a */
[----:B------:R-:W-:-:S04]  /*0a10*/  SEL R11, R10, RZ, P4 ;  /* 0x000000ff0a0b7207 */ /* 0x000fc80002000000 */
[C---:B------:R-:W-:Y:S02]  /*0a20*/  ISETP.GT.U32.AND P4, PT, R11.reuse, 0x477fffff, PT ;  /* 0x477fffff0b00780c */ /* 0x040fe40003f84070 */
[----:B------:R-:W-:-:S11]  /*0a30*/  LOP3.LUT R8, R11, 0x80000000, R8, 0xf8, !PT ;  /* 0x800000000b087812 */ /* 0x000fd600078ef808 */
        /* <DEDUP_REMOVED lines=8> */
.L_x_661:
[----:B------:R-:W-:Y:S01]  /*0ac0*/  IMAD.MOV.U32 R9, RZ, RZ, 0x7f ;  /* 0x0000007fff097424 */ /* 0x000fe200078e00ff */
[----:B------:R-:W-:-:S04]  /*0ad0*/  ISETP.GT.U32.AND P4, PT, R11, 0x7f800000, PT ;  /* 0x7f8000000b00780c */ /* 0x000fc80003f84070 */
[----:B------:R-:W-:-:S09]  /*0ae0*/  SEL R9, R9, 0x7c, P4 ;  /* 0x0000007c09097807 */ /* 0x000fd20002000000 */
.L_x_662:
[----:B------:R-:W-:Y:S05]  /*0af0*/  BSYNC.RECONVERGENT B0 ;  /* 0x0000000000007941 */ /* 0x000fea0003800200 */
.L_x_660:
[----:B------:R-:W-:Y:S01]  /*0b00*/  IMAD.SHL.U32 R10, R4, 0x1000000, RZ ;  /* 0x01000000040a7824 */ /* 0x000fe200078e00ff */
[----:B------:R-:W-:Y:S01]  /*0b10*/  SHF.R.U32.HI R8, RZ, 0x18, R8 ;  /* 0x00000018ff087819 */ /* 0x000fe20000011608 */
[----:B------:R-:W-:Y:S03]  /*0b20*/  BSSY.RECONVERGENT B0, `(.L_x_663) ;  /* 0x000001d000007945 */ /* 0x000fe60003800200 */
[C---:B------:R-:W-:Y:S02]  /*0b30*/  LOP3.LUT R11, R10.reuse, 0x7f000000, RZ, 0xc0, !PT ;  /* 0x7f0000000a0b7812 */ /* 0x040fe400078ec0ff */
[----:B------:R-:W-:Y:S02]  /*0b40*/  LOP3.LUT P4, RZ, R10, 0x7f000000, RZ, 0xc0, !PT ;  /* 0x7f0000000aff7812 */ /* 0x000fe4000788c0ff */
[----:B------:R-:W0:Y:S01]  /*0b50*/  FLO.U32 R12, R11 ;  /* 0x0000000b000c7300 */ /* 0x000e2200000e0000 */
[----:B------:R-:W-:Y:S01]  /*0b60*/  LOP3.LUT R19, R9, 0x80, R8, 0xf8, !PT ;  /* 0x0000008009137812 */ /* 0x000fe200078ef808 */
        /* <DEDUP_REMOVED lines=21> */
.L_x_664:
[----:B------:R-:W-:Y:S01]  /*0cc0*/  IMAD.MOV.U32 R5, RZ, RZ, 0x7f ;  /* 0x0000007fff057424 */ /* 0x000fe200078e00ff */
[----:B------:R-:W-:-:S04]  /*0cd0*/  ISETP.GT.U32.AND P4, PT, R11, 0x7f800000, PT ;  /* 0x7f8000000b00780c */ /* 0x000fc80003f84070 */
[----:B------:R-:W-:-:S09]  /*0ce0*/  SEL R5, R5, 0x7c, P4 ;  /* 0x0000007c05057807 */ /* 0x000fd20002000000 */
.L_x_665:
[----:B------:R-:W-:Y:S05]  /*0cf0*/  BSYNC.RECONVERGENT B0 ;  /* 0x0000000000007941 */ /* 0x000fea0003800200 */
.L_x_663:
[C---:B------:R-:W-:Y:S01]  /*0d00*/  @!P0 IADD3 R8, P6, PT, R0.reuse, UR30, RZ ;  /* 0x0000001e00088c10 */ /* 0x040fe2000ffde0ff */
[----:B------:R-:W-:Y:S01]  /*0d10*/  UIADD3 UR4, UP0, UPT, UR16, UR4, URZ ;  /* 0x0000000410047290 */ /* 0x000fe2000ff1e0ff */
[----:B------:R-:W-:Y:S02]  /*0d20*/  SHF.R.U32.HI R18, RZ, 0x18, R10 ;  /* 0x00000018ff127819 */ /* 0x000fe4000001160a */
        /* <DEDUP_REMOVED lines=10> */
[----:B------:R-:W-:Y:S01]  /*0dd0*/  LOP3.LUT R5, R5, 0x80, R18, 0xf8, !PT ;  /* 0x0000008005057812 */ /* 0x000fe200078ef812 */
[----:B------:R0:W-:Y:S01]  /*0de0*/  @!P1 STG.E.U8 desc[UR18][R10.64], R6 ;  /* 0x000000060a009986 */ /* 0x0001e2000c101112 */
[----:B------:R-:W-:Y:S02]  /*0df0*/  @!P3 IADD3.X R15, PT, PT, R3, UR12, RZ, P6, !PT ;  /* 0x0000000c030fbc10 */ /* 0x000fe4000b7fe4ff */
[----:B------:R-:W-:Y:S01]  /*0e00*/  IADD3 R0, P0, PT, R0, UR16, RZ ;  /* 0x0000001000007c10 */ /* 0x000fe2000ff1e0ff */
[----:B------:R0:W-:Y:S04]  /*0e10*/  @!P2 STG.E.U8 desc[UR18][R12.64], R19 ;  /* 0x000000130c00a986 */ /* 0x0001e8000c101112 */
[----:B------:R0:W-:Y:S01]  /*0e20*/  @!P3 STG.E.U8 desc[UR18][R14.64], R5 ;  /* 0x000000050e00b986 */ /* 0x0001e2000c101112 */
[----:B------:R-:W-:Y:S01]  /*0e30*/  IMAD.X R3, RZ, RZ, R3, P0 ;  /* 0x000000ffff037224 */ /* 0x000fe200000e0603 */
[----:B------:R-:W-:Y:S06]  /*0e40*/  BRA.U !UP0, `(.L_x_666) ;  /* 0xfffffff508347547 */ /* 0x000fec000b83ffff */
[----:B------:R-:W-:Y:S05]  /*0e50*/  EXIT ;  /* 0x000000000000794d */ /* 0x000fea0003800000 */
.L_x_654:
[----:B------:R-:W0:Y:S02]  /*0e60*/  S2R R0, SR_TID.X ;  /* 0x0000000000007919 */ /* 0x000e240000002100 */
[----:B0-----:R-:W-:-:S03]  /*0e70*/  IMAD.WIDE.U32 R2, R0, 0x4, RZ ;  /* 0x0000000400027825 */ /* 0x001fc600078e00ff */
[----:B------:R-:W-:-:S04]  /*0e80*/  ISETP.GE.U32.AND P0, PT, R2, UR29, PT ;  /* 0x0000001d02007c0c */ /* 0x000fc8000bf06070 */
[----:B------:R-:W-:-:S13]  /*0e90*/  ISETP.GE.AND.EX P0, PT, R3, UR15, PT, P0 ;  /* 0x0000000f03007c0c */ /* 0x000fda000bf06300 */
[----:B------:R-:W-:Y:S05]  /*0ea0*/  @P0 EXIT ;  /* 0x000000000000094d */ /* 0x000fea0003800000 */
[----:B------:R-:W-:Y:S01]  /*0eb0*/  IMAD.MOV.U32 R3, RZ, RZ, RZ ;  /* 0x000000ffff037224 */ /* 0x000fe200078e00ff */
[----:B------:R-:W0:Y:S06]  /*0ec0*/  LDCU UR4, c[0x0][0x360] ;  /* 0x00006c00ff0477ac */ /* 0x000e2c0008000800 */
.L_x_678:
        /* <DEDUP_REMOVED lines=9> */
[----:B------:R-:W-:Y:S02]  /*0f60*/  IMAD.SHL.U32 R7, R7, 0x1000000, RZ ;  /* 0x0100000007077824 */ /* 0x000fe400078e00ff */
[----:B------:R-:W-:-:S03]  /*0f70*/  IMAD.SHL.U32 R6, R6, 0x1000000, RZ ;  /* 0x0100000006067824 */ /* 0x000fc600078e00ff */
[C---:B------:R-:W-:Y:S02]  /*0f80*/  LOP3.LUT R10, R7.reuse, 0x7f000000, RZ, 0xc0, !PT ;  /* 0x7f000000070a7812 */ /* 0x040fe400078ec0ff */
[----:B------:R-:W-:Y:S02]  /*0f90*/  LOP3.LUT R13, R6, 0x7f000000, RZ, 0xc0, !PT ;  /* 0x7f000000060d7812 */ /* 0x000fe400078ec0ff */
[----:B------:R-:W1:Y:S01]  /*0fa0*/  FLO.U32 R11, R10 ;  /* 0x0000000a000b7300 */ /* 0x000e6200000e0000 */
[----:B------:R-:W-:-:S07]  /*0fb0*/  LOP3.LUT P0, RZ, R7, 0x7f000000, RZ, 0xc0, !PT ;  /* 0x7f00000007ff7812 */ /* 0x000fce000780c0ff */
[----:B------:R-:W2:Y:S01]  /*0fc0*/  FLO.U32 R14, R13 ;  /* 0x0000000d000e7300 */ /* 0x000ea200000e0000 */
[----:B-1----:R-:W-:-:S05]  /*0fd0*/  IMAD.MOV R16, RZ, RZ, -R11 ;  /* 0x000000ffff107224 */ /* 0x002fca00078e0a0b */
[----:B------:R-:W-:Y:S01]  /*0fe0*/  VIADDMNMX.U32 R8, R16, R5, 0x4, !PT ;  /* 0x0000000410087446 */ /* 0x000fe20007800005 */
[----:B--2---:R-:W-:-:S04]  /*0ff0*/  IMAD.MOV R14, RZ, RZ, -R14 ;  /* 0x000000ffff0e7224 */ /* 0x004fc800078e0a0e */
[----:B------:R-:W-:Y:S01]  /*1000*/  VIADD R9, R8, 0xfffffffc ;  /* 0xfffffffc08097836 */ /* 0x000fe20000000000 */
[----:B------:R-:W-:-:S04]  /*1010*/  VIADDMNMX.U32 R11, R14, R5, 0x4, !PT ;  /* 0x000000040e0b7446 */ /* 0x000fc80007800005 */
[C---:B------:R-:W-:Y:S01]  /*1020*/  SHF.L.U32 R8, R10.reuse, R9, RZ ;  /* 0x000000090a087219 */ /* 0x040fe200000006ff */
[----:B------:R-:W-:Y:S02]  /*1030*/  IMAD.SHL.U32 R9, R9, 0x800000, RZ ;  /* 0x0080000009097824 */ /* 0x000fe400078e00ff */
[----:B------:R-:W-:Y:S02]  /*1040*/  VIADD R10, R10, 0x1000000 ;  /* 0x010000000a0a7836 */ /* 0x000fe40000000000 */
[----:B------:R-:W-:Y:S01]  /*1050*/  VIADD R14, R11, 0xfffffffc ;  /* 0xfffffffc0b0e7836 */ /* 0x000fe20000000000 */
[----:B------:R-:W-:Y:S02]  /*1060*/  LEA.HI R8, R8, -R9, RZ, 0x1c ;  /* 0x8000000908087211 */ /* 0x000fe400078fe0ff */
[----:B------:R-:W-:Y:S01]  /*1070*/  SHF.R.S32.HI R10, RZ, 0x8, R10 ;  /* 0x00000008ff0a7819 */ /* 0x000fe2000001140a */
[----:B------:R-:W-:Y:S02]  /*1080*/  IMAD.SHL.U32 R11, R14, 0x800000, RZ ;  /* 0x008000000e0b7824 */ /* 0x000fe400078e00ff */
[----:B------:R-:W-:Y:S01]  /*1090*/  VIADD R9, R8, 0x3c000000 ;  /* 0x3c00000008097836 */ /* 0x000fe20000000000 */
[C---:B------:R-:W-:Y:S01]  /*10a0*/  SHF.L.U32 R8, R13.reuse, R14, RZ ;  /* 0x0000000e0d087219 */ /* 0x040fe200000006ff */
[----:B------:R-:W-:-:S03]  /*10b0*/  VIADD R13, R13, 0x1000000 ;  /* 0x010000000d0d7836 */ /* 0x000fc60000000000 */
[----:B------:R-:W-:Y:S02]  /*10c0*/  LOP3.LUT R9, R9, 0x7f800000, R10, 0xf8, !PT ;  /* 0x7f80000009097812 */ /* 0x000fe400078ef80a */
[----:B------:R-:W-:Y:S02]  /*10d0*/  LEA.HI R8, R8, -R11, RZ, 0x1c ;  /* 0x8000000b08087211 */ /* 0x000fe400078fe0ff */
[----:B------:R-:W-:Y:S02]  /*10e0*/  SEL R10, R9, RZ, P0 ;  /* 0x000000ff090a7207 */ /* 0x000fe40000000000 */
[----:B------:R-:W-:Y:S01]  /*10f0*/  SHF.R.S32.HI R13, RZ, 0x8, R13 ;  /* 0x00000008ff0d7819 */ /* 0x000fe2000001140d */
[----:B------:R-:W-:Y:S01]  /*1100*/  VIADD R8, R8, 0x3c000000 ;  /* 0x3c00000008087836 */ /* 0x000fe20000000000 */
[----:B------:R-:W-:Y:S02]  /*1110*/  ISETP.GE.U32.AND P1, PT, R10, 0x47800000, PT ;  /* 0x478000000a00780c */ /* 0x000fe40003f26070 */
[----:B------:R-:W-:-:S02]  /*1120*/  LOP3.LUT P0, RZ, R6, 0x7f000000, RZ, 0xc0, !PT ;  /* 0x7f00000006ff7812 */ /* 0x000fc4000780c0ff */
[----:B------:R-:W-:Y:S02]  /*1130*/  LOP3.LUT R8, R8, 0x7f800000, R13, 0xf8, !PT ;  /* 0x7f80000008087812 */ /* 0x000fe400078ef80d */
[----:B------:R-:W-:Y:S02]  /*1140*/  LOP3.LUT R14, R10, 0x80000000, R7, 0xf8, !PT ;  /* 0x800000000a0e7812 */ /* 0x000fe400078ef807 */
[----:B------:R-:W-:Y:S02]  /*1150*/  SEL R11, R8, RZ, P0 ;  /* 0x000000ff080b7207 */ /* 0x000fe40000000000 */
[----:B------:R-:W-:Y:S02]  /*1160*/  SHF.R.U32.HI R9, RZ, 0x18, R14 ;  /* 0x00000018ff097819 */ /* 0x000fe4000001160e */
[----:B------:R-:W-:Y:S01]  /*1170*/  ISETP.GT.U32.AND P2, PT, R11, 0x477fffff, PT ;  /* 0x477fffff0b00780c */ /* 0x000fe20003f44070 */
[----:B------:R-:W-:Y:S01]  /*1180*/  @P1 IMAD.MOV.U32 R8, RZ, RZ, 0x7f ;  /* 0x0000007fff081424 */ /* 0x000fe200078e00ff */
[----:B------:R-:W-:-:S04]  /*1190*/  @P1 ISETP.GT.U32.AND P0, PT, R10, 0x7f800000, PT ;  /* 0x7f8000000a00180c */ /* 0x000fc80003f04070 */
[----:B------:R-:W-:Y:S01]  /*11a0*/  @P1 SEL R8, R8, 0x7c, P0 ;  /* 0x0000007c08081807 */ /* 0x000fe20000000000 */
[----:B------:R-:W-:Y:S08]  /*11b0*/  @P1 BRA `(.L_x_668) ;  /* 0x0000000000181947 */ /* 0x000ff00003800000 */
[----:B------:R-:W-:-:S13]  /*11c0*/  ISETP.GT.U32.AND P0, PT, R10, 0x387fffff, PT ;  /* 0x387fffff0a00780c */ /* 0x000fda0003f04070 */
[----:B------:R-:W-:Y:S01]  /*11d0*/  @P0 SHF.R.U32.HI R7, RZ, 0x15, R10 ;  /* 0x00000015ff070819 */ /* 0x000fe2000001160a */
[----:B------:R-:W-:-:S03]  /*11e0*/  @!P0 FADD.FTZ R8, R10, 128 ;  /* 0x430000000a088421 */ /* 0x000fc60000010000 */
[----:B------:R-:W-:-:S04]  /*11f0*/  @P0 LOP3.LUT R7, R7, 0x1, RZ, 0xc0, !PT ;  /* 0x0000000107070812 */ /* 0x000fc800078ec0ff */
[----:B------:R-:W-:-:S04]  /*1200*/  @P0 IADD3 R7, PT, PT, R14, 0x80fffff, R7 ;  /* 0x080fffff0e070810 */ /* 0x000fc80007ffe007 */
[----:B------:R-:W-:-:S07]  /*1210*/  @P0 SHF.R.U32.HI R8, RZ, 0x15, R7 ;  /* 0x00000015ff080819 */ /* 0x000fce0000011607 */
.L_x_668:
[----:B0-----:R-:W-:Y:S05]  /*1220*/  BSYNC.RECONVERGENT B0 ;  /* 0x0000000000007941 */ /* 0x001fea0003800200 */
.L_x_667:
[----:B------:R-:W-:Y:S01]  /*1230*/  BSSY.RECONVERGENT B0, `(.L_x_669) ;  /* 0x0000010000007945 */ /* 0x000fe20003800200 */
[----:B------:R-:W-:Y:S02]  /*1240*/  PRMT R7, R4, 0x7773, RZ ;  /* 0x0000777304077816 */ /* 0x000fe400000000ff */
[----:B------:R-:W-:Y:S02]  /*1250*/  LOP3.LUT R8, R8, 0x80, R9, 0xf8, !PT ;  /* 0x0000008008087812 */ /* 0x000fe400078ef809 */
[----:B------:R-:W-:Y:S02]  /*1260*/  PRMT R10, R4, 0x7772, RZ ;  /* 0x00007772040a7816 */ /* 0x000fe400000000ff */
        /* <DEDUP_REMOVED lines=9> */
.L_x_670:
[----:B------:R-:W-:Y:S01]  /*1300*/  IMAD.MOV.U32 R9, RZ, RZ, 0x7f ;  /* 0x0000007fff097424 */ /* 0x000fe200078e00ff */
[----:B------:R-:W-:-:S04]  /*1310*/  ISETP.GT.U32.AND P0, PT, R11, 0x7f800000, PT ;  /* 0x7f8000000b00780c */ /* 0x000fc80003f04070 */
[----:B------:R-:W-:-:S09]  /*1320*/  SEL R9, R9, 0x7c, P0 ;  /* 0x0000007c09097807 */ /* 0x000fd20000000000 */
.L_x_671:
[----:B------:R-:W-:Y:S05]  /*1330*/  BSYNC.RECONVERGENT B0 ;  /* 0x0000000000007941 */ /* 0x000fea0003800200 */
.L_x_669:
        /* <DEDUP_REMOVED lines=8> */
[C---:B------:R-:W-:Y:S02]  /*13c0*/  VIADD R10, R4.reuse, 0x1000000 ;  /* 0x01000000040a7836 */ /* 0x040fe40000000000 */
[----:B------:R-:W-:Y:S01]  /*13d0*/  IMAD.SHL.U32 R14, R11, 0x800000, RZ ;  /* 0x008000000b0e7824 */ /* 0x000fe200078e00ff */
[----:B------:R-:W-:Y:S02]  /*13e0*/  SHF.L.U32 R13, R4, R11, RZ ;  /* 0x0000000b040d7219 */ /* 0x000fe400000006ff */
[----:B------:R-:W-:Y:S02]  /*13f0*/  SHF.R.S32.HI R10, RZ, 0x8, R10 ;  /* 0x00000008ff0a7819 */ /* 0x000fe4000001140a */
[----:B------:R-:W-:Y:S02]  /*1400*/  LEA.HI R13, R13, -R14, RZ, 0x1c ;  /* 0x8000000e0d0d7211 */ /* 0x000fe400078fe0ff */
[----:B------:R-:W-:-:S03]  /*1410*/  SHF.R.U32.HI R4, RZ, 0x18, R15 ;  /* 0x00000018ff047819 */ /* 0x000fc6000001160f */
[----:B------:R-:W-:Y:S01]  /*1420*/  VIADD R13, R13, 0x3c000000 ;  /* 0x3c0000000d0d7836 */ /* 0x000fe20000000000 */
[----:B------:R-:W-:-:S04]  /*1430*/  LOP3.LUT R9, R9, 0x80, R4, 0xf8, !PT ;  /* 0x0000008009097812 */ /* 0x000fc800078ef804 */
        /* <DEDUP_REMOVED lines=12> */
.L_x_673:
[----:B------:R-:W-:Y:S01]  /*1500*/  IMAD.MOV.U32 R4, RZ, RZ, 0x7f ;  /* 0x0000007fff047424 */ /* 0x000fe200078e00ff */
[----:B------:R-:W-:-:S04]  /*1510*/  ISETP.GT.U32.AND P0, PT, R11, 0x7f800000, PT ;  /* 0x7f8000000b00780c */ /* 0x000fc80003f04070 */
[----:B------:R-:W-:-:S09]  /*1520*/  SEL R4, R4, 0x7c, P0 ;  /* 0x0000007c04047807 */ /* 0x000fd20000000000 */
.L_x_674:
[----:B------:R-:W-:Y:S05]  /*1530*/  BSYNC.RECONVERGENT B0 ;  /* 0x0000000000007941 */ /* 0x000fea0003800200 */
.L_x_672:
        /* <DEDUP_REMOVED lines=15> */
[----:B------:R-:W-:Y:S02]  /*1630*/  SEL R10, R5, RZ, P0 ;  /* 0x000000ff050a7207 */ /* 0x000fe40000000000 */
[----:B------:R-:W-:Y:S02]  /*1640*/  SHF.R.U32.HI R5, RZ, 0x18, R13 ;  /* 0x00000018ff057819 */ /* 0x000fe4000001160d */
[----:B------:R-:W-:Y:S02]  /*1650*/  ISETP.GT.U32.AND P0, PT, R10, 0x477fffff, PT ;  /* 0x477fffff0a00780c */ /* 0x000fe40003f04070 */
[----:B------:R-:W-:Y:S02]  /*1660*/  LOP3.LUT R6, R4, 0x80, R5, 0xf8, !PT ;  /* 0x0000008004067812 */ /* 0x000fe400078ef805 */
[----:B------:R-:W-:-:S09]  /*1670*/  LOP3.LUT R5, R10, 0x80000000, R7, 0xf8, !PT ;  /* 0x800000000a057812 */ /* 0x000fd200078ef807 */
        /* <DEDUP_REMOVED lines=8> */
.L_x_676:
[----:B------:R-:W-:Y:S01]  /*1700*/  IMAD.MOV.U32 R4, RZ, RZ, 0x7f ;  /* 0x0000007fff047424 */ /* 0x000fe200078e00ff */
[----:B------:R-:W-:-:S04]  /*1710*/  ISETP.GT.U32.AND P0, PT, R10, 0x7f800000, PT ;  /* 0x7f8000000a00780c */ /* 0x000fc80003f04070 */
[----:B------:R-:W-:-:S09]  /*1720*/  SEL R4, R4, 0x7c, P0 ;  /* 0x0000007c04047807 */ /* 0x000fd20000000000 */
.L_x_677:
[----:B------:R-:W-:Y:S05]  /*1730*/  BSYNC.RECONVERGENT B0 ;  /* 0x0000000000007941 */ /* 0x000fea0003800200 */
.L_x_675:
[----:B------:R-:W-:Y:S02]  /*1740*/  SHF.R.U32.HI R5, RZ, 0x18, R5 ;  /* 0x00000018ff057819 */ /* 0x000fe40000011605 */
[----:B------:R-:W-:Y:S02]  /*1750*/  PRMT R8, R8, 0x3340, R9 ;  /* 0x0000334008087816 */ /* 0x000fe40000000009 */
[----:B------:R-:W-:Y:S02]  /*1760*/  LOP3.LUT R5, R4, 0x80, R5, 0xf8, !PT ;  /* 0x0000008004057812 */ /* 0x000fe400078ef805 */
[----:B------:R-:W-:Y:S02]  /*1770*/  IADD3 R4, P0, PT, R2, UR30, RZ ;  /* 0x0000001e02047c10 */ /* 0x000fe4000ff1e0ff */
[----:B------:R-:W-:Y:S02]  /*1780*/  PRMT R7, R6, 0x3340, R5 ;  /* 0x0000334006077816 */ /* 0x000fe40000000005 */
[----:B------:R-:W-:-:S02]  /*1790*/  IADD3.X R5, PT, PT, R12, UR31, RZ, P0, !PT ;  /* 0x0000001f0c057c10 */ /* 0x000fc400087fe4ff */
        /* <DEDUP_REMOVED lines=12> */
.L_x_679:
        /* <DEDUP_REMOVED lines=10> */
.L_x_7461:


//--------------------- .text._ZN2at6native55_GLOBAL__N__de093ff9_22_ForeachBinaryOpList_cu_a911ec4325multi_tensor_apply_kernelINS1_18TensorListMetadataILi2EEENS1_11CopyFunctorIN3c1011Float8_e5m2EbLi2ELi1ELi1EEEJNS0_4CopyIS7_bEEEEEvT_T0_DpT1_ --------------------------
	.section	.text._ZN2at6native55_GLOBAL__N__de093ff9_22_ForeachBinaryOpList_cu_a911ec4325multi_tensor_apply_kernelINS1_18TensorListMetadataILi2EEENS1_11CopyFunctorIN3c1011Float8_e5m2EbLi2ELi1ELi1EEEJNS0_4CopyIS7_bEEEEEvT_T0_DpT1_,"ax",@progbits
	.align	128
.text._ZN2at6native55_GLOBAL__N__de093ff9_22_ForeachBinaryOpList_cu_a911ec4325multi_tensor_apply_kernelINS1_18TensorListMetadataILi2EEENS1_11CopyFunctorIN3c1011Float8_e5m2EbLi2ELi1ELi1EEEJNS0_4CopyIS7_bEEEEEvT_T0_DpT1_:
        .type           _ZN2at6native55_GLOBAL__N__de093ff9_22_ForeachBinaryOpList_cu_a911ec4325multi_tensor_apply_kernelINS1_18TensorListMetadataILi2EEENS1_11CopyFunctorIN3c1011Float8_e5m2EbLi2ELi1ELi1EEEJNS0_4CopyIS7_bEEEEEvT_T0_DpT1_,@function
        .size           _ZN2at6native55_GLOBAL__N__de093ff9_22_ForeachBinaryOpList_cu_a911ec4325multi_tensor_apply_kernelINS1_18TensorListMetadataILi2EEENS1_11CopyFunctorIN3c1011Float8_e5m2EbLi2ELi1ELi1EEEJNS0_4CopyIS7_bEEEEEvT_T0_DpT1_,(.L_x_7462 - _ZN2at6native55_GLOBAL__N__de093ff9_22_ForeachBinaryOpList_cu_a911ec4325multi_tensor_apply_kernelINS1_18TensorListMetadataILi2EEENS1_11CopyFunctorIN3c1011Float8_e5m2EbLi2ELi1ELi1EEEJNS0_4CopyIS7_bEEEEEvT_T0_DpT1_)
        .other          _ZN2at6native55_GLOBAL__N__de093ff9_22_ForeachBinaryOpList_cu_a911ec4325multi_tensor_apply_kernelINS1_18TensorListMetadataILi2EEENS1_11CopyFunctorIN3c1011Float8_e5m2EbLi2ELi1ELi1EEEJNS0_4CopyIS7_bEEEEEvT_T0_DpT1_,@"STO_CUDA_ENTRY STV_DEFAULT"
_ZN2at6native55_GLOBAL__N__de093ff9_22_ForeachBinaryOpList_cu_a911ec4325multi_tensor_apply_kernelINS1_18TensorListMetadataILi2EEENS1_11CopyFunctorIN3c1011Float8_e5m2EbLi2ELi1ELi1EEEJNS0_4CopyIS7_bEEEEEvT_T0_DpT1_:
        /* <DEDUP_REMOVED lines=50> */
.L_x_692:
[C---:B------:R-:W-:Y:S02]  /*0320*/  ISETP.GE.U32.AND P0, PT, R0.reuse, UR27, PT ;  /* 0x0000001b00007c0c */ /* 0x040fe4000bf06070 */
[----:B0-----:R-:W-:Y:S02]  /*0330*/  IADD3 R7, P2, PT, R0, UR17, RZ ;  /* 0x0000001100077c10 */ /* 0x001fe4000ff5e0ff */
[----:B------:R-:W-:Y:S02]  /*0340*/  ISETP.GE.U32.AND.EX P0, PT, R3, UR28, PT, P0 ;  /* 0x0000001c03007c0c */ /* 0x000fe4000bf06100 */
[----:B------:R-:W-:Y:S01]  /*0350*/  ISETP.GE.U32.AND P1, PT, R7, UR27, PT ;  /* 0x0000001b07007c0c */ /* 0x000fe2000bf26070 */
[----:B------:R-:W-:-:S05]  /*0360*/  IMAD.X R7, RZ, RZ, R3, P2 ;  /* 0x000000ffff077224 */ /* 0x000fca00010e0603 */
[----:B------:R-:W-:-:S05]  /*0370*/  ISETP.GE.U32.AND.EX P1, PT, R7, UR28, PT, P1 ;  /* 0x0000001c07007c0c */ /* 0x000fca000bf26110 */
[----:B------:R-:W-:-:S04]  /*0380*/  @!P0 IADD3 R8, P2, PT, R0, UR32, RZ ;  /* 0x0000002000088c10 */ /* 0x000fc8000ff5e0ff */
[----:B------:R-:W-:Y:S01]  /*0390*/  @!P0 IADD3.X R9, PT, PT, R3, UR33, RZ, P2, !PT ;  /* 0x0000002103098c10 */ /* 0x000fe200097fe4ff */
[----:B------:R-:W-:-:S04]  /*03a0*/  IMAD.U32 R7, RZ, RZ, UR17 ;  /* 0x00000011ff077e24 */ /* 0x000fc8000f8e00ff */
[----:B------:R0:W2:Y:S01]  /*03b0*/  @!P0 LDG.E.U8 R2, desc[UR18][R8.64] ;  /* 0x0000001208028981 */ /* 0x0000a2000c1e1100 */
[----:B------:R-:W-:Y:S01]  /*03c0*/  IMAD.U32 R13, RZ, RZ, UR17 ;  /* 0x00000011ff0d7e24 */ /* 0x000fe2000f8e00ff */
[----:B------:R-:W-:Y:S01]  /*03d0*/  @!P1 IADD3 R10, P2, PT, R0, UR8, RZ ;  /* 0x00000008000a9c10 */ /* 0x000fe2000ff5e0ff */
[----:B------:R-:W-:Y:S01]  /*03e0*/  IMAD.U32 R14, RZ, RZ, UR17 ;  /* 0x00000011ff0e7e24 */ /* 0x000fe2000f8e00ff */
[----:B------:R-:W-:Y:S02]  /*03f0*/  LEA R7, P3, R7, R0, 0x1 ;  /* 0x0000000007077211 */ /* 0x000fe400078608ff */
[----:B------:R-:W-:Y:S01]  /*0400*/  @!P1 IADD3.X R11, PT, PT, R3, UR7, RZ, P2, !PT ;  /* 0x00000007030b9c10 */ /* 0x000fe200097fe4ff */
[----:B0-----:R-:W-:Y:S02]  /*0410*/  IMAD.MOV.U32 R8, RZ, RZ, R0 ;  /* 0x000000ffff087224 */ /* 0x001fe400078e0000 */
[----:B------:R-:W-:Y:S01]  /*0420*/  IMAD.MOV.U32 R9, RZ, RZ, R3 ;  /* 0x000000ffff097224 */ /* 0x000fe200078e0003 */
[----:B------:R-:W-:Y:S01]  /*0430*/  ISETP.GE.U32.AND P2, PT, R7, UR27, PT ;  /* 0x0000001b07007c0c */ /* 0x000fe2000bf46070 */
[----:B------:R-:W-:Y:S01]  /*0440*/  UMOV UR6, URZ ;  /* 0x000000ff00067c82 */ /* 0x000fe20008000000 */
[----:B------:R2:W3:Y:S01]  /*0450*/  @!P1 LDG.E.U8 R4, desc[UR18][R10.64] ;  /* 0x000000120a049981 */ /* 0x0004e2000c1e1100 */
[----:B------:R-:W-:Y:S01]  /*0460*/  IMAD.WIDE.U32 R12, R13, 0x3, R8 ;  /* 0x000000030d0c7825 */ /* 0x000fe200078e0008 */
[----:B------:R-:W-:-:S02]  /*0470*/  LEA.HI.X R7, R14, R3, RZ, 0x1, P3 ;  /* 0x000000030e077211 */ /* 0x000fc400018f0cff */
[----:B------:R-:W-:Y:S01]  /*0480*/  ISETP.GE.U32.AND P3, PT, R12, UR27, PT ;  /* 0x0000001b0c007c0c */ /* 0x000fe2000bf66070 */
[----:B------:R-:W-:Y:S01]  /*0490*/  VIADD R12, R13, UR6 ;  /* 0x000000060d0c7c36 */ /* 0x000fe20008000000 */
[----:B------:R-:W-:-:S04]  /*04a0*/  ISETP.GE.U32.AND.EX P2, PT, R7, UR28, PT, P2 ;  /* 0x0000001c07007c0c */ /* 0x000fc8000bf46120 */
[----:B------:R-:W-:-:S09]  /*04b0*/  ISETP.GE.U32.AND.EX P3, PT, R12, UR28, PT, P3 ;  /* 0x0000001c0c007c0c */ /* 0x000fd2000bf66130 */
[----:B------:R-:W-:-:S04]  /*04c0*/  @!P2 IADD3 R8, P4, PT, R0, UR25, RZ ;  /* 0x000000190008ac10 */ /* 0x000fc8000ff9e0ff */
[----:B------:R-:W-:Y:S02]  /*04d0*/  @!P3 IADD3 R12, P5, PT, R0, UR22, RZ ;  /* 0x00000016000cbc10 */ /* 0x000fe4000ffbe0ff */
[C---:B------:R-:W-:Y:S02]  /*04e0*/  @!P2 IADD3.X R9, PT, PT, R3.reuse, UR26, RZ, P4, !PT ;  /* 0x0000001a0309ac10 */ /* 0x040fe4000a7fe4ff */
[----:B------:R-:W-:-:S03]  /*04f0*/  @!P3 IADD3.X R13, PT, PT, R3, UR23, RZ, P5, !PT ;  /* 0x00000017030dbc10 */ /* 0x000fc6000affe4ff */
[----:B------:R0:W5:Y:S04]  /*0500*/  @!P2 LDG.E.U8 R5, desc[UR18][R8.64] ;  /* 0x000000120805a981 */ /* 0x000168000c1e1100 */
[----:B------:R0:W5:Y:S01]  /*0510*/  @!P3 LDG.E.U8 R6, desc[UR18][R12.64] ;  /* 0x000000120c06b981 */ /* 0x000162000c1e1100 */
[----:B------:R-:W-:Y:S01]  /*0520*/  BSSY.RECONVERGENT B0, `(.L_x_681) ;  /* 0x0000012000007945 */ /* 0x000fe20003800200 */
[----:B--2---:R-:W1:Y:S02]  /*0530*/  I2F.S8 R11, R2 ;  /* 0x00000002000b7306 */ /* 0x004e640000001400 */
[----:B-1----:R-:W-:-:S06]  /*0540*/  LOP3.LUT R14, R11, 0x7fffffff, RZ, 0xc0, !PT ;  /* 0x7fffffff0b0e7812 */ /* 0x002fcc00078ec0ff */
[----:B---3--:R-:W1:Y:S01]  /*0550*/  I2F.S8 R15, R4 ;  /* 0x00000004000f7306 */ /* 0x008e620000001400 */
[----:B------:R-:W-:Y:S02]  /*0560*/  ISETP.GE.U32.AND P6, PT, R14, 0x47800000, PT ;  /* 0x478000000e00780c */ /* 0x000fe40003fc6070 */
[----:B------:R-:W-:Y:S02]  /*0570*/  SHF.R.U32.HI R10, RZ, 0x18, R11 ;  /* 0x00000018ff0a7819 */ /* 0x000fe4000001160b */
[----:B-1----:R-:W-:-:S09]  /*0580*/  LOP3.LUT R16, R15, 0x7fffffff, RZ, 0xc0, !PT ;  /* 0x7fffffff0f107812 */ /* 0x002fd200078ec0ff */
[----:B------:R-:W-:Y:S01]  /*0590*/  @P6 IMAD.MOV.U32 R7, RZ, RZ, 0x7f ;  /* 0x0000007fff076424 */ /* 0x000fe200078e00ff */
[----:B------:R-:W-:Y:S02]  /*05a0*/  @P6 ISETP.GT.U32.AND P5, PT, R14, 0x7f800000, PT ;  /* 0x7f8000000e00680c */ /* 0x000fe40003fa4070 */
[----:B------:R-:W-:Y:S02]  /*05b0*/  ISETP.GT.U32.AND P4, PT, R16, 0x477fffff, PT ;  /* 0x477fffff1000780c */ /* 0x000fe40003f84070 */
[----:B------:R-:W-:Y:S01]  /*05c0*/  @P6 SEL R7, R7, 0x7c, P5 ;  /* 0x0000007c07076807 */ /* 0x000fe20002800000 */
[----:B0-----:R-:W-:Y:S10]  /*05d0*/  @P6 BRA `(.L_x_682) ;  /* 0x0000000000186947 */ /* 0x001ff40003800000 */
[----:B------:R-:W-:-:S13]  /*05e0*/  ISETP.GT.U32.AND P5, PT, R14, 0x387fffff, PT ;  /* 0x387fffff0e00780c */ /* 0x000fda0003fa4070 */
[----:B------:R-:W-:-:S04]  /*05f0*/  @P5 SHF.R.U32.HI R7, RZ, 0x15, R11 ;  /* 0x00000015ff075819 */ /* 0x000fc8000001160b */
[----:B------:R-:W-:Y:S01]  /*0600*/  @P5 LOP3.LUT R8, R7, 0x1, RZ, 0xc0, !PT ;  /* 0x0000000107085812 */ /* 0x000fe200078ec0ff */
[----:B------:R-:W-:-:S03]  /*0610*/  @!P5 FADD.FTZ R7, R14, 128 ;  /* 0x430000000e07d421 */ /* 0x000fc60000010000 */
[----:B------:R-:W-:-:S04]  /*0620*/  @P5 IADD3 R8, PT, PT, R11, 0x80fffff, R8 ;  /* 0x080fffff0b085810 */ /* 0x000fc80007ffe008 */
[----:B------:R-:W-:-:S07]  /*0630*/  @P5 SHF.R.U32.HI R7, RZ, 0x15, R8 ;  /* 0x00000015ff075819 */ /* 0x000fce0000011608 */
.L_x_682:
[----:B------:R-:W-:Y:S05]  /*0640*/  BSYNC.RECONVERGENT B0 ;  /* 0x0000000000007941 */ /* 0x000fea0003800200 */
.L_x_681:
[----:B------:R-:W-:Y:S01]  /*0650*/  BSSY.RECONVERGENT B0, `(.L_x_683) ;  /* 0x000000d000007945 */ /* 0x000fe20003800200 */
[----:B------:R-:W-:-:S03]  /*0660*/  LOP3.LUT R7, R7, 0x80, R10, 0xf8, !PT ;  /* 0x0000008007077812 */ /* 0x000fc600078ef80a */
        /* <DEDUP_REMOVED lines=8> */
.L_x_684:
[----:B------:R-:W-:Y:S01]  /*06f0*/  IMAD.MOV.U32 R17, RZ, RZ, 0x7f ;  /* 0x0000007fff117424 */ /* 0x000fe200078e00ff */
[----:B------:R-:W-:-:S04]  /*0700*/  ISETP.GT.U32.AND P4, PT, R16, 0x7f800000, PT ;  /* 0x7f8000001000780c */ /* 0x000fc80003f84070 */
[----:B------:R-:W-:-:S09]  /*0710*/  SEL R17, R17, 0x7c, P4 ;  /* 0x0000007c11117807 */ /* 0x000fd20002000000 */
.L_x_685:
[----:B------:R-:W-:Y:S05]  /*0720*/  BSYNC.RECONVERGENT B0 ;  /* 0x0000000000007941 */ /* 0x000fea0003800200 */
.L_x_683:
[----:B-----5:R-:W0:Y:S01]  /*0730*/  I2F.S8 R9, R5 ;  /* 0x0000000500097306 */ /* 0x020e220000001400 */
[----:B------:R-:W-:Y:S01]  /*0740*/  SHF.R.U32.HI R8, RZ, 0x18, R15 ;  /* 0x00000018ff087819 */ /* 0x000fe2000001160f */
[----:B------:R-:W-:Y:S03]  /*0750*/  BSSY.RECONVERGENT B0, `(.L_x_686) ;  /* 0x000000f000007945 */ /* 0x000fe60003800200 */
[----:B------:R-:W-:Y:S02]  /*0760*/  LOP3.LUT R17, R17, 0x80, R8, 0xf8, !PT ;  /* 0x0000008011117812 */ /* 0x000fe400078ef808 */
[----:B0-----:R-:W-:-:S04]  /*0770*/  LOP3.LUT R10, R9, 0x7fffffff, RZ, 0xc0, !PT ;  /* 0x7fffffff090a7812 */ /* 0x001fc800078ec0ff */
        /* <DEDUP_REMOVED lines=9> */
.L_x_687:
[----:B------:R-:W-:Y:S01]  /*0810*/  IMAD.MOV.U32 R8, RZ, RZ, 0x7f ;  /* 0x0000007fff087424 */ /* 0x000fe200078e00ff */
[----:B------:R-:W-:-:S04]  /*0820*/  ISETP.GT.U32.AND P4, PT, R10, 0x7f800000, PT ;  /* 0x7f8000000a00780c */ /* 0x000fc80003f84070 */
[----:B------:R-:W-:-:S09]  /*0830*/  SEL R8, R8, 0x7c, P4 ;  /* 0x0000007c08087807 */ /* 0x000fd20002000000 */
.L_x_688:
[----:B------:R-:W-:Y:S05]  /*0840*/  BSYNC.RECONVERGENT B0 ;  /* 0x0000000000007941 */ /* 0x000fea0003800200 */
.L_x_686:
[----:B------:R-:W0:Y:S01]  /*0850*/  I2F.S8 R13, R6 ;  /* 0x00000006000d7306 */ /* 0x000e220000001400 */
        /* <DEDUP_REMOVED lines=13> */
.L_x_690:
[----:B------:R-:W-:Y:S01]  /*0930*/  IMAD.MOV.U32 R11, RZ, RZ, 0x7f ;  /* 0x0000007fff0b7424 */ /* 0x000fe200078e00ff */
[----:B------:R-:W-:-:S04]  /*0940*/  ISETP.GT.U32.AND P4, PT, R10, 0x7f800000, PT ;  /* 0x7f8000000a00780c */ /* 0x000fc80003f84070 */
[----:B------:R-:W-:-:S09]  /*0950*/  SEL R11, R11, 0x7c, P4 ;  /* 0x0000007c0b0b7807 */ /* 0x000fd20002000000 */
.L_x_691:
[----:B------:R-:W-:Y:S05]  /*0960*/  BSYNC.RECONVERGENT B0 ;  /* 0x0000000000007941 */ /* 0x000fea0003800200 */
.L_x_689:
[C---:B------:R-:W-:Y:S01]  /*0970*/  @!P0 IADD3 R8, P6, PT, R0.reuse, UR30, RZ ;  /* 0x0000001e00088c10 */ /* 0x040fe2000ffde0ff */
[----:B------:R-:W-:Y:S01]  /*0980*/  UIADD3 UR4, UP0, UPT, UR16, UR4, URZ ;  /* 0x0000000410047290 */ /* 0x000fe2000ff1e0ff */
[----:B------:R-:W-:Y:S02]  /*0990*/  SHF.R.U32.HI R16, RZ, 0x18, R13 ;  /* 0x00000018ff107819 */ /* 0x000fe4000001160d */
[C---:B------:R-:W-:Y:S01]  /*09a0*/  @!P1 IADD3 R10, P5, PT, R0.reuse, UR20, RZ ;  /* 0x00000014000a9c10 */ /* 0x040fe2000ffbe0ff */
[----:B------:R-:W-:Y:S01]  /*09b0*/  UIADD3.X UR5, UPT, UPT, URZ, UR5, URZ, UP0, !UPT ;  /* 0x00000005ff057290 */ /* 0x000fe200087fe4ff */
[C---:B------:R-:W-:Y:S01]  /*09c0*/  @!P2 IADD3 R12, P4, PT, R0.reuse, UR24, RZ ;  /* 0x00000018000cac10 */ /* 0x040fe2000ff9e0ff */
[----:B------:R-:W-:Y:S01]  /*09d0*/  UISETP.GE.U32.AND UP0, UPT, UR4, UR27, UPT ;  /* 0x0000001b0400728c */ /* 0x000fe2000bf06070 */
[----:B------:R-:W-:Y:S02]  /*09e0*/  @!P0 IADD3.X R9, PT, PT, R3, UR31, RZ, P6, !PT ;  /* 0x0000001f03098c10 */ /* 0x000fe4000b7fe4ff */
[----:B------:R-:W-:Y:S01]  /*09f0*/  @!P3 IADD3 R14, P6, PT, R0, UR21, RZ ;  /* 0x00000015000ebc10 */ /* 0x000fe2000ffde0ff */
[----:B------:R-:W-:Y:S01]  /*0a00*/  UISETP.GE.U32.AND.EX UP0, UPT, UR5, UR28, UPT, UP0 ;  /* 0x0000001c0500728c */ /* 0x000fe2000bf06100 */
[----:B------:R-:W-:Y:S01]  /*0a10*/  LOP3.LUT R21, R11, 0x80, R16, 0xf8, !PT ;  /* 0x000000800b157812 */ /* 0x000fe200078ef810 */
[----:B------:R0:W-:Y:S01]  /*0a20*/  @!P0 STG.E.U8 desc[UR18][R8.64], R7 ;  /* 0x0000000708008986 */ /* 0x0001e2000c101112 */
[----:B------:R-:W-:-:S02]  /*0a30*/  @!P1 IADD3.X R11, PT, PT, R3, UR10, RZ, P5, !PT ;  /* 0x0000000a030b9c10 */ /* 0x000fc4000affe4ff */
[C---:B------:R-:W-:Y:S02]  /*0a40*/  @!P2 IADD3.X R13, PT, PT, R3.reuse, UR14, RZ, P4, !PT ;  /* 0x0000000e030dac10 */ /* 0x040fe4000a7fe4ff */
        /* <DEDUP_REMOVED lines=8> */
.L_x_680:
[----:B------:R-:W0:Y:S02]  /*0ad0*/  S2R R3, SR_TID.X ;  /* 0x0000000000037919 */ /* 0x000e240000002100 */
[----:B0-----:R-:W-:-:S03]  /*0ae0*/  IMAD.WIDE.U32 R4, R3, 0x4, RZ ;  /* 0x0000000403047825 */ /* 0x001fc600078e00ff */
[----:B------:R-:W-:-:S04]  /*0af0*/  ISETP.GE.U32.AND P0, PT, R4, UR29, PT ;  /* 0x0000001d04007c0c */ /* 0x000fc8000bf06070 */
[----:B------:R-:W-:-:S13]  /*0b00*/  ISETP.GE.AND.EX P0, PT, R5, UR15, PT, P0 ;  /* 0x0000000f05007c0c */ /* 0x000fda000bf06300 */
[----:B------:R-:W-:Y:S05]  /*0b10*/  @P0 EXIT ;  /* 0x000000000000094d */ /* 0x000fea0003800000 */
[----:B------:R-:W-:Y:S01]  /*0b20*/  IMAD.MOV.U32 R0, RZ, RZ, RZ ;  /* 0x000000ffff007224 */ /* 0x000fe200078e00ff */
[----:B------:R-:W0:Y:S06]  /*0b30*/  LDCU UR4, c[0x0][0x360] ;  /* 0x00006c00ff0477ac */ /* 0x000e2c0008000800 */
.L_x_704:
[C---:B------:R-:W-:Y:S01]  /*0b40*/  IMAD.SHL.U32 R2, R3.reuse, 0x4, RZ ;  /* 0x0000000403027824 */ /* 0x040fe200078e00ff */
[----:B------:R-:W-:-:S04]  /*0b50*/  SHF.L.U64.HI R8, R3, 0x2, R0 ;  /* 0x0000000203087819 */ /* 0x000fc80000010200 */
[----:B------:R-:W-:-:S04]  /*0b60*/  IADD3 R4, P0, PT, R2, UR32, RZ ;  /* 0x0000002002047c10 */ /* 0x000fc8000ff1e0ff */
[----:B------:R-:W-:-:S06]  /*0b70*/  IADD3.X R5, PT, PT, R8, UR33, RZ, P0, !PT ;  /* 0x0000002108057c10 */ /* 0x000fcc00087fe4ff */
[----:B------:R-:W2:Y:S01]  /*0b80*/  LDG.E R5, desc[UR18][R4.64] ;  /* 0x0000001204057981 */ /* 0x000ea2000c1e1900 */
[----:B------:R-:W-:Y:S01]  /*0b90*/  BSSY.RECONVERGENT B0, `(.L_x_693) ;  /* 0x0000013000007945 */ /* 0x000fe20003800200 */
[----:B--2---:R-:W1:Y:S01]  /*0ba0*/  I2F.S8 R9, R5 ;  /* 0x0000000500097306 */ /* 0x004e620000001400 */
[----:B------:R-:W-:-:S07]  /*0bb0*/  PRMT R6, R5, 0x7771, RZ ;  /* 0x0000777105067816 */ /* 0x000fce00000000ff */
[----:B------:R-:W2:Y:S01]  /*0bc0*/  I2F.S8 R12, R6 ;  /* 0x00000006000c7306 */ /* 0x000ea20000001400 */
[----:B-1----:R-:W-:Y:S02]  /*0bd0*/  LOP3.LUT R10, R9, 0x7fffffff, RZ, 0xc0, !PT ;  /* 0x7fffffff090a7812 */ /* 0x002fe400078ec0ff */
[----:B------:R-:W-:Y:S02]  /*0be0*/  SHF.R.U32.HI R7, RZ, 0x18, R9 ;  /* 0x00000018ff077819 */ /* 0x000fe40000011609 */
[----:B------:R-:W-:Y:S02]  /*0bf0*/  ISETP.GE.U32.AND P1, PT, R10, 0x47800000, PT ;  /* 0x478000000a00780c */ /* 0x000fe40003f26070 */
[----:B--2---:R-:W-:-:S04]  /*0c00*/  LOP3.LUT R11, R12, 0x7fffffff, RZ, 0xc0, !PT ;  /* 0x7fffffff0c0b7812 */ /* 0x004fc800078ec0ff */
[----:B------:R-:W-:-:S07]  /*0c10*/  ISETP.GT.U32.AND P2, PT, R11, 0x477fffff, PT ;  /* 0x477fffff0b00780c */ /* 0x000fce0003f44070 */
        /* <DEDUP_REMOVED lines=10> */
.L_x_694:
[----:B0-----:R-:W-:Y:S05]  /*0cc0*/  BSYNC.RECONVERGENT B0 ;  /* 0x0000000000007941 */ /* 0x001fea0003800200 */
.L_x_693:
[----:B------:R-:W-:Y:S01]  /*0cd0*/  BSSY.RECONVERGENT B0, `(.L_x_695) ;  /* 0x000000f000007945 */ /* 0x000fe20003800200 */
[----:B------:R-:W-:Y:S02]  /*0ce0*/  LOP3.LUT R4, R4, 0x80, R7, 0xf8, !PT ;  /* 0x0000008004047812 */ /* 0x000fe400078ef807 */
[C---:B------:R-:W-:Y:S02]  /*0cf0*/  PRMT R9, R5.reuse, 0x7773, RZ ;  /* 0x0000777305097816 */ /* 0x040fe400000000ff */
[----:B------:R-:W-:Y:S01]  /*0d00*/  PRMT R7, R5, 0x7772, RZ ;  /* 0x0000777205077816 */ /* 0x000fe200000000ff */
        /* <DEDUP_REMOVED lines=8> */
.L_x_696:
[----:B------:R-:W-:Y:S01]  /*0d90*/  IMAD.MOV.U32 R5, RZ, RZ, 0x7f ;  /* 0x0000007fff057424 */ /* 0x000fe200078e00ff */
[----:B------:R-:W-:-:S04]  /*0da0*/  ISETP.GT.U32.AND P0, PT, R11, 0x7f800000, PT ;  /* 0x7f8000000b00780c */ /* 0x000fc80003f04070 */
[----:B------:R-:W-:-:S09]  /*0db0*/  SEL R5, R5, 0x7c, P0 ;  /* 0x0000007c05057807 */ /* 0x000fd20000000000 */
.L_x_697:
[----:B------:R-:W-:Y:S05]  /*0dc0*/  BSYNC.RECONVERGENT B0 ;  /* 0x0000000000007941 */ /* 0x000fea0003800200 */
.L_x_695:
        /* <DEDUP_REMOVED lines=14> */
.L_x_699:
[----:B------:R-:W-:Y:S01]  /*0eb0*/  IMAD.MOV.U32 R5, RZ, RZ, 0x7f ;  /* 0x0000007fff057424 */ /* 0x000fe200078e00ff */
[----:B------:R-:W-:-:S04]  /*0ec0*/  ISETP.GT.U32.AND P0, PT, R13, 0x7f800000, PT ;  /* 0x7f8000000d00780c */ /* 0x000fc80003f04070 */
[----:B------:R-:W-:-:S09]  /*0ed0*/  SEL R5, R5, 0x7c, P0 ;  /* 0x0000007c05057807 */ /* 0x000fd20000000000 */
.L_x_700:
[----:B------:R-:W-:Y:S05]  /*0ee0*/  BSYNC.RECONVERGENT B0 ;  /* 0x0000000000007941 */ /* 0x000fea0003800200 */
.L_x_698:
        /* <DEDUP_REMOVED lines=14> */
.L_x_702:
[----:B------:R-:W-:Y:S01]  /*0fd0*/  IMAD.MOV.U32 R5, RZ, RZ, 0x7f ;  /* 0x0000007fff057424 */ /* 0x000fe200078e00ff */
[----:B------:R-:W-:-:S04]  /*0fe0*/  ISETP.GT.U32.AND P0, PT, R7, 0x7f800000, PT ;  /* 0x7f8000000700780c */ /* 0x000fc80003f04070 */
[----:B------:R-:W-:-:S09]  /*0ff0*/  SEL R5, R5, 0x7c, P0 ;  /* 0x0000007c05057807 */ /* 0x000fd20000000000 */
.L_x_703:
[----:B------:R-:W-:Y:S05]  /*1000*/  BSYNC.RECONVERGENT B0 ;  /* 0x0000000000007941 */ /* 0x000fea0003800200 */
.L_x_701:
        /* <DEDUP_REMOVED lines=18> */
.L_x_705:
        /* <DEDUP_REMOVED lines=13> */
.L_x_7462:


//--------------------- .text._ZN2at6native55_GLOBAL__N__de093ff9_22_ForeachBinaryOpList_cu_a911ec4325multi_tensor_apply_kernelINS1_18TensorListMetadataILi2EEENS1_11CopyFunctorIN3c1011Float8_e5m2ENS6_8BFloat16ELi2ELi1ELi1EEEJNS0_4CopyIS7_S8_EEEEEvT_T0_DpT1_ --------------------------
	.section	.text._ZN2at6native55_GLOBAL__N__de093ff9_22_ForeachBinaryOpList_cu_a911ec4325multi_tensor_apply_kernelINS1_18TensorListMetadataILi2EEENS1_11CopyFunctorIN3c1011Float8_e5m2ENS6_8BFloat16ELi2ELi1ELi1EEEJNS0_4CopyIS7_S8_EEEEEvT_T0_DpT1_,"ax",@progbits
	.align	128
.text._ZN2at6native55_GLOBAL__N__de093ff9_22_ForeachBinaryOpList_cu_a911ec4325multi_tensor_apply_kernelINS1_18TensorListMetadataILi2EEENS1_11CopyFunctorIN3c1011Float8_e5m2ENS6_8BFloat16ELi2ELi1ELi1EEEJNS0_4CopyIS7_S8_EEEEEvT_T0_DpT1_:
        .type           _ZN2at6native55_GLOBAL__N__de093ff9_22_ForeachBinaryOpList_cu_a911ec4325multi_tensor_apply_kernelINS1_18TensorListMetadataILi2EEENS1_11CopyFunctorIN3c1011Float8_e5m2ENS6_8BFloat16ELi2ELi1ELi1EEEJNS0_4CopyIS7_S8_EEEEEvT_T0_DpT1_,@function
        .size           _ZN2at6native55_GLOBAL__N__de093ff9_22_ForeachBinaryOpList_cu_a911ec4325multi_tensor_apply_kernelINS1_18TensorListMetadataILi2EEENS1_11CopyFunctorIN3c1011Float8_e5m2ENS6_8BFloat16ELi2ELi1ELi1EEEJNS0_4CopyIS7_S8_EEEEEvT_T0_DpT1_,(.L_x_7463 - _ZN2at6native55_GLOBAL__N__de093ff9_22_ForeachBinaryOpList_cu_a911ec4325multi_tensor_apply_kernelINS1_18TensorListMetadataILi2EEENS1_11CopyFunctorIN3c1011Float8_e5m2ENS6_8BFloat16ELi2ELi1ELi1EEEJNS0_4CopyIS7_S8_EEEEEvT_T0_DpT1_)
        .other          _ZN2at6native55_GLOBAL__N__de093ff9_22_ForeachBinaryOpList_cu_a911ec4325multi_tensor_apply_kernelINS1_18TensorListMetadataILi2EEENS1_11CopyFunctorIN3c1011Float8_e5m2ENS6_8BFloat16ELi2ELi1ELi1EEEJNS0_4CopyIS7_S8_EEEEEvT_T0_DpT1_,@"STO_CUDA_ENTRY STV_DEFAULT"
_ZN2at6native55_GLOBAL__N__de093ff9_22_ForeachBinaryOpList_cu_a911ec4325multi_tensor_apply_kernelINS1_18TensorListMetadataILi2EEENS1_11CopyFunctorIN3c1011Float8_e5m2ENS6_8BFloat16ELi2ELi1ELi1EEEJNS0_4CopyIS7_S8_EEEEEvT_T0_DpT1_:
        /* <DEDUP_REMOVED lines=57> */
.L_x_718:
[C---:B------:R-:W-:Y:S01]  /*0390*/  ISETP.GE.U32.AND P0, PT, R0.reuse, UR25, PT ;  /* 0x0000001900007c0c */ /* 0x040fe2000bf06070 */
[----:B0-----:R-:W-:Y:S01]  /*03a0*/  IMAD.U32 R5, RZ, RZ, UR20 ;  /* 0x00000014ff057e24 */ /* 0x001fe2000f8e00ff */
[----:B------:R-:W-:Y:S01]  /*03b0*/  IADD3 R2, P2, PT, R0, UR20, RZ ;  /* 0x0000001400027c10 */ /* 0x000fe2000ff5e0ff */
[----:B------:R-:W-:Y:S01]  /*03c0*/  IMAD.U32 R7, RZ, RZ, UR20 ;  /* 0x00000014ff077e24 */ /* 0x000fe2000f8e00ff */
[----:B------:R-:W-:Y:S01]  /*03d0*/  ISETP.GE.U32.AND.EX P0, PT, R13, UR26, PT, P0 ;  /* 0x0000001a0d007c0c */ /* 0x000fe2000bf06100 */
[--C-:B------:R-:W-:Y:S01]  /*03e0*/  IMAD.MOV.U32 R3, RZ, RZ, R13.reuse ;  /* 0x000000ffff037224 */ /* 0x100fe200078e000d */
[----:B------:R-:W-:Y:S01]  /*03f0*/  ISETP.GE.U32.AND P1, PT, R2, UR25, PT ;  /* 0x0000001902007c0c */ /* 0x000fe2000bf26070 */
[----:B------:R-:W-:Y:S02]  /*0400*/  IMAD.X R4, RZ, RZ, R13, P2 ;  /* 0x000000ffff047224 */ /* 0x000fe400010e060d */
[----:B------:R-:W-:Y:S02]  /*0410*/  IMAD.MOV.U32 R2, RZ, RZ, R0 ;  /* 0x000000ffff027224 */ /* 0x000fe400078e0000 */
[----:B------:R-:W-:Y:S01]  /*0420*/  IMAD.U32 R6, RZ, RZ, UR20 ;  /* 0x00000014ff067e24 */ /* 0x000fe2000f8e00ff */
[----:B------:R-:W-:Y:S01]  /*0430*/  ISETP.GE.U32.AND.EX P1, PT, R4, UR26, PT, P1 ;  /* 0x0000001a04007c0c */ /* 0x000fe2000bf26110 */
[----:B------:R-:W-:Y:S01]  /*0440*/  IMAD.WIDE.U32 R2, R7, 0x3, R2 ;  /* 0x0000000307027825 */ /* 0x000fe200078e0002 */
[----:B------:R-:W-:-:S03]  /*0450*/  LEA R4, P3, R5, R0, 0x1 ;  /* 0x0000000005047211 */ /* 0x000fc600078608ff */
[----:B------:R-:W2:Y:S01]  /*0460*/  @!P0 LDG.E.U16 R18, desc[UR18][R10.64] ;  /* 0x000000120a128981 */ /* 0x000ea2000c1e1500 */
[----:B------:R-:W-:Y:S02]  /*0470*/  ISETP.GE.U32.AND P2, PT, R4, UR25, PT ;  /* 0x0000001904007c0c */ /* 0x000fe4000bf46070 */
[----:B------:R-:W-:Y:S02]  /*0480*/  LEA.HI.X R4, R6, R13, RZ, 0x1, P3 ;  /* 0x0000000d06047211 */ /* 0x000fe400018f0cff */
[----:B------:R-:W-:Y:S02]  /*0490*/  ISETP.GE.U32.AND P3, PT, R2, UR25, PT ;  /* 0x0000001902007c0c */ /* 0x000fe4000bf66070 */
[----:B------:R-:W-:Y:S01]  /*04a0*/  ISETP.GE.U32.AND.EX P2, PT, R4, UR26, PT, P2 ;  /* 0x0000001a04007c0c */ /* 0x000fe2000bf46120 */
[----:B------:R-:W-:Y:S01]  /*04b0*/  @!P1 IMAD.MOV.U32 R4, RZ, RZ, R12 ;  /* 0x000000ffff049224 */ /* 0x000fe200078e000c */
[----:B------:R-:W-:Y:S01]  /*04c0*/  ISETP.GE.U32.AND.EX P3, PT, R3, UR26, PT, P3 ;  /* 0x0000001a03007c0c */ /* 0x000fe2000bf66130 */
[----:B------:R-:W-:-:S05]  /*04d0*/  @!P1 IMAD.MOV.U32 R5, RZ, RZ, R15 ;  /* 0x000000ffff059224 */ /* 0x000fca00078e000f */
[----:B------:R2:W3:Y:S05]  /*04e0*/  @!P1 LDG.E.U16 R14, desc[UR18][R4.64] ;  /* 0x00000012040e9981 */ /* 0x0004ea000c1e1500 */
[----:B------:R-:W-:Y:S02]  /*04f0*/  @!P2 IADD3 R2, P4, PT, R10, UR17, RZ ;  /* 0x000000110a02ac10 */ /* 0x000fe4000ff9e0ff */
[----:B------:R-:W-:-:S04]  /*0500*/  @!P3 IMAD.WIDE.U32 R6, R7, 0x6, R10 ;  /* 0x000000060706b825 */ /* 0x000fc800078e000a */
[----:B------:R-:W-:Y:S02]  /*0510*/  @!P3 IMAD.MOV.U32 R9, RZ, RZ, RZ ;  /* 0x000000ffff09b224 */ /* 0x000fe400078e00ff */
[----:B------:R-:W-:Y:S02]  /*0520*/  @!P2 IMAD.X R3, RZ, RZ, R11, P4 ;  /* 0x000000ffff03a224 */ /* 0x000fe400020e060b */
[----:B------:R-:W-:-:S03]  /*0530*/  @!P3 IMAD.IADD R7, R7, 0x1, R9 ;  /* 0x000000010707b824 */ /* 0x000fc600078e0209 */
[----:B------:R0:W5:Y:S04]  /*0540*/  @!P2 LDG.E.U16 R16, desc[UR18][R2.64] ;  /* 0x000000120210a981 */ /* 0x000168000c1e1500 */
[----:B------:R0:W5:Y:S01]  /*0550*/  @!P3 LDG.E.U16 R17, desc[UR18][R6.64] ;  /* 0x000000120611b981 */ /* 0x000162000c1e1500 */
[----:B------:R-:W-:Y:S01]  /*0560*/  UIADD3 UR4, UP0, UPT, UR17, UR4, URZ ;  /* 0x0000000411047290 */ /* 0x000fe2000ff1e0ff */
[----:B------:R-:W-:Y:S03]  /*0570*/  BSSY.RECONVERGENT B0, `(.L_x_707) ;  /* 0x0000015000007945 */ /* 0x000fe60003800200 */
[----:B------:R-:W-:Y:S02]  /*0580*/  UIADD3.X UR5, UPT, UPT, URZ, UR5, URZ, UP0, !UPT ;  /* 0x00000005ff057290 */ /* 0x000fe400087fe4ff */
[----:B------:R-:W-:-:S04]  /*0590*/  UISETP.GE.U32.AND UP0, UPT, UR4, UR25, UPT ;  /* 0x000000190400728c */ /* 0x000fc8000bf06070 */
[----:B------:R-:W-:Y:S01]  /*05a0*/  UISETP.GE.U32.AND.EX UP0, UPT, UR5, UR26, UPT, UP0 ;  /* 0x0000001a0500728c */ /* 0x000fe2000bf06100 */
[----:B--2---:R-:W-:-:S05]  /*05b0*/  IMAD.U32 R5, R18, 0x10000, RZ ;  /* 0x0001000012057824 */ /* 0x004fca00078e00ff */
[----:B------:R-:W-:Y:S02]  /*05c0*/  LOP3.LUT R8, R5, 0x7fffffff, RZ, 0xc0, !PT ;  /* 0x7fffffff05087812 */ /* 0x000fe400078ec0ff */
[----:B------:R-:W-:Y:S02]  /*05d0*/  SHF.R.U32.HI R4, RZ, 0x18, R5 ;  /* 0x00000018ff047819 */ /* 0x000fe40000011605 */
[----:B------:R-:W-:Y:S01]  /*05e0*/  ISETP.GE.U32.AND P6, PT, R8, 0x47800000, PT ;  /* 0x478000000800780c */ /* 0x000fe20003fc6070 */
[----:B---3--:R-:W-:-:S05]  /*05f0*/  IMAD.U32 R9, R14, 0x10000, RZ ;  /* 0x000100000e097824 */ /* 0x008fca00078e00ff */
[----:B------:R-:W-:-:S07]  /*0600*/  LOP3.LUT R20, R9, 0x7fffffff, RZ, 0xc0, !PT ;  /* 0x7fffffff09147812 */ /* 0x000fce00078ec0ff */
[----:B------:R-:W-:Y:S01]  /*0610*/  @P6 IMAD.MOV.U32 R19, RZ, RZ, 0x7f ;  /* 0x0000007fff136424 */ /* 0x000fe200078e00ff */
[----:B------:R-:W-:Y:S02]  /*0620*/  @P6 ISETP.GT.U32.AND P5, PT, R8, 0x7f800000, PT ;  /* 0x7f8000000800680c */ /* 0x000fe40003fa4070 */
[----:B------:R-:W-:Y:S02]  /*0630*/  ISETP.GT.U32.AND P4, PT, R20, 0x477fffff, PT ;  /* 0x477fffff1400780c */ /* 0x000fe40003f84070 */
[----:B------:R-:W-:Y:S01]  /*0640*/  @P6 SEL R19, R19, 0x7c, P5 ;  /* 0x0000007c13136807 */ /* 0x000fe20002800000 */
[----:B0-----:R-:W-:Y:S10]  /*0650*/  @P6 BRA `(.L_x_708) ;  /* 0x0000000000186947 */ /* 0x001ff40003800000 */
[----:B------:R-:W-:-:S13]  /*0660*/  ISETP.GT.U32.AND P5, PT, R8, 0x387fffff, PT ;  /* 0x387fffff0800780c */ /* 0x000fda0003fa4070 */
[----:B------:R-:W-:Y:S01]  /*0670*/  @P5 SHF.R.U32.HI R2, RZ, 0x15, R5 ;  /* 0x00000015ff025819 */ /* 0x000fe20000011605 */
[----:B------:R-:W-:-:S03]  /*0680*/  @!P5 FADD.FTZ R19, R8, 128 ;  /* 0x430000000813d421 */ /* 0x000fc60000010000 */
[----:B------:R-:W-:-:S04]  /*0690*/  @P5 LOP3.LUT R2, R2, 0x1, RZ, 0xc0, !PT ;  /* 0x0000000102025812 */ /* 0x000fc800078ec0ff */
[----:B------:R-:W-:-:S04]  /*06a0*/  @P5 IADD3 R2, PT, PT, R5, 0x80fffff, R2 ;  /* 0x080fffff05025810 */ /* 0x000fc80007ffe002 */
[----:B------:R-:W-:-:S07]  /*06b0*/  @P5 SHF.R.U32.HI R19, RZ, 0x15, R2 ;  /* 0x00000015ff135819 */ /* 0x000fce0000011602 */
.L_x_708:
[----:B------:R-:W-:Y:S05]  /*06c0*/  BSYNC.RECONVERGENT B0 ;  /* 0x0000000000007941 */ /* 0x000fea0003800200 */
.L_x_707:
        /* <DEDUP_REMOVED lines=10> */
.L_x_710:
[----:B------:R-:W-:Y:S01]  /*0770*/  IMAD.MOV.U32 R21, RZ, RZ, 0x7f ;  /* 0x0000007fff157424 */ /* 0x000fe200078e00ff */
[----:B------:R-:W-:-:S04]  /*0780*/  ISETP.GT.U32.AND P4, PT, R20, 0x7f800000, PT ;  /* 0x7f8000001400780c */ /* 0x000fc80003f84070 */
[----:B------:R-:W-:-:S09]  /*0790*/  SEL R21, R21, 0x7c, P4 ;  /* 0x0000007c15157807 */ /* 0x000fd20002000000 */
.L_x_711:
[----:B------:R-:W-:Y:S05]  /*07a0*/  BSYNC.RECONVERGENT B0 ;  /* 0x0000000000007941 */ /* 0x000fea0003800200 */
.L_x_709:
[----:B-----5:R-:W-:Y:S01]  /*07b0*/  IMAD.U32 R3, R16, 0x10000, RZ ;  /* 0x0001000010037824 */ /* 0x020fe200078e00ff */
[----:B------:R-:W-:Y:S01]  /*07c0*/  SHF.R.U32.HI R2, RZ, 0x18, R9 ;  /* 0x00000018ff027819 */ /* 0x000fe20000011609 */
[----:B------:R-:W-:Y:S03]  /*07d0*/  BSSY.RECONVERGENT B0, `(.L_x_712) ;  /* 0x000000f000007945 */ /* 0x000fe60003800200 */
[----:B------:R-:W-:Y:S02]  /*07e0*/  LOP3.LUT R4, R3, 0x7fffffff, RZ, 0xc0, !PT ;  /* 0x7fffffff03047812 */ /* 0x000fe400078ec0ff */
[----:B------:R-:W-:Y:S02]  /*07f0*/  LOP3.LUT R21, R21, 0x80, R2, 0xf8, !PT ;  /* 0x0000008015157812 */ /* 0x000fe400078ef802 */
        /* <DEDUP_REMOVED lines=9> */
.L_x_713:
[----:B------:R-:W-:Y:S01]  /*0890*/  IMAD.MOV.U32 R23, RZ, RZ, 0x7f ;  /* 0x0000007fff177424 */ /* 0x000fe200078e00ff */
[----:B------:R-:W-:-:S04]  /*08a0*/  ISETP.GT.U32.AND P4, PT, R4, 0x7f800000, PT ;  /* 0x7f8000000400780c */ /* 0x000fc80003f84070 */
[----:B------:R-:W-:-:S09]  /*08b0*/  SEL R23, R23, 0x7c, P4 ;  /* 0x0000007c17177807 */ /* 0x000fd20002000000 */
.L_x_714:
[----:B------:R-:W-:Y:S05]  /*08c0*/  BSYNC.RECONVERGENT B0 ;  /* 0x0000000000007941 */ /* 0x000fea0003800200 */
.L_x_712:
[----:B------:R-:W-:Y:S01]  /*08d0*/  IMAD.U32 R7, R17, 0x10000, RZ ;  /* 0x0001000011077824 */ /* 0x000fe200078e00ff */
        /* <DEDUP_REMOVED lines=13> */
.L_x_716:
[----:B------:R-:W-:Y:S01]  /*09b0*/  IMAD.MOV.U32 R5, RZ, RZ, 0x7f ;  /* 0x0000007fff057424 */ /* 0x000fe200078e00ff */
[----:B------:R-:W-:-:S04]  /*09c0*/  ISETP.GT.U32.AND P4, PT, R4, 0x7f800000, PT ;  /* 0x7f8000000400780c */ /* 0x000fc80003f84070 */
[----:B------:R-:W-:-:S09]  /*09d0*/  SEL R5, R5, 0x7c, P4 ;  /* 0x0000007c05057807 */ /* 0x000fd20002000000 */
.L_x_717:
[----:B------:R-:W-:Y:S05]  /*09e0*/  BSYNC.RECONVERGENT B0 ;  /* 0x0000000000007941 */ /* 0x000fea0003800200 */
.L_x_715:
[C---:B------:R-:W-:Y:S02]  /*09f0*/  @!P0 IADD3 R2, P6, PT, R0.reuse, UR28, RZ ;  /* 0x0000001c00028c10 */ /* 0x040fe4000ffde0ff */
[----:B------:R-:W-:Y:S02]  /*0a00*/  SHF.R.U32.HI R20, RZ, 0x18, R7 ;  /* 0x00000018ff147819 */ /* 0x000fe40000011607 */
[C---:B------:R-:W-:Y:S02]  /*0a10*/  @!P1 IADD3 R4, P5, PT, R0.reuse, UR23, RZ ;  /* 0x0000001700049c10 */ /* 0x040fe4000ffbe0ff */
[C---:B------:R-:W-:Y:S02]  /*0a20*/  @!P2 IADD3 R6, P4, PT, R0.reuse, UR24, RZ ;  /* 0x000000180006ac10 */ /* 0x040fe4000ff9e0ff */
[----:B------:R-:W-:Y:S02]  /*0a30*/  @!P0 IADD3.X R3, PT, PT, R13, UR29, RZ, P6, !PT ;  /* 0x0000001d0d038c10 */ /* 0x000fe4000b7fe4ff */
[----:B------:R-:W-:-:S02]  /*0a40*/  @!P3 IADD3 R8, P6, PT, R0, UR14, RZ ;  /* 0x0000000e0008bc10 */ /* 0x000fc4000ffde0ff */
[----:B------:R-:W-:Y:S01]  /*0a50*/  LOP3.LUT R25, R5, 0x80, R20, 0xf8, !PT ;  /* 0x0000008005197812 */ /* 0x000fe200078ef814 */
[----:B------:R0:W-:Y:S01]  /*0a60*/  @!P0 STG.E.U8 desc[UR18][R2.64], R19 ;  /* 0x0000001302008986 */ /* 0x0001e2000c101112 */
[C---:B------:R-:W-:Y:S02]  /*0a70*/  @!P1 IADD3.X R5, PT, PT, R13.reuse, UR12, RZ, P5, !PT ;  /* 0x0000000c0d059c10 */ /* 0x040fe4000affe4ff */
[C---:B------:R-:W-:Y:S02]  /*0a80*/  @!P2 IADD3.X R7, PT, PT, R13.reuse, UR13, RZ, P4, !PT ;  /* 0x0000000d0d07ac10 */ /* 0x040fe4000a7fe4ff */
[----:B------:R-:W-:Y:S01]  /*0a90*/  @!P3 IADD3.X R9, PT, PT, R13, UR10, RZ, P6, !PT ;  /* 0x0000000a0d09bc10 */ /* 0x000fe2000b7fe4ff */
[----:B------:R0:W-:Y:S01]  /*0aa0*/  @!P1 STG.E.U8 desc[UR18][R4.64], R21 ;  /* 0x0000001504009986 */ /* 0x0001e2000c101112 */
[----:B------:R-:W-:Y:S02]  /*0ab0*/  IADD3 R0, P0, PT, R0, UR17, RZ ;  /* 0x0000001100007c10 */ /* 0x000fe4000ff1e0ff */
[----:B------:R-:W-:Y:S01]  /*0ac0*/  IADD3 R10, P1, PT, R10, UR21, RZ ;  /* 0x000000150a0a7c10 */ /* 0x000fe2000ff3e0ff */
[----:B------:R0:W-:Y:S01]  /*0ad0*/  @!P2 STG.E.U8 desc[UR18][R6.64], R23 ;  /* 0x000000170600a986 */ /* 0x0001e2000c101112 */
[----:B------:R-:W-:Y:S01]  /*0ae0*/  IADD3 R12, P2, PT, R12, UR21, RZ ;  /* 0x000000150c0c7c10 */ /* 0x000fe2000ff5e0ff */
[----:B------:R-:W-:Y:S01]  /*0af0*/  IMAD.X R13, RZ, RZ, R13, P0 ;  /* 0x000000ffff0d7224 */ /* 0x000fe200000e060d */
[----:B------:R-:W-:Y:S01]  /*0b00*/  IADD3.X R11, PT, PT, R11, UR22, RZ, P1, !PT ;  /* 0x000000160b0b7c10 */ /* 0x000fe20008ffe4ff */
[----:B------:R0:W-:Y:S01]  /*0b10*/  @!P3 STG.E.U8 desc[UR18][R8.64], R25 ;  /* 0x000000190800b986 */ /* 0x0001e2000c101112 */
[----:B------:R-:W-:Y:S01]  /*0b20*/  IADD3.X R15, PT, PT, R15, UR22, RZ, P2, !PT ;  /* 0x000000160f0f7c10 */ /* 0x000fe200097fe4ff */
[----:B------:R-:W-:Y:S08]  /*0b30*/  BRA.U !UP0, `(.L_x_718) ;  /* 0xfffffff908147547 */ /* 0x000ff0000b83ffff */
[----:B------:R-:W-:Y:S05]  /*0b40*/  EXIT ;  /* 0x000000000000794d */ /* 0x000fea0003800000 */
.L_x_706:
        /* <DEDUP_REMOVED lines=8> */
.L_x_730:
[----:B------:R-:W-:-:S04]  /*0bd0*/  LEA R2, P0, R5, UR15, 0x3 ;  /* 0x0000000f05027c11 */ /* 0x000fc8000f8018ff */
[----:B------:R-:W-:-:S06]  /*0be0*/  LEA.HI.X R3, R5, UR6, R0, 0x3, P0 ;  /* 0x0000000605037c11 */ /* 0x000fcc00080f1c00 */
[----:B------:R-:W2:Y:S01]  /*0bf0*/  LDG.E.64 R2, desc[UR18][R2.64] ;  /* 0x0000001202027981 */ /* 0x000ea2000c1e1b00 */
[----:B------:R-:W-:Y:S01]  /*0c00*/  BSSY.RECONVERGENT B0, `(.L_x_719) ;  /* 0x0000013000007945 */ /* 0x000fe20003800200 */
[C---:B--2---:R-:W-:Y:S01]  /*0c10*/  IMAD.U32 R9, R2.reuse, 0x10000, RZ ;  /* 0x0001000002097824 */ /* 0x044fe200078e00ff */
[----:B------:R-:W-:-:S04]  /*0c20*/  PRMT R4, R2, 0x7632, R4 ;  /* 0x0000763202047816 */ /* 0x000fc80000000004 */
[----:B------:R-:W-:Y:S01]  /*0c30*/  LOP3.LUT R6, R9, 0x7fffffff, RZ, 0xc0, !PT ;  /* 0x7fffffff09067812 */ /* 0x000fe200078ec0ff */
[----:B------:R-:W-:Y:S01]  /*0c40*/  IMAD.U32 R11, R4, 0x10000, RZ ;  /* 0x00010000040b7824 */ /* 0x000fe200078e00ff */
[----:B------:R-:W-:Y:S02]  /*0c50*/  SHF.R.U32.HI R7, RZ, 0x18, R9 ;  /* 0x00000018ff077819 */ /* 0x000fe40000011609 */
[----:B------:R-:W-:Y:S02]  /*0c60*/  ISETP.GE.U32.AND P1, PT, R6, 0x47800000, PT ;  /* 0x478000000600780c */ /* 0x000fe40003f26070 */
[----:B------:R-:W-:-:S04]  /*0c70*/  LOP3.LUT R8, R11, 0x7fffffff, RZ, 0xc0, !PT ;  /* 0x7fffffff0b087812 */ /* 0x000fc800078ec0ff */
        /* <DEDUP_REMOVED lines=11> */
.L_x_720:
[----:B0-----:R-:W-:Y:S05]  /*0d30*/  BSYNC.RECONVERGENT B0 ;  /* 0x0000000000007941 */ /* 0x001fea0003800200 */
.L_x_719:
[----:B------:R-:W-:Y:S01]  /*0d40*/  BSSY.RECONVERGENT B0, `(.L_x_721) ;  /* 0x000000e000007945 */ /* 0x000fe20003800200 */
[----:B------:R-:W-:Y:S02]  /*0d50*/  PRMT R4, R3, 0x7632, R4 ;  /* 0x0000763203047816 */ /* 0x000fe40000000004 */
        /* <DEDUP_REMOVED lines=9> */
.L_x_722:
[----:B------:R-:W-:Y:S01]  /*0df0*/  IMAD.MOV.U32 R6, RZ, RZ, 0x7f ;  /* 0x0000007fff067424 */ /* 0x000fe200078e00ff */
[----:B------:R-:W-:-:S04]  /*0e00*/  ISETP.GT.U32.AND P0, PT, R8, 0x7f800000, PT ;  /* 0x7f8000000800780c */ /* 0x000fc80003f04070 */
[----:B------:R-:W-:-:S09]  /*0e10*/  SEL R6, R6, 0x7c, P0 ;  /* 0x0000007c06067807 */ /* 0x000fd20000000000 */
.L_x_723:
[----:B------:R-:W-:Y:S05]  /*0e20*/  BSYNC.RECONVERGENT B0 ;  /* 0x0000000000007941 */ /* 0x000fea0003800200 */
.L_x_721:
        /* <DEDUP_REMOVED lines=14> */
.L_x_725:
[----:B------:R-:W-:Y:S01]  /*0f10*/  IMAD.MOV.U32 R3, RZ, RZ, 0x7f ;  /* 0x0000007fff037424 */ /* 0x000fe200078e00ff */
[----:B------:R-:W-:-:S04]  /*0f20*/  ISETP.GT.U32.AND P0, PT, R9, 0x7f800000, PT ;  /* 0x7f8000000900780c */ /* 0x000fc80003f04070 */
[----:B------:R-:W-:-:S09]  /*0f30*/  SEL R3, R3, 0x7c, P0 ;  /* 0x0000007c03037807 */ /* 0x000fd20000000000 */
.L_x_726:
[----:B------:R-:W-:Y:S05]  /*0f40*/  BSYNC.RECONVERGENT B0 ;  /* 0x0000000000007941 */ /* 0x000fea0003800200 */
.L_x_724:
        /* <DEDUP_REMOVED lines=14> */
.L_x_728:
[----:B------:R-:W-:Y:S01]  /*1030*/  IMAD.MOV.U32 R3, RZ, RZ, 0x7f ;  /* 0x0000007fff037424 */ /* 0x000fe200078e00ff */
[----:B------:R-:W-:-:S04]  /*1040*/  ISETP.GT.U32.AND P0, PT, R9, 0x7f800000, PT ;  /* 0x7f8000000900780c */ /* 0x000fc80003f04070 */
[----:B------:R-:W-:-:S09]  /*1050*/  SEL R3, R3, 0x7c, P0 ;  /* 0x0000007c03037807 */ /* 0x000fd20000000000 */
.L_x_729:
[----:B------:R-:W-:Y:S05]  /*1060*/  BSYNC.RECONVERGENT B0 ;  /* 0x0000000000007941 */ /* 0x000fea0003800200 */
.L_x_727:
[----:B------:R-:W-:-:S04]  /*1070*/  SHF.R.U32.HI R4, RZ, 0x18, R10 ;  /* 0x00000018ff047819 */ /* 0x000fc8000001160a */
[----:B------:R-:W-:Y:S02]  /*1080*/  LOP3.LUT R3, R3, 0x80, R4, 0xf8, !PT ;  /* 0x0000008003037812 */ /* 0x000fe400078ef804 */
[----:B------:R-:W-:Y:S02]  /*1090*/  PRMT R4, R2, 0x3340, R7 ;  /* 0x0000334002047816 */ /* 0x000fe40000000007 */
[C---:B------:R-:W-:Y:S02]  /*10a0*/  LEA R2, P0, R5.reuse, UR28, 0x2 ;  /* 0x0000001c05027c11 */ /* 0x040fe4000f8010ff */
[----:B------:R-:W-:Y:S02]  /*10b0*/  PRMT R7, R6, 0x3340, R3 ;  /* 0x0000334006077816 */ /* 0x000fe40000000003 */
[C---:B------:R-:W-:Y:S02]  /*10c0*/  LEA.HI.X R3, R5.reuse, UR29, R0, 0x2, P0 ;  /* 0x0000001d05037c11 */ /* 0x040fe400080f1400 */
        /* <DEDUP_REMOVED lines=12> */
.L_x_731:
        /* <DEDUP_REMOVED lines=15> */
.L_x_7463:


//--------------------- .text._ZN2at6native55_GLOBAL__N__de093ff9_22_ForeachBinaryOpList_cu_a911ec4325multi_tensor_apply_kernelINS1_18TensorListMetadataILi2EEENS1_11CopyFunctorIN3c1011Float8_e5m2ENS6_4HalfELi2ELi1ELi1EEEJNS0_4CopyIS7_S8_EEEEEvT_T0_DpT1_ --------------------------
	.section	.text._ZN2at6native55_GLOBAL__N__de093ff9_22_ForeachBinaryOpList_cu_a911ec4325multi_tensor_apply_kernelINS1_18TensorListMetadataILi2EEENS1_11CopyFunctorIN3c1011Float8_e5m2ENS6_4HalfELi2ELi1ELi1EEEJNS0_4CopyIS7_S8_EEEEEvT_T0_DpT1_,"ax",@progbits
	.align	128
.text._ZN2at6native55_GLOBAL__N__de093ff9_22_ForeachBinaryOpList_cu_a911ec4325multi_tensor_apply_kernelINS1_18TensorListMetadataILi2EEENS1_11CopyFunctorIN3c1011Float8_e5m2ENS6_4HalfELi2ELi1ELi1EEEJNS0_4CopyIS7_S8_EEEEEvT_T0_DpT1_:
        .type           _ZN2at6native55_GLOBAL__N__de093ff9_22_ForeachBinaryOpList_cu_a911ec4325multi_tensor_apply_kernelINS1_18TensorListMetadataILi2EEENS1_11CopyFunctorIN3c1011Float8_e5m2ENS6_4HalfELi2ELi1ELi1EEEJNS0_4CopyIS7_S8_EEEEEvT_T0_DpT1_,@function
        .size           _ZN2at6native55_GLOBAL__N__de093ff9_22_ForeachBinaryOpList_cu_a911ec4325multi_tensor_apply_kernelINS1_18TensorListMetadataILi2EEENS1_11CopyFunctorIN3c1011Float8_e5m2ENS6_4HalfELi2ELi1ELi1EEEJNS0_4CopyIS7_S8_EEEEEvT_T0_DpT1_,(.L_x_7464 - _ZN2at6native55_GLOBAL__N__de093ff9_22_ForeachBinaryOpList_cu_a911ec4325multi_tensor_apply_kernelINS1_18TensorListMetadataILi2EEENS1_11CopyFunctorIN3c1011Float8_e5m2ENS6_4HalfELi2ELi1ELi1EEEJNS0_4CopyIS7_S8_EEEEEvT_T0_DpT1_)
        .other          _ZN2at6native55_GLOBAL__N__de093ff9_22_ForeachBinaryOpList_cu_a911ec4325multi_tensor_apply_kernelINS1_18TensorListMetadataILi2EEENS1_11CopyFunctorIN3c1011Float8_e5m2ENS6_4HalfELi2ELi1ELi1EEEJNS0_4CopyIS7_S8_EEEEEvT_T0_DpT1_,@"STO_CUDA_ENTRY STV_DEFAULT"
_ZN2at6native55_GLOBAL__N__de093ff9_22_ForeachBinaryOpList_cu_a911ec4325multi_tensor_apply_kernelINS1_18TensorListMetadataILi2EEENS1_11CopyFunctorIN3c1011Float8_e5m2ENS6_4HalfELi2ELi1ELi1EEEJNS0_4CopyIS7_S8_EEEEEvT_T0_DpT1_:
        /* <DEDUP_REMOVED lines=57> */
.L_x_744:
        /* <DEDUP_REMOVED lines=34> */
[----:B--2---:R-:W-:-:S05]  /*05b0*/  HADD2.F32 R5, -RZ, R18.H0_H0 ;  /* 0x20000012ff057230 */ /* 0x004fca0000004100 */
[----:B------:R-:W-:Y:S02]  /*05c0*/  LOP3.LUT R8, R5, 0x7fffffff, RZ, 0xc0, !PT ;  /* 0x7fffffff05087812 */ /* 0x000fe400078ec0ff */
[----:B------:R-:W-:Y:S02]  /*05d0*/  SHF.R.U32.HI R4, RZ, 0x18, R5 ;  /* 0x00000018ff047819 */ /* 0x000fe40000011605 */
[----:B------:R-:W-:Y:S01]  /*05e0*/  ISETP.GE.U32.AND P6, PT, R8, 0x47800000, PT ;  /* 0x478000000800780c */ /* 0x000fe20003fc6070 */
[----:B---3--:R-:W-:-:S05]  /*05f0*/  HADD2.F32 R9, -RZ, R14.H0_H0 ;  /* 0x2000000eff097230 */ /* 0x008fca0000004100 */
        /* <DEDUP_REMOVED lines=12> */
.L_x_734:
[----:B------:R-:W-:Y:S05]  /*06c0*/  BSYNC.RECONVERGENT B0 ;  /* 0x0000000000007941 */ /* 0x000fea0003800200 */
.L_x_733:
        /* <DEDUP_REMOVED lines=10> */
.L_x_736:
[----:B------:R-:W-:Y:S01]  /*0770*/  IMAD.MOV.U32 R21, RZ, RZ, 0x7f ;  /* 0x0000007fff157424 */ /* 0x000fe200078e00ff */
[----:B------:R-:W-:-:S04]  /*0780*/  ISETP.GT.U32.AND P4, PT, R20, 0x7f800000, PT ;  /* 0x7f8000001400780c */ /* 0x000fc80003f84070 */
[----:B------:R-:W-:-:S09]  /*0790*/  SEL R21, R21, 0x7c, P4 ;  /* 0x0000007c15157807 */ /* 0x000fd20002000000 */
.L_x_737:
[----:B------:R-:W-:Y:S05]  /*07a0*/  BSYNC.RECONVERGENT B0 ;  /* 0x0000000000007941 */ /* 0x000fea0003800200 */
.L_x_735:
[----:B-----5:R-:W-:Y:S01]  /*07b0*/  HADD2.F32 R3, -RZ, R16.H0_H0 ;  /* 0x20000010ff037230 */ /* 0x020fe20000004100 */
        /* <DEDUP_REMOVED lines=13> */
.L_x_739:
[----:B------:R-:W-:Y:S01]  /*0890*/  IMAD.MOV.U32 R23, RZ, RZ, 0x7f ;  /* 0x0000007fff177424 */ /* 0x000fe200078e00ff */
[----:B------:R-:W-:-:S04]  /*08a0*/  ISETP.GT.U32.AND P4, PT, R4, 0x7f800000, PT ;  /* 0x7f8000000400780c */ /* 0x000fc80003f84070 */
[----:B------:R-:W-:-:S09]  /*08b0*/  SEL R23, R23, 0x7c, P4 ;  /* 0x0000007c17177807 */ /* 0x000fd20002000000 */
.L_x_740:
[----:B------:R-:W-:Y:S05]  /*08c0*/  BSYNC.RECONVERGENT B0 ;  /* 0x0000000000007941 */ /* 0x000fea0003800200 */
.L_x_738:
[----:B------:R-:W-:Y:S01]  /*08d0*/  HADD2.F32 R7, -RZ, R17.H0_H0 ;  /* 0x20000011ff077230 */ /* 0x000fe20000004100 */
        /* <DEDUP_REMOVED lines=13> */
.L_x_742:
[----:B------:R-:W-:Y:S01]  /*09b0*/  IMAD.MOV.U32 R5, RZ, RZ, 0x7f ;  /* 0x0000007fff057424 */ /* 0x000fe200078e00ff */
[----:B------:R-:W-:-:S04]  /*09c0*/  ISETP.GT.U32.AND P4, PT, R4, 0x7f800000, PT ;  /* 0x7f8000000400780c */ /* 0x000fc80003f84070 */
[----:B------:R-:W-:-:S09]  /*09d0*/  SEL R5, R5, 0x7c, P4 ;  /* 0x0000007c05057807 */ /* 0x000fd20002000000 */
.L_x_743:
[----:B------:R-:W-:Y:S05]  /*09e0*/  BSYNC.RECONVERGENT B0 ;  /* 0x0000000000007941 */ /* 0x000fea0003800200 */
.L_x_741:
        /* <DEDUP_REMOVED lines=22> */
.L_x_732:
        /* <DEDUP_REMOVED lines=8> */
.L_x_756:
[----:B------:R-:W-:-:S04]  /*0bd0*/  LEA R2, P0, R5, UR15, 0x3 ;  /* 0x0000000f05027c11 */ /* 0x000fc8000f8018ff */
[----:B------:R-:W-:-:S06]  /*0be0*/  LEA.HI.X R3, R5, UR6, R0, 0x3, P0 ;  /* 0x0000000605037c11 */ /* 0x000fcc00080f1c00 */
[----:B------:R-:W2:Y:S01]  /*0bf0*/  LDG.E.64 R2, desc[UR18][R2.64] ;  /* 0x0000001202027981 */ /* 0x000ea2000c1e1b00 */
[----:B------:R-:W-:Y:S01]  /*0c00*/  BSSY.RECONVERGENT B0, `(.L_x_745) ;  /* 0x0000012000007945 */ /* 0x000fe20003800200 */
[--C-:B--2---:R-:W-:Y:S02]  /*0c10*/  HADD2.F32 R9, -RZ, R2.reuse.H0_H0 ;  /* 0x20000002ff097230 */ /* 0x104fe40000004100 */
[----:B------:R-:W-:-:S03]  /*0c20*/  HADD2.F32 R11, -RZ, R2.H1_H1 ;  /* 0x30000002ff0b7230 */ /* 0x000fc60000004100 */
[----:B------:R-:W-:Y:S02]  /*0c30*/  LOP3.LUT R6, R9, 0x7fffffff, RZ, 0xc0, !PT ;  /* 0x7fffffff09067812 */ /* 0x000fe400078ec0ff */
[----:B------:R-:W-:Y:S02]  /*0c40*/  LOP3.LUT R8, R11, 0x7fffffff, RZ, 0xc0, !PT ;  /* 0x7fffffff0b087812 */ /* 0x000fe400078ec0ff */
[----:B------:R-:W-:Y:S02]  /*0c50*/  ISETP.GE.U32.AND P1, PT, R6, 0x47800000, PT ;  /* 0x478000000600780c */ /* 0x000fe40003f26070 */
[----:B------:R-:W-:Y:S02]  /*0c60*/  ISETP.GT.U32.AND P2, PT, R8, 0x477fffff, PT ;  /* 0x477fffff0800780c */ /* 0x000fe40003f44070 */
[----:B------:R-:W-:-:S09]  /*0c70*/  SHF.R.U32.HI R7, RZ, 0x18, R9 ;  /* 0x00000018ff077819 */ /* 0x000fd20000011609 */
        /* <DEDUP_REMOVED lines=10> */
.L_x_746:
[----:B0-----:R-:W-:Y:S05]  /*0d20*/  BSYNC.RECONVERGENT B0 ;  /* 0x0000000000007941 */ /* 0x001fea0003800200 */
.L_x_745:
        /* <DEDUP_REMOVED lines=10> */
.L_x_748:
[----:B------:R-:W-:Y:S01]  /*0dd0*/  IMAD.MOV.U32 R4, RZ, RZ, 0x7f ;  /* 0x0000007fff047424 */ /* 0x000fe200078e00ff */
[----:B------:R-:W-:-:S04]  /*0de0*/  ISETP.GT.U32.AND P0, PT, R8, 0x7f800000, PT ;  /* 0x7f8000000800780c */ /* 0x000fc80003f04070 */
[----:B------:R-:W-:-:S09]  /*0df0*/  SEL R4, R4, 0x7c, P0 ;  /* 0x0000007c04047807 */ /* 0x000fd20000000000 */
.L_x_749:
[----:B------:R-:W-:Y:S05]  /*0e00*/  BSYNC.RECONVERGENT B0 ;  /* 0x0000000000007941 */ /* 0x000fea0003800200 */
.L_x_747:
        /* <DEDUP_REMOVED lines=14> */
.L_x_751:
[----:B------:R-:W-:Y:S01]  /*0ef0*/  IMAD.MOV.U32 R4, RZ, RZ, 0x7f ;  /* 0x0000007fff047424 */ /* 0x000fe200078e00ff */
[----:B------:R-:W-:-:S04]  /*0f00*/  ISETP.GT.U32.AND P0, PT, R6, 0x7f800000, PT ;  /* 0x7f8000000600780c */ /* 0x000fc80003f04070 */
[----:B------:R-:W-:-:S09]  /*0f10*/  SEL R4, R4, 0x7c, P0 ;  /* 0x0000007c04047807 */ /* 0x000fd20000000000 */
.L_x_752:
[----:B------:R-:W-:Y:S05]  /*0f20*/  BSYNC.RECONVERGENT B0 ;  /* 0x0000000000007941 */ /* 0x000fea0003800200 */
.L_x_750:
[----:B------:R-:W-:Y:S01]  /*0f30*/  HADD2.F32 R8, -RZ, R3.H1_H1 ;  /* 0x30000003ff087230 */ /* 0x000fe20000004100 */
        /* <DEDUP_REMOVED lines=13> */
.L_x_754:
[----:B------:R-:W-:Y:S01]  /*1010*/  IMAD.MOV.U32 R3, RZ, RZ, 0x7f ;  /* 0x0000007fff037424 */ /* 0x000fe200078e00ff */
[----:B------:R-:W-:-:S04]  /*1020*/  ISETP.GT.U32.AND P0, PT, R10, 0x7f800000, PT ;  /* 0x7f8000000a00780c */ /* 0x000fc80003f04070 */
[----:B------:R-:W-:-:S09]  /*1030*/  SEL R3, R3, 0x7c, P0 ;  /* 0x0000007c03037807 */ /* 0x000fd20000000000 */
.L_x_755:
[----:B------:R-:W-:Y:S05]  /*1040*/  BSYNC.RECONVERGENT B0 ;  /* 0x0000000000007941 */ /* 0x000fea0003800200 */
.L_x_753:
        /* <DEDUP_REMOVED lines=18> */
.L_x_757:
        /* <DEDUP_REMOVED lines=9> */
.L_x_7464:


//--------------------- .text._ZN2at6native55_GLOBAL__N__de093ff9_22_ForeachBinaryOpList_cu_a911ec4325multi_tensor_apply_kernelINS1_18TensorListMetadataILi2EEENS1_11CopyFunctorIN3c1011Float8_e5m2ENS6_7complexIfEELi2ELi1ELi1EEEJNS0_4CopyIS7_S9_EEEEEvT_T0_DpT1_ --------------------------
	.section	.text._ZN2at6native55_GLOBAL__N__de093ff9_22_ForeachBinaryOpList_cu_a911ec4325multi_tensor_apply_kernelINS1_18TensorListMetadataILi2EEENS1_11CopyFunctorIN3c1011Float8_e5m2ENS6_7complexIfEELi2ELi1ELi1EEEJNS0_4CopyIS7_S9_EEEEEvT_T0_DpT1_,"ax",@progbits
	.align	128
.text._ZN2at6native55_GLOBAL__N__de093ff9_22_ForeachBinaryOpList_cu_a911ec4325multi_tensor_apply_kernelINS1_18TensorListMetadataILi2EEENS1_11CopyFunctorIN3c1011Float8_e5m2ENS6_7complexIfEELi2ELi1ELi1EEEJNS0_4CopyIS7_S9_EEEEEvT_T0_DpT1_:
        .type           _ZN2at6native55_GLOBAL__N__de093ff9_22_ForeachBinaryOpList_cu_a911ec4325multi_tensor_apply_kernelINS1_18TensorListMetadataILi2EEENS1_11CopyFunctorIN3c1011Float8_e5m2ENS6_7complexIfEELi2ELi1ELi1EEEJNS0_4CopyIS7_S9_EEEEEvT_T0_DpT1_,@function
        .size           _ZN2at6native55_GLOBAL__N__de093ff9_22_ForeachBinaryOpList_cu_a911ec4325multi_tensor_apply_kernelINS1_18TensorListMetadataILi2EEENS1_11CopyFunctorIN3c1011Float8_e5m2ENS6_7complexIfEELi2ELi1ELi1EEEJNS0_4CopyIS7_S9_EEEEEvT_T0_DpT1_,(.L_x_7465 - _ZN2at6native55_GLOBAL__N__de093ff9_22_ForeachBinaryOpList_cu_a911ec4325multi_tensor_apply_kernelINS1_18TensorListMetadataILi2EEENS1_11CopyFunctorIN3c1011Float8_e5m2ENS6_7complexIfEELi2ELi1ELi1EEEJNS0_4CopyIS7_S9_EEEEEvT_T0_DpT1_)
        .other          _ZN2at6native55_GLOBAL__N__de093ff9_22_ForeachBinaryOpList_cu_a911ec4325multi_tensor_apply_kernelINS1_18TensorListMetadataILi2EEENS1_11CopyFunctorIN3c1011Float8_e5m2ENS6_7complexIfEELi2ELi1ELi1EEEJNS0_4CopyIS7_S9_EEEEEvT_T0_DpT1_,@"STO_CUDA_ENTRY STV_DEFAULT"
_ZN2at6native55_GLOBAL__N__de093ff9_22_ForeachBinaryOpList_cu_a911ec4325multi_tensor_apply_kernelINS1_18TensorListMetadataILi2EEENS1_11CopyFunctorIN3c1011Float8_e5m2ENS6_7complexIfEELi2ELi1ELi1EEEJNS0_4CopyIS7_S9_EEEEEvT_T0_DpT1_:
        /* <DEDUP_REMOVED lines=59> */
.L_x_770:
[C---:B------:R-:W-:Y:S01]  /*03b0*/  ISETP.GE.U32.AND P0, PT, R10.reuse, UR25, PT ;  /* 0x000000190a007c0c */ /* 0x040fe2000bf06070 */
[----:B0-----:R-:W-:Y:S01]  /*03c0*/  IMAD.U32 R5, RZ, RZ, UR20 ;  /* 0x00000014ff057e24 */ /* 0x001fe2000f8e00ff */
[----:B------:R-:W-:Y:S01]  /*03d0*/  IADD3 R2, P2, PT, R10, UR20, RZ ;  /* 0x000000140a027c10 */ /* 0x000fe2000ff5e0ff */
[--C-:B------:R-:W-:Y:S01]  /*03e0*/  IMAD.MOV.U32 R3, RZ, RZ, R13.reuse ;  /* 0x000000ffff037224 */ /* 0x100fe200078e000d */
[----:B------:R-:W-:Y:S01]  /*03f0*/  ISETP.GE.U32.AND.EX P0, PT, R13, UR26, PT, P0 ;  /* 0x0000001a0d007c0c */ /* 0x000fe2000bf06100 */
[----:B------:R-:W-:Y:S01]  /*0400*/  IMAD.U32 R7, RZ, RZ, UR20 ;  /* 0x00000014ff077e24 */ /* 0x000fe2000f8e00ff */
[----:B------:R-:W-:Y:S01]  /*0410*/  ISETP.GE.U32.AND P1, PT, R2, UR25, PT ;  /* 0x0000001902007c0c */ /* 0x000fe2000bf26070 */
[----:B------:R-:W-:Y:S01]  /*0420*/  IMAD.MOV.U32 R2, RZ, RZ, R10 ;  /* 0x000000ffff027224 */ /* 0x000fe200078e000a */
[----:B------:R-:W-:Y:S01]  /*0430*/  UMOV UR6, URZ ;  /* 0x000000ff00067c82 */ /* 0x000fe20008000000 */
[----:B------:R-:W-:Y:S02]  /*0440*/  IMAD.X R6, RZ, RZ, R13, P2 ;  /* 0x000000ffff067224 */ /* 0x000fe400010e060d */
[----:B------:R-:W-:-:S03]  /*0450*/  IMAD.WIDE.U32 R4, R5, 0x3, R2 ;  /* 0x0000000305047825 */ /* 0x000fc600078e0002 */
[----:B------:R-:W-:Y:S01]  /*0460*/  ISETP.GE.U32.AND.EX P1, PT, R6, UR26, PT, P1 ;  /* 0x0000001a06007c0c */ /* 0x000fe2000bf26110 */
[----:B------:R-:W-:Y:S01]  /*0470*/  VIADD R6, R5, UR6 ;  /* 0x0000000605067c36 */ /* 0x000fe20008000000 */
[----:B------:R-:W-:Y:S01]  /*0480*/  ISETP.GE.U32.AND P3, PT, R4, UR25, PT ;  /* 0x0000001904007c0c */ /* 0x000fe2000bf66070 */
[----:B------:R-:W-:-:S04]  /*0490*/  IMAD.WIDE.U32 R2, R7, 0x2, R2 ;  /* 0x0000000207027825 */ /* 0x000fc800078e0002 */
[----:B------:R-:W-:Y:S01]  /*04a0*/  @!P0 IMAD.MOV.U32 R4, RZ, RZ, R0 ;  /* 0x000000ffff048224 */ /* 0x000fe200078e0000 */
[----:B------:R-:W-:Y:S01]  /*04b0*/  ISETP.GE.U32.AND P2, PT, R2, UR25, PT ;  /* 0x0000001902007c0c */ /* 0x000fe2000bf46070 */
[----:B------:R-:W-:Y:S01]  /*04c0*/  @!P0 IMAD.MOV.U32 R5, RZ, RZ, R11 ;  /* 0x000000ffff058224 */ /* 0x000fe200078e000b */
[----:B------:R-:W-:-:S04]  /*04d0*/  ISETP.GE.U32.AND.EX P3, PT, R6, UR26, PT, P3 ;  /* 0x0000001a06007c0c */ /* 0x000fc8000bf66130 */
[----:B------:R0:W2:Y:S01]  /*04e0*/  @!P0 LDG.E R17, desc[UR18][R4.64] ;  /* 0x0000001204118981 */ /* 0x0000a2000c1e1900 */
[----:B------:R-:W-:Y:S01]  /*04f0*/  ISETP.GE.U32.AND.EX P2, PT, R3, UR26, PT, P2 ;  /* 0x0000001a03007c0c */ /* 0x000fe2000bf46120 */
[----:B------:R-:W-:Y:S02]  /*0500*/  IMAD.U32 R3, RZ, RZ, UR20 ;  /* 0x00000014ff037e24 */ /* 0x000fe4000f8e00ff */
[----:B------:R-:W-:Y:S02]  /*0510*/  @!P1 IMAD.MOV.U32 R18, RZ, RZ, R12 ;  /* 0x000000ffff129224 */ /* 0x000fe400078e000c */
[----:B------:R-:W-:-:S03]  /*0520*/  IMAD.U32 R8, RZ, RZ, UR20 ;  /* 0x00000014ff087e24 */ /* 0x000fc6000f8e00ff */
[----:B------:R-:W3:Y:S01]  /*0530*/  @!P1 LDG.E R16, desc[UR18][R18.64] ;  /* 0x0000001212109981 */ /* 0x000ee2000c1e1900 */
[----:B0-----:R-:W-:Y:S02]  /*0540*/  @!P3 IMAD.MOV.U32 R4, RZ, RZ, R0 ;  /* 0x000000ffff04b224 */ /* 0x001fe400078e0000 */
[----:B------:R-:W-:Y:S02]  /*0550*/  @!P3 IMAD.MOV.U32 R5, RZ, RZ, R11 ;  /* 0x000000ffff05b224 */ /* 0x000fe400078e000b */
[----:B------:R-:W-:Y:S01]  /*0560*/  @!P2 LEA R2, P4, R3, R0, 0x4 ;  /* 0x000000000302a211 */ /* 0x000fe200078820ff */
[----:B------:R-:W-:-:S03]  /*0570*/  @!P3 IMAD.WIDE.U32 R6, R7, 0x18, R4 ;  /* 0x000000180706b825 */ /* 0x000fc600078e0004 */
[----:B------:R-:W-:Y:S01]  /*0580*/  @!P2 LEA.HI.X R3, R8, R11, RZ, 0x4, P4 ;  /* 0x0000000b0803a211 */ /* 0x000fe200020f24ff */
[----:B------:R-:W-:-:S04]  /*0590*/  @!P3 VIADD R7, R7, UR6 ;  /* 0x000000060707bc36 */ /* 0x000fc80008000000 */
[----:B------:R0:W5:Y:S04]  /*05a0*/  @!P2 LDG.E R15, desc[UR18][R2.64] ;  /* 0x00000012020fa981 */ /* 0x000168000c1e1900 */
[----:B------:R0:W5:Y:S01]  /*05b0*/  @!P3 LDG.E R14, desc[UR18][R6.64] ;  /* 0x00000012060eb981 */ /* 0x000162000c1e1900 */
[----:B------:R-:W-:Y:S01]  /*05c0*/  BSSY.RECONVERGENT B0, `(.L_x_759) ;  /* 0x0000010000007945 */ /* 0x000fe20003800200 */
[----:B--2---:R-:W-:Y:S02]  /*05d0*/  LOP3.LUT R5, R17, 0x7fffffff, RZ, 0xc0, !PT ;  /* 0x7fffffff11057812 */ /* 0x004fe400078ec0ff */
[----:B------:R-:W-:Y:S02]  /*05e0*/  SHF.R.U32.HI R4, RZ, 0x18, R17 ;  /* 0x00000018ff047819 */ /* 0x000fe40000011611 */
[----:B------:R-:W-:-:S02]  /*05f0*/  ISETP.GE.U32.AND P6, PT, R5, 0x47800000, PT ;  /* 0x478000000500780c */ /* 0x000fc40003fc6070 */
[----:B---3--:R-:W-:-:S04]  /*0600*/  LOP3.LUT R8, R16, 0x7fffffff, RZ, 0xc0, !PT ;  /* 0x7fffffff10087812 */ /* 0x008fc800078ec0ff */
[----:B------:R-:W-:-:S07]  /*0610*/  ISETP.GT.U32.AND P4, PT, R8, 0x477fffff, PT ;  /* 0x477fffff0800780c */ /* 0x000fce0003f84070 */
[----:B------:R-:W-:Y:S01]  /*0620*/  @P6 IMAD.MOV.U32 R21, RZ, RZ, 0x7f ;  /* 0x0000007fff156424 */ /* 0x000fe200078e00ff */
[----:B------:R-:W-:-:S04]  /*0630*/  @P6 ISETP.GT.U32.AND P5, PT, R5, 0x7f800000, PT ;  /* 0x7f8000000500680c */ /* 0x000fc80003fa4070 */
[----:B------:R-:W-:Y:S01]  /*0640*/  @P6 SEL R21, R21, 0x7c, P5 ;  /* 0x0000007c15156807 */ /* 0x000fe20002800000 */
[----:B0-----:R-:W-:Y:S08]  /*0650*/  @P6 BRA `(.L_x_760) ;  /* 0x0000000000186947 */ /* 0x001ff00003800000 */
[----:B------:R-:W-:-:S13]  /*0660*/  ISETP.GT.U32.AND P5, PT, R5, 0x387fffff, PT ;  /* 0x387fffff0500780c */ /* 0x000fda0003fa4070 */
[----:B------:R-:W-:Y:S01]  /*0670*/  @P5 SHF.R.U32.HI R2, RZ, 0x15, R17 ;  /* 0x00000015ff025819 */ /* 0x000fe20000011611 */
[----:B------:R-:W-:-:S03]  /*0680*/  @!P5 FADD.FTZ R21, R5, 128 ;  /* 0x430000000515d421 */ /* 0x000fc60000010000 */
[----:B------:R-:W-:-:S04]  /*0690*/  @P5 LOP3.LUT R2, R2, 0x1, RZ, 0xc0, !PT ;  /* 0x0000000102025812 */ /* 0x000fc800078ec0ff */
[----:B------:R-:W-:-:S04]  /*06a0*/  @P5 IADD3 R2, PT, PT, R17, 0x80fffff, R2 ;  /* 0x080fffff11025810 */ /* 0x000fc80007ffe002 */
[----:B------:R-:W-:-:S07]  /*06b0*/  @P5 SHF.R.U32.HI R21, RZ, 0x15, R2 ;  /* 0x00000015ff155819 */ /* 0x000fce0000011602 */
.L_x_760:
[----:B------:R-:W-:Y:S05]  /*06c0*/  BSYNC.RECONVERGENT B0 ;  /* 0x0000000000007941 */ /* 0x000fea0003800200 */
.L_x_759:
        /* <DEDUP_REMOVED lines=10> */
.L_x_762:
[----:B------:R-:W-:Y:S01]  /*0770*/  IMAD.MOV.U32 R23, RZ, RZ, 0x7f ;  /* 0x0000007fff177424 */ /* 0x000fe200078e00ff */
[----:B------:R-:W-:-:S04]  /*0780*/  ISETP.GT.U32.AND P4, PT, R8, 0x7f800000, PT ;  /* 0x7f8000000800780c */ /* 0x000fc80003f84070 */
[----:B------:R-:W-:-:S09]  /*0790*/  SEL R23, R23, 0x7c, P4 ;  /* 0x0000007c17177807 */ /* 0x000fd20002000000 */
.L_x_763:
[----:B------:R-:W-:Y:S05]  /*07a0*/  BSYNC.RECONVERGENT B0 ;  /* 0x0000000000007941 */ /* 0x000fea0003800200 */
.L_x_761:
[----:B-----5:R-:W-:Y:S01]  /*07b0*/  LOP3.LUT R3, R15, 0x7fffffff, RZ, 0xc0, !PT ;  /* 0x7fffffff0f037812 */ /* 0x020fe200078ec0ff */
[----:B------:R-:W-:Y:S01]  /*07c0*/  BSSY.RECONVERGENT B0, `(.L_x_764) ;  /* 0x000000f000007945 */ /* 0x000fe20003800200 */
[----:B------:R-:W-:Y:S02]  /*07d0*/  SHF.R.U32.HI R2, RZ, 0x18, R16 ;  /* 0x00000018ff027819 */ /* 0x000fe40000011610 */
[----:B------:R-:W-:Y:S02]  /*07e0*/  ISETP.GT.U32.AND P4, PT, R3, 0x477fffff, PT ;  /* 0x477fffff0300780c */ /* 0x000fe40003f84070 */
        /* <DEDUP_REMOVED lines=9> */
.L_x_765:
[----:B------:R-:W-:Y:S01]  /*0880*/  IMAD.MOV.U32 R2, RZ, RZ, 0x7f ;  /* 0x0000007fff027424 */ /* 0x000fe200078e00ff */
[----:B------:R-:W-:-:S04]  /*0890*/  ISETP.GT.U32.AND P4, PT, R3, 0x7f800000, PT ;  /* 0x7f8000000300780c */ /* 0x000fc80003f84070 */
[----:B------:R-:W-:-:S09]  /*08a0*/  SEL R2, R2, 0x7c, P4 ;  /* 0x0000007c02027807 */ /* 0x000fd20002000000 */
.L_x_766:
[----:B------:R-:W-:Y:S05]  /*08b0*/  BSYNC.RECONVERGENT B0 ;  /* 0x0000000000007941 */ /* 0x000fea0003800200 */
.L_x_764:
[----:B------:R-:W-:Y:S01]  /*08c0*/  LOP3.LUT R4, R14, 0x7fffffff, RZ, 0xc0, !PT ;  /* 0x7fffffff0e047812 */ /* 0x000fe200078ec0ff */
        /* <DEDUP_REMOVED lines=12> */
.L_x_768:
[----:B------:R-:W-:Y:S01]  /*0990*/  IMAD.MOV.U32 R5, RZ, RZ, 0x7f ;  /* 0x0000007fff057424 */ /* 0x000fe200078e00ff */
[----:B------:R-:W-:-:S04]  /*09a0*/  ISETP.GT.U32.AND P4, PT, R4, 0x7f800000, PT ;  /* 0x7f8000000400780c */ /* 0x000fc80003f84070 */
[----:B------:R-:W-:-:S09]  /*09b0*/  SEL R5, R5, 0x7c, P4 ;  /* 0x0000007c05057807 */ /* 0x000fd20002000000 */
.L_x_769:
[----:B------:R-:W-:Y:S05]  /*09c0*/  BSYNC.RECONVERGENT B0 ;  /* 0x0000000000007941 */ /* 0x000fea0003800200 */
.L_x_767:
        /* <DEDUP_REMOVED lines=26> */
.L_x_758:
        /* <DEDUP_REMOVED lines=8> */
.L_x_782:
[----:B------:R-:W-:-:S04]  /*0bf0*/  LEA R2, P0, R5, UR15, 0x5 ;  /* 0x0000000f05027c11 */ /* 0x000fc8000f8028ff */
[----:B------:R-:W-:-:S06]  /*0c00*/  LEA.HI.X R3, R5, UR6, R0, 0x5, P0 ;  /* 0x0000000605037c11 */ /* 0x000fcc00080f2c00 */
[----:B------:R-:W2:Y:S01]  /*0c10*/  LDG.E.ENL2.256 R2, R6, desc[UR18][R2.64], 0x55 ;  /* 0xaa0000120206797e */ /* 0x000ea20008121802 */
[----:B------:R-:W-:Y:S01]  /*0c20*/  BSSY.RECONVERGENT B0, `(.L_x_771) ;  /* 0x0000010000007945 */ /* 0x000fe20003800200 */
[----:B--2---:R-:W-:Y:S02]  /*0c30*/  LOP3.LUT R8, R6, 0x7fffffff, RZ, 0xc0, !PT ;  /* 0x7fffffff06087812 */ /* 0x004fe400078ec0ff */
        /* <DEDUP_REMOVED lines=14> */
.L_x_772:
[----:B0-----:R-:W-:Y:S05]  /*0d20*/  BSYNC.RECONVERGENT B0 ;  /* 0x0000000000007941 */ /* 0x001fea0003800200 */
.L_x_771:
        /* <DEDUP_REMOVED lines=10> */
.L_x_774:
[----:B------:R-:W-:Y:S01]  /*0dd0*/  IMAD.MOV.U32 R6, RZ, RZ, 0x7f ;  /* 0x0000007fff067424 */ /* 0x000fe200078e00ff */
[----:B------:R-:W-:-:S04]  /*0de0*/  ISETP.GT.U32.AND P0, PT, R10, 0x7f800000, PT ;  /* 0x7f8000000a00780c */ /* 0x000fc80003f04070 */
[----:B------:R-:W-:-:S09]  /*0df0*/  SEL R6, R6, 0x7c, P0 ;  /* 0x0000007c06067807 */ /* 0x000fd20000000000 */
.L_x_775:
[----:B------:R-:W-:Y:S05]  /*0e00*/  BSYNC.RECONVERGENT B0 ;  /* 0x0000000000007941 */ /* 0x000fea0003800200 */
.L_x_773:
        /* <DEDUP_REMOVED lines=13> */
.L_x_777:
[----:B------:R-:W-:Y:S01]  /*0ee0*/  IMAD.MOV.U32 R7, RZ, RZ, 0x7f ;  /* 0x0000007fff077424 */ /* 0x000fe200078e00ff */
[----:B------:R-:W-:-:S04]  /*0ef0*/  ISETP.GT.U32.AND P0, PT, R8, 0x7f800000, PT ;  /* 0x7f8000000800780c */ /* 0x000fc80003f04070 */
[----:B------:R-:W-:-:S09]  /*0f00*/  SEL R7, R7, 0x7c, P0 ;  /* 0x0000007c07077807 */ /* 0x000fd20000000000 */
.L_x_778:
[----:B------:R-:W-:Y:S05]  /*0f10*/  BSYNC.RECONVERGENT B0 ;  /* 0x0000000000007941 */ /* 0x000fea0003800200 */
.L_x_776:
        /* <DEDUP_REMOVED lines=13> */
.L_x_780:
[----:B------:R-:W-:Y:S01]  /*0ff0*/  IMAD.MOV.U32 R2, RZ, RZ, 0x7f ;  /* 0x0000007fff027424 */ /* 0x000fe200078e00ff */
[----:B------:R-:W-:-:S04]  /*1000*/  ISETP.GT.U32.AND P0, PT, R8, 0x7f800000, PT ;  /* 0x7f8000000800780c */ /* 0x000fc80003f04070 */
[----:B------:R-:W-:-:S09]  /*1010*/  SEL R2, R2, 0x7c, P0 ;  /* 0x0000007c02027807 */ /* 0x000fd20000000000 */
.L_x_781:
[----:B------:R-:W-:Y:S05]  /*1020*/  BSYNC.RECONVERGENT B0 ;  /* 0x0000000000007941 */ /* 0x000fea0003800200 */
.L_x_779:
[----:B------:R-:W-:Y:S02]  /*1030*/  SHF.R.U32.HI R3, RZ, 0x18, R3 ;  /* 0x00000018ff037819 */ /* 0x000fe40000011603 */
[----:B------:R-:W-:Y:S02]  /*1040*/  PRMT R4, R4, 0x3340, R9 ;  /* 0x0000334004047816 */ /* 0x000fe40000000009 */
[----:B------:R-:W-:Y:S02]  /*1050*/  LOP3.LUT R3, R2, 0x80, R3, 0xf8, !PT ;  /* 0x0000008002037812 */ /* 0x000fe400078ef803 */
[C---:B------:R-:W-:Y:S02]  /*1060*/  LEA R2, P0, R5.reuse, UR28, 0x2 ;  /* 0x0000001c05027c11 */ /* 0x040fe4000f8010ff */
[----:B------:R-:W-:Y:S02]  /*1070*/  PRMT R7, R6, 0x3340, R3 ;  /* 0x0000334006077816 */ /* 0x000fe40000000003 */
[----:B------:R-:W-:-:S02]  /*1080*/  LEA.HI.X R3, R5, UR29, R0, 0x2, P0 ;  /* 0x0000001d05037c11 */ /* 0x000fc400080f1400 */
        /* <DEDUP_REMOVED lines=12> */
.L_x_783:
        /* <DEDUP_REMOVED lines=11> */
.L_x_7465:


//--------------------- .text._ZN2at6native55_GLOBAL__N__de093ff9_22_ForeachBinaryOpList_cu_a911ec4325multi_tensor_apply_kernelINS1_18TensorListMetadataILi2EEENS1_11CopyFunctorIN3c1011Float8_e5m2ENS6_7complexIdEELi2ELi1ELi1EEEJNS0_4CopyIS7_S9_EEEEEvT_T0_DpT1_ --------------------------
	.section	.text._ZN2at6native55_GLOBAL__N__de093ff9_22_ForeachBinaryOpList_cu_a911ec4325multi_tensor_apply_kernelINS1_18TensorListMetadataILi2EEENS1_11CopyFunctorIN3c1011Float8_e5m2ENS6_7complexIdEELi2ELi1ELi1EEEJNS0_4CopyIS7_S9_EEEEEvT_T0_DpT1_,"ax",@progbits
	.align	128
.text._ZN2at6native55_GLOBAL__N__de093ff9_22_ForeachBinaryOpList_cu_a911ec4325multi_tensor_apply_kernelINS1_18TensorListMetadataILi2EEENS1_11CopyFunctorIN3c1011Float8_e5m2ENS6_7complexIdEELi2ELi1ELi1EEEJNS0_4CopyIS7_S9_EEEEEvT_T0_DpT1_:
        .type           _ZN2at6native55_GLOBAL__N__de093ff9_22_ForeachBinaryOpList_cu_a911ec4325multi_tensor_apply_kernelINS1_18TensorListMetadataILi2EEENS1_11CopyFunctorIN3c1011Float8_e5m2ENS6_7complexIdEELi2ELi1ELi1EEEJNS0_4CopyIS7_S9_EEEEEvT_T0_DpT1_,@function
        .size           _ZN2at6native55_GLOBAL__N__de093ff9_22_ForeachBinaryOpList_cu_a911ec4325multi_tensor_apply_kernelINS1_18TensorListMetadataILi2EEENS1_11CopyFunctorIN3c1011Float8_e5m2ENS6_7complexIdEELi2ELi1ELi1EEEJNS0_4CopyIS7_S9_EEEEEvT_T0_DpT1_,(.L_x_7466 - _ZN2at6native55_GLOBAL__N__de093ff9_22_ForeachBinaryOpList_cu_a911ec4325multi_tensor_apply_kernelINS1_18TensorListMetadataILi2EEENS1_11CopyFunctorIN3c1011Float8_e5m2ENS6_7complexIdEELi2ELi1ELi1EEEJNS0_4CopyIS7_S9_EEEEEvT_T0_DpT1_)
        .other          _ZN2at6native55_GLOBAL__N__de093ff9_22_ForeachBinaryOpList_cu_a911ec4325multi_tensor_apply_kernelINS1_18TensorListMetadataILi2EEENS1_11CopyFunctorIN3c1011Float8_e5m2ENS6_7complexIdEELi2ELi1ELi1EEEJNS0_4CopyIS7_S9_EEEEEvT_T0_DpT1_,@"STO_CUDA_ENTRY STV_DEFAULT"
_ZN2at6native55_GLOBAL__N__de093ff9_22_ForeachBinaryOpList_cu_a911ec4325multi_tensor_apply_kernelINS1_18TensorListMetadataILi2EEENS1_11CopyFunctorIN3c1011Float8_e5m2ENS6_7complexIdEELi2ELi1ELi1EEEJNS0_4CopyIS7_S9_EEEEEvT_T0_DpT1_:
        /* <DEDUP_REMOVED lines=58> */
.L_x_796:
[C---:B------:R-:W-:Y:S01]  /*03a0*/  ISETP.GE.U32.AND P0, PT, R18.reuse, UR22, PT ;  /* 0x0000001612007c0c */ /* 0x040fe2000bf06070 */
[----:B0-----:R-:W-:Y:S01]  /*03b0*/  IMAD.U32 R13, RZ, RZ, UR17 ;  /* 0x00000011ff0d7e24 */ /* 0x001fe2000f8e00ff */
[----:B------:R-:W-:Y:S01]  /*03c0*/  IADD3 R10, P2, PT, R18, UR17, RZ ;  /* 0x00000011120a7c10 */ /* 0x000fe2000ff5e0ff */
[----:B------:R-:W-:Y:S01]  /*03d0*/  IMAD.U32 R15, RZ, RZ, UR17 ;  /* 0x00000011ff0f7e24 */ /* 0x000fe2000f8e00ff */
[----:B------:R-:W-:Y:S02]  /*03e0*/  ISETP.GE.U32.AND.EX P0, PT, R21, UR23, PT, P0 ;  /* 0x0000001715007c0c */ /* 0x000fe4000bf06100 */
[----:B------:R-:W-:Y:S01]  /*03f0*/  ISETP.GE.U32.AND P1, PT, R10, UR22, PT ;  /* 0x000000160a007c0c */ /* 0x000fe2000bf26070 */
[----:B------:R-:W-:-:S05]  /*0400*/  IMAD.X R10, RZ, RZ, R21, P2 ;  /* 0x000000ffff0a7224 */ /* 0x000fca00010e0615 */
[----:B------:R-:W-:-:S05]  /*0410*/  ISETP.GE.U32.AND.EX P1, PT, R10, UR23, PT, P1 ;  /* 0x000000170a007c0c */ /* 0x000fca000bf26110 */
[----:B------:R-:W-:Y:S02]  /*0420*/  @!P0 IMAD.MOV.U32 R10, RZ, RZ, R0 ;  /* 0x000000ffff0a8224 */ /* 0x000fe400078e0000 */
[----:B------:R-:W-:-:S05]  /*0430*/  @!P0 IMAD.MOV.U32 R11, RZ, RZ, R19 ;  /* 0x000000ffff0b8224 */ /* 0x000fca00078e0013 */
[----:B------:R0:W2:Y:S01]  /*0440*/  @!P0 LDG.E.64 R2, desc[UR18][R10.64] ;  /* 0x000000120a028981 */ /* 0x0000a2000c1e1b00 */
[----:B------:R-:W-:Y:S01]  /*0450*/  @!P1 IMAD.MOV.U32 R22, RZ, RZ, R20 ;  /* 0x000000ffff169224 */ /* 0x000fe200078e0014 */
[----:B------:R-:W-:Y:S01]  /*0460*/  LEA R14, P3, R13, R18, 0x1 ;  /* 0x000000120d0e7211 */ /* 0x000fe200078608ff */
[----:B------:R-:W-:Y:S01]  /*0470*/  IMAD.U32 R16, RZ, RZ, UR17 ;  /* 0x00000011ff107e24 */ /* 0x000fe2000f8e00ff */
[----:B------:R-:W-:Y:S02]  /*0480*/  UMOV UR6, URZ ;  /* 0x000000ff00067c82 */ /* 0x000fe40008000000 */
[----:B------:R-:W3:Y:S01]  /*0490*/  @!P1 LDG.E.64 R4, desc[UR18][R22.64] ;  /* 0x0000001216049981 */ /* 0x000ee2000c1e1b00 */
[----:B------:R-:W-:Y:S02]  /*04a0*/  ISETP.GE.U32.AND P2, PT, R14, UR22, PT ;  /* 0x000000160e007c0c */ /* 0x000fe4000bf46070 */
[----:B------:R-:W-:Y:S01]  /*04b0*/  LEA.HI.X R14, R16, R21, RZ, 0x1, P3 ;  /* 0x00000015100e7211 */ /* 0x000fe200018f0cff */
[----:B0-----:R-:W-:-:S02]  /*04c0*/  IMAD.MOV.U32 R10, RZ, RZ, R18 ;  /* 0x000000ffff0a7224 */ /* 0x001fc400078e0012 */
[----:B------:R-:W-:Y:S01]  /*04d0*/  IMAD.MOV.U32 R11, RZ, RZ, R21 ;  /* 0x000000ffff0b7224 */ /* 0x000fe200078e0015 */
[----:B------:R-:W-:Y:S01]  /*04e0*/  ISETP.GE.U32.AND.EX P2, PT, R14, UR23, PT, P2 ;  /* 0x000000170e007c0c */ /* 0x000fe2000bf46120 */
[----:B------:R-:W-:-:S03]  /*04f0*/  IMAD.WIDE.U32 R12, R15, 0x3, R10 ;  /* 0x000000030f0c7825 */ /* 0x000fc600078e000a */
[----:B------:R-:W-:Y:S01]  /*0500*/  ISETP.GE.U32.AND P3, PT, R12, UR22, PT ;  /* 0x000000160c007c0c */ /* 0x000fe2000bf66070 */
[----:B------:R-:W-:-:S05]  /*0510*/  VIADD R12, R13, UR6 ;  /* 0x000000060d0c7c36 */ /* 0x000fca0008000000 */
[----:B------:R-:W-:Y:S01]  /*0520*/  ISETP.GE.U32.AND.EX P3, PT, R12, UR23, PT, P3 ;  /* 0x000000170c007c0c */ /* 0x000fe2000bf66130 */
[----:B------:R-:W-:-:S05]  /*0530*/  IMAD.U32 R13, RZ, RZ, UR17 ;  /* 0x00000011ff0d7e24 */ /* 0x000fca000f8e00ff */
[----:B------:R-:W-:Y:S01]  /*0540*/  @!P2 LEA R12, P4, R13, R0, 0x5 ;  /* 0x000000000d0ca211 */ /* 0x000fe200078828ff */
[----:B------:R-:W-:-:S06]  /*0550*/  IMAD.U32 R14, RZ, RZ, UR17 ;  /* 0x00000011ff0e7e24 */ /* 0x000fcc000f8e00ff */
[----:B------:R-:W-:Y:S02]  /*0560*/  @!P3 IMAD.MOV.U32 R10, RZ, RZ, R0 ;  /* 0x000000ffff0ab224 */ /* 0x000fe400078e0000 */
[----:B------:R-:W-:Y:S02]  /*0570*/  @!P3 IMAD.MOV.U32 R11, RZ, RZ, R19 ;  /* 0x000000ffff0bb224 */ /* 0x000fe400078e0013 */
[----:B------:R-:W-:Y:S01]  /*0580*/  @!P3 IMAD.WIDE.U32 R10, R15, 0x30, R10 ;  /* 0x000000300f0ab825 */ /* 0x000fe200078e000a */
[----:B------:R-:W-:Y:S01]  /*0590*/  UMOV UR7, 0x380fffff ;  /* 0x380fffff00077882 */ /* 0x000fe20000000000 */
[----:B------:R-:W-:Y:S02]  /*05a0*/  @!P2 LEA.HI.X R13, R14, R19, RZ, 0x5, P4 ;  /* 0x000000130e0da211 */ /* 0x000fe400020f2cff */
[----:B------:R-:W-:Y:S01]  /*05b0*/  @!P3 VIADD R15, R11, UR6 ;  /* 0x000000060b0fbc36 */ /* 0x000fe20008000000 */
[----:B------:R-:W-:Y:S01]  /*05c0*/  UMOV UR6, 0xf0000000 ;  /* 0xf000000000067882 */ /* 0x000fe20000000000 */
[----:B------:R-:W-:Y:S01]  /*05d0*/  @!P3 IMAD.MOV.U32 R14, RZ, RZ, R10 ;  /* 0x000000ffff0eb224 */ /* 0x000fe200078e000a */
[----:B------:R-:W5:Y:S01]  /*05e0*/  @!P2 LDG.E.64 R6, desc[UR18][R12.64] ;  /* 0x000000120c06a981 */ /* 0x000f62000c1e1b00 */
[----:B------:R-:W-:Y:S03]  /*05f0*/  BSSY.RECONVERGENT B0, `(.L_x_785) ;  /* 0x0000021000007945 */ /* 0x000fe60003800200 */
[----:B------:R0:W5:Y:S01]  /*0600*/  @!P3 LDG.E.64 R8, desc[UR18][R14.64] ;  /* 0x000000120e08b981 */ /* 0x000162000c1e1b00 */
        /* <DEDUP_REMOVED lines=8> */
[----:B------:R-:W-:Y:S02]  /*0690*/  ISETP.GE.U32.AND P5, PT, R16, 0x47800000, PT ;  /* 0x478000001000780c */ /* 0x000fe40003fa6070 */
[----:B0-----:R-:W-:-:S11]  /*06a0*/  SHF.R.U32.HI R14, RZ, 0x18, R11 ;  /* 0x00000018ff0e7819 */ /* 0x001fd6000001160b */
[----:B------:R-:W-:Y:S01]  /*06b0*/  @P5 IMAD.MOV.U32 R25, RZ, RZ, 0x7f ;  /* 0x0000007fff195424 */ /* 0x000fe200078e00ff */
[----:B------:R-:W-:-:S04]  /*06c0*/  @P5 ISETP.GT.U32.AND P6, PT, R16, 0x7f800000, PT ;  /* 0x7f8000001000580c */ /* 0x000fc80003fc4070 */
[----:B------:R-:W-:-:S15]  /*06d0*/  @P5 SEL R25, R25, 0x7c, P6 ;  /* 0x0000007c19195807 */ /* 0x000fde0003000000 */
[----:B------:R-:W-:-:S15]  /*06e0*/  NOP ;  /* 0x0000000000007918 */ /* 0x000fde0000000000 */
[----:B------:R-:W-:-:S05]  /*06f0*/  NOP ;  /* 0x0000000000007918 */ /* 0x000fca0000000000 */
[----:B---3--:R-:W0:-:S15]  /*0700*/  DSETP.GEU.AND P4, PT, |R4|, UR6, PT ;  /* 0x0000000604007e2a */ /* 0x008e1e000bf8e200 */
[----:B------:R-:W-:-:S15]  /*0710*/  NOP ;  /* 0x0000000000007918 */ /* 0x000fde0000000000 */
[----:B------:R-:W-:-:S15]  /*0720*/  NOP ;  /* 0x0000000000007918 */ /* 0x000fde0000000000 */
[----:B------:R-:W-:-:S15]  /*0730*/  NOP ;  /* 0x0000000000007918 */ /* 0x000fde0000000000 */
[----:B------:R-:W-:-:S04]  /*0740*/  NOP ;  /* 0x0000000000007918 */ /* 0x000fc80000000000 */
[----:B------:R-:W0:Y:S02]  /*0750*/  F2F.F32.F64 R10, R4 ;  /* 0x00000004000a7310 */ /* 0x000e240000301000 */
[----:B0-----:R-:W-:-:S05]  /*0760*/  @!P4 FMUL R10, R10, 1.175494350822287508e-38 ;  /* 0x008000000a0ac820 */ /* 0x001fca0000400000 */
[----:B------:R-:W-:-:S04]  /*0770*/  LOP3.LUT R13, R10, 0x7fffffff, RZ, 0xc0, !PT ;  /* 0x7fffffff0a0d7812 */ /* 0x000fc800078ec0ff */
[----:B------:R-:W-:Y:S01]  /*0780*/  ISETP.GT.U32.AND P4, PT, R13, 0x477fffff, PT ;  /* 0x477fffff0d00780c */ /* 0x000fe20003f84070 */
[----:B------:R-:W-:-:S12]  /*0790*/  @P5 BRA `(.L_x_786) ;  /* 0x0000000000185947 */ /* 0x000fd80003800000 */
[----:B------:R-:W-:-:S13]  /*07a0*/  ISETP.GT.U32.AND P5, PT, R16, 0x387fffff, PT ;  /* 0x387fffff1000780c */ /* 0x000fda0003fa4070 */
[----:B------:R-:W-:Y:S01]  /*07b0*/  @P5 SHF.R.U32.HI R12, RZ, 0x15, R11 ;  /* 0x00000015ff0c5819 */ /* 0x000fe2000001160b */
[----:B------:R-:W-:-:S03]  /*07c0*/  @!P5 FADD.FTZ R25, R16, 128 ;  /* 0x430000001019d421 */ /* 0x000fc60000010000 */
[----:B------:R-:W-:-:S04]  /*07d0*/  @P5 LOP3.LUT R12, R12, 0x1, RZ, 0xc0, !PT ;  /* 0x000000010c0c5812 */ /* 0x000fc800078ec0ff */
[----:B------:R-:W-:-:S04]  /*07e0*/  @P5 IADD3 R12, PT, PT, R11, 0x80fffff, R12 ;  /* 0x080fffff0b0c5810 */ /* 0x000fc80007ffe00c */
[----:B------:R-:W-:-:S07]  /*07f0*/  @P5 SHF.R.U32.HI R25, RZ, 0x15, R12 ;  /* 0x00000015ff195819 */ /* 0x000fce000001160c */
.L_x_786:
[----:B------:R-:W-:Y:S05]  /*0800*/  BSYNC.RECONVERGENT B0 ;  /* 0x0000000000007941 */ /* 0x000fea0003800200 */
.L_x_785:
        /* <DEDUP_REMOVED lines=10> */
.L_x_788:
[----:B------:R-:W-:Y:S01]  /*08b0*/  IMAD.MOV.U32 R27, RZ, RZ, 0x7f ;  /* 0x0000007fff1b7424 */ /* 0x000fe200078e00ff */
[----:B------:R-:W-:-:S04]  /*08c0*/  ISETP.GT.U32.AND P4, PT, R13, 0x7f800000, PT ;  /* 0x7f8000000d00780c */ /* 0x000fc80003f84070 */
[----:B------:R-:W-:-:S09]  /*08d0*/  SEL R27, R27, 0x7c, P4 ;  /* 0x0000007c1b1b7807 */ /* 0x000fd20002000000 */
.L_x_789:
[----:B------:R-:W-:Y:S05]  /*08e0*/  BSYNC.RECONVERGENT B0 ;  /* 0x0000000000007941 */ /* 0x000fea0003800200 */
.L_x_787:
[----:B-----5:R-:W0:-:S15]  /*08f0*/  DSETP.GEU.AND P4, PT, |R6|, UR6, PT ;  /* 0x0000000606007e2a */ /* 0x020e1e000bf8e200 */
[----:B------:R-:W-:-:S15]  /*0900*/  NOP ;  /* 0x0000000000007918 */ /* 0x000fde0000000000 */
[----:B------:R-:W-:-:S15]  /*0910*/  NOP ;  /* 0x0000000000007918 */ /* 0x000fde0000000000 */
[----:B------:R-:W-:-:S15]  /*0920*/  NOP ;  /* 0x0000000000007918 */ /* 0x000fde0000000000 */
[----:B------:R-:W-:-:S04]  /*0930*/  NOP ;  /* 0x0000000000007918 */ /* 0x000fc80000000000 */
[----:B------:R-:W0:Y:S01]  /*0940*/  F2F.F32.F64 R11, R6 ;  /* 0x00000006000b7310 */ /* 0x000e220000301000 */
[----:B------:R-:W-:Y:S01]  /*0950*/  SHF.R.U32.HI R10, RZ, 0x18, R10 ;  /* 0x00000018ff0a7819 */ /* 0x000fe2000001160a */
[----:B0-----:R-:W-:Y:S01]  /*0960*/  @!P4 FMUL R11, R11, 1.175494350822287508e-38 ;  /* 0x008000000b0bc820 */ /* 0x001fe20000400000 */
[----:B------:R-:W-:Y:S02]  /*0970*/  BSSY.RECONVERGENT B0, `(.L_x_790) ;  /* 0x000000f000007945 */ /* 0x000fe40003800200 */
[----:B------:R-:W-:Y:S02]  /*0980*/  LOP3.LUT R27, R27, 0x80, R10, 0xf8, !PT ;  /* 0x000000801b1b7812 */ /* 0x000fe400078ef80a */
[----:B------:R-:W-:-:S04]  /*0990*/  LOP3.LUT R12, R11, 0x7fffffff, RZ, 0xc0, !PT ;  /* 0x7fffffff0b0c7812 */ /* 0x000fc800078ec0ff */
        /* <DEDUP_REMOVED lines=9> */
.L_x_791:
[----:B------:R-:W-:Y:S01]  /*0a30*/  IMAD.MOV.U32 R29, RZ, RZ, 0x7f ;  /* 0x0000007fff1d7424 */ /* 0x000fe200078e00ff */
[----:B------:R-:W-:-:S04]  /*0a40*/  ISETP.GT.U32.AND P4, PT, R12, 0x7f800000, PT ;  /* 0x7f8000000c00780c */ /* 0x000fc80003f84070 */
[----:B------:R-:W-:-:S09]  /*0a50*/  SEL R29, R29, 0x7c, P4 ;  /* 0x0000007c1d1d7807 */ /* 0x000fd20002000000 */
.L_x_792:
[----:B------:R-:W-:Y:S05]  /*0a60*/  BSYNC.RECONVERGENT B0 ;  /* 0x0000000000007941 */ /* 0x000fea0003800200 */
.L_x_790:
[----:B------:R-:W0:-:S15]  /*0a70*/  DSETP.GEU.AND P4, PT, |R8|, UR6, PT ;  /* 0x0000000608007e2a */ /* 0x000e1e000bf8e200 */
        /* <DEDUP_REMOVED lines=19> */
.L_x_794:
[----:B------:R-:W-:Y:S01]  /*0bb0*/  IMAD.MOV.U32 R17, RZ, RZ, 0x7f ;  /* 0x0000007fff117424 */ /* 0x000fe200078e00ff */
[----:B------:R-:W-:-:S04]  /*0bc0*/  ISETP.GT.U32.AND P4, PT, R12, 0x7f800000, PT ;  /* 0x7f8000000c00780c */ /* 0x000fc80003f84070 */
[----:B------:R-:W-:-:S09]  /*0bd0*/  SEL R17, R17, 0x7c, P4 ;  /* 0x0000007c11117807 */ /* 0x000fd20002000000 */
.L_x_795:
[----:B------:R-:W-:Y:S05]  /*0be0*/  BSYNC.RECONVERGENT B0 ;  /* 0x0000000000007941 */ /* 0x000fea0003800200 */
.L_x_793:
[C---:B------:R-:W-:Y:S01]  /*0bf0*/  @!P0 IADD3 R12, P4, PT, R18.reuse, UR25, RZ ;  /* 0x00000019120c8c10 */ /* 0x040fe2000ff9e0ff */
[----:B------:R-:W-:Y:S01]  /*0c00*/  USHF.L.U32 UR6, UR17, 0x2, URZ ;  /* 0x0000000211067899 */ /* 0x000fe200080006ff */
[----:B------:R-:W-:Y:S01]  /*0c10*/  SHF.R.U32.HI R22, RZ, 0x18, R14 ;  /* 0x00000018ff167819 */ /* 0x000fe2000001160e */
[----:B------:R-:W-:Y:S01]  /*0c20*/  USHF.L.U32 UR7, UR17, 0x6, URZ ;  /* 0x0000000611077899 */ /* 0x000fe200080006ff */
[C---:B------:R-:W-:Y:S01]  /*0c30*/  @!P0 IADD3.X R13, PT, PT, R21.reuse, UR26, RZ, P4, !PT ;  /* 0x0000001a150d8c10 */ /* 0x040fe2000a7fe4ff */
[----:B------:R-:W-:Y:S01]  /*0c40*/  UIADD3 UR4, UP0, UPT, UR6, UR4, URZ ;  /* 0x0000000406047290 */ /* 0x000fe2000ff1e0ff */
[C---:B------:R-:W-:Y:S01]  /*0c50*/  @!P1 IADD3 R10, P4, PT, R18.reuse, UR20, RZ ;  /* 0x00000014120a9c10 */ /* 0x040fe2000ff9e0ff */
[----:B------:R-:W-:Y:S01]  /*0c60*/  USHF.R.U32.HI UR8, URZ, 0x1a, UR17 ;  /* 0x0000001aff087899 */ /* 0x000fe20008011611 */
[C---:B------:R-:W-:Y:S01]  /*0c70*/  @!P3 IADD3 R16, P5, PT, R18.reuse, UR14, RZ ;  /* 0x0000000e1210bc10 */ /* 0x040fe2000ffbe0ff */
[----:B------:R0:W-:Y:S01]  /*0c80*/  @!P0 STG.E.U8 desc[UR18][R12.64], R25 ;  /* 0x000000190c008986 */ /* 0x0001e2000c101112 */
[----:B------:R-:W-:Y:S01]  /*0c90*/  @!P2 IADD3 R14, P0, PT, R18, UR21, RZ ;  /* 0x00000015120eac10 */ /* 0x000fe2000ff1e0ff */
[----:B------:R-:W-:Y:S01]  /*0ca0*/  UIADD3.X UR5, UPT, UPT, URZ, UR5, URZ, UP0, !UPT ;  /* 0x00000005ff057290 */ /* 0x000fe200087fe4ff */
[C---:B------:R-:W-:Y:S01]  /*0cb0*/  @!P1 IADD3.X R11, PT, PT, R21.reuse, UR12, RZ, P4, !PT ;  /* 0x0000000c150b9c10 */ /* 0x040fe2000a7fe4ff */
[----:B------:R-:W-:Y:S01]  /*0cc0*/  UISETP.GE.U32.AND UP0, UPT, UR4, UR22, UPT ;  /* 0x000000160400728c */ /* 0x000fe2000bf06070 */
[----:B------:R-:W-:-:S02]  /*0cd0*/  @!P2 IADD3.X R15, PT, PT, R21, UR13, RZ, P0, !PT ;  /* 0x0000000d150fac10 */ /* 0x000fc400087fe4ff */
[----:B------:R-:W-:Y:S01]  /*0ce0*/  LOP3.LUT R22, R17, 0x80, R22, 0xf8, !PT ;  /* 0x0000008011167812 */ /* 0x000fe200078ef816 */
[----:B------:R0:W-:Y:S01]  /*0cf0*/  @!P1 STG.E.U8 desc[UR18][R10.64], R27 ;  /* 0x0000001b0a009986 */ /* 0x0001e2000c101112 */
[----:B------:R-:W-:Y:S01]  /*0d00*/  @!P3 IADD3.X R17, PT, PT, R21, UR10, RZ, P5, !PT ;  /* 0x0000000a1511bc10 */ /* 0x000fe2000affe4ff */
[----:B------:R-:W-:Y:S01]  /*0d10*/  UISETP.GE.U32.AND.EX UP0, UPT, UR5, UR23, UPT, UP0 ;  /* 0x000000170500728c */ /* 0x000fe2000bf06100 */
[----:B------:R-:W-:Y:S01]  /*0d20*/  IADD3 R18, P0, PT, R18, UR6, RZ ;  /* 0x0000000612127c10 */ /* 0x000fe2000ff1e0ff */
[----:B------:R0:W-:Y:S01]  /*0d30*/  @!P2 STG.E.U8 desc[UR18][R14.64], R29 ;  /* 0x0000001d0e00a986 */ /* 0x0001e2000c101112 */
[----:B------:R-:W-:Y:S02]  /*0d40*/  IADD3 R0, P1, PT, R0, UR7, RZ ;  /* 0x0000000700007c10 */ /* 0x000fe4000ff3e0ff */
[----:B------:R-:W-:Y:S01]  /*0d50*/  IADD3 R20, P2, PT, R20, UR7, RZ ;  /* 0x0000000714147c10 */ /* 0x000fe2000ff5e0ff */
[----:B------:R0:W-:Y:S01]  /*0d60*/  @!P3 STG.E.U8 desc[UR18][R16.64], R22 ;  /* 0x000000161000b986 */ /* 0x0001e2000c101112 */
[----:B------:R-:W-:Y:S01]  /*0d70*/  IMAD.X R21, RZ, RZ, R21, P0 ;  /* 0x000000ffff157224 */ /* 0x000fe200000e0615 */
[----:B------:R-:W-:-:S02]  /*0d80*/  IADD3.X R19, PT, PT, R19, UR8, RZ, P1, !PT ;  /* 0x0000000813137c10 */ /* 0x000fc40008ffe4ff */
[----:B------:R-:W-:Y:S01]  /*0d90*/  IADD3.X R23, PT, PT, R23, UR8, RZ, P2, !PT ;  /* 0x0000000817177c10 */ /* 0x000fe200097fe4ff */
[----:B------:R-:W-:Y:S07]  /*0da0*/  BRA.U !UP0, `(.L_x_796) ;  /* 0xfffffff5087c7547 */ /* 0x000fee000b83ffff */
[----:B------:R-:W-:Y:S05]  /*0db0*/  EXIT ;  /* 0x000000000000794d */ /* 0x000fea0003800000 */
.L_x_784:
        /* <DEDUP_REMOVED lines=8> */
.L_x_808:
[----:B------:R-:W-:-:S04]  /*0e40*/  LEA R10, P0, R9, UR15, 0x6 ;  /* 0x0000000f090a7c11 */ /* 0x000fc8000f8030ff */
[----:B------:R-:W-:-:S05]  /*0e50*/  LEA.HI.X R11, R9, UR6, R0, 0x6, P0 ;  /* 0x00000006090b7c11 */ /* 0x000fca00080f3400 */
[----:B------:R-:W2:Y:S01]  /*0e60*/  LDG.E.ENL2.256 R14, R12, desc[UR18][R10.64], 0x33 ;  /* 0x660000120a0c797e */ /* 0x000ea2000812180e */
[----:B------:R-:W-:Y:S02]  /*0e70*/  IMAD.MOV.U32 R2, RZ, RZ, -0x10000000 ;  /* 0xf0000000ff027424 */ /* 0x000fe400078e00ff */
[----:B------:R-:W-:Y:S01]  /*0e80*/  IMAD.MOV.U32 R3, RZ, RZ, 0x380fffff ;  /* 0x380fffffff037424 */ /* 0x000fe200078e00ff */
[----:B------:R1:W5:Y:S01]  /*0e90*/  LDG.E.ENL2.256 R4, R6, desc[UR18][R10.64+0x20], 0x33 ;  /* 0x660001120a06797e */ /* 0x0003620008121804 */
[----:B------:R-:W-:Y:S04]  /*0ea0*/  BSSY.RECONVERGENT B0, `(.L_x_797) ;  /* 0x0000020000007945 */ /* 0x000fe80003800200 */
[----:B--2---:R-:W2:-:S15]  /*0eb0*/  DSETP.GEU.AND P0, PT, |R12|, R2, PT ;  /* 0x000000020c00722a */ /* 0x004e9e0003f0e200 */
[----:B------:R-:W-:-:S15]  /*0ec0*/  NOP ;  /* 0x0000000000007918 */ /* 0x000fde0000000000 */
[----:B------:R-:W-:-:S15]  /*0ed0*/  NOP ;  /* 0x0000000000007918 */ /* 0x000fde0000000000 */
[----:B------:R-:W-:-:S15]  /*0ee0*/  NOP ;  /* 0x0000000000007918 */ /* 0x000fde0000000000 */
[----:B------:R-:W-:-:S04]  /*0ef0*/  NOP ;  /* 0x0000000000007918 */ /* 0x000fc80000000000 */
[----:B------:R-:W2:Y:S02]  /*0f00*/  F2F.F32.F64 R8, R12 ;  /* 0x0000000c00087310 */ /* 0x000ea40000301000 */
[----:B--2---:R-:W-:-:S05]  /*0f10*/  @!P0 FMUL R8, R8, 1.175494350822287508e-38 ;  /* 0x0080000008088820 */ /* 0x004fca0000400000 */
[----:B------:R-:W-:Y:S02]  /*0f20*/  LOP3.LUT R17, R8, 0x7fffffff, RZ, 0xc0, !PT ;  /* 0x7fffffff08117812 */ /* 0x000fe400078ec0ff */
[----:B------:R-:W-:Y:S02]  /*0f30*/  SHF.R.U32.HI R13, RZ, 0x18, R8 ;  /* 0x00000018ff0d7819 */ /* 0x000fe40000011608 */
[----:B------:R-:W-:-:S13]  /*0f40*/  ISETP.GE.U32.AND P1, PT, R17, 0x47800000, PT ;  /* 0x478000001100780c */ /* 0x000fda0003f26070 */
[----:B-1----:R-:W-:-:S15]  /*0f50*/  @P1 IMAD.MOV.U32 R10, RZ, RZ, 0x7f ;  /* 0x0000007fff0a1424 */ /* 0x002fde00078e00ff */
[----:B------:R-:W-:-:S15]  /*0f60*/  NOP ;  /* 0x0000000000007918 */ /* 0x000fde0000000000 */
[----:B------:R-:W-:-:S10]  /*0f70*/  NOP ;  /* 0x0000000000007918 */ /* 0x000fd40000000000 */
[----:B------:R-:W1:-:S15]  /*0f80*/  DSETP.GEU.AND P0, PT, |R14|, R2, PT ;  /* 0x000000020e00722a */ /* 0x000e5e0003f0e200 */
[----:B------:R-:W-:-:S15]  /*0f90*/  NOP ;  /* 0x0000000000007918 */ /* 0x000fde0000000000 */
[----:B------:R-:W-:-:S15]  /*0fa0*/  NOP ;  /* 0x0000000000007918 */ /* 0x000fde0000000000 */
[----:B------:R-:W-:-:S15]  /*0fb0*/  NOP ;  /* 0x0000000000007918 */ /* 0x000fde0000000000 */
[----:B------:R-:W-:-:S04]  /*0fc0*/  NOP ;  /* 0x0000000000007918 */ /* 0x000fc80000000000 */
[----:B------:R-:W1:Y:S02]  /*0fd0*/  F2F.F32.F64 R16, R14 ;  /* 0x0000000e00107310 */ /* 0x000e640000301000 */
[----:B-1----:R-:W-:Y:S01]  /*0fe0*/  @!P0 FMUL R16, R16, 1.175494350822287508e-38 ;  /* 0x0080000010108820 */ /* 0x002fe20000400000 */
[----:B------:R-:W-:-:S04]  /*0ff0*/  @P1 ISETP.GT.U32.AND P0, PT, R17, 0x7f800000, PT ;  /* 0x7f8000001100180c */ /* 0x000fc80003f04070 */
[----:B------:R-:W-:Y:S02]  /*1000*/  LOP3.LUT R18, R16, 0x7fffffff, RZ, 0xc0, !PT ;  /* 0x7fffffff10127812 */ /* 0x000fe400078ec0ff */
[----:B------:R-:W-:Y:S02]  /*1010*/  @P1 SEL R10, R10, 0x7c, P0 ;  /* 0x0000007c0a0a1807 */ /* 0x000fe40000000000 */
[----:B------:R-:W-:Y:S01]  /*1020*/  ISETP.GT.U32.AND P2, PT, R18, 0x477fffff, PT ;  /* 0x477fffff1200780c */ /* 0x000fe20003f44070 */
[----:B------:R-:W-:-:S12]  /*1030*/  @P1 BRA `(.L_x_798) ;  /* 0x0000000000181947 */ /* 0x000fd80003800000 */
[----:B------:R-:W-:-:S13]  /*1040*/  ISETP.GT.U32.AND P0, PT, R17, 0x387fffff, PT ;  /* 0x387fffff1100780c */ /* 0x000fda0003f04070 */
[----:B------:R-:W-:-:S04]  /*1050*/  @P0 SHF.R.U32.HI R10, RZ, 0x15, R8 ;  /* 0x00000015ff0a0819 */ /* 0x000fc80000011608 */
[----:B------:R-:W-:Y:S01]  /*1060*/  @P0 LOP3.LUT R11, R10, 0x1, RZ, 0xc0, !PT ;  /* 0x000000010a0b0812 */ /* 0x000fe200078ec0ff */
[----:B------:R-:W-:-:S03]  /*1070*/  @!P0 FADD.FTZ R10, R17, 128 ;  /* 0x43000000110a8421 */ /* 0x000fc60000010000 */
[----:B------:R-:W-:-:S04]  /*1080*/  @P0 IADD3 R11, PT, PT, R8, 0x80fffff, R11 ;  /* 0x080fffff080b0810 */ /* 0x000fc80007ffe00b */
[----:B------:R-:W-:-:S07]  /*1090*/  @P0 SHF.R.U32.HI R10, RZ, 0x15, R11 ;  /* 0x00000015ff0a0819 */ /* 0x000fce000001160b */
.L_x_798:
[----:B0-----:R-:W-:Y:S05]  /*10a0*/  BSYNC.RECONVERGENT B0 ;  /* 0x0000000000007941 */ /* 0x001fea0003800200 */
.L_x_797:
        /* <DEDUP_REMOVED lines=10> */
.L_x_800:
[----:B------:R-:W-:Y:S01]  /*1150*/  IMAD.MOV.U32 R11, RZ, RZ, 0x7f ;  /* 0x0000007fff0b7424 */ /* 0x000fe200078e00ff */
[----:B------:R-:W-:-:S04]  /*1160*/  ISETP.GT.U32.AND P0, PT, R18, 0x7f800000, PT ;  /* 0x7f8000001200780c */ /* 0x000fc80003f04070 */
[----:B------:R-:W-:-:S09]  /*1170*/  SEL R11, R11, 0x7c, P0 ;  /* 0x0000007c0b0b7807 */ /* 0x000fd20000000000 */
.L_x_801:
[----:B------:R-:W-:Y:S05]  /*1180*/  BSYNC.RECONVERGENT B0 ;  /* 0x0000000000007941 */ /* 0x000fea0003800200 */
.L_x_799:
[----:B-----5:R-:W0:-:S15]  /*1190*/  DSETP.GEU.AND P0, PT, |R6|, R2, PT ;  /* 0x000000020600722a */ /* 0x020e1e0003f0e200 */
        /* <DEDUP_REMOVED lines=19> */
.L_x_803:
[----:B------:R-:W-:Y:S01]  /*12d0*/  IMAD.MOV.U32 R7, RZ, RZ, 0x7f ;  /* 0x0000007fff077424 */ /* 0x000fe200078e00ff */
[----:B------:R-:W-:-:S04]  /*12e0*/  ISETP.GT.U32.AND P0, PT, R12, 0x7f800000, PT ;  /* 0x7f8000000c00780c */ /* 0x000fc80003f04070 */
[----:B------:R-:W-:-:S09]  /*12f0*/  SEL R7, R7, 0x7c, P0 ;  /* 0x0000007c07077807 */ /* 0x000fd20000000000 */
.L_x_804:
[----:B------:R-:W-:Y:S05]  /*1300*/  BSYNC.RECONVERGENT B0 ;  /* 0x0000000000007941 */ /* 0x000fea0003800200 */
.L_x_802:
[----:B------:R0:W1:Y:S01]  /*1310*/  DSETP.GEU.AND P0, PT, |R4|, R2, PT ;  /* 0x000000020400722a */ /* 0x0000620003f0e200 */
[----:B------:R-:W-:-:S15]  /*1320*/  SHF.R.U32.HI R10, RZ, 0x18, R10 ;  /* 0x00000018ff0a7819 */ /* 0x000fde000001160a */
[----:B------:R-:W-:-:S15]  /*1330*/  NOP ;  /* 0x0000000000007918 */ /* 0x000fde0000000000 */
[----:B------:R-:W-:-:S15]  /*1340*/  NOP ;  /* 0x0000000000007918 */ /* 0x000fde0000000000 */
[----:B------:R-:W-:-:S15]  /*1350*/  NOP ;  /* 0x0000000000007918 */ /* 0x000fde0000000000 */
[----:B------:R-:W-:-:S03]  /*1360*/  NOP ;  /* 0x0000000000007918 */ /* 0x000fc60000000000 */
[----:B0-----:R-:W1:Y:S01]  /*1370*/  F2F.F32.F64 R2, R4 ;  /* 0x0000000400027310 */ /* 0x001e620000301000 */
[----:B------:R-:W-:Y:S01]  /*1380*/  BSSY.RECONVERGENT B0, `(.L_x_805) ;  /* 0x0000010000007945 */ /* 0x000fe20003800200 */
[----:B-1----:R-:W-:Y:S01]  /*1390*/  @!P0 FMUL R2, R2, 1.175494350822287508e-38 ;  /* 0x0080000002028820 */ /* 0x002fe20000400000 */
[----:B------:R-:W-:-:S04]  /*13a0*/  LOP3.LUT R10, R7, 0x80, R10, 0xf8, !PT ;  /* 0x00000080070a7812 */ /* 0x000fc800078ef80a */
        /* <DEDUP_REMOVED lines=10> */
.L_x_806:
[----:B------:R-:W-:Y:S01]  /*1450*/  IMAD.MOV.U32 R3, RZ, RZ, 0x7f ;  /* 0x0000007fff037424 */ /* 0x000fe200078e00ff */
[----:B------:R-:W-:-:S04]  /*1460*/  ISETP.GT.U32.AND P0, PT, R6, 0x7f800000, PT ;  /* 0x7f8000000600780c */ /* 0x000fc80003f04070 */
[----:B------:R-:W-:-:S09]  /*1470*/  SEL R3, R3, 0x7c, P0 ;  /* 0x0000007c03037807 */ /* 0x000fd20000000000 */
.L_x_807:
[----:B------:R-:W-:Y:S05]  /*1480*/  BSYNC.RECONVERGENT B0 ;  /* 0x0000000000007941 */ /* 0x000fea0003800200 */
.L_x_805:
        /* <DEDUP_REMOVED lines=18> */
.L_x_809:
        /* <DEDUP_REMOVED lines=13> */
.L_x_7466:


//--------------------- .text._ZN2at6native55_GLOBAL__N__de093ff9_22_ForeachBinaryOpList_cu_a911ec4325multi_tensor_apply_kernelINS1_18TensorListMetadataILi2EEENS1_11CopyFunctorIN3c1011Float8_e5m2EfLi2ELi1ELi1EEEJNS0_4CopyIS7_fEEEEEvT_T0_DpT1_ --------------------------
	.section	.text._ZN2at6native55_GLOBAL__N__de093ff9_22_ForeachBinaryOpList_cu_a911ec4325multi_tensor_apply_kernelINS1_18TensorListMetadataILi2EEENS1_11CopyFunctorIN3c1011Float8_e5m2EfLi2ELi1ELi1EEEJNS0_4CopyIS7_fEEEEEvT_T0_DpT1_,"ax",@progbits
	.align	128
.text._ZN2at6native55_GLOBAL__N__de093ff9_22_ForeachBinaryOpList_cu_a911ec4325multi_tensor_apply_kernelINS1_18TensorListMetadataILi2EEENS1_11CopyFunctorIN3c1011Float8_e5m2EfLi2ELi1ELi1EEEJNS0_4CopyIS7_fEEEEEvT_T0_DpT1_:
        .type           _ZN2at6native55_GLOBAL__N__de093ff9_22_ForeachBinaryOpList_cu_a911ec4325multi_tensor_apply_kernelINS1_18TensorListMetadataILi2EEENS1_11CopyFunctorIN3c1011Float8_e5m2EfLi2ELi1ELi1EEEJNS0_4CopyIS7_fEEEEEvT_T0_DpT1_,@function
        .size           _ZN2at6native55_GLOBAL__N__de093ff9_22_ForeachBinaryOpList_cu_a911ec4325multi_tensor_apply_kernelINS1_18TensorListMetadataILi2EEENS1_11CopyFunctorIN3c1011Float8_e5m2EfLi2ELi1ELi1EEEJNS0_4CopyIS7_fEEEEEvT_T0_DpT1_,(.L_x_7467 - _ZN2at6native55_GLOBAL__N__de093ff9_22_ForeachBinaryOpList_cu_a911ec4325multi_tensor_apply_kernelINS1_18TensorListMetadataILi2EEENS1_11CopyFunctorIN3c1011Float8_e5m2EfLi2ELi1ELi1EEEJNS0_4CopyIS7_fEEEEEvT_T0_DpT1_)
        .other          _ZN2at6native55_GLOBAL__N__de093ff9_22_ForeachBinaryOpList_cu_a911ec4325multi_tensor_apply_kernelINS1_18TensorListMetadataILi2EEENS1_11CopyFunctorIN3c1011Float8_e5m2EfLi2ELi1ELi1EEEJNS0_4CopyIS7_fEEEEEvT_T0_DpT1_,@"STO_CUDA_ENTRY STV_DEFAULT"
_ZN2at6native55_GLOBAL__N__de093ff9_22_ForeachBinaryOpList_cu_a911ec4325multi_tensor_apply_kernelINS1_18TensorListMetadataILi2EEENS1_11CopyFunctorIN3c1011Float8_e5m2EfLi2ELi1ELi1EEEJNS0_4CopyIS7_fEEEEEvT_T0_DpT1_:
        /* <DEDUP_REMOVED lines=57> */
.L_x_822:
        /* <DEDUP_REMOVED lines=22> */
[----:B0-----:R-:W-:Y:S02]  /*04f0*/  @!P1 IMAD.MOV.U32 R4, RZ, RZ, R12 ;  /* 0x000000ffff049224 */ /* 0x001fe400078e000c */
[----:B------:R-:W-:-:S05]  /*0500*/  @!P1 IMAD.MOV.U32 R5, RZ, RZ, R15 ;  /* 0x000000ffff059224 */ /* 0x000fca00078e000f */
[----:B------:R0:W3:Y:S01]  /*0510*/  @!P1 LDG.E R16, desc[UR18][R4.64] ;  /* 0x0000001204109981 */ /* 0x0000e2000c1e1900 */
[----:B------:R-:W-:Y:S02]  /*0520*/  IMAD.U32 R8, RZ, RZ, UR20 ;  /* 0x00000014ff087e24 */ /* 0x000fe4000f8e00ff */
[----:B------:R-:W-:-:S04]  /*0530*/  @!P2 LEA R2, P4, R3, R0, 0x3 ;  /* 0x000000000302a211 */ /* 0x000fc800078818ff */
[----:B------:R-:W-:Y:S01]  /*0540*/  @!P2 LEA.HI.X R3, R8, R11, RZ, 0x3, P4 ;  /* 0x0000000b0803a211 */ /* 0x000fe200020f1cff */
[----:B0-----:R-:W-:-:S04]  /*0550*/  @!P3 IMAD.MOV.U32 R4, RZ, RZ, R0 ;  /* 0x000000ffff04b224 */ /* 0x001fc800078e0000 */
[----:B------:R0:W5:Y:S01]  /*0560*/  @!P2 LDG.E R17, desc[UR18][R2.64] ;  /* 0x000000120211a981 */ /* 0x000162000c1e1900 */
[----:B------:R-:W-:Y:S02]  /*0570*/  @!P3 IMAD.MOV.U32 R5, RZ, RZ, R11 ;  /* 0x000000ffff05b224 */ /* 0x000fe400078e000b */
[----:B------:R-:W-:-:S04]  /*0580*/  @!P3 IMAD.WIDE.U32 R6, R7, 0xc, R4 ;  /* 0x0000000c0706b825 */ /* 0x000fc800078e0004 */
[----:B------:R-:W-:-:S05]  /*0590*/  @!P3 VIADD R7, R7, UR6 ;  /* 0x000000060707bc36 */ /* 0x000fca0008000000 */
[----:B------:R0:W5:Y:S01]  /*05a0*/  @!P3 LDG.E R18, desc[UR18][R6.64] ;  /* 0x000000120612b981 */ /* 0x000162000c1e1900 */
[----:B------:R-:W-:Y:S01]  /*05b0*/  BSSY.RECONVERGENT B0, `(.L_x_811) ;  /* 0x0000010000007945 */ /* 0x000fe20003800200 */
[----:B--2---:R-:W-:-:S04]  /*05c0*/  LOP3.LUT R5, R14, 0x7fffffff, RZ, 0xc0, !PT ;  /* 0x7fffffff0e057812 */ /* 0x004fc800078ec0ff */
[----:B------:R-:W-:Y:S02]  /*05d0*/  ISETP.GE.U32.AND P6, PT, R5, 0x47800000, PT ;  /* 0x478000000500780c */ /* 0x000fe40003fc6070 */
[----:B------:R-:W-:-:S11]  /*05e0*/  SHF.R.U32.HI R4, RZ, 0x18, R14 ;  /* 0x00000018ff047819 */ /* 0x000fd6000001160e */
[----:B------:R-:W-:Y:S01]  /*05f0*/  @P6 IMAD.MOV.U32 R19, RZ, RZ, 0x7f ;  /* 0x0000007fff136424 */ /* 0x000fe200078e00ff */
[----:B---3--:R-:W-:Y:S02]  /*0600*/  LOP3.LUT R8, R16, 0x7fffffff, RZ, 0xc0, !PT ;  /* 0x7fffffff10087812 */ /* 0x008fe400078ec0ff */
        /* <DEDUP_REMOVED lines=10> */
.L_x_812:
[----:B------:R-:W-:Y:S05]  /*06b0*/  BSYNC.RECONVERGENT B0 ;  /* 0x0000000000007941 */ /* 0x000fea0003800200 */
.L_x_811:
        /* <DEDUP_REMOVED lines=10> */
.L_x_814:
[----:B------:R-:W-:Y:S01]  /*0760*/  IMAD.MOV.U32 R21, RZ, RZ, 0x7f ;  /* 0x0000007fff157424 */ /* 0x000fe200078e00ff */
[----:B------:R-:W-:-:S04]  /*0770*/  ISETP.GT.U32.AND P4, PT, R8, 0x7f800000, PT ;  /* 0x7f8000000800780c */ /* 0x000fc80003f84070 */
[----:B------:R-:W-:-:S09]  /*0780*/  SEL R21, R21, 0x7c, P4 ;  /* 0x0000007c15157807 */ /* 0x000fd20002000000 */
.L_x_815:
[----:B------:R-:W-:Y:S05]  /*0790*/  BSYNC.RECONVERGENT B0 ;  /* 0x0000000000007941 */ /* 0x000fea0003800200 */
.L_x_813:
        /* <DEDUP_REMOVED lines=13> */
.L_x_817:
[----:B------:R-:W-:Y:S01]  /*0870*/  IMAD.MOV.U32 R2, RZ, RZ, 0x7f ;  /* 0x0000007fff027424 */ /* 0x000fe200078e00ff */
[----:B------:R-:W-:-:S04]  /*0880*/  ISETP.GT.U32.AND P4, PT, R3, 0x7f800000, PT ;  /* 0x7f8000000300780c */ /* 0x000fc80003f84070 */
[----:B------:R-:W-:-:S09]  /*0890*/  SEL R2, R2, 0x7c, P4 ;  /* 0x0000007c02027807 */ /* 0x000fd20002000000 */
.L_x_818:
[----:B------:R-:W-:Y:S05]  /*08a0*/  BSYNC.RECONVERGENT B0 ;  /* 0x0000000000007941 */ /* 0x000fea0003800200 */
.L_x_816:
        /* <DEDUP_REMOVED lines=13> */
.L_x_820:
[----:B------:R-:W-:Y:S01]  /*0980*/  IMAD.MOV.U32 R5, RZ, RZ, 0x7f ;  /* 0x0000007fff057424 */ /* 0x000fe200078e00ff */
[----:B------:R-:W-:-:S04]  /*0990*/  ISETP.GT.U32.AND P4, PT, R4, 0x7f800000, PT ;  /* 0x7f8000000400780c */ /* 0x000fc80003f84070 */
[----:B------:R-:W-:-:S09]  /*09a0*/  SEL R5, R5, 0x7c, P4 ;  /* 0x0000007c05057807 */ /* 0x000fd20002000000 */
.L_x_821:
[----:B------:R-:W-:Y:S05]  /*09b0*/  BSYNC.RECONVERGENT B0 ;  /* 0x0000000000007941 */ /* 0x000fea0003800200 */
.L_x_819:
        /* <DEDUP_REMOVED lines=26> */
.L_x_810:
        /* <DEDUP_REMOVED lines=8> */
.L_x_834:
[----:B------:R-:W-:-:S04]  /*0be0*/  LEA R4, P0, R3, UR15, 0x4 ;  /* 0x0000000f03047c11 */ /* 0x000fc8000f8020ff */
[----:B------:R-:W-:-:S06]  /*0bf0*/  LEA.HI.X R5, R3, UR6, R0, 0x4, P0 ;  /* 0x0000000603057c11 */ /* 0x000fcc00080f2400 */
[----:B------:R-:W2:Y:S01]  /*0c00*/  LDG.E.128 R4, desc[UR18][R4.64] ;  /* 0x0000001204047981 */ /* 0x000ea2000c1e1d00 */
        /* <DEDUP_REMOVED lines=16> */
.L_x_824:
[----:B0-----:R-:W-:Y:S05]  /*0d10*/  BSYNC.RECONVERGENT B0 ;  /* 0x0000000000007941 */ /* 0x001fea0003800200 */
.L_x_823:
        /* <DEDUP_REMOVED lines=10> */
.L_x_826:
[----:B------:R-:W-:Y:S01]  /*0dc0*/  IMAD.MOV.U32 R4, RZ, RZ, 0x7f ;  /* 0x0000007fff047424 */ /* 0x000fe200078e00ff */
[----:B------:R-:W-:-:S04]  /*0dd0*/  ISETP.GT.U32.AND P0, PT, R10, 0x7f800000, PT ;  /* 0x7f8000000a00780c */ /* 0x000fc80003f04070 */
[----:B------:R-:W-:-:S09]  /*0de0*/  SEL R4, R4, 0x7c, P0 ;  /* 0x0000007c04047807 */ /* 0x000fd20000000000 */
.L_x_827:
[----:B------:R-:W-:Y:S05]  /*0df0*/  BSYNC.RECONVERGENT B0 ;  /* 0x0000000000007941 */ /* 0x000fea0003800200 */
.L_x_825:
        /* <DEDUP_REMOVED lines=13> */
.L_x_829:
[----:B------:R-:W-:Y:S01]  /*0ed0*/  IMAD.MOV.U32 R5, RZ, RZ, 0x7f ;  /* 0x0000007fff057424 */ /* 0x000fe200078e00ff */
[----:B------:R-:W-:-:S04]  /*0ee0*/  ISETP.GT.U32.AND P0, PT, R8, 0x7f800000, PT ;  /* 0x7f8000000800780c */ /* 0x000fc80003f04070 */
[----:B------:R-:W-:-:S09]  /*0ef0*/  SEL R5, R5, 0x7c, P0 ;  /* 0x0000007c05057807 */ /* 0x000fd20000000000 */
.L_x_830:
[----:B------:R-:W-:Y:S05]  /*0f00*/  BSYNC.RECONVERGENT B0 ;  /* 0x0000000000007941 */ /* 0x000fea0003800200 */
.L_x_828:
        /* <DEDUP_REMOVED lines=13> */
.L_x_832:
[----:B------:R-:W-:Y:S01]  /*0fe0*/  IMAD.MOV.U32 R4, RZ, RZ, 0x7f ;  /* 0x0000007fff047424 */ /* 0x000fe200078e00ff */
[----:B------:R-:W-:-:S04]  /*0ff0*/  ISETP.GT.U32.AND P0, PT, R8, 0x7f800000, PT ;  /* 0x7f8000000800780c */ /* 0x000fc80003f04070 */
[----:B------:R-:W-:-:S09]  /*1000*/  SEL R4, R4, 0x7c, P0 ;  /* 0x0000007c04047807 */ /* 0x000fd20000000000 */
.L_x_833:
[----:B------:R-:W-:Y:S05]  /*1010*/  BSYNC.RECONVERGENT B0 ;  /* 0x0000000000007941 */ /* 0x000fea0003800200 */
.L_x_831:
        /* <DEDUP_REMOVED lines=18> */
.L_x_835:
        /* <DEDUP_REMOVED lines=12> */
.L_x_7467:


//--------------------- .text._ZN2at6native55_GLOBAL__N__de093ff9_22_ForeachBinaryOpList_cu_a911ec4325multi_tensor_apply_kernelINS1_18TensorListMetadataILi2EEENS1_11CopyFunctorIN3c1011Float8_e5m2EdLi2ELi1ELi1EEEJNS0_4CopyIS7_dEEEEEvT_T0_DpT1_ --------------------------
	.section	.text._ZN2at6native55_GLOBAL__N__de093ff9_22_ForeachBinaryOpList_cu_a911ec4325multi_tensor_apply_kernelINS1_18TensorListMetadataILi2EEENS1_11CopyFunctorIN3c1011Float8_e5m2EdLi2ELi1ELi1EEEJNS0_4CopyIS7_dEEEEEvT_T0_DpT1_,"ax",@progbits
	.align	128
.text._ZN2at6native55_GLOBAL__N__de093ff9_22_ForeachBinaryOpList_cu_a911ec4325multi_tensor_apply_kernelINS1_18TensorListMetadataILi2EEENS1_11CopyFunctorIN3c1011Float8_e5m2EdLi2ELi1ELi1EEEJNS0_4CopyIS7_dEEEEEvT_T0_DpT1_:
        .type           _ZN2at6native55_GLOBAL__N__de093ff9_22_ForeachBinaryOpList_cu_a911ec4325multi_tensor_apply_kernelINS1_18TensorListMetadataILi2EEENS1_11CopyFunctorIN3c1011Float8_e5m2EdLi2ELi1ELi1EEEJNS0_4CopyIS7_dEEEEEvT_T0_DpT1_,@function
        .size           _ZN2at6native55_GLOBAL__N__de093ff9_22_ForeachBinaryOpList_cu_a911ec4325multi_tensor_apply_kernelINS1_18TensorListMetadataILi2EEENS1_11CopyFunctorIN3c1011Float8_e5m2EdLi2ELi1ELi1EEEJNS0_4CopyIS7_dEEEEEvT_T0_DpT1_,(.L_x_7468 - _ZN2at6native55_GLOBAL__N__de093ff9_22_ForeachBinaryOpList_cu_a911ec4325multi_tensor_apply_kernelINS1_18TensorListMetadataILi2EEENS1_11CopyFunctorIN3c1011Float8_e5m2EdLi2ELi1ELi1EEEJNS0_4CopyIS7_dEEEEEvT_T0_DpT1_)
        .other          _ZN2at6native55_GLOBAL__N__de093ff9_22_ForeachBinaryOpList_cu_a911ec4325multi_tensor_apply_kernelINS1_18TensorListMetadataILi2EEENS1_11CopyFunctorIN3c1011Float8_e5m2EdLi2ELi1ELi1EEEJNS0_4CopyIS7_dEEEEEvT_T0_DpT1_,@"STO_CUDA_ENTRY STV_DEFAULT"
_ZN2at6native55_GLOBAL__N__de093ff9_22_ForeachBinaryOpList_cu_a911ec4325multi_tensor_apply_kernelINS1_18TensorListMetadataILi2EEENS1_11CopyFunctorIN3c1011Float8_e5m2EdLi2ELi1ELi1EEEJNS0_4CopyIS7_dEEEEEvT_T0_DpT1_:
        /* <DEDUP_REMOVED lines=57> */
.L_x_848:
        /* <DEDUP_REMOVED lines=70> */
.L_x_838:
[----:B------:R-:W-:Y:S05]  /*07f0*/  BSYNC.RECONVERGENT B0 ;  /* 0x0000000000007941 */ /* 0x000fea0003800200 */
.L_x_837:
        /* <DEDUP_REMOVED lines=10> */
.L_x_840:
[----:B------:R-:W-:Y:S01]  /*08a0*/  IMAD.MOV.U32 R27, RZ, RZ, 0x7f ;  /* 0x0000007fff1b7424 */ /* 0x000fe200078e00ff */
[----:B------:R-:W-:-:S04]  /*08b0*/  ISETP.GT.U32.AND P4, PT, R13, 0x7f800000, PT ;  /* 0x7f8000000d00780c */ /* 0x000fc80003f84070 */
[----:B------:R-:W-:-:S09]  /*08c0*/  SEL R27, R27, 0x7c, P4 ;  /* 0x0000007c1b1b7807 */ /* 0x000fd20002000000 */
.L_x_841:
[----:B------:R-:W-:Y:S05]  /*08d0*/  BSYNC.RECONVERGENT B0 ;  /* 0x0000000000007941 */ /* 0x000fea0003800200 */
.L_x_839:
        /* <DEDUP_REMOVED lines=20> */
.L_x_843:
[----:B------:R-:W-:Y:S01]  /*0a20*/  IMAD.MOV.U32 R29, RZ, RZ, 0x7f ;  /* 0x0000007fff1d7424 */ /* 0x000fe200078e00ff */
[----:B------:R-:W-:-:S04]  /*0a30*/  ISETP.GT.U32.AND P4, PT, R12, 0x7f800000, PT ;  /* 0x7f8000000c00780c */ /* 0x000fc80003f84070 */
[----:B------:R-:W-:-:S09]  /*0a40*/  SEL R29, R29, 0x7c, P4 ;  /* 0x0000007c1d1d7807 */ /* 0x000fd20002000000 */
.L_x_844:
[----:B------:R-:W-:Y:S05]  /*0a50*/  BSYNC.RECONVERGENT B0 ;  /* 0x0000000000007941 */ /* 0x000fea0003800200 */
.L_x_842:
        /* <DEDUP_REMOVED lines=20> */
.L_x_846:
[----:B------:R-:W-:Y:S01]  /*0ba0*/  IMAD.MOV.U32 R22, RZ, RZ, 0x7f ;  /* 0x0000007fff167424 */ /* 0x000fe200078e00ff */
[----:B------:R-:W-:-:S04]  /*0bb0*/  ISETP.GT.U32.AND P4, PT, R12, 0x7f800000, PT ;  /* 0x7f8000000c00780c */ /* 0x000fc80003f84070 */
[----:B------:R-:W-:-:S09]  /*0bc0*/  SEL R22, R22, 0x7c, P4 ;  /* 0x0000007c16167807 */ /* 0x000fd20002000000 */
.L_x_847:
[----:B------:R-:W-:Y:S05]  /*0bd0*/  BSYNC.RECONVERGENT B0 ;  /* 0x0000000000007941 */ /* 0x000fea0003800200 */
.L_x_845:
[C---:B------:R-:W-:Y:S01]  /*0be0*/  @!P0 IADD3 R12, P4, PT, R18.reuse, UR28, RZ ;  /* 0x0000001c120c8c10 */ /* 0x040fe2000ff9e0ff */
[----:B------:R-:W-:Y:S01]  /*0bf0*/  UIADD3 UR4, UP0, UPT, UR17, UR4, URZ ;  /* 0x0000000411047290 */ /* 0x000fe2000ff1e0ff */
[----:B------:R-:W-:Y:S02]  /*0c00*/  SHF.R.U32.HI R24, RZ, 0x18, R14 ;  /* 0x00000018ff187819 */ /* 0x000fe4000001160e */
[C---:B------:R-:W-:Y:S01]  /*0c10*/  @!P0 IADD3.X R13, PT, PT, R21.reuse, UR29, RZ, P4, !PT ;  /* 0x0000001d150d8c10 */ /* 0x040fe2000a7fe4ff */
[----:B------:R-:W-:Y:S01]  /*0c20*/  UIADD3.X UR5, UPT, UPT, URZ, UR5, URZ, UP0, !UPT ;  /* 0x00000005ff057290 */ /* 0x000fe200087fe4ff */
[C---:B------:R-:W-:Y:S01]  /*0c30*/  @!P1 IADD3 R10, P4, PT, R18.reuse, UR23, RZ ;  /* 0x00000017120a9c10 */ /* 0x040fe2000ff9e0ff */
[----:B------:R-:W-:Y:S01]  /*0c40*/  UISETP.GE.U32.AND UP0, UPT, UR4, UR25, UPT ;  /* 0x000000190400728c */ /* 0x000fe2000bf06070 */
[C---:B------:R-:W-:Y:S01]  /*0c50*/  @!P3 IADD3 R16, P5, PT, R18.reuse, UR14, RZ ;  /* 0x0000000e1210bc10 */ /* 0x040fe2000ffbe0ff */
[----:B------:R0:W-:Y:S01]  /*0c60*/  @!P0 STG.E.U8 desc[UR18][R12.64], R25 ;  /* 0x000000190c008986 */ /* 0x0001e2000c101112 */
[----:B------:R-:W-:Y:S01]  /*0c70*/  @!P2 IADD3 R14, P0, PT, R18, UR24, RZ ;  /* 0x00000018120eac10 */ /* 0x000fe2000ff1e0ff */
[----:B------:R-:W-:Y:S01]  /*0c80*/  UISETP.GE.U32.AND.EX UP0, UPT, UR5, UR26, UPT, UP0 ;  /* 0x0000001a0500728c */ /* 0x000fe2000bf06100 */
[----:B------:R-:W-:-:S02]  /*0c90*/  @!P1 IADD3.X R11, PT, PT, R21, UR12, RZ, P4, !PT ;  /* 0x0000000c150b9c10 */ /* 0x000fc4000a7fe4ff */
[C---:B------:R-:W-:Y:S02]  /*0ca0*/  @!P2 IADD3.X R15, PT, PT, R21.reuse, UR13, RZ, P0, !PT ;  /* 0x0000000d150fac10 */ /* 0x040fe400087fe4ff */
[----:B------:R-:W-:Y:S01]  /*0cb0*/  @!P3 IADD3.X R17, PT, PT, R21, UR10, RZ, P5, !PT ;  /* 0x0000000a1511bc10 */ /* 0x000fe2000affe4ff */
[----:B------:R0:W-:Y:S01]  /*0cc0*/  @!P1 STG.E.U8 desc[UR18][R10.64], R27 ;  /* 0x0000001b0a009986 */ /* 0x0001e2000c101112 */
[----:B------:R-:W-:Y:S02]  /*0cd0*/  LOP3.LUT R22, R22, 0x80, R24, 0xf8, !PT ;  /* 0x0000008016167812 */ /* 0x000fe400078ef818 */
[----:B------:R-:W-:Y:S01]  /*0ce0*/  IADD3 R18, P0, PT, R18, UR17, RZ ;  /* 0x0000001112127c10 */ /* 0x000fe2000ff1e0ff */
[----:B------:R0:W-:Y:S01]  /*0cf0*/  @!P2 STG.E.U8 desc[UR18][R14.64], R29 ;  /* 0x0000001d0e00a986 */ /* 0x0001e2000c101112 */
[----:B------:R-:W-:Y:S02]  /*0d00*/  IADD3 R0, P1, PT, R0, UR21, RZ ;  /* 0x0000001500007c10 */ /* 0x000fe4000ff3e0ff */
[----:B------:R-:W-:Y:S01]  /*0d10*/  IADD3 R20, P2, PT, R20, UR21, RZ ;  /* 0x0000001514147c10 */ /* 0x000fe2000ff5e0ff */
[----:B------:R0:W-:Y:S01]  /*0d20*/  @!P3 STG.E.U8 desc[UR18][R16.64], R22 ;  /* 0x000000161000b986 */ /* 0x0001e2000c101112 */
[----:B------:R-:W-:Y:S01]  /*0d30*/  IADD3.X R19, PT, PT, R19, UR22, RZ, P1, !PT ;  /* 0x0000001613137c10 */ /* 0x000fe20008ffe4ff */
[----:B------:R-:W-:Y:S01]  /*0d40*/  IMAD.X R21, RZ, RZ, R21, P0 ;  /* 0x000000ffff157224 */ /* 0x000fe200000e0615 */
[----:B------:R-:W-:Y:S01]  /*0d50*/  IADD3.X R23, PT, PT, R23, UR22, RZ, P2, !PT ;  /* 0x0000001617177c10 */ /* 0x000fe200097fe4ff */
[----:B------:R-:W-:Y:S08]  /*0d60*/  BRA.U !UP0, `(.L_x_848) ;  /* 0xfffffff508887547 */ /* 0x000ff0000b83ffff */
[----:B------:R-:W-:Y:S05]  /*0d70*/  EXIT ;  /* 0x000000000000794d */ /* 0x000fea0003800000 */
.L_x_836:
        /* <DEDUP_REMOVED lines=8> */
.L_x_860:
[----:B------:R-:W-:-:S04]  /*0e00*/  LEA R4, P0, R9, UR15, 0x5 ;  /* 0x0000000f09047c11 */ /* 0x000fc8000f8028ff */
[----:B------:R-:W-:-:S06]  /*0e10*/  LEA.HI.X R5, R9, UR6, R0, 0x5, P0 ;  /* 0x0000000609057c11 */ /* 0x000fcc00080f2c00 */
[----:B------:R-:W2:Y:S01]  /*0e20*/  LDG.E.ENL2.256 R4, R12, desc[UR18][R4.64] ;  /* 0xfe000012040c797e */ /* 0x000ea20008121904 */
[----:B------:R-:W-:Y:S01]  /*0e30*/  IMAD.MOV.U32 R2, RZ, RZ, -0x10000000 ;  /* 0xf0000000ff027424 */ /* 0x000fe200078e00ff */
[----:B------:R-:W-:Y:S01]  /*0e40*/  BSSY.RECONVERGENT B0, `(.L_x_849) ;  /* 0x0000021000007945 */ /* 0x000fe20003800200 */
[----:B------:R-:W-:-:S06]  /*0e50*/  IMAD.MOV.U32 R3, RZ, RZ, 0x380fffff ;  /* 0x380fffffff037424 */ /* 0x000fcc00078e00ff */
[----:B--2---:R-:W1:-:S15]  /*0e60*/  DSETP.GEU.AND P0, PT, |R12|, R2, PT ;  /* 0x000000020c00722a */ /* 0x004e5e0003f0e200 */
[----:B------:R-:W-:-:S15]  /*0e70*/  NOP ;  /* 0x0000000000007918 */ /* 0x000fde0000000000 */
[----:B------:R-:W-:-:S15]  /*0e80*/  NOP ;  /* 0x0000000000007918 */ /* 0x000fde0000000000 */
[----:B------:R-:W-:-:S15]  /*0e90*/  NOP ;  /* 0x0000000000007918 */ /* 0x000fde0000000000 */
[----:B------:R-:W-:-:S04]  /*0ea0*/  NOP ;  /* 0x0000000000007918 */ /* 0x000fc80000000000 */
[----:B------:R-:W1:Y:S02]  /*0eb0*/  F2F.F32.F64 R8, R12 ;  /* 0x0000000c00087310 */ /* 0x000e640000301000 */
[----:B-1----:R-:W-:-:S05]  /*0ec0*/  @!P0 FMUL R8, R8, 1.175494350822287508e-38 ;  /* 0x0080000008088820 */ /* 0x002fca0000400000 */
[----:B------:R-:W-:Y:S02]  /*0ed0*/  LOP3.LUT R17, R8, 0x7fffffff, RZ, 0xc0, !PT ;  /* 0x7fffffff08117812 */ /* 0x000fe400078ec0ff */
[----:B------:R-:W-:Y:S02]  /*0ee0*/  SHF.R.U32.HI R13, RZ, 0x18, R8 ;  /* 0x00000018ff0d7819 */ /* 0x000fe40000011608 */
[----:B------:R-:W-:-:S13]  /*0ef0*/  ISETP.GE.U32.AND P1, PT, R17, 0x47800000, PT ;  /* 0x478000001100780c */ /* 0x000fda0003f26070 */
[----:B------:R-:W-:-:S15]  /*0f00*/  @P1 IMAD.MOV.U32 R10, RZ, RZ, 0x7f ;  /* 0x0000007fff0a1424 */ /* 0x000fde00078e00ff */
        /* <DEDUP_REMOVED lines=20> */
.L_x_850:
[----:B0-----:R-:W-:Y:S05]  /*1050*/  BSYNC.RECONVERGENT B0 ;  /* 0x0000000000007941 */ /* 0x001fea0003800200 */
.L_x_849:
        /* <DEDUP_REMOVED lines=10> */
.L_x_852:
[----:B------:R-:W-:Y:S01]  /*1100*/  IMAD.MOV.U32 R11, RZ, RZ, 0x7f ;  /* 0x0000007fff0b7424 */ /* 0x000fe200078e00ff */
[----:B------:R-:W-:-:S04]  /*1110*/  ISETP.GT.U32.AND P0, PT, R18, 0x7f800000, PT ;  /* 0x7f8000001200780c */ /* 0x000fc80003f04070 */
[----:B------:R-:W-:-:S09]  /*1120*/  SEL R11, R11, 0x7c, P0 ;  /* 0x0000007c0b0b7807 */ /* 0x000fd20000000000 */
.L_x_853:
[----:B------:R-:W-:Y:S05]  /*1130*/  BSYNC.RECONVERGENT B0 ;  /* 0x0000000000007941 */ /* 0x000fea0003800200 */
.L_x_851:
[----:B------:R-:W0:-:S15]  /*1140*/  DSETP.GEU.AND P0, PT, |R4|, R2, PT ;  /* 0x000000020400722a */ /* 0x000e1e0003f0e200 */
        /* <DEDUP_REMOVED lines=19> */
.L_x_855:
[----:B------:R-:W-:Y:S01]  /*1280*/  IMAD.MOV.U32 R5, RZ, RZ, 0x7f ;  /* 0x0000007fff057424 */ /* 0x000fe200078e00ff */
[----:B------:R-:W-:-:S04]  /*1290*/  ISETP.GT.U32.AND P0, PT, R12, 0x7f800000, PT ;  /* 0x7f8000000c00780c */ /* 0x000fc80003f04070 */
[----:B------:R-:W-:-:S09]  /*12a0*/  SEL R5, R5, 0x7c, P0 ;  /* 0x0000007c05057807 */ /* 0x000fd20000000000 */
.L_x_856:
[----:B------:R-:W-:Y:S05]  /*12b0*/  BSYNC.RECONVERGENT B0 ;  /* 0x0000000000007941 */ /* 0x000fea0003800200 */
.L_x_854:
        /* <DEDUP_REMOVED lines=20> */
.L_x_858:
[----:B------:R-:W-:Y:S01]  /*1400*/  IMAD.MOV.U32 R3, RZ, RZ, 0x7f ;  /* 0x0000007fff037424 */ /* 0x000fe200078e00ff */
[----:B------:R-:W-:-:S04]  /*1410*/  ISETP.GT.U32.AND P0, PT, R4, 0x7f800000, PT ;  /* 0x7f8000000400780c */ /* 0x000fc80003f04070 */
[----:B------:R-:W-:-:S09]  /*1420*/  SEL R3, R3, 0x7c, P0 ;  /* 0x0000007c03037807 */ /* 0x000fd20000000000 */
.L_x_859:
[----:B------:R-:W-:Y:S05]  /*1430*/  BSYNC.RECONVERGENT B0 ;  /* 0x0000000000007941 */ /* 0x000fea0003800200 */
.L_x_857:
        /* <DEDUP_REMOVED lines=18> */
.L_x_861:
        /* <DEDUP_REMOVED lines=10> */
.L_x_7468:


//--------------------- .text._ZN2at6native55_GLOBAL__N__de093ff9_22_ForeachBinaryOpList_cu_a911ec4325multi_tensor_apply_kernelINS1_18TensorListMetadataILi2EEENS1_11CopyFunctorIN3c1011Float8_e5m2EiLi2ELi1ELi1EEEJNS0_4CopyIS7_iEEEEEvT_T0_DpT1_ --------------------------
	.section	.text._ZN2at6native55_GLOBAL__N__de093ff9_22_ForeachBinaryOpList_cu_a911ec4325multi_tensor_apply_kernelINS1_18TensorListMetadataILi2EEENS1_11CopyFunctorIN3c1011Float8_e5m2EiLi2ELi1ELi1EEEJNS0_4CopyIS7_iEEEEEvT_T0_DpT1_,"ax",@progbits
	.align	128
.text._ZN2at6native55_GLOBAL__N__de093ff9_22_ForeachBinaryOpList_cu_a911ec4325multi_tensor_apply_kernelINS1_18TensorListMetadataILi2EEENS1_11CopyFunctorIN3c1011Float8_e5m2EiLi2ELi1ELi1EEEJNS0_4CopyIS7_iEEEEEvT_T0_DpT1_:
        .type           _ZN2at6native55_GLOBAL__N__de093ff9_22_ForeachBinaryOpList_cu_a911ec4325multi_tensor_apply_kernelINS1_18TensorListMetadataILi2EEENS1_11CopyFunctorIN3c1011Float8_e5m2EiLi2ELi1ELi1EEEJNS0_4CopyIS7_iEEEEEvT_T0_DpT1_,@function
        .size           _ZN2at6native55_GLOBAL__N__de093ff9_22_ForeachBinaryOpList_cu_a911ec4325multi_tensor_apply_kernelINS1_18TensorListMetadataILi2EEENS1_11CopyFunctorIN3c1011Float8_e5m2EiLi2ELi1ELi1EEEJNS0_4CopyIS7_iEEEEEvT_T0_DpT1_,(.L_x_7469 - _ZN2at6native55_GLOBAL__N__de093ff9_22_ForeachBinaryOpList_cu_a911ec4325multi_tensor_apply_kernelINS1_18TensorListMetadataILi2EEENS1_11CopyFunctorIN3c1011Float8_e5m2EiLi2ELi1ELi1EEEJNS0_4CopyIS7_iEEEEEvT_T0_DpT1_)
        .other          _ZN2at6native55_GLOBAL__N__de093ff9_22_ForeachBinaryOpList_cu_a911ec4325multi_tensor_apply_kernelINS1_18TensorListMetadataILi2EEENS1_11CopyFunctorIN3c1011Float8_e5m2EiLi2ELi1ELi1EEEJNS0_4CopyIS7_iEEEEEvT_T0_DpT1_,@"STO_CUDA_ENTRY STV_DEFAULT"
_ZN2at6native55_GLOBAL__N__de093ff9_22_ForeachBinaryOpList_cu_a911ec4325multi_tensor_apply_kernelINS1_18TensorListMetadataILi2EEENS1_11CopyFunctorIN3c1011Float8_e5m2EiLi2ELi1ELi1EEEJNS0_4CopyIS7_iEEEEEvT_T0_DpT1_:
        /* <DEDUP_REMOVED lines=57> */
.L_x_874:
[C---:B------:R-:W-:Y:S01]  /*0390*/  ISETP.GE.U32.AND P0, PT, R0.reuse, UR25, PT ;  /* 0x0000001900007c0c */ /* 0x040fe2000bf06070 */
[----:B0-----:R-:W-:Y:S01]  /*03a0*/  IMAD.U32 R3, RZ, RZ, UR20 ;  /* 0x00000014ff037e24 */ /* 0x001fe2000f8e00ff */
[----:B------:R-:W-:Y:S01]  /*03b0*/  IADD3 R2, P2, PT, R0, UR20, RZ ;  /* 0x0000001400027c10 */ /* 0x000fe2000ff5e0ff */
[----:B------:R-:W-:Y:S01]  /*03c0*/  IMAD.MOV.U32 R4, RZ, RZ, R0 ;  /* 0x000000ffff047224 */ /* 0x000fe200078e0000 */
[----:B------:R-:W-:Y:S01]  /*03d0*/  ISETP.GE.U32.AND.EX P0, PT, R13, UR26, PT, P0 ;  /* 0x0000001a0d007c0c */ /* 0x000fe2000bf06100 */
[--C-:B------:R-:W-:Y:S01]  /*03e0*/  IMAD.MOV.U32 R5, RZ, RZ, R13.reuse ;  /* 0x000000ffff057224 */ /* 0x100fe200078e000d */
[----:B------:R-:W-:Y:S01]  /*03f0*/  ISETP.GE.U32.AND P1, PT, R2, UR25, PT ;  /* 0x0000001902007c0c */ /* 0x000fe2000bf26070 */
[----:B------:R-:W-:Y:S02]  /*0400*/  IMAD.U32 R7, RZ, RZ, UR20 ;  /* 0x00000014ff077e24 */ /* 0x000fe4000f8e00ff */
[----:B------:R-:W-:Y:S02]  /*0410*/  IMAD.X R6, RZ, RZ, R13, P2 ;  /* 0x000000ffff067224 */ /* 0x000fe400010e060d */
[----:B------:R-:W-:Y:S01]  /*0420*/  IMAD.WIDE.U32 R2, R3, 0x2, R4 ;  /* 0x0000000203027825 */ /* 0x000fe200078e0004 */
[----:B------:R-:W-:-:S02]  /*0430*/  UMOV UR6, URZ ;  /* 0x000000ff00067c82 */ /* 0x000fc40008000000 */
[----:B------:R-:W-:Y:S01]  /*0440*/  ISETP.GE.U32.AND.EX P1, PT, R6, UR26, PT, P1 ;  /* 0x0000001a06007c0c */ /* 0x000fe2000bf26110 */
[----:B------:R-:W-:Y:S02]  /*0450*/  IMAD.WIDE.U32 R4, R7, 0x3, R4 ;  /* 0x0000000307047825 */ /* 0x000fe400078e0004 */
[----:B------:R-:W2:Y:S01]  /*0460*/  @!P0 LDG.E R18, desc[UR18][R10.64] ;  /* 0x000000120a128981 */ /* 0x000ea2000c1e1900 */
[----:B------:R-:W-:Y:S02]  /*0470*/  ISETP.GE.U32.AND P2, PT, R2, UR25, PT ;  /* 0x0000001902007c0c */ /* 0x000fe4000bf46070 */
[----:B------:R-:W-:Y:S01]  /*0480*/  ISETP.GE.U32.AND P3, PT, R4, UR25, PT ;  /* 0x0000001904007c0c */ /* 0x000fe2000bf66070 */
[----:B------:R-:W-:Y:S01]  /*0490*/  VIADD R4, R5, UR6 ;  /* 0x0000000605047c36 */ /* 0x000fe20008000000 */
[----:B------:R-:W-:-:S04]  /*04a0*/  ISETP.GE.U32.AND.EX P2, PT, R3, UR26, PT, P2 ;  /* 0x0000001a03007c0c */ /* 0x000fc8000bf46120 */
[----:B------:R-:W-:Y:S01]  /*04b0*/  ISETP.GE.U32.AND.EX P3, PT, R4, UR26, PT, P3 ;  /* 0x0000001a04007c0c */ /* 0x000fe2000bf66130 */
[----:B------:R-:W-:Y:S02]  /*04c0*/  @!P1 IMAD.MOV.U32 R4, RZ, RZ, R12 ;  /* 0x000000ffff049224 */ /* 0x000fe400078e000c */
[----:B------:R-:W-:Y:S02]  /*04d0*/  @!P1 IMAD.MOV.U32 R5, RZ, RZ, R15 ;  /* 0x000000ffff059224 */ /* 0x000fe400078e000f */
[----:B------:R-:W-:-:S03]  /*04e0*/  IMAD.U32 R3, RZ, RZ, UR20 ;  /* 0x00000014ff037e24 */ /* 0x000fc6000f8e00ff */
[----:B------:R2:W3:Y:S01]  /*04f0*/  @!P1 LDG.E R14, desc[UR18][R4.64] ;  /* 0x00000012040e9981 */ /* 0x0004e2000c1e1900 */
[----:B------:R-:W-:Y:S01]  /*0500*/  IMAD.U32 R8, RZ, RZ, UR20 ;  /* 0x00000014ff087e24 */ /* 0x000fe2000f8e00ff */
[----:B------:R-:W-:-:S03]  /*0510*/  @!P2 LEA R2, P4, R3, R10, 0x3 ;  /* 0x0000000a0302a211 */ /* 0x000fc600078818ff */
[----:B------:R-:W-:Y:S01]  /*0520*/  @!P3 IMAD.WIDE.U32 R6, R7, 0xc, R10 ;  /* 0x0000000c0706b825 */ /* 0x000fe200078e000a */
[----:B------:R-:W-:-:S03]  /*0530*/  @!P2 LEA.HI.X R3, R8, R11, RZ, 0x3, P4 ;  /* 0x0000000b0803a211 */ /* 0x000fc600020f1cff */
[----:B------:R-:W-:Y:S02]  /*0540*/  @!P3 VIADD R7, R7, UR6 ;  /* 0x000000060707bc36 */ /* 0x000fe40008000000 */
[----:B------:R0:W5:Y:S04]  /*0550*/  @!P2 LDG.E R16, desc[UR18][R2.64] ;  /* 0x000000120210a981 */ /* 0x000168000c1e1900 */
[----:B------:R0:W5:Y:S01]  /*0560*/  @!P3 LDG.E R17, desc[UR18][R6.64] ;  /* 0x000000120611b981 */ /* 0x000162000c1e1900 */
[----:B------:R-:W-:Y:S01]  /*0570*/  BSSY.RECONVERGENT B0, `(.L_x_863) ;  /* 0x0000012000007945 */ /* 0x000fe20003800200 */
[----:B--2---:R-:W-:-:S04]  /*0580*/  I2FP.F32.S32 R5, R18 ;  /* 0x0000001200057245 */ /* 0x004fc80000201400 */
[----:B------:R-:W-:Y:S02]  /*0590*/  LOP3.LUT R8, R5, 0x7fffffff, RZ, 0xc0, !PT ;  /* 0x7fffffff05087812 */ /* 0x000fe400078ec0ff */
[----:B------:R-:W-:Y:S02]  /*05a0*/  SHF.R.U32.HI R4, RZ, 0x18, R5 ;  /* 0x00000018ff047819 */ /* 0x000fe40000011605 */
[----:B------:R-:W-:Y:S02]  /*05b0*/  ISETP.GE.U32.AND P6, PT, R8, 0x47800000, PT ;  /* 0x478000000800780c */ /* 0x000fe40003fc6070 */
[----:B---3--:R-:W-:-:S11]  /*05c0*/  I2FP.F32.S32 R9, R14 ;  /* 0x0000000e00097245 */ /* 0x008fd60000201400 */
[----:B------:R-:W-:Y:S01]  /*05d0*/  @P6 IMAD.MOV.U32 R19, RZ, RZ, 0x7f ;  /* 0x0000007fff136424 */ /* 0x000fe200078e00ff */
[----:B------:R-:W-:Y:S02]  /*05e0*/  LOP3.LUT R20, R9, 0x7fffffff, RZ, 0xc0, !PT ;  /* 0x7fffffff09147812 */ /* 0x000fe400078ec0ff */
        /* <DEDUP_REMOVED lines=10> */
.L_x_864:
[----:B------:R-:W-:Y:S05]  /*0690*/  BSYNC.RECONVERGENT B0 ;  /* 0x0000000000007941 */ /* 0x000fea0003800200 */
.L_x_863:
        /* <DEDUP_REMOVED lines=10> */
.L_x_866:
[----:B------:R-:W-:Y:S01]  /*0740*/  IMAD.MOV.U32 R21, RZ, RZ, 0x7f ;  /* 0x0000007fff157424 */ /* 0x000fe200078e00ff */
[----:B------:R-:W-:-:S04]  /*0750*/  ISETP.GT.U32.AND P4, PT, R20, 0x7f800000, PT ;  /* 0x7f8000001400780c */ /* 0x000fc80003f84070 */
[----:B------:R-:W-:-:S09]  /*0760*/  SEL R21, R21, 0x7c, P4 ;  /* 0x0000007c15157807 */ /* 0x000fd20002000000 */
.L_x_867:
[----:B------:R-:W-:Y:S05]  /*0770*/  BSYNC.RECONVERGENT B0 ;  /* 0x0000000000007941 */ /* 0x000fea0003800200 */
.L_x_865:
[----:B-----5:R-:W-:Y:S01]  /*0780*/  I2FP.F32.S32 R3, R16 ;  /* 0x0000001000037245 */ /* 0x020fe20000201400 */
[----:B------:R-:W-:Y:S01]  /*0790*/  BSSY.RECONVERGENT B0, `(.L_x_868) ;  /* 0x0000010000007945 */ /* 0x000fe20003800200 */
[----:B------:R-:W-:Y:S02]  /*07a0*/  SHF.R.U32.HI R2, RZ, 0x18, R9 ;  /* 0x00000018ff027819 */ /* 0x000fe40000011609 */
        /* <DEDUP_REMOVED lines=11> */
.L_x_869:
[----:B------:R-:W-:Y:S01]  /*0860*/  IMAD.MOV.U32 R23, RZ, RZ, 0x7f ;  /* 0x0000007fff177424 */ /* 0x000fe200078e00ff */
[----:B------:R-:W-:-:S04]  /*0870*/  ISETP.GT.U32.AND P4, PT, R4, 0x7f800000, PT ;  /* 0x7f8000000400780c */ /* 0x000fc80003f84070 */
[----:B------:R-:W-:-:S09]  /*0880*/  SEL R23, R23, 0x7c, P4 ;  /* 0x0000007c17177807 */ /* 0x000fd20002000000 */
.L_x_870:
[----:B------:R-:W-:Y:S05]  /*0890*/  BSYNC.RECONVERGENT B0 ;  /* 0x0000000000007941 */ /* 0x000fea0003800200 */
.L_x_868:
[----:B------:R-:W-:Y:S01]  /*08a0*/  I2FP.F32.S32 R7, R17 ;  /* 0x0000001100077245 */ /* 0x000fe20000201400 */
        /* <DEDUP_REMOVED lines=13> */
.L_x_872:
[----:B------:R-:W-:Y:S01]  /*0980*/  IMAD.MOV.U32 R5, RZ, RZ, 0x7f ;  /* 0x0000007fff057424 */ /* 0x000fe200078e00ff */
[----:B------:R-:W-:-:S04]  /*0990*/  ISETP.GT.U32.AND P4, PT, R4, 0x7f800000, PT ;  /* 0x7f8000000400780c */ /* 0x000fc80003f84070 */
[----:B------:R-:W-:-:S09]  /*09a0*/  SEL R5, R5, 0x7c, P4 ;  /* 0x0000007c05057807 */ /* 0x000fd20002000000 */
.L_x_873:
[----:B------:R-:W-:Y:S05]  /*09b0*/  BSYNC.RECONVERGENT B0 ;  /* 0x0000000000007941 */ /* 0x000fea0003800200 */
.L_x_871:
        /* <DEDUP_REMOVED lines=26> */
.L_x_862:
        /* <DEDUP_REMOVED lines=8> */
.L_x_886:
[----:B------:R-:W-:-:S04]  /*0be0*/  LEA R4, P0, R3, UR15, 0x4 ;  /* 0x0000000f03047c11 */ /* 0x000fc8000f8020ff */
[----:B------:R-:W-:-:S06]  /*0bf0*/  LEA.HI.X R5, R3, UR6, R0, 0x4, P0 ;  /* 0x0000000603057c11 */ /* 0x000fcc00080f2400 */
[----:B------:R-:W2:Y:S01]  /*0c00*/  LDG.E.128 R4, desc[UR18][R4.64] ;  /* 0x0000001204047981 */ /* 0x000ea2000c1e1d00 */
[----:B------:R-:W-:Y:S01]  /*0c10*/  BSSY.RECONVERGENT B0, `(.L_x_875) ;  /* 0x0000012000007945 */ /* 0x000fe20003800200 */
[----:B--2---:R-:W-:Y:S02]  /*0c20*/  I2FP.F32.S32 R11, R4 ;  /* 0x00000004000b7245 */ /* 0x004fe40000201400 */
[----:B------:R-:W-:Y:S02]  /*0c30*/  I2FP.F32.S32 R13, R5 ;  /* 0x00000005000d7245 */ /* 0x000fe40000201400 */
[----:B------:R-:W-:Y:S02]  /*0c40*/  LOP3.LUT R8, R11, 0x7fffffff, RZ, 0xc0, !PT ;  /* 0x7fffffff0b087812 */ /* 0x000fe400078ec0ff */
[----:B------:R-:W-:Y:S02]  /*0c50*/  LOP3.LUT R10, R13, 0x7fffffff, RZ, 0xc0, !PT ;  /* 0x7fffffff0d0a7812 */ /* 0x000fe400078ec0ff */
[----:B------:R-:W-:-:S02]  /*0c60*/  ISETP.GE.U32.AND P1, PT, R8, 0x47800000, PT ;  /* 0x478000000800780c */ /* 0x000fc40003f26070 */
        /* <DEDUP_REMOVED lines=12> */
.L_x_876:
[----:B0-----:R-:W-:Y:S05]  /*0d30*/  BSYNC.RECONVERGENT B0 ;  /* 0x0000000000007941 */ /* 0x001fea0003800200 */
.L_x_875:
        /* <DEDUP_REMOVED lines=10> */
.L_x_878:
[----:B------:R-:W-:Y:S01]  /*0de0*/  IMAD.MOV.U32 R4, RZ, RZ, 0x7f ;  /* 0x0000007fff047424 */ /* 0x000fe200078e00ff */
[----:B------:R-:W-:-:S04]  /*0df0*/  ISETP.GT.U32.AND P0, PT, R10, 0x7f800000, PT ;  /* 0x7f8000000a00780c */ /* 0x000fc80003f04070 */
[----:B------:R-:W-:-:S09]  /*0e00*/  SEL R4, R4, 0x7c, P0 ;  /* 0x0000007c04047807 */ /* 0x000fd20000000000 */
.L_x_879:
[----:B------:R-:W-:Y:S05]  /*0e10*/  BSYNC.RECONVERGENT B0 ;  /* 0x0000000000007941 */ /* 0x000fea0003800200 */
.L_x_877:
        /* <DEDUP_REMOVED lines=14> */
.L_x_881:
[----:B------:R-:W-:Y:S01]  /*0f00*/  IMAD.MOV.U32 R4, RZ, RZ, 0x7f ;  /* 0x0000007fff047424 */ /* 0x000fe200078e00ff */
[----:B------:R-:W-:-:S04]  /*0f10*/  ISETP.GT.U32.AND P0, PT, R6, 0x7f800000, PT ;  /* 0x7f8000000600780c */ /* 0x000fc80003f04070 */
[----:B------:R-:W-:-:S09]  /*0f20*/  SEL R4, R4, 0x7c, P0 ;  /* 0x0000007c04047807 */ /* 0x000fd20000000000 */
.L_x_882:
[----:B------:R-:W-:Y:S05]  /*0f30*/  BSYNC.RECONVERGENT B0 ;  /* 0x0000000000007941 */ /* 0x000fea0003800200 */
.L_x_880:
        /* <DEDUP_REMOVED lines=14> */
.L_x_884:
[----:B------:R-:W-:Y:S01]  /*1020*/  IMAD.MOV.U32 R4, RZ, RZ, 0x7f ;  /* 0x0000007fff047424 */ /* 0x000fe200078e00ff */
[----:B------:R-:W-:-:S04]  /*1030*/  ISETP.GT.U32.AND P0, PT, R8, 0x7f800000, PT ;  /* 0x7f8000000800780c */ /* 0x000fc80003f04070 */
[----:B------:R-:W-:-:S09]  /*1040*/  SEL R4, R4, 0x7c, P0 ;  /* 0x0000007c04047807 */ /* 0x000fd20000000000 */
.L_x_885:
[----:B------:R-:W-:Y:S05]  /*1050*/  BSYNC.RECONVERGENT B0 ;  /* 0x0000000000007941 */ /* 0x000fea0003800200 */
.L_x_883:
        /* <DEDUP_REMOVED lines=18> */
.L_x_887:
        /* <DEDUP_REMOVED lines=16> */
.L_x_7469:


//--------------------- .text._ZN2at6native55_GLOBAL__N__de093ff9_22_ForeachBinaryOpList_cu_a911ec4325multi_tensor_apply_kernelINS1_18TensorListMetadataILi2EEENS1_11CopyFunctorIN3c1011Float8_e5m2EsLi2ELi1ELi1EEEJNS0_4CopyIS7_sEEEEEvT_T0_DpT1_ --------------------------
	.section	.text._ZN2at6native55_GLOBAL__N__de093ff9_22_ForeachBinaryOpList_cu_a911ec4325multi_tensor_apply_kernelINS1_18TensorListMetadataILi2EEENS1_11CopyFunctorIN3c1011Float8_e5m2EsLi2ELi1ELi1EEEJNS0_4CopyIS7_sEEEEEvT_T0_DpT1_,"ax",@progbits
	.align	128
.text._ZN2at6native55_GLOBAL__N__de093ff9_22_ForeachBinaryOpList_cu_a911ec4325multi_tensor_apply_kernelINS1_18TensorListMetadataILi2EEENS1_11CopyFunctorIN3c1011Float8_e5m2EsLi2ELi1ELi1EEEJNS0_4CopyIS7_sEEEEEvT_T0_DpT1_:
        .type           _ZN2at6native55_GLOBAL__N__de093ff9_22_ForeachBinaryOpList_cu_a911ec4325multi_tensor_apply_kernelINS1_18TensorListMetadataILi2EEENS1_11CopyFunctorIN3c1011Float8_e5m2EsLi2ELi1ELi1EEEJNS0_4CopyIS7_sEEEEEvT_T0_DpT1_,@function
        .size           _ZN2at6native55_GLOBAL__N__de093ff9_22_ForeachBinaryOpList_cu_a911ec4325multi_tensor_apply_kernelINS1_18TensorListMetadataILi2EEENS1_11CopyFunctorIN3c1011Float8_e5m2EsLi2ELi1ELi1EEEJNS0_4CopyIS7_sEEEEEvT_T0_DpT1_,(.L_x_7470 - _ZN2at6native55_GLOBAL__N__de093ff9_22_ForeachBinaryOpList_cu_a911ec4325multi_tensor_apply_kernelINS1_18TensorListMetadataILi2EEENS1_11CopyFunctorIN3c1011Float8_e5m2EsLi2ELi1ELi1EEEJNS0_4CopyIS7_sEEEEEvT_T0_DpT1_)
        .other          _ZN2at6native55_GLOBAL__N__de093ff9_22_ForeachBinaryOpList_cu_a911ec4325multi_tensor_apply_kernelINS1_18TensorListMetadataILi2EEENS1_11CopyFunctorIN3c1011Float8_e5m2EsLi2ELi1ELi1EEEJNS0_4CopyIS7_sEEEEEvT_T0_DpT1_,@"STO_CUDA_ENTRY STV_DEFAULT"
_ZN2at6native55_GLOBAL__N__de093ff9_22_ForeachBinaryOpList_cu_a911ec4325multi_tensor_apply_kernelINS1_18TensorListMetadataILi2EEENS1_11CopyFunctorIN3c1011Float8_e5m2EsLi2ELi1ELi1EEEJNS0_4CopyIS7_sEEEEEvT_T0_DpT1_:
        /* <DEDUP_REMOVED lines=57> */
.L_x_900:
[C---:B------:R-:W-:Y:S02]  /*0390*/  ISETP.GE.U32.AND P0, PT, R0.reuse, UR25, PT ;  /* 0x0000001900007c0c */ /* 0x040fe4000bf06070 */
[----:B0-----:R-:W-:Y:S02]  /*03a0*/  IADD3 R2, P2, PT, R0, UR20, RZ ;  /* 0x0000001400027c10 */ /* 0x001fe4000ff5e0ff */
[----:B------:R-:W-:Y:S02]  /*03b0*/  ISETP.GE.U32.AND.EX P0, PT, R13, UR26, PT, P0 ;  /* 0x0000001a0d007c0c */ /* 0x000fe4000bf06100 */
[----:B------:R-:W-:Y:S01]  /*03c0*/  ISETP.GE.U32.AND P1, PT, R2, UR25, PT ;  /* 0x0000001902007c0c */ /* 0x000fe2000bf26070 */
[----:B------:R-:W-:-:S05]  /*03d0*/  IMAD.X R2, RZ, RZ, R13, P2 ;  /* 0x000000ffff027224 */ /* 0x000fca00010e060d */
[----:B------:R-:W-:Y:S01]  /*03e0*/  ISETP.GE.U32.AND.EX P1, PT, R2, UR26, PT, P1 ;  /* 0x0000001a02007c0c */ /* 0x000fe2000bf26110 */
[----:B------:R-:W-:-:S04]  /*03f0*/  IMAD.U32 R5, RZ, RZ, UR20 ;  /* 0x00000014ff057e24 */ /* 0x000fc8000f8e00ff */
[----:B------:R-:W2:Y:S01]  /*0400*/  @!P0 LDG.E.U16 R14, desc[UR18][R10.64] ;  /* 0x000000120a0e8981 */ /* 0x000ea2000c1e1500 */
[----:B------:R-:W-:Y:S01]  /*0410*/  IMAD.U32 R7, RZ, RZ, UR20 ;  /* 0x00000014ff077e24 */ /* 0x000fe2000f8e00ff */
[----:B------:R-:W-:Y:S01]  /*0420*/  LEA R6, P3, R5, R0, 0x1 ;  /* 0x0000000005067211 */ /* 0x000fe200078608ff */
[----:B------:R-:W-:Y:S02]  /*0430*/  IMAD.MOV.U32 R2, RZ, RZ, R0 ;  /* 0x000000ffff027224 */ /* 0x000fe400078e0000 */
[----:B------:R-:W-:Y:S02]  /*0440*/  IMAD.MOV.U32 R3, RZ, RZ, R13 ;  /* 0x000000ffff037224 */ /* 0x000fe400078e000d */
[----:B------:R-:W-:Y:S02]  /*0450*/  IMAD.U32 R8, RZ, RZ, UR20 ;  /* 0x00000014ff087e24 */ /* 0x000fe4000f8e00ff */
[----:B------:R-:W-:Y:S01]  /*0460*/  IMAD.WIDE.U32 R2, R7, 0x3, R2 ;  /* 0x0000000307027825 */ /* 0x000fe200078e0002 */
[----:B------:R-:W-:-:S02]  /*0470*/  ISETP.GE.U32.AND P2, PT, R6, UR25, PT ;  /* 0x0000001906007c0c */ /* 0x000fc4000bf46070 */
[----:B------:R-:W-:Y:S01]  /*0480*/  LEA.HI.X R6, R8, R13, RZ, 0x1, P3 ;  /* 0x0000000d08067211 */ /* 0x000fe200018f0cff */
[----:B------:R-:W-:Y:S02]  /*0490*/  @!P1 IMAD.MOV.U32 R4, RZ, RZ, R12 ;  /* 0x000000ffff049224 */ /* 0x000fe400078e000c */
[----:B------:R-:W-:Y:S01]  /*04a0*/  @!P1 IMAD.MOV.U32 R5, RZ, RZ, R15 ;  /* 0x000000ffff059224 */ /* 0x000fe200078e000f */
[----:B------:R-:W-:Y:S02]  /*04b0*/  ISETP.GE.U32.AND P3, PT, R2, UR25, PT ;  /* 0x0000001902007c0c */ /* 0x000fe4000bf66070 */
[----:B------:R-:W-:Y:S02]  /*04c0*/  ISETP.GE.U32.AND.EX P2, PT, R6, UR26, PT, P2 ;  /* 0x0000001a06007c0c */ /* 0x000fe4000bf46120 */
[----:B------:R2:W3:Y:S01]  /*04d0*/  @!P1 LDG.E.U16 R16, desc[UR18][R4.64] ;  /* 0x0000001204109981 */ /* 0x0004e2000c1e1500 */
[----:B------:R-:W-:-:S10]  /*04e0*/  ISETP.GE.U32.AND.EX P3, PT, R3, UR26, PT, P3 ;  /* 0x0000001a03007c0c */ /* 0x000fd4000bf66130 */
[----:B------:R-:W-:-:S03]  /*04f0*/  @!P2 IADD3 R2, P4, PT, R10, UR17, RZ ;  /* 0x000000110a02ac10 */ /* 0x000fc6000ff9e0ff */
        /* <DEDUP_REMOVED lines=11> */
[----:B--2---:R-:W1:Y:S02]  /*05b0*/  I2F.S16 R5, R14 ;  /* 0x0000000e00057306 */ /* 0x004e640000101400 */
[----:B-1----:R-:W-:Y:S02]  /*05c0*/  LOP3.LUT R8, R5, 0x7fffffff, RZ, 0xc0, !PT ;  /* 0x7fffffff05087812 */ /* 0x002fe400078ec0ff */
[----:B------:R-:W-:Y:S02]  /*05d0*/  SHF.R.U32.HI R4, RZ, 0x18, R5 ;  /* 0x00000018ff047819 */ /* 0x000fe40000011605 */
[C---:B------:R-:W-:Y:S02]  /*05e0*/  ISETP.GE.U32.AND P6, PT, R8.reuse, 0x47800000, PT ;  /* 0x478000000800780c */ /* 0x040fe40003fc6070 */
[----:B---3--:R-:W1:Y:S11]  /*05f0*/  I2F.S16 R9, R16 ;  /* 0x0000001000097306 */ /* 0x008e760000101400 */
[----:B------:R-:W-:Y:S01]  /*0600*/  @P6 IMAD.MOV.U32 R19, RZ, RZ, 0x7f ;  /* 0x0000007fff136424 */ /* 0x000fe200078e00ff */
[----:B------:R-:W-:-:S02]  /*0610*/  @P6 ISETP.GT.U32.AND P5, PT, R8, 0x7f800000, PT ;  /* 0x7f8000000800680c */ /* 0x000fc40003fa4070 */
[----:B-1----:R-:W-:Y:S02]  /*0620*/  LOP3.LUT R20, R9, 0x7fffffff, RZ, 0xc0, !PT ;  /* 0x7fffffff09147812 */ /* 0x002fe400078ec0ff */
[----:B------:R-:W-:Y:S02]  /*0630*/  @P6 SEL R19, R19, 0x7c, P5 ;  /* 0x0000007c13136807 */ /* 0x000fe40002800000 */
[----:B------:R-:W-:Y:S01]  /*0640*/  ISETP.GT.U32.AND P4, PT, R20, 0x477fffff, PT ;  /* 0x477fffff1400780c */ /* 0x000fe20003f84070 */
[----:B0-----:R-:W-:-:S12]  /*0650*/  @P6 BRA `(.L_x_890) ;  /* 0x0000000000186947 */ /* 0x001fd80003800000 */
[----:B------:R-:W-:-:S13]  /*0660*/  ISETP.GT.U32.AND P5, PT, R8, 0x387fffff, PT ;  /* 0x387fffff0800780c */ /* 0x000fda0003fa4070 */
[----:B------:R-:W-:Y:S01]  /*0670*/  @P5 SHF.R.U32.HI R2, RZ, 0x15, R5 ;  /* 0x00000015ff025819 */ /* 0x000fe20000011605 */
[----:B------:R-:W-:-:S03]  /*0680*/  @!P5 FADD.FTZ R19, R8, 128 ;  /* 0x430000000813d421 */ /* 0x000fc60000010000 */
[----:B------:R-:W-:-:S04]  /*0690*/  @P5 LOP3.LUT R2, R2, 0x1, RZ, 0xc0, !PT ;  /* 0x0000000102025812 */ /* 0x000fc800078ec0ff */
[----:B------:R-:W-:-:S04]  /*06a0*/  @P5 IADD3 R2, PT, PT, R5, 0x80fffff, R2 ;  /* 0x080fffff05025810 */ /* 0x000fc80007ffe002 */
[----:B------:R-:W-:-:S07]  /*06b0*/  @P5 SHF.R.U32.HI R19, RZ, 0x15, R2 ;  /* 0x00000015ff135819 */ /* 0x000fce0000011602 */
.L_x_890:
[----:B------:R-:W-:Y:S05]  /*06c0*/  BSYNC.RECONVERGENT B0 ;  /* 0x0000000000007941 */ /* 0x000fea0003800200 */
.L_x_889:
        /* <DEDUP_REMOVED lines=10> */
.L_x_892:
[----:B------:R-:W-:Y:S01]  /*0770*/  IMAD.MOV.U32 R21, RZ, RZ, 0x7f ;  /* 0x0000007fff157424 */ /* 0x000fe200078e00ff */
[----:B------:R-:W-:-:S04]  /*0780*/  ISETP.GT.U32.AND P4, PT, R20, 0x7f800000, PT ;  /* 0x7f8000001400780c */ /* 0x000fc80003f84070 */
[----:B------:R-:W-:-:S09]  /*0790*/  SEL R21, R21, 0x7c, P4 ;  /* 0x0000007c15157807 */ /* 0x000fd20002000000 */
.L_x_893:
[----:B------:R-:W-:Y:S05]  /*07a0*/  BSYNC.RECONVERGENT B0 ;  /* 0x0000000000007941 */ /* 0x000fea0003800200 */
.L_x_891:
[----:B-----5:R-:W0:Y:S01]  /*07b0*/  I2F.S16 R3, R17 ;  /* 0x0000001100037306 */ /* 0x020e220000101400 */
        /* <DEDUP_REMOVED lines=13> */
.L_x_895:
[----:B------:R-:W-:Y:S01]  /*0890*/  IMAD.MOV.U32 R23, RZ, RZ, 0x7f ;  /* 0x0000007fff177424 */ /* 0x000fe200078e00ff */
[----:B------:R-:W-:-:S04]  /*08a0*/  ISETP.GT.U32.AND P4, PT, R4, 0x7f800000, PT ;  /* 0x7f8000000400780c */ /* 0x000fc80003f84070 */
[----:B------:R-:W-:-:S09]  /*08b0*/  SEL R23, R23, 0x7c, P4 ;  /* 0x0000007c17177807 */ /* 0x000fd20002000000 */
.L_x_896:
[----:B------:R-:W-:Y:S05]  /*08c0*/  BSYNC.RECONVERGENT B0 ;  /* 0x0000000000007941 */ /* 0x000fea0003800200 */
.L_x_894:
[----:B------:R-:W0:Y:S01]  /*08d0*/  I2F.S16 R7, R18 ;  /* 0x0000001200077306 */ /* 0x000e220000101400 */
        /* <DEDUP_REMOVED lines=13> */
.L_x_898:
[----:B------:R-:W-:Y:S01]  /*09b0*/  IMAD.MOV.U32 R5, RZ, RZ, 0x7f ;  /* 0x0000007fff057424 */ /* 0x000fe200078e00ff */
[----:B------:R-:W-:-:S04]  /*09c0*/  ISETP.GT.U32.AND P4, PT, R4, 0x7f800000, PT ;  /* 0x7f8000000400780c */ /* 0x000fc80003f84070 */
[----:B------:R-:W-:-:S09]  /*09d0*/  SEL R5, R5, 0x7c, P4 ;  /* 0x0000007c05057807 */ /* 0x000fd20002000000 */
.L_x_899:
[----:B------:R-:W-:Y:S05]  /*09e0*/  BSYNC.RECONVERGENT B0 ;  /* 0x0000000000007941 */ /* 0x000fea0003800200 */
.L_x_897:
        /* <DEDUP_REMOVED lines=22> */
.L_x_888:
        /* <DEDUP_REMOVED lines=8> */
.L_x_912:
[----:B------:R-:W-:-:S04]  /*0bd0*/  LEA R2, P0, R5, UR15, 0x3 ;  /* 0x0000000f05027c11 */ /* 0x000fc8000f8018ff */
[----:B------:R-:W-:-:S06]  /*0be0*/  LEA.HI.X R3, R5, UR6, R0, 0x3, P0 ;  /* 0x0000000605037c11 */ /* 0x000fcc00080f1c00 */
[----:B------:R-:W2:Y:S01]  /*0bf0*/  LDG.E.64 R2, desc[UR18][R2.64] ;  /* 0x0000001202027981 */ /* 0x000ea2000c1e1b00 */
[----:B------:R-:W-:Y:S01]  /*0c00*/  BSSY.RECONVERGENT B0, `(.L_x_901) ;  /* 0x0000012000007945 */ /* 0x000fe20003800200 */
[----:B--2---:R-:W1:Y:S08]  /*0c10*/  I2F.S16 R9, R2 ;  /* 0x0000000200097306 */ /* 0x004e700000101400 */
[----:B------:R-:W2:Y:S01]  /*0c20*/  I2F.S16 R11, R2.H1 ;  /* 0x10000002000b7306 */ /* 0x000ea20000101400 */
[----:B-1----:R-:W-:-:S02]  /*0c30*/  LOP3.LUT R6, R9, 0x7fffffff, RZ, 0xc0, !PT ;  /* 0x7fffffff09067812 */ /* 0x002fc400078ec0ff */
        /* <DEDUP_REMOVED lines=14> */
.L_x_902:
[----:B0-----:R-:W-:Y:S05]  /*0d20*/  BSYNC.RECONVERGENT B0 ;  /* 0x0000000000007941 */ /* 0x001fea0003800200 */
.L_x_901:
        /* <DEDUP_REMOVED lines=10> */
.L_x_904:
[----:B------:R-:W-:Y:S01]  /*0dd0*/  IMAD.MOV.U32 R4, RZ, RZ, 0x7f ;  /* 0x0000007fff047424 */ /* 0x000fe200078e00ff */
[----:B------:R-:W-:-:S04]  /*0de0*/  ISETP.GT.U32.AND P0, PT, R8, 0x7f800000, PT ;  /* 0x7f8000000800780c */ /* 0x000fc80003f04070 */
[----:B------:R-:W-:-:S09]  /*0df0*/  SEL R4, R4, 0x7c, P0 ;  /* 0x0000007c04047807 */ /* 0x000fd20000000000 */
.L_x_905:
[----:B------:R-:W-:Y:S05]  /*0e00*/  BSYNC.RECONVERGENT B0 ;  /* 0x0000000000007941 */ /* 0x000fea0003800200 */
.L_x_903:
        /* <DEDUP_REMOVED lines=14> */
.L_x_907:
[----:B------:R-:W-:Y:S01]  /*0ef0*/  IMAD.MOV.U32 R4, RZ, RZ, 0x7f ;  /* 0x0000007fff047424 */ /* 0x000fe200078e00ff */
[----:B------:R-:W-:-:S04]  /*0f00*/  ISETP.GT.U32.AND P0, PT, R6, 0x7f800000, PT ;  /* 0x7f8000000600780c */ /* 0x000fc80003f04070 */
[----:B------:R-:W-:-:S09]  /*0f10*/  SEL R4, R4, 0x7c, P0 ;  /* 0x0000007c04047807 */ /* 0x000fd20000000000 */
.L_x_908:
[----:B------:R-:W-:Y:S05]  /*0f20*/  BSYNC.RECONVERGENT B0 ;  /* 0x0000000000007941 */ /* 0x000fea0003800200 */
.L_x_906:
[----:B------:R-:W0:Y:S01]  /*0f30*/  I2F.S16 R8, R3.H1 ;  /* 0x1000000300087306 */ /* 0x000e220000101400 */
        /* <DEDUP_REMOVED lines=13> */
.L_x_910:
[----:B------:R-:W-:Y:S01]  /*1010*/  IMAD.MOV.U32 R3, RZ, RZ, 0x7f ;  /* 0x0000007fff037424 */ /* 0x000fe200078e00ff */
[----:B------:R-:W-:-:S04]  /*1020*/  ISETP.GT.U32.AND P0, PT, R10, 0x7f800000, PT ;  /* 0x7f8000000a00780c */ /* 0x000fc80003f04070 */
[----:B------:R-:W-:-:S09]  /*1030*/  SEL R3, R3, 0x7c, P0 ;  /* 0x0000007c03037807 */ /* 0x000fd20000000000 */
.L_x_911:
[----:B------:R-:W-:Y:S05]  /*1040*/  BSYNC.RECONVERGENT B0 ;  /* 0x0000000000007941 */ /* 0x000fea0003800200 */
.L_x_909:
        /* <DEDUP_REMOVED lines=18> */
.L_x_913:
        /* <DEDUP_REMOVED lines=9> */
.L_x_7470:


//--------------------- .text._ZN2at6native55_GLOBAL__N__de093ff9_22_ForeachBinaryOpList_cu_a911ec4325multi_tensor_apply_kernelINS1_18TensorListMetadataILi2EEENS1_11CopyFunctorIN3c1011Float8_e5m2ElLi2ELi1ELi1EEEJNS0_4CopyIS7_lEEEEEvT_T0_DpT1_ --------------------------
	.section	.text._ZN2at6native55_GLOBAL__N__de093ff9_22_ForeachBinaryOpList_cu_a911ec4325multi_tensor_apply_kernelINS1_18TensorListMetadataILi2EEENS1_11CopyFunctorIN3c1011Float8_e5m2ElLi2ELi1ELi1EEEJNS0_4CopyIS7_lEEEEEvT_T0_DpT1_,"ax",@progbits
	.align	128
.text._ZN2at6native55_GLOBAL__N__de093ff9_22_ForeachBinaryOpList_cu_a911ec4325multi_tensor_apply_kernelINS1_18TensorListMetadataILi2EEENS1_11CopyFunctorIN3c1011Float8_e5m2ElLi2ELi1ELi1EEEJNS0_4CopyIS7_lEEEEEvT_T0_DpT1_:
        .type           _ZN2at6native55_GLOBAL__N__de093ff9_22_ForeachBinaryOpList_cu_a911ec4325multi_tensor_apply_kernelINS1_18TensorListMetadataILi2EEENS1_11CopyFunctorIN3c1011Float8_e5m2ElLi2ELi1ELi1EEEJNS0_4CopyIS7_lEEEEEvT_T0_DpT1_,@function
        .size           _ZN2at6native55_GLOBAL__N__de093ff9_22_ForeachBinaryOpList_cu_a911ec4325multi_tensor_apply_kernelINS1_18TensorListMetadataILi2EEENS1_11CopyFunctorIN3c1011Float8_e5m2ElLi2ELi1ELi1EEEJNS0_4CopyIS7_lEEEEEvT_T0_DpT1_,(.L_x_7471 - _ZN2at6native55_GLOBAL__N__de093ff9_22_ForeachBinaryOpList_cu_a911ec4325multi_tensor_apply_kernelINS1_18TensorListMetadataILi2EEENS1_11CopyFunctorIN3c1011Float8_e5m2ElLi2ELi1ELi1EEEJNS0_4CopyIS7_lEEEEEvT_T0_DpT1_)
        .other          _ZN2at6native55_GLOBAL__N__de093ff9_22_ForeachBinaryOpList_cu_a911ec4325multi_tensor_apply_kernelINS1_18TensorListMetadataILi2EEENS1_11CopyFunctorIN3c1011Float8_e5m2ElLi2ELi1ELi1EEEJNS0_4CopyIS7_lEEEEEvT_T0_DpT1_,@"STO_CUDA_ENTRY STV_DEFAULT"
_ZN2at6native55_GLOBAL__N__de093ff9_22_ForeachBinaryOpList_cu_a911ec4325multi_tensor_apply_kernelINS1_18TensorListMetadataILi2EEENS1_11CopyFunctorIN3c1011Float8_e5m2ElLi2ELi1ELi1EEEJNS0_4CopyIS7_lEEEEEvT_T0_DpT1_:
        /* <DEDUP_REMOVED lines=57> */
.L_x_926:
[C---:B------:R-:W-:Y:S01]  /*0390*/  ISETP.GE.U32.AND P0, PT, R0.reuse, UR25, PT ;  /* 0x0000001900007c0c */ /* 0x040fe2000bf06070 */
[----:B0-----:R-:W-:Y:S01]  /*03a0*/  IMAD.U32 R11, RZ, RZ, UR20 ;  /* 0x00000014ff0b7e24 */ /* 0x001fe2000f8e00ff */
[----:B------:R-:W-:Y:S01]  /*03b0*/  IADD3 R10, P2, PT, R0, UR20, RZ ;  /* 0x00000014000a7c10 */ /* 0x000fe2000ff5e0ff */
[----:B------:R-:W-:Y:S01]  /*03c0*/  IMAD.U32 R13, RZ, RZ, UR20 ;  /* 0x00000014ff0d7e24 */ /* 0x000fe2000f8e00ff */
[----:B------:R-:W-:Y:S02]  /*03d0*/  ISETP.GE.U32.AND.EX P0, PT, R21, UR26, PT, P0 ;  /* 0x0000001a15007c0c */ /* 0x000fe4000bf06100 */
[----:B------:R-:W-:Y:S01]  /*03e0*/  LEA R12, P3, R11, R0, 0x1 ;  /* 0x000000000b0c7211 */ /* 0x000fe200078608ff */
[--C-:B------:R-:W-:Y:S01]  /*03f0*/  IMAD.MOV.U32 R11, RZ, RZ, R21.reuse ;  /* 0x000000ffff0b7224 */ /* 0x100fe200078e0015 */
[----:B------:R-:W-:Y:S01]  /*0400*/  ISETP.GE.U32.AND P1, PT, R10, UR25, PT ;  /* 0x000000190a007c0c */ /* 0x000fe2000bf26070 */
[----:B------:R-:W-:Y:S02]  /*0410*/  IMAD.MOV.U32 R10, RZ, RZ, R0 ;  /* 0x000000ffff0a7224 */ /* 0x000fe400078e0000 */
[----:B------:R-:W-:Y:S01]  /*0420*/  IMAD.X R14, RZ, RZ, R21, P2 ;  /* 0x000000ffff0e7224 */ /* 0x000fe200010e0615 */
[----:B------:R-:W-:Y:S01]  /*0430*/  ISETP.GE.U32.AND P2, PT, R12, UR25, PT ;  /* 0x000000190c007c0c */ /* 0x000fe2000bf46070 */
[----:B------:R-:W-:-:S02]  /*0440*/  IMAD.U32 R12, RZ, RZ, UR20 ;  /* 0x00000014ff0c7e24 */ /* 0x000fc4000f8e00ff */
[----:B------:R-:W-:Y:S01]  /*0450*/  IMAD.WIDE.U32 R10, R13, 0x3, R10 ;  /* 0x000000030d0a7825 */ /* 0x000fe200078e000a */
[----:B------:R-:W-:Y:S01]  /*0460*/  UMOV UR6, URZ ;  /* 0x000000ff00067c82 */ /* 0x000fe20008000000 */
[----:B------:R-:W-:Y:S01]  /*0470*/  ISETP.GE.U32.AND.EX P1, PT, R14, UR26, PT, P1 ;  /* 0x0000001a0e007c0c */ /* 0x000fe2000bf26110 */
[----:B------:R-:W2:Y:S01]  /*0480*/  @!P0 LDG.E.64 R8, desc[UR18][R18.64] ;  /* 0x0000001212088981 */ /* 0x000ea2000c1e1b00 */
[----:B------:R-:W-:Y:S02]  /*0490*/  LEA.HI.X R12, R12, R21, RZ, 0x1, P3 ;  /* 0x000000150c0c7211 */ /* 0x000fe400018f0cff */
[----:B------:R-:W-:Y:S01]  /*04a0*/  ISETP.GE.U32.AND P3, PT, R10, UR25, PT ;  /* 0x000000190a007c0c */ /* 0x000fe2000bf66070 */
[----:B------:R-:W-:Y:S01]  /*04b0*/  VIADD R10, R11, UR6 ;  /* 0x000000060b0a7c36 */ /* 0x000fe20008000000 */
[----:B------:R-:W-:-:S04]  /*04c0*/  ISETP.GE.U32.AND.EX P2, PT, R12, UR26, PT, P2 ;  /* 0x0000001a0c007c0c */ /* 0x000fc8000bf46120 */
[----:B------:R-:W-:Y:S01]  /*04d0*/  ISETP.GE.U32.AND.EX P3, PT, R10, UR26, PT, P3 ;  /* 0x0000001a0a007c0c */ /* 0x000fe2000bf66130 */
[----:B------:R-:W-:Y:S02]  /*04e0*/  IMAD.U32 R11, RZ, RZ, UR20 ;  /* 0x00000014ff0b7e24 */ /* 0x000fe4000f8e00ff */
[----:B------:R-:W-:Y:S02]  /*04f0*/  @!P1 IMAD.MOV.U32 R22, RZ, RZ, R20 ;  /* 0x000000ffff169224 */ /* 0x000fe400078e0014 */
[----:B------:R-:W-:-:S03]  /*0500*/  IMAD.U32 R14, RZ, RZ, UR20 ;  /* 0x00000014ff0e7e24 */ /* 0x000fc6000f8e00ff */
[----:B------:R-:W3:Y:S01]  /*0510*/  @!P1 LDG.E.64 R6, desc[UR18][R22.64] ;  /* 0x0000001216069981 */ /* 0x000ee2000c1e1b00 */
[----:B------:R-:W-:-:S04]  /*0520*/  @!P2 LEA R12, P4, R13, R18, 0x4 ;  /* 0x000000120d0ca211 */ /* 0x000fc800078820ff */
[----:B------:R-:W-:Y:S01]  /*0530*/  @!P3 IMAD.WIDE.U32 R10, R11, 0x18, R18 ;  /* 0x000000180b0ab825 */ /* 0x000fe200078e0012 */
[----:B------:R-:W-:-:S03]  /*0540*/  @!P2 LEA.HI.X R13, R14, R19, RZ, 0x4, P4 ;  /* 0x000000130e0da211 */ /* 0x000fc600020f24ff */
[----:B------:R-:W-:Y:S02]  /*0550*/  @!P3 VIADD R15, R11, UR6 ;  /* 0x000000060b0fbc36 */ /* 0x000fe40008000000 */
[----:B------:R-:W-:Y:S01]  /*0560*/  @!P3 IMAD.MOV.U32 R14, RZ, RZ, R10 ;  /* 0x000000ffff0eb224 */ /* 0x000fe200078e000a */
[----:B------:R-:W-:Y:S01]  /*0570*/  BSSY.RECONVERGENT B0, `(.L_x_915) ;  /* 0x0000016000007945 */ /* 0x000fe20003800200 */
[----:B------:R0:W5:Y:S04]  /*0580*/  @!P2 LDG.E.64 R4, desc[UR18][R12.64] ;  /* 0x000000120c04a981 */ /* 0x000168000c1e1b00 */
[----:B------:R1:W5:Y:S01]  /*0590*/  @!P3 LDG.E.64 R2, desc[UR18][R14.64] ;  /* 0x000000120e02b981 */ /* 0x000362000c1e1b00 */
[----:B--2---:R-:W2:Y:S02]  /*05a0*/  I2F.S64 R16, R8 ;  /* 0x0000000800107312 */ /* 0x004ea40000301400 */
[----:B--2---:R-:W-:-:S02]  /*05b0*/  LOP3.LUT R17, R16, 0x7fffffff, RZ, 0xc0, !PT ;  /* 0x7fffffff10117812 */ /* 0x004fc400078ec0ff */
[----:B0-----:R-:W-:Y:S02]  /*05c0*/  SHF.R.U32.HI R12, RZ, 0x18, R16 ;  /* 0x00000018ff0c7819 */ /* 0x001fe40000011610 */
[----:B------:R-:W-:-:S13]  /*05d0*/  ISETP.GE.U32.AND P6, PT, R17, 0x47800000, PT ;  /* 0x478000001100780c */ /* 0x000fda0003fc6070 */
[----:B------:R-:W-:Y:S01]  /*05e0*/  @P6 IMAD.MOV.U32 R25, RZ, RZ, 0x7f ;  /* 0x0000007fff196424 */ /* 0x000fe200078e00ff */
[----:B------:R-:W-:-:S04]  /*05f0*/  @P6 ISETP.GT.U32.AND P5, PT, R17, 0x7f800000, PT ;  /* 0x7f8000001100680c */ /* 0x000fc80003fa4070 */
[----:B------:R-:W-:-:S15]  /*0600*/  @P6 SEL R25, R25, 0x7c, P5 ;  /* 0x0000007c19196807 */ /* 0x000fde0002800000 */
[----:B------:R-:W-:-:S15]  /*0610*/  NOP ;  /* 0x0000000000007918 */ /* 0x000fde0000000000 */
[----:B------:R-:W-:-:S10]  /*0620*/  NOP ;  /* 0x0000000000007918 */ /* 0x000fd40000000000 */
[----:B---3--:R-:W0:Y:S02]  /*0630*/  I2F.S64 R10, R6 ;  /* 0x00000006000a7312 */ /* 0x008e240000301400 */
[----:B0-----:R-:W-:-:S04]  /*0640*/  LOP3.LUT R22, R10, 0x7fffffff, RZ, 0xc0, !PT ;  /* 0x7fffffff0a167812 */ /* 0x001fc800078ec0ff */
[----:B------:R-:W-:Y:S01]  /*0650*/  ISETP.GT.U32.AND P4, PT, R22, 0x477fffff, PT ;  /* 0x477fffff1600780c */ /* 0x000fe20003f84070 */
[----:B-1----:R-:W-:-:S12]  /*0660*/  @P6 BRA `(.L_x_916) ;  /* 0x0000000000186947 */ /* 0x002fd80003800000 */
[----:B------:R-:W-:-:S13]  /*0670*/  ISETP.GT.U32.AND P5, PT, R17, 0x387fffff, PT ;  /* 0x387fffff1100780c */ /* 0x000fda0003fa4070 */
[----:B------:R-:W-:Y:S01]  /*0680*/  @P5 SHF.R.U32.HI R11, RZ, 0x15, R16 ;  /* 0x00000015ff0b5819 */ /* 0x000fe20000011610 */
[----:B------:R-:W-:-:S03]  /*0690*/  @!P5 FADD.FTZ R25, R17, 128 ;  /* 0x430000001119d421 */ /* 0x000fc60000010000 */
[----:B------:R-:W-:-:S04]  /*06a0*/  @P5 LOP3.LUT R11, R11, 0x1, RZ, 0xc0, !PT ;  /* 0x000000010b0b5812 */ /* 0x000fc800078ec0ff */
[----:B------:R-:W-:-:S04]  /*06b0*/  @P5 IADD3 R11, PT, PT, R16, 0x80fffff, R11 ;  /* 0x080fffff100b5810 */ /* 0x000fc80007ffe00b */
[----:B------:R-:W-:-:S07]  /*06c0*/  @P5 SHF.R.U32.HI R25, RZ, 0x15, R11 ;  /* 0x00000015ff195819 */ /* 0x000fce000001160b */
.L_x_916:
[----:B------:R-:W-:Y:S05]  /*06d0*/  BSYNC.RECONVERGENT B0 ;  /* 0x0000000000007941 */ /* 0x000fea0003800200 */
.L_x_915:
        /* <DEDUP_REMOVED lines=10> */
.L_x_918:
[----:B------:R-:W-:Y:S01]  /*0780*/  IMAD.MOV.U32 R27, RZ, RZ, 0x7f ;  /* 0x0000007fff1b7424 */ /* 0x000fe200078e00ff */
[----:B------:R-:W-:-:S04]  /*0790*/  ISETP.GT.U32.AND P4, PT, R22, 0x7f800000, PT ;  /* 0x7f8000001600780c */ /* 0x000fc80003f84070 */
[----:B------:R-:W-:-:S09]  /*07a0*/  SEL R27, R27, 0x7c, P4 ;  /* 0x0000007c1b1b7807 */ /* 0x000fd20002000000 */
.L_x_919:
[----:B------:R-:W-:Y:S05]  /*07b0*/  BSYNC.RECONVERGENT B0 ;  /* 0x0000000000007941 */ /* 0x000fea0003800200 */
.L_x_917:
[----:B-----5:R-:W0:Y:S01]  /*07c0*/  I2F.S64 R11, R4 ;  /* 0x00000004000b7312 */ /* 0x020e220000301400 */
[----:B------:R-:W-:Y:S01]  /*07d0*/  SHF.R.U32.HI R10, RZ, 0x18, R10 ;  /* 0x00000018ff0a7819 */ /* 0x000fe2000001160a */
[----:B------:R-:W-:Y:S01]  /*07e0*/  BSSY.RECONVERGENT B0, `(.L_x_920) ;  /* 0x000000f000007945 */ /* 0x000fe20003800200 */
[----:B0-----:R-:W-:Y:S02]  /*07f0*/  LOP3.LUT R12, R11, 0x7fffffff, RZ, 0xc0, !PT ;  /* 0x7fffffff0b0c7812 */ /* 0x001fe400078ec0ff */
        /* <DEDUP_REMOVED lines=10> */
.L_x_921:
[----:B------:R-:W-:Y:S01]  /*08a0*/  IMAD.MOV.U32 R29, RZ, RZ, 0x7f ;  /* 0x0000007fff1d7424 */ /* 0x000fe200078e00ff */
[----:B------:R-:W-:-:S04]  /*08b0*/  ISETP.GT.U32.AND P4, PT, R12, 0x7f800000, PT ;  /* 0x7f8000000c00780c */ /* 0x000fc80003f84070 */
[----:B------:R-:W-:-:S09]  /*08c0*/  SEL R29, R29, 0x7c, P4 ;  /* 0x0000007c1d1d7807 */ /* 0x000fd20002000000 */
.L_x_922:
[----:B------:R-:W-:Y:S05]  /*08d0*/  BSYNC.RECONVERGENT B0 ;  /* 0x0000000000007941 */ /* 0x000fea0003800200 */
.L_x_920:
[----:B------:R-:W0:Y:S01]  /*08e0*/  I2F.S64 R15, R2 ;  /* 0x00000002000f7312 */ /* 0x000e220000301400 */
        /* <DEDUP_REMOVED lines=13> */
.L_x_924:
[----:B------:R-:W-:Y:S01]  /*09c0*/  IMAD.MOV.U32 R22, RZ, RZ, 0x7f ;  /* 0x0000007fff167424 */ /* 0x000fe200078e00ff */
[----:B------:R-:W-:-:S04]  /*09d0*/  ISETP.GT.U32.AND P4, PT, R12, 0x7f800000, PT ;  /* 0x7f8000000c00780c */ /* 0x000fc80003f84070 */
[----:B------:R-:W-:-:S09]  /*09e0*/  SEL R22, R22, 0x7c, P4 ;  /* 0x0000007c16167807 */ /* 0x000fd20002000000 */
.L_x_925:
[----:B------:R-:W-:Y:S05]  /*09f0*/  BSYNC.RECONVERGENT B0 ;  /* 0x0000000000007941 */ /* 0x000fea0003800200 */
.L_x_923:
        /* <DEDUP_REMOVED lines=26> */
.L_x_914:
        /* <DEDUP_REMOVED lines=8> */
.L_x_938:
[----:B------:R-:W-:-:S04]  /*0c20*/  LEA R4, P0, R0, UR15, 0x5 ;  /* 0x0000000f00047c11 */ /* 0x000fc8000f8028ff */
[----:B------:R-:W-:-:S06]  /*0c30*/  LEA.HI.X R5, R0, UR6, R3, 0x5, P0 ;  /* 0x0000000600057c11 */ /* 0x000fcc00080f2c03 */
[----:B------:R-:W2:Y:S01]  /*0c40*/  LDG.E.ENL2.256 R4, R8, desc[UR18][R4.64] ;  /* 0xfe0000120408797e */ /* 0x000ea20008121904 */
[----:B------:R-:W-:Y:S01]  /*0c50*/  BSSY.RECONVERGENT B0, `(.L_x_927) ;  /* 0x0000014000007945 */ /* 0x000fe20003800200 */
[----:B--2---:R-:W1:Y:S02]  /*0c60*/  I2F.S64 R9, R8 ;  /* 0x0000000800097312 */ /* 0x004e640000301400 */
[----:B-1----:R-:W-:Y:S02]  /*0c70*/  LOP3.LUT R12, R9, 0x7fffffff, RZ, 0xc0, !PT ;  /* 0x7fffffff090c7812 */ /* 0x002fe400078ec0ff */
[----:B------:R-:W-:Y:S02]  /*0c80*/  SHF.R.U32.HI R13, RZ, 0x18, R9 ;  /* 0x00000018ff0d7819 */ /* 0x000fe40000011609 */
[----:B------:R-:W-:-:S13]  /*0c90*/  ISETP.GE.U32.AND P1, PT, R12, 0x47800000, PT ;  /* 0x478000000c00780c */ /* 0x000fda0003f26070 */
[----:B------:R-:W-:Y:S01]  /*0ca0*/  @P1 IMAD.MOV.U32 R2, RZ, RZ, 0x7f ;  /* 0x0000007fff021424 */ /* 0x000fe200078e00ff */
[----:B------:R-:W-:-:S04]  /*0cb0*/  @P1 ISETP.GT.U32.AND P0, PT, R12, 0x7f800000, PT ;  /* 0x7f8000000c00180c */ /* 0x000fc80003f04070 */
[----:B------:R-:W-:-:S15]  /*0cc0*/  @P1 SEL R2, R2, 0x7c, P0 ;  /* 0x0000007c02021807 */ /* 0x000fde0000000000 */
[----:B------:R-:W-:-:S15]  /*0cd0*/  NOP ;  /* 0x0000000000007918 */ /* 0x000fde0000000000 */
[----:B------:R-:W-:-:S10]  /*0ce0*/  NOP ;  /* 0x0000000000007918 */ /* 0x000fd40000000000 */
[----:B------:R-:W1:Y:S02]  /*0cf0*/  I2F.S64 R11, R10 ;  /* 0x0000000a000b7312 */ /* 0x000e640000301400 */
[----:B-1----:R-:W-:-:S04]  /*0d00*/  LOP3.LUT R14, R11, 0x7fffffff, RZ, 0xc0, !PT ;  /* 0x7fffffff0b0e7812 */ /* 0x002fc800078ec0ff */
        /* <DEDUP_REMOVED lines=8> */
.L_x_928:
[----:B0-----:R-:W-:Y:S05]  /*0d90*/  BSYNC.RECONVERGENT B0 ;  /* 0x0000000000007941 */ /* 0x001fea0003800200 */
.L_x_927:
        /* <DEDUP_REMOVED lines=10> */
.L_x_930:
[----:B------:R-:W-:Y:S01]  /*0e40*/  IMAD.MOV.U32 R8, RZ, RZ, 0x7f ;  /* 0x0000007fff087424 */ /* 0x000fe200078e00ff */
[----:B------:R-:W-:-:S04]  /*0e50*/  ISETP.GT.U32.AND P0, PT, R14, 0x7f800000, PT ;  /* 0x7f8000000e00780c */ /* 0x000fc80003f04070 */
[----:B------:R-:W-:-:S09]  /*0e60*/  SEL R8, R8, 0x7c, P0 ;  /* 0x0000007c08087807 */ /* 0x000fd20000000000 */
.L_x_931:
[----:B------:R-:W-:Y:S05]  /*0e70*/  BSYNC.RECONVERGENT B0 ;  /* 0x0000000000007941 */ /* 0x000fea0003800200 */
.L_x_929:
        /* <DEDUP_REMOVED lines=14> */
.L_x_933:
[----:B------:R-:W-:Y:S01]  /*0f60*/  IMAD.MOV.U32 R4, RZ, RZ, 0x7f ;  /* 0x0000007fff047424 */ /* 0x000fe200078e00ff */
[----:B------:R-:W-:-:S04]  /*0f70*/  ISETP.GT.U32.AND P0, PT, R10, 0x7f800000, PT ;  /* 0x7f8000000a00780c */ /* 0x000fc80003f04070 */
[----:B------:R-:W-:-:S09]  /*0f80*/  SEL R4, R4, 0x7c, P0 ;  /* 0x0000007c04047807 */ /* 0x000fd20000000000 */
.L_x_934:
[----:B------:R-:W-:Y:S05]  /*0f90*/  BSYNC.RECONVERGENT B0 ;  /* 0x0000000000007941 */ /* 0x000fea0003800200 */
.L_x_932:
        /* <DEDUP_REMOVED lines=14> */
.L_x_936:
[----:B------:R-:W-:Y:S01]  /*1080*/  IMAD.MOV.U32 R4, RZ, RZ, 0x7f ;  /* 0x0000007fff047424 */ /* 0x000fe200078e00ff */
[----:B------:R-:W-:-:S04]  /*1090*/  ISETP.GT.U32.AND P0, PT, R10, 0x7f800000, PT ;  /* 0x7f8000000a00780c */ /* 0x000fc80003f04070 */
[----:B------:R-:W-:-:S09]  /*10a0*/  SEL R4, R4, 0x7c, P0 ;  /* 0x0000007c04047807 */ /* 0x000fd20000000000 */
.L_x_937:
[----:B------:R-:W-:Y:S05]  /*10b0*/  BSYNC.RECONVERGENT B0 ;  /* 0x0000000000007941 */ /* 0x000fea0003800200 */
.L_x_935:
[----:B------:R-:W-:Y:S02]  /*10c0*/  SHF.R.U32.HI R5, RZ, 0x18, R7 ;  /* 0x00000018ff057819 */ /* 0x000fe40000011607 */
[----:B------:R-:W-:Y:S02]  /*10d0*/  PRMT R2, R2, 0x3340, R9 ;  /* 0x0000334002027816 */ /* 0x000fe40000000009 */
[----:B------:R-:W-:Y:S02]  /*10e0*/  LOP3.LUT R5, R4, 0x80, R5, 0xf8, !PT ;  /* 0x0000008004057812 */ /* 0x000fe400078ef805 */
[----:B------:R-:W-:Y:S02]  /*10f0*/  LEA R4, P0, R0, UR28, 0x2 ;  /* 0x0000001c00047c11 */ /* 0x000fe4000f8010ff */
[----:B------:R-:W-:Y:S02]  /*1100*/  PRMT R7, R8, 0x3340, R5 ;  /* 0x0000334008077816 */ /* 0x000fe40000000005 */
[----:B------:R-:W-:-:S02]  /*1110*/  LEA.HI.X R5, R0, UR29, R3, 0x2, P0 ;  /* 0x0000001d00057c11 */ /* 0x000fc400080f1403 */
        /* <DEDUP_REMOVED lines=12> */
.L_x_939:
        /* <DEDUP_REMOVED lines=10> */
.L_x_7471:


//--------------------- .text._ZN2at6native55_GLOBAL__N__de093ff9_22_ForeachBinaryOpList_cu_a911ec4325multi_tensor_apply_kernelINS1_18TensorListMetadataILi2EEENS1_11CopyFunctorIN3c1011Float8_e5m2EaLi2ELi1ELi1EEEJNS0_4CopyIS7_aEEEEEvT_T0_DpT1_ --------------------------
	.section	.text._ZN2at6native55_GLOBAL__N__de093ff9_22_ForeachBinaryOpList_cu_a911ec4325multi_tensor_apply_kernelINS1_18TensorListMetadataILi2EEENS1_11CopyFunctorIN3c1011Float8_e5m2EaLi2ELi1ELi1EEEJNS0_4CopyIS7_aEEEEEvT_T0_DpT1_,"ax",@progbits
	.align	128
.text._ZN2at6native55_GLOBAL__N__de093ff9_22_ForeachBinaryOpList_cu_a911ec4325multi_tensor_apply_kernelINS1_18TensorListMetadataILi2EEENS1_11CopyFunctorIN3c1011Float8_e5m2EaLi2ELi1ELi1EEEJNS0_4CopyIS7_aEEEEEvT_T0_DpT1_:
        .type           _ZN2at6native55_GLOBAL__N__de093ff9_22_ForeachBinaryOpList_cu_a911ec4325multi_tensor_apply_kernelINS1_18TensorListMetadataILi2EEENS1_11CopyFunctorIN3c1011Float8_e5m2EaLi2ELi1ELi1EEEJNS0_4CopyIS7_aEEEEEvT_T0_DpT1_,@function
        .size           _ZN2at6native55_GLOBAL__N__de093ff9_22_ForeachBinaryOpList_cu_a911ec4325multi_tensor_apply_kernelINS1_18TensorListMetadataILi2EEENS1_11CopyFunctorIN3c1011Float8_e5m2EaLi2ELi1ELi1EEEJNS0_4CopyIS7_aEEEEEvT_T0_DpT1_,(.L_x_7472 - _ZN2at6native55_GLOBAL__N__de093ff9_22_ForeachBinaryOpList_cu_a911ec4325multi_tensor_apply_kernelINS1_18TensorListMetadataILi2EEENS1_11CopyFunctorIN3c1011Float8_e5m2EaLi2ELi1ELi1EEEJNS0_4CopyIS7_aEEEEEvT_T0_DpT1_)
        .other          _ZN2at6native55_GLOBAL__N__de093ff9_22_ForeachBinaryOpList_cu_a911ec4325multi_tensor_apply_kernelINS1_18TensorListMetadataILi2EEENS1_11CopyFunctorIN3c1011Float8_e5m2EaLi2ELi1ELi1EEEJNS0_4CopyIS7_aEEEEEvT_T0_DpT1_,@"STO_CUDA_ENTRY STV_DEFAULT"
_ZN2at6native55_GLOBAL__N__de093ff9_22_ForeachBinaryOpList_cu_a911ec4325multi_tensor_apply_kernelINS1_18TensorListMetadataILi2EEENS1_11CopyFunctorIN3c1011Float8_e5m2EaLi2ELi1ELi1EEEJNS0_4CopyIS7_aEEEEEvT_T0_DpT1_:
        /* <DEDUP_REMOVED lines=50> */
.L_x_952:
        /* <DEDUP_REMOVED lines=50> */
.L_x_942:
[----:B------:R-:W-:Y:S05]  /*0640*/  BSYNC.RECONVERGENT B0 ;  /* 0x0000000000007941 */ /* 0x000fea0003800200 */
.L_x_941:
        /* <DEDUP_REMOVED lines=10> */
.L_x_944:
[----:B------:R-:W-:Y:S01]  /*06f0*/  IMAD.MOV.U32 R17, RZ, RZ, 0x7f ;  /* 0x0000007fff117424 */ /* 0x000fe200078e00ff */
[----:B------:R-:W-:-:S04]  /*0700*/  ISETP.GT.U32.AND P4, PT, R16, 0x7f800000, PT ;  /* 0x7f8000001000780c */ /* 0x000fc80003f84070 */
[----:B------:R-:W-:-:S09]  /*0710*/  SEL R17, R17, 0x7c, P4 ;  /* 0x0000007c11117807 */ /* 0x000fd20002000000 */
.L_x_945:
[----:B------:R-:W-:Y:S05]  /*0720*/  BSYNC.RECONVERGENT B0 ;  /* 0x0000000000007941 */ /* 0x000fea0003800200 */
.L_x_943:
        /* <DEDUP_REMOVED lines=14> */
.L_x_947:
[----:B------:R-:W-:Y:S01]  /*0810*/  IMAD.MOV.U32 R8, RZ, RZ, 0x7f ;  /* 0x0000007fff087424 */ /* 0x000fe200078e00ff */
[----:B------:R-:W-:-:S04]  /*0820*/  ISETP.GT.U32.AND P4, PT, R10, 0x7f800000, PT ;  /* 0x7f8000000a00780c */ /* 0x000fc80003f84070 */
[----:B------:R-:W-:-:S09]  /*0830*/  SEL R8, R8, 0x7c, P4 ;  /* 0x0000007c08087807 */ /* 0x000fd20002000000 */
.L_x_948:
[----:B------:R-:W-:Y:S05]  /*0840*/  BSYNC.RECONVERGENT B0 ;  /* 0x0000000000007941 */ /* 0x000fea0003800200 */
.L_x_946:
        /* <DEDUP_REMOVED lines=14> */
.L_x_950:
[----:B------:R-:W-:Y:S01]  /*0930*/  IMAD.MOV.U32 R11, RZ, RZ, 0x7f ;  /* 0x0000007fff0b7424 */ /* 0x000fe200078e00ff */
[----:B------:R-:W-:-:S04]  /*0940*/  ISETP.GT.U32.AND P4, PT, R10, 0x7f800000, PT ;  /* 0x7f8000000a00780c */ /* 0x000fc80003f84070 */
[----:B------:R-:W-:-:S09]  /*0950*/  SEL R11, R11, 0x7c, P4 ;  /* 0x0000007c0b0b7807 */ /* 0x000fd20002000000 */
.L_x_951:
[----:B------:R-:W-:Y:S05]  /*0960*/  BSYNC.RECONVERGENT B0 ;  /* 0x0000000000007941 */ /* 0x000fea0003800200 */
.L_x_949:
        /* <DEDUP_REMOVED lines=22> */
.L_x_940:
[----:B------:R-:W0:Y:S02]  /*0ad0*/  S2R R3, SR_TID.X ;  /* 0x0000000000037919 */ /* 0x000e240000002100 */
[----:B0-----:R-:W-:-:S03]  /*0ae0*/  IMAD.WIDE.U32 R4, R3, 0x4, RZ ;  /* 0x0000000403047825 */ /* 0x001fc600078e00ff */
[----:B------:R-:W-:-:S04]  /*0af0*/  ISETP.GE.U32.AND P0, PT, R4, UR29, PT ;  /* 0x0000001d04007c0c */ /* 0x000fc8000bf06070 */
[----:B------:R-:W-:-:S13]  /*0b00*/  ISETP.GE.AND.EX P0, PT, R5, UR15, PT, P0 ;  /* 0x0000000f05007c0c */ /* 0x000fda000bf06300 */
[----:B------:R-:W-:Y:S05]  /*0b10*/  @P0 EXIT ;  /* 0x000000000000094d */ /* 0x000fea0003800000 */
[----:B------:R-:W-:Y:S01]  /*0b20*/  IMAD.MOV.U32 R0, RZ, RZ, RZ ;  /* 0x000000ffff007224 */ /* 0x000fe200078e00ff */
[----:B------:R-:W0:Y:S06]  /*0b30*/  LDCU UR4, c[0x0][0x360] ;  /* 0x00006c00ff0477ac */ /* 0x000e2c0008000800 */
.L_x_964:
        /* <DEDUP_REMOVED lines=24> */
.L_x_954:
[----:B0-----:R-:W-:Y:S05]  /*0cc0*/  BSYNC.RECONVERGENT B0 ;  /* 0x0000000000007941 */ /* 0x001fea0003800200 */
.L_x_953:
        /* <DEDUP_REMOVED lines=12> */
.L_x_956:
[----:B------:R-:W-:Y:S01]  /*0d90*/  IMAD.MOV.U32 R5, RZ, RZ, 0x7f ;  /* 0x0000007fff057424 */ /* 0x000fe200078e00ff */
[----:B------:R-:W-:-:S04]  /*0da0*/  ISETP.GT.U32.AND P0, PT, R11, 0x7f800000, PT ;  /* 0x7f8000000b00780c */ /* 0x000fc80003f04070 */
[----:B------:R-:W-:-:S09]  /*0db0*/  SEL R5, R5, 0x7c, P0 ;  /* 0x0000007c05057807 */ /* 0x000fd20000000000 */
.L_x_957:
[----:B------:R-:W-:Y:S05]  /*0dc0*/  BSYNC.RECONVERGENT B0 ;  /* 0x0000000000007941 */ /* 0x000fea0003800200 */
.L_x_955:
        /* <DEDUP_REMOVED lines=14> */
.L_x_959:
[----:B------:R-:W-:Y:S01]  /*0eb0*/  IMAD.MOV.U32 R5, RZ, RZ, 0x7f ;  /* 0x0000007fff057424 */ /* 0x000fe200078e00ff */
[----:B------:R-:W-:-:S04]  /*0ec0*/  ISETP.GT.U32.AND P0, PT, R13, 0x7f800000, PT ;  /* 0x7f8000000d00780c */ /* 0x000fc80003f04070 */
[----:B------:R-:W-:-:S09]  /*0ed0*/  SEL R5, R5, 0x7c, P0 ;  /* 0x0000007c05057807 */ /* 0x000fd20000000000 */
.L_x_960:
[----:B------:R-:W-:Y:S05]  /*0ee0*/  BSYNC.RECONVERGENT B0 ;  /* 0x0000000000007941 */ /* 0x000fea0003800200 */
.L_x_958:
        /* <DEDUP_REMOVED lines=14> */
.L_x_962:
[----:B------:R-:W-:Y:S01]  /*0fd0*/  IMAD.MOV.U32 R5, RZ, RZ, 0x7f ;  /* 0x0000007fff057424 */ /* 0x000fe200078e00ff */
[----:B------:R-:W-:-:S04]  /*0fe0*/  ISETP.GT.U32.AND P0, PT, R7, 0x7f800000, PT ;  /* 0x7f8000000700780c */ /* 0x000fc80003f04070 */
[----:B------:R-:W-:-:S09]  /*0ff0*/  SEL R5, R5, 0x7c, P0 ;  /* 0x0000007c05057807 */ /* 0x000fd20000000000 */
.L_x_963:
[----:B------:R-:W-:Y:S05]  /*1000*/  BSYNC.RECONVERGENT B0 ;  /* 0x0000000000007941 */ /* 0x000fea0003800200 */
.L_x_961:
        /* <DEDUP_REMOVED lines=18> */
.L_x_965:
        /* <DEDUP_REMOVED lines=13> */
.L_x_7472:


//--------------------- .text._ZN2at6native55_GLOBAL__N__de093ff9_22_ForeachBinaryOpList_cu_a911ec4325multi_tensor_apply_kernelINS1_18TensorListMetadataILi2EEENS1_11CopyFunctorIN3c1011Float8_e5m2EhLi2ELi1ELi1EEEJNS0_4CopyIS7_hEEEEEvT_T0_DpT1_ --------------------------
	.section	.text._ZN2at6native55_GLOBAL__N__de093ff9_22_ForeachBinaryOpList_cu_a911ec4325multi_tensor_apply_kernelINS1_18TensorListMetadataILi2EEENS1_11CopyFunctorIN3c1011Float8_e5m2EhLi2ELi1ELi1EEEJNS0_4CopyIS7_hEEEEEvT_T0_DpT1_,"ax",@progbits
	.align	128
.text._ZN2at6native55_GLOBAL__N__de093ff9_22_ForeachBinaryOpList_cu_a911ec4325multi_tensor_apply_kernelINS1_18TensorListMetadataILi2EEENS1_11CopyFunctorIN3c1011Float8_e5m2EhLi2ELi1ELi1EEEJNS0_4CopyIS7_hEEEEEvT_T0_DpT1_:
        .type           _ZN2at6native55_GLOBAL__N__de093ff9_22_ForeachBinaryOpList_cu_a911ec4325multi_tensor_apply_kernelINS1_18TensorListMetadataILi2EEENS1_11CopyFunctorIN3c1011Float8_e5m2EhLi2ELi1ELi1EEEJNS0_4CopyIS7_hEEEEEvT_T0_DpT1_,@function
        .size           _ZN2at6native55_GLOBAL__N__de093ff9_22_ForeachBinaryOpList_cu_a911ec4325multi_tensor_apply_kernelINS1_18TensorListMetadataILi2EEENS1_11CopyFunctorIN3c1011Float8_e5m2EhLi2ELi1ELi1EEEJNS0_4CopyIS7_hEEEEEvT_T0_DpT1_,(.L_x_7473 - _ZN2at6native55_GLOBAL__N__de093ff9_22_ForeachBinaryOpList_cu_a911ec4325multi_tensor_apply_kernelINS1_18TensorListMetadataILi2EEENS1_11CopyFunctorIN3c1011Float8_e5m2EhLi2ELi1ELi1EEEJNS0_4CopyIS7_hEEEEEvT_T0_DpT1_)
        .other          _ZN2at6native55_GLOBAL__N__de093ff9_22_ForeachBinaryOpList_cu_a911ec4325multi_tensor_apply_kernelINS1_18TensorListMetadataILi2EEENS1_11CopyFunctorIN3c1011Float8_e5m2EhLi2ELi1ELi1EEEJNS0_4CopyIS7_hEEEEEvT_T0_DpT1_,@"STO_CUDA_ENTRY STV_DEFAULT"
_ZN2at6native55_GLOBAL__N__de093ff9_22_ForeachBinaryOpList_cu_a911ec4325multi_tensor_apply_kernelINS1_18TensorListMetadataILi2EEENS1_11CopyFunctorIN3c1011Float8_e5m2EhLi2ELi1ELi1EEEJNS0_4CopyIS7_hEEEEEvT_T0_DpT1_:
        /* <DEDUP_REMOVED lines=50> */
.L_x_978:
[C---:B------:R-:W-:Y:S01]  /*0320*/  ISETP.GE.U32.AND P0, PT, R0.reuse, UR27, PT ;  /* 0x0000001b00007c0c */ /* 0x040fe2000bf06070 */
[----:B0-----:R-:W-:Y:S01]  /*0330*/  IMAD.U32 R7, RZ, RZ, UR17 ;  /* 0x00000011ff077e24 */ /* 0x001fe2000f8e00ff */
[----:B------:R-:W-:Y:S01]  /*0340*/  IADD3 R6, P2, PT, R0, UR17, RZ ;  /* 0x0000001100067c10 */ /* 0x000fe2000ff5e0ff */
[----:B------:R-:W-:Y:S01]  /*0350*/  IMAD.U32 R11, RZ, RZ, UR17 ;  /* 0x00000011ff0b7e24 */ /* 0x000fe2000f8e00ff */
[----:B------:R-:W-:Y:S01]  /*0360*/  ISETP.GE.U32.AND.EX P0, PT, R3, UR28, PT, P0 ;  /* 0x0000001c03007c0c */ /* 0x000fe2000bf06100 */
[----:B------:R-:W-:Y:S01]  /*0370*/  IMAD.MOV.U32 R8, RZ, RZ, R0 ;  /* 0x000000ffff087224 */ /* 0x000fe200078e0000 */
[----:B------:R-:W-:Y:S01]  /*0380*/  ISETP.GE.U32.AND P1, PT, R6, UR27, PT ;  /* 0x0000001b06007c0c */ /* 0x000fe2000bf26070 */
[--C-:B------:R-:W-:Y:S01]  /*0390*/  IMAD.X R6, RZ, RZ, R3.reuse, P2 ;  /* 0x000000ffff067224 */ /* 0x100fe200010e0603 */
[----:B------:R-:W-:Y:S01]  /*03a0*/  LEA R12, P5, R7, R0, 0x1 ;  /* 0x00000000070c7211 */ /* 0x000fe200078a08ff */
[----:B------:R-:W-:-:S03]  /*03b0*/  IMAD.MOV.U32 R9, RZ, RZ, R3 ;  /* 0x000000ffff097224 */ /* 0x000fc600078e0003 */
[----:B------:R-:W-:Y:S01]  /*03c0*/  ISETP.GE.U32.AND.EX P1, PT, R6, UR28, PT, P1 ;  /* 0x0000001c06007c0c */ /* 0x000fe2000bf26110 */
[----:B------:R-:W-:-:S04]  /*03d0*/  IMAD.WIDE.U32 R10, R11, 0x3, R8 ;  /* 0x000000030b0a7825 */ /* 0x000fc800078e0008 */
[----:B------:R-:W-:-:S04]  /*03e0*/  @!P0 IADD3 R6, P2, PT, R0, UR32, RZ ;  /* 0x0000002000068c10 */ /* 0x000fc8000ff5e0ff */
[----:B------:R-:W-:Y:S02]  /*03f0*/  @!P0 IADD3.X R7, PT, PT, R3, UR33, RZ, P2, !PT ;  /* 0x0000002103078c10 */ /* 0x000fe400097fe4ff */
[----:B------:R-:W-:Y:S01]  /*0400*/  ISETP.GE.U32.AND P2, PT, R12, UR27, PT ;  /* 0x0000001b0c007c0c */ /* 0x000fe2000bf46070 */
[----:B------:R-:W-:Y:S01]  /*0410*/  IMAD.U32 R12, RZ, RZ, UR17 ;  /* 0x00000011ff0c7e24 */ /* 0x000fe2000f8e00ff */
[----:B------:R-:W-:Y:S01]  /*0420*/  UMOV UR6, URZ ;  /* 0x000000ff00067c82 */ /* 0x000fe20008000000 */
[----:B------:R-:W2:Y:S01]  /*0430*/  @!P0 LDG.E.U8 R16, desc[UR18][R6.64] ;  /* 0x0000001206108981 */ /* 0x000ea2000c1e1100 */
[----:B------:R-:W-:Y:S01]  /*0440*/  ISETP.GE.U32.AND P3, PT, R10, UR27, PT ;  /* 0x0000001b0a007c0c */ /* 0x000fe2000bf66070 */
[----:B------:R-:W-:Y:S01]  /*0450*/  VIADD R11, R11, UR6 ;  /* 0x000000060b0b7c36 */ /* 0x000fe20008000000 */
[----:B------:R-:W-:Y:S02]  /*0460*/  LEA.HI.X R10, R12, R3, RZ, 0x1, P5 ;  /* 0x000000030c0a7211 */ /* 0x000fe400028f0cff */
[----:B------:R-:W-:-:S02]  /*0470*/  @!P1 IADD3 R8, P4, PT, R0, UR8, RZ ;  /* 0x0000000800089c10 */ /* 0x000fc4000ff9e0ff */
[----:B------:R-:W-:Y:S02]  /*0480*/  ISETP.GE.U32.AND.EX P2, PT, R10, UR28, PT, P2 ;  /* 0x0000001c0a007c0c */ /* 0x000fe4000bf46120 */
[----:B------:R-:W-:Y:S02]  /*0490*/  ISETP.GE.U32.AND.EX P3, PT, R11, UR28, PT, P3 ;  /* 0x0000001c0b007c0c */ /* 0x000fe4000bf66130 */
[----:B------:R-:W-:-:S05]  /*04a0*/  @!P1 IADD3.X R9, PT, PT, R3, UR7, RZ, P4, !PT ;  /* 0x0000000703099c10 */ /* 0x000fca000a7fe4ff */
[----:B------:R-:W3:Y:S04]  /*04b0*/  @!P1 LDG.E.U8 R2, desc[UR18][R8.64] ;  /* 0x0000001208029981 */ /* 0x000ee8000c1e1100 */
[C---:B------:R-:W-:Y:S02]  /*04c0*/  @!P2 IADD3 R10, P4, PT, R0.reuse, UR25, RZ ;  /* 0x00000019000aac10 */ /* 0x040fe4000ff9e0ff */
[----:B------:R-:W-:Y:S02]  /*04d0*/  @!P3 IADD3 R12, P5, PT, R0, UR22, RZ ;  /* 0x00000016000cbc10 */ /* 0x000fe4000ffbe0ff */
[C---:B------:R-:W-:Y:S02]  /*04e0*/  @!P2 IADD3.X R11, PT, PT, R3.reuse, UR26, RZ, P4, !PT ;  /* 0x0000001a030bac10 */ /* 0x040fe4000a7fe4ff */
[----:B------:R-:W-:-:S03]  /*04f0*/  @!P3 IADD3.X R13, PT, PT, R3, UR23, RZ, P5, !PT ;  /* 0x00000017030dbc10 */ /* 0x000fc6000affe4ff */
[----:B------:R0:W5:Y:S04]  /*0500*/  @!P2 LDG.E.U8 R4, desc[UR18][R10.64] ;  /* 0x000000120a04a981 */ /* 0x000168000c1e1100 */
[----:B------:R0:W5:Y:S01]  /*0510*/  @!P3 LDG.E.U8 R5, desc[UR18][R12.64] ;  /* 0x000000120c05b981 */ /* 0x000162000c1e1100 */
[----:B------:R-:W-:Y:S01]  /*0520*/  BSSY.RECONVERGENT B0, `(.L_x_967) ;  /* 0x0000011000007945 */ /* 0x000fe20003800200 */
[----:B--2---:R-:W-:-:S04]  /*0530*/  LOP3.LUT R6, R16, 0xffff, RZ, 0xc0, !PT ;  /* 0x0000ffff10067812 */ /* 0x004fc800078ec0ff */
[----:B------:R-:W-:-:S04]  /*0540*/  I2FP.F32.U32 R14, R6 ;  /* 0x00000006000e7245 */ /* 0x000fc80000201000 */
[----:B------:R-:W-:Y:S02]  /*0550*/  ISETP.GE.U32.AND P6, PT, R14, 0x47800000, PT ;  /* 0x478000000e00780c */ /* 0x000fe40003fc6070 */
[----:B---3--:R-:W-:-:S04]  /*0560*/  LOP3.LUT R6, R2, 0xffff, RZ, 0xc0, !PT ;  /* 0x0000ffff02067812 */ /* 0x008fc800078ec0ff */
[----:B------:R-:W-:-:S07]  /*0570*/  I2FP.F32.U32 R8, R6 ;  /* 0x0000000600087245 */ /* 0x000fce0000201000 */
        /* <DEDUP_REMOVED lines=11> */
.L_x_968:
[----:B------:R-:W-:Y:S05]  /*0630*/  BSYNC.RECONVERGENT B0 ;  /* 0x0000000000007941 */ /* 0x000fea0003800200 */
.L_x_967:
[----:B------:R-:W-:Y:S04]  /*0640*/  BSSY.RECONVERGENT B0, `(.L_x_969) ;  /* 0x000000c000007945 */ /* 0x000fe80003800200 */
        /* <DEDUP_REMOVED lines=8> */
.L_x_970:
[----:B------:R-:W-:Y:S01]  /*06d0*/  IMAD.MOV.U32 R7, RZ, RZ, 0x7f ;  /* 0x0000007fff077424 */ /* 0x000fe200078e00ff */
[----:B------:R-:W-:-:S04]  /*06e0*/  ISETP.GT.U32.AND P4, PT, R8, 0x7f800000, PT ;  /* 0x7f8000000800780c */ /* 0x000fc80003f84070 */
[----:B------:R-:W-:-:S09]  /*06f0*/  SEL R7, R7, 0x7c, P4 ;  /* 0x0000007c07077807 */ /* 0x000fd20002000000 */
.L_x_971:
[----:B------:R-:W-:Y:S05]  /*0700*/  BSYNC.RECONVERGENT B0 ;  /* 0x0000000000007941 */ /* 0x000fea0003800200 */
.L_x_969:
[----:B-----5:R-:W-:Y:S01]  /*0710*/  LOP3.LUT R8, R4, 0xffff, RZ, 0xc0, !PT ;  /* 0x0000ffff04087812 */ /* 0x020fe200078ec0ff */
[----:B------:R-:W-:Y:S03]  /*0720*/  BSSY.RECONVERGENT B0, `(.L_x_972) ;  /* 0x000000e000007945 */ /* 0x000fe60003800200 */
[----:B------:R-:W-:-:S04]  /*0730*/  I2FP.F32.U32 R9, R8 ;  /* 0x0000000800097245 */ /* 0x000fc80000201000 */
        /* <DEDUP_REMOVED lines=9> */
.L_x_973:
[----:B------:R-:W-:Y:S01]  /*07d0*/  IMAD.MOV.U32 R17, RZ, RZ, 0x7f ;  /* 0x0000007fff117424 */ /* 0x000fe200078e00ff */
[----:B------:R-:W-:-:S04]  /*07e0*/  ISETP.GT.U32.AND P4, PT, R9, 0x7f800000, PT ;  /* 0x7f8000000900780c */ /* 0x000fc80003f84070 */
[----:B------:R-:W-:-:S09]  /*07f0*/  SEL R17, R17, 0x7c, P4 ;  /* 0x0000007c11117807 */ /* 0x000fd20002000000 */
.L_x_974:
[----:B------:R-:W-:Y:S05]  /*0800*/  BSYNC.RECONVERGENT B0 ;  /* 0x0000000000007941 */ /* 0x000fea0003800200 */
.L_x_972:
[----:B------:R-:W-:Y:S01]  /*0810*/  LOP3.LUT R8, R5, 0xffff, RZ, 0xc0, !PT ;  /* 0x0000ffff05087812 */ /* 0x000fe200078ec0ff */
        /* <DEDUP_REMOVED lines=11> */
.L_x_976:
[----:B------:R-:W-:Y:S01]  /*08d0*/  IMAD.MOV.U32 R19, RZ, RZ, 0x7f ;  /* 0x0000007fff137424 */ /* 0x000fe200078e00ff */
[----:B------:R-:W-:-:S04]  /*08e0*/  ISETP.GT.U32.AND P4, PT, R9, 0x7f800000, PT ;  /* 0x7f8000000900780c */ /* 0x000fc80003f84070 */
[----:B------:R-:W-:-:S09]  /*08f0*/  SEL R19, R19, 0x7c, P4 ;  /* 0x0000007c13137807 */ /* 0x000fd20002000000 */
.L_x_977:
[----:B------:R-:W-:Y:S05]  /*0900*/  BSYNC.RECONVERGENT B0 ;  /* 0x0000000000007941 */ /* 0x000fea0003800200 */
.L_x_975:
        /* <DEDUP_REMOVED lines=20> */
.L_x_966:
[----:B------:R-:W0:Y:S02]  /*0a50*/  S2R R0, SR_TID.X ;  /* 0x0000000000007919 */ /* 0x000e240000002100 */
[----:B0-----:R-:W-:-:S03]  /*0a60*/  IMAD.WIDE.U32 R2, R0, 0x4, RZ ;  /* 0x0000000400027825 */ /* 0x001fc600078e00ff */
[----:B------:R-:W-:-:S04]  /*0a70*/  ISETP.GE.U32.AND P0, PT, R2, UR29, PT ;  /* 0x0000001d02007c0c */ /* 0x000fc8000bf06070 */
[----:B------:R-:W-:-:S13]  /*0a80*/  ISETP.GE.AND.EX P0, PT, R3, UR15, PT, P0 ;  /* 0x0000000f03007c0c */ /* 0x000fda000bf06300 */
[----:B------:R-:W-:Y:S05]  /*0a90*/  @P0 EXIT ;  /* 0x000000000000094d */ /* 0x000fea0003800000 */
[----:B------:R-:W-:Y:S01]  /*0aa0*/  IMAD.MOV.U32 R3, RZ, RZ, RZ ;  /* 0x000000ffff037224 */ /* 0x000fe200078e00ff */
[----:B------:R-:W0:Y:S06]  /*0ab0*/  LDCU UR4, c[0x0][0x360] ;  /* 0x00006c00ff0477ac */ /* 0x000e2c0008000800 */
.L_x_990:
[C---:B------:R-:W-:Y:S01]  /*0ac0*/  IMAD.SHL.U32 R2, R0.reuse, 0x4, RZ ;  /* 0x0000000400027824 */ /* 0x040fe200078e00ff */
[----:B------:R-:W-:-:S04]  /*0ad0*/  SHF.L.U64.HI R9, R0, 0x2, R3 ;  /* 0x0000000200097819 */ /* 0x000fc80000010203 */
[----:B------:R-:W-:-:S04]  /*0ae0*/  IADD3 R6, P0, PT, R2, UR32, RZ ;  /* 0x0000002002067c10 */ /* 0x000fc8000ff1e0ff */
[----:B------:R-:W-:-:S05]  /*0af0*/  IADD3.X R7, PT, PT, R9, UR33, RZ, P0, !PT ;  /* 0x0000002109077c10 */ /* 0x000fca00087fe4ff */
[----:B------:R-:W2:Y:S01]  /*0b00*/  LDG.E R6, desc[UR18][R6.64] ;  /* 0x0000001206067981 */ /* 0x000ea2000c1e1900 */
[----:B------:R-:W-:Y:S01]  /*0b10*/  BSSY.RECONVERGENT B0, `(.L_x_979) ;  /* 0x0000012000007945 */ /* 0x000fe20003800200 */
[----:B--2---:R-:W-:-:S04]  /*0b20*/  PRMT R4, R6, 0x7770, RZ ;  /* 0x0000777006047816 */ /* 0x004fc800000000ff */
[----:B------:R-:W-:Y:S02]  /*0b30*/  I2FP.F32.U32 R8, R4 ;  /* 0x0000000400087245 */ /* 0x000fe40000201000 */
[----:B------:R-:W-:Y:S02]  /*0b40*/  PRMT R4, R6, 0x7771, RZ ;  /* 0x0000777106047816 */ /* 0x000fe400000000ff */
[----:B------:R-:W-:Y:S02]  /*0b50*/  ISETP.GE.U32.AND P1, PT, R8, 0x47800000, PT ;  /* 0x478000000800780c */ /* 0x000fe40003f26070 */
[----:B------:R-:W-:-:S04]  /*0b60*/  LOP3.LUT R4, R4, 0xffff, RZ, 0xc0, !PT ;  /* 0x0000ffff04047812 */ /* 0x000fc800078ec0ff */
[----:B------:R-:W-:-:S04]  /*0b70*/  I2FP.F32.U32 R10, R4 ;  /* 0x00000004000a7245 */ /* 0x000fc80000201000 */
[----:B------:R-:W-:-:S03]  /*0b80*/  ISETP.GT.U32.AND P2, PT, R10, 0x477fffff, PT ;  /* 0x477fffff0a00780c */ /* 0x000fc60003f44070 */
        /* <DEDUP_REMOVED lines=10> */
.L_x_980:
[----:B0-----:R-:W-:Y:S05]  /*0c30*/  BSYNC.RECONVERGENT B0 ;  /* 0x0000000000007941 */ /* 0x001fea0003800200 */
.L_x_979:
[----:B------:R-:W-:Y:S01]  /*0c40*/  BSSY.RECONVERGENT B0, `(.L_x_981) ;  /* 0x000000e000007945 */ /* 0x000fe20003800200 */
        /* <DEDUP_REMOVED lines=10> */
.L_x_982:
[----:B------:R-:W-:Y:S01]  /*0cf0*/  IMAD.MOV.U32 R5, RZ, RZ, 0x7f ;  /* 0x0000007fff057424 */ /* 0x000fe200078e00ff */
[----:B------:R-:W-:-:S04]  /*0d00*/  ISETP.GT.U32.AND P0, PT, R10, 0x7f800000, PT ;  /* 0x7f8000000a00780c */ /* 0x000fc80003f04070 */
[----:B------:R-:W-:-:S09]  /*0d10*/  SEL R5, R5, 0x7c, P0 ;  /* 0x0000007c05057807 */ /* 0x000fd20000000000 */
.L_x_983:
[----:B------:R-:W-:Y:S05]  /*0d20*/  BSYNC.RECONVERGENT B0 ;  /* 0x0000000000007941 */ /* 0x000fea0003800200 */
.L_x_981:
        /* <DEDUP_REMOVED lines=12> */
.L_x_985:
[----:B------:R-:W-:Y:S01]  /*0df0*/  IMAD.MOV.U32 R6, RZ, RZ, 0x7f ;  /* 0x0000007fff067424 */ /* 0x000fe200078e00ff */
[----:B------:R-:W-:-:S04]  /*0e00*/  ISETP.GT.U32.AND P0, PT, R11, 0x7f800000, PT ;  /* 0x7f8000000b00780c */ /* 0x000fc80003f04070 */
[----:B------:R-:W-:-:S09]  /*0e10*/  SEL R6, R6, 0x7c, P0 ;  /* 0x0000007c06067807 */ /* 0x000fd20000000000 */
.L_x_986:
[----:B------:R-:W-:Y:S05]  /*0e20*/  BSYNC.RECONVERGENT B0 ;  /* 0x0000000000007941 */ /* 0x000fea0003800200 */
.L_x_984:
        /* <DEDUP_REMOVED lines=12> */
.L_x_988:
[----:B------:R-:W-:Y:S01]  /*0ef0*/  IMAD.MOV.U32 R7, RZ, RZ, 0x7f ;  /* 0x0000007fff077424 */ /* 0x000fe200078e00ff */
[----:B------:R-:W-:-:S04]  /*0f00*/  ISETP.GT.U32.AND P0, PT, R8, 0x7f800000, PT ;  /* 0x7f8000000800780c */ /* 0x000fc80003f04070 */
[----:B------:R-:W-:-:S09]  /*0f10*/  SEL R7, R7, 0x7c, P0 ;  /* 0x0000007c07077807 */ /* 0x000fd20000000000 */
.L_x_989:
[----:B------:R-:W-:Y:S05]  /*0f20*/  BSYNC.RECONVERGENT B0 ;  /* 0x0000000000007941 */ /* 0x000fea0003800200 */
.L_x_987:
[----:B------:R-:W-:Y:S02]  /*0f30*/  PRMT R8, R6, 0x3340, R7 ;  /* 0x0000334006087816 */ /* 0x000fe40000000007 */
[----:B------:R-:W-:Y:S02]  /*0f40*/  IADD3 R6, P0, PT, R2, UR30, RZ ;  /* 0x0000001e02067c10 */ /* 0x000fe4000ff1e0ff */
        /* <DEDUP_REMOVED lines=14> */
.L_x_991:
        /* <DEDUP_REMOVED lines=13> */
.L_x_7473:


//--------------------- .text._ZN2at6native55_GLOBAL__N__de093ff9_22_ForeachBinaryOpList_cu_a911ec4325multi_tensor_apply_kernelINS1_18TensorListMetadataILi2EEENS1_14UnaryOpFunctorIN3c1011Float8_e5m2ELi2ELi1ELi1EEEJNS0_4CopyIS7_S7_EEEEEvT_T0_DpT1_ --------------------------
	.section	.text._ZN2at6native55_GLOBAL__N__de093ff9_22_ForeachBinaryOpList_cu_a911ec4325multi_tensor_apply_kernelINS1_18TensorListMetadataILi2EEENS1_14UnaryOpFunctorIN3c1011Float8_e5m2ELi2ELi1ELi1EEEJNS0_4CopyIS7_S7_EEEEEvT_T0_DpT1_,"ax",@progbits
	.align	128
.text._ZN2at6native55_GLOBAL__N__de093ff9_22_ForeachBinaryOpList_cu_a911ec4325multi_tensor_apply_kernelINS1_18TensorListMetadataILi2EEENS1_14UnaryOpFunctorIN3c1011Float8_e5m2ELi2ELi1ELi1EEEJNS0_4CopyIS7_S7_EEEEEvT_T0_DpT1_:
        .type           _ZN2at6native55_GLOBAL__N__de093ff9_22_ForeachBinaryOpList_cu_a911ec4325multi_tensor_apply_kernelINS1_18TensorListMetadataILi2EEENS1_14UnaryOpFunctorIN3c1011Float8_e5m2ELi2ELi1ELi1EEEJNS0_4CopyIS7_S7_EEEEEvT_T0_DpT1_,@function
        .size           _ZN2at6native55_GLOBAL__N__de093ff9_22_ForeachBinaryOpList_cu_a911ec4325multi_tensor_apply_kernelINS1_18TensorListMetadataILi2EEENS1_14UnaryOpFunctorIN3c1011Float8_e5m2ELi2ELi1ELi1EEEJNS0_4CopyIS7_S7_EEEEEvT_T0_DpT1_,(.L_x_7474 - _ZN2at6native55_GLOBAL__N__de093ff9_22_ForeachBinaryOpList_cu_a911ec4325multi_tensor_apply_kernelINS1_18TensorListMetadataILi2EEENS1_14UnaryOpFunctorIN3c1011Float8_e5m2ELi2ELi1ELi1EEEJNS0_4CopyIS7_S7_EEEEEvT_T0_DpT1_)
        .other          _ZN2at6native55_GLOBAL__N__de093ff9_22_ForeachBinaryOpList_cu_a911ec4325multi_tensor_apply_kernelINS1_18TensorListMetadataILi2EEENS1_14UnaryOpFunctorIN3c1011Float8_e5m2ELi2ELi1ELi1EEEJNS0_4CopyIS7_S7_EEEEEvT_T0_DpT1_,@"STO_CUDA_ENTRY STV_DEFAULT"
_ZN2at6native55_GLOBAL__N__de093ff9_22_ForeachBinaryOpList_cu_a911ec4325multi_tensor_apply_kernelINS1_18TensorListMetadataILi2EEENS1_14UnaryOpFunctorIN3c1011Float8_e5m2ELi2ELi1ELi1EEEJNS0_4CopyIS7_S7_EEEEEvT_T0_DpT1_:
        /* <DEDUP_REMOVED lines=50> */
.L_x_1004:
[C---:B------:R-:W-:Y:S02]  /*0320*/  ISETP.GE.U32.AND P0, PT, R0.reuse, UR26, PT ;  /* 0x0000001a00007c0c */ /* 0x040fe4000bf06070 */
[----:B0-----:R-:W-:Y:S02]  /*0330*/  IADD3 R2, P2, PT, R0, UR18, RZ ;  /* 0x0000001200027c10 */ /* 0x001fe4000ff5e0ff */
[----:B------:R-:W-:-:S13]  /*0340*/  ISETP.GE.U32.AND.EX P0, PT, R3, UR27, PT, P0 ;  /* 0x0000001b03007c0c */ /* 0x000fda000bf06100 */
[----:B------:R-:W-:-:S04]  /*0350*/  @!P0 IADD3 R4, P1, PT, R0, UR31, RZ ;  /* 0x0000001f00048c10 */ /* 0x000fc8000ff3e0ff */
[----:B------:R-:W-:Y:S02]  /*0360*/  @!P0 IADD3.X R5, PT, PT, R3, UR32, RZ, P1, !PT ;  /* 0x0000002003058c10 */ /* 0x000fe40008ffe4ff */
[----:B------:R-:W-:Y:S01]  /*0370*/  ISETP.GE.U32.AND P1, PT, R2, UR26, PT ;  /* 0x0000001a02007c0c */ /* 0x000fe2000bf26070 */
[----:B------:R-:W-:Y:S02]  /*0380*/  IMAD.X R2, RZ, RZ, R3, P2 ;  /* 0x000000ffff027224 */ /* 0x000fe400010e0603 */
[----:B------:R-:W2:Y:S03]  /*0390*/  @!P0 LDG.E.U8 R10, desc[UR16][R4.64] ;  /* 0x00000010040a8981 */ /* 0x000ea6000c1e1100 */
[----:B------:R-:W-:-:S13]  /*03a0*/  ISETP.GE.U32.AND.EX P1, PT, R2, UR27, PT, P1 ;  /* 0x0000001b02007c0c */ /* 0x000fda000bf26110 */
[----:B------:R-:W-:-:S04]  /*03b0*/  @!P1 IADD3 R6, P2, PT, R0, UR6, RZ ;  /* 0x0000000600069c10 */ /* 0x000fc8000ff5e0ff */
[----:B------:R-:W-:-:S05]  /*03c0*/  @!P1 IADD3.X R7, PT, PT, R3, UR8, RZ, P2, !PT ;  /* 0x0000000803079c10 */ /* 0x000fca00097fe4ff */
[----:B------:R0:W3:Y:S01]  /*03d0*/  @!P1 LDG.E.U8 R11, desc[UR16][R6.64] ;  /* 0x00000010060b9981 */ /* 0x0000e2000c1e1100 */
[----:B------:R-:W-:Y:S02]  /*03e0*/  IMAD.U32 R9, RZ, RZ, UR18 ;  /* 0x00000012ff097e24 */ /* 0x000fe4000f8e00ff */
[----:B------:R-:W-:Y:S02]  /*03f0*/  IMAD.U32 R13, RZ, RZ, UR18 ;  /* 0x00000012ff0d7e24 */ /* 0x000fe4000f8e00ff */
[----:B------:R-:W-:Y:S01]  /*0400*/  IMAD.U32 R14, RZ, RZ, UR18 ;  /* 0x00000012ff0e7e24 */ /* 0x000fe2000f8e00ff */
[----:B------:R-:W-:Y:S01]  /*0410*/  LEA R12, P3, R9, R0, 0x1 ;  /* 0x00000000090c7211 */ /* 0x000fe200078608ff */
[----:B------:R-:W-:-:S03]  /*0420*/  IMAD.MOV.U32 R2, RZ, RZ, R0 ;  /* 0x000000ffff027224 */ /* 0x000fc600078e0000 */
[----:B------:R-:W-:Y:S01]  /*0430*/  ISETP.GE.U32.AND P2, PT, R12, UR26, PT ;  /* 0x0000001a0c007c0c */ /* 0x000fe2000bf46070 */
[----:B------:R-:W-:Y:S01]  /*0440*/  IMAD.WIDE.U32 R8, R13, 0x3, R2 ;  /* 0x000000030d087825 */ /* 0x000fe200078e0002 */
[----:B------:R-:W-:Y:S02]  /*0450*/  LEA.HI.X R2, R14, R3, RZ, 0x1, P3 ;  /* 0x000000030e027211 */ /* 0x000fe400018f0cff */
[----:B0-----:R-:W-:Y:S02]  /*0460*/  PRMT R7, RZ, 0x7610, R7 ;  /* 0x00007610ff077816 */ /* 0x001fe40000000007 */
[----:B------:R-:W-:Y:S02]  /*0470*/  ISETP.GE.U32.AND.EX P2, PT, R2, UR27, PT, P2 ;  /* 0x0000001b02007c0c */ /* 0x000fe4000bf46120 */
[----:B------:R-:W-:-:S04]  /*0480*/  ISETP.GE.U32.AND P3, PT, R8, UR26, PT ;  /* 0x0000001a08007c0c */ /* 0x000fc8000bf66070 */
[----:B------:R-:W-:-:S07]  /*0490*/  ISETP.GE.U32.AND.EX P3, PT, R9, UR27, PT, P3 ;  /* 0x0000001b09007c0c */ /* 0x000fce000bf66130 */
[----:B------:R-:W-:-:S04]  /*04a0*/  @!P2 IADD3 R4, P4, PT, R0, UR24, RZ ;  /* 0x000000180004ac10 */ /* 0x000fc8000ff9e0ff */
[C---:B------:R-:W-:Y:S02]  /*04b0*/  @!P2 IADD3.X R5, PT, PT, R3.reuse, UR25, RZ, P4, !PT ;  /* 0x000000190305ac10 */ /* 0x040fe4000a7fe4ff */
[----:B------:R-:W-:Y:S02]  /*04c0*/  @!P3 IADD3 R8, P5, PT, R0, UR21, RZ ;  /* 0x000000150008bc10 */ /* 0x000fe4000ffbe0ff */
[----:B------:R-:W-:Y:S02]  /*04d0*/  PRMT R6, RZ, 0x7610, R6 ;  /* 0x00007610ff067816 */ /* 0x000fe40000000006 */
[----:B------:R-:W-:Y:S01]  /*04e0*/  @!P3 IADD3.X R9, PT, PT, R3, UR22, RZ, P5, !PT ;  /* 0x000000160309bc10 */ /* 0x000fe2000affe4ff */
[----:B------:R-:W5:Y:S04]  /*04f0*/  @!P2 LDG.E.U8 R5, desc[UR16][R4.64] ;  /* 0x000000100405a981 */ /* 0x000f68000c1e1100 */
[----:B------:R0:W5:Y:S01]  /*0500*/  @!P3 LDG.E.U8 R2, desc[UR16][R8.64] ;  /* 0x000000100802b981 */ /* 0x000162000c1e1100 */
[----:B------:R-:W-:Y:S01]  /*0510*/  BSSY.RECONVERGENT B0, `(.L_x_993) ;  /* 0x0000022000007945 */ /* 0x000fe20003800200 */
[----:B--2---:R-:W-:-:S05]  /*0520*/  @!P0 IMAD.SHL.U32 R7, R10, 0x100, RZ ;  /* 0x000001000a078824 */ /* 0x004fca00078e00ff */
[C---:B------:R-:W-:Y:S02]  /*0530*/  LOP3.LUT R10, R7.reuse, 0xffff, RZ, 0xc0, !PT ;  /* 0x0000ffff070a7812 */ /* 0x040fe400078ec0ff */
[----:B------:R-:W-:-:S03]  /*0540*/  PRMT R7, R7, 0x9910, RZ ;  /* 0x0000991007077816 */ /* 0x000fc600000000ff */
[----:B------:R-:W-:-:S05]  /*0550*/  IMAD.SHL.U32 R12, R10, 0x20000, RZ ;  /* 0x000200000a0c7824 */ /* 0x000fca00078e00ff */
[----:B------:R-:W-:Y:S01]  /*0560*/  ISETP.GT.U32.AND P4, PT, R12, 0x7ffffff, PT ;  /* 0x07ffffff0c00780c */ /* 0x000fe20003f84070 */
[----:B---3--:R-:W-:-:S12]  /*0570*/  @!P1 IMAD.SHL.U32 R11, R11, 0x100, RZ ;  /* 0x000001000b0b9824 */ /* 0x008fd800078e00ff */
[----:B------:R-:W-:Y:S02]  /*0580*/  @!P4 LOP3.LUT R10, R10, 0x7f00, RZ, 0xc0, !PT ;  /* 0x00007f000a0ac812 */ /* 0x000fe400078ec0ff */
[----:B------:R-:W-:Y:S02]  /*0590*/  @!P1 PRMT R6, R11, 0x7610, R6 ;  /* 0x000076100b069816 */ /* 0x000fe40000000006 */
[----:B------:R-:W-:Y:S02]  /*05a0*/  @!P4 LOP3.LUT R10, R10, 0x3f000000, RZ, 0xfc, !PT ;  /* 0x3f0000000a0ac812 */ /* 0x000fe400078efcff */
[----:B0-----:R-:W-:Y:S02]  /*05b0*/  LOP3.LUT R8, R6, 0xffff, RZ, 0xc0, !PT ;  /* 0x0000ffff06087812 */ /* 0x001fe400078ec0ff */
[----:B------:R-:W-:Y:S01]  /*05c0*/  @P4 LEA.HI R4, R12, 0x70000000, RZ, 0x1c ;  /* 0x700000000c044811 */ /* 0x000fe200078fe0ff */
[----:B------:R-:W-:Y:S02]  /*05d0*/  @!P4 FADD.FTZ R10, R10, -0.5 ;  /* 0xbf0000000a0ac421 */ /* 0x000fe40000010000 */
[----:B------:R-:W-:-:S02]  /*05e0*/  IMAD.SHL.U32 R9, R8, 0x20000, RZ ;  /* 0x0002000008097824 */ /* 0x000fc400078e00ff */
[----:B------:R-:W-:-:S03]  /*05f0*/  @P4 FMUL.FTZ R10, R4, 1.9259299443872358531e-34 ;  /* 0x07800000040a4820 */ /* 0x000fc60000410000 */
[----:B------:R-:W-:Y:S02]  /*0600*/  ISETP.GE.U32.AND P6, PT, R9, 0x8000000, PT ;  /* 0x080000000900780c */ /* 0x000fe40003fc6070 */
[----:B------:R-:W-:-:S04]  /*0610*/  LOP3.LUT R12, R10, 0x7fffffff, RZ, 0xc0, !PT ;  /* 0x7fffffff0a0c7812 */ /* 0x000fc800078ec0ff */
[----:B------:R-:W-:-:S07]  /*0620*/  ISETP.GE.U32.AND P5, PT, R12, 0x47800000, PT ;  /* 0x478000000c00780c */ /* 0x000fce0003fa6070 */
[----:B------:R-:W-:Y:S02]  /*0630*/  @P6 LEA.HI R4, R9, 0x70000000, RZ, 0x1c ;  /* 0x7000000009046811 */ /* 0x000fe400078fe0ff */
[----:B------:R-:W-:Y:S02]  /*0640*/  @!P6 LOP3.LUT R8, R8, 0x7f00, RZ, 0xc0, !PT ;  /* 0x00007f000808e812 */ /* 0x000fe400078ec0ff */
[----:B------:R-:W-:Y:S01]  /*0650*/  LOP3.LUT R9, R10, 0x80000000, R7, 0xf8, !PT ;  /* 0x800000000a097812 */ /* 0x000fe200078ef807 */
[----:B------:R-:W-:Y:S01]  /*0660*/  @P6 FMUL.FTZ R11, R4, 1.9259299443872358531e-34 ;  /* 0x07800000040b6820 */ /* 0x000fe20000410000 */
[----:B------:R-:W-:Y:S01]  /*0670*/  @!P6 LOP3.LUT R8, R8, 0x3f000000, RZ, 0xfc, !PT ;  /* 0x3f0000000808e812 */ /* 0x000fe200078efcff */
[----:B------:R-:W-:Y:S01]  /*0680*/  @P5 IMAD.MOV.U32 R4, RZ, RZ, 0x7f ;  /* 0x0000007fff045424 */ /* 0x000fe200078e00ff */
[----:B------:R-:W-:-:S03]  /*0690*/  @P5 ISETP.GT.U32.AND P4, PT, R12, 0x7f800000, PT ;  /* 0x7f8000000c00580c */ /* 0x000fc60003f84070 */
[----:B------:R-:W-:Y:S01]  /*06a0*/  @!P6 FADD.FTZ R11, R8, -0.5 ;  /* 0xbf000000080be421 */ /* 0x000fe20000010000 */
        /* <DEDUP_REMOVED lines=8> */
.L_x_994:
[----:B------:R-:W-:Y:S05]  /*0730*/  BSYNC.RECONVERGENT B0 ;  /* 0x0000000000007941 */ /* 0x000fea0003800200 */
.L_x_993:
[----:B------:R-:W-:Y:S01]  /*0740*/  LOP3.LUT R12, R11, 0x7fffffff, RZ, 0xc0, !PT ;  /* 0x7fffffff0b0c7812 */ /* 0x000fe200078ec0ff */
[----:B-----5:R-:W-:Y:S01]  /*0750*/  @!P2 IMAD.SHL.U32 R5, R5, 0x100, RZ ;  /* 0x000001000505a824 */ /* 0x020fe200078e00ff */
[----:B------:R-:W-:Y:S01]  /*0760*/  PRMT R10, R6, 0x9910, RZ ;  /* 0x00009910060a7816 */ /* 0x000fe200000000ff */
[----:B------:R-:W-:Y:S01]  /*0770*/  @!P3 IMAD.SHL.U32 R6, R2, 0x100, RZ ;  /* 0x000001000206b824 */ /* 0x000fe200078e00ff */
[----:B------:R-:W-:Y:S01]  /*0780*/  ISETP.GT.U32.AND P4, PT, R12, 0x477fffff, PT ;  /* 0x477fffff0c00780c */ /* 0x000fe20003f84070 */
[----:B------:R-:W-:Y:S01]  /*0790*/  BSSY.RECONVERGENT B0, `(.L_x_995) ;  /* 0x0000013000007945 */ /* 0x000fe20003800200 */
[----:B------:R-:W-:Y:S02]  /*07a0*/  PRMT R7, RZ, 0x7610, R7 ;  /* 0x00007610ff077816 */ /* 0x000fe40000000007 */
[----:B------:R-:W-:Y:S02]  /*07b0*/  PRMT R4, RZ, 0x7610, R4 ;  /* 0x00007610ff047816 */ /* 0x000fe40000000004 */
[----:B------:R-:W-:-:S02]  /*07c0*/  SHF.R.U32.HI R9, RZ, 0x18, R9 ;  /* 0x00000018ff097819 */ /* 0x000fc40000011609 */
[----:B------:R-:W-:Y:S02]  /*07d0*/  @!P2 PRMT R7, R5, 0x7610, R7 ;  /* 0x000076100507a816 */ /* 0x000fe40000000007 */
[----:B------:R-:W-:Y:S02]  /*07e0*/  LOP3.LUT R2, R8, 0x80, R9, 0xf8, !PT ;  /* 0x0000008008027812 */ /* 0x000fe400078ef809 */
[----:B------:R-:W-:Y:S02]  /*07f0*/  @!P3 PRMT R4, R6, 0x7610, R4 ;  /* 0x000076100604b816 */ /* 0x000fe40000000004 */
        /* <DEDUP_REMOVED lines=9> */
.L_x_996:
[----:B------:R-:W-:Y:S01]  /*0890*/  IMAD.MOV.U32 R5, RZ, RZ, 0x7f ;  /* 0x0000007fff057424 */ /* 0x000fe200078e00ff */
[----:B------:R-:W-:-:S04]  /*08a0*/  ISETP.GT.U32.AND P4, PT, R12, 0x7f800000, PT ;  /* 0x7f8000000c00780c */ /* 0x000fc80003f84070 */
[----:B------:R-:W-:-:S09]  /*08b0*/  SEL R5, R5, 0x7c, P4 ;  /* 0x0000007c05057807 */ /* 0x000fd20002000000 */
.L_x_997:
[----:B------:R-:W-:Y:S05]  /*08c0*/  BSYNC.RECONVERGENT B0 ;  /* 0x0000000000007941 */ /* 0x000fea0003800200 */
.L_x_995:
[C---:B------:R-:W-:Y:S01]  /*08d0*/  LOP3.LUT R8, R7.reuse, 0xffff, RZ, 0xc0, !PT ;  /* 0x0000ffff07087812 */ /* 0x040fe200078ec0ff */
[----:B------:R-:W-:Y:S01]  /*08e0*/  BSSY.RECONVERGENT B0, `(.L_x_998) ;  /* 0x0000019000007945 */ /* 0x000fe20003800200 */
[----:B------:R-:W-:-:S03]  /*08f0*/  PRMT R7, R7, 0x9910, RZ ;  /* 0x0000991007077816 */ /* 0x000fc600000000ff */
[----:B------:R-:W-:-:S05]  /*0900*/  IMAD.SHL.U32 R6, R8, 0x20000, RZ ;  /* 0x0002000008067824 */ /* 0x000fca00078e00ff */
[----:B------:R-:W-:-:S13]  /*0910*/  ISETP.GE.U32.AND P4, PT, R6, 0x8000000, PT ;  /* 0x080000000600780c */ /* 0x000fda0003f86070 */
[----:B------:R-:W-:Y:S02]  /*0920*/  @!P4 LOP3.LUT R8, R8, 0x7f00, RZ, 0xc0, !PT ;  /* 0x00007f000808c812 */ /* 0x000fe400078ec0ff */
[----:B------:R-:W-:Y:S02]  /*0930*/  @P4 LEA.HI R6, R6, 0x70000000, RZ, 0x1c ;  /* 0x7000000006064811 */ /* 0x000fe400078fe0ff */
[----:B------:R-:W-:-:S03]  /*0940*/  @!P4 LOP3.LUT R9, R8, 0x3f000000, RZ, 0xfc, !PT ;  /* 0x3f0000000809c812 */ /* 0x000fc600078efcff */
[----:B------:R-:W-:Y:S01]  /*0950*/  @P4 FMUL.FTZ R8, R6, 1.9259299443872358531e-34 ;  /* 0x0780000006084820 */ /* 0x000fe20000410000 */
[----:B------:R-:W-:Y:S01]  /*0960*/  SHF.R.U32.HI R6, RZ, 0x18, R10 ;  /* 0x00000018ff067819 */ /* 0x000fe2000001160a */
[----:B------:R-:W-:-:S03]  /*0970*/  @!P4 FADD.FTZ R8, R9, -0.5 ;  /* 0xbf0000000908c421 */ /* 0x000fc60000010000 */
[----:B------:R-:W-:Y:S02]  /*0980*/  LOP3.LUT R5, R5, 0x80, R6, 0xf8, !PT ;  /* 0x0000008005057812 */ /* 0x000fe400078ef806 */
[C---:B------:R-:W-:Y:S02]  /*0990*/  LOP3.LUT R11, R8.reuse, 0x7fffffff, RZ, 0xc0, !PT ;  /* 0x7fffffff080b7812 */ /* 0x040fe400078ec0ff */
        /* <DEDUP_REMOVED lines=10> */
.L_x_999:
[----:B------:R-:W-:Y:S01]  /*0a40*/  IMAD.MOV.U32 R8, RZ, RZ, 0x7f ;  /* 0x0000007fff087424 */ /* 0x000fe200078e00ff */
[----:B------:R-:W-:-:S04]  /*0a50*/  ISETP.GT.U32.AND P4, PT, R11, 0x7f800000, PT ;  /* 0x7f8000000b00780c */ /* 0x000fc80003f84070 */
[----:B------:R-:W-:-:S09]  /*0a60*/  SEL R8, R8, 0x7c, P4 ;  /* 0x0000007c08087807 */ /* 0x000fd20002000000 */
.L_x_1000:
[----:B------:R-:W-:Y:S05]  /*0a70*/  BSYNC.RECONVERGENT B0 ;  /* 0x0000000000007941 */ /* 0x000fea0003800200 */
.L_x_998:
        /* <DEDUP_REMOVED lines=8> */
[----:B------:R-:W-:Y:S02]  /*0b00*/  @P4 FMUL.FTZ R6, R6, 1.9259299443872358531e-34 ;  /* 0x0780000006064820 */ /* 0x000fe40000410000 */
[----:B------:R-:W-:Y:S01]  /*0b10*/  @!P4 FADD.FTZ R6, R7, -0.5 ;  /* 0xbf0000000706c421 */ /* 0x000fe20000010000 */
[----:B------:R-:W-:Y:S01]  /*0b20*/  SHF.R.U32.HI R7, RZ, 0x18, R9 ;  /* 0x00000018ff077819 */ /* 0x000fe20000011609 */
[----:B------:R-:W-:-:S03]  /*0b30*/  IMAD.MOV.U32 R9, RZ, RZ, R4 ;  /* 0x000000ffff097224 */ /* 0x000fc600078e0004 */
[----:B------:R-:W-:Y:S02]  /*0b40*/  LOP3.LUT R10, R6, 0x7fffffff, RZ, 0xc0, !PT ;  /* 0x7fffffff060a7812 */ /* 0x000fe400078ec0ff */
[----:B------:R-:W-:Y:S02]  /*0b50*/  LOP3.LUT R15, R8, 0x80, R7, 0xf8, !PT ;  /* 0x00000080080f7812 */ /* 0x000fe400078ef807 */
        /* <DEDUP_REMOVED lines=10> */
.L_x_1002:
[----:B------:R-:W-:Y:S01]  /*0c00*/  IMAD.MOV.U32 R4, RZ, RZ, 0x7f ;  /* 0x0000007fff047424 */ /* 0x000fe200078e00ff */
[----:B------:R-:W-:-:S04]  /*0c10*/  ISETP.GT.U32.AND P4, PT, R10, 0x7f800000, PT ;  /* 0x7f8000000a00780c */ /* 0x000fc80003f84070 */
[----:B------:R-:W-:-:S09]  /*0c20*/  SEL R4, R4, 0x7c, P4 ;  /* 0x0000007c04047807 */ /* 0x000fd20002000000 */
.L_x_1003:
[----:B------:R-:W-:Y:S05]  /*0c30*/  BSYNC.RECONVERGENT B0 ;  /* 0x0000000000007941 */ /* 0x000fea0003800200 */
.L_x_1001:
        /* <DEDUP_REMOVED lines=22> */
.L_x_992:
[----:B------:R-:W0:Y:S02]  /*0da0*/  S2R R0, SR_TID.X ;  /* 0x0000000000007919 */ /* 0x000e240000002100 */
[----:B0-----:R-:W-:-:S03]  /*0db0*/  IMAD.WIDE.U32 R2, R0, 0x4, RZ ;  /* 0x0000000400027825 */ /* 0x001fc600078e00ff */
[----:B------:R-:W-:-:S04]  /*0dc0*/  ISETP.GE.U32.AND P0, PT, R2, UR28, PT ;  /* 0x0000001c02007c0c */ /* 0x000fc8000bf06070 */
[----:B------:R-:W-:-:S13]  /*0dd0*/  ISETP.GE.AND.EX P0, PT, R3, UR14, PT, P0 ;  /* 0x0000000e03007c0c */ /* 0x000fda000bf06300 */
[----:B------:R-:W-:Y:S05]  /*0de0*/  @P0 EXIT ;  /* 0x000000000000094d */ /* 0x000fea0003800000 */
[----:B------:R-:W-:Y:S01]  /*0df0*/  IMAD.MOV.U32 R3, RZ, RZ, RZ ;  /* 0x000000ffff037224 */ /* 0x000fe200078e00ff */
[----:B------:R-:W0:Y:S06]  /*0e00*/  LDCU UR4, c[0x0][0x360] ;  /* 0x00006c00ff0477ac */ /* 0x000e2c0008000800 */
.L_x_1016:
[C---:B------:R-:W-:Y:S01]  /*0e10*/  IMAD.SHL.U32 R2, R0.reuse, 0x4, RZ ;  /* 0x0000000400027824 */ /* 0x040fe200078e00ff */
[----:B------:R-:W-:-:S04]  /*0e20*/  SHF.L.U64.HI R10, R0, 0x2, R3 ;  /* 0x00000002000a7819 */ /* 0x000fc80000010203 */
[----:B------:R-:W-:-:S04]  /*0e30*/  IADD3 R4, P0, PT, R2, UR31, RZ ;  /* 0x0000001f02047c10 */ /* 0x000fc8000ff1e0ff */
[----:B------:R-:W-:-:S06]  /*0e40*/  IADD3.X R5, PT, PT, R10, UR32, RZ, P0, !PT ;  /* 0x000000200a057c10 */ /* 0x000fcc00087fe4ff */
[----:B------:R-:W2:Y:S01]  /*0e50*/  LDG.E R5, desc[UR16][R4.64] ;  /* 0x0000001004057981 */ /* 0x000ea2000c1e1900 */
[----:B------:R-:W-:Y:S01]  /*0e60*/  BSSY.RECONVERGENT B0, `(.L_x_1005) ;  /* 0x0000027000007945 */ /* 0x000fe20003800200 */
[C---:B--2---:R-:W-:Y:S02]  /*0e70*/  PRMT R6, R5.reuse, 0x7770, RZ ;  /* 0x0000777005067816 */ /* 0x044fe400000000ff */
[----:B------:R-:W-:-:S03]  /*0e80*/  PRMT R7, R5, 0x7771, RZ ;  /* 0x0000777105077816 */ /* 0x000fc600000000ff */
[C---:B------:R-:W-:Y:S02]  /*0e90*/  IMAD.SHL.U32 R8, R6.reuse, 0x2000000, RZ ;  /* 0x0200000006087824 */ /* 0x040fe400078e00ff */
[----:B------:R-:W-:Y:S02]  /*0ea0*/  IMAD.SHL.U32 R9, R6, 0x100, RZ ;  /* 0x0000010006097824 */ /* 0x000fe400078e00ff */
[C---:B------:R-:W-:Y:S01]  /*0eb0*/  IMAD.SHL.U32 R11, R7.reuse, 0x2000000, RZ ;  /* 0x02000000070b7824 */ /* 0x040fe200078e00ff */
[----:B------:R-:W-:Y:S01]  /*0ec0*/  ISETP.GT.U32.AND P0, PT, R8, 0x7ffffff, PT ;  /* 0x07ffffff0800780c */ /* 0x000fe20003f04070 */
[----:B------:R-:W-:Y:S01]  /*0ed0*/  IMAD.SHL.U32 R12, R7, 0x100, RZ ;  /* 0x00000100070c7824 */ /* 0x000fe200078e00ff */
[----:B------:R-:W-:Y:S02]  /*0ee0*/  LOP3.LUT R6, R9, 0xffff, RZ, 0xc0, !PT ;  /* 0x0000ffff09067812 */ /* 0x000fe400078ec0ff */
[----:B------:R-:W-:Y:S02]  /*0ef0*/  ISETP.GE.U32.AND P2, PT, R11, 0x8000000, PT ;  /* 0x080000000b00780c */ /* 0x000fe40003f46070 */
[----:B------:R-:W-:-:S02]  /*0f00*/  LOP3.LUT R7, R12, 0xffff, RZ, 0xc0, !PT ;  /* 0x0000ffff0c077812 */ /* 0x000fc400078ec0ff */
[----:B------:R-:W-:-:S05]  /*0f10*/  PRMT R12, R12, 0x9910, RZ ;  /* 0x000099100c0c7816 */ /* 0x000fca00000000ff */
[----:B------:R-:W-:Y:S02]  /*0f20*/  @!P0 LOP3.LUT R6, R6, 0x7f00, RZ, 0xc0, !PT ;  /* 0x00007f0006068812 */ /* 0x000fe400078ec0ff */
[----:B------:R-:W-:Y:S02]  /*0f30*/  @P0 LEA.HI R4, R8, 0x70000000, RZ, 0x1c ;  /* 0x7000000008040811 */ /* 0x000fe400078fe0ff */
[----:B------:R-:W-:Y:S02]  /*0f40*/  @!P0 LOP3.LUT R6, R6, 0x3f000000, RZ, 0xfc, !PT ;  /* 0x3f00000006068812 */ /* 0x000fe400078efcff */
[----:B------:R-:W-:-:S03]  /*0f50*/  @!P2 LOP3.LUT R7, R7, 0x7f00, RZ, 0xc0, !PT ;  /* 0x00007f000707a812 */ /* 0x000fc600078ec0ff */
[----:B------:R-:W-:Y:S01]  /*0f60*/  @!P0 FADD.FTZ R6, R6, -0.5 ;  /* 0xbf00000006068421 */ /* 0x000fe20000010000 */
[----:B------:R-:W-:Y:S01]  /*0f70*/  @P0 FMUL.FTZ R6, R4, 1.9259299443872358531e-34 ;  /* 0x0780000004060820 */ /* 0x000fe20000410000 */
[----:B------:R-:W-:Y:S02]  /*0f80*/  @P2 LEA.HI R4, R11, 0x70000000, RZ, 0x1c ;  /* 0x700000000b042811 */ /* 0x000fe400078fe0ff */
[----:B------:R-:W-:Y:S02]  /*0f90*/  @!P2 LOP3.LUT R7, R7, 0x3f000000, RZ, 0xfc, !PT ;  /* 0x3f0000000707a812 */ /* 0x000fe400078efcff */
[----:B------:R-:W-:Y:S01]  /*0fa0*/  LOP3.LUT R11, R6, 0x7fffffff, RZ, 0xc0, !PT ;  /* 0x7fffffff060b7812 */ /* 0x000fe200078ec0ff */
[----:B------:R-:W-:Y:S02]  /*0fb0*/  @P2 FMUL.FTZ R8, R4, 1.9259299443872358531e-34 ;  /* 0x0780000004082820 */ /* 0x000fe40000410000 */
[----:B------:R-:W-:Y:S01]  /*0fc0*/  @!P2 FADD.FTZ R8, R7, -0.5 ;  /* 0xbf0000000708a421 */ /* 0x000fe20000010000 */
[----:B------:R-:W-:-:S02]  /*0fd0*/  ISETP.GE.U32.AND P1, PT, R11, 0x47800000, PT ;  /* 0x478000000b00780c */ /* 0x000fc40003f26070 */
[----:B------:R-:W-:Y:S02]  /*0fe0*/  PRMT R7, R9, 0x9910, RZ ;  /* 0x0000991009077816 */ /* 0x000fe400000000ff */
[----:B------:R-:W-:Y:S02]  /*0ff0*/  LOP3.LUT R13, R8, 0x7fffffff, RZ, 0xc0, !PT ;  /* 0x7fffffff080d7812 */ /* 0x000fe400078ec0ff */
[----:B------:R-:W-:Y:S02]  /*1000*/  LOP3.LUT R9, R6, 0x80000000, R7, 0xf8, !PT ;  /* 0x8000000006097812 */ /* 0x000fe400078ef807 */
[----:B------:R-:W-:Y:S02]  /*1010*/  ISETP.GT.U32.AND P2, PT, R13, 0x477fffff, PT ;  /* 0x477fffff0d00780c */ /* 0x000fe40003f44070 */
[----:B------:R-:W-:-:S03]  /*1020*/  SHF.R.U32.HI R7, RZ, 0x18, R9 ;  /* 0x00000018ff077819 */ /* 0x000fc60000011609 */
        /* <DEDUP_REMOVED lines=10> */
.L_x_1006:
[----:B0-----:R-:W-:Y:S05]  /*10d0*/  BSYNC.RECONVERGENT B0 ;  /* 0x0000000000007941 */ /* 0x001fea0003800200 */
.L_x_1005:
[----:B------:R-:W-:Y:S01]  /*10e0*/  IMAD.MOV.U32 R9, RZ, RZ, R12 ;  /* 0x000000ffff097224 */ /* 0x000fe200078e000c */
[----:B------:R-:W-:Y:S01]  /*10f0*/  BSSY.RECONVERGENT B0, `(.L_x_1007) ;  /* 0x0000010000007945 */ /* 0x000fe20003800200 */
[----:B------:R-:W-:Y:S02]  /*1100*/  LOP3.LUT R4, R4, 0x80, R7, 0xf8, !PT ;  /* 0x0000008004047812 */ /* 0x000fe400078ef807 */
[C---:B------:R-:W-:Y:S02]  /*1110*/  PRMT R6, R5.reuse, 0x7773, RZ ;  /* 0x0000777305067816 */ /* 0x040fe400000000ff */
        /* <DEDUP_REMOVED lines=10> */
.L_x_1008:
[----:B------:R-:W-:Y:S01]  /*11c0*/  IMAD.MOV.U32 R5, RZ, RZ, 0x7f ;  /* 0x0000007fff057424 */ /* 0x000fe200078e00ff */
[----:B------:R-:W-:-:S04]  /*11d0*/  ISETP.GT.U32.AND P0, PT, R13, 0x7f800000, PT ;  /* 0x7f8000000d00780c */ /* 0x000fc80003f04070 */
[----:B------:R-:W-:-:S09]  /*11e0*/  SEL R5, R5, 0x7c, P0 ;  /* 0x0000007c05057807 */ /* 0x000fd20000000000 */
.L_x_1009:
[----:B------:R-:W-:Y:S05]  /*11f0*/  BSYNC.RECONVERGENT B0 ;  /* 0x0000000000007941 */ /* 0x000fea0003800200 */
.L_x_1007:
[C---:B------:R-:W-:Y:S01]  /*1200*/  IMAD.SHL.U32 R12, R7.reuse, 0x2000000, RZ ;  /* 0x02000000070c7824 */ /* 0x040fe200078e00ff */
[----:B------:R-:W-:Y:S01]  /*1210*/  BSSY.RECONVERGENT B0, `(.L_x_1010) ;  /* 0x000001a000007945 */ /* 0x000fe20003800200 */
[----:B------:R-:W-:-:S03]  /*1220*/  IMAD.SHL.U32 R11, R7, 0x100, RZ ;  /* 0x00000100070b7824 */ /* 0x000fc600078e00ff */
[----:B------:R-:W-:Y:S02]  /*1230*/  ISETP.GE.U32.AND P0, PT, R12, 0x8000000, PT ;  /* 0x080000000c00780c */ /* 0x000fe40003f06070 */
[----:B------:R-:W-:-:S11]  /*1240*/  LOP3.LUT R8, R11, 0xffff, RZ, 0xc0, !PT ;  /* 0x0000ffff0b087812 */ /* 0x000fd600078ec0ff */
[----:B------:R-:W-:Y:S02]  /*1250*/  @!P0 LOP3.LUT R8, R8, 0x7f00, RZ, 0xc0, !PT ;  /* 0x00007f0008088812 */ /* 0x000fe400078ec0ff */
[----:B------:R-:W-:Y:S02]  /*1260*/  @P0 LEA.HI R7, R12, 0x70000000, RZ, 0x1c ;  /* 0x700000000c070811 */ /* 0x000fe400078fe0ff */
[----:B------:R-:W-:Y:S02]  /*1270*/  @!P0 LOP3.LUT R8, R8, 0x3f000000, RZ, 0xfc, !PT ;  /* 0x3f00000008088812 */ /* 0x000fe400078efcff */
[----:B------:R-:W-:Y:S01]  /*1280*/  PRMT R12, R11, 0x9910, RZ ;  /* 0x000099100b0c7816 */ /* 0x000fe200000000ff */
[----:B------:R-:W-:Y:S02]  /*1290*/  @P0 FMUL.FTZ R7, R7, 1.9259299443872358531e-34 ;  /* 0x0780000007070820 */ /* 0x000fe40000410000 */
[----:B------:R-:W-:Y:S01]  /*12a0*/  @!P0 FADD.FTZ R7, R8, -0.5 ;  /* 0xbf00000008078421 */ /* 0x000fe20000010000 */
[----:B------:R-:W-:-:S04]  /*12b0*/  SHF.R.U32.HI R8, RZ, 0x18, R9 ;  /* 0x00000018ff087819 */ /* 0x000fc80000011609 */
        /* <DEDUP_REMOVED lines=12> */
.L_x_1011:
[----:B------:R-:W-:Y:S01]  /*1380*/  IMAD.MOV.U32 R7, RZ, RZ, 0x7f ;  /* 0x0000007fff077424 */ /* 0x000fe200078e00ff */
[----:B------:R-:W-:-:S04]  /*1390*/  ISETP.GT.U32.AND P0, PT, R13, 0x7f800000, PT ;  /* 0x7f8000000d00780c */ /* 0x000fc80003f04070 */
[----:B------:R-:W-:-:S09]  /*13a0*/  SEL R7, R7, 0x7c, P0 ;  /* 0x0000007c07077807 */ /* 0x000fd20000000000 */
.L_x_1012:
[----:B------:R-:W-:Y:S05]  /*13b0*/  BSYNC.RECONVERGENT B0 ;  /* 0x0000000000007941 */ /* 0x000fea0003800200 */
.L_x_1010:
        /* <DEDUP_REMOVED lines=9> */
[----:B------:R-:W-:Y:S01]  /*1450*/  SHF.R.U32.HI R6, RZ, 0x18, R12 ;  /* 0x00000018ff067819 */ /* 0x000fe2000001160c */
[----:B------:R-:W-:Y:S01]  /*1460*/  @!P0 FADD.FTZ R8, R9, -0.5 ;  /* 0xbf00000009088421 */ /* 0x000fe20000010000 */
[----:B------:R-:W-:Y:S02]  /*1470*/  PRMT R9, R11, 0x9910, RZ ;  /* 0x000099100b097816 */ /* 0x000fe400000000ff */
        /* <DEDUP_REMOVED lines=12> */
.L_x_1014:
[----:B------:R-:W-:Y:S01]  /*1540*/  IMAD.MOV.U32 R8, RZ, RZ, 0x7f ;  /* 0x0000007fff087424 */ /* 0x000fe200078e00ff */
[----:B------:R-:W-:-:S04]  /*1550*/  ISETP.GT.U32.AND P0, PT, R13, 0x7f800000, PT ;  /* 0x7f8000000d00780c */ /* 0x000fc80003f04070 */
[----:B------:R-:W-:-:S09]  /*1560*/  SEL R8, R8, 0x7c, P0 ;  /* 0x0000007c08087807 */ /* 0x000fd20000000000 */
.L_x_1015:
[----:B------:R-:W-:Y:S05]  /*1570*/  BSYNC.RECONVERGENT B0 ;  /* 0x0000000000007941 */ /* 0x000fea0003800200 */
.L_x_1013:
[----:B------:R-:W-:Y:S02]  /*1580*/  SHF.R.U32.HI R7, RZ, 0x18, R9 ;  /* 0x00000018ff077819 */ /* 0x000fe40000011609 */
[----:B------:R-:W-:Y:S02]  /*1590*/  PRMT R6, R4, 0x3340, R5 ;  /* 0x0000334004067816 */ /* 0x000fe40000000005 */
[----:B------:R-:W-:Y:S02]  /*15a0*/  IADD3 R4, P0, PT, R2, UR29, RZ ;  /* 0x0000001d02047c10 */ /* 0x000fe4000ff1e0ff */
[----:B------:R-:W-:Y:S02]  /*15b0*/  LOP3.LUT R7, R8, 0x80, R7, 0xf8, !PT ;  /* 0x0000008008077812 */ /* 0x000fe400078ef807 */
[----:B------:R-:W-:Y:S02]  /*15c0*/  IADD3.X R5, PT, PT, R10, UR30, RZ, P0, !PT ;  /* 0x0000001e0a057c10 */ /* 0x000fe400087fe4ff */
[----:B------:R-:W-:-:S02]  /*15d0*/  IADD3 R0, P0, PT, R0, UR4, RZ ;  /* 0x0000000400007c10 */ /* 0x000fc4000ff1e0ff */
        /* <DEDUP_REMOVED lines=12> */
.L_x_1017:
        /* <DEDUP_REMOVED lines=14> */
.L_x_7474:


//--------------------- .text._ZN2at6native55_GLOBAL__N__de093ff9_22_ForeachBinaryOpList_cu_a911ec4325multi_tensor_apply_kernelINS1_18TensorListMetadataILi2EEENS1_11CopyFunctorIN3c1015Float8_e4m3fnuzENS6_15Float8_e5m2fnuzELi2ELi1ELi1EEEJNS0_4CopyIS7_S8_EEEEEvT_T0_DpT1_ --------------------------
	.section	.text._ZN2at6native55_GLOBAL__N__de093ff9_22_ForeachBinaryOpList_cu_a911ec4325multi_tensor_apply_kernelINS1_18TensorListMetadataILi2EEENS1_11CopyFunctorIN3c1015Float8_e4m3fnuzENS6_15Float8_e5m2fnuzELi2ELi1ELi1EEEJNS0_4CopyIS7_S8_EEEEEvT_T0_DpT1_,"ax",@progbits
	.align	128
.text._ZN2at6native55_GLOBAL__N__de093ff9_22_ForeachBinaryOpList_cu_a911ec4325multi_tensor_apply_kernelINS1_18TensorListMetadataILi2EEENS1_11CopyFunctorIN3c1015Float8_e4m3fnuzENS6_15Float8_e5m2fnuzELi2ELi1ELi1EEEJNS0_4CopyIS7_S8_EEEEEvT_T0_DpT1_:
        .type           _ZN2at6native55_GLOBAL__N__de093ff9_22_ForeachBinaryOpList_cu_a911ec4325multi_tensor_apply_kernelINS1_18TensorListMetadataILi2EEENS1_11CopyFunctorIN3c1015Float8_e4m3fnuzENS6_15Float8_e5m2fnuzELi2ELi1ELi1EEEJNS0_4CopyIS7_S8_EEEEEvT_T0_DpT1_,@function
        .size           _ZN2at6native55_GLOBAL__N__de093ff9_22_ForeachBinaryOpList_cu_a911ec4325multi_tensor_apply_kernelINS1_18TensorListMetadataILi2EEENS1_11CopyFunctorIN3c1015Float8_e4m3fnuzENS6_15Float8_e5m2fnuzELi2ELi1ELi1EEEJNS0_4CopyIS7_S8_EEEEEvT_T0_DpT1_,(.L_x_7475 - _ZN2at6native55_GLOBAL__N__de093ff9_22_ForeachBinaryOpList_cu_a911ec4325multi_tensor_apply_kernelINS1_18TensorListMetadataILi2EEENS1_11CopyFunctorIN3c1015Float8_e4m3fnuzENS6_15Float8_e5m2fnuzELi2ELi1ELi1EEEJNS0_4CopyIS7_S8_EEEEEvT_T0_DpT1_)
        .other          _ZN2at6native55_GLOBAL__N__de093ff9_22_ForeachBinaryOpList_cu_a911ec4325multi_tensor_apply_kernelINS1_18TensorListMetadataILi2EEENS1_11CopyFunctorIN3c1015Float8_e4m3fnuzENS6_15Float8_e5m2fnuzELi2ELi1ELi1EEEJNS0_4CopyIS7_S8_EEEEEvT_T0_DpT1_,@"STO_CUDA_ENTRY STV_DEFAULT"
_ZN2at6native55_GLOBAL__N__de093ff9_22_ForeachBinaryOpList_cu_a911ec4325multi_tensor_apply_kernelINS1_18TensorListMetadataILi2EEENS1_11CopyFunctorIN3c1015Float8_e4m3fnuzENS6_15Float8_e5m2fnuzELi2ELi1ELi1EEEJNS0_4CopyIS7_S8_EEEEEvT_T0_DpT1_:
        /* <DEDUP_REMOVED lines=49> */
.L_x_1048:
        /* <DEDUP_REMOVED lines=51> */
.L_x_1022:
[----:B------:R-:W-:Y:S05]  /*0640*/  BSYNC.RECONVERGENT B1 ;  /* 0x0000000000017941 */ /* 0x000fea0003800200 */
.L_x_1021:
[----:B------:R-:W-:Y:S01]  /*0650*/  IMAD.SHL.U32 R6, R6, 0x200000, RZ ;  /* 0x0020000006067824 */ /* 0x000fe200078e00ff */
[----:B------:R-:W-:-:S04]  /*0660*/  LEA R7, R7, 0x37800000, 0x17 ;  /* 0x3780000007077811 */ /* 0x000fc800078eb8ff */
[----:B------:R-:W-:-:S07]  /*0670*/  LOP3.LUT R14, R7, R6, R11, 0xfe, !PT ;  /* 0x00000006070e7212 */ /* 0x000fce00078efe0b */
.L_x_1020:
[----:B------:R-:W-:Y:S05]  /*0680*/  BSYNC.RECONVERGENT B0 ;  /* 0x0000000000007941 */ /* 0x000fea0003800200 */
.L_x_1019:
        /* <DEDUP_REMOVED lines=12> */
.L_x_1025:
[----:B------:R-:W-:-:S04]  /*0750*/  SHF.R.U32.HI R6, RZ, 0x14, R14 ;  /* 0x00000014ff067819 */ /* 0x000fc8000001160e */
[----:B------:R-:W-:-:S04]  /*0760*/  LOP3.LUT R7, R6, 0x1, RZ, 0xc0, !PT ;  /* 0x0000000106077812 */ /* 0x000fc800078ec0ff */
[----:B------:R-:W-:-:S04]  /*0770*/  IADD3 R7, PT, PT, R14, 0x487ffff, R7 ;  /* 0x0487ffff0e077810 */ /* 0x000fc80007ffe007 */
[----:B------:R-:W-:-:S04]  /*0780*/  SHF.R.U32.HI R7, RZ, 0x14, R7 ;  /* 0x00000014ff077819 */ /* 0x000fc80000011607 */
[----:B------:R-:W-:-:S07]  /*0790*/  LOP3.LUT R7, R7, 0xff, RZ, 0xc0, !PT ;  /* 0x000000ff07077812 */ /* 0x000fce00078ec0ff */
.L_x_1026:
[----:B------:R-:W-:-:S04]  /*07a0*/  SHF.R.U32.HI R14, RZ, 0x18, R14 ;  /* 0x00000018ff0e7819 */ /* 0x000fc8000001160e */
[----:B------:R-:W-:-:S04]  /*07b0*/  LOP3.LUT R7, R7, 0x80, R14, 0xf8, !PT ;  /* 0x0000008007077812 */ /* 0x000fc800078ef80e */
[----:B------:R-:W-:-:S07]  /*07c0*/  PRMT R6, R7, 0x7610, R6 ;  /* 0x0000761007067816 */ /* 0x000fce0000000006 */
.L_x_1024:
[----:B------:R-:W-:Y:S05]  /*07d0*/  BSYNC.RECONVERGENT B0 ;  /* 0x0000000000007941 */ /* 0x000fea0003800200 */
.L_x_1023:
        /* <DEDUP_REMOVED lines=21> */
.L_x_1030:
[----:B------:R-:W-:Y:S05]  /*0930*/  BSYNC.RECONVERGENT B1 ;  /* 0x0000000000017941 */ /* 0x000fea0003800200 */
.L_x_1029:
[----:B------:R-:W-:Y:S01]  /*0940*/  IMAD.SHL.U32 R7, R7, 0x200000, RZ ;  /* 0x0020000007077824 */ /* 0x000fe200078e00ff */
[----:B------:R-:W-:-:S04]  /*0950*/  LEA R8, R8, 0x37800000, 0x17 ;  /* 0x3780000008087811 */ /* 0x000fc800078eb8ff */
[----:B------:R-:W-:-:S07]  /*0960*/  LOP3.LUT R8, R8, R7, R12, 0xfe, !PT ;  /* 0x0000000708087212 */ /* 0x000fce00078efe0c */
.L_x_1028:
[----:B------:R-:W-:Y:S05]  /*0970*/  BSYNC.RECONVERGENT B0 ;  /* 0x0000000000007941 */ /* 0x000fea0003800200 */
.L_x_1027:
        /* <DEDUP_REMOVED lines=17> */
.L_x_1033:
[----:B------:R-:W-:-:S04]  /*0a90*/  SHF.R.U32.HI R8, RZ, 0x18, R8 ;  /* 0x00000018ff087819 */ /* 0x000fc80000011608 */
[----:B------:R-:W-:-:S07]  /*0aa0*/  LOP3.LUT R7, R7, 0x80, R8, 0xf8, !PT ;  /* 0x0000008007077812 */ /* 0x000fce00078ef808 */
.L_x_1032:
[----:B------:R-:W-:Y:S05]  /*0ab0*/  BSYNC.RECONVERGENT B0 ;  /* 0x0000000000007941 */ /* 0x000fea0003800200 */
.L_x_1031:
        /* <DEDUP_REMOVED lines=21> */
.L_x_1037:
[----:B------:R-:W-:Y:S05]  /*0c10*/  BSYNC.RECONVERGENT B1 ;  /* 0x0000000000017941 */ /* 0x000fea0003800200 */
.L_x_1036:
[----:B------:R-:W-:Y:S01]  /*0c20*/  IMAD.SHL.U32 R8, R8, 0x200000, RZ ;  /* 0x0020000008087824 */ /* 0x000fe200078e00ff */
[----:B------:R-:W-:-:S04]  /*0c30*/  LEA R9, R9, 0x37800000, 0x17 ;  /* 0x3780000009097811 */ /* 0x000fc800078eb8ff */
[----:B------:R-:W-:-:S07]  /*0c40*/  LOP3.LUT R9, R9, R8, R13, 0xfe, !PT ;  /* 0x0000000809097212 */ /* 0x000fce00078efe0d */
.L_x_1035:
[----:B------:R-:W-:Y:S05]  /*0c50*/  BSYNC.RECONVERGENT B0 ;  /* 0x0000000000007941 */ /* 0x000fea0003800200 */
.L_x_1034:
        /* <DEDUP_REMOVED lines=17> */
.L_x_1040:
[----:B------:R-:W-:-:S04]  /*0d70*/  SHF.R.U32.HI R9, RZ, 0x18, R9 ;  /* 0x00000018ff097819 */ /* 0x000fc80000011609 */
[----:B------:R-:W-:-:S07]  /*0d80*/  LOP3.LUT R8, R8, 0x80, R9, 0xf8, !PT ;  /* 0x0000008008087812 */ /* 0x000fce00078ef809 */
.L_x_1039:
[----:B------:R-:W-:Y:S05]  /*0d90*/  BSYNC.RECONVERGENT B0 ;  /* 0x0000000000007941 */ /* 0x000fea0003800200 */
.L_x_1038:
        /* <DEDUP_REMOVED lines=21> */
.L_x_1044:
[----:B------:R-:W-:Y:S05]  /*0ef0*/  BSYNC.RECONVERGENT B1 ;  /* 0x0000000000017941 */ /* 0x000fea0003800200 */
.L_x_1043:
[----:B------:R-:W-:Y:S01]  /*0f00*/  IMAD.SHL.U32 R9, R9, 0x200000, RZ ;  /* 0x0020000009097824 */ /* 0x000fe200078e00ff */
[----:B------:R-:W-:-:S04]  /*0f10*/  LEA R10, R10, 0x37800000, 0x17 ;  /* 0x378000000a0a7811 */ /* 0x000fc800078eb8ff */
[----:B------:R-:W-:-:S07]  /*0f20*/  LOP3.LUT R9, R10, R9, R14, 0xfe, !PT ;  /* 0x000000090a097212 */ /* 0x000fce00078efe0e */
.L_x_1042:
[----:B------:R-:W-:Y:S05]  /*0f30*/  BSYNC.RECONVERGENT B0 ;  /* 0x0000000000007941 */ /* 0x000fea0003800200 */
.L_x_1041:
        /* <DEDUP_REMOVED lines=16> */
.L_x_1047:
[----:B------:R-:W-:-:S04]  /*1040*/  SHF.R.U32.HI R9, RZ, 0x18, R9 ;  /* 0x00000018ff097819 */ /* 0x000fc80000011609 */
[----:B------:R-:W-:-:S04]  /*1050*/  LOP3.LUT R9, R10, 0x80, R9, 0xf8, !PT ;  /* 0x000000800a097812 */ /* 0x000fc800078ef809 */
[----:B------:R-:W-:-:S07]  /*1060*/  PRMT R19, R9, 0x7610, R19 ;  /* 0x0000761009137816 */ /* 0x000fce0000000013 */
.L_x_1046:
[----:B------:R-:W-:Y:S05]  /*1070*/  BSYNC.RECONVERGENT B0 ;  /* 0x0000000000007941 */ /* 0x000fea0003800200 */
.L_x_1045:
        /* <DEDUP_REMOVED lines=22> */
.L_x_1018:
[----:B------:R-:W0:Y:S02]  /*11e0*/  S2R R3, SR_TID.X ;  /* 0x0000000000037919 */ /* 0x000e240000002100 */
[----:B0-----:R-:W-:-:S03]  /*11f0*/  IMAD.WIDE.U32 R4, R3, 0x4, RZ ;  /* 0x0000000403047825 */ /* 0x001fc600078e00ff */
[----:B------:R-:W-:-:S04]  /*1200*/  ISETP.GE.U32.AND P0, PT, R4, UR28, PT ;  /* 0x0000001c04007c0c */ /* 0x000fc8000bf06070 */
[----:B------:R-:W-:-:S13]  /*1210*/  ISETP.GE.AND.EX P0, PT, R5, UR15, PT, P0 ;  /* 0x0000000f05007c0c */ /* 0x000fda000bf06300 */
[----:B------:R-:W-:Y:S05]  /*1220*/  @P0 EXIT ;  /* 0x000000000000094d */ /* 0x000fea0003800000 */
[----:B------:R-:W-:Y:S01]  /*1230*/  IMAD.MOV.U32 R0, RZ, RZ, RZ ;  /* 0x000000ffff007224 */ /* 0x000fe200078e00ff */
[----:B------:R-:W0:Y:S06]  /*1240*/  LDCU UR4, c[0x0][0x360] ;  /* 0x00006c00ff0477ac */ /* 0x000e2c0008000800 */
.L_x_1078:
        /* <DEDUP_REMOVED lines=31> */
.L_x_1052:
[----:B0-----:R-:W-:Y:S05]  /*1440*/  BSYNC.RECONVERGENT B1 ;  /* 0x0000000000017941 */ /* 0x001fea0003800200 */
.L_x_1051:
[----:B------:R-:W-:Y:S01]  /*1450*/  IMAD.SHL.U32 R7, R7, 0x200000, RZ ;  /* 0x0020000007077824 */ /* 0x000fe200078e00ff */
[----:B------:R-:W-:-:S04]  /*1460*/  LEA R8, R8, 0x37800000, 0x17 ;  /* 0x3780000008087811 */ /* 0x000fc800078eb8ff */
[----:B------:R-:W-:-:S07]  /*1470*/  LOP3.LUT R10, R8, R7, R12, 0xfe, !PT ;  /* 0x00000007080a7212 */ /* 0x000fce00078efe0c */
.L_x_1050:
[----:B0-----:R-:W-:Y:S05]  /*1480*/  BSYNC.RECONVERGENT B0 ;  /* 0x0000000000007941 */ /* 0x001fea0003800200 */
.L_x_1049:
        /* <DEDUP_REMOVED lines=12> */
.L_x_1055:
[----:B------:R-:W-:-:S04]  /*1550*/  SHF.R.U32.HI R7, RZ, 0x14, R10 ;  /* 0x00000014ff077819 */ /* 0x000fc8000001160a */
[----:B------:R-:W-:-:S04]  /*1560*/  LOP3.LUT R7, R7, 0x1, RZ, 0xc0, !PT ;  /* 0x0000000107077812 */ /* 0x000fc800078ec0ff */
[----:B------:R-:W-:-:S04]  /*1570*/  IADD3 R7, PT, PT, R10, 0x487ffff, R7 ;  /* 0x0487ffff0a077810 */ /* 0x000fc80007ffe007 */
[----:B------:R-:W-:-:S04]  /*1580*/  SHF.R.U32.HI R7, RZ, 0x14, R7 ;  /* 0x00000014ff077819 */ /* 0x000fc80000011607 */
[----:B------:R-:W-:-:S07]  /*1590*/  LOP3.LUT R8, R7, 0xff, RZ, 0xc0, !PT ;  /* 0x000000ff07087812 */ /* 0x000fce00078ec0ff */
.L_x_1056:
[----:B------:R-:W-:-:S04]  /*15a0*/  SHF.R.U32.HI R7, RZ, 0x18, R10 ;  /* 0x00000018ff077819 */ /* 0x000fc8000001160a */
[----:B------:R-:W-:-:S07]  /*15b0*/  LOP3.LUT R7, R8, 0x80, R7, 0xf8, !PT ;  /* 0x0000008008077812 */ /* 0x000fce00078ef807 */
.L_x_1054:
[----:B------:R-:W-:Y:S05]  /*15c0*/  BSYNC.RECONVERGENT B0 ;  /* 0x0000000000007941 */ /* 0x000fea0003800200 */
.L_x_1053:
        /* <DEDUP_REMOVED lines=22> */
.L_x_1060:
[----:B------:R-:W-:Y:S05]  /*1730*/  BSYNC.RECONVERGENT B1 ;  /* 0x0000000000017941 */ /* 0x000fea0003800200 */
.L_x_1059:
[----:B------:R-:W-:Y:S01]  /*1740*/  IMAD.SHL.U32 R6, R6, 0x200000, RZ ;  /* 0x0020000006067824 */ /* 0x000fe200078e00ff */
[----:B------:R-:W-:-:S04]  /*1750*/  LEA R8, R8, 0x37800000, 0x17 ;  /* 0x3780000008087811 */ /* 0x000fc800078eb8ff */
[----:B------:R-:W-:-:S07]  /*1760*/  LOP3.LUT R8, R8, R6, R15, 0xfe, !PT ;  /* 0x0000000608087212 */ /* 0x000fce00078efe0f */
.L_x_1058:
[----:B------:R-:W-:Y:S05]  /*1770*/  BSYNC.RECONVERGENT B0 ;  /* 0x0000000000007941 */ /* 0x000fea0003800200 */
.L_x_1057:
        /* <DEDUP_REMOVED lines=16> */
.L_x_1063:
[----:B------:R-:W-:-:S04]  /*1880*/  SHF.R.U32.HI R8, RZ, 0x18, R8 ;  /* 0x00000018ff087819 */ /* 0x000fc80000011608 */
[----:B------:R-:W-:-:S04]  /*1890*/  LOP3.LUT R8, R9, 0x80, R8, 0xf8, !PT ;  /* 0x0000008009087812 */ /* 0x000fc800078ef808 */
[----:B------:R-:W-:-:S07]  /*18a0*/  PRMT R6, R8, 0x7610, R6 ;  /* 0x0000761008067816 */ /* 0x000fce0000000006 */
.L_x_1062:
[----:B------:R-:W-:Y:S05]  /*18b0*/  BSYNC.RECONVERGENT B0 ;  /* 0x0000000000007941 */ /* 0x000fea0003800200 */
.L_x_1061:
        /* <DEDUP_REMOVED lines=22> */
.L_x_1067:
[----:B------:R-:W-:Y:S05]  /*1a20*/  BSYNC.RECONVERGENT B1 ;  /* 0x0000000000017941 */ /* 0x000fea0003800200 */
.L_x_1066:
[----:B------:R-:W-:Y:S01]  /*1a30*/  IMAD.SHL.U32 R4, R4, 0x200000, RZ ;  /* 0x0020000004047824 */ /* 0x000fe200078e00ff */
[----:B------:R-:W-:-:S04]  /*1a40*/  LEA R8, R8, 0x37800000, 0x17 ;  /* 0x3780000008087811 */ /* 0x000fc800078eb8ff */
[----:B------:R-:W-:-:S07]  /*1a50*/  LOP3.LUT R8, R8, R4, R15, 0xfe, !PT ;  /* 0x0000000408087212 */ /* 0x000fce00078efe0f */
.L_x_1065:
[----:B------:R-:W-:Y:S05]  /*1a60*/  BSYNC.RECONVERGENT B0 ;  /* 0x0000000000007941 */ /* 0x000fea0003800200 */
.L_x_1064:
        /* <DEDUP_REMOVED lines=16> */
.L_x_1070:
[----:B------:R-:W-:-:S04]  /*1b70*/  SHF.R.U32.HI R8, RZ, 0x18, R8 ;  /* 0x00000018ff087819 */ /* 0x000fc80000011608 */
[----:B------:R-:W-:-:S04]  /*1b80*/  LOP3.LUT R8, R9, 0x80, R8, 0xf8, !PT ;  /* 0x0000008009087812 */ /* 0x000fc800078ef808 */
[----:B------:R-:W-:-:S07]  /*1b90*/  PRMT R4, R8, 0x7610, R4 ;  /* 0x0000761008047816 */ /* 0x000fce0000000004 */
.L_x_1069:
[----:B------:R-:W-:Y:S05]  /*1ba0*/  BSYNC.RECONVERGENT B0 ;  /* 0x0000000000007941 */ /* 0x000fea0003800200 */
.L_x_1068:
        /* <DEDUP_REMOVED lines=22> */
.L_x_1074:
[----:B------:R-:W-:Y:S05]  /*1d10*/  BSYNC.RECONVERGENT B1 ;  /* 0x0000000000017941 */ /* 0x000fea0003800200 */
.L_x_1073:
[----:B------:R-:W-:Y:S01]  /*1d20*/  IMAD.SHL.U32 R5, R5, 0x200000, RZ ;  /* 0x0020000005057824 */ /* 0x000fe200078e00ff */
[----:B------:R-:W-:-:S04]  /*1d30*/  LEA R8, R8, 0x37800000, 0x17 ;  /* 0x3780000008087811 */ /* 0x000fc800078eb8ff */
[----:B------:R-:W-:-:S07]  /*1d40*/  LOP3.LUT R8, R8, R5, R12, 0xfe, !PT ;  /* 0x0000000508087212 */ /* 0x000fce00078efe0c */
.L_x_1072:
[----:B------:R-:W-:Y:S05]  /*1d50*/  BSYNC.RECONVERGENT B0 ;  /* 0x0000000000007941 */ /* 0x000fea0003800200 */
.L_x_1071:
        /* <DEDUP_REMOVED lines=17> */
.L_x_1077:
[----:B------:R-:W-:-:S04]  /*1e70*/  SHF.R.U32.HI R8, RZ, 0x18, R8 ;  /* 0x00000018ff087819 */ /* 0x000fc80000011608 */
[----:B------:R-:W-:-:S07]  /*1e80*/  LOP3.LUT R5, R5, 0x80, R8, 0xf8, !PT ;  /* 0x0000008005057812 */ /* 0x000fce00078ef808 */
.L_x_1076:
[----:B------:R-:W-:Y:S05]  /*1e90*/  BSYNC.RECONVERGENT B0 ;  /* 0x0000000000007941 */ /* 0x000fea0003800200 */
.L_x_1075:
        /* <DEDUP_REMOVED lines=20> */
.L_x_1079:
        /* <DEDUP_REMOVED lines=10> */
.L_x_7475:


//--------------------- .text._ZN2at6native55_GLOBAL__N__de093ff9_22_ForeachBinaryOpList_cu_a911ec4325multi_tensor_apply_kernelINS1_18TensorListMetadataILi2EEENS1_11CopyFunctorIN3c1015Float8_e4m3fnuzENS6_11Float8_e5m2ELi2ELi1ELi1EEEJNS0_4CopyIS7_S8_EEEEEvT_T0_DpT1_ --------------------------
	.section	.text._ZN2at6native55_GLOBAL__N__de093ff9_22_ForeachBinaryOpList_cu_a911ec4325multi_tensor_apply_kernelINS1_18TensorListMetadataILi2EEENS1_11CopyFunctorIN3c1015Float8_e4m3fnuzENS6_11Float8_e5m2ELi2ELi1ELi1EEEJNS0_4CopyIS7_S8_EEEEEvT_T0_DpT1_,"ax",@progbits
	.align	128
.text._ZN2at6native55_GLOBAL__N__de093ff9_22_ForeachBinaryOpList_cu_a911ec4325multi_tensor_apply_kernelINS1_18TensorListMetadataILi2EEENS1_11CopyFunctorIN3c1015Float8_e4m3fnuzENS6_11Float8_e5m2ELi2ELi1ELi1EEEJNS0_4CopyIS7_S8_EEEEEvT_T0_DpT1_:
        .type           _ZN2at6native55_GLOBAL__N__de093ff9_22_ForeachBinaryOpList_cu_a911ec4325multi_tensor_apply_kernelINS1_18TensorListMetadataILi2EEENS1_11CopyFunctorIN3c1015Float8_e4m3fnuzENS6_11Float8_e5m2ELi2ELi1ELi1EEEJNS0_4CopyIS7_S8_EEEEEvT_T0_DpT1_,@function
        .size           _ZN2at6native55_GLOBAL__N__de093ff9_22_ForeachBinaryOpList_cu_a911ec4325multi_tensor_apply_kernelINS1_18TensorListMetadataILi2EEENS1_11CopyFunctorIN3c1015Float8_e4m3fnuzENS6_11Float8_e5m2ELi2ELi1ELi1EEEJNS0_4CopyIS7_S8_EEEEEvT_T0_DpT1_,(.L_x_7476 - _ZN2at6native55_GLOBAL__N__de093ff9_22_ForeachBinaryOpList_cu_a911ec4325multi_tensor_apply_kernelINS1_18TensorListMetadataILi2EEENS1_11CopyFunctorIN3c1015Float8_e4m3fnuzENS6_11Float8_e5m2ELi2ELi1ELi1EEEJNS0_4CopyIS7_S8_EEEEEvT_T0_DpT1_)
        .other          _ZN2at6native55_GLOBAL__N__de093ff9_22_ForeachBinaryOpList_cu_a911ec4325multi_tensor_apply_kernelINS1_18TensorListMetadataILi2EEENS1_11CopyFunctorIN3c1015Float8_e4m3fnuzENS6_11Float8_e5m2ELi2ELi1ELi1EEEJNS0_4CopyIS7_S8_EEEEEvT_T0_DpT1_,@"STO_CUDA_ENTRY STV_DEFAULT"
_ZN2at6native55_GLOBAL__N__de093ff9_22_ForeachBinaryOpList_cu_a911ec4325multi_tensor_apply_kernelINS1_18TensorListMetadataILi2EEENS1_11CopyFunctorIN3c1015Float8_e4m3fnuzENS6_11Float8_e5m2ELi2ELi1ELi1EEEJNS0_4CopyIS7_S8_EEEEEvT_T0_DpT1_:
        /* <DEDUP_REMOVED lines=50> */
.L_x_1094:
        /* <DEDUP_REMOVED lines=52> */
.L_x_1083:
[----:B------:R-:W-:-:S04]  /*0660*/  SHF.R.U32.HI R5, RZ, 0x14, R12 ;  /* 0x00000014ff057819 */ /* 0x000fc8000001160c */
[----:B------:R-:W-:-:S04]  /*0670*/  LOP3.LUT R5, R5, 0x1, RZ, 0xc0, !PT ;  /* 0x0000000105057812 */ /* 0x000fc800078ec0ff */
[----:B------:R-:W-:-:S04]  /*0680*/  IADD3 R5, PT, PT, R12, 0x487ffff, R5 ;  /* 0x0487ffff0c057810 */ /* 0x000fc80007ffe005 */
[----:B------:R-:W-:-:S04]  /*0690*/  SHF.R.U32.HI R5, RZ, 0x14, R5 ;  /* 0x00000014ff057819 */ /* 0x000fc80000011605 */
[----:B------:R-:W-:-:S07]  /*06a0*/  LOP3.LUT R6, R5, 0xff, RZ, 0xc0, !PT ;  /* 0x000000ff05067812 */ /* 0x000fce00078ec0ff */
.L_x_1084:
[----:B------:R-:W-:-:S05]  /*06b0*/  IMAD.SHL.U32 R5, R16, 0x100, RZ ;  /* 0x0000010010057824 */ /* 0x000fca00078e00ff */
[----:B------:R-:W-:-:S04]  /*06c0*/  PRMT R5, R5, 0x9910, RZ ;  /* 0x0000991005057816 */ /* 0x000fc800000000ff */
[----:B------:R-:W-:-:S04]  /*06d0*/  LOP3.LUT R5, R12, R5, RZ, 0xfc, !PT ;  /* 0x000000050c057212 */ /* 0x000fc800078efcff */
[----:B------:R-:W-:-:S04]  /*06e0*/  SHF.R.U32.HI R5, RZ, 0x18, R5 ;  /* 0x00000018ff057819 */ /* 0x000fc80000011605 */
[----:B------:R-:W-:-:S07]  /*06f0*/  LOP3.LUT R5, R6, 0x80, R5, 0xf8, !PT ;  /* 0x0000008006057812 */ /* 0x000fce00078ef805 */
.L_x_1082:
[----:B------:R-:W-:Y:S05]  /*0700*/  BSYNC.RECONVERGENT B0 ;  /* 0x0000000000007941 */ /* 0x000fea0003800200 */
.L_x_1081:
        /* <DEDUP_REMOVED lines=25> */
.L_x_1087:
[----:B------:R-:W-:-:S05]  /*08a0*/  IMAD.SHL.U32 R8, R17, 0x100, RZ ;  /* 0x0000010011087824 */ /* 0x000fca00078e00ff */
[----:B------:R-:W-:-:S04]  /*08b0*/  PRMT R8, R8, 0x9910, RZ ;  /* 0x0000991008087816 */ /* 0x000fc800000000ff */
[----:B------:R-:W-:-:S04]  /*08c0*/  LOP3.LUT R8, R7, R8, RZ, 0xfc, !PT ;  /* 0x0000000807087212 */ /* 0x000fc800078efcff */
[----:B------:R-:W-:-:S04]  /*08d0*/  SHF.R.U32.HI R7, RZ, 0x18, R8 ;  /* 0x00000018ff077819 */ /* 0x000fc80000011608 */
[----:B------:R-:W-:-:S07]  /*08e0*/  LOP3.LUT R6, R6, 0x80, R7, 0xf8, !PT ;  /* 0x0000008006067812 */ /* 0x000fce00078ef807 */
.L_x_1086:
[----:B------:R-:W-:Y:S05]  /*08f0*/  BSYNC.RECONVERGENT B0 ;  /* 0x0000000000007941 */ /* 0x000fea0003800200 */
.L_x_1085:
        /* <DEDUP_REMOVED lines=25> */
.L_x_1090:
[----:B------:R-:W-:-:S05]  /*0a90*/  IMAD.SHL.U32 R9, R2, 0x100, RZ ;  /* 0x0000010002097824 */ /* 0x000fca00078e00ff */
[----:B------:R-:W-:-:S04]  /*0aa0*/  PRMT R9, R9, 0x9910, RZ ;  /* 0x0000991009097816 */ /* 0x000fc800000000ff */
[----:B------:R-:W-:-:S04]  /*0ab0*/  LOP3.LUT R9, R8, R9, RZ, 0xfc, !PT ;  /* 0x0000000908097212 */ /* 0x000fc800078efcff */
[----:B------:R-:W-:-:S04]  /*0ac0*/  SHF.R.U32.HI R8, RZ, 0x18, R9 ;  /* 0x00000018ff087819 */ /* 0x000fc80000011609 */
[----:B------:R-:W-:-:S07]  /*0ad0*/  LOP3.LUT R7, R7, 0x80, R8, 0xf8, !PT ;  /* 0x0000008007077812 */ /* 0x000fce00078ef808 */
.L_x_1089:
[----:B------:R-:W-:Y:S05]  /*0ae0*/  BSYNC.RECONVERGENT B0 ;  /* 0x0000000000007941 */ /* 0x000fea0003800200 */
.L_x_1088:
        /* <DEDUP_REMOVED lines=24> */
.L_x_1093:
[----:B------:R-:W-:-:S05]  /*0c70*/  IMAD.SHL.U32 R10, R4, 0x100, RZ ;  /* 0x00000100040a7824 */ /* 0x000fca00078e00ff */
[----:B------:R-:W-:-:S04]  /*0c80*/  PRMT R11, R10, 0x9910, RZ ;  /* 0x000099100a0b7816 */ /* 0x000fc800000000ff */
[----:B------:R-:W-:-:S04]  /*0c90*/  LOP3.LUT R11, R8, R11, RZ, 0xfc, !PT ;  /* 0x0000000b080b7212 */ /* 0x000fc800078efcff */
[----:B------:R-:W-:-:S04]  /*0ca0*/  SHF.R.U32.HI R8, RZ, 0x18, R11 ;  /* 0x00000018ff087819 */ /* 0x000fc8000001160b */
[----:B------:R-:W-:-:S04]  /*0cb0*/  LOP3.LUT R8, R9, 0x80, R8, 0xf8, !PT ;  /* 0x0000008009087812 */ /* 0x000fc800078ef808 */
[----:B------:R-:W-:-:S07]  /*0cc0*/  PRMT R18, R8, 0x7610, R18 ;  /* 0x0000761008127816 */ /* 0x000fce0000000012 */
.L_x_1092:
[----:B------:R-:W-:Y:S05]  /*0cd0*/  BSYNC.RECONVERGENT B0 ;  /* 0x0000000000007941 */ /* 0x000fea0003800200 */
.L_x_1091:
        /* <DEDUP_REMOVED lines=20> */
.L_x_1080:
[----:B------:R-:W0:Y:S02]  /*0e20*/  S2R R0, SR_TID.X ;  /* 0x0000000000007919 */ /* 0x000e240000002100 */
[----:B0-----:R-:W-:-:S03]  /*0e30*/  IMAD.WIDE.U32 R2, R0, 0x4, RZ ;  /* 0x0000000400027825 */ /* 0x001fc600078e00ff */
[----:B------:R-:W-:-:S04]  /*0e40*/  ISETP.GE.U32.AND P0, PT, R2, UR29, PT ;  /* 0x0000001d02007c0c */ /* 0x000fc8000bf06070 */
[----:B------:R-:W-:-:S13]  /*0e50*/  ISETP.GE.AND.EX P0, PT, R3, UR15, PT, P0 ;  /* 0x0000000f03007c0c */ /* 0x000fda000bf06300 */
[----:B------:R-:W-:Y:S05]  /*0e60*/  @P0 EXIT ;  /* 0x000000000000094d */ /* 0x000fea0003800000 */
[----:B------:R-:W-:Y:S01]  /*0e70*/  IMAD.MOV.U32 R3, RZ, RZ, RZ ;  /* 0x000000ffff037224 */ /* 0x000fe200078e00ff */
[----:B------:R-:W0:Y:S06]  /*0e80*/  LDCU UR4, c[0x0][0x360] ;  /* 0x00006c00ff0477ac */ /* 0x000e2c0008000800 */
.L_x_1108:
        /* <DEDUP_REMOVED lines=31> */
.L_x_1097:
[----:B------:R-:W-:-:S04]  /*1080*/  SHF.R.U32.HI R6, RZ, 0x14, R8 ;  /* 0x00000014ff067819 */ /* 0x000fc80000011608 */
[----:B------:R-:W-:-:S04]  /*1090*/  LOP3.LUT R7, R6, 0x1, RZ, 0xc0, !PT ;  /* 0x0000000106077812 */ /* 0x000fc800078ec0ff */
[----:B------:R-:W-:-:S04]  /*10a0*/  IADD3 R7, PT, PT, R8, 0x487ffff, R7 ;  /* 0x0487ffff08077810 */ /* 0x000fc80007ffe007 */
[----:B------:R-:W-:-:S04]  /*10b0*/  SHF.R.U32.HI R7, RZ, 0x14, R7 ;  /* 0x00000014ff077819 */ /* 0x000fc80000011607 */
[----:B------:R-:W-:-:S07]  /*10c0*/  LOP3.LUT R7, R7, 0xff, RZ, 0xc0, !PT ;  /* 0x000000ff07077812 */ /* 0x000fce00078ec0ff */
.L_x_1098:
[----:B------:R-:W-:-:S04]  /*10d0*/  LOP3.LUT R8, R8, R11, RZ, 0xfc, !PT ;  /* 0x0000000b08087212 */ /* 0x000fc800078efcff */
[----:B------:R-:W-:-:S04]  /*10e0*/  SHF.R.U32.HI R8, RZ, 0x18, R8 ;  /* 0x00000018ff087819 */ /* 0x000fc80000011608 */
[----:B------:R-:W-:-:S04]  /*10f0*/  LOP3.LUT R7, R7, 0x80, R8, 0xf8, !PT ;  /* 0x0000008007077812 */ /* 0x000fc800078ef808 */
[----:B------:R-:W-:-:S07]  /*1100*/  PRMT R6, R7, 0x7610, R6 ;  /* 0x0000761007067816 */ /* 0x000fce0000000006 */
.L_x_1096:
[----:B0-----:R-:W-:Y:S05]  /*1110*/  BSYNC.RECONVERGENT B0 ;  /* 0x0000000000007941 */ /* 0x001fea0003800200 */
.L_x_1095:
        /* <DEDUP_REMOVED lines=27> */
.L_x_1101:
[----:B------:R-:W-:-:S04]  /*12d0*/  LOP3.LUT R8, R8, R11, RZ, 0xfc, !PT ;  /* 0x0000000b08087212 */ /* 0x000fc800078efcff */
[----:B------:R-:W-:-:S04]  /*12e0*/  SHF.R.U32.HI R8, RZ, 0x18, R8 ;  /* 0x00000018ff087819 */ /* 0x000fc80000011608 */
[----:B------:R-:W-:-:S07]  /*12f0*/  LOP3.LUT R7, R7, 0x80, R8, 0xf8, !PT ;  /* 0x0000008007077812 */ /* 0x000fce00078ef808 */
.L_x_1100:
[----:B------:R-:W-:Y:S05]  /*1300*/  BSYNC.RECONVERGENT B0 ;  /* 0x0000000000007941 */ /* 0x000fea0003800200 */
.L_x_1099:
        /* <DEDUP_REMOVED lines=27> */
.L_x_1104:
[----:B------:R-:W-:-:S04]  /*14c0*/  LOP3.LUT R8, R8, R11, RZ, 0xfc, !PT ;  /* 0x0000000b08087212 */ /* 0x000fc800078efcff */
[----:B------:R-:W-:-:S04]  /*14d0*/  SHF.R.U32.HI R8, RZ, 0x18, R8 ;  /* 0x00000018ff087819 */ /* 0x000fc80000011608 */
[----:B------:R-:W-:-:S07]  /*14e0*/  LOP3.LUT R5, R5, 0x80, R8, 0xf8, !PT ;  /* 0x0000008005057812 */ /* 0x000fce00078ef808 */
.L_x_1103:
[----:B------:R-:W-:Y:S05]  /*14f0*/  BSYNC.RECONVERGENT B0 ;  /* 0x0000000000007941 */ /* 0x000fea0003800200 */
.L_x_1102:
        /* <DEDUP_REMOVED lines=26> */
.L_x_1107:
[----:B------:R-:W-:-:S04]  /*16a0*/  LOP3.LUT R4, R4, R11, RZ, 0xfc, !PT ;  /* 0x0000000b04047212 */ /* 0x000fc800078efcff */
[----:B------:R-:W-:-:S04]  /*16b0*/  SHF.R.U32.HI R4, RZ, 0x18, R4 ;  /* 0x00000018ff047819 */ /* 0x000fc80000011604 */
[----:B------:R-:W-:-:S04]  /*16c0*/  LOP3.LUT R4, R9, 0x80, R4, 0xf8, !PT ;  /* 0x0000008009047812 */ /* 0x000fc800078ef804 */
[----:B------:R-:W-:-:S07]  /*16d0*/  PRMT R8, R4, 0x7610, R8 ;  /* 0x0000761004087816 */ /* 0x000fce0000000008 */
.L_x_1106:
[----:B------:R-:W-:Y:S05]  /*16e0*/  BSYNC.RECONVERGENT B0 ;  /* 0x0000000000007941 */ /* 0x000fea0003800200 */
.L_x_1105:
        /* <DEDUP_REMOVED lines=20> */
.L_x_1109:
        /* <DEDUP_REMOVED lines=13> */
.L_x_7476:


//--------------------- .text._ZN2at6native55_GLOBAL__N__de093ff9_22_ForeachBinaryOpList_cu_a911ec4325multi_tensor_apply_kernelINS1_18TensorListMetadataILi2EEENS1_11CopyFunctorIN3c1015Float8_e4m3fnuzENS6_13Float8_e4m3fnELi2ELi1ELi1EEEJNS0_4CopyIS7_S8_EEEEEvT_T0_DpT1_ --------------------------
	.section	.text._ZN2at6native55_GLOBAL__N__de093ff9_22_ForeachBinaryOpList_cu_a911ec4325multi_tensor_apply_kernelINS1_18TensorListMetadataILi2EEENS1_11CopyFunctorIN3c1015Float8_e4m3fnuzENS6_13Float8_e4m3fnELi2ELi1ELi1EEEJNS0_4CopyIS7_S8_EEEEEvT_T0_DpT1_,"ax",@progbits
	.align	128
.text._ZN2at6native55_GLOBAL__N__de093ff9_22_ForeachBinaryOpList_cu_a911ec4325multi_tensor_apply_kernelINS1_18TensorListMetadataILi2EEENS1_11CopyFunctorIN3c1015Float8_e4m3fnuzENS6_13Float8_e4m3fnELi2ELi1ELi1EEEJNS0_4CopyIS7_S8_EEEEEvT_T0_DpT1_:
        .type           _ZN2at6native55_GLOBAL__N__de093ff9_22_ForeachBinaryOpList_cu_a911ec4325multi_tensor_apply_kernelINS1_18TensorListMetadataILi2EEENS1_11CopyFunctorIN3c1015Float8_e4m3fnuzENS6_13Float8_e4m3fnELi2ELi1ELi1EEEJNS0_4CopyIS7_S8_EEEEEvT_T0_DpT1_,@function
        .size           _ZN2at6native55_GLOBAL__N__de093ff9_22_ForeachBinaryOpList_cu_a911ec4325multi_tensor_apply_kernelINS1_18TensorListMetadataILi2EEENS1_11CopyFunctorIN3c1015Float8_e4m3fnuzENS6_13Float8_e4m3fnELi2ELi1ELi1EEEJNS0_4CopyIS7_S8_EEEEEvT_T0_DpT1_,(.L_x_7477 - _ZN2at6native55_GLOBAL__N__de093ff9_22_ForeachBinaryOpList_cu_a911ec4325multi_tensor_apply_kernelINS1_18TensorListMetadataILi2EEENS1_11CopyFunctorIN3c1015Float8_e4m3fnuzENS6_13Float8_e4m3fnELi2ELi1ELi1EEEJNS0_4CopyIS7_S8_EEEEEvT_T0_DpT1_)
        .other          _ZN2at6native55_GLOBAL__N__de093ff9_22_ForeachBinaryOpList_cu_a911ec4325multi_tensor_apply_kernelINS1_18TensorListMetadataILi2EEENS1_11CopyFunctorIN3c1015Float8_e4m3fnuzENS6_13Float8_e4m3fnELi2ELi1ELi1EEEJNS0_4CopyIS7_S8_EEEEEvT_T0_DpT1_,@"STO_CUDA_ENTRY STV_DEFAULT"
_ZN2at6native55_GLOBAL__N__de093ff9_22_ForeachBinaryOpList_cu_a911ec4325multi_tensor_apply_kernelINS1_18TensorListMetadataILi2EEENS1_11CopyFunctorIN3c1015Float8_e4m3fnuzENS6_13Float8_e4m3fnELi2ELi1ELi1EEEJNS0_4CopyIS7_S8_EEEEEvT_T0_DpT1_:
        /* <DEDUP_REMOVED lines=50> */
.L_x_1124:
        /* <DEDUP_REMOVED lines=58> */
.L_x_1113:
[----:B------:R-:W-:-:S04]  /*06c0*/  SHF.R.U32.HI R8, RZ, 0x14, R9 ;  /* 0x00000014ff087819 */ /* 0x000fc80000011609 */
[----:B------:R-:W-:-:S04]  /*06d0*/  LOP3.LUT R8, R8, 0x1, RZ, 0xc0, !PT ;  /* 0x0000000108087812 */ /* 0x000fc800078ec0ff */
[----:B------:R-:W-:-:S04]  /*06e0*/  IADD3 R8, PT, PT, R9, 0x487ffff, R8 ;  /* 0x0487ffff09087810 */ /* 0x000fc80007ffe008 */
[----:B------:R-:W-:-:S04]  /*06f0*/  SHF.R.U32.HI R8, RZ, 0x14, R8 ;  /* 0x00000014ff087819 */ /* 0x000fc80000011608 */
[----:B------:R-:W-:-:S07]  /*0700*/  LOP3.LUT R9, R8, 0xff, RZ, 0xc0, !PT ;  /* 0x000000ff08097812 */ /* 0x000fce00078ec0ff */
.L_x_1114:
[----:B------:R-:W-:-:S04]  /*0710*/  LOP3.LUT R9, R9, 0x80, R2, 0xf8, !PT ;  /* 0x0000008009097812 */ /* 0x000fc800078ef802 */
[----:B------:R-:W-:-:S07]  /*0720*/  PRMT R8, R9, 0x7610, R8 ;  /* 0x0000761009087816 */ /* 0x000fce0000000008 */
.L_x_1112:
[----:B------:R-:W-:Y:S05]  /*0730*/  BSYNC.RECONVERGENT B0 ;  /* 0x0000000000007941 */ /* 0x000fea0003800200 */
.L_x_1111:
        /* <DEDUP_REMOVED lines=31> */
.L_x_1117:
[----:B------:R-:W-:-:S07]  /*0930*/  LOP3.LUT R9, R9, 0x80, R4, 0xf8, !PT ;  /* 0x0000008009097812 */ /* 0x000fce00078ef804 */
.L_x_1116:
[----:B------:R-:W-:Y:S05]  /*0940*/  BSYNC.RECONVERGENT B0 ;  /* 0x0000000000007941 */ /* 0x000fea0003800200 */
.L_x_1115:
        /* <DEDUP_REMOVED lines=31> */
.L_x_1120:
[----:B------:R-:W-:-:S07]  /*0b40*/  LOP3.LUT R10, R10, 0x80, R5, 0xf8, !PT ;  /* 0x000000800a0a7812 */ /* 0x000fce00078ef805 */
.L_x_1119:
[----:B------:R-:W-:Y:S05]  /*0b50*/  BSYNC.RECONVERGENT B0 ;  /* 0x0000000000007941 */ /* 0x000fea0003800200 */
.L_x_1118:
        /* <DEDUP_REMOVED lines=31> */
.L_x_1123:
[----:B------:R-:W-:-:S07]  /*0d50*/  LOP3.LUT R7, R7, 0x80, R0, 0xf8, !PT ;  /* 0x0000008007077812 */ /* 0x000fce00078ef800 */
.L_x_1122:
[----:B------:R-:W-:Y:S05]  /*0d60*/  BSYNC.RECONVERGENT B0 ;  /* 0x0000000000007941 */ /* 0x000fea0003800200 */
.L_x_1121:
        /* <DEDUP_REMOVED lines=20> */
.L_x_1110:
[----:B------:R-:W0:Y:S02]  /*0eb0*/  S2R R0, SR_TID.X ;  /* 0x0000000000007919 */ /* 0x000e240000002100 */
[----:B0-----:R-:W-:-:S03]  /*0ec0*/  IMAD.WIDE.U32 R2, R0, 0x4, RZ ;  /* 0x0000000400027825 */ /* 0x001fc600078e00ff */
[----:B------:R-:W-:-:S04]  /*0ed0*/  ISETP.GE.U32.AND P0, PT, R2, UR29, PT ;  /* 0x0000001d02007c0c */ /* 0x000fc8000bf06070 */
[----:B------:R-:W-:-:S13]  /*0ee0*/  ISETP.GE.AND.EX P0, PT, R3, UR15, PT, P0 ;  /* 0x0000000f03007c0c */ /* 0x000fda000bf06300 */
[----:B------:R-:W-:Y:S05]  /*0ef0*/  @P0 EXIT ;  /* 0x000000000000094d */ /* 0x000fea0003800000 */
[----:B------:R-:W-:Y:S01]  /*0f00*/  IMAD.MOV.U32 R3, RZ, RZ, RZ ;  /* 0x000000ffff037224 */ /* 0x000fe200078e00ff */
[----:B------:R-:W0:Y:S06]  /*0f10*/  LDCU UR4, c[0x0][0x360] ;  /* 0x00006c00ff0477ac */ /* 0x000e2c0008000800 */
.L_x_1138:
        /* <DEDUP_REMOVED lines=36> */
.L_x_1127:
[----:B------:R-:W-:-:S04]  /*1160*/  SHF.R.U32.HI R9, RZ, 0x14, R10 ;  /* 0x00000014ff097819 */ /* 0x000fc8000001160a */
[----:B------:R-:W-:-:S04]  /*1170*/  LOP3.LUT R9, R9, 0x1, RZ, 0xc0, !PT ;  /* 0x0000000109097812 */ /* 0x000fc800078ec0ff */
[----:B------:R-:W-:-:S04]  /*1180*/  IADD3 R9, PT, PT, R10, 0x487ffff, R9 ;  /* 0x0487ffff0a097810 */ /* 0x000fc80007ffe009 */
[----:B------:R-:W-:-:S04]  /*1190*/  SHF.R.U32.HI R9, RZ, 0x14, R9 ;  /* 0x00000014ff097819 */ /* 0x000fc80000011609 */
[----:B------:R-:W-:-:S07]  /*11a0*/  LOP3.LUT R10, R9, 0xff, RZ, 0xc0, !PT ;  /* 0x000000ff090a7812 */ /* 0x000fce00078ec0ff */
.L_x_1128:
[----:B------:R-:W-:-:S04]  /*11b0*/  LOP3.LUT R10, R10, 0x80, R5, 0xf8, !PT ;  /* 0x000000800a0a7812 */ /* 0x000fc800078ef805 */
[----:B------:R-:W-:-:S07]  /*11c0*/  PRMT R9, R10, 0x7610, R9 ;  /* 0x000076100a097816 */ /* 0x000fce0000000009 */
.L_x_1126:
[----:B0-----:R-:W-:Y:S05]  /*11d0*/  BSYNC.RECONVERGENT B0 ;  /* 0x0000000000007941 */ /* 0x001fea0003800200 */
.L_x_1125:
        /* <DEDUP_REMOVED lines=31> */
.L_x_1131:
[----:B------:R-:W-:-:S07]  /*13d0*/  LOP3.LUT R5, R5, 0x80, R8, 0xf8, !PT ;  /* 0x0000008005057812 */ /* 0x000fce00078ef808 */
.L_x_1130:
[----:B------:R-:W-:Y:S05]  /*13e0*/  BSYNC.RECONVERGENT B0 ;  /* 0x0000000000007941 */ /* 0x000fea0003800200 */
.L_x_1129:
        /* <DEDUP_REMOVED lines=31> */
.L_x_1134:
[----:B------:R-:W-:-:S07]  /*15e0*/  LOP3.LUT R8, R8, 0x80, R7, 0xf8, !PT ;  /* 0x0000008008087812 */ /* 0x000fce00078ef807 */
.L_x_1133:
[----:B------:R-:W-:Y:S05]  /*15f0*/  BSYNC.RECONVERGENT B0 ;  /* 0x0000000000007941 */ /* 0x000fea0003800200 */
.L_x_1132:
        /* <DEDUP_REMOVED lines=30> */
.L_x_1137:
[----:B------:R-:W-:-:S04]  /*17e0*/  LOP3.LUT R7, R7, 0x80, R6, 0xf8, !PT ;  /* 0x0000008007077812 */ /* 0x000fc800078ef806 */
[----:B------:R-:W-:-:S07]  /*17f0*/  PRMT R4, R7, 0x7610, R4 ;  /* 0x0000761007047816 */ /* 0x000fce0000000004 */
.L_x_1136:
[----:B------:R-:W-:Y:S05]  /*1800*/  BSYNC.RECONVERGENT B0 ;  /* 0x0000000000007941 */ /* 0x000fea0003800200 */
.L_x_1135:
        /* <DEDUP_REMOVED lines=20> */
.L_x_1139:
        /* <DEDUP_REMOVED lines=11> */
.L_x_7477:


//--------------------- .text._ZN2at6native55_GLOBAL__N__de093ff9_22_ForeachBinaryOpList_cu_a911ec4325multi_tensor_apply_kernelINS1_18TensorListMetadataILi2EEENS1_11CopyFunctorIN3c1015Float8_e4m3fnuzEbLi2ELi1ELi1EEEJNS0_4CopyIS7_bEEEEEvT_T0_DpT1_ --------------------------
	.section	.text._ZN2at6native55_GLOBAL__N__de093ff9_22_ForeachBinaryOpList_cu_a911ec4325multi_tensor_apply_kernelINS1_18TensorListMetadataILi2EEENS1_11CopyFunctorIN3c1015Float8_e4m3fnuzEbLi2ELi1ELi1EEEJNS0_4CopyIS7_bEEEEEvT_T0_DpT1_,"ax",@progbits
	.align	128
.text._ZN2at6native55_GLOBAL__N__de093ff9_22_ForeachBinaryOpList_cu_a911ec4325multi_tensor_apply_kernelINS1_18TensorListMetadataILi2EEENS1_11CopyFunctorIN3c1015Float8_e4m3fnuzEbLi2ELi1ELi1EEEJNS0_4CopyIS7_bEEEEEvT_T0_DpT1_:
        .type           _ZN2at6native55_GLOBAL__N__de093ff9_22_ForeachBinaryOpList_cu_a911ec4325multi_tensor_apply_kernelINS1_18TensorListMetadataILi2EEENS1_11CopyFunctorIN3c1015Float8_e4m3fnuzEbLi2ELi1ELi1EEEJNS0_4CopyIS7_bEEEEEvT_T0_DpT1_,@function
        .size           _ZN2at6native55_GLOBAL__N__de093ff9_22_ForeachBinaryOpList_cu_a911ec4325multi_tensor_apply_kernelINS1_18TensorListMetadataILi2EEENS1_11CopyFunctorIN3c1015Float8_e4m3fnuzEbLi2ELi1ELi1EEEJNS0_4CopyIS7_bEEEEEvT_T0_DpT1_,(.L_x_7478 - _ZN2at6native55_GLOBAL__N__de093ff9_22_ForeachBinaryOpList_cu_a911ec4325multi_tensor_apply_kernelINS1_18TensorListMetadataILi2EEENS1_11CopyFunctorIN3c1015Float8_e4m3fnuzEbLi2ELi1ELi1EEEJNS0_4CopyIS7_bEEEEEvT_T0_DpT1_)
        .other          _ZN2at6native55_GLOBAL__N__de093ff9_22_ForeachBinaryOpList_cu_a911ec4325multi_tensor_apply_kernelINS1_18TensorListMetadataILi2EEENS1_11CopyFunctorIN3c1015Float8_e4m3fnuzEbLi2ELi1ELi1EEEJNS0_4CopyIS7_bEEEEEvT_T0_DpT1_,@"STO_CUDA_ENTRY STV_DEFAULT"
_ZN2at6native55_GLOBAL__N__de093ff9_22_ForeachBinaryOpList_cu_a911ec4325multi_tensor_apply_kernelINS1_18TensorListMetadataILi2EEENS1_11CopyFunctorIN3c1015Float8_e4m3fnuzEbLi2ELi1ELi1EEEJNS0_4CopyIS7_bEEEEEvT_T0_DpT1_:
        /* <DEDUP_REMOVED lines=50> */
.L_x_1154:
        /* <DEDUP_REMOVED lines=45> */
.L_x_1143:
[----:B------:R-:W-:-:S04]  /*05f0*/  SHF.R.U32.HI R7, RZ, 0x14, R14 ;  /* 0x00000014ff077819 */ /* 0x000fc8000001160e */
[----:B------:R-:W-:-:S04]  /*0600*/  LOP3.LUT R7, R7, 0x1, RZ, 0xc0, !PT ;  /* 0x0000000107077812 */ /* 0x000fc800078ec0ff */
[----:B------:R-:W-:-:S04]  /*0610*/  IADD3 R7, PT, PT, R14, 0x487ffff, R7 ;  /* 0x0487ffff0e077810 */ /* 0x000fc80007ffe007 */
[----:B------:R-:W-:-:S04]  /*0620*/  SHF.R.U32.HI R7, RZ, 0x14, R7 ;  /* 0x00000014ff077819 */ /* 0x000fc80000011607 */
[----:B------:R-:W-:-:S07]  /*0630*/  LOP3.LUT R8, R7, 0xff, RZ, 0xc0, !PT ;  /* 0x000000ff07087812 */ /* 0x000fce00078ec0ff */
.L_x_1144:
[----:B------:R-:W-:-:S04]  /*0640*/  SHF.R.U32.HI R7, RZ, 0x18, R14 ;  /* 0x00000018ff077819 */ /* 0x000fc8000001160e */
[----:B------:R-:W-:-:S07]  /*0650*/  LOP3.LUT R7, R8, 0x80, R7, 0xf8, !PT ;  /* 0x0000008008077812 */ /* 0x000fce00078ef807 */
.L_x_1142:
[----:B------:R-:W-:Y:S05]  /*0660*/  BSYNC.RECONVERGENT B0 ;  /* 0x0000000000007941 */ /* 0x000fea0003800200 */
.L_x_1141:
        /* <DEDUP_REMOVED lines=18> */
.L_x_1147:
[----:B------:R-:W-:-:S04]  /*0790*/  SHF.R.U32.HI R9, RZ, 0x18, R11 ;  /* 0x00000018ff097819 */ /* 0x000fc8000001160b */
[----:B------:R-:W-:-:S07]  /*07a0*/  LOP3.LUT R8, R8, 0x80, R9, 0xf8, !PT ;  /* 0x0000008008087812 */ /* 0x000fce00078ef809 */
.L_x_1146:
[----:B------:R-:W-:Y:S05]  /*07b0*/  BSYNC.RECONVERGENT B0 ;  /* 0x0000000000007941 */ /* 0x000fea0003800200 */
.L_x_1145:
        /* <DEDUP_REMOVED lines=18> */
.L_x_1150:
[----:B------:R-:W-:-:S04]  /*08e0*/  SHF.R.U32.HI R10, RZ, 0x18, R12 ;  /* 0x00000018ff0a7819 */ /* 0x000fc8000001160c */
[----:B------:R-:W-:-:S07]  /*08f0*/  LOP3.LUT R9, R9, 0x80, R10, 0xf8, !PT ;  /* 0x0000008009097812 */ /* 0x000fce00078ef80a */
.L_x_1149:
[----:B------:R-:W-:Y:S05]  /*0900*/  BSYNC.RECONVERGENT B0 ;  /* 0x0000000000007941 */ /* 0x000fea0003800200 */
.L_x_1148:
        /* <DEDUP_REMOVED lines=17> */
.L_x_1153:
[----:B------:R-:W-:-:S04]  /*0a20*/  SHF.R.U32.HI R11, RZ, 0x18, R11 ;  /* 0x00000018ff0b7819 */ /* 0x000fc8000001160b */
[----:B------:R-:W-:-:S04]  /*0a30*/  LOP3.LUT R10, R10, 0x80, R11, 0xf8, !PT ;  /* 0x000000800a0a7812 */ /* 0x000fc800078ef80b */
[----:B------:R-:W-:-:S07]  /*0a40*/  PRMT R18, R10, 0x7610, R18 ;  /* 0x000076100a127816 */ /* 0x000fce0000000012 */
.L_x_1152:
[----:B------:R-:W-:Y:S05]  /*0a50*/  BSYNC.RECONVERGENT B0 ;  /* 0x0000000000007941 */ /* 0x000fea0003800200 */
.L_x_1151:
        /* <DEDUP_REMOVED lines=20> */
.L_x_1140:
[----:B------:R-:W0:Y:S02]  /*0ba0*/  S2R R0, SR_TID.X ;  /* 0x0000000000007919 */ /* 0x000e240000002100 */
[----:B0-----:R-:W-:-:S03]  /*0bb0*/  IMAD.WIDE.U32 R2, R0, 0x4, RZ ;  /* 0x0000000400027825 */ /* 0x001fc600078e00ff */
[----:B------:R-:W-:-:S04]  /*0bc0*/  ISETP.GE.U32.AND P0, PT, R2, UR29, PT ;  /* 0x0000001d02007c0c */ /* 0x000fc8000bf06070 */
[----:B------:R-:W-:-:S13]  /*0bd0*/  ISETP.GE.AND.EX P0, PT, R3, UR15, PT, P0 ;  /* 0x0000000f03007c0c */ /* 0x000fda000bf06300 */
[----:B------:R-:W-:Y:S05]  /*0be0*/  @P0 EXIT ;  /* 0x000000000000094d */ /* 0x000fea0003800000 */
[----:B------:R-:W-:Y:S01]  /*0bf0*/  IMAD.MOV.U32 R3, RZ, RZ, RZ ;  /* 0x000000ffff037224 */ /* 0x000fe200078e00ff */
[----:B------:R-:W0:Y:S06]  /*0c00*/  LDCU UR4, c[0x0][0x360] ;  /* 0x00006c00ff0477ac */ /* 0x000e2c0008000800 */
.L_x_1168:
        /* <DEDUP_REMOVED lines=21> */
.L_x_1157:
[----:B------:R-:W-:-:S04]  /*0d60*/  SHF.R.U32.HI R5, RZ, 0x14, R12 ;  /* 0x00000014ff057819 */ /* 0x000fc8000001160c */
[----:B------:R-:W-:-:S04]  /*0d70*/  LOP3.LUT R5, R5, 0x1, RZ, 0xc0, !PT ;  /* 0x0000000105057812 */ /* 0x000fc800078ec0ff */
[----:B------:R-:W-:-:S04]  /*0d80*/  IADD3 R5, PT, PT, R12, 0x487ffff, R5 ;  /* 0x0487ffff0c057810 */ /* 0x000fc80007ffe005 */
[----:B------:R-:W-:-:S04]  /*0d90*/  SHF.R.U32.HI R5, RZ, 0x14, R5 ;  /* 0x00000014ff057819 */ /* 0x000fc80000011605 */
[----:B------:R-:W-:-:S07]  /*0da0*/  LOP3.LUT R6, R5, 0xff, RZ, 0xc0, !PT ;  /* 0x000000ff05067812 */ /* 0x000fce00078ec0ff */
.L_x_1158:
[----:B------:R-:W-:-:S04]  /*0db0*/  SHF.R.U32.HI R5, RZ, 0x18, R12 ;  /* 0x00000018ff057819 */ /* 0x000fc8000001160c */
[----:B------:R-:W-:-:S07]  /*0dc0*/  LOP3.LUT R5, R6, 0x80, R5, 0xf8, !PT ;  /* 0x0000008006057812 */ /* 0x000fce00078ef805 */
.L_x_1156:
[----:B0-----:R-:W-:Y:S05]  /*0dd0*/  BSYNC.RECONVERGENT B0 ;  /* 0x0000000000007941 */ /* 0x001fea0003800200 */
.L_x_1155:
        /* <DEDUP_REMOVED lines=18> */
.L_x_1161:
[----:B------:R-:W-:-:S04]  /*0f00*/  SHF.R.U32.HI R9, RZ, 0x18, R11 ;  /* 0x00000018ff097819 */ /* 0x000fc8000001160b */
[----:B------:R-:W-:-:S07]  /*0f10*/  LOP3.LUT R6, R6, 0x80, R9, 0xf8, !PT ;  /* 0x0000008006067812 */ /* 0x000fce00078ef809 */
.L_x_1160:
[----:B------:R-:W-:Y:S05]  /*0f20*/  BSYNC.RECONVERGENT B0 ;  /* 0x0000000000007941 */ /* 0x000fea0003800200 */
.L_x_1159:
        /* <DEDUP_REMOVED lines=17> */
.L_x_1164:
[----:B------:R-:W-:-:S04]  /*1040*/  SHF.R.U32.HI R8, RZ, 0x18, R12 ;  /* 0x00000018ff087819 */ /* 0x000fc8000001160c */
[----:B------:R-:W-:-:S07]  /*1050*/  LOP3.LUT R8, R7, 0x80, R8, 0xf8, !PT ;  /* 0x0000008007087812 */ /* 0x000fce00078ef808 */
.L_x_1163:
[----:B------:R-:W-:Y:S05]  /*1060*/  BSYNC.RECONVERGENT B0 ;  /* 0x0000000000007941 */ /* 0x000fea0003800200 */
.L_x_1162:
        /* <DEDUP_REMOVED lines=17> */
.L_x_1167:
[----:B------:R-:W-:-:S04]  /*1180*/  SHF.R.U32.HI R7, RZ, 0x18, R9 ;  /* 0x00000018ff077819 */ /* 0x000fc80000011609 */
[----:B------:R-:W-:-:S07]  /*1190*/  LOP3.LUT R7, R4, 0x80, R7, 0xf8, !PT ;  /* 0x0000008004077812 */ /* 0x000fce00078ef807 */
.L_x_1166:
[----:B------:R-:W-:Y:S05]  /*11a0*/  BSYNC.RECONVERGENT B0 ;  /* 0x0000000000007941 */ /* 0x000fea0003800200 */
.L_x_1165:
        /* <DEDUP_REMOVED lines=20> */
.L_x_1169:
        /* <DEDUP_REMOVED lines=9> */
.L_x_7478:


//--------------------- .text._ZN2at6native55_GLOBAL__N__de093ff9_22_ForeachBinaryOpList_cu_a911ec4325multi_tensor_apply_kernelINS1_18TensorListMetadataILi2EEENS1_11CopyFunctorIN3c1015Float8_e4m3fnuzENS6_8BFloat16ELi2ELi1ELi1EEEJNS0_4CopyIS7_S8_EEEEEvT_T0_DpT1_ --------------------------
	.section	.text._ZN2at6native55_GLOBAL__N__de093ff9_22_ForeachBinaryOpList_cu_a911ec4325multi_tensor_apply_kernelINS1_18TensorListMetadataILi2EEENS1_11CopyFunctorIN3c1015Float8_e4m3fnuzENS6_8BFloat16ELi2ELi1ELi1EEEJNS0_4CopyIS7_S8_EEEEEvT_T0_DpT1_,"ax",@progbits
	.align	128
.text._ZN2at6native55_GLOBAL__N__de093ff9_22_ForeachBinaryOpList_cu_a911ec4325multi_tensor_apply_kernelINS1_18TensorListMetadataILi2EEENS1_11CopyFunctorIN3c1015Float8_e4m3fnuzENS6_8BFloat16ELi2ELi1ELi1EEEJNS0_4CopyIS7_S8_EEEEEvT_T0_DpT1_:
        .type           _ZN2at6native55_GLOBAL__N__de093ff9_22_ForeachBinaryOpList_cu_a911ec4325multi_tensor_apply_kernelINS1_18TensorListMetadataILi2EEENS1_11CopyFunctorIN3c1015Float8_e4m3fnuzENS6_8BFloat16ELi2ELi1ELi1EEEJNS0_4CopyIS7_S8_EEEEEvT_T0_DpT1_,@function
        .size           _ZN2at6native55_GLOBAL__N__de093ff9_22_ForeachBinaryOpList_cu_a911ec4325multi_tensor_apply_kernelINS1_18TensorListMetadataILi2EEENS1_11CopyFunctorIN3c1015Float8_e4m3fnuzENS6_8BFloat16ELi2ELi1ELi1EEEJNS0_4CopyIS7_S8_EEEEEvT_T0_DpT1_,(.L_x_7479 - _ZN2at6native55_GLOBAL__N__de093ff9_22_ForeachBinaryOpList_cu_a911ec4325multi_tensor_apply_kernelINS1_18TensorListMetadataILi2EEENS1_11CopyFunctorIN3c1015Float8_e4m3fnuzENS6_8BFloat16ELi2ELi1ELi1EEEJNS0_4CopyIS7_S8_EEEEEvT_T0_DpT1_)
        .other          _ZN2at6native55_GLOBAL__N__de093ff9_22_ForeachBinaryOpList_cu_a911ec4325multi_tensor_apply_kernelINS1_18TensorListMetadataILi2EEENS1_11CopyFunctorIN3c1015Float8_e4m3fnuzENS6_8BFloat16ELi2ELi1ELi1EEEJNS0_4CopyIS7_S8_EEEEEvT_T0_DpT1_,@"STO_CUDA_ENTRY STV_DEFAULT"
_ZN2at6native55_GLOBAL__N__de093ff9_22_ForeachBinaryOpList_cu_a911ec4325multi_tensor_apply_kernelINS1_18TensorListMetadataILi2EEENS1_11CopyFunctorIN3c1015Float8_e4m3fnuzENS6_8BFloat16ELi2ELi1ELi1EEEJNS0_4CopyIS7_S8_EEEEEvT_T0_DpT1_:
        /* <DEDUP_REMOVED lines=57> */
.L_x_1184:
        /* <DEDUP_REMOVED lines=51> */
.L_x_1173:
[----:B------:R-:W-:-:S04]  /*06c0*/  SHF.R.U32.HI R2, RZ, 0x14, R9 ;  /* 0x00000014ff027819 */ /* 0x000fc80000011609 */
[----:B------:R-:W-:-:S04]  /*06d0*/  LOP3.LUT R2, R2, 0x1, RZ, 0xc0, !PT ;  /* 0x0000000102027812 */ /* 0x000fc800078ec0ff */
[----:B------:R-:W-:-:S04]  /*06e0*/  IADD3 R2, PT, PT, R9, 0x487ffff, R2 ;  /* 0x0487ffff09027810 */ /* 0x000fc80007ffe002 */
[----:B------:R-:W-:-:S04]  /*06f0*/  SHF.R.U32.HI R2, RZ, 0x14, R2 ;  /* 0x00000014ff027819 */ /* 0x000fc80000011602 */
[----:B------:R-:W-:-:S07]  /*0700*/  LOP3.LUT R2, R2, 0xff, RZ, 0xc0, !PT ;  /* 0x000000ff02027812 */ /* 0x000fce00078ec0ff */
.L_x_1174:
[----:B------:R-:W-:-:S04]  /*0710*/  SHF.R.U32.HI R3, RZ, 0x18, R9 ;  /* 0x00000018ff037819 */ /* 0x000fc80000011609 */
[----:B------:R-:W-:-:S04]  /*0720*/  LOP3.LUT R2, R2, 0x80, R3, 0xf8, !PT ;  /* 0x0000008002027812 */ /* 0x000fc800078ef803 */
[----:B------:R-:W-:-:S07]  /*0730*/  PRMT R18, R2, 0x7610, R18 ;  /* 0x0000761002127816 */ /* 0x000fce0000000012 */
.L_x_1172:
[----:B------:R-:W-:Y:S05]  /*0740*/  BSYNC.RECONVERGENT B0 ;  /* 0x0000000000007941 */ /* 0x000fea0003800200 */
.L_x_1171:
        /* <DEDUP_REMOVED lines=17> */
.L_x_1177:
[----:B------:R-:W-:-:S04]  /*0860*/  SHF.R.U32.HI R3, RZ, 0x18, R3 ;  /* 0x00000018ff037819 */ /* 0x000fc80000011603 */
[----:B------:R-:W-:-:S04]  /*0870*/  LOP3.LUT R2, R2, 0x80, R3, 0xf8, !PT ;  /* 0x0000008002027812 */ /* 0x000fc800078ef803 */
[----:B------:R-:W-:-:S07]  /*0880*/  PRMT R19, R2, 0x7610, R19 ;  /* 0x0000761002137816 */ /* 0x000fce0000000013 */
.L_x_1176:
[----:B------:R-:W-:Y:S05]  /*0890*/  BSYNC.RECONVERGENT B0 ;  /* 0x0000000000007941 */ /* 0x000fea0003800200 */
.L_x_1175:
        /* <DEDUP_REMOVED lines=17> */
.L_x_1180:
[----:B------:R-:W-:-:S04]  /*09b0*/  SHF.R.U32.HI R3, RZ, 0x18, R3 ;  /* 0x00000018ff037819 */ /* 0x000fc80000011603 */
[----:B------:R-:W-:-:S04]  /*09c0*/  LOP3.LUT R2, R2, 0x80, R3, 0xf8, !PT ;  /* 0x0000008002027812 */ /* 0x000fc800078ef803 */
[----:B------:R-:W-:-:S07]  /*09d0*/  PRMT R20, R2, 0x7610, R20 ;  /* 0x0000761002147816 */ /* 0x000fce0000000014 */
.L_x_1179:
[----:B------:R-:W-:Y:S05]  /*09e0*/  BSYNC.RECONVERGENT B0 ;  /* 0x0000000000007941 */ /* 0x000fea0003800200 */
.L_x_1178:
        /* <DEDUP_REMOVED lines=17> */
.L_x_1183:
[----:B------:R-:W-:-:S04]  /*0b00*/  SHF.R.U32.HI R3, RZ, 0x18, R3 ;  /* 0x00000018ff037819 */ /* 0x000fc80000011603 */
[----:B------:R-:W-:-:S04]  /*0b10*/  LOP3.LUT R2, R2, 0x80, R3, 0xf8, !PT ;  /* 0x0000008002027812 */ /* 0x000fc800078ef803 */
[----:B------:R-:W-:-:S07]  /*0b20*/  PRMT R22, R2, 0x7610, R22 ;  /* 0x0000761002167816 */ /* 0x000fce0000000016 */
.L_x_1182:
[----:B------:R-:W-:Y:S05]  /*0b30*/  BSYNC.RECONVERGENT B0 ;  /* 0x0000000000007941 */ /* 0x000fea0003800200 */
.L_x_1181:
        /* <DEDUP_REMOVED lines=20> */
.L_x_1170:
        /* <DEDUP_REMOVED lines=8> */
.L_x_1198:
        /* <DEDUP_REMOVED lines=18> */
.L_x_1187:
[----:B------:R-:W-:-:S04]  /*0e20*/  SHF.R.U32.HI R4, RZ, 0x14, R9 ;  /* 0x00000014ff047819 */ /* 0x000fc80000011609 */
[----:B------:R-:W-:-:S04]  /*0e30*/  LOP3.LUT R4, R4, 0x1, RZ, 0xc0, !PT ;  /* 0x0000000104047812 */ /* 0x000fc800078ec0ff */
[----:B------:R-:W-:-:S04]  /*0e40*/  IADD3 R4, PT, PT, R9, 0x487ffff, R4 ;  /* 0x0487ffff09047810 */ /* 0x000fc80007ffe004 */
[----:B------:R-:W-:-:S04]  /*0e50*/  SHF.R.U32.HI R4, RZ, 0x14, R4 ;  /* 0x00000014ff047819 */ /* 0x000fc80000011604 */
[----:B------:R-:W-:-:S07]  /*0e60*/  LOP3.LUT R6, R4, 0xff, RZ, 0xc0, !PT ;  /* 0x000000ff04067812 */ /* 0x000fce00078ec0ff */
.L_x_1188:
[----:B------:R-:W-:-:S04]  /*0e70*/  SHF.R.U32.HI R7, RZ, 0x18, R9 ;  /* 0x00000018ff077819 */ /* 0x000fc80000011609 */
[----:B------:R-:W-:-:S04]  /*0e80*/  LOP3.LUT R6, R6, 0x80, R7, 0xf8, !PT ;  /* 0x0000008006067812 */ /* 0x000fc800078ef807 */
[----:B------:R-:W-:-:S07]  /*0e90*/  PRMT R4, R6, 0x7610, R4 ;  /* 0x0000761006047816 */ /* 0x000fce0000000004 */
.L_x_1186:
[----:B0-----:R-:W-:Y:S05]  /*0ea0*/  BSYNC.RECONVERGENT B0 ;  /* 0x0000000000007941 */ /* 0x001fea0003800200 */
.L_x_1185:
        /* <DEDUP_REMOVED lines=18> */
.L_x_1191:
[----:B------:R-:W-:-:S04]  /*0fd0*/  SHF.R.U32.HI R7, RZ, 0x18, R9 ;  /* 0x00000018ff077819 */ /* 0x000fc80000011609 */
[----:B------:R-:W-:-:S07]  /*0fe0*/  LOP3.LUT R6, R6, 0x80, R7, 0xf8, !PT ;  /* 0x0000008006067812 */ /* 0x000fce00078ef807 */
.L_x_1190:
[----:B------:R-:W-:Y:S05]  /*0ff0*/  BSYNC.RECONVERGENT B0 ;  /* 0x0000000000007941 */ /* 0x000fea0003800200 */
.L_x_1189:
        /* <DEDUP_REMOVED lines=18> */
.L_x_1194:
[----:B------:R-:W-:-:S04]  /*1120*/  SHF.R.U32.HI R8, RZ, 0x18, R8 ;  /* 0x00000018ff087819 */ /* 0x000fc80000011608 */
[----:B------:R-:W-:-:S07]  /*1130*/  LOP3.LUT R3, R3, 0x80, R8, 0xf8, !PT ;  /* 0x0000008003037812 */ /* 0x000fce00078ef808 */
.L_x_1193:
[----:B------:R-:W-:Y:S05]  /*1140*/  BSYNC.RECONVERGENT B0 ;  /* 0x0000000000007941 */ /* 0x000fea0003800200 */
.L_x_1192:
        /* <DEDUP_REMOVED lines=18> */
.L_x_1197:
[----:B------:R-:W-:-:S04]  /*1270*/  SHF.R.U32.HI R7, RZ, 0x18, R9 ;  /* 0x00000018ff077819 */ /* 0x000fc80000011609 */
[----:B------:R-:W-:-:S07]  /*1280*/  LOP3.LUT R2, R2, 0x80, R7, 0xf8, !PT ;  /* 0x0000008002027812 */ /* 0x000fce00078ef807 */
.L_x_1196:
[----:B------:R-:W-:Y:S05]  /*1290*/  BSYNC.RECONVERGENT B0 ;  /* 0x0000000000007941 */ /* 0x000fea0003800200 */
.L_x_1195:
        /* <DEDUP_REMOVED lines=20> */
.L_x_1199:
        /* <DEDUP_REMOVED lines=10> */
.L_x_7479:


//--------------------- .text._ZN2at6native55_GLOBAL__N__de093ff9_22_ForeachBinaryOpList_cu_a911ec4325multi_tensor_apply_kernelINS1_18TensorListMetadataILi2EEENS1_11CopyFunctorIN3c1015Float8_e4m3fnuzENS6_4HalfELi2ELi1ELi1EEEJNS0_4CopyIS7_S8_EEEEEvT_T0_DpT1_ --------------------------
	.section	.text._ZN2at6native55_GLOBAL__N__de093ff9_22_ForeachBinaryOpList_cu_a911ec4325multi_tensor_apply_kernelINS1_18TensorListMetadataILi2EEENS1_11CopyFunctorIN3c1015Float8_e4m3fnuzENS6_4HalfELi2ELi1ELi1EEEJNS0_4CopyIS7_S8_EEEEEvT_T0_DpT1_,"ax",@progbits
	.align	128
.text._ZN2at6native55_GLOBAL__N__de093ff9_22_ForeachBinaryOpList_cu_a911ec4325multi_tensor_apply_kernelINS1_18TensorListMetadataILi2EEENS1_11CopyFunctorIN3c1015Float8_e4m3fnuzENS6_4HalfELi2ELi1ELi1EEEJNS0_4CopyIS7_S8_EEEEEvT_T0_DpT1_:
        .type           _ZN2at6native55_GLOBAL__N__de093ff9_22_ForeachBinaryOpList_cu_a911ec4325multi_tensor_apply_kernelINS1_18TensorListMetadataILi2EEENS1_11CopyFunctorIN3c1015Float8_e4m3fnuzENS6_4HalfELi2ELi1ELi1EEEJNS0_4CopyIS7_S8_EEEEEvT_T0_DpT1_,@function
        .size           _ZN2at6native55_GLOBAL__N__de093ff9_22_ForeachBinaryOpList_cu_a911ec4325multi_tensor_apply_kernelINS1_18TensorListMetadataILi2EEENS1_11CopyFunctorIN3c1015Float8_e4m3fnuzENS6_4HalfELi2ELi1ELi1EEEJNS0_4CopyIS7_S8_EEEEEvT_T0_DpT1_,(.L_x_7480 - _ZN2at6native55_GLOBAL__N__de093ff9_22_ForeachBinaryOpList_cu_a911ec4325multi_tensor_apply_kernelINS1_18TensorListMetadataILi2EEENS1_11CopyFunctorIN3c1015Float8_e4m3fnuzENS6_4HalfELi2ELi1ELi1EEEJNS0_4CopyIS7_S8_EEEEEvT_T0_DpT1_)
        .other          _ZN2at6native55_GLOBAL__N__de093ff9_22_ForeachBinaryOpList_cu_a911ec4325multi_tensor_apply_kernelINS1_18TensorListMetadataILi2EEENS1_11CopyFunctorIN3c1015Float8_e4m3fnuzENS6_4HalfELi2ELi1ELi1EEEJNS0_4CopyIS7_S8_EEEEEvT_T0_DpT1_,@"STO_CUDA_ENTRY STV_DEFAULT"
_ZN2at6native55_GLOBAL__N__de093ff9_22_ForeachBinaryOpList_cu_a911ec4325multi_tensor_apply_kernelINS1_18TensorListMetadataILi2EEENS1_11CopyFunctorIN3c1015Float8_e4m3fnuzENS6_4HalfELi2ELi1ELi1EEEJNS0_4CopyIS7_S8_EEEEEvT_T0_DpT1_:
        /* <DEDUP_REMOVED lines=57> */
.L_x_1214:
        /* <DEDUP_REMOVED lines=48> */
.L_x_1203:
[----:B------:R-:W-:-:S04]  /*0690*/  SHF.R.U32.HI R2, RZ, 0x14, R9 ;  /* 0x00000014ff027819 */ /* 0x000fc80000011609 */
[----:B------:R-:W-:-:S04]  /*06a0*/  LOP3.LUT R2, R2, 0x1, RZ, 0xc0, !PT ;  /* 0x0000000102027812 */ /* 0x000fc800078ec0ff */
[----:B------:R-:W-:-:S04]  /*06b0*/  IADD3 R2, PT, PT, R9, 0x487ffff, R2 ;  /* 0x0487ffff09027810 */ /* 0x000fc80007ffe002 */
[----:B------:R-:W-:-:S04]  /*06c0*/  SHF.R.U32.HI R2, RZ, 0x14, R2 ;  /* 0x00000014ff027819 */ /* 0x000fc80000011602 */
[----:B------:R-:W-:-:S07]  /*06d0*/  LOP3.LUT R2, R2, 0xff, RZ, 0xc0, !PT ;  /* 0x000000ff02027812 */ /* 0x000fce00078ec0ff */
.L_x_1204:
[----:B------:R-:W-:-:S04]  /*06e0*/  SHF.R.U32.HI R3, RZ, 0x18, R9 ;  /* 0x00000018ff037819 */ /* 0x000fc80000011609 */
[----:B------:R-:W-:-:S04]  /*06f0*/  LOP3.LUT R2, R2, 0x80, R3, 0xf8, !PT ;  /* 0x0000008002027812 */ /* 0x000fc800078ef803 */
[----:B------:R-:W-:-:S07]  /*0700*/  PRMT R18, R2, 0x7610, R18 ;  /* 0x0000761002127816 */ /* 0x000fce0000000012 */
.L_x_1202:
[----:B------:R-:W-:Y:S05]  /*0710*/  BSYNC.RECONVERGENT B0 ;  /* 0x0000000000007941 */ /* 0x000fea0003800200 */
.L_x_1201:
        /* <DEDUP_REMOVED lines=17> */
.L_x_1207:
[----:B------:R-:W-:-:S04]  /*0830*/  SHF.R.U32.HI R3, RZ, 0x18, R3 ;  /* 0x00000018ff037819 */ /* 0x000fc80000011603 */
[----:B------:R-:W-:-:S04]  /*0840*/  LOP3.LUT R2, R2, 0x80, R3, 0xf8, !PT ;  /* 0x0000008002027812 */ /* 0x000fc800078ef803 */
[----:B------:R-:W-:-:S07]  /*0850*/  PRMT R19, R2, 0x7610, R19 ;  /* 0x0000761002137816 */ /* 0x000fce0000000013 */
.L_x_1206:
[----:B------:R-:W-:Y:S05]  /*0860*/  BSYNC.RECONVERGENT B0 ;  /* 0x0000000000007941 */ /* 0x000fea0003800200 */
.L_x_1205:
        /* <DEDUP_REMOVED lines=17> */
.L_x_1210:
[----:B------:R-:W-:-:S04]  /*0980*/  SHF.R.U32.HI R3, RZ, 0x18, R3 ;  /* 0x00000018ff037819 */ /* 0x000fc80000011603 */
[----:B------:R-:W-:-:S04]  /*0990*/  LOP3.LUT R2, R2, 0x80, R3, 0xf8, !PT ;  /* 0x0000008002027812 */ /* 0x000fc800078ef803 */
[----:B------:R-:W-:-:S07]  /*09a0*/  PRMT R20, R2, 0x7610, R20 ;  /* 0x0000761002147816 */ /* 0x000fce0000000014 */
.L_x_1209:
[----:B------:R-:W-:Y:S05]  /*09b0*/  BSYNC.RECONVERGENT B0 ;  /* 0x0000000000007941 */ /* 0x000fea0003800200 */
.L_x_1208:
        /* <DEDUP_REMOVED lines=17> */
.L_x_1213:
[----:B------:R-:W-:-:S04]  /*0ad0*/  SHF.R.U32.HI R3, RZ, 0x18, R3 ;  /* 0x00000018ff037819 */ /* 0x000fc80000011603 */
[----:B------:R-:W-:-:S04]  /*0ae0*/  LOP3.LUT R2, R2, 0x80, R3, 0xf8, !PT ;  /* 0x0000008002027812 */ /* 0x000fc800078ef803 */
[----:B------:R-:W-:-:S07]  /*0af0*/  PRMT R22, R2, 0x7610, R22 ;  /* 0x0000761002167816 */ /* 0x000fce0000000016 */
.L_x_1212:
[----:B------:R-:W-:Y:S05]  /*0b00*/  BSYNC.RECONVERGENT B0 ;  /* 0x0000000000007941 */ /* 0x000fea0003800200 */
.L_x_1211:
        /* <DEDUP_REMOVED lines=20> */
.L_x_1200:
        /* <DEDUP_REMOVED lines=8> */
.L_x_1228:
        /* <DEDUP_REMOVED lines=16> */
.L_x_1217:
[----:B------:R-:W-:-:S04]  /*0dd0*/  SHF.R.U32.HI R4, RZ, 0x14, R7 ;  /* 0x00000014ff047819 */ /* 0x000fc80000011607 */
[----:B------:R-:W-:-:S04]  /*0de0*/  LOP3.LUT R4, R4, 0x1, RZ, 0xc0, !PT ;  /* 0x0000000104047812 */ /* 0x000fc800078ec0ff */
[----:B------:R-:W-:-:S04]  /*0df0*/  IADD3 R4, PT, PT, R7, 0x487ffff, R4 ;  /* 0x0487ffff07047810 */ /* 0x000fc80007ffe004 */
[----:B------:R-:W-:-:S04]  /*0e00*/  SHF.R.U32.HI R4, RZ, 0x14, R4 ;  /* 0x00000014ff047819 */ /* 0x000fc80000011604 */
[----:B------:R-:W-:-:S07]  /*0e10*/  LOP3.LUT R6, R4, 0xff, RZ, 0xc0, !PT ;  /* 0x000000ff04067812 */ /* 0x000fce00078ec0ff */
.L_x_1218:
[----:B------:R-:W-:-:S04]  /*0e20*/  SHF.R.U32.HI R7, RZ, 0x18, R7 ;  /* 0x00000018ff077819 */ /* 0x000fc80000011607 */
[----:B------:R-:W-:-:S04]  /*0e30*/  LOP3.LUT R6, R6, 0x80, R7, 0xf8, !PT ;  /* 0x0000008006067812 */ /* 0x000fc800078ef807 */
[----:B------:R-:W-:-:S07]  /*0e40*/  PRMT R4, R6, 0x7610, R4 ;  /* 0x0000761006047816 */ /* 0x000fce0000000004 */
.L_x_1216:
[----:B0-----:R-:W-:Y:S05]  /*0e50*/  BSYNC.RECONVERGENT B0 ;  /* 0x0000000000007941 */ /* 0x001fea0003800200 */
.L_x_1215:
        /* <DEDUP_REMOVED lines=18> */
.L_x_1221:
[----:B------:R-:W-:-:S04]  /*0f80*/  SHF.R.U32.HI R7, RZ, 0x18, R7 ;  /* 0x00000018ff077819 */ /* 0x000fc80000011607 */
[----:B------:R-:W-:-:S07]  /*0f90*/  LOP3.LUT R2, R2, 0x80, R7, 0xf8, !PT ;  /* 0x0000008002027812 */ /* 0x000fce00078ef807 */
.L_x_1220:
[----:B------:R-:W-:Y:S05]  /*0fa0*/  BSYNC.RECONVERGENT B0 ;  /* 0x0000000000007941 */ /* 0x000fea0003800200 */
.L_x_1219:
        /* <DEDUP_REMOVED lines=18> */
.L_x_1224:
[----:B------:R-:W-:-:S04]  /*10d0*/  SHF.R.U32.HI R7, RZ, 0x18, R9 ;  /* 0x00000018ff077819 */ /* 0x000fc80000011609 */
[----:B------:R-:W-:-:S07]  /*10e0*/  LOP3.LUT R6, R6, 0x80, R7, 0xf8, !PT ;  /* 0x0000008006067812 */ /* 0x000fce00078ef807 */
.L_x_1223:
[----:B------:R-:W-:Y:S05]  /*10f0*/  BSYNC.RECONVERGENT B0 ;  /* 0x0000000000007941 */ /* 0x000fea0003800200 */
.L_x_1222:
        /* <DEDUP_REMOVED lines=18> */
.L_x_1227:
[----:B------:R-:W-:-:S04]  /*1220*/  SHF.R.U32.HI R8, RZ, 0x18, R8 ;  /* 0x00000018ff087819 */ /* 0x000fc80000011608 */
[----:B------:R-:W-:-:S07]  /*1230*/  LOP3.LUT R3, R3, 0x80, R8, 0xf8, !PT ;  /* 0x0000008003037812 */ /* 0x000fce00078ef808 */
.L_x_1226:
[----:B------:R-:W-:Y:S05]  /*1240*/  BSYNC.RECONVERGENT B0 ;  /* 0x0000000000007941 */ /* 0x000fea0003800200 */
.L_x_1225:
        /* <DEDUP_REMOVED lines=20> */
.L_x_1229:
        /* <DEDUP_REMOVED lines=15> */
.L_x_7480:


//--------------------- .text._ZN2at6native55_GLOBAL__N__de093ff9_22_ForeachBinaryOpList_cu_a911ec4325multi_tensor_apply_kernelINS1_18TensorListMetadataILi2EEENS1_11CopyFunctorIN3c1015Float8_e4m3fnuzENS6_7complexIfEELi2ELi1ELi1EEEJNS0_4CopyIS7_S9_EEEEEvT_T0_DpT1_ --------------------------
	.section	.text._ZN2at6native55_GLOBAL__N__de093ff9_22_ForeachBinaryOpList_cu_a911ec4325multi_tensor_apply_kernelINS1_18TensorListMetadataILi2EEENS1_11CopyFunctorIN3c1015Float8_e4m3fnuzENS6_7complexIfEELi2ELi1ELi1EEEJNS0_4CopyIS7_S9_EEEEEvT_T0_DpT1_,"ax",@progbits
	.align	128
.text._ZN2at6native55_GLOBAL__N__de093ff9_22_ForeachBinaryOpList_cu_a911ec4325multi_tensor_apply_kernelINS1_18TensorListMetadataILi2EEENS1_11CopyFunctorIN3c1015Float8_e4m3fnuzENS6_7complexIfEELi2ELi1ELi1EEEJNS0_4CopyIS7_S9_EEEEEvT_T0_DpT1_:
        .type           _ZN2at6native55_GLOBAL__N__de093ff9_22_ForeachBinaryOpList_cu_a911ec4325multi_tensor_apply_kernelINS1_18TensorListMetadataILi2EEENS1_11CopyFunctorIN3c1015Float8_e4m3fnuzENS6_7complexIfEELi2ELi1ELi1EEEJNS0_4CopyIS7_S9_EEEEEvT_T0_DpT1_,@function
        .size           _ZN2at6native55_GLOBAL__N__de093ff9_22_ForeachBinaryOpList_cu_a911ec4325multi_tensor_apply_kernelINS1_18TensorListMetadataILi2EEENS1_11CopyFunctorIN3c1015Float8_e4m3fnuzENS6_7complexIfEELi2ELi1ELi1EEEJNS0_4CopyIS7_S9_EEEEEvT_T0_DpT1_,(.L_x_7481 - _ZN2at6native55_GLOBAL__N__de093ff9_22_ForeachBinaryOpList_cu_a911ec4325multi_tensor_apply_kernelINS1_18TensorListMetadataILi2EEENS1_11CopyFunctorIN3c1015Float8_e4m3fnuzENS6_7complexIfEELi2ELi1ELi1EEEJNS0_4CopyIS7_S9_EEEEEvT_T0_DpT1_)
        .other          _ZN2at6native55_GLOBAL__N__de093ff9_22_ForeachBinaryOpList_cu_a911ec4325multi_tensor_apply_kernelINS1_18TensorListMetadataILi2EEENS1_11CopyFunctorIN3c1015Float8_e4m3fnuzENS6_7complexIfEELi2ELi1ELi1EEEJNS0_4CopyIS7_S9_EEEEEvT_T0_DpT1_,@"STO_CUDA_ENTRY STV_DEFAULT"
_ZN2at6native55_GLOBAL__N__de093ff9_22_ForeachBinaryOpList_cu_a911ec4325multi_tensor_apply_kernelINS1_18TensorListMetadataILi2EEENS1_11CopyFunctorIN3c1015Float8_e4m3fnuzENS6_7complexIfEELi2ELi1ELi1EEEJNS0_4CopyIS7_S9_EEEEEvT_T0_DpT1_:
        /* <DEDUP_REMOVED lines=59> */
.L_x_1244:
        /* <DEDUP_REMOVED lines=42> */
.L_x_1233:
[----:B------:R-:W-:-:S04]  /*0650*/  SHF.R.U32.HI R2, RZ, 0x14, R17 ;  /* 0x00000014ff027819 */ /* 0x000fc80000011611 */
[----:B------:R-:W-:-:S04]  /*0660*/  LOP3.LUT R2, R2, 0x1, RZ, 0xc0, !PT ;  /* 0x0000000102027812 */ /* 0x000fc800078ec0ff */
[----:B------:R-:W-:-:S04]  /*0670*/  IADD3 R2, PT, PT, R17, 0x487ffff, R2 ;  /* 0x0487ffff11027810 */ /* 0x000fc80007ffe002 */
[----:B------:R-:W-:-:S04]  /*0680*/  SHF.R.U32.HI R2, RZ, 0x14, R2 ;  /* 0x00000014ff027819 */ /* 0x000fc80000011602 */
[----:B------:R-:W-:-:S07]  /*0690*/  LOP3.LUT R2, R2, 0xff, RZ, 0xc0, !PT ;  /* 0x000000ff02027812 */ /* 0x000fce00078ec0ff */
.L_x_1234:
[----:B------:R-:W-:-:S04]  /*06a0*/  SHF.R.U32.HI R3, RZ, 0x18, R17 ;  /* 0x00000018ff037819 */ /* 0x000fc80000011611 */
[----:B------:R-:W-:-:S04]  /*06b0*/  LOP3.LUT R2, R2, 0x80, R3, 0xf8, !PT ;  /* 0x0000008002027812 */ /* 0x000fc800078ef803 */
[----:B------:R-:W-:-:S07]  /*06c0*/  PRMT R18, R2, 0x7610, R18 ;  /* 0x0000761002127816 */ /* 0x000fce0000000012 */
.L_x_1232:
[----:B------:R-:W-:Y:S05]  /*06d0*/  BSYNC.RECONVERGENT B0 ;  /* 0x0000000000007941 */ /* 0x000fea0003800200 */
.L_x_1231:
        /* <DEDUP_REMOVED lines=16> */
.L_x_1237:
[----:B------:R-:W-:-:S04]  /*07e0*/  SHF.R.U32.HI R2, RZ, 0x18, R16 ;  /* 0x00000018ff027819 */ /* 0x000fc80000011610 */
[----:B------:R-:W-:-:S04]  /*07f0*/  LOP3.LUT R2, R3, 0x80, R2, 0xf8, !PT ;  /* 0x0000008003027812 */ /* 0x000fc800078ef802 */
[----:B------:R-:W-:-:S07]  /*0800*/  PRMT R20, R2, 0x7610, R20 ;  /* 0x0000761002147816 */ /* 0x000fce0000000014 */
.L_x_1236:
[----:B------:R-:W-:Y:S05]  /*0810*/  BSYNC.RECONVERGENT B0 ;  /* 0x0000000000007941 */ /* 0x000fea0003800200 */
.L_x_1235:
        /* <DEDUP_REMOVED lines=16> */
.L_x_1240:
[----:B------:R-:W-:-:S04]  /*0920*/  SHF.R.U32.HI R3, RZ, 0x18, R15 ;  /* 0x00000018ff037819 */ /* 0x000fc8000001160f */
[----:B------:R-:W-:-:S04]  /*0930*/  LOP3.LUT R2, R2, 0x80, R3, 0xf8, !PT ;  /* 0x0000008002027812 */ /* 0x000fc800078ef803 */
[----:B------:R-:W-:-:S07]  /*0940*/  PRMT R21, R2, 0x7610, R21 ;  /* 0x0000761002157816 */ /* 0x000fce0000000015 */
.L_x_1239:
[----:B------:R-:W-:Y:S05]  /*0950*/  BSYNC.RECONVERGENT B0 ;  /* 0x0000000000007941 */ /* 0x000fea0003800200 */
.L_x_1238:
        /* <DEDUP_REMOVED lines=16> */
.L_x_1243:
[----:B------:R-:W-:-:S04]  /*0a60*/  SHF.R.U32.HI R2, RZ, 0x18, R14 ;  /* 0x00000018ff027819 */ /* 0x000fc8000001160e */
[----:B------:R-:W-:-:S04]  /*0a70*/  LOP3.LUT R2, R3, 0x80, R2, 0xf8, !PT ;  /* 0x0000008003027812 */ /* 0x000fc800078ef802 */
[----:B------:R-:W-:-:S07]  /*0a80*/  PRMT R22, R2, 0x7610, R22 ;  /* 0x0000761002167816 */ /* 0x000fce0000000016 */
.L_x_1242:
[----:B------:R-:W-:Y:S05]  /*0a90*/  BSYNC.RECONVERGENT B0 ;  /* 0x0000000000007941 */ /* 0x000fea0003800200 */
.L_x_1241:
        /* <DEDUP_REMOVED lines=24> */
.L_x_1230:
        /* <DEDUP_REMOVED lines=8> */
.L_x_1258:
        /* <DEDUP_REMOVED lines=15> */
.L_x_1247:
[----:B------:R-:W-:-:S04]  /*0d90*/  SHF.R.U32.HI R6, RZ, 0x14, R2 ;  /* 0x00000014ff067819 */ /* 0x000fc80000011602 */
[----:B------:R-:W-:-:S04]  /*0da0*/  LOP3.LUT R9, R6, 0x1, RZ, 0xc0, !PT ;  /* 0x0000000106097812 */ /* 0x000fc800078ec0ff */
[----:B------:R-:W-:-:S04]  /*0db0*/  IADD3 R9, PT, PT, R2, 0x487ffff, R9 ;  /* 0x0487ffff02097810 */ /* 0x000fc80007ffe009 */
[----:B------:R-:W-:-:S04]  /*0dc0*/  SHF.R.U32.HI R9, RZ, 0x14, R9 ;  /* 0x00000014ff097819 */ /* 0x000fc80000011609 */
[----:B------:R-:W-:-:S07]  /*0dd0*/  LOP3.LUT R8, R9, 0xff, RZ, 0xc0, !PT ;  /* 0x000000ff09087812 */ /* 0x000fce00078ec0ff */
.L_x_1248:
[----:B------:R-:W-:-:S04]  /*0de0*/  SHF.R.U32.HI R9, RZ, 0x18, R2 ;  /* 0x00000018ff097819 */ /* 0x000fc80000011602 */
[----:B------:R-:W-:-:S04]  /*0df0*/  LOP3.LUT R8, R8, 0x80, R9, 0xf8, !PT ;  /* 0x0000008008087812 */ /* 0x000fc800078ef809 */
[----:B------:R-:W-:-:S07]  /*0e00*/  PRMT R6, R8, 0x7610, R6 ;  /* 0x0000761008067816 */ /* 0x000fce0000000006 */
.L_x_1246:
[----:B0-----:R-:W-:Y:S05]  /*0e10*/  BSYNC.RECONVERGENT B0 ;  /* 0x0000000000007941 */ /* 0x001fea0003800200 */
.L_x_1245:
        /* <DEDUP_REMOVED lines=17> */
.L_x_1251:
[----:B------:R-:W-:-:S04]  /*0f30*/  SHF.R.U32.HI R3, RZ, 0x18, R3 ;  /* 0x00000018ff037819 */ /* 0x000fc80000011603 */
[----:B------:R-:W-:-:S07]  /*0f40*/  LOP3.LUT R2, R2, 0x80, R3, 0xf8, !PT ;  /* 0x0000008002027812 */ /* 0x000fce00078ef803 */
.L_x_1250:
[----:B------:R-:W-:Y:S05]  /*0f50*/  BSYNC.RECONVERGENT B0 ;  /* 0x0000000000007941 */ /* 0x000fea0003800200 */
.L_x_1249:
        /* <DEDUP_REMOVED lines=17> */
.L_x_1254:
[----:B------:R-:W-:-:S04]  /*1070*/  SHF.R.U32.HI R4, RZ, 0x18, R4 ;  /* 0x00000018ff047819 */ /* 0x000fc80000011604 */
[----:B------:R-:W-:-:S07]  /*1080*/  LOP3.LUT R3, R3, 0x80, R4, 0xf8, !PT ;  /* 0x0000008003037812 */ /* 0x000fce00078ef804 */
.L_x_1253:
[----:B------:R-:W-:Y:S05]  /*1090*/  BSYNC.RECONVERGENT B0 ;  /* 0x0000000000007941 */ /* 0x000fea0003800200 */
.L_x_1252:
        /* <DEDUP_REMOVED lines=17> */
.L_x_1257:
[----:B------:R-:W-:-:S04]  /*11b0*/  SHF.R.U32.HI R5, RZ, 0x18, R5 ;  /* 0x00000018ff057819 */ /* 0x000fc80000011605 */
[----:B------:R-:W-:-:S07]  /*11c0*/  LOP3.LUT R4, R4, 0x80, R5, 0xf8, !PT ;  /* 0x0000008004047812 */ /* 0x000fce00078ef805 */
.L_x_1256:
[----:B------:R-:W-:Y:S05]  /*11d0*/  BSYNC.RECONVERGENT B0 ;  /* 0x0000000000007941 */ /* 0x000fea0003800200 */
.L_x_1255:
        /* <DEDUP_REMOVED lines=20> */
.L_x_1259:
        /* <DEDUP_REMOVED lines=14> */
.L_x_7481:


//--------------------- .text._ZN2at6native55_GLOBAL__N__de093ff9_22_ForeachBinaryOpList_cu_a911ec4325multi_tensor_apply_kernelINS1_18TensorListMetadataILi2EEENS1_11CopyFunctorIN3c1015Float8_e4m3fnuzENS6_7complexIdEELi2ELi1ELi1EEEJNS0_4CopyIS7_S9_EEEEEvT_T0_DpT1_ --------------------------
	.section	.text._ZN2at6native55_GLOBAL__N__de093ff9_22_ForeachBinaryOpList_cu_a911ec4325multi_tensor_apply_kernelINS1_18TensorListMetadataILi2EEENS1_11CopyFunctorIN3c1015Float8_e4m3fnuzENS6_7complexIdEELi2ELi1ELi1EEEJNS0_4CopyIS7_S9_EEEEEvT_T0_DpT1_,"ax",@progbits
	.align	128
.text._ZN2at6native55_GLOBAL__N__de093ff9_22_ForeachBinaryOpList_cu_a911ec4325multi_tensor_apply_kernelINS1_18TensorListMetadataILi2EEENS1_11CopyFunctorIN3c1015Float8_e4m3fnuzENS6_7complexIdEELi2ELi1ELi1EEEJNS0_4CopyIS7_S9_EEEEEvT_T0_DpT1_:
        .type           _ZN2at6native55_GLOBAL__N__de093ff9_22_ForeachBinaryOpList_cu_a911ec4325multi_tensor_apply_kernelINS1_18TensorListMetadataILi2EEENS1_11CopyFunctorIN3c1015Float8_e4m3fnuzENS6_7complexIdEELi2ELi1ELi1EEEJNS0_4CopyIS7_S9_EEEEEvT_T0_DpT1_,@function
        .size           _ZN2at6native55_GLOBAL__N__de093ff9_22_ForeachBinaryOpList_cu_a911ec4325multi_tensor_apply_kernelINS1_18TensorListMetadataILi2EEENS1_11CopyFunctorIN3c1015Float8_e4m3fnuzENS6_7complexIdEELi2ELi1ELi1EEEJNS0_4CopyIS7_S9_EEEEEvT_T0_DpT1_,(.L_x_7482 - _ZN2at6native55_GLOBAL__N__de093ff9_22_ForeachBinaryOpList_cu_a911ec4325multi_tensor_apply_kernelINS1_18TensorListMetadataILi2EEENS1_11CopyFunctorIN3c1015Float8_e4m3fnuzENS6_7complexIdEELi2ELi1ELi1EEEJNS0_4CopyIS7_S9_EEEEEvT_T0_DpT1_)
        .other          _ZN2at6native55_GLOBAL__N__de093ff9_22_ForeachBinaryOpList_cu_a911ec4325multi_tensor_apply_kernelINS1_18TensorListMetadataILi2EEENS1_11CopyFunctorIN3c1015Float8_e4m3fnuzENS6_7complexIdEELi2ELi1ELi1EEEJNS0_4CopyIS7_S9_EEEEEvT_T0_DpT1_,@"STO_CUDA_ENTRY STV_DEFAULT"
_ZN2at6native55_GLOBAL__N__de093ff9_22_ForeachBinaryOpList_cu_a911ec4325multi_tensor_apply_kernelINS1_18TensorListMetadataILi2EEENS1_11CopyFunctorIN3c1015Float8_e4m3fnuzENS6_7complexIdEELi2ELi1ELi1EEEJNS0_4CopyIS7_S9_EEEEEvT_T0_DpT1_:
        /* <DEDUP_REMOVED lines=58> */
.L_x_1274:
        /* <DEDUP_REMOVED lines=51> */
.L_x_1263:
[----:B------:R-:W-:-:S04]  /*06d0*/  SHF.R.U32.HI R10, RZ, 0x14, R14 ;  /* 0x00000014ff0a7819 */ /* 0x000fc8000001160e */
[----:B------:R-:W-:-:S04]  /*06e0*/  LOP3.LUT R11, R10, 0x1, RZ, 0xc0, !PT ;  /* 0x000000010a0b7812 */ /* 0x000fc800078ec0ff */
[----:B------:R-:W-:-:S04]  /*06f0*/  IADD3 R11, PT, PT, R14, 0x487ffff, R11 ;  /* 0x0487ffff0e0b7810 */ /* 0x000fc80007ffe00b */
[----:B------:R-:W-:-:S04]  /*0700*/  SHF.R.U32.HI R11, RZ, 0x14, R11 ;  /* 0x00000014ff0b7819 */ /* 0x000fc8000001160b */
[----:B------:R-:W-:-:S07]  /*0710*/  LOP3.LUT R10, R11, 0xff, RZ, 0xc0, !PT ;  /* 0x000000ff0b0a7812 */ /* 0x000fce00078ec0ff */
.L_x_1264:
[----:B------:R-:W-:-:S04]  /*0720*/  SHF.R.U32.HI R11, RZ, 0x18, R14 ;  /* 0x00000018ff0b7819 */ /* 0x000fc8000001160e */
[----:B------:R-:W-:-:S04]  /*0730*/  LOP3.LUT R10, R10, 0x80, R11, 0xf8, !PT ;  /* 0x000000800a0a7812 */ /* 0x000fc800078ef80b */
[----:B------:R-:W-:-:S07]  /*0740*/  PRMT R15, R10, 0x7610, R15 ;  /* 0x000076100a0f7816 */ /* 0x000fce000000000f */
.L_x_1262:
[----:B------:R-:W-:Y:S05]  /*0750*/  BSYNC.RECONVERGENT B0 ;  /* 0x0000000000007941 */ /* 0x000fea0003800200 */
.L_x_1261:
        /* <DEDUP_REMOVED lines=23> */
.L_x_1267:
[----:B------:R-:W-:-:S04]  /*08d0*/  SHF.R.U32.HI R10, RZ, 0x18, R10 ;  /* 0x00000018ff0a7819 */ /* 0x000fc8000001160a */
[----:B------:R-:W-:-:S04]  /*08e0*/  LOP3.LUT R10, R11, 0x80, R10, 0xf8, !PT ;  /* 0x000000800b0a7812 */ /* 0x000fc800078ef80a */
[----:B------:R-:W-:-:S07]  /*08f0*/  PRMT R22, R10, 0x7610, R22 ;  /* 0x000076100a167816 */ /* 0x000fce0000000016 */
.L_x_1266:
[----:B------:R-:W-:Y:S05]  /*0900*/  BSYNC.RECONVERGENT B0 ;  /* 0x0000000000007941 */ /* 0x000fea0003800200 */
.L_x_1265:
        /* <DEDUP_REMOVED lines=23> */
.L_x_1270:
[----:B------:R-:W-:-:S04]  /*0a80*/  SHF.R.U32.HI R10, RZ, 0x18, R10 ;  /* 0x00000018ff0a7819 */ /* 0x000fc8000001160a */
[----:B------:R-:W-:-:S04]  /*0a90*/  LOP3.LUT R10, R11, 0x80, R10, 0xf8, !PT ;  /* 0x000000800b0a7812 */ /* 0x000fc800078ef80a */
[----:B------:R-:W-:-:S07]  /*0aa0*/  PRMT R24, R10, 0x7610, R24 ;  /* 0x000076100a187816 */ /* 0x000fce0000000018 */
.L_x_1269:
[----:B------:R-:W-:Y:S05]  /*0ab0*/  BSYNC.RECONVERGENT B0 ;  /* 0x0000000000007941 */ /* 0x000fea0003800200 */
.L_x_1268:
        /* <DEDUP_REMOVED lines=23> */
.L_x_1273:
[----:B------:R-:W-:-:S04]  /*0c30*/  SHF.R.U32.HI R10, RZ, 0x18, R10 ;  /* 0x00000018ff0a7819 */ /* 0x000fc8000001160a */
[----:B------:R-:W-:-:S04]  /*0c40*/  LOP3.LUT R10, R11, 0x80, R10, 0xf8, !PT ;  /* 0x000000800b0a7812 */ /* 0x000fc800078ef80a */
[----:B------:R-:W-:-:S07]  /*0c50*/  PRMT R25, R10, 0x7610, R25 ;  /* 0x000076100a197816 */ /* 0x000fce0000000019 */
.L_x_1272:
[----:B------:R-:W-:Y:S05]  /*0c60*/  BSYNC.RECONVERGENT B0 ;  /* 0x0000000000007941 */ /* 0x000fea0003800200 */
.L_x_1271:
        /* <DEDUP_REMOVED lines=27> */
.L_x_1260:
        /* <DEDUP_REMOVED lines=8> */
.L_x_1288:
        /* <DEDUP_REMOVED lines=25> */
.L_x_1277:
[----:B------:R-:W-:-:S04]  /*1030*/  SHF.R.U32.HI R10, RZ, 0x14, R16 ;  /* 0x00000014ff0a7819 */ /* 0x000fc80000011610 */
[----:B------:R-:W-:-:S04]  /*1040*/  LOP3.LUT R13, R10, 0x1, RZ, 0xc0, !PT ;  /* 0x000000010a0d7812 */ /* 0x000fc800078ec0ff */
[----:B------:R-:W-:-:S04]  /*1050*/  IADD3 R13, PT, PT, R16, 0x487ffff, R13 ;  /* 0x0487ffff100d7810 */ /* 0x000fc80007ffe00d */
[----:B------:R-:W-:-:S04]  /*1060*/  SHF.R.U32.HI R13, RZ, 0x14, R13 ;  /* 0x00000014ff0d7819 */ /* 0x000fc8000001160d */
[----:B------:R-:W-:-:S07]  /*1070*/  LOP3.LUT R12, R13, 0xff, RZ, 0xc0, !PT ;  /* 0x000000ff0d0c7812 */ /* 0x000fce00078ec0ff */
.L_x_1278:
[----:B------:R-:W-:-:S04]  /*1080*/  SHF.R.U32.HI R13, RZ, 0x18, R16 ;  /* 0x00000018ff0d7819 */ /* 0x000fc80000011610 */
[----:B------:R-:W-:-:S04]  /*1090*/  LOP3.LUT R12, R12, 0x80, R13, 0xf8, !PT ;  /* 0x000000800c0c7812 */ /* 0x000fc800078ef80d */
[----:B------:R-:W-:-:S07]  /*10a0*/  PRMT R10, R12, 0x7610, R10 ;  /* 0x000076100c0a7816 */ /* 0x000fce000000000a */
.L_x_1276:
[----:B0-----:R-:W-:Y:S05]  /*10b0*/  BSYNC.RECONVERGENT B0 ;  /* 0x0000000000007941 */ /* 0x001fea0003800200 */
.L_x_1275:
        /* <DEDUP_REMOVED lines=23> */
.L_x_1281:
[----:B------:R-:W-:-:S04]  /*1230*/  SHF.R.U32.HI R13, RZ, 0x18, R13 ;  /* 0x00000018ff0d7819 */ /* 0x000fc8000001160d */
[----:B------:R-:W-:-:S04]  /*1240*/  LOP3.LUT R2, R2, 0x80, R13, 0xf8, !PT ;  /* 0x0000008002027812 */ /* 0x000fc800078ef80d */
[----:B------:R-:W-:-:S07]  /*1250*/  PRMT R12, R2, 0x7610, R12 ;  /* 0x00007610020c7816 */ /* 0x000fce000000000c */
.L_x_1280:
[----:B------:R-:W-:Y:S05]  /*1260*/  BSYNC.RECONVERGENT B0 ;  /* 0x0000000000007941 */ /* 0x000fea0003800200 */
.L_x_1279:
        /* <DEDUP_REMOVED lines=24> */
.L_x_1284:
[----:B------:R-:W-:-:S04]  /*13f0*/  SHF.R.U32.HI R2, RZ, 0x18, R2 ;  /* 0x00000018ff027819 */ /* 0x000fc80000011602 */
[----:B------:R-:W-:-:S07]  /*1400*/  LOP3.LUT R3, R3, 0x80, R2, 0xf8, !PT ;  /* 0x0000008003037812 */ /* 0x000fce00078ef802 */
.L_x_1283:
[----:B------:R-:W-:Y:S05]  /*1410*/  BSYNC.RECONVERGENT B0 ;  /* 0x0000000000007941 */ /* 0x000fea0003800200 */
.L_x_1282:
        /* <DEDUP_REMOVED lines=23> */
.L_x_1287:
[----:B------:R-:W-:-:S04]  /*1590*/  SHF.R.U32.HI R2, RZ, 0x18, R2 ;  /* 0x00000018ff027819 */ /* 0x000fc80000011602 */
[----:B------:R-:W-:-:S04]  /*15a0*/  LOP3.LUT R2, R5, 0x80, R2, 0xf8, !PT ;  /* 0x0000008005027812 */ /* 0x000fc800078ef802 */
[----:B------:R-:W-:-:S07]  /*15b0*/  PRMT R4, R2, 0x7610, R4 ;  /* 0x0000761002047816 */ /* 0x000fce0000000004 */
.L_x_1286:
[----:B------:R-:W-:Y:S05]  /*15c0*/  BSYNC.RECONVERGENT B0 ;  /* 0x0000000000007941 */ /* 0x000fea0003800200 */
.L_x_1285:
        /* <DEDUP_REMOVED lines=20> */
.L_x_1289:
        /* <DEDUP_REMOVED lines=15> */
.L_x_7482:


//--------------------- .text._ZN2at6native55_GLOBAL__N__de093ff9_22_ForeachBinaryOpList_cu_a911ec4325multi_tensor_apply_kernelINS1_18TensorListMetadataILi2EEENS1_11CopyFunctorIN3c1015Float8_e4m3fnuzEfLi2ELi1ELi1EEEJNS0_4CopyIS7_fEEEEEvT_T0_DpT1_ --------------------------
	.section	.text._ZN2at6native55_GLOBAL__N__de093ff9_22_ForeachBinaryOpList_cu_a911ec4325multi_tensor_apply_kernelINS1_18TensorListMetadataILi2EEENS1_11CopyFunctorIN3c1015Float8_e4m3fnuzEfLi2ELi1ELi1EEEJNS0_4CopyIS7_fEEEEEvT_T0_DpT1_,"ax",@progbits
	.align	128
.text._ZN2at6native55_GLOBAL__N__de093ff9_22_ForeachBinaryOpList_cu_a911ec4325multi_tensor_apply_kernelINS1_18TensorListMetadataILi2EEENS1_11CopyFunctorIN3c1015Float8_e4m3fnuzEfLi2ELi1ELi1EEEJNS0_4CopyIS7_fEEEEEvT_T0_DpT1_:
        .type           _ZN2at6native55_GLOBAL__N__de093ff9_22_ForeachBinaryOpList_cu_a911ec4325multi_tensor_apply_kernelINS1_18TensorListMetadataILi2EEENS1_11CopyFunctorIN3c1015Float8_e4m3fnuzEfLi2ELi1ELi1EEEJNS0_4CopyIS7_fEEEEEvT_T0_DpT1_,@function
        .size           _ZN2at6native55_GLOBAL__N__de093ff9_22_ForeachBinaryOpList_cu_a911ec4325multi_tensor_apply_kernelINS1_18TensorListMetadataILi2EEENS1_11CopyFunctorIN3c1015Float8_e4m3fnuzEfLi2ELi1ELi1EEEJNS0_4CopyIS7_fEEEEEvT_T0_DpT1_,(.L_x_7483 - _ZN2at6native55_GLOBAL__N__de093ff9_22_ForeachBinaryOpList_cu_a911ec4325multi_tensor_apply_kernelINS1_18TensorListMetadataILi2EEENS1_11CopyFunctorIN3c1015Float8_e4m3fnuzEfLi2ELi1ELi1EEEJNS0_4CopyIS7_fEEEEEvT_T0_DpT1_)
        .other          _ZN2at6native55_GLOBAL__N__de093ff9_22_ForeachBinaryOpList_cu_a911ec4325multi_tensor_apply_kernelINS1_18TensorListMetadataILi2EEENS1_11CopyFunctorIN3c1015Float8_e4m3fnuzEfLi2ELi1ELi1EEEJNS0_4CopyIS7_fEEEEEvT_T0_DpT1_,@"STO_CUDA_ENTRY STV_DEFAULT"
_ZN2at6native55_GLOBAL__N__de093ff9_22_ForeachBinaryOpList_cu_a911ec4325multi_tensor_apply_kernelINS1_18TensorListMetadataILi2EEENS1_11CopyFunctorIN3c1015Float8_e4m3fnuzEfLi2ELi1ELi1EEEJNS0_4CopyIS7_fEEEEEvT_T0_DpT1_:
        /* <DEDUP_REMOVED lines=57> */
.L_x_1304:
        /* <DEDUP_REMOVED lines=42> */
.L_x_1293:
[----:B------:R-:W-:-:S04]  /*0630*/  SHF.R.U32.HI R2, RZ, 0x14, R14 ;  /* 0x00000014ff027819 */ /* 0x000fc8000001160e */
[----:B------:R-:W-:-:S04]  /*0640*/  LOP3.LUT R3, R2, 0x1, RZ, 0xc0, !PT ;  /* 0x0000000102037812 */ /* 0x000fc800078ec0ff */
[----:B------:R-:W-:-:S04]  /*0650*/  IADD3 R3, PT, PT, R14, 0x487ffff, R3 ;  /* 0x0487ffff0e037810 */ /* 0x000fc80007ffe003 */
[----:B------:R-:W-:-:S04]  /*0660*/  SHF.R.U32.HI R3, RZ, 0x14, R3 ;  /* 0x00000014ff037819 */ /* 0x000fc80000011603 */
[----:B------:R-:W-:-:S07]  /*0670*/  LOP3.LUT R2, R3, 0xff, RZ, 0xc0, !PT ;  /* 0x000000ff03027812 */ /* 0x000fce00078ec0ff */
.L_x_1294:
[----:B------:R-:W-:-:S04]  /*0680*/  SHF.R.U32.HI R3, RZ, 0x18, R14 ;  /* 0x00000018ff037819 */ /* 0x000fc8000001160e */
[----:B------:R-:W-:-:S04]  /*0690*/  LOP3.LUT R2, R2, 0x80, R3, 0xf8, !PT ;  /* 0x0000008002027812 */ /* 0x000fc800078ef803 */
[----:B------:R-:W-:-:S07]  /*06a0*/  PRMT R19, R2, 0x7610, R19 ;  /* 0x0000761002137816 */ /* 0x000fce0000000013 */
.L_x_1292:
[----:B------:R-:W-:Y:S05]  /*06b0*/  BSYNC.RECONVERGENT B0 ;  /* 0x0000000000007941 */ /* 0x000fea0003800200 */
.L_x_1291:
        /* <DEDUP_REMOVED lines=16> */
.L_x_1297:
[----:B------:R-:W-:-:S04]  /*07c0*/  SHF.R.U32.HI R2, RZ, 0x18, R16 ;  /* 0x00000018ff027819 */ /* 0x000fc80000011610 */
[----:B------:R-:W-:-:S04]  /*07d0*/  LOP3.LUT R2, R3, 0x80, R2, 0xf8, !PT ;  /* 0x0000008003027812 */ /* 0x000fc800078ef802 */
[----:B------:R-:W-:-:S07]  /*07e0*/  PRMT R20, R2, 0x7610, R20 ;  /* 0x0000761002147816 */ /* 0x000fce0000000014 */
.L_x_1296:
[----:B------:R-:W-:Y:S05]  /*07f0*/  BSYNC.RECONVERGENT B0 ;  /* 0x0000000000007941 */ /* 0x000fea0003800200 */
.L_x_1295:
        /* <DEDUP_REMOVED lines=16> */
.L_x_1300:
[----:B------:R-:W-:-:S04]  /*0900*/  SHF.R.U32.HI R3, RZ, 0x18, R17 ;  /* 0x00000018ff037819 */ /* 0x000fc80000011611 */
[----:B------:R-:W-:-:S04]  /*0910*/  LOP3.LUT R2, R2, 0x80, R3, 0xf8, !PT ;  /* 0x0000008002027812 */ /* 0x000fc800078ef803 */
[----:B------:R-:W-:-:S07]  /*0920*/  PRMT R21, R2, 0x7610, R21 ;  /* 0x0000761002157816 */ /* 0x000fce0000000015 */
.L_x_1299:
[----:B------:R-:W-:Y:S05]  /*0930*/  BSYNC.RECONVERGENT B0 ;  /* 0x0000000000007941 */ /* 0x000fea0003800200 */
.L_x_1298:
        /* <DEDUP_REMOVED lines=16> */
.L_x_1303:
[----:B------:R-:W-:-:S04]  /*0a40*/  SHF.R.U32.HI R2, RZ, 0x18, R18 ;  /* 0x00000018ff027819 */ /* 0x000fc80000011612 */
[----:B------:R-:W-:-:S04]  /*0a50*/  LOP3.LUT R2, R3, 0x80, R2, 0xf8, !PT ;  /* 0x0000008003027812 */ /* 0x000fc800078ef802 */
[----:B------:R-:W-:-:S07]  /*0a60*/  PRMT R22, R2, 0x7610, R22 ;  /* 0x0000761002167816 */ /* 0x000fce0000000016 */
.L_x_1302:
[----:B------:R-:W-:Y:S05]  /*0a70*/  BSYNC.RECONVERGENT B0 ;  /* 0x0000000000007941 */ /* 0x000fea0003800200 */
.L_x_1301:
        /* <DEDUP_REMOVED lines=24> */
.L_x_1290:
        /* <DEDUP_REMOVED lines=8> */
.L_x_1318:
        /* <DEDUP_REMOVED lines=15> */
.L_x_1307:
[----:B------:R-:W-:-:S04]  /*0d70*/  SHF.R.U32.HI R2, RZ, 0x14, R4 ;  /* 0x00000014ff027819 */ /* 0x000fc80000011604 */
[----:B------:R-:W-:-:S04]  /*0d80*/  LOP3.LUT R9, R2, 0x1, RZ, 0xc0, !PT ;  /* 0x0000000102097812 */ /* 0x000fc800078ec0ff */
[----:B------:R-:W-:-:S04]  /*0d90*/  IADD3 R9, PT, PT, R4, 0x487ffff, R9 ;  /* 0x0487ffff04097810 */ /* 0x000fc80007ffe009 */
[----:B------:R-:W-:-:S04]  /*0da0*/  SHF.R.U32.HI R9, RZ, 0x14, R9 ;  /* 0x00000014ff097819 */ /* 0x000fc80000011609 */
[----:B------:R-:W-:-:S07]  /*0db0*/  LOP3.LUT R8, R9, 0xff, RZ, 0xc0, !PT ;  /* 0x000000ff09087812 */ /* 0x000fce00078ec0ff */
.L_x_1308:
[----:B------:R-:W-:-:S04]  /*0dc0*/  SHF.R.U32.HI R9, RZ, 0x18, R4 ;  /* 0x00000018ff097819 */ /* 0x000fc80000011604 */
[----:B------:R-:W-:-:S04]  /*0dd0*/  LOP3.LUT R8, R8, 0x80, R9, 0xf8, !PT ;  /* 0x0000008008087812 */ /* 0x000fc800078ef809 */
[----:B------:R-:W-:-:S07]  /*0de0*/  PRMT R2, R8, 0x7610, R2 ;  /* 0x0000761008027816 */ /* 0x000fce0000000002 */
.L_x_1306:
[----:B0-----:R-:W-:Y:S05]  /*0df0*/  BSYNC.RECONVERGENT B0 ;  /* 0x0000000000007941 */ /* 0x001fea0003800200 */
.L_x_1305:
        /* <DEDUP_REMOVED lines=17> */
.L_x_1311:
[----:B------:R-:W-:-:S04]  /*0f10*/  SHF.R.U32.HI R5, RZ, 0x18, R5 ;  /* 0x00000018ff057819 */ /* 0x000fc80000011605 */
[----:B------:R-:W-:-:S07]  /*0f20*/  LOP3.LUT R4, R4, 0x80, R5, 0xf8, !PT ;  /* 0x0000008004047812 */ /* 0x000fce00078ef805 */
.L_x_1310:
[----:B------:R-:W-:Y:S05]  /*0f30*/  BSYNC.RECONVERGENT B0 ;  /* 0x0000000000007941 */ /* 0x000fea0003800200 */
.L_x_1309:
        /* <DEDUP_REMOVED lines=17> */
.L_x_1314:
[----:B------:R-:W-:-:S04]  /*1050*/  SHF.R.U32.HI R6, RZ, 0x18, R6 ;  /* 0x00000018ff067819 */ /* 0x000fc80000011606 */
[----:B------:R-:W-:-:S07]  /*1060*/  LOP3.LUT R5, R5, 0x80, R6, 0xf8, !PT ;  /* 0x0000008005057812 */ /* 0x000fce00078ef806 */
.L_x_1313:
[----:B------:R-:W-:Y:S05]  /*1070*/  BSYNC.RECONVERGENT B0 ;  /* 0x0000000000007941 */ /* 0x000fea0003800200 */
.L_x_1312:
        /* <DEDUP_REMOVED lines=17> */
.L_x_1317:
[----:B------:R-:W-:-:S04]  /*1190*/  SHF.R.U32.HI R7, RZ, 0x18, R7 ;  /* 0x00000018ff077819 */ /* 0x000fc80000011607 */
[----:B------:R-:W-:-:S07]  /*11a0*/  LOP3.LUT R6, R6, 0x80, R7, 0xf8, !PT ;  /* 0x0000008006067812 */ /* 0x000fce00078ef807 */
.L_x_1316:
[----:B------:R-:W-:Y:S05]  /*11b0*/  BSYNC.RECONVERGENT B0 ;  /* 0x0000000000007941 */ /* 0x000fea0003800200 */
.L_x_1315:
        /* <DEDUP_REMOVED lines=20> */
.L_x_1319:
        /* <DEDUP_REMOVED lines=16> */
.L_x_7483:


//--------------------- .text._ZN2at6native55_GLOBAL__N__de093ff9_22_ForeachBinaryOpList_cu_a911ec4325multi_tensor_apply_kernelINS1_18TensorListMetadataILi2EEENS1_11CopyFunctorIN3c1015Float8_e4m3fnuzEdLi2ELi1ELi1EEEJNS0_4CopyIS7_dEEEEEvT_T0_DpT1_ --------------------------
	.section	.text._ZN2at6native55_GLOBAL__N__de093ff9_22_ForeachBinaryOpList_cu_a911ec4325multi_tensor_apply_kernelINS1_18TensorListMetadataILi2EEENS1_11CopyFunctorIN3c1015Float8_e4m3fnuzEdLi2ELi1ELi1EEEJNS0_4CopyIS7_dEEEEEvT_T0_DpT1_,"ax",@progbits
	.align	128
.text._ZN2at6native55_GLOBAL__N__de093ff9_22_ForeachBinaryOpList_cu_a911ec4325multi_tensor_apply_kernelINS1_18TensorListMetadataILi2EEENS1_11CopyFunctorIN3c1015Float8_e4m3fnuzEdLi2ELi1ELi1EEEJNS0_4CopyIS7_dEEEEEvT_T0_DpT1_:
        .type           _ZN2at6native55_GLOBAL__N__de093ff9_22_ForeachBinaryOpList_cu_a911ec4325multi_tensor_apply_kernelINS1_18TensorListMetadataILi2EEENS1_11CopyFunctorIN3c1015Float8_e4m3fnuzEdLi2ELi1ELi1EEEJNS0_4CopyIS7_dEEEEEvT_T0_DpT1_,@function
        .size           _ZN2at6native55_GLOBAL__N__de093ff9_22_ForeachBinaryOpList_cu_a911ec4325multi_tensor_apply_kernelINS1_18TensorListMetadataILi2EEENS1_11CopyFunctorIN3c1015Float8_e4m3fnuzEdLi2ELi1ELi1EEEJNS0_4CopyIS7_dEEEEEvT_T0_DpT1_,(.L_x_7484 - _ZN2at6native55_GLOBAL__N__de093ff9_22_ForeachBinaryOpList_cu_a911ec4325multi_tensor_apply_kernelINS1_18TensorListMetadataILi2EEENS1_11CopyFunctorIN3c1015Float8_e4m3fnuzEdLi2ELi1ELi1EEEJNS0_4CopyIS7_dEEEEEvT_T0_DpT1_)
        .other          _ZN2at6native55_GLOBAL__N__de093ff9_22_ForeachBinaryOpList_cu_a911ec4325multi_tensor_apply_kernelINS1_18TensorListMetadataILi2EEENS1_11CopyFunctorIN3c1015Float8_e4m3fnuzEdLi2ELi1ELi1EEEJNS0_4CopyIS7_dEEEEEvT_T0_DpT1_,@"STO_CUDA_ENTRY STV_DEFAULT"
_ZN2at6native55_GLOBAL__N__de093ff9_22_ForeachBinaryOpList_cu_a911ec4325multi_tensor_apply_kernelINS1_18TensorListMetadataILi2EEENS1_11CopyFunctorIN3c1015Float8_e4m3fnuzEdLi2ELi1ELi1EEEJNS0_4CopyIS7_dEEEEEvT_T0_DpT1_:
        /* <DEDUP_REMOVED lines=57> */
.L_x_1334:
        /* <DEDUP_REMOVED lines=52> */
.L_x_1323:
[----:B------:R-:W-:-:S04]  /*06d0*/  SHF.R.U32.HI R10, RZ, 0x14, R14 ;  /* 0x00000014ff0a7819 */ /* 0x000fc8000001160e */
[----:B------:R-:W-:-:S04]  /*06e0*/  LOP3.LUT R11, R10, 0x1, RZ, 0xc0, !PT ;  /* 0x000000010a0b7812 */ /* 0x000fc800078ec0ff */
[----:B------:R-:W-:-:S04]  /*06f0*/  IADD3 R11, PT, PT, R14, 0x487ffff, R11 ;  /* 0x0487ffff0e0b7810 */ /* 0x000fc80007ffe00b */
[----:B------:R-:W-:-:S04]  /*0700*/  SHF.R.U32.HI R11, RZ, 0x14, R11 ;  /* 0x00000014ff0b7819 */ /* 0x000fc8000001160b */
[----:B------:R-:W-:-:S07]  /*0710*/  LOP3.LUT R10, R11, 0xff, RZ, 0xc0, !PT ;  /* 0x000000ff0b0a7812 */ /* 0x000fce00078ec0ff */
.L_x_1324:
[----:B------:R-:W-:-:S04]  /*0720*/  SHF.R.U32.HI R11, RZ, 0x18, R14 ;  /* 0x00000018ff0b7819 */ /* 0x000fc8000001160e */
[----:B------:R-:W-:-:S04]  /*0730*/  LOP3.LUT R10, R10, 0x80, R11, 0xf8, !PT ;  /* 0x000000800a0a7812 */ /* 0x000fc800078ef80b */
[----:B------:R-:W-:-:S07]  /*0740*/  PRMT R22, R10, 0x7610, R22 ;  /* 0x000076100a167816 */ /* 0x000fce0000000016 */
.L_x_1322:
[----:B------:R-:W-:Y:S05]  /*0750*/  BSYNC.RECONVERGENT B0 ;  /* 0x0000000000007941 */ /* 0x000fea0003800200 */
.L_x_1321:
        /* <DEDUP_REMOVED lines=23> */
.L_x_1327:
[----:B------:R-:W-:-:S04]  /*08d0*/  SHF.R.U32.HI R10, RZ, 0x18, R10 ;  /* 0x00000018ff0a7819 */ /* 0x000fc8000001160a */
[----:B------:R-:W-:-:S04]  /*08e0*/  LOP3.LUT R10, R11, 0x80, R10, 0xf8, !PT ;  /* 0x000000800b0a7812 */ /* 0x000fc800078ef80a */
[----:B------:R-:W-:-:S07]  /*08f0*/  PRMT R24, R10, 0x7610, R24 ;  /* 0x000076100a187816 */ /* 0x000fce0000000018 */
.L_x_1326:
[----:B------:R-:W-:Y:S05]  /*0900*/  BSYNC.RECONVERGENT B0 ;  /* 0x0000000000007941 */ /* 0x000fea0003800200 */
.L_x_1325:
        /* <DEDUP_REMOVED lines=23> */
.L_x_1330:
[----:B------:R-:W-:-:S04]  /*0a80*/  SHF.R.U32.HI R10, RZ, 0x18, R10 ;  /* 0x00000018ff0a7819 */ /* 0x000fc8000001160a */
[----:B------:R-:W-:-:S04]  /*0a90*/  LOP3.LUT R10, R11, 0x80, R10, 0xf8, !PT ;  /* 0x000000800b0a7812 */ /* 0x000fc800078ef80a */
[----:B------:R-:W-:-:S07]  /*0aa0*/  PRMT R25, R10, 0x7610, R25 ;  /* 0x000076100a197816 */ /* 0x000fce0000000019 */
.L_x_1329:
[----:B------:R-:W-:Y:S05]  /*0ab0*/  BSYNC.RECONVERGENT B0 ;  /* 0x0000000000007941 */ /* 0x000fea0003800200 */
.L_x_1328:
        /* <DEDUP_REMOVED lines=23> */
.L_x_1333:
[----:B------:R-:W-:-:S04]  /*0c30*/  SHF.R.U32.HI R10, RZ, 0x18, R10 ;  /* 0x00000018ff0a7819 */ /* 0x000fc8000001160a */
[----:B------:R-:W-:-:S04]  /*0c40*/  LOP3.LUT R10, R11, 0x80, R10, 0xf8, !PT ;  /* 0x000000800b0a7812 */ /* 0x000fc800078ef80a */
[----:B------:R-:W-:-:S07]  /*0c50*/  PRMT R26, R10, 0x7610, R26 ;  /* 0x000076100a1a7816 */ /* 0x000fce000000001a */
.L_x_1332:
[----:B------:R-:W-:Y:S05]  /*0c60*/  BSYNC.RECONVERGENT B0 ;  /* 0x0000000000007941 */ /* 0x000fea0003800200 */
.L_x_1331:
        /* <DEDUP_REMOVED lines=24> */
.L_x_1320:
        /* <DEDUP_REMOVED lines=8> */
.L_x_1348:
        /* <DEDUP_REMOVED lines=24> */
.L_x_1337:
[----:B------:R-:W-:-:S04]  /*0ff0*/  SHF.R.U32.HI R8, RZ, 0x14, R14 ;  /* 0x00000014ff087819 */ /* 0x000fc8000001160e */
[----:B------:R-:W-:-:S04]  /*1000*/  LOP3.LUT R9, R8, 0x1, RZ, 0xc0, !PT ;  /* 0x0000000108097812 */ /* 0x000fc800078ec0ff */
[----:B------:R-:W-:-:S04]  /*1010*/  IADD3 R9, PT, PT, R14, 0x487ffff, R9 ;  /* 0x0487ffff0e097810 */ /* 0x000fc80007ffe009 */
[----:B------:R-:W-:-:S04]  /*1020*/  SHF.R.U32.HI R9, RZ, 0x14, R9 ;  /* 0x00000014ff097819 */ /* 0x000fc80000011609 */
[----:B------:R-:W-:-:S07]  /*1030*/  LOP3.LUT R8, R9, 0xff, RZ, 0xc0, !PT ;  /* 0x000000ff09087812 */ /* 0x000fce00078ec0ff */
.L_x_1338:
[----:B------:R-:W-:-:S04]  /*1040*/  SHF.R.U32.HI R9, RZ, 0x18, R14 ;  /* 0x00000018ff097819 */ /* 0x000fc8000001160e */
[----:B------:R-:W-:-:S04]  /*1050*/  LOP3.LUT R8, R8, 0x80, R9, 0xf8, !PT ;  /* 0x0000008008087812 */ /* 0x000fc800078ef809 */
[----:B------:R-:W-:-:S07]  /*1060*/  PRMT R12, R8, 0x7610, R12 ;  /* 0x00007610080c7816 */ /* 0x000fce000000000c */
.L_x_1336:
[----:B0-----:R-:W-:Y:S05]  /*1070*/  BSYNC.RECONVERGENT B0 ;  /* 0x0000000000007941 */ /* 0x001fea0003800200 */
.L_x_1335:
        /* <DEDUP_REMOVED lines=24> */
.L_x_1341:
[----:B------:R-:W-:-:S04]  /*1200*/  SHF.R.U32.HI R9, RZ, 0x18, R9 ;  /* 0x00000018ff097819 */ /* 0x000fc80000011609 */
[----:B------:R-:W-:-:S07]  /*1210*/  LOP3.LUT R8, R8, 0x80, R9, 0xf8, !PT ;  /* 0x0000008008087812 */ /* 0x000fce00078ef809 */
.L_x_1340:
[----:B------:R-:W-:Y:S05]  /*1220*/  BSYNC.RECONVERGENT B0 ;  /* 0x0000000000007941 */ /* 0x000fea0003800200 */
.L_x_1339:
        /* <DEDUP_REMOVED lines=23> */
.L_x_1344:
[----:B------:R-:W-:-:S04]  /*13a0*/  SHF.R.U32.HI R9, RZ, 0x18, R9 ;  /* 0x00000018ff097819 */ /* 0x000fc80000011609 */
[----:B------:R-:W-:-:S04]  /*13b0*/  LOP3.LUT R4, R4, 0x80, R9, 0xf8, !PT ;  /* 0x0000008004047812 */ /* 0x000fc800078ef809 */
[----:B------:R-:W-:-:S07]  /*13c0*/  PRMT R10, R4, 0x7610, R10 ;  /* 0x00007610040a7816 */ /* 0x000fce000000000a */
.L_x_1343:
[----:B------:R-:W-:Y:S05]  /*13d0*/  BSYNC.RECONVERGENT B0 ;  /* 0x0000000000007941 */ /* 0x000fea0003800200 */
.L_x_1342:
        /* <DEDUP_REMOVED lines=24> */
.L_x_1347:
[----:B------:R-:W-:-:S04]  /*1560*/  SHF.R.U32.HI R2, RZ, 0x18, R2 ;  /* 0x00000018ff027819 */ /* 0x000fc80000011602 */
[----:B------:R-:W-:-:S07]  /*1570*/  LOP3.LUT R3, R3, 0x80, R2, 0xf8, !PT ;  /* 0x0000008003037812 */ /* 0x000fce00078ef802 */
.L_x_1346:
[----:B------:R-:W-:Y:S05]  /*1580*/  BSYNC.RECONVERGENT B0 ;  /* 0x0000000000007941 */ /* 0x000fea0003800200 */
.L_x_1345:
        /* <DEDUP_REMOVED lines=20> */
.L_x_1349:
        /* <DEDUP_REMOVED lines=11> */
.L_x_7484:


//--------------------- .text._ZN2at6native55_GLOBAL__N__de093ff9_22_ForeachBinaryOpList_cu_a911ec4325multi_tensor_apply_kernelINS1_18TensorListMetadataILi2EEENS1_11CopyFunctorIN3c1015Float8_e4m3fnuzEiLi2ELi1ELi1EEEJNS0_4CopyIS7_iEEEEEvT_T0_DpT1_ --------------------------
	.section	.text._ZN2at6native55_GLOBAL__N__de093ff9_22_ForeachBinaryOpList_cu_a911ec4325multi_tensor_apply_kernelINS1_18TensorListMetadataILi2EEENS1_11CopyFunctorIN3c1015Float8_e4m3fnuzEiLi2ELi1ELi1EEEJNS0_4CopyIS7_iEEEEEvT_T0_DpT1_,"ax",@progbits
	.align	128
.text._ZN2at6native55_GLOBAL__N__de093ff9_22_ForeachBinaryOpList_cu_a911ec4325multi_tensor_apply_kernelINS1_18TensorListMetadataILi2EEENS1_11CopyFunctorIN3c1015Float8_e4m3fnuzEiLi2ELi1ELi1EEEJNS0_4CopyIS7_iEEEEEvT_T0_DpT1_:
        .type           _ZN2at6native55_GLOBAL__N__de093ff9_22_ForeachBinaryOpList_cu_a911ec4325multi_tensor_apply_kernelINS1_18TensorListMetadataILi2EEENS1_11CopyFunctorIN3c1015Float8_e4m3fnuzEiLi2ELi1ELi1EEEJNS0_4CopyIS7_iEEEEEvT_T0_DpT1_,@function
        .size           _ZN2at6native55_GLOBAL__N__de093ff9_22_ForeachBinaryOpList_cu_a911ec4325multi_tensor_apply_kernelINS1_18TensorListMetadataILi2EEENS1_11CopyFunctorIN3c1015Float8_e4m3fnuzEiLi2ELi1ELi1EEEJNS0_4CopyIS7_iEEEEEvT_T0_DpT1_,(.L_x_7485 - _ZN2at6native55_GLOBAL__N__de093ff9_22_ForeachBinaryOpList_cu_a911ec4325multi_tensor_apply_kernelINS1_18TensorListMetadataILi2EEENS1_11CopyFunctorIN3c1015Float8_e4m3fnuzEiLi2ELi1ELi1EEEJNS0_4CopyIS7_iEEEEEvT_T0_DpT1_)
        .other          _ZN2at6native55_GLOBAL__N__de093ff9_22_ForeachBinaryOpList_cu_a911ec4325multi_tensor_apply_kernelINS1_18TensorListMetadataILi2EEENS1_11CopyFunctorIN3c1015Float8_e4m3fnuzEiLi2ELi1ELi1EEEJNS0_4CopyIS7_iEEEEEvT_T0_DpT1_,@"STO_CUDA_ENTRY STV_DEFAULT"
_ZN2at6native55_GLOBAL__N__de093ff9_22_ForeachBinaryOpList_cu_a911ec4325multi_tensor_apply_kernelINS1_18TensorListMetadataILi2EEENS1_11CopyFunctorIN3c1015Float8_e4m3fnuzEiLi2ELi1ELi1EEEJNS0_4CopyIS7_iEEEEEvT_T0_DpT1_:
        /* <DEDUP_REMOVED lines=57> */
.L_x_1364:
        /* <DEDUP_REMOVED lines=49> */
.L_x_1353:
[----:B------:R-:W-:-:S04]  /*06a0*/  SHF.R.U32.HI R2, RZ, 0x14, R9 ;  /* 0x00000014ff027819 */ /* 0x000fc80000011609 */
[----:B------:R-:W-:-:S04]  /*06b0*/  LOP3.LUT R2, R2, 0x1, RZ, 0xc0, !PT ;  /* 0x0000000102027812 */ /* 0x000fc800078ec0ff */
[----:B------:R-:W-:-:S04]  /*06c0*/  IADD3 R2, PT, PT, R9, 0x487ffff, R2 ;  /* 0x0487ffff09027810 */ /* 0x000fc80007ffe002 */
[----:B------:R-:W-:-:S04]  /*06d0*/  SHF.R.U32.HI R2, RZ, 0x14, R2 ;  /* 0x00000014ff027819 */ /* 0x000fc80000011602 */
[----:B------:R-:W-:-:S07]  /*06e0*/  LOP3.LUT R2, R2, 0xff, RZ, 0xc0, !PT ;  /* 0x000000ff02027812 */ /* 0x000fce00078ec0ff */
.L_x_1354:
[----:B------:R-:W-:-:S04]  /*06f0*/  SHF.R.U32.HI R3, RZ, 0x18, R9 ;  /* 0x00000018ff037819 */ /* 0x000fc80000011609 */
[----:B------:R-:W-:-:S04]  /*0700*/  LOP3.LUT R2, R2, 0x80, R3, 0xf8, !PT ;  /* 0x0000008002027812 */ /* 0x000fc800078ef803 */
[----:B------:R-:W-:-:S07]  /*0710*/  PRMT R17, R2, 0x7610, R17 ;  /* 0x0000761002117816 */ /* 0x000fce0000000011 */
.L_x_1352:
[----:B------:R-:W-:Y:S05]  /*0720*/  BSYNC.RECONVERGENT B0 ;  /* 0x0000000000007941 */ /* 0x000fea0003800200 */
.L_x_1351:
        /* <DEDUP_REMOVED lines=17> */
.L_x_1357:
[----:B------:R-:W-:-:S04]  /*0840*/  SHF.R.U32.HI R3, RZ, 0x18, R3 ;  /* 0x00000018ff037819 */ /* 0x000fc80000011603 */
[----:B------:R-:W-:-:S04]  /*0850*/  LOP3.LUT R2, R2, 0x80, R3, 0xf8, !PT ;  /* 0x0000008002027812 */ /* 0x000fc800078ef803 */
[----:B------:R-:W-:-:S07]  /*0860*/  PRMT R18, R2, 0x7610, R18 ;  /* 0x0000761002127816 */ /* 0x000fce0000000012 */
.L_x_1356:
[----:B------:R-:W-:Y:S05]  /*0870*/  BSYNC.RECONVERGENT B0 ;  /* 0x0000000000007941 */ /* 0x000fea0003800200 */
.L_x_1355:
        /* <DEDUP_REMOVED lines=17> */
.L_x_1360:
[----:B------:R-:W-:-:S04]  /*0990*/  SHF.R.U32.HI R3, RZ, 0x18, R3 ;  /* 0x00000018ff037819 */ /* 0x000fc80000011603 */
[----:B------:R-:W-:-:S04]  /*09a0*/  LOP3.LUT R2, R2, 0x80, R3, 0xf8, !PT ;  /* 0x0000008002027812 */ /* 0x000fc800078ef803 */
[----:B------:R-:W-:-:S07]  /*09b0*/  PRMT R19, R2, 0x7610, R19 ;  /* 0x0000761002137816 */ /* 0x000fce0000000013 */
.L_x_1359:
[----:B------:R-:W-:Y:S05]  /*09c0*/  BSYNC.RECONVERGENT B0 ;  /* 0x0000000000007941 */ /* 0x000fea0003800200 */
.L_x_1358:
        /* <DEDUP_REMOVED lines=17> */
.L_x_1363:
[----:B------:R-:W-:-:S04]  /*0ae0*/  SHF.R.U32.HI R3, RZ, 0x18, R3 ;  /* 0x00000018ff037819 */ /* 0x000fc80000011603 */
[----:B------:R-:W-:-:S04]  /*0af0*/  LOP3.LUT R2, R2, 0x80, R3, 0xf8, !PT ;  /* 0x0000008002027812 */ /* 0x000fc800078ef803 */
[----:B------:R-:W-:-:S07]  /*0b00*/  PRMT R22, R2, 0x7610, R22 ;  /* 0x0000761002167816 */ /* 0x000fce0000000016 */
.L_x_1362:
[----:B------:R-:W-:Y:S05]  /*0b10*/  BSYNC.RECONVERGENT B0 ;  /* 0x0000000000007941 */ /* 0x000fea0003800200 */
.L_x_1361:
        /* <DEDUP_REMOVED lines=24> */
.L_x_1350:
        /* <DEDUP_REMOVED lines=8> */
.L_x_1378:
        /* <DEDUP_REMOVED lines=16> */
.L_x_1367:
[----:B------:R-:W-:-:S04]  /*0e20*/  SHF.R.U32.HI R2, RZ, 0x14, R9 ;  /* 0x00000014ff027819 */ /* 0x000fc80000011609 */
[----:B------:R-:W-:-:S04]  /*0e30*/  LOP3.LUT R2, R2, 0x1, RZ, 0xc0, !PT ;  /* 0x0000000102027812 */ /* 0x000fc800078ec0ff */
[----:B------:R-:W-:-:S04]  /*0e40*/  IADD3 R2, PT, PT, R9, 0x487ffff, R2 ;  /* 0x0487ffff09027810 */ /* 0x000fc80007ffe002 */
[----:B------:R-:W-:-:S04]  /*0e50*/  SHF.R.U32.HI R2, RZ, 0x14, R2 ;  /* 0x00000014ff027819 */ /* 0x000fc80000011602 */
[----:B------:R-:W-:-:S07]  /*0e60*/  LOP3.LUT R4, R2, 0xff, RZ, 0xc0, !PT ;  /* 0x000000ff02047812 */ /* 0x000fce00078ec0ff */
.L_x_1368:
[----:B------:R-:W-:-:S04]  /*0e70*/  SHF.R.U32.HI R9, RZ, 0x18, R9 ;  /* 0x00000018ff097819 */ /* 0x000fc80000011609 */
[----:B------:R-:W-:-:S04]  /*0e80*/  LOP3.LUT R4, R4, 0x80, R9, 0xf8, !PT ;  /* 0x0000008004047812 */ /* 0x000fc800078ef809 */
[----:B------:R-:W-:-:S07]  /*0e90*/  PRMT R2, R4, 0x7610, R2 ;  /* 0x0000761004027816 */ /* 0x000fce0000000002 */
.L_x_1366:
[----:B0-----:R-:W-:Y:S05]  /*0ea0*/  BSYNC.RECONVERGENT B0 ;  /* 0x0000000000007941 */ /* 0x001fea0003800200 */
.L_x_1365:
        /* <DEDUP_REMOVED lines=18> */
.L_x_1371:
[----:B------:R-:W-:-:S04]  /*0fd0*/  SHF.R.U32.HI R5, RZ, 0x18, R9 ;  /* 0x00000018ff057819 */ /* 0x000fc80000011609 */
[----:B------:R-:W-:-:S07]  /*0fe0*/  LOP3.LUT R4, R4, 0x80, R5, 0xf8, !PT ;  /* 0x0000008004047812 */ /* 0x000fce00078ef805 */
.L_x_1370:
[----:B------:R-:W-:Y:S05]  /*0ff0*/  BSYNC.RECONVERGENT B0 ;  /* 0x0000000000007941 */ /* 0x000fea0003800200 */
.L_x_1369:
        /* <DEDUP_REMOVED lines=18> */
.L_x_1374:
[----:B------:R-:W-:-:S04]  /*1120*/  SHF.R.U32.HI R6, RZ, 0x18, R8 ;  /* 0x00000018ff067819 */ /* 0x000fc80000011608 */
[----:B------:R-:W-:-:S07]  /*1130*/  LOP3.LUT R5, R5, 0x80, R6, 0xf8, !PT ;  /* 0x0000008005057812 */ /* 0x000fce00078ef806 */
.L_x_1373:
[----:B------:R-:W-:Y:S05]  /*1140*/  BSYNC.RECONVERGENT B0 ;  /* 0x0000000000007941 */ /* 0x000fea0003800200 */
.L_x_1372:
        /* <DEDUP_REMOVED lines=18> */
.L_x_1377:
[----:B------:R-:W-:-:S04]  /*1270*/  SHF.R.U32.HI R7, RZ, 0x18, R9 ;  /* 0x00000018ff077819 */ /* 0x000fc80000011609 */
[----:B------:R-:W-:-:S07]  /*1280*/  LOP3.LUT R6, R6, 0x80, R7, 0xf8, !PT ;  /* 0x0000008006067812 */ /* 0x000fce00078ef807 */
.L_x_1376:
[----:B------:R-:W-:Y:S05]  /*1290*/  BSYNC.RECONVERGENT B0 ;  /* 0x0000000000007941 */ /* 0x000fea0003800200 */
.L_x_1375:
        /* <DEDUP_REMOVED lines=20> */
.L_x_1379:
        /* <DEDUP_REMOVED lines=10> */
.L_x_7485:


//--------------------- .text._ZN2at6native55_GLOBAL__N__de093ff9_22_ForeachBinaryOpList_cu_a911ec4325multi_tensor_apply_kernelINS1_18TensorListMetadataILi2EEENS1_11CopyFunctorIN3c1015Float8_e4m3fnuzEsLi2ELi1ELi1EEEJNS0_4CopyIS7_sEEEEEvT_T0_DpT1_ --------------------------
	.section	.text._ZN2at6native55_GLOBAL__N__de093ff9_22_ForeachBinaryOpList_cu_a911ec4325multi_tensor_apply_kernelINS1_18TensorListMetadataILi2EEENS1_11CopyFunctorIN3c1015Float8_e4m3fnuzEsLi2ELi1ELi1EEEJNS0_4CopyIS7_sEEEEEvT_T0_DpT1_,"ax",@progbits
	.align	128
.text._ZN2at6native55_GLOBAL__N__de093ff9_22_ForeachBinaryOpList_cu_a911ec4325multi_tensor_apply_kernelINS1_18TensorListMetadataILi2EEENS1_11CopyFunctorIN3c1015Float8_e4m3fnuzEsLi2ELi1ELi1EEEJNS0_4CopyIS7_sEEEEEvT_T0_DpT1_:
        .type           _ZN2at6native55_GLOBAL__N__de093ff9_22_ForeachBinaryOpList_cu_a911ec4325multi_tensor_apply_kernelINS1_18TensorListMetadataILi2EEENS1_11CopyFunctorIN3c1015Float8_e4m3fnuzEsLi2ELi1ELi1EEEJNS0_4CopyIS7_sEEEEEvT_T0_DpT1_,@function
        .size           _ZN2at6native55_GLOBAL__N__de093ff9_22_ForeachBinaryOpList_cu_a911ec4325multi_tensor_apply_kernelINS1_18TensorListMetadataILi2EEENS1_11CopyFunctorIN3c1015Float8_e4m3fnuzEsLi2ELi1ELi1EEEJNS0_4CopyIS7_sEEEEEvT_T0_DpT1_,(.L_x_7486 - _ZN2at6native55_GLOBAL__N__de093ff9_22_ForeachBinaryOpList_cu_a911ec4325multi_tensor_apply_kernelINS1_18TensorListMetadataILi2EEENS1_11CopyFunctorIN3c1015Float8_e4m3fnuzEsLi2ELi1ELi1EEEJNS0_4CopyIS7_sEEEEEvT_T0_DpT1_)
        .other          _ZN2at6native55_GLOBAL__N__de093ff9_22_ForeachBinaryOpList_cu_a911ec4325multi_tensor_apply_kernelINS1_18TensorListMetadataILi2EEENS1_11CopyFunctorIN3c1015Float8_e4m3fnuzEsLi2ELi1ELi1EEEJNS0_4CopyIS7_sEEEEEvT_T0_DpT1_,@"STO_CUDA_ENTRY STV_DEFAULT"
_ZN2at6native55_GLOBAL__N__de093ff9_22_ForeachBinaryOpList_cu_a911ec4325multi_tensor_apply_kernelINS1_18TensorListMetadataILi2EEENS1_11CopyFunctorIN3c1015Float8_e4m3fnuzEsLi2ELi1ELi1EEEJNS0_4CopyIS7_sEEEEEvT_T0_DpT1_:
        /* <DEDUP_REMOVED lines=57> */
.L_x_1394:
        /* <DEDUP_REMOVED lines=48> */
.L_x_1383:
[----:B------:R-:W-:-:S04]  /*0690*/  SHF.R.U32.HI R2, RZ, 0x14, R9 ;  /* 0x00000014ff027819 */ /* 0x000fc80000011609 */
[----:B------:R-:W-:-:S04]  /*06a0*/  LOP3.LUT R2, R2, 0x1, RZ, 0xc0, !PT ;  /* 0x0000000102027812 */ /* 0x000fc800078ec0ff */
[----:B------:R-:W-:-:S04]  /*06b0*/  IADD3 R2, PT, PT, R9, 0x487ffff, R2 ;  /* 0x0487ffff09027810 */ /* 0x000fc80007ffe002 */
[----:B------:R-:W-:-:S04]  /*06c0*/  SHF.R.U32.HI R2, RZ, 0x14, R2 ;  /* 0x00000014ff027819 */ /* 0x000fc80000011602 */
[----:B------:R-:W-:-:S07]  /*06d0*/  LOP3.LUT R2, R2, 0xff, RZ, 0xc0, !PT ;  /* 0x000000ff02027812 */ /* 0x000fce00078ec0ff */
.L_x_1384:
[----:B------:R-:W-:-:S04]  /*06e0*/  SHF.R.U32.HI R3, RZ, 0x18, R9 ;  /* 0x00000018ff037819 */ /* 0x000fc80000011609 */
[----:B------:R-:W-:-:S04]  /*06f0*/  LOP3.LUT R2, R2, 0x80, R3, 0xf8, !PT ;  /* 0x0000008002027812 */ /* 0x000fc800078ef803 */
[----:B------:R-:W-:-:S07]  /*0700*/  PRMT R19, R2, 0x7610, R19 ;  /* 0x0000761002137816 */ /* 0x000fce0000000013 */
.L_x_1382:
[----:B------:R-:W-:Y:S05]  /*0710*/  BSYNC.RECONVERGENT B0 ;  /* 0x0000000000007941 */ /* 0x000fea0003800200 */
.L_x_1381:
        /* <DEDUP_REMOVED lines=17> */
.L_x_1387:
[----:B------:R-:W-:-:S04]  /*0830*/  SHF.R.U32.HI R3, RZ, 0x18, R3 ;  /* 0x00000018ff037819 */ /* 0x000fc80000011603 */
[----:B------:R-:W-:-:S04]  /*0840*/  LOP3.LUT R2, R2, 0x80, R3, 0xf8, !PT ;  /* 0x0000008002027812 */ /* 0x000fc800078ef803 */
[----:B------:R-:W-:-:S07]  /*0850*/  PRMT R20, R2, 0x7610, R20 ;  /* 0x0000761002147816 */ /* 0x000fce0000000014 */
.L_x_1386:
[----:B------:R-:W-:Y:S05]  /*0860*/  BSYNC.RECONVERGENT B0 ;  /* 0x0000000000007941 */ /* 0x000fea0003800200 */
.L_x_1385:
        /* <DEDUP_REMOVED lines=17> */
.L_x_1390:
[----:B------:R-:W-:-:S04]  /*0980*/  SHF.R.U32.HI R3, RZ, 0x18, R3 ;  /* 0x00000018ff037819 */ /* 0x000fc80000011603 */
[----:B------:R-:W-:-:S04]  /*0990*/  LOP3.LUT R2, R2, 0x80, R3, 0xf8, !PT ;  /* 0x0000008002027812 */ /* 0x000fc800078ef803 */
[----:B------:R-:W-:-:S07]  /*09a0*/  PRMT R21, R2, 0x7610, R21 ;  /* 0x0000761002157816 */ /* 0x000fce0000000015 */
.L_x_1389:
[----:B------:R-:W-:Y:S05]  /*09b0*/  BSYNC.RECONVERGENT B0 ;  /* 0x0000000000007941 */ /* 0x000fea0003800200 */
.L_x_1388:
        /* <DEDUP_REMOVED lines=17> */
.L_x_1393:
[----:B------:R-:W-:-:S04]  /*0ad0*/  SHF.R.U32.HI R3, RZ, 0x18, R3 ;  /* 0x00000018ff037819 */ /* 0x000fc80000011603 */
[----:B------:R-:W-:-:S04]  /*0ae0*/  LOP3.LUT R2, R2, 0x80, R3, 0xf8, !PT ;  /* 0x0000008002027812 */ /* 0x000fc800078ef803 */
[----:B------:R-:W-:-:S07]  /*0af0*/  PRMT R22, R2, 0x7610, R22 ;  /* 0x0000761002167816 */ /* 0x000fce0000000016 */
.L_x_1392:
[----:B------:R-:W-:Y:S05]  /*0b00*/  BSYNC.RECONVERGENT B0 ;  /* 0x0000000000007941 */ /* 0x000fea0003800200 */
.L_x_1391:
        /* <DEDUP_REMOVED lines=20> */
.L_x_1380:
        /* <DEDUP_REMOVED lines=8> */
.L_x_1408:
        /* <DEDUP_REMOVED lines=16> */
.L_x_1397:
[----:B------:R-:W-:-:S04]  /*0dd0*/  SHF.R.U32.HI R4, RZ, 0x14, R7 ;  /* 0x00000014ff047819 */ /* 0x000fc80000011607 */
[----:B------:R-:W-:-:S04]  /*0de0*/  LOP3.LUT R4, R4, 0x1, RZ, 0xc0, !PT ;  /* 0x0000000104047812 */ /* 0x000fc800078ec0ff */
[----:B------:R-:W-:-:S04]  /*0df0*/  IADD3 R4, PT, PT, R7, 0x487ffff, R4 ;  /* 0x0487ffff07047810 */ /* 0x000fc80007ffe004 */
[----:B------:R-:W-:-:S04]  /*0e00*/  SHF.R.U32.HI R4, RZ, 0x14, R4 ;  /* 0x00000014ff047819 */ /* 0x000fc80000011604 */
[----:B------:R-:W-:-:S07]  /*0e10*/  LOP3.LUT R6, R4, 0xff, RZ, 0xc0, !PT ;  /* 0x000000ff04067812 */ /* 0x000fce00078ec0ff */
.L_x_1398:
[----:B------:R-:W-:-:S04]  /*0e20*/  SHF.R.U32.HI R7, RZ, 0x18, R7 ;  /* 0x00000018ff077819 */ /* 0x000fc80000011607 */
[----:B------:R-:W-:-:S04]  /*0e30*/  LOP3.LUT R6, R6, 0x80, R7, 0xf8, !PT ;  /* 0x0000008006067812 */ /* 0x000fc800078ef807 */
[----:B------:R-:W-:-:S07]  /*0e40*/  PRMT R4, R6, 0x7610, R4 ;  /* 0x0000761006047816 */ /* 0x000fce0000000004 */
.L_x_1396:
[----:B0-----:R-:W-:Y:S05]  /*0e50*/  BSYNC.RECONVERGENT B0 ;  /* 0x0000000000007941 */ /* 0x001fea0003800200 */
.L_x_1395:
        /* <DEDUP_REMOVED lines=17> */
.L_x_1401:
[----:B------:R-:W-:-:S04]  /*0f70*/  SHF.R.U32.HI R7, RZ, 0x18, R7 ;  /* 0x00000018ff077819 */ /* 0x000fc80000011607 */
[----:B------:R-:W-:-:S04]  /*0f80*/  LOP3.LUT R2, R2, 0x80, R7, 0xf8, !PT ;  /* 0x0000008002027812 */ /* 0x000fc800078ef807 */
[----:B------:R-:W-:-:S07]  /*0f90*/  PRMT R6, R2, 0x7610, R6 ;  /* 0x0000761002067816 */ /* 0x000fce0000000006 */
.L_x_1400:
[----:B------:R-:W-:Y:S05]  /*0fa0*/  BSYNC.RECONVERGENT B0 ;  /* 0x0000000000007941 */ /* 0x000fea0003800200 */
.L_x_1399:
        /* <DEDUP_REMOVED lines=18> */
.L_x_1404:
[----:B------:R-:W-:-:S04]  /*10d0*/  SHF.R.U32.HI R7, RZ, 0x18, R9 ;  /* 0x00000018ff077819 */ /* 0x000fc80000011609 */
[----:B------:R-:W-:-:S07]  /*10e0*/  LOP3.LUT R2, R2, 0x80, R7, 0xf8, !PT ;  /* 0x0000008002027812 */ /* 0x000fce00078ef807 */
.L_x_1403:
[----:B------:R-:W-:Y:S05]  /*10f0*/  BSYNC.RECONVERGENT B0 ;  /* 0x0000000000007941 */ /* 0x000fea0003800200 */
.L_x_1402:
        /* <DEDUP_REMOVED lines=17> */
.L_x_1407:
[----:B------:R-:W-:-:S04]  /*1210*/  SHF.R.U32.HI R8, RZ, 0x18, R8 ;  /* 0x00000018ff087819 */ /* 0x000fc80000011608 */
[----:B------:R-:W-:-:S04]  /*1220*/  LOP3.LUT R3, R3, 0x80, R8, 0xf8, !PT ;  /* 0x0000008003037812 */ /* 0x000fc800078ef808 */
[----:B------:R-:W-:-:S07]  /*1230*/  PRMT R7, R3, 0x7610, R7 ;  /* 0x0000761003077816 */ /* 0x000fce0000000007 */
.L_x_1406:
[----:B------:R-:W-:Y:S05]  /*1240*/  BSYNC.RECONVERGENT B0 ;  /* 0x0000000000007941 */ /* 0x000fea0003800200 */
.L_x_1405:
        /* <DEDUP_REMOVED lines=20> */
.L_x_1409:
        /* <DEDUP_REMOVED lines=15> */
.L_x_7486:


//--------------------- .text._ZN2at6native55_GLOBAL__N__de093ff9_22_ForeachBinaryOpList_cu_a911ec4325multi_tensor_apply_kernelINS1_18TensorListMetadataILi2EEENS1_11CopyFunctorIN3c1015Float8_e4m3fnuzElLi2ELi1ELi1EEEJNS0_4CopyIS7_lEEEEEvT_T0_DpT1_ --------------------------
	.section	.text._ZN2at6native55_GLOBAL__N__de093ff9_22_ForeachBinaryOpList_cu_a911ec4325multi_tensor_apply_kernelINS1_18TensorListMetadataILi2EEENS1_11CopyFunctorIN3c1015Float8_e4m3fnuzElLi2ELi1ELi1EEEJNS0_4CopyIS7_lEEEEEvT_T0_DpT1_,"ax",@progbits
	.align	128
.text._ZN2at6native55_GLOBAL__N__de093ff9_22_ForeachBinaryOpList_cu_a911ec4325multi_tensor_apply_kernelINS1_18TensorListMetadataILi2EEENS1_11CopyFunctorIN3c1015Float8_e4m3fnuzElLi2ELi1ELi1EEEJNS0_4CopyIS7_lEEEEEvT_T0_DpT1_:
        .type           _ZN2at6native55_GLOBAL__N__de093ff9_22_ForeachBinaryOpList_cu_a911ec4325multi_tensor_apply_kernelINS1_18TensorListMetadataILi2EEENS1_11CopyFunctorIN3c1015Float8_e4m3fnuzElLi2ELi1ELi1EEEJNS0_4CopyIS7_lEEEEEvT_T0_DpT1_,@function
        .size           _ZN2at6native55_GLOBAL__N__de093ff9_22_ForeachBinaryOpList_cu_a911ec4325multi_tensor_apply_kernelINS1_18TensorListMetadataILi2EEENS1_11CopyFunctorIN3c1015Float8_e4m3fnuzElLi2ELi1ELi1EEEJNS0_4CopyIS7_lEEEEEvT_T0_DpT1_,(.L_x_7487 - _ZN2at6native55_GLOBAL__N__de093ff9_22_ForeachBinaryOpList_cu_a911ec4325multi_tensor_apply_kernelINS1_18TensorListMetadataILi2EEENS1_11CopyFunctorIN3c1015Float8_e4m3fnuzElLi2ELi1ELi1EEEJNS0_4CopyIS7_lEEEEEvT_T0_DpT1_)
        .other          _ZN2at6native55_GLOBAL__N__de093ff9_22_ForeachBinaryOpList_cu_a911ec4325multi_tensor_apply_kernelINS1_18TensorListMetadataILi2EEENS1_11CopyFunctorIN3c1015Float8_e4m3fnuzElLi2ELi1ELi1EEEJNS0_4CopyIS7_lEEEEEvT_T0_DpT1_,@"STO_CUDA_ENTRY STV_DEFAULT"
_ZN2at6native55_GLOBAL__N__de093ff9_22_ForeachBinaryOpList_cu_a911ec4325multi_tensor_apply_kernelINS1_18TensorListMetadataILi2EEENS1_11CopyFunctorIN3c1015Float8_e4m3fnuzElLi2ELi1ELi1EEEJNS0_4CopyIS7_lEEEEEvT_T0_DpT1_:
        /* <DEDUP_REMOVED lines=57> */
.L_x_1424:
        /* <DEDUP_REMOVED lines=46> */
.L_x_1413:
[----:B------:R-:W-:-:S04]  /*0670*/  SHF.R.U32.HI R10, RZ, 0x14, R17 ;  /* 0x00000014ff0a7819 */ /* 0x000fc80000011611 */
[----:B------:R-:W-:-:S04]  /*0680*/  LOP3.LUT R10, R10, 0x1, RZ, 0xc0, !PT ;  /* 0x000000010a0a7812 */ /* 0x000fc800078ec0ff */
[----:B------:R-:W-:-:S04]  /*0690*/  IADD3 R10, PT, PT, R17, 0x487ffff, R10 ;  /* 0x0487ffff110a7810 */ /* 0x000fc80007ffe00a */
[----:B------:R-:W-:-:S04]  /*06a0*/  SHF.R.U32.HI R10, RZ, 0x14, R10 ;  /* 0x00000014ff0a7819 */ /* 0x000fc8000001160a */
[----:B------:R-:W-:-:S07]  /*06b0*/  LOP3.LUT R10, R10, 0xff, RZ, 0xc0, !PT ;  /* 0x000000ff0a0a7812 */ /* 0x000fce00078ec0ff */
.L_x_1414:
[----:B------:R-:W-:-:S04]  /*06c0*/  SHF.R.U32.HI R11, RZ, 0x18, R17 ;  /* 0x00000018ff0b7819 */ /* 0x000fc80000011611 */
[----:B------:R-:W-:-:S04]  /*06d0*/  LOP3.LUT R10, R10, 0x80, R11, 0xf8, !PT ;  /* 0x000000800a0a7812 */ /* 0x000fc800078ef80b */
[----:B------:R-:W-:-:S07]  /*06e0*/  PRMT R22, R10, 0x7610, R22 ;  /* 0x000076100a167816 */ /* 0x000fce0000000016 */
.L_x_1412:
[----:B------:R-:W-:Y:S05]  /*06f0*/  BSYNC.RECONVERGENT B0 ;  /* 0x0000000000007941 */ /* 0x000fea0003800200 */
.L_x_1411:
        /* <DEDUP_REMOVED lines=17> */
.L_x_1417:
[----:B------:R-:W-:-:S04]  /*0810*/  SHF.R.U32.HI R11, RZ, 0x18, R11 ;  /* 0x00000018ff0b7819 */ /* 0x000fc8000001160b */
[----:B------:R-:W-:-:S04]  /*0820*/  LOP3.LUT R10, R10, 0x80, R11, 0xf8, !PT ;  /* 0x000000800a0a7812 */ /* 0x000fc800078ef80b */
[----:B------:R-:W-:-:S07]  /*0830*/  PRMT R24, R10, 0x7610, R24 ;  /* 0x000076100a187816 */ /* 0x000fce0000000018 */
.L_x_1416:
[----:B------:R-:W-:Y:S05]  /*0840*/  BSYNC.RECONVERGENT B0 ;  /* 0x0000000000007941 */ /* 0x000fea0003800200 */
.L_x_1415:
        /* <DEDUP_REMOVED lines=17> */
.L_x_1420:
[----:B------:R-:W-:-:S04]  /*0960*/  SHF.R.U32.HI R11, RZ, 0x18, R11 ;  /* 0x00000018ff0b7819 */ /* 0x000fc8000001160b */
[----:B------:R-:W-:-:S04]  /*0970*/  LOP3.LUT R10, R10, 0x80, R11, 0xf8, !PT ;  /* 0x000000800a0a7812 */ /* 0x000fc800078ef80b */
[----:B------:R-:W-:-:S07]  /*0980*/  PRMT R25, R10, 0x7610, R25 ;  /* 0x000076100a197816 */ /* 0x000fce0000000019 */
.L_x_1419:
[----:B------:R-:W-:Y:S05]  /*0990*/  BSYNC.RECONVERGENT B0 ;  /* 0x0000000000007941 */ /* 0x000fea0003800200 */
.L_x_1418:
        /* <DEDUP_REMOVED lines=17> */
.L_x_1423:
[----:B------:R-:W-:-:S04]  /*0ab0*/  SHF.R.U32.HI R11, RZ, 0x18, R11 ;  /* 0x00000018ff0b7819 */ /* 0x000fc8000001160b */
[----:B------:R-:W-:-:S04]  /*0ac0*/  LOP3.LUT R10, R10, 0x80, R11, 0xf8, !PT ;  /* 0x000000800a0a7812 */ /* 0x000fc800078ef80b */
[----:B------:R-:W-:-:S07]  /*0ad0*/  PRMT R26, R10, 0x7610, R26 ;  /* 0x000076100a1a7816 */ /* 0x000fce000000001a */
.L_x_1422:
[----:B------:R-:W-:Y:S05]  /*0ae0*/  BSYNC.RECONVERGENT B0 ;  /* 0x0000000000007941 */ /* 0x000fea0003800200 */
.L_x_1421:
        /* <DEDUP_REMOVED lines=24> */
.L_x_1410:
        /* <DEDUP_REMOVED lines=8> */
.L_x_1438:
        /* <DEDUP_REMOVED lines=16> */
.L_x_1427:
[----:B------:R-:W-:-:S04]  /*0df0*/  SHF.R.U32.HI R2, RZ, 0x14, R9 ;  /* 0x00000014ff027819 */ /* 0x000fc80000011609 */
[----:B------:R-:W-:-:S04]  /*0e00*/  LOP3.LUT R2, R2, 0x1, RZ, 0xc0, !PT ;  /* 0x0000000102027812 */ /* 0x000fc800078ec0ff */
[----:B------:R-:W-:-:S04]  /*0e10*/  IADD3 R2, PT, PT, R9, 0x487ffff, R2 ;  /* 0x0487ffff09027810 */ /* 0x000fc80007ffe002 */
[----:B------:R-:W-:-:S04]  /*0e20*/  SHF.R.U32.HI R2, RZ, 0x14, R2 ;  /* 0x00000014ff027819 */ /* 0x000fc80000011602 */
[----:B------:R-:W-:-:S07]  /*0e30*/  LOP3.LUT R8, R2, 0xff, RZ, 0xc0, !PT ;  /* 0x000000ff02087812 */ /* 0x000fce00078ec0ff */
.L_x_1428:
[----:B------:R-:W-:-:S04]  /*0e40*/  SHF.R.U32.HI R9, RZ, 0x18, R9 ;  /* 0x00000018ff097819 */ /* 0x000fc80000011609 */
[----:B------:R-:W-:-:S04]  /*0e50*/  LOP3.LUT R8, R8, 0x80, R9, 0xf8, !PT ;  /* 0x0000008008087812 */ /* 0x000fc800078ef809 */
[----:B------:R-:W-:-:S07]  /*0e60*/  PRMT R2, R8, 0x7610, R2 ;  /* 0x0000761008027816 */ /* 0x000fce0000000002 */
.L_x_1426:
[----:B0-----:R-:W-:Y:S05]  /*0e70*/  BSYNC.RECONVERGENT B0 ;  /* 0x0000000000007941 */ /* 0x001fea0003800200 */
.L_x_1425:
        /* <DEDUP_REMOVED lines=18> */
.L_x_1431:
[----:B------:R-:W-:-:S04]  /*0fa0*/  SHF.R.U32.HI R9, RZ, 0x18, R11 ;  /* 0x00000018ff097819 */ /* 0x000fc8000001160b */
[----:B------:R-:W-:-:S07]  /*0fb0*/  LOP3.LUT R8, R8, 0x80, R9, 0xf8, !PT ;  /* 0x0000008008087812 */ /* 0x000fce00078ef809 */
.L_x_1430:
[----:B------:R-:W-:Y:S05]  /*0fc0*/  BSYNC.RECONVERGENT B0 ;  /* 0x0000000000007941 */ /* 0x000fea0003800200 */
.L_x_1429:
        /* <DEDUP_REMOVED lines=17> */
.L_x_1434:
[----:B------:R-:W-:-:S04]  /*10e0*/  SHF.R.U32.HI R5, RZ, 0x18, R5 ;  /* 0x00000018ff057819 */ /* 0x000fc80000011605 */
[----:B------:R-:W-:-:S04]  /*10f0*/  LOP3.LUT R4, R4, 0x80, R5, 0xf8, !PT ;  /* 0x0000008004047812 */ /* 0x000fc800078ef805 */
[----:B------:R-:W-:-:S07]  /*1100*/  PRMT R9, R4, 0x7610, R9 ;  /* 0x0000761004097816 */ /* 0x000fce0000000009 */
.L_x_1433:
[----:B------:R-:W-:Y:S05]  /*1110*/  BSYNC.RECONVERGENT B0 ;  /* 0x0000000000007941 */ /* 0x000fea0003800200 */
.L_x_1432:
        /* <DEDUP_REMOVED lines=18> */
.L_x_1437:
[----:B------:R-:W-:-:S04]  /*1240*/  SHF.R.U32.HI R5, RZ, 0x18, R7 ;  /* 0x00000018ff057819 */ /* 0x000fc80000011607 */
[----:B------:R-:W-:-:S07]  /*1250*/  LOP3.LUT R4, R4, 0x80, R5, 0xf8, !PT ;  /* 0x0000008004047812 */ /* 0x000fce00078ef805 */
.L_x_1436:
[----:B------:R-:W-:Y:S05]  /*1260*/  BSYNC.RECONVERGENT B0 ;  /* 0x0000000000007941 */ /* 0x000fea0003800200 */
.L_x_1435:
        /* <DEDUP_REMOVED lines=20> */
.L_x_1439:
        /* <DEDUP_REMOVED lines=13> */
.L_x_7487:


//--------------------- .text._ZN2at6native55_GLOBAL__N__de093ff9_22_ForeachBinaryOpList_cu_a911ec4325multi_tensor_apply_kernelINS1_18TensorListMetadataILi2EEENS1_11CopyFunctorIN3c1015Float8_e4m3fnuzEaLi2ELi1ELi1EEEJNS0_4CopyIS7_aEEEEEvT_T0_DpT1_ --------------------------
	.section	.text._ZN2at6native55_GLOBAL__N__de093ff9_22_ForeachBinaryOpList_cu_a911ec4325multi_tensor_apply_kernelINS1_18TensorListMetadataILi2EEENS1_11CopyFunctorIN3c1015Float8_e4m3fnuzEaLi2ELi1ELi1EEEJNS0_4CopyIS7_aEEEEEvT_T0_DpT1_,"ax",@progbits
	.align	128
.text._ZN2at6native55_GLOBAL__N__de093ff9_22_ForeachBinaryOpList_cu_a911ec4325multi_tensor_apply_kernelINS1_18TensorListMetadataILi2EEENS1_11CopyFunctorIN3c1015Float8_e4m3fnuzEaLi2ELi1ELi1EEEJNS0_4CopyIS7_aEEEEEvT_T0_DpT1_:
        .type           _ZN2at6native55_GLOBAL__N__de093ff9_22_ForeachBinaryOpList_cu_a911ec4325multi_tensor_apply_kernelINS1_18TensorListMetadataILi2EEENS1_11CopyFunctorIN3c1015Float8_e4m3fnuzEaLi2ELi1ELi1EEEJNS0_4CopyIS7_aEEEEEvT_T0_DpT1_,@function
        .size           _ZN2at6native55_GLOBAL__N__de093ff9_22_ForeachBinaryOpList_cu_a911ec4325multi_tensor_apply_kernelINS1_18TensorListMetadataILi2EEENS1_11CopyFunctorIN3c1015Float8_e4m3fnuzEaLi2ELi1ELi1EEEJNS0_4CopyIS7_aEEEEEvT_T0_DpT1_,(.L_x_7488 - _ZN2at6native55_GLOBAL__N__de093ff9_22_ForeachBinaryOpList_cu_a911ec4325multi_tensor_apply_kernelINS1_18TensorListMetadataILi2EEENS1_11CopyFunctorIN3c1015Float8_e4m3fnuzEaLi2ELi1ELi1EEEJNS0_4CopyIS7_aEEEEEvT_T0_DpT1_)
        .other          _ZN2at6native55_GLOBAL__N__de093ff9_22_ForeachBinaryOpList_cu_a911ec4325multi_tensor_apply_kernelINS1_18TensorListMetadataILi2EEENS1_11CopyFunctorIN3c1015Float8_e4m3fnuzEaLi2ELi1ELi1EEEJNS0_4CopyIS7_aEEEEEvT_T0_DpT1_,@"STO_CUDA_ENTRY STV_DEFAULT"
_ZN2at6native55_GLOBAL__N__de093ff9_22_ForeachBinaryOpList_cu_a911ec4325multi_tensor_apply_kernelINS1_18TensorListMetadataILi2EEENS1_11CopyFunctorIN3c1015Float8_e4m3fnuzEaLi2ELi1ELi1EEEJNS0_4CopyIS7_aEEEEEvT_T0_DpT1_:
        /* <DEDUP_REMOVED lines=50> */
.L_x_1454:
        /* <DEDUP_REMOVED lines=45> */
.L_x_1443:
[----:B------:R-:W-:-:S04]  /*05f0*/  SHF.R.U32.HI R7, RZ, 0x14, R14 ;  /* 0x00000014ff077819 */ /* 0x000fc8000001160e */
[----:B------:R-:W-:-:S04]  /*0600*/  LOP3.LUT R7, R7, 0x1, RZ, 0xc0, !PT ;  /* 0x0000000107077812 */ /* 0x000fc800078ec0ff */
[----:B------:R-:W-:-:S04]  /*0610*/  IADD3 R7, PT, PT, R14, 0x487ffff, R7 ;  /* 0x0487ffff0e077810 */ /* 0x000fc80007ffe007 */
[----:B------:R-:W-:-:S04]  /*0620*/  SHF.R.U32.HI R7, RZ, 0x14, R7 ;  /* 0x00000014ff077819 */ /* 0x000fc80000011607 */
[----:B------:R-:W-:-:S07]  /*0630*/  LOP3.LUT R8, R7, 0xff, RZ, 0xc0, !PT ;  /* 0x000000ff07087812 */ /* 0x000fce00078ec0ff */
.L_x_1444:
[----:B------:R-:W-:-:S04]  /*0640*/  SHF.R.U32.HI R7, RZ, 0x18, R14 ;  /* 0x00000018ff077819 */ /* 0x000fc8000001160e */
[----:B------:R-:W-:-:S07]  /*0650*/  LOP3.LUT R7, R8, 0x80, R7, 0xf8, !PT ;  /* 0x0000008008077812 */ /* 0x000fce00078ef807 */
.L_x_1442:
[----:B------:R-:W-:Y:S05]  /*0660*/  BSYNC.RECONVERGENT B0 ;  /* 0x0000000000007941 */ /* 0x000fea0003800200 */
.L_x_1441:
        /* <DEDUP_REMOVED lines=18> */
.L_x_1447:
[----:B------:R-:W-:-:S04]  /*0790*/  SHF.R.U32.HI R9, RZ, 0x18, R11 ;  /* 0x00000018ff097819 */ /* 0x000fc8000001160b */
[----:B------:R-:W-:-:S07]  /*07a0*/  LOP3.LUT R8, R8, 0x80, R9, 0xf8, !PT ;  /* 0x0000008008087812 */ /* 0x000fce00078ef809 */
.L_x_1446:
[----:B------:R-:W-:Y:S05]  /*07b0*/  BSYNC.RECONVERGENT B0 ;  /* 0x0000000000007941 */ /* 0x000fea0003800200 */
.L_x_1445:
        /* <DEDUP_REMOVED lines=18> */
.L_x_1450:
[----:B------:R-:W-:-:S04]  /*08e0*/  SHF.R.U32.HI R10, RZ, 0x18, R12 ;  /* 0x00000018ff0a7819 */ /* 0x000fc8000001160c */
[----:B------:R-:W-:-:S07]  /*08f0*/  LOP3.LUT R9, R9, 0x80, R10, 0xf8, !PT ;  /* 0x0000008009097812 */ /* 0x000fce00078ef80a */
.L_x_1449:
[----:B------:R-:W-:Y:S05]  /*0900*/  BSYNC.RECONVERGENT B0 ;  /* 0x0000000000007941 */ /* 0x000fea0003800200 */
.L_x_1448:
        /* <DEDUP_REMOVED lines=17> */
.L_x_1453:
[----:B------:R-:W-:-:S04]  /*0a20*/  SHF.R.U32.HI R11, RZ, 0x18, R11 ;  /* 0x00000018ff0b7819 */ /* 0x000fc8000001160b */
[----:B------:R-:W-:-:S04]  /*0a30*/  LOP3.LUT R10, R10, 0x80, R11, 0xf8, !PT ;  /* 0x000000800a0a7812 */ /* 0x000fc800078ef80b */
[----:B------:R-:W-:-:S07]  /*0a40*/  PRMT R18, R10, 0x7610, R18 ;  /* 0x000076100a127816 */ /* 0x000fce0000000012 */
.L_x_1452:
[----:B------:R-:W-:Y:S05]  /*0a50*/  BSYNC.RECONVERGENT B0 ;  /* 0x0000000000007941 */ /* 0x000fea0003800200 */
.L_x_1451:
        /* <DEDUP_REMOVED lines=20> */
.L_x_1440:
[----:B------:R-:W0:Y:S02]  /*0ba0*/  S2R R0, SR_TID.X ;  /* 0x0000000000007919 */ /* 0x000e240000002100 */
[----:B0-----:R-:W-:-:S03]  /*0bb0*/  IMAD.WIDE.U32 R2, R0, 0x4, RZ ;  /* 0x0000000400027825 */ /* 0x001fc600078e00ff */
[----:B------:R-:W-:-:S04]  /*0bc0*/  ISETP.GE.U32.AND P0, PT, R2, UR29, PT ;  /* 0x0000001d02007c0c */ /* 0x000fc8000bf06070 */
[----:B------:R-:W-:-:S13]  /*0bd0*/  ISETP.GE.AND.EX P0, PT, R3, UR15, PT, P0 ;  /* 0x0000000f03007c0c */ /* 0x000fda000bf06300 */
[----:B------:R-:W-:Y:S05]  /*0be0*/  @P0 EXIT ;  /* 0x000000000000094d */ /* 0x000fea0003800000 */
[----:B------:R-:W-:Y:S01]  /*0bf0*/  IMAD.MOV.U32 R3, RZ, RZ, RZ ;  /* 0x000000ffff037224 */ /* 0x000fe200078e00ff */
[----:B------:R-:W0:Y:S06]  /*0c00*/  LDCU UR4, c[0x0][0x360] ;  /* 0x00006c00ff0477ac */ /* 0x000e2c0008000800 */
.L_x_1468:
        /* <DEDUP_REMOVED lines=21> */
.L_x_1457:
[----:B------:R-:W-:-:S04]  /*0d60*/  SHF.R.U32.HI R5, RZ, 0x14, R12 ;  /* 0x00000014ff057819 */ /* 0x000fc8000001160c */
[----:B------:R-:W-:-:S04]  /*0d70*/  LOP3.LUT R5, R5, 0x1, RZ, 0xc0, !PT ;  /* 0x0000000105057812 */ /* 0x000fc800078ec0ff */
[----:B------:R-:W-:-:S04]  /*0d80*/  IADD3 R5, PT, PT, R12, 0x487ffff, R5 ;  /* 0x0487ffff0c057810 */ /* 0x000fc80007ffe005 */
[----:B------:R-:W-:-:S04]  /*0d90*/  SHF.R.U32.HI R5, RZ, 0x14, R5 ;  /* 0x00000014ff057819 */ /* 0x000fc80000011605 */
[----:B------:R-:W-:-:S07]  /*0da0*/  LOP3.LUT R6, R5, 0xff, RZ, 0xc0, !PT ;  /* 0x000000ff05067812 */ /* 0x000fce00078ec0ff */
.L_x_1458:
[----:B------:R-:W-:-:S04]  /*0db0*/  SHF.R.U32.HI R5, RZ, 0x18, R12 ;  /* 0x00000018ff057819 */ /* 0x000fc8000001160c */
[----:B------:R-:W-:-:S07]  /*0dc0*/  LOP3.LUT R5, R6, 0x80, R5, 0xf8, !PT ;  /* 0x0000008006057812 */ /* 0x000fce00078ef805 */
.L_x_1456:
[----:B0-----:R-:W-:Y:S05]  /*0dd0*/  BSYNC.RECONVERGENT B0 ;  /* 0x0000000000007941 */ /* 0x001fea0003800200 */
.L_x_1455:
        /* <DEDUP_REMOVED lines=18> */
.L_x_1461:
[----:B------:R-:W-:-:S04]  /*0f00*/  SHF.R.U32.HI R9, RZ, 0x18, R11 ;  /* 0x00000018ff097819 */ /* 0x000fc8000001160b */
[----:B------:R-:W-:-:S07]  /*0f10*/  LOP3.LUT R6, R6, 0x80, R9, 0xf8, !PT ;  /* 0x0000008006067812 */ /* 0x000fce00078ef809 */
.L_x_1460:
[----:B------:R-:W-:Y:S05]  /*0f20*/  BSYNC.RECONVERGENT B0 ;  /* 0x0000000000007941 */ /* 0x000fea0003800200 */
.L_x_1459:
        /* <DEDUP_REMOVED lines=17> */
.L_x_1464:
[----:B------:R-:W-:-:S04]  /*1040*/  SHF.R.U32.HI R8, RZ, 0x18, R12 ;  /* 0x00000018ff087819 */ /* 0x000fc8000001160c */
[----:B------:R-:W-:-:S07]  /*1050*/  LOP3.LUT R8, R7, 0x80, R8, 0xf8, !PT ;  /* 0x0000008007087812 */ /* 0x000fce00078ef808 */
.L_x_1463:
[----:B------:R-:W-:Y:S05]  /*1060*/  BSYNC.RECONVERGENT B0 ;  /* 0x0000000000007941 */ /* 0x000fea0003800200 */
.L_x_1462:
        /* <DEDUP_REMOVED lines=17> */
.L_x_1467:
[----:B------:R-:W-:-:S04]  /*1180*/  SHF.R.U32.HI R7, RZ, 0x18, R9 ;  /* 0x00000018ff077819 */ /* 0x000fc80000011609 */
[----:B------:R-:W-:-:S07]  /*1190*/  LOP3.LUT R7, R4, 0x80, R7, 0xf8, !PT ;  /* 0x0000008004077812 */ /* 0x000fce00078ef807 */
.L_x_1466:
[----:B------:R-:W-:Y:S05]  /*11a0*/  BSYNC.RECONVERGENT B0 ;  /* 0x0000000000007941 */ /* 0x000fea0003800200 */
.L_x_1465:
        /* <DEDUP_REMOVED lines=20> */
.L_x_1469:
        /* <DEDUP_REMOVED lines=9> */
.L_x_7488:


//--------------------- .text._ZN2at6native55_GLOBAL__N__de093ff9_22_ForeachBinaryOpList_cu_a911ec4325multi_tensor_apply_kernelINS1_18TensorListMetadataILi2EEENS1_11CopyFunctorIN3c1015Float8_e4m3fnuzEhLi2ELi1ELi1EEEJNS0_4CopyIS7_hEEEEEvT_T0_DpT1_ --------------------------
	.section	.text._ZN2at6native55_GLOBAL__N__de093ff9_22_ForeachBinaryOpList_cu_a911ec4325multi_tensor_apply_kernelINS1_18TensorListMetadataILi2EEENS1_11CopyFunctorIN3c1015Float8_e4m3fnuzEhLi2ELi1ELi1EEEJNS0_4CopyIS7_hEEEEEvT_T0_DpT1_,"ax",@progbits
	.align	128
.text._ZN2at6native55_GLOBAL__N__de093ff9_22_ForeachBinaryOpList_cu_a911ec4325multi_tensor_apply_kernelINS1_18TensorListMetadataILi2EEENS1_11CopyFunctorIN3c1015Float8_e4m3fnuzEhLi2ELi1ELi1EEEJNS0_4CopyIS7_hEEEEEvT_T0_DpT1_:
        .type           _ZN2at6native55_GLOBAL__N__de093ff9_22_ForeachBinaryOpList_cu_a911ec4325multi_tensor_apply_kernelINS1_18TensorListMetadataILi2EEENS1_11CopyFunctorIN3c1015Float8_e4m3fnuzEhLi2ELi1ELi1EEEJNS0_4CopyIS7_hEEEEEvT_T0_DpT1_,@function
        .size           _ZN2at6native55_GLOBAL__N__de093ff9_22_ForeachBinaryOpList_cu_a911ec4325multi_tensor_apply_kernelINS1_18TensorListMetadataILi2EEENS1_11CopyFunctorIN3c1015Float8_e4m3fnuzEhLi2ELi1ELi1EEEJNS0_4CopyIS7_hEEEEEvT_T0_DpT1_,(.L_x_7489 - _ZN2at6native55_GLOBAL__N__de093ff9_22_ForeachBinaryOpList_cu_a911ec4325multi_tensor_apply_kernelINS1_18TensorListMetadataILi2EEENS1_11CopyFunctorIN3c1015Float8_e4m3fnuzEhLi2ELi1ELi1EEEJNS0_4CopyIS7_hEEEEEvT_T0_DpT1_)
        .other          _ZN2at6native55_GLOBAL__N__de093ff9_22_ForeachBinaryOpList_cu_a911ec4325multi_tensor_apply_kernelINS1_18TensorListMetadataILi2EEENS1_11CopyFunctorIN3c1015Float8_e4m3fnuzEhLi2ELi1ELi1EEEJNS0_4CopyIS7_hEEEEEvT_T0_DpT1_,@"STO_CUDA_ENTRY STV_DEFAULT"
_ZN2at6native55_GLOBAL__N__de093ff9_22_ForeachBinaryOpList_cu_a911ec4325multi_tensor_apply_kernelINS1_18TensorListMetadataILi2EEENS1_11CopyFunctorIN3c1015Float8_e4m3fnuzEhLi2ELi1ELi1EEEJNS0_4CopyIS7_hEEEEEvT_T0_DpT1_:
        /* <DEDUP_REMOVED lines=50> */
.L_x_1481:
        /* <DEDUP_REMOVED lines=44> */
.L_x_1473:
[----:B------:R-:W-:-:S04]  /*05e0*/  SHF.R.U32.HI R6, RZ, 0x14, R7 ;  /* 0x00000014ff067819 */ /* 0x000fc80000011607 */
[----:B------:R-:W-:-:S04]  /*05f0*/  LOP3.LUT R6, R6, 0x1, RZ, 0xc0, !PT ;  /* 0x0000000106067812 */ /* 0x000fc800078ec0ff */
[----:B------:R-:W-:-:S04]  /*0600*/  IADD3 R6, PT, PT, R7, 0x487ffff, R6 ;  /* 0x0487ffff07067810 */ /* 0x000fc80007ffe006 */
[----:B------:R-:W-:-:S04]  /*0610*/  SHF.R.U32.HI R6, RZ, 0x14, R6 ;  /* 0x00000014ff067819 */ /* 0x000fc80000011606 */
[----:B------:R-:W-:-:S07]  /*0620*/  LOP3.LUT R7, R6, 0xff, RZ, 0xc0, !PT ;  /* 0x000000ff06077812 */ /* 0x000fce00078ec0ff */
.L_x_1474:
[----:B------:R-:W-:-:S07]  /*0630*/  PRMT R6, R7, 0x7610, R6 ;  /* 0x0000761007067816 */ /* 0x000fce0000000006 */
.L_x_1472:
[----:B------:R-:W-:Y:S05]  /*0640*/  BSYNC.RECONVERGENT B0 ;  /* 0x0000000000007941 */ /* 0x000fea0003800200 */
.L_x_1471:
        /* <DEDUP_REMOVED lines=18> */
.L_x_1476:
[----:B------:R-:W-:Y:S05]  /*0770*/  BSYNC.RECONVERGENT B0 ;  /* 0x0000000000007941 */ /* 0x000fea0003800200 */
.L_x_1475:
        /* <DEDUP_REMOVED lines=18> */
.L_x_1478:
[----:B------:R-:W-:Y:S05]  /*08a0*/  BSYNC.RECONVERGENT B0 ;  /* 0x0000000000007941 */ /* 0x000fea0003800200 */
.L_x_1477:
        /* <DEDUP_REMOVED lines=18> */
.L_x_1480:
[----:B------:R-:W-:Y:S05]  /*09d0*/  BSYNC.RECONVERGENT B0 ;  /* 0x0000000000007941 */ /* 0x000fea0003800200 */
.L_x_1479:
        /* <DEDUP_REMOVED lines=20> */
.L_x_1470:
[----:B------:R-:W0:Y:S02]  /*0b20*/  S2R R0, SR_TID.X ;  /* 0x0000000000007919 */ /* 0x000e240000002100 */
[----:B0-----:R-:W-:-:S03]  /*0b30*/  IMAD.WIDE.U32 R2, R0, 0x4, RZ ;  /* 0x0000000400027825 */ /* 0x001fc600078e00ff */
[----:B------:R-:W-:-:S04]  /*0b40*/  ISETP.GE.U32.AND P0, PT, R2, UR29, PT ;  /* 0x0000001d02007c0c */ /* 0x000fc8000bf06070 */
[----:B------:R-:W-:-:S13]  /*0b50*/  ISETP.GE.AND.EX P0, PT, R3, UR15, PT, P0 ;  /* 0x0000000f03007c0c */ /* 0x000fda000bf06300 */
[----:B------:R-:W-:Y:S05]  /*0b60*/  @P0 EXIT ;  /* 0x000000000000094d */ /* 0x000fea0003800000 */
[----:B------:R-:W-:Y:S01]  /*0b70*/  IMAD.MOV.U32 R3, RZ, RZ, RZ ;  /* 0x000000ffff037224 */ /* 0x000fe200078e00ff */
[----:B------:R-:W0:Y:S06]  /*0b80*/  LDCU UR4, c[0x0][0x360] ;  /* 0x00006c00ff0477ac */ /* 0x000e2c0008000800 */
.L_x_1492:
        /* <DEDUP_REMOVED lines=21> */
.L_x_1484:
[----:B------:R-:W-:-:S04]  /*0ce0*/  SHF.R.U32.HI R5, RZ, 0x14, R12 ;  /* 0x00000014ff057819 */ /* 0x000fc8000001160c */
[----:B------:R-:W-:-:S04]  /*0cf0*/  LOP3.LUT R5, R5, 0x1, RZ, 0xc0, !PT ;  /* 0x0000000105057812 */ /* 0x000fc800078ec0ff */
[----:B------:R-:W-:-:S04]  /*0d00*/  IADD3 R5, PT, PT, R12, 0x487ffff, R5 ;  /* 0x0487ffff0c057810 */ /* 0x000fc80007ffe005 */
[----:B------:R-:W-:-:S04]  /*0d10*/  SHF.R.U32.HI R5, RZ, 0x14, R5 ;  /* 0x00000014ff057819 */ /* 0x000fc80000011605 */
[----:B------:R-:W-:-:S07]  /*0d20*/  LOP3.LUT R6, R5, 0xff, RZ, 0xc0, !PT ;  /* 0x000000ff05067812 */ /* 0x000fce00078ec0ff */
.L_x_1485:
[----:B------:R-:W-:-:S07]  /*0d30*/  PRMT R5, R6, 0x7610, R5 ;  /* 0x0000761006057816 */ /* 0x000fce0000000005 */
.L_x_1483:
[----:B0-----:R-:W-:Y:S05]  /*0d40*/  BSYNC.RECONVERGENT B0 ;  /* 0x0000000000007941 */ /* 0x001fea0003800200 */
.L_x_1482:
        /* <DEDUP_REMOVED lines=18> */
.L_x_1487:
[----:B------:R-:W-:Y:S05]  /*0e70*/  BSYNC.RECONVERGENT B0 ;  /* 0x0000000000007941 */ /* 0x000fea0003800200 */
.L_x_1486:
        /* <DEDUP_REMOVED lines=18> */
.L_x_1489:
[----:B------:R-:W-:Y:S05]  /*0fa0*/  BSYNC.RECONVERGENT B0 ;  /* 0x0000000000007941 */ /* 0x000fea0003800200 */
.L_x_1488:
        /* <DEDUP_REMOVED lines=18> */
.L_x_1491:
[----:B------:R-:W-:Y:S05]  /*10d0*/  BSYNC.RECONVERGENT B0 ;  /* 0x0000000000007941 */ /* 0x000fea0003800200 */
.L_x_1490:
        /* <DEDUP_REMOVED lines=20> */
.L_x_1493:
        /* <DEDUP_REMOVED lines=14> */
.L_x_7489:


//--------------------- .text._ZN2at6native55_GLOBAL__N__de093ff9_22_ForeachBinaryOpList_cu_a911ec4325multi_tensor_apply_kernelINS1_18TensorListMetadataILi2EEENS1_14UnaryOpFunctorIN3c1015Float8_e4m3fnuzELi2ELi1ELi1EEEJNS0_4CopyIS7_S7_EEEEEvT_T0_DpT1_ --------------------------
	.section	.text._ZN2at6native55_GLOBAL__N__de093ff9_22_ForeachBinaryOpList_cu_a911ec4325multi_tensor_apply_kernelINS1_18TensorListMetadataILi2EEENS1_14UnaryOpFunctorIN3c1015Float8_e4m3fnuzELi2ELi1ELi1EEEJNS0_4CopyIS7_S7_EEEEEvT_T0_DpT1_,"ax",@progbits
	.align	128
.text._ZN2at6native55_GLOBAL__N__de093ff9_22_ForeachBinaryOpList_cu_a911ec4325multi_tensor_apply_kernelINS1_18TensorListMetadataILi2EEENS1_14UnaryOpFunctorIN3c1015Float8_e4m3fnuzELi2ELi1ELi1EEEJNS0_4CopyIS7_S7_EEEEEvT_T0_DpT1_:
        .type           _ZN2at6native55_GLOBAL__N__de093ff9_22_ForeachBinaryOpList_cu_a911ec4325multi_tensor_apply_kernelINS1_18TensorListMetadataILi2EEENS1_14UnaryOpFunctorIN3c1015Float8_e4m3fnuzELi2ELi1ELi1EEEJNS0_4CopyIS7_S7_EEEEEvT_T0_DpT1_,@function
        .size           _ZN2at6native55_GLOBAL__N__de093ff9_22_ForeachBinaryOpList_cu_a911ec4325multi_tensor_apply_kernelINS1_18TensorListMetadataILi2EEENS1_14UnaryOpFunctorIN3c1015Float8_e4m3fnuzELi2ELi1ELi1EEEJNS0_4CopyIS7_S7_EEEEEvT_T0_DpT1_,(.L_x_7490 - _ZN2at6native55_GLOBAL__N__de093ff9_22_ForeachBinaryOpList_cu_a911ec4325multi_tensor_apply_kernelINS1_18TensorListMetadataILi2EEENS1_14UnaryOpFunctorIN3c1015Float8_e4m3fnuzELi2ELi1ELi1EEEJNS0_4CopyIS7_S7_EEEEEvT_T0_DpT1_)
        .other          _ZN2at6native55_GLOBAL__N__de093ff9_22_ForeachBinaryOpList_cu_a911ec4325multi_tensor_apply_kernelINS1_18TensorListMetadataILi2EEENS1_14UnaryOpFunctorIN3c1015Float8_e4m3fnuzELi2ELi1ELi1EEEJNS0_4CopyIS7_S7_EEEEEvT_T0_DpT1_,@"STO_CUDA_ENTRY STV_DEFAULT"
_ZN2at6native55_GLOBAL__N__de093ff9_22_ForeachBinaryOpList_cu_a911ec4325multi_tensor_apply_kernelINS1_18TensorListMetadataILi2EEENS1_14UnaryOpFunctorIN3c1015Float8_e4m3fnuzELi2ELi1ELi1EEEJNS0_4CopyIS7_S7_EEEEEvT_T0_DpT1_:
        /* <DEDUP_REMOVED lines=50> */
.L_x_1524:
        /* <DEDUP_REMOVED lines=56> */
.L_x_1498:
[----:B------:R-:W-:Y:S05]  /*06a0*/  BSYNC.RECONVERGENT B1 ;  /* 0x0000000000017941 */ /* 0x000fea0003800200 */
.L_x_1497:
[----:B------:R-:W-:Y:S01]  /*06b0*/  IMAD.SHL.U32 R7, R14, 0x100000, RZ ;  /* 0x001000000e077824 */ /* 0x000fe200078e00ff */
[----:B------:R-:W-:-:S04]  /*06c0*/  LEA R6, R6, 0x3b800000, 0x17 ;  /* 0x3b80000006067811 */ /* 0x000fc800078eb8ff */
[----:B------:R-:W-:-:S07]  /*06d0*/  LOP3.LUT R7, R6, R7, R8, 0xfe, !PT ;  /* 0x0000000706077212 */ /* 0x000fce00078efe08 */
.L_x_1496:
[----:B------:R-:W-:Y:S05]  /*06e0*/  BSYNC.RECONVERGENT B0 ;  /* 0x0000000000007941 */ /* 0x000fea0003800200 */
.L_x_1495:
        /* <DEDUP_REMOVED lines=12> */
.L_x_1501:
[----:B------:R-:W-:-:S04]  /*07b0*/  SHF.R.U32.HI R6, RZ, 0x14, R7 ;  /* 0x00000014ff067819 */ /* 0x000fc80000011607 */
[----:B------:R-:W-:-:S04]  /*07c0*/  LOP3.LUT R6, R6, 0x1, RZ, 0xc0, !PT ;  /* 0x0000000106067812 */ /* 0x000fc800078ec0ff */
[----:B------:R-:W-:-:S04]  /*07d0*/  IADD3 R6, PT, PT, R7, 0x487ffff, R6 ;  /* 0x0487ffff07067810 */ /* 0x000fc80007ffe006 */
[----:B------:R-:W-:-:S04]  /*07e0*/  SHF.R.U32.HI R6, RZ, 0x14, R6 ;  /* 0x00000014ff067819 */ /* 0x000fc80000011606 */
[----:B------:R-:W-:-:S07]  /*07f0*/  LOP3.LUT R8, R6, 0xff, RZ, 0xc0, !PT ;  /* 0x000000ff06087812 */ /* 0x000fce00078ec0ff */
.L_x_1502:
[----:B------:R-:W-:-:S04]  /*0800*/  SHF.R.U32.HI R7, RZ, 0x18, R7 ;  /* 0x00000018ff077819 */ /* 0x000fc80000011607 */
[----:B------:R-:W-:-:S04]  /*0810*/  LOP3.LUT R7, R8, 0x80, R7, 0xf8, !PT ;  /* 0x0000008008077812 */ /* 0x000fc800078ef807 */
[----:B------:R-:W-:-:S07]  /*0820*/  PRMT R6, R7, 0x7610, R6 ;  /* 0x0000761007067816 */ /* 0x000fce0000000006 */
.L_x_1500:
[----:B------:R-:W-:Y:S05]  /*0830*/  BSYNC.RECONVERGENT B0 ;  /* 0x0000000000007941 */ /* 0x000fea0003800200 */
.L_x_1499:
        /* <DEDUP_REMOVED lines=22> */
.L_x_1506:
[----:B------:R-:W-:Y:S05]  /*09a0*/  BSYNC.RECONVERGENT B1 ;  /* 0x0000000000017941 */ /* 0x000fea0003800200 */
.L_x_1505:
[----:B------:R-:W-:Y:S01]  /*09b0*/  IMAD.SHL.U32 R5, R5, 0x100000, RZ ;  /* 0x0010000005057824 */ /* 0x000fe200078e00ff */
[----:B------:R-:W-:-:S04]  /*09c0*/  LEA R7, R7, 0x3b800000, 0x17 ;  /* 0x3b80000007077811 */ /* 0x000fc800078eb8ff */
[----:B------:R-:W-:-:S07]  /*09d0*/  LOP3.LUT R7, R7, R5, R12, 0xfe, !PT ;  /* 0x0000000507077212 */ /* 0x000fce00078efe0c */
.L_x_1504:
[----:B------:R-:W-:Y:S05]  /*09e0*/  BSYNC.RECONVERGENT B0 ;  /* 0x0000000000007941 */ /* 0x000fea0003800200 */
.L_x_1503:
        /* <DEDUP_REMOVED lines=16> */
.L_x_1509:
[----:B------:R-:W-:-:S04]  /*0af0*/  SHF.R.U32.HI R7, RZ, 0x18, R7 ;  /* 0x00000018ff077819 */ /* 0x000fc80000011607 */
[----:B------:R-:W-:-:S04]  /*0b00*/  LOP3.LUT R7, R8, 0x80, R7, 0xf8, !PT ;  /* 0x0000008008077812 */ /* 0x000fc800078ef807 */
[----:B------:R-:W-:-:S07]  /*0b10*/  PRMT R5, R7, 0x7610, R5 ;  /* 0x0000761007057816 */ /* 0x000fce0000000005 */
.L_x_1508:
[----:B------:R-:W-:Y:S05]  /*0b20*/  BSYNC.RECONVERGENT B0 ;  /* 0x0000000000007941 */ /* 0x000fea0003800200 */
.L_x_1507:
        /* <DEDUP_REMOVED lines=22> */
.L_x_1513:
[----:B------:R-:W-:Y:S05]  /*0c90*/  BSYNC.RECONVERGENT B1 ;  /* 0x0000000000017941 */ /* 0x000fea0003800200 */
.L_x_1512:
[----:B------:R-:W-:Y:S01]  /*0ca0*/  IMAD.SHL.U32 R4, R4, 0x100000, RZ ;  /* 0x0010000004047824 */ /* 0x000fe200078e00ff */
[----:B------:R-:W-:-:S04]  /*0cb0*/  LEA R7, R7, 0x3b800000, 0x17 ;  /* 0x3b80000007077811 */ /* 0x000fc800078eb8ff */
[----:B------:R-:W-:-:S07]  /*0cc0*/  LOP3.LUT R7, R7, R4, R11, 0xfe, !PT ;  /* 0x0000000407077212 */ /* 0x000fce00078efe0b */
.L_x_1511:
[----:B------:R-:W-:Y:S05]  /*0cd0*/  BSYNC.RECONVERGENT B0 ;  /* 0x0000000000007941 */ /* 0x000fea0003800200 */
.L_x_1510:
        /* <DEDUP_REMOVED lines=17> */
.L_x_1516:
[----:B------:R-:W-:-:S04]  /*0df0*/  SHF.R.U32.HI R7, RZ, 0x18, R7 ;  /* 0x00000018ff077819 */ /* 0x000fc80000011607 */
[----:B------:R-:W-:-:S07]  /*0e00*/  LOP3.LUT R4, R4, 0x80, R7, 0xf8, !PT ;  /* 0x0000008004047812 */ /* 0x000fce00078ef807 */
.L_x_1515:
[----:B------:R-:W-:Y:S05]  /*0e10*/  BSYNC.RECONVERGENT B0 ;  /* 0x0000000000007941 */ /* 0x000fea0003800200 */
.L_x_1514:
        /* <DEDUP_REMOVED lines=22> */
.L_x_1520:
[----:B------:R-:W-:Y:S05]  /*0f80*/  BSYNC.RECONVERGENT B1 ;  /* 0x0000000000017941 */ /* 0x000fea0003800200 */
.L_x_1519:
[----:B------:R-:W-:Y:S01]  /*0f90*/  IMAD.SHL.U32 R0, R0, 0x100000, RZ ;  /* 0x0010000000007824 */ /* 0x000fe200078e00ff */
[----:B------:R-:W-:-:S04]  /*0fa0*/  LEA R7, R7, 0x3b800000, 0x17 ;  /* 0x3b80000007077811 */ /* 0x000fc800078eb8ff */
[----:B------:R-:W-:-:S07]  /*0fb0*/  LOP3.LUT R7, R7, R0, R11, 0xfe, !PT ;  /* 0x0000000007077212 */ /* 0x000fce00078efe0b */
.L_x_1518:
[----:B------:R-:W-:Y:S05]  /*0fc0*/  BSYNC.RECONVERGENT B0 ;  /* 0x0000000000007941 */ /* 0x000fea0003800200 */
.L_x_1517:
        /* <DEDUP_REMOVED lines=17> */
.L_x_1523:
[----:B------:R-:W-:-:S04]  /*10e0*/  SHF.R.U32.HI R7, RZ, 0x18, R7 ;  /* 0x00000018ff077819 */ /* 0x000fc80000011607 */
[----:B------:R-:W-:-:S07]  /*10f0*/  LOP3.LUT R0, R0, 0x80, R7, 0xf8, !PT ;  /* 0x0000008000007812 */ /* 0x000fce00078ef807 */
.L_x_1522:
[----:B------:R-:W-:Y:S05]  /*1100*/  BSYNC.RECONVERGENT B0 ;  /* 0x0000000000007941 */ /* 0x000fea0003800200 */
.L_x_1521:
        /* <DEDUP_REMOVED lines=20> */
.L_x_1494:
[----:B------:R-:W0:Y:S02]  /*1250*/  S2R R3, SR_TID.X ;  /* 0x0000000000037919 */ /* 0x000e240000002100 */
[----:B0-----:R-:W-:-:S03]  /*1260*/  IMAD.WIDE.U32 R4, R3, 0x4, RZ ;  /* 0x0000000403047825 */ /* 0x001fc600078e00ff */
[----:B------:R-:W-:-:S04]  /*1270*/  ISETP.GE.U32.AND P0, PT, R4, UR28, PT ;  /* 0x0000001c04007c0c */ /* 0x000fc8000bf06070 */
[----:B------:R-:W-:-:S13]  /*1280*/  ISETP.GE.AND.EX P0, PT, R5, UR14, PT, P0 ;  /* 0x0000000e05007c0c */ /* 0x000fda000bf06300 */
[----:B------:R-:W-:Y:S05]  /*1290*/  @P0 EXIT ;  /* 0x000000000000094d */ /* 0x000fea0003800000 */
[----:B------:R-:W-:Y:S01]  /*12a0*/  IMAD.MOV.U32 R0, RZ, RZ, RZ ;  /* 0x000000ffff007224 */ /* 0x000fe200078e00ff */
[----:B------:R-:W0:Y:S06]  /*12b0*/  LDCU UR4, c[0x0][0x360] ;  /* 0x00006c00ff0477ac */ /* 0x000e2c0008000800 */
.L_x_1554:
        /* <DEDUP_REMOVED lines=31> */
.L_x_1528:
[----:B0-----:R-:W-:Y:S05]  /*14b0*/  BSYNC.RECONVERGENT B1 ;  /* 0x0000000000017941 */ /* 0x001fea0003800200 */
.L_x_1527:
[----:B------:R-:W-:Y:S01]  /*14c0*/  IMAD.SHL.U32 R7, R7, 0x100000, RZ ;  /* 0x0010000007077824 */ /* 0x000fe200078e00ff */
[----:B------:R-:W-:-:S04]  /*14d0*/  LEA R8, R8, 0x3b800000, 0x17 ;  /* 0x3b80000008087811 */ /* 0x000fc800078eb8ff */
[----:B------:R-:W-:-:S07]  /*14e0*/  LOP3.LUT R10, R8, R7, R12, 0xfe, !PT ;  /* 0x00000007080a7212 */ /* 0x000fce00078efe0c */
.L_x_1526:
[----:B0-----:R-:W-:Y:S05]  /*14f0*/  BSYNC.RECONVERGENT B0 ;  /* 0x0000000000007941 */ /* 0x001fea0003800200 */
.L_x_1525:
        /* <DEDUP_REMOVED lines=12> */
.L_x_1531:
[----:B------:R-:W-:-:S04]  /*15c0*/  SHF.R.U32.HI R7, RZ, 0x14, R10 ;  /* 0x00000014ff077819 */ /* 0x000fc8000001160a */
[----:B------:R-:W-:-:S04]  /*15d0*/  LOP3.LUT R7, R7, 0x1, RZ, 0xc0, !PT ;  /* 0x0000000107077812 */ /* 0x000fc800078ec0ff */
[----:B------:R-:W-:-:S04]  /*15e0*/  IADD3 R7, PT, PT, R10, 0x487ffff, R7 ;  /* 0x0487ffff0a077810 */ /* 0x000fc80007ffe007 */
[----:B------:R-:W-:-:S04]  /*15f0*/  SHF.R.U32.HI R7, RZ, 0x14, R7 ;  /* 0x00000014ff077819 */ /* 0x000fc80000011607 */
[----:B------:R-:W-:-:S07]  /*1600*/  LOP3.LUT R8, R7, 0xff, RZ, 0xc0, !PT ;  /* 0x000000ff07087812 */ /* 0x000fce00078ec0ff */
.L_x_1532:
[----:B------:R-:W-:-:S04]  /*1610*/  SHF.R.U32.HI R7, RZ, 0x18, R10 ;  /* 0x00000018ff077819 */ /* 0x000fc8000001160a */
[----:B------:R-:W-:-:S07]  /*1620*/  LOP3.LUT R7, R8, 0x80, R7, 0xf8, !PT ;  /* 0x0000008008077812 */ /* 0x000fce00078ef807 */
.L_x_1530:
[----:B------:R-:W-:Y:S05]  /*1630*/  BSYNC.RECONVERGENT B0 ;  /* 0x0000000000007941 */ /* 0x000fea0003800200 */
.L_x_1529:
        /* <DEDUP_REMOVED lines=22> */
.L_x_1536:
[----:B------:R-:W-:Y:S05]  /*17a0*/  BSYNC.RECONVERGENT B1 ;  /* 0x0000000000017941 */ /* 0x000fea0003800200 */
.L_x_1535:
[----:B------:R-:W-:Y:S01]  /*17b0*/  IMAD.SHL.U32 R6, R6, 0x100000, RZ ;  /* 0x0010000006067824 */ /* 0x000fe200078e00ff */
[----:B------:R-:W-:-:S04]  /*17c0*/  LEA R8, R8, 0x3b800000, 0x17 ;  /* 0x3b80000008087811 */ /* 0x000fc800078eb8ff */
[----:B------:R-:W-:-:S07]  /*17d0*/  LOP3.LUT R8, R8, R6, R15, 0xfe, !PT ;  /* 0x0000000608087212 */ /* 0x000fce00078efe0f */
.L_x_1534:
[----:B------:R-:W-:Y:S05]  /*17e0*/  BSYNC.RECONVERGENT B0 ;  /* 0x0000000000007941 */ /* 0x000fea0003800200 */
.L_x_1533:
        /* <DEDUP_REMOVED lines=16> */
.L_x_1539:
[----:B------:R-:W-:-:S04]  /*18f0*/  SHF.R.U32.HI R8, RZ, 0x18, R8 ;  /* 0x00000018ff087819 */ /* 0x000fc80000011608 */
[----:B------:R-:W-:-:S04]  /*1900*/  LOP3.LUT R8, R9, 0x80, R8, 0xf8, !PT ;  /* 0x0000008009087812 */ /* 0x000fc800078ef808 */
[----:B------:R-:W-:-:S07]  /*1910*/  PRMT R6, R8, 0x7610, R6 ;  /* 0x0000761008067816 */ /* 0x000fce0000000006 */
.L_x_1538:
[----:B------:R-:W-:Y:S05]  /*1920*/  BSYNC.RECONVERGENT B0 ;  /* 0x0000000000007941 */ /* 0x000fea0003800200 */
.L_x_1537:
        /* <DEDUP_REMOVED lines=22> */
.L_x_1543:
[----:B------:R-:W-:Y:S05]  /*1a90*/  BSYNC.RECONVERGENT B1 ;  /* 0x0000000000017941 */ /* 0x000fea0003800200 */
.L_x_1542:
[----:B------:R-:W-:Y:S01]  /*1aa0*/  IMAD.SHL.U32 R4, R4, 0x100000, RZ ;  /* 0x0010000004047824 */ /* 0x000fe200078e00ff */
[----:B------:R-:W-:-:S04]  /*1ab0*/  LEA R8, R8, 0x3b800000, 0x17 ;  /* 0x3b80000008087811 */ /* 0x000fc800078eb8ff */
[----:B------:R-:W-:-:S07]  /*1ac0*/  LOP3.LUT R8, R8, R4, R15, 0xfe, !PT ;  /* 0x0000000408087212 */ /* 0x000fce00078efe0f */
.L_x_1541:
[----:B------:R-:W-:Y:S05]  /*1ad0*/  BSYNC.RECONVERGENT B0 ;  /* 0x0000000000007941 */ /* 0x000fea0003800200 */
.L_x_1540:
        /* <DEDUP_REMOVED lines=16> */
.L_x_1546:
[----:B------:R-:W-:-:S04]  /*1be0*/  SHF.R.U32.HI R8, RZ, 0x18, R8 ;  /* 0x00000018ff087819 */ /* 0x000fc80000011608 */
[----:B------:R-:W-:-:S04]  /*1bf0*/  LOP3.LUT R8, R9, 0x80, R8, 0xf8, !PT ;  /* 0x0000008009087812 */ /* 0x000fc800078ef808 */
[----:B------:R-:W-:-:S07]  /*1c00*/  PRMT R4, R8, 0x7610, R4 ;  /* 0x0000761008047816 */ /* 0x000fce0000000004 */
.L_x_1545:
[----:B------:R-:W-:Y:S05]  /*1c10*/  BSYNC.RECONVERGENT B0 ;  /* 0x0000000000007941 */ /* 0x000fea0003800200 */
.L_x_1544:
        /* <DEDUP_REMOVED lines=22> */
.L_x_1550:
[----:B------:R-:W-:Y:S05]  /*1d80*/  BSYNC.RECONVERGENT B1 ;  /* 0x0000000000017941 */ /* 0x000fea0003800200 */
.L_x_1549:
[----:B------:R-:W-:Y:S01]  /*1d90*/  IMAD.SHL.U32 R5, R5, 0x100000, RZ ;  /* 0x0010000005057824 */ /* 0x000fe200078e00ff */
[----:B------:R-:W-:-:S04]  /*1da0*/  LEA R8, R8, 0x3b800000, 0x17 ;  /* 0x3b80000008087811 */ /* 0x000fc800078eb8ff */
[----:B------:R-:W-:-:S07]  /*1db0*/  LOP3.LUT R8, R8, R5, R12, 0xfe, !PT ;  /* 0x0000000508087212 */ /* 0x000fce00078efe0c */
.L_x_1548:
[----:B------:R-:W-:Y:S05]  /*1dc0*/  BSYNC.RECONVERGENT B0 ;  /* 0x0000000000007941 */ /* 0x000fea0003800200 */
.L_x_1547:
        /* <DEDUP_REMOVED lines=17> */
.L_x_1553:
[----:B------:R-:W-:-:S04]  /*1ee0*/  SHF.R.U32.HI R8, RZ, 0x18, R8 ;  /* 0x00000018ff087819 */ /* 0x000fc80000011608 */
[----:B------:R-:W-:-:S07]  /*1ef0*/  LOP3.LUT R5, R5, 0x80, R8, 0xf8, !PT ;  /* 0x0000008005057812 */ /* 0x000fce00078ef808 */
.L_x_1552:
[----:B------:R-:W-:Y:S05]  /*1f00*/  BSYNC.RECONVERGENT B0 ;  /* 0x0000000000007941 */ /* 0x000fea0003800200 */
.L_x_1551:
        /* <DEDUP_REMOVED lines=20> */
.L_x_1555:
        /* <DEDUP_REMOVED lines=11> */
.L_x_7490:


//--------------------- .text._ZN2at6native55_GLOBAL__N__de093ff9_22_ForeachBinaryOpList_cu_a911ec4325multi_tensor_apply_kernelINS1_18TensorListMetadataILi2EEENS1_11CopyFunctorIN3c1013Float8_e4m3fnENS6_15Float8_e5m2fnuzELi2ELi1ELi1EEEJNS0_4CopyIS7_S8_EEEEEvT_T0_DpT1_ --------------------------
	.section	.text._ZN2at6native55_GLOBAL__N__de093ff9_22_ForeachBinaryOpList_cu_a911ec4325multi_tensor_apply_kernelINS1_18TensorListMetadataILi2EEENS1_11CopyFunctorIN3c1013Float8_e4m3fnENS6_15Float8_e5m2fnuzELi2ELi1ELi1EEEJNS0_4CopyIS7_S8_EEEEEvT_T0_DpT1_,"ax",@progbits
	.align	128
.text._ZN2at6native55_GLOBAL__N__de093ff9_22_ForeachBinaryOpList_cu_a911ec4325multi_tensor_apply_kernelINS1_18TensorListMetadataILi2EEENS1_11CopyFunctorIN3c1013Float8_e4m3fnENS6_15Float8_e5m2fnuzELi2ELi1ELi1EEEJNS0_4CopyIS7_S8_EEEEEvT_T0_DpT1_:
        .type           _ZN2at6native55_GLOBAL__N__de093ff9_22_ForeachBinaryOpList_cu_a911ec4325multi_tensor_apply_kernelINS1_18TensorListMetadataILi2EEENS1_11CopyFunctorIN3c1013Float8_e4m3fnENS6_15Float8_e5m2fnuzELi2ELi1ELi1EEEJNS0_4CopyIS7_S8_EEEEEvT_T0_DpT1_,@function
        .size           _ZN2at6native55_GLOBAL__N__de093ff9_22_ForeachBinaryOpList_cu_a911ec4325multi_tensor_apply_kernelINS1_18TensorListMetadataILi2EEENS1_11CopyFunctorIN3c1013Float8_e4m3fnENS6_15Float8_e5m2fnuzELi2ELi1ELi1EEEJNS0_4CopyIS7_S8_EEEEEvT_T0_DpT1_,(.L_x_7491 - _ZN2at6native55_GLOBAL__N__de093ff9_22_ForeachBinaryOpList_cu_a911ec4325multi_tensor_apply_kernelINS1_18TensorListMetadataILi2EEENS1_11CopyFunctorIN3c1013Float8_e4m3fnENS6_15Float8_e5m2fnuzELi2ELi1ELi1EEEJNS0_4CopyIS7_S8_EEEEEvT_T0_DpT1_)
        .other          _ZN2at6native55_GLOBAL__N__de093ff9_22_ForeachBinaryOpList_cu_a911ec4325multi_tensor_apply_kernelINS1_18TensorListMetadataILi2EEENS1_11CopyFunctorIN3c1013Float8_e4m3fnENS6_15Float8_e5m2fnuzELi2ELi1ELi1EEEJNS0_4CopyIS7_S8_EEEEEvT_T0_DpT1_,@"STO_CUDA_ENTRY STV_DEFAULT"
_ZN2at6native55_GLOBAL__N__de093ff9_22_ForeachBinaryOpList_cu_a911ec4325multi_tensor_apply_kernelINS1_18TensorListMetadataILi2EEENS1_11CopyFunctorIN3c1013Float8_e4m3fnENS6_15Float8_e5m2fnuzELi2ELi1ELi1EEEJNS0_4CopyIS7_S8_EEEEEvT_T0_DpT1_:
        /* <DEDUP_REMOVED lines=49> */
.L_x_1581:
        /* <DEDUP_REMOVED lines=51> */
.L_x_1560:
[----:B------:R-:W-:Y:S05]  /*0640*/  BSYNC.RECONVERGENT B1 ;  /* 0x0000000000017941 */ /* 0x000fea0003800200 */
.L_x_1559:
[----:B------:R-:W-:Y:S01]  /*0650*/  IMAD.SHL.U32 R6, R6, 0x200000, RZ ;  /* 0x0020000006067824 */ /* 0x000fe200078e00ff */
[----:B------:R-:W-:-:S04]  /*0660*/  LEA R7, R7, 0x37800000, 0x17 ;  /* 0x3780000007077811 */ /* 0x000fc800078eb8ff */
[----:B------:R-:W-:-:S07]  /*0670*/  LOP3.LUT R14, R7, R6, R11, 0xfe, !PT ;  /* 0x00000006070e7212 */ /* 0x000fce00078efe0b */
.L_x_1558:
[----:B------:R-:W-:Y:S05]  /*0680*/  BSYNC.RECONVERGENT B0 ;  /* 0x0000000000007941 */ /* 0x000fea0003800200 */
.L_x_1557:
[----:B------:R-:W-:Y:S01]  /*0690*/  LOP3.LUT R8, R14, 0x7fffffff, RZ, 0xc0, !PT ;  /* 0x7fffffff0e087812 */ /* 0x000fe200078ec0ff */
[----:B------:R-:W-:Y:S01]  /*06a0*/  BSSY.RECONVERGENT B0, `(.L_x_1561) ;  /* 0x000000c000007945 */ /* 0x000fe20003800200 */
[----:B-----5:R-:W-:Y:S01]  /*06b0*/  ISETP.NE.AND P5, PT, R3, RZ, PT ;  /* 0x000000ff0300720c */ /* 0x020fe20003fa5270 */
[----:B------:R-:W-:Y:S01]  /*06c0*/  IMAD.MOV.U32 R6, RZ, RZ, 0x7f ;  /* 0x0000007fff067424 */ /* 0x000fe200078e00ff */
[----:B------:R-:W-:Y:S02]  /*06d0*/  ISETP.GT.U32.AND P4, PT, R8, 0x43efffff, PT ;  /* 0x43efffff0800780c */ /* 0x000fe40003f84070 */
[----:B------:R-:W-:-:S11]  /*06e0*/  SHF.R.U32.HI R9, RZ, 0x18, R14 ;  /* 0x00000018ff097819 */ /* 0x000fd6000001160e */
[----:B------:R-:W-:Y:S05]  /*06f0*/  @P4 BRA `(.L_x_1562) ;  /* 0x0000000000184947 */ /* 0x000fea0003800000 */
[----:B------:R-:W-:-:S13]  /*0700*/  ISETP.GT.U32.AND P4, PT, R8, 0x3c7fffff, PT ;  /* 0x3c7fffff0800780c */ /* 0x000fda0003f84070 */
[----:B------:R-:W-:-:S04]  /*0710*/  @P4 SHF.R.U32.HI R6, RZ, 0x14, R14 ;  /* 0x00000014ff064819 */ /* 0x000fc8000001160e */
[----:B------:R-:W-:Y:S01]  /*0720*/  @P4 LOP3.LUT R7, R6, 0x1, RZ, 0xc0, !PT ;  /* 0x0000000106074812 */ /* 0x000fe200078ec0ff */
[----:B------:R-:W-:-:S03]  /*0730*/  @!P4 FADD.FTZ R6, R8, 16384 ;  /* 0x468000000806c421 */ /* 0x000fc60000010000 */
[----:B------:R-:W-:-:S04]  /*0740*/  @P4 IADD3 R7, PT, PT, R14, 0x407ffff, R7 ;  /* 0x0407ffff0e074810 */ /* 0x000fc80007ffe007 */
[----:B------:R-:W-:-:S07]  /*0750*/  @P4 SHF.R.U32.HI R6, RZ, 0x14, R7 ;  /* 0x00000014ff064819 */ /* 0x000fce0000011607 */
.L_x_1562:
[----:B------:R-:W-:Y:S05]  /*0760*/  BSYNC.RECONVERGENT B0 ;  /* 0x0000000000007941 */ /* 0x000fea0003800200 */
.L_x_1561:
        /* <DEDUP_REMOVED lines=21> */
.L_x_1566:
[----:B------:R-:W-:Y:S05]  /*08c0*/  BSYNC.RECONVERGENT B1 ;  /* 0x0000000000017941 */ /* 0x000fea0003800200 */
.L_x_1565:
[----:B------:R-:W-:Y:S01]  /*08d0*/  IMAD.SHL.U32 R7, R7, 0x200000, RZ ;  /* 0x0020000007077824 */ /* 0x000fe200078e00ff */
[----:B------:R-:W-:-:S04]  /*08e0*/  LEA R8, R8, 0x37800000, 0x17 ;  /* 0x3780000008087811 */ /* 0x000fc800078eb8ff */
[----:B------:R-:W-:-:S07]  /*08f0*/  LOP3.LUT R7, R8, R7, R12, 0xfe, !PT ;  /* 0x0000000708077212 */ /* 0x000fce00078efe0c */
.L_x_1564:
[----:B------:R-:W-:Y:S05]  /*0900*/  BSYNC.RECONVERGENT B0 ;  /* 0x0000000000007941 */ /* 0x000fea0003800200 */
.L_x_1563:
[----:B------:R-:W-:Y:S01]  /*0910*/  LOP3.LUT R10, R7, 0x7fffffff, RZ, 0xc0, !PT ;  /* 0x7fffffff070a7812 */ /* 0x000fe200078ec0ff */
[----:B------:R-:W-:Y:S01]  /*0920*/  BSSY.RECONVERGENT B0, `(.L_x_1567) ;  /* 0x000000c000007945 */ /* 0x000fe20003800200 */
[----:B------:R-:W-:Y:S01]  /*0930*/  ISETP.NE.AND P5, PT, R2, RZ, PT ;  /* 0x000000ff0200720c */ /* 0x000fe20003fa5270 */
[----:B------:R-:W-:Y:S01]  /*0940*/  IMAD.MOV.U32 R8, RZ, RZ, 0x7f ;  /* 0x0000007fff087424 */ /* 0x000fe200078e00ff */
[----:B------:R-:W-:Y:S02]  /*0950*/  ISETP.GT.U32.AND P4, PT, R10, 0x43efffff, PT ;  /* 0x43efffff0a00780c */ /* 0x000fe40003f84070 */
[----:B------:R-:W-:-:S11]  /*0960*/  SHF.R.U32.HI R9, RZ, 0x18, R7 ;  /* 0x00000018ff097819 */ /* 0x000fd60000011607 */
[----:B------:R-:W-:Y:S05]  /*0970*/  @P4 BRA `(.L_x_1568) ;  /* 0x0000000000184947 */ /* 0x000fea0003800000 */
[----:B------:R-:W-:-:S13]  /*0980*/  ISETP.GE.U32.AND P4, PT, R10, 0x3c800000, PT ;  /* 0x3c8000000a00780c */ /* 0x000fda0003f86070 */
[----:B------:R-:W-:-:S04]  /*0990*/  @P4 SHF.R.U32.HI R8, RZ, 0x14, R7 ;  /* 0x00000014ff084819 */ /* 0x000fc80000011607 */
[----:B------:R-:W-:-:S04]  /*09a0*/  @P4 LOP3.LUT R8, R8, 0x1, RZ, 0xc0, !PT ;  /* 0x0000000108084812 */ /* 0x000fc800078ec0ff */
[----:B------:R-:W-:-:S04]  /*09b0*/  @P4 IADD3 R8, PT, PT, R7, 0x407ffff, R8 ;  /* 0x0407ffff07084810 */ /* 0x000fc80007ffe008 */
[----:B------:R-:W-:Y:S01]  /*09c0*/  @P4 SHF.R.U32.HI R8, RZ, 0x14, R8 ;  /* 0x00000014ff084819 */ /* 0x000fe20000011608 */
[----:B------:R-:W-:-:S07]  /*09d0*/  @!P4 FADD.FTZ R8, R10, 16384 ;  /* 0x468000000a08c421 */ /* 0x000fce0000010000 */
.L_x_1568:
[----:B------:R-:W-:Y:S05]  /*09e0*/  BSYNC.RECONVERGENT B0 ;  /* 0x0000000000007941 */ /* 0x000fea0003800200 */
.L_x_1567:
        /* <DEDUP_REMOVED lines=21> */
.L_x_1572:
[----:B------:R-:W-:Y:S05]  /*0b40*/  BSYNC.RECONVERGENT B1 ;  /* 0x0000000000017941 */ /* 0x000fea0003800200 */
.L_x_1571:
[----:B------:R-:W-:Y:S01]  /*0b50*/  IMAD.SHL.U32 R8, R8, 0x200000, RZ ;  /* 0x0020000008087824 */ /* 0x000fe200078e00ff */
[----:B------:R-:W-:-:S04]  /*0b60*/  LEA R9, R9, 0x37800000, 0x17 ;  /* 0x3780000009097811 */ /* 0x000fc800078eb8ff */
[----:B------:R-:W-:-:S07]  /*0b70*/  LOP3.LUT R10, R9, R8, R13, 0xfe, !PT ;  /* 0x00000008090a7212 */ /* 0x000fce00078efe0d */
.L_x_1570:
[----:B------:R-:W-:Y:S05]  /*0b80*/  BSYNC.RECONVERGENT B0 ;  /* 0x0000000000007941 */ /* 0x000fea0003800200 */
.L_x_1569:
        /* <DEDUP_REMOVED lines=13> */
.L_x_1574:
[----:B------:R-:W-:Y:S05]  /*0c60*/  BSYNC.RECONVERGENT B0 ;  /* 0x0000000000007941 */ /* 0x000fea0003800200 */
.L_x_1573:
        /* <DEDUP_REMOVED lines=21> */
.L_x_1578:
[----:B------:R-:W-:Y:S05]  /*0dc0*/  BSYNC.RECONVERGENT B1 ;  /* 0x0000000000017941 */ /* 0x000fea0003800200 */
.L_x_1577:
[----:B------:R-:W-:Y:S01]  /*0dd0*/  IMAD.SHL.U32 R9, R9, 0x200000, RZ ;  /* 0x0020000009097824 */ /* 0x000fe200078e00ff */
[----:B------:R-:W-:-:S04]  /*0de0*/  LEA R10, R10, 0x37800000, 0x17 ;  /* 0x378000000a0a7811 */ /* 0x000fc800078eb8ff */
[----:B------:R-:W-:-:S07]  /*0df0*/  LOP3.LUT R9, R10, R9, R14, 0xfe, !PT ;  /* 0x000000090a097212 */ /* 0x000fce00078efe0e */
.L_x_1576:
[----:B------:R-:W-:Y:S05]  /*0e00*/  BSYNC.RECONVERGENT B0 ;  /* 0x0000000000007941 */ /* 0x000fea0003800200 */
.L_x_1575:
        /* <DEDUP_REMOVED lines=9> */
[----:B------:R-:W-:Y:S01]  /*0ea0*/  @P4 SHF.R.U32.HI R13, RZ, 0x14, R10 ;  /* 0x00000014ff0d4819 */ /* 0x000fe2000001160a */
[----:B------:R-:W-:-:S07]  /*0eb0*/  @!P4 FADD.FTZ R13, R11, 16384 ;  /* 0x468000000b0dc421 */ /* 0x000fce0000010000 */
.L_x_1580:
[----:B------:R-:W-:Y:S05]  /*0ec0*/  BSYNC.RECONVERGENT B0 ;  /* 0x0000000000007941 */ /* 0x000fea0003800200 */
.L_x_1579:
        /* <DEDUP_REMOVED lines=24> */
.L_x_1556:
[----:B------:R-:W0:Y:S02]  /*1050*/  S2R R0, SR_TID.X ;  /* 0x0000000000007919 */ /* 0x000e240000002100 */
[----:B0-----:R-:W-:-:S03]  /*1060*/  IMAD.WIDE.U32 R2, R0, 0x4, RZ ;  /* 0x0000000400027825 */ /* 0x001fc600078e00ff */
[----:B------:R-:W-:-:S04]  /*1070*/  ISETP.GE.U32.AND P0, PT, R2, UR28, PT ;  /* 0x0000001c02007c0c */ /* 0x000fc8000bf06070 */
[----:B------:R-:W-:-:S13]  /*1080*/  ISETP.GE.AND.EX P0, PT, R3, UR15, PT, P0 ;  /* 0x0000000f03007c0c */ /* 0x000fda000bf06300 */
[----:B------:R-:W-:Y:S05]  /*1090*/  @P0 EXIT ;  /* 0x000000000000094d */ /* 0x000fea0003800000 */
[----:B------:R-:W-:Y:S01]  /*10a0*/  IMAD.MOV.U32 R3, RZ, RZ, RZ ;  /* 0x000000ffff037224 */ /* 0x000fe200078e00ff */
[----:B------:R-:W0:Y:S06]  /*10b0*/  LDCU UR4, c[0x0][0x360] ;  /* 0x00006c00ff0477ac */ /* 0x000e2c0008000800 */
.L_x_1606:
        /* <DEDUP_REMOVED lines=31> */
.L_x_1585:
[----:B0-----:R-:W-:Y:S05]  /*12b0*/  BSYNC.RECONVERGENT B1 ;  /* 0x0000000000017941 */ /* 0x001fea0003800200 */
.L_x_1584:
[----:B------:R-:W-:Y:S01]  /*12c0*/  IMAD.SHL.U32 R7, R7, 0x200000, RZ ;  /* 0x0020000007077824 */ /* 0x000fe200078e00ff */
[----:B------:R-:W-:-:S04]  /*12d0*/  LEA R8, R8, 0x37800000, 0x17 ;  /* 0x3780000008087811 */ /* 0x000fc800078eb8ff */
[----:B------:R-:W-:-:S07]  /*12e0*/  LOP3.LUT R7, R8, R7, R12, 0xfe, !PT ;  /* 0x0000000708077212 */ /* 0x000fce00078efe0c */
.L_x_1583:
[----:B0-----:R-:W-:Y:S05]  /*12f0*/  BSYNC.RECONVERGENT B0 ;  /* 0x0000000000007941 */ /* 0x001fea0003800200 */
.L_x_1582:
[----:B------:R-:W-:Y:S01]  /*1300*/  LOP3.LUT R12, R7, 0x7fffffff, RZ, 0xc0, !PT ;  /* 0x7fffffff070c7812 */ /* 0x000fe200078ec0ff */
[----:B------:R-:W-:Y:S01]  /*1310*/  BSSY.RECONVERGENT B0, `(.L_x_1586) ;  /* 0x000000c000007945 */ /* 0x000fe20003800200 */
[----:B------:R-:W-:Y:S01]  /*1320*/  ISETP.NE.AND P1, PT, R6, RZ, PT ;  /* 0x000000ff0600720c */ /* 0x000fe20003f25270 */
        /* <DEDUP_REMOVED lines=10> */
.L_x_1587:
[----:B------:R-:W-:Y:S05]  /*13d0*/  BSYNC.RECONVERGENT B0 ;  /* 0x0000000000007941 */ /* 0x000fea0003800200 */
.L_x_1586:
        /* <DEDUP_REMOVED lines=22> */
.L_x_1591:
[----:B------:R-:W-:Y:S05]  /*1540*/  BSYNC.RECONVERGENT B1 ;  /* 0x0000000000017941 */ /* 0x000fea0003800200 */
.L_x_1590:
[----:B------:R-:W-:Y:S01]  /*1550*/  IMAD.SHL.U32 R6, R6, 0x200000, RZ ;  /* 0x0020000006067824 */ /* 0x000fe200078e00ff */
[----:B------:R-:W-:-:S04]  /*1560*/  LEA R8, R8, 0x37800000, 0x17 ;  /* 0x3780000008087811 */ /* 0x000fc800078eb8ff */
[----:B------:R-:W-:-:S07]  /*1570*/  LOP3.LUT R10, R8, R6, R15, 0xfe, !PT ;  /* 0x00000006080a7212 */ /* 0x000fce00078efe0f */
.L_x_1589:
[----:B------:R-:W-:Y:S05]  /*1580*/  BSYNC.RECONVERGENT B0 ;  /* 0x0000000000007941 */ /* 0x000fea0003800200 */
.L_x_1588:
        /* <DEDUP_REMOVED lines=13> */
.L_x_1593:
[----:B------:R-:W-:Y:S05]  /*1660*/  BSYNC.RECONVERGENT B0 ;  /* 0x0000000000007941 */ /* 0x000fea0003800200 */
.L_x_1592:
        /* <DEDUP_REMOVED lines=22> */
.L_x_1597:
[----:B------:R-:W-:Y:S05]  /*17d0*/  BSYNC.RECONVERGENT B1 ;  /* 0x0000000000017941 */ /* 0x000fea0003800200 */
.L_x_1596:
[----:B------:R-:W-:Y:S01]  /*17e0*/  IMAD.SHL.U32 R4, R4, 0x200000, RZ ;  /* 0x0020000004047824 */ /* 0x000fe200078e00ff */
[----:B------:R-:W-:-:S04]  /*17f0*/  LEA R8, R8, 0x37800000, 0x17 ;  /* 0x3780000008087811 */ /* 0x000fc800078eb8ff */
[----:B------:R-:W-:-:S07]  /*1800*/  LOP3.LUT R8, R8, R4, R15, 0xfe, !PT ;  /* 0x0000000408087212 */ /* 0x000fce00078efe0f */
.L_x_1595:
[----:B------:R-:W-:Y:S05]  /*1810*/  BSYNC.RECONVERGENT B0 ;  /* 0x0000000000007941 */ /* 0x000fea0003800200 */
.L_x_1594:
        /* <DEDUP_REMOVED lines=13> */
.L_x_1599:
[----:B------:R-:W-:Y:S05]  /*18f0*/  BSYNC.RECONVERGENT B0 ;  /* 0x0000000000007941 */ /* 0x000fea0003800200 */
.L_x_1598:
        /* <DEDUP_REMOVED lines=22> */
.L_x_1603:
[----:B------:R-:W-:Y:S05]  /*1a60*/  BSYNC.RECONVERGENT B1 ;  /* 0x0000000000017941 */ /* 0x000fea0003800200 */
.L_x_1602:
[----:B------:R-:W-:Y:S01]  /*1a70*/  IMAD.SHL.U32 R5, R5, 0x200000, RZ ;  /* 0x0020000005057824 */ /* 0x000fe200078e00ff */
[----:B------:R-:W-:-:S04]  /*1a80*/  LEA R8, R8, 0x37800000, 0x17 ;  /* 0x3780000008087811 */ /* 0x000fc800078eb8ff */
[----:B------:R-:W-:-:S07]  /*1a90*/  LOP3.LUT R8, R8, R5, R12, 0xfe, !PT ;  /* 0x0000000508087212 */ /* 0x000fce00078efe0c */
.L_x_1601:
[----:B------:R-:W-:Y:S05]  /*1aa0*/  BSYNC.RECONVERGENT B0 ;  /* 0x0000000000007941 */ /* 0x000fea0003800200 */
.L_x_1600:
        /* <DEDUP_REMOVED lines=11> */
.L_x_1605:
[----:B------:R-:W-:Y:S05]  /*1b60*/  BSYNC.RECONVERGENT B0 ;  /* 0x0000000000007941 */ /* 0x000fea0003800200 */
.L_x_1604:
        /* <DEDUP_REMOVED lines=18> */
.L_x_1607:
        /* <DEDUP_REMOVED lines=15> */
.L_x_7491:


//--------------------- .text._ZN2at6native55_GLOBAL__N__de093ff9_22_ForeachBinaryOpList_cu_a911ec4325multi_tensor_apply_kernelINS1_18TensorListMetadataILi2EEENS1_11CopyFunctorIN3c1013Float8_e4m3fnENS6_11Float8_e5m2ELi2ELi1ELi1EEEJNS0_4CopyIS7_S8_EEEEEvT_T0_DpT1_ --------------------------
	.section	.text._ZN2at6native55_GLOBAL__N__de093ff9_22_ForeachBinaryOpList_cu_a911ec4325multi_tensor_apply_kernelINS1_18TensorListMetadataILi2EEENS1_11CopyFunctorIN3c1013Float8_e4m3fnENS6_11Float8_e5m2ELi2ELi1ELi1EEEJNS0_4CopyIS7_S8_EEEEEvT_T0_DpT1_,"ax",@progbits
	.align	128
.text._ZN2at6native55_GLOBAL__N__de093ff9_22_ForeachBinaryOpList_cu_a911ec4325multi_tensor_apply_kernelINS1_18TensorListMetadataILi2EEENS1_11CopyFunctorIN3c1013Float8_e4m3fnENS6_11Float8_e5m2ELi2ELi1ELi1EEEJNS0_4CopyIS7_S8_EEEEEvT_T0_DpT1_:
        .type           _ZN2at6native55_GLOBAL__N__de093ff9_22_ForeachBinaryOpList_cu_a911ec4325multi_tensor_apply_kernelINS1_18TensorListMetadataILi2EEENS1_11CopyFunctorIN3c1013Float8_e4m3fnENS6_11Float8_e5m2ELi2ELi1ELi1EEEJNS0_4CopyIS7_S8_EEEEEvT_T0_DpT1_,@function
        .size           _ZN2at6native55_GLOBAL__N__de093ff9_22_ForeachBinaryOpList_cu_a911ec4325multi_tensor_apply_kernelINS1_18TensorListMetadataILi2EEENS1_11CopyFunctorIN3c1013Float8_e4m3fnENS6_11Float8_e5m2ELi2ELi1ELi1EEEJNS0_4CopyIS7_S8_EEEEEvT_T0_DpT1_,(.L_x_7492 - _ZN2at6native55_GLOBAL__N__de093ff9_22_ForeachBinaryOpList_cu_a911ec4325multi_tensor_apply_kernelINS1_18TensorListMetadataILi2EEENS1_11CopyFunctorIN3c1013Float8_e4m3fnENS6_11Float8_e5m2ELi2ELi1ELi1EEEJNS0_4CopyIS7_S8_EEEEEvT_T0_DpT1_)
        .other          _ZN2at6native55_GLOBAL__N__de093ff9_22_ForeachBinaryOpList_cu_a911ec4325multi_tensor_apply_kernelINS1_18TensorListMetadataILi2EEENS1_11CopyFunctorIN3c1013Float8_e4m3fnENS6_11Float8_e5m2ELi2ELi1ELi1EEEJNS0_4CopyIS7_S8_EEEEEvT_T0_DpT1_,@"STO_CUDA_ENTRY STV_DEFAULT"
_ZN2at6native55_GLOBAL__N__de093ff9_22_ForeachBinaryOpList_cu_a911ec4325multi_tensor_apply_kernelINS1_18TensorListMetadataILi2EEENS1_11CopyFunctorIN3c1013Float8_e4m3fnENS6_11Float8_e5m2ELi2ELi1ELi1EEEJNS0_4CopyIS7_S8_EEEEEvT_T0_DpT1_:
        /* <DEDUP_REMOVED lines=50> */
.L_x_1617:
[C---:B------:R-:W-:Y:S01]  /*0320*/  ISETP.GE.U32.AND P0, PT, R0.reuse, UR27, PT ;  /* 0x0000001b00007c0c */ /* 0x040fe2000bf06070 */
[----:B0-----:R-:W-:Y:S01]  /*0330*/  IMAD.U32 R5, RZ, RZ, UR17 ;  /* 0x00000011ff057e24 */ /* 0x001fe2000f8e00ff */
[----:B------:R-:W-:Y:S02]  /*0340*/  IADD3 R8, P2, PT, R0, UR17, RZ ;  /* 0x0000001100087c10 */ /* 0x000fe4000ff5e0ff */
[----:B------:R-:W-:-:S13]  /*0350*/  ISETP.GE.U32.AND.EX P0, PT, R3, UR28, PT, P0 ;  /* 0x0000001c03007c0c */ /* 0x000fda000bf06100 */
[----:B------:R-:W-:-:S04]  /*0360*/  @!P0 IADD3 R6, P1, PT, R0, UR32, RZ ;  /* 0x0000002000068c10 */ /* 0x000fc8000ff3e0ff */
[----:B------:R-:W-:-:S05]  /*0370*/  @!P0 IADD3.X R7, PT, PT, R3, UR33, RZ, P1, !PT ;  /* 0x0000002103078c10 */ /* 0x000fca0008ffe4ff */
[----:B------:R0:W2:Y:S01]  /*0380*/  @!P0 LDG.E.U8 R16, desc[UR18][R6.64] ;  /* 0x0000001206108981 */ /* 0x0000a2000c1e1100 */
[----:B------:R-:W-:Y:S01]  /*0390*/  ISETP.GE.U32.AND P1, PT, R8, UR27, PT ;  /* 0x0000001b08007c0c */ /* 0x000fe2000bf26070 */
[--C-:B------:R-:W-:Y:S01]  /*03a0*/  IMAD.X R8, RZ, RZ, R3.reuse, P2 ;  /* 0x000000ffff087224 */ /* 0x100fe200010e0603 */
[----:B------:R-:W-:Y:S01]  /*03b0*/  LEA R5, P3, R5, R0, 0x1 ;  /* 0x0000000005057211 */ /* 0x000fe200078608ff */
[----:B------:R-:W-:Y:S01]  /*03c0*/  IMAD.U32 R9, RZ, RZ, UR17 ;  /* 0x00000011ff097e24 */ /* 0x000fe2000f8e00ff */
[----:B------:R-:W-:Y:S01]  /*03d0*/  UMOV UR6, URZ ;  /* 0x000000ff00067c82 */ /* 0x000fe20008000000 */
[----:B------:R-:W-:Y:S01]  /*03e0*/  IMAD.U32 R10, RZ, RZ, UR17 ;  /* 0x00000011ff0a7e24 */ /* 0x000fe2000f8e00ff */
[----:B------:R-:W-:Y:S02]  /*03f0*/  ISETP.GE.U32.AND.EX P1, PT, R8, UR28, PT, P1 ;  /* 0x0000001c08007c0c */ /* 0x000fe4000bf26110 */
[----:B------:R-:W-:Y:S01]  /*0400*/  ISETP.GE.U32.AND P2, PT, R5, UR27, PT ;  /* 0x0000001b05007c0c */ /* 0x000fe2000bf46070 */
[----:B0-----:R-:W-:Y:S01]  /*0410*/  IMAD.MOV.U32 R6, RZ, RZ, R0 ;  /* 0x000000ffff067224 */ /* 0x001fe200078e0000 */
[----:B------:R-:W-:Y:S01]  /*0420*/  LEA.HI.X R5, R10, R3, RZ, 0x1, P3 ;  /* 0x000000030a057211 */ /* 0x000fe200018f0cff */
[----:B------:R-:W-:-:S03]  /*0430*/  IMAD.MOV.U32 R7, RZ, RZ, R3 ;  /* 0x000000ffff077224 */ /* 0x000fc600078e0003 */
[----:B------:R-:W-:Y:S01]  /*0440*/  ISETP.GE.U32.AND.EX P2, PT, R5, UR28, PT, P2 ;  /* 0x0000001c05007c0c */ /* 0x000fe2000bf46120 */
[----:B------:R-:W-:-:S04]  /*0450*/  IMAD.WIDE.U32 R8, R9, 0x3, R6 ;  /* 0x0000000309087825 */ /* 0x000fc800078e0006 */
[----:B------:R-:W-:Y:S02]  /*0460*/  @!P1 IADD3 R6, P4, PT, R0, UR8, RZ ;  /* 0x0000000800069c10 */ /* 0x000fe4000ff9e0ff */
[----:B------:R-:W-:Y:S01]  /*0470*/  ISETP.GE.U32.AND P3, PT, R8, UR27, PT ;  /* 0x0000001b08007c0c */ /* 0x000fe2000bf66070 */
[----:B------:R-:W-:Y:S01]  /*0480*/  VIADD R8, R9, UR6 ;  /* 0x0000000609087c36 */ /* 0x000fe20008000000 */
[----:B------:R-:W-:-:S04]  /*0490*/  @!P1 IADD3.X R7, PT, PT, R3, UR7, RZ, P4, !PT ;  /* 0x0000000703079c10 */ /* 0x000fc8000a7fe4ff */
[----:B------:R-:W-:Y:S01]  /*04a0*/  ISETP.GE.U32.AND.EX P3, PT, R8, UR28, PT, P3 ;  /* 0x0000001c08007c0c */ /* 0x000fe2000bf66130 */
[----:B------:R0:W3:Y:S01]  /*04b0*/  @!P1 LDG.E.U8 R17, desc[UR18][R6.64] ;  /* 0x0000001206119981 */ /* 0x0000e2000c1e1100 */
[----:B------:R-:W-:-:S04]  /*04c0*/  @!P2 IADD3 R8, P5, PT, R0, UR25, RZ ;  /* 0x000000190008ac10 */ /* 0x000fc8000ffbe0ff */
[----:B------:R-:W-:-:S05]  /*04d0*/  @!P2 IADD3.X R9, PT, PT, R3, UR26, RZ, P5, !PT ;  /* 0x0000001a0309ac10 */ /* 0x000fca000affe4ff */
[----:B------:R1:W4:Y:S02]  /*04e0*/  @!P2 LDG.E.U8 R2, desc[UR18][R8.64] ;  /* 0x000000120802a981 */ /* 0x000324000c1e1100 */
[----:B------:R-:W-:-:S04]  /*04f0*/  @!P3 IADD3 R10, P4, PT, R0, UR22, RZ ;  /* 0x00000016000abc10 */ /* 0x000fc8000ff9e0ff */
        /* <DEDUP_REMOVED lines=9> */
[----:B0-----:R-:W-:Y:S01]  /*0590*/  @!P4 FADD.FTZ R6, R5, -0.5 ;  /* 0xbf0000000506c421 */ /* 0x001fe20000010000 */
[----:B------:R-:W-:-:S05]  /*05a0*/  @P4 FMUL.FTZ R6, R12, 1.9259299443872358531e-34 ;  /* 0x078000000c064820 */ /* 0x000fca0000410000 */
[----:B-1----:R-:W-:-:S04]  /*05b0*/  LOP3.LUT R9, R6, 0x7fffffff, RZ, 0xc0, !PT ;  /* 0x7fffffff06097812 */ /* 0x002fc800078ec0ff */
[----:B------:R-:W-:Y:S01]  /*05c0*/  ISETP.GT.U32.AND P6, PT, R9, 0x43efffff, PT ;  /* 0x43efffff0900780c */ /* 0x000fe20003fc4070 */
[----:B---3--:R-:W-:Y:S01]  /*05d0*/  IMAD.SHL.U32 R12, R17, 0x2000000, RZ ;  /* 0x02000000110c7824 */ /* 0x008fe200078e00ff */
[----:B------:R-:W-:Y:S01]  /*05e0*/  PRMT R7, R13, 0x9910, RZ ;  /* 0x000099100d077816 */ /* 0x000fe200000000ff */
[----:B----4-:R-:W-:Y:S02]  /*05f0*/  IMAD.SHL.U32 R11, R2, 0x2000000, RZ ;  /* 0x02000000020b7824 */ /* 0x010fe400078e00ff */
[----:B------:R-:W-:Y:S01]  /*0600*/  IMAD.MOV.U32 R5, RZ, RZ, 0x7f ;  /* 0x0000007fff057424 */ /* 0x000fe200078e00ff */
[----:B------:R-:W-:Y:S02]  /*0610*/  ISETP.GE.U32.AND P4, PT, R12, 0x8000000, PT ;  /* 0x080000000c00780c */ /* 0x000fe40003f86070 */
[----:B------:R-:W-:Y:S02]  /*0620*/  ISETP.GE.U32.AND P5, PT, R11, 0x8000000, PT ;  /* 0x080000000b00780c */ /* 0x000fe40003fa6070 */
[----:B------:R-:W-:Y:S01]  /*0630*/  LOP3.LUT R8, R6, 0x80000000, R7, 0xf8, !PT ;  /* 0x8000000006087812 */ /* 0x000fe200078ef807 */
[----:B-----5:R-:W-:-:S02]  /*0640*/  IMAD.SHL.U32 R13, R4, 0x2000000, RZ ;  /* 0x02000000040d7824 */ /* 0x020fc400078e00ff */
[----:B------:R-:W-:Y:S08]  /*0650*/  @P6 BRA `(.L_x_1610) ;  /* 0x0000000000186947 */ /* 0x000ff00003800000 */
[----:B------:R-:W-:-:S13]  /*0660*/  ISETP.GT.U32.AND P6, PT, R9, 0x3c7fffff, PT ;  /* 0x3c7fffff0900780c */ /* 0x000fda0003fc4070 */
[----:B------:R-:W-:Y:S01]  /*0670*/  @P6 SHF.R.U32.HI R6, RZ, 0x14, R6 ;  /* 0x00000014ff066819 */ /* 0x000fe20000011606 */
[----:B------:R-:W-:-:S03]  /*0680*/  @!P6 FADD.FTZ R5, R9, 16384 ;  /* 0x468000000905e421 */ /* 0x000fc60000010000 */
[----:B------:R-:W-:-:S04]  /*0690*/  @P6 LOP3.LUT R7, R6, 0x1, RZ, 0xc0, !PT ;  /* 0x0000000106076812 */ /* 0x000fc800078ec0ff */
[----:B------:R-:W-:-:S04]  /*06a0*/  @P6 IADD3 R7, PT, PT, R8, 0x407ffff, R7 ;  /* 0x0407ffff08076810 */ /* 0x000fc80007ffe007 */
[----:B------:R-:W-:-:S07]  /*06b0*/  @P6 SHF.R.U32.HI R5, RZ, 0x14, R7 ;  /* 0x00000014ff056819 */ /* 0x000fce0000011607 */
.L_x_1610:
[----:B------:R-:W-:Y:S05]  /*06c0*/  BSYNC.RECONVERGENT B0 ;  /* 0x0000000000007941 */ /* 0x000fea0003800200 */
.L_x_1609:
[----:B------:R-:W-:Y:S01]  /*06d0*/  ISETP.GE.U32.AND P6, PT, R13, 0x8000000, PT ;  /* 0x080000000d00780c */ /* 0x000fe20003fc6070 */
[----:B------:R-:W-:Y:S01]  /*06e0*/  IMAD.SHL.U32 R15, R17, 0x100, RZ ;  /* 0x00000100110f7824 */ /* 0x000fe200078e00ff */
[----:B------:R-:W-:Y:S01]  /*06f0*/  @P4 LEA.HI R9, R12, 0x70000000, RZ, 0x1c ;  /* 0x700000000c094811 */ /* 0x000fe200078fe0ff */
[----:B------:R-:W-:Y:S01]  /*0700*/  IMAD.SHL.U32 R10, R4, 0x100, RZ ;  /* 0x00000100040a7824 */ /* 0x000fe200078e00ff */
[----:B------:R-:W-:Y:S01]  /*0710*/  @P5 LEA.HI R7, R11, 0x70000000, RZ, 0x1c ;  /* 0x700000000b075811 */ /* 0x000fe200078fe0ff */
[----:B------:R-:W-:Y:S01]  /*0720*/  IMAD.SHL.U32 R18, R2, 0x100, RZ ;  /* 0x0000010002127824 */ /* 0x000fe200078e00ff */
[----:B------:R-:W-:Y:S01]  /*0730*/  @!P4 LOP3.LUT R6, R15, 0x7f00, RZ, 0xc0, !PT ;  /* 0x00007f000f06c812 */ /* 0x000fe200078ec0ff */
[----:B------:R-:W-:Y:S01]  /*0740*/  @P4 FMUL.FTZ R9, R9, 1.9259299443872358531e-34 ;  /* 0x0780000009094820 */ /* 0x000fe20000410000 */
[----:B------:R-:W-:Y:S01]  /*0750*/  PRMT R15, R15, 0x9910, RZ ;  /* 0x000099100f0f7816 */ /* 0x000fe200000000ff */
[----:B------:R-:W-:Y:S01]  /*0760*/  BSSY.RECONVERGENT B0, `(.L_x_1611) ;  /* 0x0000022000007945 */ /* 0x000fe20003800200 */
[----:B------:R-:W-:Y:S01]  /*0770*/  @!P4 LOP3.LUT R11, R6, 0x3f000000, RZ, 0xfc, !PT ;  /* 0x3f000000060bc812 */ /* 0x000fe200078efcff */
[----:B------:R-:W-:Y:S01]  /*0780*/  @P5 FMUL.FTZ R6, R7, 1.9259299443872358531e-34 ;  /* 0x0780000007065820 */ /* 0x000fe20000410000 */
[----:B------:R-:W-:-:S02]  /*0790*/  @!P5 LOP3.LUT R12, R18, 0x7f00, RZ, 0xc0, !PT ;  /* 0x00007f00120cd812 */ /* 0x000fc400078ec0ff */
[----:B------:R-:W-:Y:S01]  /*07a0*/  @P6 LEA.HI R13, R13, 0x70000000, RZ, 0x1c ;  /* 0x700000000d0d6811 */ /* 0x000fe200078fe0ff */
[----:B------:R-:W-:Y:S01]  /*07b0*/  @!P4 FADD.FTZ R9, R11, -0.5 ;  /* 0xbf0000000b09c421 */ /* 0x000fe20000010000 */
[----:B------:R-:W-:Y:S02]  /*07c0*/  @!P6 LOP3.LUT R14, R10, 0x7f00, RZ, 0xc0, !PT ;  /* 0x00007f000a0ee812 */ /* 0x000fe400078ec0ff */
[----:B------:R-:W-:Y:S01]  /*07d0*/  @!P5 LOP3.LUT R12, R12, 0x3f000000, RZ, 0xfc, !PT ;  /* 0x3f0000000c0cd812 */ /* 0x000fe200078efcff */
[----:B------:R-:W-:Y:S01]  /*07e0*/  @P6 FMUL.FTZ R7, R13, 1.9259299443872358531e-34 ;  /* 0x078000000d076820 */ /* 0x000fe20000410000 */
[----:B------:R-:W-:Y:S02]  /*07f0*/  @!P6 LOP3.LUT R14, R14, 0x3f000000, RZ, 0xfc, !PT ;  /* 0x3f0000000e0ee812 */ /* 0x000fe400078efcff */
[----:B------:R-:W-:Y:S01]  /*0800*/  PRMT R13, R18, 0x9910, RZ ;  /* 0x00009910120d7816 */ /* 0x000fe200000000ff */
[----:B------:R-:W-:Y:S01]  /*0810*/  @!P5 FADD.FTZ R6, R12, -0.5 ;  /* 0xbf0000000c06d421 */ /* 0x000fe20000010000 */
[----:B------:R-:W-:Y:S01]  /*0820*/  LOP3.LUT R18, R9, 0x7fffffff, RZ, 0xc0, !PT ;  /* 0x7fffffff09127812 */ /* 0x000fe200078ec0ff */
[----:B------:R-:W-:Y:S01]  /*0830*/  @!P6 FADD.FTZ R7, R14, -0.5 ;  /* 0xbf0000000e07e421 */ /* 0x000fe20000010000 */
[----:B------:R-:W-:Y:S01]  /*0840*/  IMAD.MOV.U32 R12, RZ, RZ, R15 ;  /* 0x000000ffff0c7224 */ /* 0x000fe200078e000f */
[----:B------:R-:W-:-:S02]  /*0850*/  SHF.R.U32.HI R8, RZ, 0x18, R8 ;  /* 0x00000018ff087819 */ /* 0x000fc40000011608 */
[----:B------:R-:W-:Y:S02]  /*0860*/  ISETP.GT.U32.AND P6, PT, R18, 0x43efffff, PT ;  /* 0x43efffff1200780c */ /* 0x000fe40003fc4070 */
[----:B------:R-:W-:Y:S02]  /*0870*/  LOP3.LUT R15, R6, 0x7fffffff, RZ, 0xc0, !PT ;  /* 0x7fffffff060f7812 */ /* 0x000fe400078ec0ff */
[----:B------:R-:W-:Y:S02]  /*0880*/  LOP3.LUT R14, R7, 0x7fffffff, RZ, 0xc0, !PT ;  /* 0x7fffffff070e7812 */ /* 0x000fe400078ec0ff */
[----:B------:R-:W-:Y:S02]  /*0890*/  LOP3.LUT R12, R9, 0x80000000, R12, 0xf8, !PT ;  /* 0x80000000090c7812 */ /* 0x000fe400078ef80c */
[----:B------:R-:W-:Y:S01]  /*08a0*/  LOP3.LUT R5, R5, 0x80, R8, 0xf8, !PT ;  /* 0x0000008005057812 */ /* 0x000fe200078ef808 */
[----:B------:R-:W-:Y:S01]  /*08b0*/  IMAD.MOV.U32 R8, RZ, RZ, 0x7f ;  /* 0x0000007fff087424 */ /* 0x000fe200078e00ff */
[----:B------:R-:W-:-:S02]  /*08c0*/  ISETP.GT.U32.AND P4, PT, R15, 0x43efffff, PT ;  /* 0x43efffff0f00780c */ /* 0x000fc40003f84070 */
[----:B------:R-:W-:Y:S02]  /*08d0*/  ISETP.GT.U32.AND P5, PT, R14, 0x43efffff, PT ;  /* 0x43efffff0e00780c */ /* 0x000fe40003fa4070 */
[----:B------:R-:W-:Y:S02]  /*08e0*/  PRMT R10, R10, 0x9910, RZ ;  /* 0x000099100a0a7816 */ /* 0x000fe400000000ff */
[----:B------:R-:W-:Y:S02]  /*08f0*/  SHF.R.U32.HI R11, RZ, 0x18, R12 ;  /* 0x00000018ff0b7819 */ /* 0x000fe4000001160c */
[----:B------:R-:W-:Y:S01]  /*0900*/  LOP3.LUT R13, R6, 0x80000000, R13, 0xf8, !PT ;  /* 0x80000000060d7812 */ /* 0x000fe200078ef80d */
[----:B------:R-:W-:Y:S06]  /*0910*/  @P6 BRA `(.L_x_1612) ;  /* 0x0000000000186947 */ /* 0x000fec0003800000 */
[----:B------:R-:W-:-:S13]  /*0920*/  ISETP.GE.U32.AND P6, PT, R18, 0x3c800000, PT ;  /* 0x3c8000001200780c */ /* 0x000fda0003fc6070 */
[----:B------:R-:W-:-:S04]  /*0930*/  @P6 SHF.R.U32.HI R9, RZ, 0x14, R9 ;  /* 0x00000014ff096819 */ /* 0x000fc80000011609 */
[----:B------:R-:W-:-:S04]  /*0940*/  @P6 LOP3.LUT R9, R9, 0x1, RZ, 0xc0, !PT ;  /* 0x0000000109096812 */ /* 0x000fc800078ec0ff */
[----:B------:R-:W-:-:S04]  /*0950*/  @P6 IADD3 R9, PT, PT, R12, 0x407ffff, R9 ;  /* 0x0407ffff0c096810 */ /* 0x000fc80007ffe009 */
[----:B------:R-:W-:Y:S01]  /*0960*/  @P6 SHF.R.U32.HI R8, RZ, 0x14, R9 ;  /* 0x00000014ff086819 */ /* 0x000fe20000011609 */
[----:B------:R-:W-:-:S07]  /*0970*/  @!P6 FADD.FTZ R8, R18, 16384 ;  /* 0x468000001208e421 */ /* 0x000fce0000010000 */
.L_x_1612:
[----:B------:R-:W-:Y:S05]  /*0980*/  BSYNC.RECONVERGENT B0 ;  /* 0x0000000000007941 */ /* 0x000fea0003800200 */
.L_x_1611:
[----:B------:R-:W-:Y:S01]  /*0990*/  BSSY.RECONVERGENT B0, `(.L_x_1613) ;  /* 0x000000c000007945 */ /* 0x000fe20003800200 */
[----:B------:R-:W-:Y:S01]  /*09a0*/  IMAD.MOV.U32 R12, RZ, RZ, R10 ;  /* 0x000000ffff0c7224 */ /* 0x000fe200078e000a */
[----:B------:R-:W-:Y:S01]  /*09b0*/  LOP3.LUT R8, R8, 0x80, R11, 0xf8, !PT ;  /* 0x0000008008087812 */ /* 0x000fe200078ef80b */
[----:B------:R-:W-:Y:S01]  /*09c0*/  IMAD.MOV.U32 R9, RZ, RZ, 0x7f ;  /* 0x0000007fff097424 */ /* 0x000fe200078e00ff */
[----:B------:R-:W-:Y:S01]  /*09d0*/  SHF.R.U32.HI R10, RZ, 0x18, R13 ;  /* 0x00000018ff0a7819 */ /* 0x000fe2000001160d */
[----:B------:R-:W-:Y:S06]  /*09e0*/  @P4 BRA `(.L_x_1614) ;  /* 0x0000000000184947 */ /* 0x000fec0003800000 */
[----:B------:R-:W-:-:S13]  /*09f0*/  ISETP.GE.U32.AND P4, PT, R15, 0x3c800000, PT ;  /* 0x3c8000000f00780c */ /* 0x000fda0003f86070 */
[----:B------:R-:W-:-:S04]  /*0a00*/  @P4 SHF.R.U32.HI R6, RZ, 0x14, R6 ;  /* 0x00000014ff064819 */ /* 0x000fc80000011606 */
[----:B------:R-:W-:-:S04]  /*0a10*/  @P4 LOP3.LUT R6, R6, 0x1, RZ, 0xc0, !PT ;  /* 0x0000000106064812 */ /* 0x000fc800078ec0ff */
[----:B------:R-:W-:-:S04]  /*0a20*/  @P4 IADD3 R6, PT, PT, R13, 0x407ffff, R6 ;  /* 0x0407ffff0d064810 */ /* 0x000fc80007ffe006 */
[----:B------:R-:W-:Y:S01]  /*0a30*/  @P4 SHF.R.U32.HI R9, RZ, 0x14, R6 ;  /* 0x00000014ff094819 */ /* 0x000fe20000011606 */
[----:B------:R-:W-:-:S07]  /*0a40*/  @!P4 FADD.FTZ R9, R15, 16384 ;  /* 0x468000000f09c421 */ /* 0x000fce0000010000 */
.L_x_1614:
[----:B------:R-:W-:Y:S05]  /*0a50*/  BSYNC.RECONVERGENT B0 ;  /* 0x0000000000007941 */ /* 0x000fea0003800200 */
.L_x_1613:
[----:B------:R-:W-:Y:S01]  /*0a60*/  BSSY.RECONVERGENT B0, `(.L_x_1615) ;  /* 0x000000b000007945 */ /* 0x000fe20003800200 */
[----:B------:R-:W-:Y:S01]  /*0a70*/  LOP3.LUT R19, R9, 0x80, R10, 0xf8, !PT ;  /* 0x0000008009137812 */ /* 0x000fe200078ef80a */
[----:B------:R-:W-:Y:S01]  /*0a80*/  IMAD.MOV.U32 R9, RZ, RZ, 0x7f ;  /* 0x0000007fff097424 */ /* 0x000fe200078e00ff */
        /* <DEDUP_REMOVED lines=8> */
.L_x_1616:
[----:B------:R-:W-:Y:S05]  /*0b10*/  BSYNC.RECONVERGENT B0 ;  /* 0x0000000000007941 */ /* 0x000fea0003800200 */
.L_x_1615:
        /* <DEDUP_REMOVED lines=22> */
.L_x_1608:
[----:B------:R-:W0:Y:S02]  /*0c80*/  S2R R0, SR_TID.X ;  /* 0x0000000000007919 */ /* 0x000e240000002100 */
[----:B0-----:R-:W-:-:S03]  /*0c90*/  IMAD.WIDE.U32 R2, R0, 0x4, RZ ;  /* 0x0000000400027825 */ /* 0x001fc600078e00ff */
[----:B------:R-:W-:-:S04]  /*0ca0*/  ISETP.GE.U32.AND P0, PT, R2, UR29, PT ;  /* 0x0000001d02007c0c */ /* 0x000fc8000bf06070 */
[----:B------:R-:W-:-:S13]  /*0cb0*/  ISETP.GE.AND.EX P0, PT, R3, UR15, PT, P0 ;  /* 0x0000000f03007c0c */ /* 0x000fda000bf06300 */
[----:B------:R-:W-:Y:S05]  /*0cc0*/  @P0 EXIT ;  /* 0x000000000000094d */ /* 0x000fea0003800000 */
[----:B------:R-:W-:Y:S01]  /*0cd0*/  IMAD.MOV.U32 R3, RZ, RZ, RZ ;  /* 0x000000ffff037224 */ /* 0x000fe200078e00ff */
[----:B------:R-:W0:Y:S06]  /*0ce0*/  LDCU UR4, c[0x0][0x360] ;  /* 0x00006c00ff0477ac */ /* 0x000e2c0008000800 */
.L_x_1626:
        /* <DEDUP_REMOVED lines=9> */
[----:B------:R-:W-:Y:S01]  /*0d80*/  IMAD.SHL.U32 R9, R6, 0x2000000, RZ ;  /* 0x0200000006097824 */ /* 0x000fe200078e00ff */
[----:B------:R-:W-:Y:S01]  /*0d90*/  PRMT R7, R4, 0x7773, RZ ;  /* 0x0000777304077816 */ /* 0x000fe200000000ff */
[----:B------:R-:W-:Y:S02]  /*0da0*/  IMAD.SHL.U32 R11, R6, 0x100, RZ ;  /* 0x00000100060b7824 */ /* 0x000fe400078e00ff */
[----:B------:R-:W-:Y:S01]  /*0db0*/  IMAD.SHL.U32 R12, R8, 0x2000000, RZ ;  /* 0x02000000080c7824 */ /* 0x000fe200078e00ff */
[----:B------:R-:W-:Y:S01]  /*0dc0*/  ISETP.GT.U32.AND P0, PT, R9, 0x7ffffff, PT ;  /* 0x07ffffff0900780c */ /* 0x000fe20003f04070 */
[----:B------:R-:W-:Y:S01]  /*0dd0*/  IMAD.SHL.U32 R5, R10, 0x2000000, RZ ;  /* 0x020000000a057824 */ /* 0x000fe200078e00ff */
[----:B------:R-:W-:Y:S01]  /*0de0*/  LOP3.LUT R6, R11, 0xffff, RZ, 0xc0, !PT ;  /* 0x0000ffff0b067812 */ /* 0x000fe200078ec0ff */
[----:B------:R-:W-:Y:S01]  /*0df0*/  IMAD.SHL.U32 R15, R7, 0x2000000, RZ ;  /* 0x02000000070f7824 */ /* 0x000fe200078e00ff */
[----:B------:R-:W-:Y:S01]  /*0e00*/  ISETP.GE.U32.AND P1, PT, R12, 0x8000000, PT ;  /* 0x080000000c00780c */ /* 0x000fe20003f26070 */
[----:B------:R-:W-:Y:S01]  /*0e10*/  IMAD.SHL.U32 R8, R8, 0x100, RZ ;  /* 0x0000010008087824 */ /* 0x000fe200078e00ff */
[----:B------:R-:W-:Y:S01]  /*0e20*/  ISETP.GE.U32.AND P2, PT, R5, 0x8000000, PT ;  /* 0x080000000500780c */ /* 0x000fe20003f46070 */
[----:B------:R-:W-:Y:S01]  /*0e30*/  IMAD.SHL.U32 R10, R10, 0x100, RZ ;  /* 0x000001000a0a7824 */ /* 0x000fe200078e00ff */
[----:B------:R-:W-:Y:S01]  /*0e40*/  ISETP.GE.U32.AND P3, PT, R15, 0x8000000, PT ;  /* 0x080000000f00780c */ /* 0x000fe20003f66070 */
[----:B------:R-:W-:Y:S01]  /*0e50*/  IMAD.SHL.U32 R7, R7, 0x100, RZ ;  /* 0x0000010007077824 */ /* 0x000fe200078e00ff */
[----:B------:R-:W-:-:S02]  /*0e60*/  PRMT R18, R11, 0x9910, RZ ;  /* 0x000099100b127816 */ /* 0x000fc400000000ff */
[----:B------:R-:W-:Y:S02]  /*0e70*/  LOP3.LUT R11, R10, 0xffff, RZ, 0xc0, !PT ;  /* 0x0000ffff0a0b7812 */ /* 0x000fe400078ec0ff */
[----:B------:R-:W-:Y:S02]  /*0e80*/  @!P0 LOP3.LUT R6, R6, 0x7f00, RZ, 0xc0, !PT ;  /* 0x00007f0006068812 */ /* 0x000fe400078ec0ff */
[----:B------:R-:W-:Y:S02]  /*0e90*/  @P0 LEA.HI R4, R9, 0x70000000, RZ, 0x1c ;  /* 0x7000000009040811 */ /* 0x000fe400078fe0ff */
[----:B------:R-:W-:Y:S02]  /*0ea0*/  @!P0 LOP3.LUT R6, R6, 0x3f000000, RZ, 0xfc, !PT ;  /* 0x3f00000006068812 */ /* 0x000fe400078efcff */
[----:B------:R-:W-:Y:S02]  /*0eb0*/  LOP3.LUT R16, R7, 0xffff, RZ, 0xc0, !PT ;  /* 0x0000ffff07107812 */ /* 0x000fe400078ec0ff */
[----:B------:R-:W-:Y:S01]  /*0ec0*/  @P2 LEA.HI R5, R5, 0x70000000, RZ, 0x1c ;  /* 0x7000000005052811 */ /* 0x000fe200078fe0ff */
[----:B------:R-:W-:Y:S01]  /*0ed0*/  @!P0 FADD.FTZ R9, R6, -0.5 ;  /* 0xbf00000006098421 */ /* 0x000fe20000010000 */
[----:B------:R-:W-:Y:S01]  /*0ee0*/  @P0 FMUL.FTZ R9, R4, 1.9259299443872358531e-34 ;  /* 0x0780000004090820 */ /* 0x000fe20000410000 */
[----:B------:R-:W-:-:S02]  /*0ef0*/  LOP3.LUT R4, R8, 0xffff, RZ, 0xc0, !PT ;  /* 0x0000ffff08047812 */ /* 0x000fc400078ec0ff */
[----:B------:R-:W-:Y:S01]  /*0f00*/  @P1 LEA.HI R6, R12, 0x70000000, RZ, 0x1c ;  /* 0x700000000c061811 */ /* 0x000fe200078fe0ff */
[----:B------:R-:W-:Y:S01]  /*0f10*/  @P2 FMUL.FTZ R5, R5, 1.9259299443872358531e-34 ;  /* 0x0780000005052820 */ /* 0x000fe20000410000 */
[----:B------:R-:W-:Y:S02]  /*0f20*/  LOP3.LUT R17, R9, 0x7fffffff, RZ, 0xc0, !PT ;  /* 0x7fffffff09117812 */ /* 0x000fe400078ec0ff */
[----:B------:R-:W-:Y:S01]  /*0f30*/  @!P1 LOP3.LUT R4, R4, 0x7f00, RZ, 0xc0, !PT ;  /* 0x00007f0004049812 */ /* 0x000fe200078ec0ff */
[----:B------:R-:W-:Y:S01]  /*0f40*/  @P1 FMUL.FTZ R6, R6, 1.9259299443872358531e-34 ;  /* 0x0780000006061820 */ /* 0x000fe20000410000 */
[----:B------:R-:W-:Y:S02]  /*0f50*/  ISETP.GT.U32.AND P0, PT, R17, 0x43efffff, PT ;  /* 0x43efffff1100780c */ /* 0x000fe40003f04070 */
[----:B------:R-:W-:Y:S02]  /*0f60*/  @!P2 LOP3.LUT R12, R11, 0x7f00, RZ, 0xc0, !PT ;  /* 0x00007f000b0ca812 */ /* 0x000fe400078ec0ff */
[----:B------:R-:W-:-:S02]  /*0f70*/  @!P3 LOP3.LUT R16, R16, 0x7f00, RZ, 0xc0, !PT ;  /* 0x00007f001010b812 */ /* 0x000fc400078ec0ff */
[----:B------:R-:W-:Y:S02]  /*0f80*/  @P3 LEA.HI R15, R15, 0x70000000, RZ, 0x1c ;  /* 0x700000000f0f3811 */ /* 0x000fe400078fe0ff */
[----:B------:R-:W-:Y:S02]  /*0f90*/  @!P1 LOP3.LUT R11, R4, 0x3f000000, RZ, 0xfc, !PT ;  /* 0x3f000000040b9812 */ /* 0x000fe400078efcff */
[----:B------:R-:W-:Y:S01]  /*0fa0*/  @!P2 LOP3.LUT R14, R12, 0x3f000000, RZ, 0xfc, !PT ;  /* 0x3f0000000c0ea812 */ /* 0x000fe200078efcff */
[----:B------:R-:W-:Y:S01]  /*0fb0*/  IMAD.MOV.U32 R12, RZ, RZ, R18 ;  /* 0x000000ffff0c7224 */ /* 0x000fe200078e0012 */
[----:B------:R-:W-:Y:S01]  /*0fc0*/  @!P3 LOP3.LUT R16, R16, 0x3f000000, RZ, 0xfc, !PT ;  /* 0x3f0000001010b812 */ /* 0x000fe200078efcff */
[----:B------:R-:W-:Y:S01]  /*0fd0*/  @P3 FMUL.FTZ R4, R15, 1.9259299443872358531e-34 ;  /* 0x078000000f043820 */ /* 0x000fe20000410000 */
[----:B------:R-:W-:Y:S01]  /*0fe0*/  @!P1 FADD.FTZ R6, R11, -0.5 ;  /* 0xbf0000000b069421 */ /* 0x000fe20000010000 */
[----:B------:R-:W-:Y:S01]  /*0ff0*/  @!P2 FADD.FTZ R5, R14, -0.5 ;  /* 0xbf0000000e05a421 */ /* 0x000fe20000010000 */
[----:B------:R-:W-:-:S02]  /*1000*/  IMAD.MOV.U32 R11, RZ, RZ, 0x7f ;  /* 0x0000007fff0b7424 */ /* 0x000fc400078e00ff */
[----:B------:R-:W-:Y:S01]  /*1010*/  @!P3 FADD.FTZ R4, R16, -0.5 ;  /* 0xbf0000001004b421 */ /* 0x000fe20000010000 */
[----:B------:R-:W-:Y:S01]  /*1020*/  LOP3.LUT R14, R9, 0x80000000, R12, 0xf8, !PT ;  /* 0x80000000090e7812 */ /* 0x000fe200078ef80c */
[----:B------:R-:W-:Y:S06]  /*1030*/  @P0 BRA `(.L_x_1619) ;  /* 0x0000000000180947 */ /* 0x000fec0003800000 */
[----:B------:R-:W-:-:S13]  /*1040*/  ISETP.GT.U32.AND P0, PT, R17, 0x3c7fffff, PT ;  /* 0x3c7fffff1100780c */ /* 0x000fda0003f04070 */
[----:B------:R-:W-:Y:S01]  /*1050*/  @P0 SHF.R.U32.HI R9, RZ, 0x14, R9 ;  /* 0x00000014ff090819 */ /* 0x000fe20000011609 */
[----:B------:R-:W-:-:S03]  /*1060*/  @!P0 FADD.FTZ R11, R17, 16384 ;  /* 0x46800000110b8421 */ /* 0x000fc60000010000 */
[----:B------:R-:W-:-:S04]  /*1070*/  @P0 LOP3.LUT R9, R9, 0x1, RZ, 0xc0, !PT ;  /* 0x0000000109090812 */ /* 0x000fc800078ec0ff */
[----:B------:R-:W-:-:S04]  /*1080*/  @P0 IADD3 R9, PT, PT, R14, 0x407ffff, R9 ;  /* 0x0407ffff0e090810 */ /* 0x000fc80007ffe009 */
[----:B------:R-:W-:-:S07]  /*1090*/  @P0 SHF.R.U32.HI R11, RZ, 0x14, R9 ;  /* 0x00000014ff0b0819 */ /* 0x000fce0000011609 */
.L_x_1619:
[----:B0-----:R-:W-:Y:S05]  /*10a0*/  BSYNC.RECONVERGENT B0 ;  /* 0x0000000000007941 */ /* 0x001fea0003800200 */
.L_x_1618:
[----:B------:R-:W-:Y:S01]  /*10b0*/  LOP3.LUT R17, R6, 0x7fffffff, RZ, 0xc0, !PT ;  /* 0x7fffffff06117812 */ /* 0x000fe200078ec0ff */
[----:B------:R-:W-:Y:S01]  /*10c0*/  BSSY.RECONVERGENT B0, `(.L_x_1620) ;  /* 0x0000016000007945 */ /* 0x000fe20003800200 */
[----:B------:R-:W-:Y:S02]  /*10d0*/  PRMT R9, R8, 0x9910, RZ ;  /* 0x0000991008097816 */ /* 0x000fe400000000ff */
[----:B------:R-:W-:Y:S02]  /*10e0*/  ISETP.GT.U32.AND P0, PT, R17, 0x43efffff, PT ;  /* 0x43efffff1100780c */ /* 0x000fe40003f04070 */
[----:B------:R-:W-:Y:S02]  /*10f0*/  PRMT R10, R10, 0x9910, RZ ;  /* 0x000099100a0a7816 */ /* 0x000fe400000000ff */
[----:B------:R-:W-:Y:S02]  /*1100*/  LOP3.LUT R15, R5, 0x7fffffff, RZ, 0xc0, !PT ;  /* 0x7fffffff050f7812 */ /* 0x000fe400078ec0ff */
[----:B------:R-:W-:-:S02]  /*1110*/  LOP3.LUT R12, R4, 0x7fffffff, RZ, 0xc0, !PT ;  /* 0x7fffffff040c7812 */ /* 0x000fc400078ec0ff */
[----:B------:R-:W-:Y:S02]  /*1120*/  SHF.R.U32.HI R8, RZ, 0x18, R14 ;  /* 0x00000018ff087819 */ /* 0x000fe4000001160e */
[----:B------:R-:W-:Y:S02]  /*1130*/  LOP3.LUT R9, R6, 0x80000000, R9, 0xf8, !PT ;  /* 0x8000000006097812 */ /* 0x000fe400078ef809 */
[----:B------:R-:W-:Y:S01]  /*1140*/  PRMT R16, R7, 0x9910, RZ ;  /* 0x0000991007107816 */ /* 0x000fe200000000ff */
[----:B------:R-:W-:Y:S01]  /*1150*/  IMAD.MOV.U32 R7, RZ, RZ, 0x7f ;  /* 0x0000007fff077424 */ /* 0x000fe200078e00ff */
[----:B------:R-:W-:Y:S02]  /*1160*/  LOP3.LUT R14, R5, 0x80000000, R10, 0xf8, !PT ;  /* 0x80000000050e7812 */ /* 0x000fe400078ef80a */
[----:B------:R-:W-:Y:S02]  /*1170*/  ISETP.GT.U32.AND P1, PT, R15, 0x43efffff, PT ;  /* 0x43efffff0f00780c */ /* 0x000fe40003f24070 */
[----:B------:R-:W-:-:S02]  /*1180*/  ISETP.GT.U32.AND P2, PT, R12, 0x43efffff, PT ;  /* 0x43efffff0c00780c */ /* 0x000fc40003f44070 */
[----:B------:R-:W-:Y:S02]  /*1190*/  LOP3.LUT R8, R11, 0x80, R8, 0xf8, !PT ;  /* 0x000000800b087812 */ /* 0x000fe400078ef808 */
[----:B------:R-:W-:Y:S01]  /*11a0*/  SHF.R.U32.HI R10, RZ, 0x18, R9 ;  /* 0x00000018ff0a7819 */ /* 0x000fe20000011609 */
[----:B------:R-:W-:Y:S08]  /*11b0*/  @P0 BRA `(.L_x_1621) ;  /* 0x0000000000180947 */ /* 0x000ff00003800000 */
[----:B------:R-:W-:-:S13]  /*11c0*/  ISETP.GE.U32.AND P0, PT, R17, 0x3c800000, PT ;  /* 0x3c8000001100780c */ /* 0x000fda0003f06070 */
[----:B------:R-:W-:-:S04]  /*11d0*/  @P0 SHF.R.U32.HI R6, RZ, 0x14, R6 ;  /* 0x00000014ff060819 */ /* 0x000fc80000011606 */
[----:B------:R-:W-:-:S04]  /*11e0*/  @P0 LOP3.LUT R6, R6, 0x1, RZ, 0xc0, !PT ;  /* 0x0000000106060812 */ /* 0x000fc800078ec0ff */
[----:B------:R-:W-:-:S04]  /*11f0*/  @P0 IADD3 R6, PT, PT, R9, 0x407ffff, R6 ;  /* 0x0407ffff09060810 */ /* 0x000fc80007ffe006 */
[----:B------:R-:W-:Y:S01]  /*1200*/  @P0 SHF.R.U32.HI R7, RZ, 0x14, R6 ;  /* 0x00000014ff070819 */ /* 0x000fe20000011606 */
[----:B------:R-:W-:-:S07]  /*1210*/  @!P0 FADD.FTZ R7, R17, 16384 ;  /* 0x4680000011078421 */ /* 0x000fce0000010000 */
.L_x_1621:
[----:B------:R-:W-:Y:S05]  /*1220*/  BSYNC.RECONVERGENT B0 ;  /* 0x0000000000007941 */ /* 0x000fea0003800200 */
.L_x_1620:
[----:B------:R-:W-:Y:S01]  /*1230*/  BSSY.RECONVERGENT B0, `(.L_x_1622) ;  /* 0x000000c000007945 */ /* 0x000fe20003800200 */
[----:B------:R-:W-:Y:S01]  /*1240*/  LOP3.LUT R11, R7, 0x80, R10, 0xf8, !PT ;  /* 0x00000080070b7812 */ /* 0x000fe200078ef80a */
[----:B------:R-:W-:Y:S01]  /*1250*/  IMAD.MOV.U32 R9, RZ, RZ, R16 ;  /* 0x000000ffff097224 */ /* 0x000fe200078e0010 */
[----:B------:R-:W-:Y:S01]  /*1260*/  SHF.R.U32.HI R7, RZ, 0x18, R14 ;  /* 0x00000018ff077819 */ /* 0x000fe2000001160e */
[----:B------:R-:W-:Y:S01]  /*1270*/  IMAD.MOV.U32 R6, RZ, RZ, 0x7f ;  /* 0x0000007fff067424 */ /* 0x000fe200078e00ff */
[----:B------:R-:W-:Y:S06]  /*1280*/  @P1 BRA `(.L_x_1623) ;  /* 0x0000000000181947 */ /* 0x000fec0003800000 */
[----:B------:R-:W-:-:S13]  /*1290*/  ISETP.GE.U32.AND P0, PT, R15, 0x3c800000, PT ;  /* 0x3c8000000f00780c */ /* 0x000fda0003f06070 */
[----:B------:R-:W-:-:S04]  /*12a0*/  @P0 SHF.R.U32.HI R5, RZ, 0x14, R5 ;  /* 0x00000014ff050819 */ /* 0x000fc80000011605 */
[----:B------:R-:W-:-:S04]  /*12b0*/  @P0 LOP3.LUT R5, R5, 0x1, RZ, 0xc0, !PT ;  /* 0x0000000105050812 */ /* 0x000fc800078ec0ff */
[----:B------:R-:W-:-:S04]  /*12c0*/  @P0 IADD3 R5, PT, PT, R14, 0x407ffff, R5 ;  /* 0x0407ffff0e050810 */ /* 0x000fc80007ffe005 */
[----:B------:R-:W-:Y:S01]  /*12d0*/  @P0 SHF.R.U32.HI R6, RZ, 0x14, R5 ;  /* 0x00000014ff060819 */ /* 0x000fe20000011605 */
[----:B------:R-:W-:-:S07]  /*12e0*/  @!P0 FADD.FTZ R6, R15, 16384 ;  /* 0x468000000f068421 */ /* 0x000fce0000010000 */
.L_x_1623:
[----:B------:R-:W-:Y:S05]  /*12f0*/  BSYNC.RECONVERGENT B0 ;  /* 0x0000000000007941 */ /* 0x000fea0003800200 */
.L_x_1622:
        /* <DEDUP_REMOVED lines=11> */
.L_x_1625:
[----:B------:R-:W-:Y:S05]  /*13b0*/  BSYNC.RECONVERGENT B0 ;  /* 0x0000000000007941 */ /* 0x000fea0003800200 */
.L_x_1624:
        /* <DEDUP_REMOVED lines=18> */
.L_x_1627:
        /* <DEDUP_REMOVED lines=10> */
.L_x_7492:


//--------------------- .text._ZN2at6native55_GLOBAL__N__de093ff9_22_ForeachBinaryOpList_cu_a911ec4325multi_tensor_apply_kernelINS1_18TensorListMetadataILi2EEENS1_11CopyFunctorIN3c1013Float8_e4m3fnENS6_15Float8_e4m3fnuzELi2ELi1ELi1EEEJNS0_4CopyIS7_S8_EEEEEvT_T0_DpT1_ --------------------------
	.section	.text._ZN2at6native55_GLOBAL__N__de093ff9_22_ForeachBinaryOpList_cu_a911ec4325multi_tensor_apply_kernelINS1_18TensorListMetadataILi2EEENS1_11CopyFunctorIN3c1013Float8_e4m3fnENS6_15Float8_e4m3fnuzELi2ELi1ELi1EEEJNS0_4CopyIS7_S8_EEEEEvT_T0_DpT1_,"ax",@progbits
	.align	128
.text._ZN2at6native55_GLOBAL__N__de093ff9_22_ForeachBinaryOpList_cu_a911ec4325multi_tensor_apply_kernelINS1_18TensorListMetadataILi2EEENS1_11CopyFunctorIN3c1013Float8_e4m3fnENS6_15Float8_e4m3fnuzELi2ELi1ELi1EEEJNS0_4CopyIS7_S8_EEEEEvT_T0_DpT1_:
        .type           _ZN2at6native55_GLOBAL__N__de093ff9_22_ForeachBinaryOpList_cu_a911ec4325multi_tensor_apply_kernelINS1_18TensorListMetadataILi2EEENS1_11CopyFunctorIN3c1013Float8_e4m3fnENS6_15Float8_e4m3fnuzELi2ELi1ELi1EEEJNS0_4CopyIS7_S8_EEEEEvT_T0_DpT1_,@function
        .size           _ZN2at6native55_GLOBAL__N__de093ff9_22_ForeachBinaryOpList_cu_a911ec4325multi_tensor_apply_kernelINS1_18TensorListMetadataILi2EEENS1_11CopyFunctorIN3c1013Float8_e4m3fnENS6_15Float8_e4m3fnuzELi2ELi1ELi1EEEJNS0_4CopyIS7_S8_EEEEEvT_T0_DpT1_,(.L_x_7493 - _ZN2at6native55_GLOBAL__N__de093ff9_22_ForeachBinaryOpList_cu_a911ec4325multi_tensor_apply_kernelINS1_18TensorListMetadataILi2EEENS1_11CopyFunctorIN3c1013Float8_e4m3fnENS6_15Float8_e4m3fnuzELi2ELi1ELi1EEEJNS0_4CopyIS7_S8_EEEEEvT_T0_DpT1_)
        .other          _ZN2at6native55_GLOBAL__N__de093ff9_22_ForeachBinaryOpList_cu_a911ec4325multi_tensor_apply_kernelINS1_18TensorListMetadataILi2EEENS1_11CopyFunctorIN3c1013Float8_e4m3fnENS6_15Float8_e4m3fnuzELi2ELi1ELi1EEEJNS0_4CopyIS7_S8_EEEEEvT_T0_DpT1_,@"STO_CUDA_ENTRY STV_DEFAULT"
_ZN2at6native55_GLOBAL__N__de093ff9_22_ForeachBinaryOpList_cu_a911ec4325multi_tensor_apply_kernelINS1_18TensorListMetadataILi2EEENS1_11CopyFunctorIN3c1013Float8_e4m3fnENS6_15Float8_e4m3fnuzELi2ELi1ELi1EEEJNS0_4CopyIS7_S8_EEEEEvT_T0_DpT1_:
        /* <DEDUP_REMOVED lines=49> */
.L_x_1653:
        /* <DEDUP_REMOVED lines=51> */
.L_x_1632:
[----:B------:R-:W-:Y:S05]  /*0640*/  BSYNC.RECONVERGENT B1 ;  /* 0x0000000000017941 */ /* 0x000fea0003800200 */
.L_x_1631:
[----:B------:R-:W-:Y:S01]  /*0650*/  IMAD.SHL.U32 R6, R6, 0x100000, RZ ;  /* 0x0010000006067824 */ /* 0x000fe200078e00ff */
[----:B------:R-:W-:-:S04]  /*0660*/  LEA R7, R7, 0x3b800000, 0x17 ;  /* 0x3b80000007077811 */ /* 0x000fc800078eb8ff */
[----:B------:R-:W-:-:S07]  /*0670*/  LOP3.LUT R14, R7, R6, R11, 0xfe, !PT ;  /* 0x00000006070e7212 */ /* 0x000fce00078efe0b */
.L_x_1630:
[----:B------:R-:W-:Y:S05]  /*0680*/  BSYNC.RECONVERGENT B0 ;  /* 0x0000000000007941 */ /* 0x000fea0003800200 */
.L_x_1629:
        /* <DEDUP_REMOVED lines=13> */
.L_x_1634:
[----:B------:R-:W-:Y:S05]  /*0760*/  BSYNC.RECONVERGENT B0 ;  /* 0x0000000000007941 */ /* 0x000fea0003800200 */
.L_x_1633:
        /* <DEDUP_REMOVED lines=21> */
.L_x_1638:
[----:B------:R-:W-:Y:S05]  /*08c0*/  BSYNC.RECONVERGENT B1 ;  /* 0x0000000000017941 */ /* 0x000fea0003800200 */
.L_x_1637:
[----:B------:R-:W-:Y:S01]  /*08d0*/  IMAD.SHL.U32 R7, R7, 0x100000, RZ ;  /* 0x0010000007077824 */ /* 0x000fe200078e00ff */
[----:B------:R-:W-:-:S04]  /*08e0*/  LEA R8, R8, 0x3b800000, 0x17 ;  /* 0x3b80000008087811 */ /* 0x000fc800078eb8ff */
[----:B------:R-:W-:-:S07]  /*08f0*/  LOP3.LUT R7, R8, R7, R12, 0xfe, !PT ;  /* 0x0000000708077212 */ /* 0x000fce00078efe0c */
.L_x_1636:
[----:B------:R-:W-:Y:S05]  /*0900*/  BSYNC.RECONVERGENT B0 ;  /* 0x0000000000007941 */ /* 0x000fea0003800200 */
.L_x_1635:
        /* <DEDUP_REMOVED lines=13> */
.L_x_1640:
[----:B------:R-:W-:Y:S05]  /*09e0*/  BSYNC.RECONVERGENT B0 ;  /* 0x0000000000007941 */ /* 0x000fea0003800200 */
.L_x_1639:
        /* <DEDUP_REMOVED lines=21> */
.L_x_1644:
[----:B------:R-:W-:Y:S05]  /*0b40*/  BSYNC.RECONVERGENT B1 ;  /* 0x0000000000017941 */ /* 0x000fea0003800200 */
.L_x_1643:
[----:B------:R-:W-:Y:S01]  /*0b50*/  IMAD.SHL.U32 R8, R8, 0x100000, RZ ;  /* 0x0010000008087824 */ /* 0x000fe200078e00ff */
[----:B------:R-:W-:-:S04]  /*0b60*/  LEA R9, R9, 0x3b800000, 0x17 ;  /* 0x3b80000009097811 */ /* 0x000fc800078eb8ff */
[----:B------:R-:W-:-:S07]  /*0b70*/  LOP3.LUT R10, R9, R8, R13, 0xfe, !PT ;  /* 0x00000008090a7212 */ /* 0x000fce00078efe0d */
.L_x_1642:
[----:B------:R-:W-:Y:S05]  /*0b80*/  BSYNC.RECONVERGENT B0 ;  /* 0x0000000000007941 */ /* 0x000fea0003800200 */
.L_x_1641:
        /* <DEDUP_REMOVED lines=13> */
.L_x_1646:
[----:B------:R-:W-:Y:S05]  /*0c60*/  BSYNC.RECONVERGENT B0 ;  /* 0x0000000000007941 */ /* 0x000fea0003800200 */
.L_x_1645:
        /* <DEDUP_REMOVED lines=21> */
.L_x_1650:
[----:B------:R-:W-:Y:S05]  /*0dc0*/  BSYNC.RECONVERGENT B1 ;  /* 0x0000000000017941 */ /* 0x000fea0003800200 */
.L_x_1649:
[----:B------:R-:W-:Y:S01]  /*0dd0*/  IMAD.SHL.U32 R9, R9, 0x100000, RZ ;  /* 0x0010000009097824 */ /* 0x000fe200078e00ff */
[----:B------:R-:W-:-:S04]  /*0de0*/  LEA R10, R10, 0x3b800000, 0x17 ;  /* 0x3b8000000a0a7811 */ /* 0x000fc800078eb8ff */
[----:B------:R-:W-:-:S07]  /*0df0*/  LOP3.LUT R9, R10, R9, R14, 0xfe, !PT ;  /* 0x000000090a097212 */ /* 0x000fce00078efe0e */
.L_x_1648:
[----:B------:R-:W-:Y:S05]  /*0e00*/  BSYNC.RECONVERGENT B0 ;  /* 0x0000000000007941 */ /* 0x000fea0003800200 */
.L_x_1647:
        /* <DEDUP_REMOVED lines=11> */
.L_x_1652:
[----:B------:R-:W-:Y:S05]  /*0ec0*/  BSYNC.RECONVERGENT B0 ;  /* 0x0000000000007941 */ /* 0x000fea0003800200 */
.L_x_1651:
        /* <DEDUP_REMOVED lines=24> */
.L_x_1628:
[----:B------:R-:W0:Y:S02]  /*1050*/  S2R R0, SR_TID.X ;  /* 0x0000000000007919 */ /* 0x000e240000002100 */
[----:B0-----:R-:W-:-:S03]  /*1060*/  IMAD.WIDE.U32 R2, R0, 0x4, RZ ;  /* 0x0000000400027825 */ /* 0x001fc600078e00ff */
[----:B------:R-:W-:-:S04]  /*1070*/  ISETP.GE.U32.AND P0, PT, R2, UR28, PT ;  /* 0x0000001c02007c0c */ /* 0x000fc8000bf06070 */
[----:B------:R-:W-:-:S13]  /*1080*/  ISETP.GE.AND.EX P0, PT, R3, UR15, PT, P0 ;  /* 0x0000000f03007c0c */ /* 0x000fda000bf06300 */
[----:B------:R-:W-:Y:S05]  /*1090*/  @P0 EXIT ;  /* 0x000000000000094d */ /* 0x000fea0003800000 */
[----:B------:R-:W-:Y:S01]  /*10a0*/  IMAD.MOV.U32 R3, RZ, RZ, RZ ;  /* 0x000000ffff037224 */ /* 0x000fe200078e00ff */
[----:B------:R-:W0:Y:S06]  /*10b0*/  LDCU UR4, c[0x0][0x360] ;  /* 0x00006c00ff0477ac */ /* 0x000e2c0008000800 */
.L_x_1678:
        /* <DEDUP_REMOVED lines=31> */
.L_x_1657:
[----:B0-----:R-:W-:Y:S05]  /*12b0*/  BSYNC.RECONVERGENT B1 ;  /* 0x0000000000017941 */ /* 0x001fea0003800200 */
.L_x_1656:
[----:B------:R-:W-:Y:S01]  /*12c0*/  IMAD.SHL.U32 R7, R7, 0x100000, RZ ;  /* 0x0010000007077824 */ /* 0x000fe200078e00ff */
[----:B------:R-:W-:-:S04]  /*12d0*/  LEA R8, R8, 0x3b800000, 0x17 ;  /* 0x3b80000008087811 */ /* 0x000fc800078eb8ff */
[----:B------:R-:W-:-:S07]  /*12e0*/  LOP3.LUT R7, R8, R7, R12, 0xfe, !PT ;  /* 0x0000000708077212 */ /* 0x000fce00078efe0c */
.L_x_1655:
[----:B0-----:R-:W-:Y:S05]  /*12f0*/  BSYNC.RECONVERGENT B0 ;  /* 0x0000000000007941 */ /* 0x001fea0003800200 */
.L_x_1654:
        /* <DEDUP_REMOVED lines=13> */
.L_x_1659:
[----:B------:R-:W-:Y:S05]  /*13d0*/  BSYNC.RECONVERGENT B0 ;  /* 0x0000000000007941 */ /* 0x000fea0003800200 */
.L_x_1658:
        /* <DEDUP_REMOVED lines=22> */
.L_x_1663:
[----:B------:R-:W-:Y:S05]  /*1540*/  BSYNC.RECONVERGENT B1 ;  /* 0x0000000000017941 */ /* 0x000fea0003800200 */
.L_x_1662:
[----:B------:R-:W-:Y:S01]  /*1550*/  IMAD.SHL.U32 R6, R6, 0x100000, RZ ;  /* 0x0010000006067824 */ /* 0x000fe200078e00ff */
[----:B------:R-:W-:-:S04]  /*1560*/  LEA R8, R8, 0x3b800000, 0x17 ;  /* 0x3b80000008087811 */ /* 0x000fc800078eb8ff */
[----:B------:R-:W-:-:S07]  /*1570*/  LOP3.LUT R10, R8, R6, R15, 0xfe, !PT ;  /* 0x00000006080a7212 */ /* 0x000fce00078efe0f */
.L_x_1661:
[----:B------:R-:W-:Y:S05]  /*1580*/  BSYNC.RECONVERGENT B0 ;  /* 0x0000000000007941 */ /* 0x000fea0003800200 */
.L_x_1660:
        /* <DEDUP_REMOVED lines=13> */
.L_x_1665:
[----:B------:R-:W-:Y:S05]  /*1660*/  BSYNC.RECONVERGENT B0 ;  /* 0x0000000000007941 */ /* 0x000fea0003800200 */
.L_x_1664:
        /* <DEDUP_REMOVED lines=22> */
.L_x_1669:
[----:B------:R-:W-:Y:S05]  /*17d0*/  BSYNC.RECONVERGENT B1 ;  /* 0x0000000000017941 */ /* 0x000fea0003800200 */
.L_x_1668:
[----:B------:R-:W-:Y:S01]  /*17e0*/  IMAD.SHL.U32 R4, R4, 0x100000, RZ ;  /* 0x0010000004047824 */ /* 0x000fe200078e00ff */
[----:B------:R-:W-:-:S04]  /*17f0*/  LEA R8, R8, 0x3b800000, 0x17 ;  /* 0x3b80000008087811 */ /* 0x000fc800078eb8ff */
[----:B------:R-:W-:-:S07]  /*1800*/  LOP3.LUT R8, R8, R4, R15, 0xfe, !PT ;  /* 0x0000000408087212 */ /* 0x000fce00078efe0f */
.L_x_1667:
[----:B------:R-:W-:Y:S05]  /*1810*/  BSYNC.RECONVERGENT B0 ;  /* 0x0000000000007941 */ /* 0x000fea0003800200 */
.L_x_1666:
        /* <DEDUP_REMOVED lines=13> */
.L_x_1671:
[----:B------:R-:W-:Y:S05]  /*18f0*/  BSYNC.RECONVERGENT B0 ;  /* 0x0000000000007941 */ /* 0x000fea0003800200 */
.L_x_1670:
        /* <DEDUP_REMOVED lines=22> */
.L_x_1675:
[----:B------:R-:W-:Y:S05]  /*1a60*/  BSYNC.RECONVERGENT B1 ;  /* 0x0000000000017941 */ /* 0x000fea0003800200 */
.L_x_1674:
[----:B------:R-:W-:Y:S01]  /*1a70*/  IMAD.SHL.U32 R5, R5, 0x100000, RZ ;  /* 0x0010000005057824 */ /* 0x000fe200078e00ff */
[----:B------:R-:W-:-:S04]  /*1a80*/  LEA R8, R8, 0x3b800000, 0x17 ;  /* 0x3b80000008087811 */ /* 0x000fc800078eb8ff */
[----:B------:R-:W-:-:S07]  /*1a90*/  LOP3.LUT R8, R8, R5, R12, 0xfe, !PT ;  /* 0x0000000508087212 */ /* 0x000fce00078efe0c */
.L_x_1673:
[----:B------:R-:W-:Y:S05]  /*1aa0*/  BSYNC.RECONVERGENT B0 ;  /* 0x0000000000007941 */ /* 0x000fea0003800200 */
.L_x_1672:
        /* <DEDUP_REMOVED lines=11> */
.L_x_1677:
[----:B------:R-:W-:Y:S05]  /*1b60*/  BSYNC.RECONVERGENT B0 ;  /* 0x0000000000007941 */ /* 0x000fea0003800200 */
.L_x_1676:
        /* <DEDUP_REMOVED lines=18> */
.L_x_1679:
        /* <DEDUP_REMOVED lines=15> */
.L_x_7493:


//--------------------- .text._ZN2at6native55_GLOBAL__N__de093ff9_22_ForeachBinaryOpList_cu_a911ec4325multi_tensor_apply_kernelINS1_18TensorListMetadataILi2EEENS1_11CopyFunctorIN3c1013Float8_e4m3fnEbLi2ELi1ELi1EEEJNS0_4CopyIS7_bEEEEEvT_T0_DpT1_ --------------------------
	.section	.text._ZN2at6native55_GLOBAL__N__de093ff9_22_ForeachBinaryOpList_cu_a911ec4325multi_tensor_apply_kernelINS1_18TensorListMetadataILi2EEENS1_11CopyFunctorIN3c1013Float8_e4m3fnEbLi2ELi1ELi1EEEJNS0_4CopyIS7_bEEEEEvT_T0_DpT1_,"ax",@progbits
	.align	128
.text._ZN2at6native55_GLOBAL__N__de093ff9_22_ForeachBinaryOpList_cu_a911ec4325multi_tensor_apply_kernelINS1_18TensorListMetadataILi2EEENS1_11CopyFunctorIN3c1013Float8_e4m3fnEbLi2ELi1ELi1EEEJNS0_4CopyIS7_bEEEEEvT_T0_DpT1_:
        .type           _ZN2at6native55_GLOBAL__N__de093ff9_22_ForeachBinaryOpList_cu_a911ec4325multi_tensor_apply_kernelINS1_18TensorListMetadataILi2EEENS1_11CopyFunctorIN3c1013Float8_e4m3fnEbLi2ELi1ELi1EEEJNS0_4CopyIS7_bEEEEEvT_T0_DpT1_,@function
        .size           _ZN2at6native55_GLOBAL__N__de093ff9_22_ForeachBinaryOpList_cu_a911ec4325multi_tensor_apply_kernelINS1_18TensorListMetadataILi2EEENS1_11CopyFunctorIN3c1013Float8_e4m3fnEbLi2ELi1ELi1EEEJNS0_4CopyIS7_bEEEEEvT_T0_DpT1_,(.L_x_7494 - _ZN2at6native55_GLOBAL__N__de093ff9_22_ForeachBinaryOpList_cu_a911ec4325multi_tensor_apply_kernelINS1_18TensorListMetadataILi2EEENS1_11CopyFunctorIN3c1013Float8_e4m3fnEbLi2ELi1ELi1EEEJNS0_4CopyIS7_bEEEEEvT_T0_DpT1_)
        .other          _ZN2at6native55_GLOBAL__N__de093ff9_22_ForeachBinaryOpList_cu_a911ec4325multi_tensor_apply_kernelINS1_18TensorListMetadataILi2EEENS1_11CopyFunctorIN3c1013Float8_e4m3fnEbLi2ELi1ELi1EEEJNS0_4CopyIS7_bEEEEEvT_T0_DpT1_,@"STO_CUDA_ENTRY STV_DEFAULT"
_ZN2at6native55_GLOBAL__N__de093ff9_22_ForeachBinaryOpList_cu_a911ec4325multi_tensor_apply_kernelINS1_18TensorListMetadataILi2EEENS1_11CopyFunctorIN3c1013Float8_e4m3fnEbLi2ELi1ELi1EEEJNS0_4CopyIS7_bEEEEEvT_T0_DpT1_:
        /* <DEDUP_REMOVED lines=50> */
.L_x_1689:
[C---:B------:R-:W-:Y:S01]  /*0320*/  ISETP.GE.U32.AND P0, PT, R4.reuse, UR27, PT ;  /* 0x0000001b04007c0c */ /* 0x040fe2000bf06070 */
[----:B0-----:R-:W-:Y:S01]  /*0330*/  IMAD.U32 R9, RZ, RZ, UR17 ;  /* 0x00000011ff097e24 */ /* 0x001fe2000f8e00ff */
[----:B------:R-:W-:Y:S01]  /*0340*/  IADD3 R7, P2, PT, R4, UR17, RZ ;  /* 0x0000001104077c10 */ /* 0x000fe2000ff5e0ff */
[----:B------:R-:W-:Y:S01]  /*0350*/  UMOV UR6, URZ ;  /* 0x000000ff00067c82 */ /* 0x000fe20008000000 */
[----:B------:R-:W-:Y:S01]  /*0360*/  ISETP.GE.U32.AND.EX P0, PT, R5, UR28, PT, P0 ;  /* 0x0000001c05007c0c */ /* 0x000fe2000bf06100 */
[----:B------:R-:W-:Y:S01]  /*0370*/  IMAD.WIDE.U32 R8, R9, 0x3, R4 ;  /* 0x0000000309087825 */ /* 0x000fe200078e0004 */
[----:B------:R-:W-:-:S03]  /*0380*/  ISETP.GE.U32.AND P1, PT, R7, UR27, PT ;  /* 0x0000001b07007c0c */ /* 0x000fc6000bf26070 */
[----:B------:R-:W-:Y:S01]  /*0390*/  IMAD.U32 R7, RZ, RZ, UR17 ;  /* 0x00000011ff077e24 */ /* 0x000fe2000f8e00ff */
[----:B------:R-:W-:Y:S01]  /*03a0*/  ISETP.GE.U32.AND P3, PT, R8, UR27, PT ;  /* 0x0000001b08007c0c */ /* 0x000fe2000bf66070 */
[----:B------:R-:W-:Y:S02]  /*03b0*/  IMAD.U32 R10, RZ, RZ, UR17 ;  /* 0x00000011ff0a7e24 */ /* 0x000fe4000f8e00ff */
[----:B------:R-:W-:Y:S01]  /*03c0*/  VIADD R8, R9, UR6 ;  /* 0x0000000609087c36 */ /* 0x000fe20008000000 */
[----:B------:R-:W-:Y:S01]  /*03d0*/  LEA R7, P4, R7, R4, 0x1 ;  /* 0x0000000407077211 */ /* 0x000fe200078808ff */
[----:B------:R-:W-:-:S03]  /*03e0*/  IMAD.X R11, RZ, RZ, R5, P2 ;  /* 0x000000ffff0b7224 */ /* 0x000fc600010e0605 */
[----:B------:R-:W-:Y:S02]  /*03f0*/  ISETP.GE.U32.AND P2, PT, R7, UR27, PT ;  /* 0x0000001b07007c0c */ /* 0x000fe4000bf46070 */
[----:B------:R-:W-:Y:S02]  /*0400*/  LEA.HI.X R7, R10, R5, RZ, 0x1, P4 ;  /* 0x000000050a077211 */ /* 0x000fe400020f0cff */
[----:B------:R-:W-:Y:S02]  /*0410*/  ISETP.GE.U32.AND.EX P3, PT, R8, UR28, PT, P3 ;  /* 0x0000001c08007c0c */ /* 0x000fe4000bf66130 */
[----:B------:R-:W-:Y:S02]  /*0420*/  @!P0 IADD3 R8, P4, PT, R4, UR32, RZ ;  /* 0x0000002004088c10 */ /* 0x000fe4000ff9e0ff */
[----:B------:R-:W-:Y:S02]  /*0430*/  ISETP.GE.U32.AND.EX P1, PT, R11, UR28, PT, P1 ;  /* 0x0000001c0b007c0c */ /* 0x000fe4000bf26110 */
[----:B------:R-:W-:-:S02]  /*0440*/  @!P0 IADD3.X R9, PT, PT, R5, UR33, RZ, P4, !PT ;  /* 0x0000002105098c10 */ /* 0x000fc4000a7fe4ff */
[----:B------:R-:W-:-:S03]  /*0450*/  ISETP.GE.U32.AND.EX P2, PT, R7, UR28, PT, P2 ;  /* 0x0000001c07007c0c */ /* 0x000fc6000bf46120 */
[----:B------:R-:W2:Y:S06]  /*0460*/  @!P0 LDG.E.U8 R3, desc[UR18][R8.64] ;  /* 0x0000001208038981 */ /* 0x000eac000c1e1100 */
[----:B------:R-:W-:-:S04]  /*0470*/  @!P1 IADD3 R12, P4, PT, R4, UR8, RZ ;  /* 0x00000008040c9c10 */ /* 0x000fc8000ff9e0ff */
[C---:B------:R-:W-:Y:S02]  /*0480*/  @!P1 IADD3.X R13, PT, PT, R5.reuse, UR7, RZ, P4, !PT ;  /* 0x00000007050d9c10 */ /* 0x040fe4000a7fe4ff */
[C---:B------:R-:W-:Y:S02]  /*0490*/  @!P2 IADD3 R14, P5, PT, R4.reuse, UR25, RZ ;  /* 0x00000019040eac10 */ /* 0x040fe4000ffbe0ff */
[----:B------:R-:W-:Y:S01]  /*04a0*/  @!P3 IADD3 R16, P4, PT, R4, UR22, RZ ;  /* 0x000000160410bc10 */ /* 0x000fe2000ff9e0ff */
[----:B------:R-:W3:Y:S01]  /*04b0*/  @!P1 LDG.E.U8 R2, desc[UR18][R12.64] ;  /* 0x000000120c029981 */ /* 0x000ee2000c1e1100 */
[C---:B------:R-:W-:Y:S02]  /*04c0*/  @!P2 IADD3.X R15, PT, PT, R5.reuse, UR26, RZ, P5, !PT ;  /* 0x0000001a050fac10 */ /* 0x040fe4000affe4ff */
[----:B------:R-:W-:-:S03]  /*04d0*/  @!P3 IADD3.X R17, PT, PT, R5, UR23, RZ, P4, !PT ;  /* 0x000000170511bc10 */ /* 0x000fc6000a7fe4ff */
[----:B------:R-:W4:Y:S04]  /*04e0*/  @!P2 LDG.E.U8 R0, desc[UR18][R14.64] ;  /* 0x000000120e00a981 */ /* 0x000f28000c1e1100 */
[----:B------:R-:W5:Y:S01]  /*04f0*/  @!P3 LDG.E.U8 R6, desc[UR18][R16.64] ;  /* 0x000000121006b981 */ /* 0x000f62000c1e1100 */
[----:B------:R-:W-:Y:S01]  /*0500*/  BSSY.RECONVERGENT B0, `(.L_x_1681) ;  /* 0x0000012000007945 */ /* 0x000fe20003800200 */
[----:B------:R-:W-:Y:S01]  /*0510*/  IMAD.MOV.U32 R7, RZ, RZ, 0x7f ;  /* 0x0000007fff077424 */ /* 0x000fe200078e00ff */
[----:B--2---:R-:W0:Y:S02]  /*0520*/  I2F.S8 R19, R3 ;  /* 0x0000000300137306 */ /* 0x004e240000001400 */
[----:B0-----:R-:W-:-:S06]  /*0530*/  LOP3.LUT R18, R19, 0x7fffffff, RZ, 0xc0, !PT ;  /* 0x7fffffff13127812 */ /* 0x001fcc00078ec0ff */
[----:B---3--:R-:W0:Y:S01]  /*0540*/  I2F.S8 R21, R2 ;  /* 0x0000000200157306 */ /* 0x008e220000001400 */
[----:B------:R-:W-:-:S07]  /*0550*/  ISETP.GT.U32.AND P4, PT, R18, 0x43efffff, PT ;  /* 0x43efffff1200780c */ /* 0x000fce0003f84070 */
[----:B----4-:R-:W1:Y:S08]  /*0560*/  I2F.S8 R11, R0 ;  /* 0x00000000000b7306 */ /* 0x010e700000001400 */
[----:B-----5:R-:W2:Y:S01]  /*0570*/  I2F.S8 R8, R6 ;  /* 0x0000000600087306 */ /* 0x020ea20000001400 */
[----:B0-----:R-:W-:Y:S02]  /*0580*/  LOP3.LUT R20, R21, 0x7fffffff, RZ, 0xc0, !PT ;  /* 0x7fffffff15147812 */ /* 0x001fe400078ec0ff */
[----:B-1----:R-:W-:-:S02]  /*0590*/  LOP3.LUT R10, R11, 0x7fffffff, RZ, 0xc0, !PT ;  /* 0x7fffffff0b0a7812 */ /* 0x002fc400078ec0ff */
[----:B--2---:R-:W-:Y:S01]  /*05a0*/  LOP3.LUT R9, R8, 0x7fffffff, RZ, 0xc0, !PT ;  /* 0x7fffffff08097812 */ /* 0x004fe200078ec0ff */
[----:B------:R-:W-:Y:S06]  /*05b0*/  @P4 BRA `(.L_x_1682) ;  /* 0x0000000000184947 */ /* 0x000fec0003800000 */
[----:B------:R-:W-:-:S13]  /*05c0*/  ISETP.GT.U32.AND P4, PT, R18, 0x3c7fffff, PT ;  /* 0x3c7fffff1200780c */ /* 0x000fda0003f84070 */
[----:B------:R-:W-:-:S04]  /*05d0*/  @P4 SHF.R.U32.HI R7, RZ, 0x14, R19 ;  /* 0x00000014ff074819 */ /* 0x000fc80000011613 */
[----:B------:R-:W-:Y:S01]  /*05e0*/  @P4 LOP3.LUT R12, R7, 0x1, RZ, 0xc0, !PT ;  /* 0x00000001070c4812 */ /* 0x000fe200078ec0ff */
[----:B------:R-:W-:-:S03]  /*05f0*/  @!P4 FADD.FTZ R7, R18, 16384 ;  /* 0x468000001207c421 */ /* 0x000fc60000010000 */
[----:B------:R-:W-:-:S04]  /*0600*/  @P4 IADD3 R12, PT, PT, R19, 0x407ffff, R12 ;  /* 0x0407ffff130c4810 */ /* 0x000fc80007ffe00c */
[----:B------:R-:W-:-:S07]  /*0610*/  @P4 SHF.R.U32.HI R7, RZ, 0x14, R12 ;  /* 0x00000014ff074819 */ /* 0x000fce000001160c */
.L_x_1682:
[----:B------:R-:W-:Y:S05]  /*0620*/  BSYNC.RECONVERGENT B0 ;  /* 0x0000000000007941 */ /* 0x000fea0003800200 */
.L_x_1681:
[----:B------:R-:W-:Y:S01]  /*0630*/  ISETP.GT.U32.AND P6, PT, R20, 0x43efffff, PT ;  /* 0x43efffff1400780c */ /* 0x000fe20003fc4070 */
[----:B------:R-:W-:Y:S01]  /*0640*/  BSSY.RECONVERGENT B0, `(.L_x_1683) ;  /* 0x000000e000007945 */ /* 0x000fe20003800200 */
[----:B------:R-:W-:Y:S02]  /*0650*/  SHF.R.U32.HI R12, RZ, 0x18, R19 ;  /* 0x00000018ff0c7819 */ /* 0x000fe40000011613 */
[----:B------:R-:W-:Y:S02]  /*0660*/  ISETP.GT.U32.AND P4, PT, R10, 0x43efffff, PT ;  /* 0x43efffff0a00780c */ /* 0x000fe40003f84070 */
[----:B------:R-:W-:Y:S01]  /*0670*/  LOP3.LUT R7, R7, 0x80, R12, 0xf8, !PT ;  /* 0x0000008007077812 */ /* 0x000fe200078ef80c */
[----:B------:R-:W-:Y:S01]  /*0680*/  IMAD.MOV.U32 R12, RZ, RZ, 0x7f ;  /* 0x0000007fff0c7424 */ /* 0x000fe200078e00ff */
[----:B------:R-:W-:Y:S02]  /*0690*/  ISETP.GT.U32.AND P5, PT, R9, 0x43efffff, PT ;  /* 0x43efffff0900780c */ /* 0x000fe40003fa4070 */
[----:B------:R-:W-:-:S03]  /*06a0*/  SHF.R.U32.HI R13, RZ, 0x18, R21 ;  /* 0x00000018ff0d7819 */ /* 0x000fc60000011615 */
[----:B------:R-:W-:Y:S08]  /*06b0*/  @P6 BRA `(.L_x_1684) ;  /* 0x0000000000186947 */ /* 0x000ff00003800000 */
[----:B------:R-:W-:-:S13]  /*06c0*/  ISETP.GE.U32.AND P6, PT, R20, 0x3c800000, PT ;  /* 0x3c8000001400780c */ /* 0x000fda0003fc6070 */
[----:B------:R-:W-:-:S04]  /*06d0*/  @P6 SHF.R.U32.HI R12, RZ, 0x14, R21 ;  /* 0x00000014ff0c6819 */ /* 0x000fc80000011615 */
[----:B------:R-:W-:-:S04]  /*06e0*/  @P6 LOP3.LUT R12, R12, 0x1, RZ, 0xc0, !PT ;  /* 0x000000010c0c6812 */ /* 0x000fc800078ec0ff */
[----:B------:R-:W-:-:S04]  /*06f0*/  @P6 IADD3 R12, PT, PT, R21, 0x407ffff, R12 ;  /* 0x0407ffff150c6810 */ /* 0x000fc80007ffe00c */
[----:B------:R-:W-:Y:S01]  /*0700*/  @P6 SHF.R.U32.HI R12, RZ, 0x14, R12 ;  /* 0x00000014ff0c6819 */ /* 0x000fe2000001160c */
[----:B------:R-:W-:-:S07]  /*0710*/  @!P6 FADD.FTZ R12, R20, 16384 ;  /* 0x46800000140ce421 */ /* 0x000fce0000010000 */
.L_x_1684:
[----:B------:R-:W-:Y:S05]  /*0720*/  BSYNC.RECONVERGENT B0 ;  /* 0x0000000000007941 */ /* 0x000fea0003800200 */
.L_x_1683:
[----:B------:R-:W-:Y:S01]  /*0730*/  BSSY.RECONVERGENT B0, `(.L_x_1685) ;  /* 0x000000b000007945 */ /* 0x000fe20003800200 */
        /* <DEDUP_REMOVED lines=10> */
.L_x_1686:
[----:B------:R-:W-:Y:S05]  /*07e0*/  BSYNC.RECONVERGENT B0 ;  /* 0x0000000000007941 */ /* 0x000fea0003800200 */
.L_x_1685:
[----:B------:R-:W-:Y:S01]  /*07f0*/  BSSY.RECONVERGENT B0, `(.L_x_1687) ;  /* 0x000000a000007945 */ /* 0x000fe20003800200 */
[----:B------:R-:W-:Y:S01]  /*0800*/  LOP3.LUT R19, R13, 0x80, R16, 0xf8, !PT ;  /* 0x000000800d137812 */ /* 0x000fe200078ef810 */
[----:B------:R-:W-:Y:S02]  /*0810*/  IMAD.MOV.U32 R13, RZ, RZ, 0x7f ;  /* 0x0000007fff0d7424 */ /* 0x000fe400078e00ff */
[----:B------:R-:W-:Y:S05]  /*0820*/  @P5 BRA `(.L_x_1688) ;  /* 0x0000000000185947 */ /* 0x000fea0003800000 */
[----:B------:R-:W-:-:S13]  /*0830*/  ISETP.GE.U32.AND P4, PT, R9, 0x3c800000, PT ;  /* 0x3c8000000900780c */ /* 0x000fda0003f86070 */
[----:B------:R-:W-:-:S04]  /*0840*/  @P4 SHF.R.U32.HI R10, RZ, 0x14, R8 ;  /* 0x00000014ff0a4819 */ /* 0x000fc80000011608 */
[----:B------:R-:W-:-:S04]  /*0850*/  @P4 LOP3.LUT R11, R10, 0x1, RZ, 0xc0, !PT ;  /* 0x000000010a0b4812 */ /* 0x000fc800078ec0ff */
[----:B------:R-:W-:-:S04]  /*0860*/  @P4 IADD3 R11, PT, PT, R8, 0x407ffff, R11 ;  /* 0x0407ffff080b4810 */ /* 0x000fc80007ffe00b */
[----:B------:R-:W-:Y:S01]  /*0870*/  @P4 SHF.R.U32.HI R13, RZ, 0x14, R11 ;  /* 0x00000014ff0d4819 */ /* 0x000fe2000001160b */
[----:B------:R-:W-:-:S07]  /*0880*/  @!P4 FADD.FTZ R13, R9, 16384 ;  /* 0x46800000090dc421 */ /* 0x000fce0000010000 */
.L_x_1688:
[----:B------:R-:W-:Y:S05]  /*0890*/  BSYNC.RECONVERGENT B0 ;  /* 0x0000000000007941 */ /* 0x000fea0003800200 */
.L_x_1687:
        /* <DEDUP_REMOVED lines=22> */
.L_x_1680:
[----:B------:R-:W0:Y:S02]  /*0a00*/  S2R R0, SR_TID.X ;  /* 0x0000000000007919 */ /* 0x000e240000002100 */
[----:B0-----:R-:W-:-:S03]  /*0a10*/  IMAD.WIDE.U32 R2, R0, 0x4, RZ ;  /* 0x0000000400027825 */ /* 0x001fc600078e00ff */
[----:B------:R-:W-:-:S04]  /*0a20*/  ISETP.GE.U32.AND P0, PT, R2, UR29, PT ;  /* 0x0000001d02007c0c */ /* 0x000fc8000bf06070 */
[----:B------:R-:W-:-:S13]  /*0a30*/  ISETP.GE.AND.EX P0, PT, R3, UR15, PT, P0 ;  /* 0x0000000f03007c0c */ /* 0x000fda000bf06300 */
[----:B------:R-:W-:Y:S05]  /*0a40*/  @P0 EXIT ;  /* 0x000000000000094d */ /* 0x000fea0003800000 */
[----:B------:R-:W-:Y:S01]  /*0a50*/  IMAD.MOV.U32 R3, RZ, RZ, RZ ;  /* 0x000000ffff037224 */ /* 0x000fe200078e00ff */
[----:B------:R-:W0:Y:S06]  /*0a60*/  LDCU UR4, c[0x0][0x360] ;  /* 0x00006c00ff0477ac */ /* 0x000e2c0008000800 */
.L_x_1698:
[C---:B------:R-:W-:Y:S01]  /*0a70*/  IMAD.SHL.U32 R2, R0.reuse, 0x4, RZ ;  /* 0x0000000400027824 */ /* 0x040fe200078e00ff */
[----:B------:R-:W-:-:S04]  /*0a80*/  SHF.L.U64.HI R11, R0, 0x2, R3 ;  /* 0x00000002000b7819 */ /* 0x000fc80000010203 */
[----:B------:R-:W-:-:S04]  /*0a90*/  IADD3 R8, P0, PT, R2, UR32, RZ ;  /* 0x0000002002087c10 */ /* 0x000fc8000ff1e0ff */
[----:B------:R-:W-:-:S05]  /*0aa0*/  IADD3.X R9, PT, PT, R11, UR33, RZ, P0, !PT ;  /* 0x000000210b097c10 */ /* 0x000fca00087fe4ff */
[----:B------:R-:W2:Y:S01]  /*0ab0*/  LDG.E R8, desc[UR18][R8.64] ;  /* 0x0000001208087981 */ /* 0x000ea2000c1e1900 */
[----:B------:R-:W-:Y:S01]  /*0ac0*/  BSSY.RECONVERGENT B0, `(.L_x_1690) ;  /* 0x0000019000007945 */ /* 0x000fe20003800200 */
[----:B--2---:R-:W1:Y:S01]  /*0ad0*/  I2F.S8 R13, R8 ;  /* 0x00000008000d7306 */ /* 0x004e620000001400 */
[C---:B------:R-:W-:Y:S02]  /*0ae0*/  PRMT R6, R8.reuse, 0x7772, RZ ;  /* 0x0000777208067816 */ /* 0x040fe400000000ff */
[C---:B------:R-:W-:Y:S02]  /*0af0*/  PRMT R4, R8.reuse, 0x7773, RZ ;  /* 0x0000777308047816 */ /* 0x040fe400000000ff */
[----:B------:R-:W-:-:S03]  /*0b00*/  PRMT R7, R8, 0x7771, RZ ;  /* 0x0000777108077816 */ /* 0x000fc600000000ff */
[----:B------:R-:W2:Y:S01]  /*0b10*/  I2F.S8 R6, R6 ;  /* 0x0000000600067306 */ /* 0x000ea20000001400 */
[----:B-1----:R-:W-:-:S07]  /*0b20*/  LOP3.LUT R12, R13, 0x7fffffff, RZ, 0xc0, !PT ;  /* 0x7fffffff0d0c7812 */ /* 0x002fce00078ec0ff */
[----:B------:R1:W3:Y:S01]  /*0b30*/  I2F.S8 R14, R7 ;  /* 0x00000007000e7306 */ /* 0x0002e20000001400 */
[----:B------:R-:W-:Y:S02]  /*0b40*/  SHF.R.U32.HI R10, RZ, 0x18, R13 ;  /* 0x00000018ff0a7819 */ /* 0x000fe4000001160d */
[----:B------:R-:W-:Y:S02]  /*0b50*/  ISETP.GT.U32.AND P0, PT, R12, 0x43efffff, PT ;  /* 0x43efffff0c00780c */ /* 0x000fe40003f04070 */
[----:B--2---:R-:W-:-:S03]  /*0b60*/  LOP3.LUT R16, R6, 0x7fffffff, RZ, 0xc0, !PT ;  /* 0x7fffffff06107812 */ /* 0x004fc600078ec0ff */
[----:B------:R-:W2:Y:S01]  /*0b70*/  I2F.S8 R4, R4 ;  /* 0x0000000400047306 */ /* 0x000ea20000001400 */
[----:B-1----:R-:W-:Y:S01]  /*0b80*/  IMAD.MOV.U32 R7, RZ, RZ, 0x7f ;  /* 0x0000007fff077424 */ /* 0x002fe200078e00ff */
[----:B------:R-:W-:Y:S02]  /*0b90*/  ISETP.GT.U32.AND P2, PT, R16, 0x43efffff, PT ;  /* 0x43efffff1000780c */ /* 0x000fe40003f44070 */
[----:B---3--:R-:W-:-:S04]  /*0ba0*/  LOP3.LUT R15, R14, 0x7fffffff, RZ, 0xc0, !PT ;  /* 0x7fffffff0e0f7812 */ /* 0x008fc800078ec0ff */
[----:B------:R-:W-:Y:S02]  /*0bb0*/  ISETP.GT.U32.AND P1, PT, R15, 0x43efffff, PT ;  /* 0x43efffff0f00780c */ /* 0x000fe40003f24070 */
[----:B--2---:R-:W-:-:S04]  /*0bc0*/  LOP3.LUT R5, R4, 0x7fffffff, RZ, 0xc0, !PT ;  /* 0x7fffffff04057812 */ /* 0x004fc800078ec0ff */
        /* <DEDUP_REMOVED lines=8> */
.L_x_1691:
[----:B0-----:R-:W-:Y:S05]  /*0c50*/  BSYNC.RECONVERGENT B0 ;  /* 0x0000000000007941 */ /* 0x001fea0003800200 */
.L_x_1690:
        /* <DEDUP_REMOVED lines=11> */
.L_x_1693:
[----:B------:R-:W-:Y:S05]  /*0d10*/  BSYNC.RECONVERGENT B0 ;  /* 0x0000000000007941 */ /* 0x000fea0003800200 */
.L_x_1692:
        /* <DEDUP_REMOVED lines=11> */
.L_x_1695:
[----:B------:R-:W-:Y:S05]  /*0dd0*/  BSYNC.RECONVERGENT B0 ;  /* 0x0000000000007941 */ /* 0x000fea0003800200 */
.L_x_1694:
        /* <DEDUP_REMOVED lines=10> */
.L_x_1697:
[----:B------:R-:W-:Y:S05]  /*0e80*/  BSYNC.RECONVERGENT B0 ;  /* 0x0000000000007941 */ /* 0x000fea0003800200 */
.L_x_1696:
[----:B------:R-:W-:Y:S02]  /*0e90*/  SHF.R.U32.HI R5, RZ, 0x18, R4 ;  /* 0x00000018ff057819 */ /* 0x000fe40000011604 */
[----:B------:R-:W-:Y:S02]  /*0ea0*/  IADD3 R4, P0, PT, R2, UR30, RZ ;  /* 0x0000001e02047c10 */ /* 0x000fe4000ff1e0ff */
[----:B------:R-:W-:Y:S02]  /*0eb0*/  LOP3.LUT R5, R6, 0x80, R5, 0xf8, !PT ;  /* 0x0000008006057812 */ /* 0x000fe400078ef805 */
[----:B------:R-:W-:Y:S02]  /*0ec0*/  PRMT R6, R10, 0x3340, R9 ;  /* 0x000033400a067816 */ /* 0x000fe40000000009 */
        /* <DEDUP_REMOVED lines=14> */
.L_x_1699:
        /* <DEDUP_REMOVED lines=13> */
.L_x_7494:


//--------------------- .text._ZN2at6native55_GLOBAL__N__de093ff9_22_ForeachBinaryOpList_cu_a911ec4325multi_tensor_apply_kernelINS1_18TensorListMetadataILi2EEENS1_11CopyFunctorIN3c1013Float8_e4m3fnENS6_8BFloat16ELi2ELi1ELi1EEEJNS0_4CopyIS7_S8_EEEEEvT_T0_DpT1_ --------------------------
	.section	.text._ZN2at6native55_GLOBAL__N__de093ff9_22_ForeachBinaryOpList_cu_a911ec4325multi_tensor_apply_kernelINS1_18TensorListMetadataILi2EEENS1_11CopyFunctorIN3c1013Float8_e4m3fnENS6_8BFloat16ELi2ELi1ELi1EEEJNS0_4CopyIS7_S8_EEEEEvT_T0_DpT1_,"ax",@progbits
	.align	128
.text._ZN2at6native55_GLOBAL__N__de093ff9_22_ForeachBinaryOpList_cu_a911ec4325multi_tensor_apply_kernelINS1_18TensorListMetadataILi2EEENS1_11CopyFunctorIN3c1013Float8_e4m3fnENS6_8BFloat16ELi2ELi1ELi1EEEJNS0_4CopyIS7_S8_EEEEEvT_T0_DpT1_:
        .type           _ZN2at6native55_GLOBAL__N__de093ff9_22_ForeachBinaryOpList_cu_a911ec4325multi_tensor_apply_kernelINS1_18TensorListMetadataILi2EEENS1_11CopyFunctorIN3c1013Float8_e4m3fnENS6_8BFloat16ELi2ELi1ELi1EEEJNS0_4CopyIS7_S8_EEEEEvT_T0_DpT1_,@function
        .size           _ZN2at6native55_GLOBAL__N__de093ff9_22_ForeachBinaryOpList_cu_a911ec4325multi_tensor_apply_kernelINS1_18TensorListMetadataILi2EEENS1_11CopyFunctorIN3c1013Float8_e4m3fnENS6_8BFloat16ELi2ELi1ELi1EEEJNS0_4CopyIS7_S8_EEEEEvT_T0_DpT1_,(.L_x_7495 - _ZN2at6native55_GLOBAL__N__de093ff9_22_ForeachBinaryOpList_cu_a911ec4325multi_tensor_apply_kernelINS1_18TensorListMetadataILi2EEENS1_11CopyFunctorIN3c1013Float8_e4m3fnENS6_8BFloat16ELi2ELi1ELi1EEEJNS0_4CopyIS7_S8_EEEEEvT_T0_DpT1_)
        .other          _ZN2at6native55_GLOBAL__N__de093ff9_22_ForeachBinaryOpList_cu_a911ec4325multi_tensor_apply_kernelINS1_18TensorListMetadataILi2EEENS1_11CopyFunctorIN3c1013Float8_e4m3fnENS6_8BFloat16ELi2ELi1ELi1EEEJNS0_4CopyIS7_S8_EEEEEvT_T0_DpT1_,@"STO_CUDA_ENTRY STV_DEFAULT"
_ZN2at6native55_GLOBAL__N__de093ff9_22_ForeachBinaryOpList_cu_a911ec4325multi_tensor_apply_kernelINS1_18TensorListMetadataILi2EEENS1_11CopyFunctorIN3c1013Float8_e4m3fnENS6_8BFloat16ELi2ELi1ELi1EEEJNS0_4CopyIS7_S8_EEEEEvT_T0_DpT1_:
        /* <DEDUP_REMOVED lines=57> */
.L_x_1709:
[----:B0-----:R-:W-:Y:S01]  /*0390*/  IMAD.U32 R5, RZ, RZ, UR20 ;  /* 0x00000014ff057e24 */ /* 0x001fe2000f8e00ff */
[----:B------:R-:W-:Y:S01]  /*03a0*/  ISETP.GE.U32.AND P0, PT, R10, UR25, PT ;  /* 0x000000190a007c0c */ /* 0x000fe2000bf06070 */
[----:B------:R-:W-:Y:S02]  /*03b0*/  IMAD.U32 R7, RZ, RZ, UR20 ;  /* 0x00000014ff077e24 */ /* 0x000fe4000f8e00ff */
[----:B------:R-:W-:Y:S01]  /*03c0*/  IMAD.MOV.U32 R2, RZ, RZ, R10 ;  /* 0x000000ffff027224 */ /* 0x000fe200078e000a */
[----:B------:R-:W-:Y:S01]  /*03d0*/  ISETP.GE.U32.AND.EX P0, PT, R13, UR26, PT, P0 ;  /* 0x0000001a0d007c0c */ /* 0x000fe2000bf06100 */
[----:B------:R-:W-:Y:S01]  /*03e0*/  IMAD.MOV.U32 R3, RZ, RZ, R13 ;  /* 0x000000ffff037224 */ /* 0x000fe200078e000d */
[----:B------:R-:W-:Y:S01]  /*03f0*/  LEA R4, P2, R5, R10, 0x1 ;  /* 0x0000000a05047211 */ /* 0x000fe200078408ff */
[----:B------:R-:W-:Y:S02]  /*0400*/  IMAD.U32 R6, RZ, RZ, UR20 ;  /* 0x00000014ff067e24 */ /* 0x000fe4000f8e00ff */
[----:B------:R-:W-:Y:S01]  /*0410*/  IMAD.WIDE.U32 R2, R7, 0x3, R2 ;  /* 0x0000000307027825 */ /* 0x000fe200078e0002 */
[----:B------:R-:W-:-:S02]  /*0420*/  ISETP.GE.U32.AND P1, PT, R4, UR25, PT ;  /* 0x0000001904007c0c */ /* 0x000fc4000bf26070 */
[----:B------:R-:W-:Y:S02]  /*0430*/  LEA.HI.X R4, R6, R13, RZ, 0x1, P2 ;  /* 0x0000000d06047211 */ /* 0x000fe400010f0cff */
[----:B------:R-:W-:Y:S02]  /*0440*/  ISETP.GE.U32.AND P2, PT, R2, UR25, PT ;  /* 0x0000001902007c0c */ /* 0x000fe4000bf46070 */
[----:B------:R-:W-:Y:S01]  /*0450*/  IADD3 R2, P4, PT, R10, UR20, RZ ;  /* 0x000000140a027c10 */ /* 0x000fe2000ff9e0ff */
[----:B------:R-:W-:Y:S01]  /*0460*/  @!P0 IMAD.MOV.U32 R5, RZ, RZ, R11 ;  /* 0x000000ffff058224 */ /* 0x000fe200078e000b */
[----:B------:R-:W-:Y:S02]  /*0470*/  ISETP.GE.U32.AND.EX P2, PT, R3, UR26, PT, P2 ;  /* 0x0000001a03007c0c */ /* 0x000fe4000bf46120 */
[----:B------:R-:W-:Y:S01]  /*0480*/  ISETP.GE.U32.AND.EX P1, PT, R4, UR26, PT, P1 ;  /* 0x0000001a04007c0c */ /* 0x000fe2000bf26110 */
[----:B------:R-:W-:Y:S01]  /*0490*/  @!P0 IMAD.MOV.U32 R4, RZ, RZ, R0 ;  /* 0x000000ffff048224 */ /* 0x000fe200078e0000 */
[----:B------:R-:W-:Y:S01]  /*04a0*/  ISETP.GE.U32.AND P3, PT, R2, UR25, PT ;  /* 0x0000001902007c0c */ /* 0x000fe2000bf66070 */
[----:B------:R-:W-:-:S03]  /*04b0*/  IMAD.X R2, RZ, RZ, R13, P4 ;  /* 0x000000ffff027224 */ /* 0x000fc600020e060d */
[----:B------:R0:W2:Y:S02]  /*04c0*/  @!P0 LDG.E.U16 R18, desc[UR18][R4.64] ;  /* 0x0000001204128981 */ /* 0x0000a4000c1e1500 */
[----:B------:R-:W-:-:S03]  /*04d0*/  ISETP.GE.U32.AND.EX P3, PT, R2, UR26, PT, P3 ;  /* 0x0000001a02007c0c */ /* 0x000fc6000bf66130 */
[----:B------:R-:W-:Y:S02]  /*04e0*/  @!P2 IMAD.MOV.U32 R9, RZ, RZ, RZ ;  /* 0x000000ffff09a224 */ /* 0x000fe400078e00ff */
[----:B------:R-:W-:Y:S01]  /*04f0*/  @!P1 IADD3 R2, P4, PT, R0, UR17, RZ ;  /* 0x0000001100029c10 */ /* 0x000fe2000ff9e0ff */
[----:B0-----:R-:W-:Y:S02]  /*0500*/  @!P2 IMAD.MOV.U32 R4, RZ, RZ, R0 ;  /* 0x000000ffff04a224 */ /* 0x001fe400078e0000 */
[----:B------:R-:W-:Y:S02]  /*0510*/  @!P2 IMAD.MOV.U32 R5, RZ, RZ, R11 ;  /* 0x000000ffff05a224 */ /* 0x000fe400078e000b */
[----:B------:R-:W-:-:S04]  /*0520*/  @!P2 IMAD.WIDE.U32 R6, R7, 0x6, R4 ;  /* 0x000000060706a825 */ /* 0x000fc800078e0004 */
[----:B------:R-:W-:Y:S02]  /*0530*/  @!P1 IMAD.X R3, RZ, RZ, R11, P4 ;  /* 0x000000ffff039224 */ /* 0x000fe400020e060b */
[----:B------:R-:W-:Y:S02]  /*0540*/  @!P2 IMAD.IADD R7, R7, 0x1, R9 ;  /* 0x000000010707a824 */ /* 0x000fe400078e0209 */
[----:B------:R-:W-:Y:S01]  /*0550*/  @!P3 IMAD.MOV.U32 R4, RZ, RZ, R12 ;  /* 0x000000ffff04b224 */ /* 0x000fe200078e000c */
[----:B------:R-:W3:Y:S01]  /*0560*/  @!P1 LDG.E.U16 R16, desc[UR18][R2.64] ;  /* 0x0000001202109981 */ /* 0x000ee2000c1e1500 */
[----:B------:R-:W-:-:S03]  /*0570*/  @!P3 IMAD.MOV.U32 R5, RZ, RZ, R15 ;  /* 0x000000ffff05b224 */ /* 0x000fc600078e000f */
[----:B------:R-:W4:Y:S04]  /*0580*/  @!P2 LDG.E.U16 R17, desc[UR18][R6.64] ;  /* 0x000000120611a981 */ /* 0x000f28000c1e1500 */
        /* <DEDUP_REMOVED lines=9> */
[----:B------:R-:W-:Y:S01]  /*0620*/  ISETP.GT.U32.AND P4, PT, R20, 0x43efffff, PT ;  /* 0x43efffff1400780c */ /* 0x000fe20003f84070 */
[----:B---3--:R-:W-:Y:S02]  /*0630*/  IMAD.U32 R4, R16, 0x10000, RZ ;  /* 0x0001000010047824 */ /* 0x008fe400078e00ff */
[----:B----4-:R-:W-:Y:S02]  /*0640*/  IMAD.U32 R3, R17, 0x10000, RZ ;  /* 0x0001000011037824 */ /* 0x010fe400078e00ff */
[----:B-----5:R-:W-:Y:S01]  /*0650*/  IMAD.U32 R23, R14, 0x10000, RZ ;  /* 0x000100000e177824 */ /* 0x020fe200078e00ff */
[----:B------:R-:W-:Y:S02]  /*0660*/  LOP3.LUT R8, R4, 0x7fffffff, RZ, 0xc0, !PT ;  /* 0x7fffffff04087812 */ /* 0x000fe400078ec0ff */
[----:B------:R-:W-:Y:S02]  /*0670*/  LOP3.LUT R7, R3, 0x7fffffff, RZ, 0xc0, !PT ;  /* 0x7fffffff03077812 */ /* 0x000fe400078ec0ff */
[----:B------:R-:W-:-:S03]  /*0680*/  LOP3.LUT R5, R23, 0x7fffffff, RZ, 0xc0, !PT ;  /* 0x7fffffff17057812 */ /* 0x000fc600078ec0ff */
[----:B------:R-:W-:Y:S05]  /*0690*/  @P4 BRA `(.L_x_1702) ;  /* 0x0000000000184947 */ /* 0x000fea0003800000 */
[----:B------:R-:W-:-:S13]  /*06a0*/  ISETP.GT.U32.AND P4, PT, R20, 0x3c7fffff, PT ;  /* 0x3c7fffff1400780c */ /* 0x000fda0003f84070 */
[----:B------:R-:W-:Y:S01]  /*06b0*/  @P4 SHF.R.U32.HI R2, RZ, 0x14, R9 ;  /* 0x00000014ff024819 */ /* 0x000fe20000011609 */
[----:B------:R-:W-:-:S03]  /*06c0*/  @!P4 FADD.FTZ R19, R20, 16384 ;  /* 0x468000001413c421 */ /* 0x000fc60000010000 */
[----:B------:R-:W-:-:S04]  /*06d0*/  @P4 LOP3.LUT R2, R2, 0x1, RZ, 0xc0, !PT ;  /* 0x0000000102024812 */ /* 0x000fc800078ec0ff */
[----:B------:R-:W-:-:S04]  /*06e0*/  @P4 IADD3 R2, PT, PT, R9, 0x407ffff, R2 ;  /* 0x0407ffff09024810 */ /* 0x000fc80007ffe002 */
[----:B------:R-:W-:-:S07]  /*06f0*/  @P4 SHF.R.U32.HI R19, RZ, 0x14, R2 ;  /* 0x00000014ff134819 */ /* 0x000fce0000011602 */
.L_x_1702:
[----:B------:R-:W-:Y:S05]  /*0700*/  BSYNC.RECONVERGENT B0 ;  /* 0x0000000000007941 */ /* 0x000fea0003800200 */
.L_x_1701:
[----:B------:R-:W-:Y:S01]  /*0710*/  ISETP.GT.U32.AND P6, PT, R5, 0x43efffff, PT ;  /* 0x43efffff0500780c */ /* 0x000fe20003fc4070 */
[----:B------:R-:W-:Y:S01]  /*0720*/  BSSY.RECONVERGENT B0, `(.L_x_1703) ;  /* 0x000000e000007945 */ /* 0x000fe20003800200 */
[----:B------:R-:W-:Y:S01]  /*0730*/  SHF.R.U32.HI R2, RZ, 0x18, R9 ;  /* 0x00000018ff027819 */ /* 0x000fe20000011609 */
[----:B------:R-:W-:Y:S01]  /*0740*/  IMAD.MOV.U32 R21, RZ, RZ, 0x7f ;  /* 0x0000007fff157424 */ /* 0x000fe200078e00ff */
[----:B------:R-:W-:Y:S02]  /*0750*/  ISETP.GT.U32.AND P4, PT, R8, 0x43efffff, PT ;  /* 0x43efffff0800780c */ /* 0x000fe40003f84070 */
[----:B------:R-:W-:Y:S02]  /*0760*/  ISETP.GT.U32.AND P5, PT, R7, 0x43efffff, PT ;  /* 0x43efffff0700780c */ /* 0x000fe40003fa4070 */
[----:B------:R-:W-:Y:S02]  /*0770*/  LOP3.LUT R19, R19, 0x80, R2, 0xf8, !PT ;  /* 0x0000008013137812 */ /* 0x000fe400078ef802 */
[----:B------:R-:W-:-:S03]  /*0780*/  SHF.R.U32.HI R6, RZ, 0x18, R23 ;  /* 0x00000018ff067819 */ /* 0x000fc60000011617 */
[----:B------:R-:W-:Y:S06]  /*0790*/  @P6 BRA `(.L_x_1704) ;  /* 0x0000000000186947 */ /* 0x000fec0003800000 */
[----:B------:R-:W-:-:S13]  /*07a0*/  ISETP.GE.U32.AND P6, PT, R5, 0x3c800000, PT ;  /* 0x3c8000000500780c */ /* 0x000fda0003fc6070 */
[----:B------:R-:W-:-:S04]  /*07b0*/  @P6 SHF.R.U32.HI R2, RZ, 0x14, R23 ;  /* 0x00000014ff026819 */ /* 0x000fc80000011617 */
[----:B------:R-:W-:-:S04]  /*07c0*/  @P6 LOP3.LUT R2, R2, 0x1, RZ, 0xc0, !PT ;  /* 0x0000000102026812 */ /* 0x000fc800078ec0ff */
[----:B------:R-:W-:-:S04]  /*07d0*/  @P6 IADD3 R2, PT, PT, R23, 0x407ffff, R2 ;  /* 0x0407ffff17026810 */ /* 0x000fc80007ffe002 */
[----:B------:R-:W-:Y:S01]  /*07e0*/  @P6 SHF.R.U32.HI R21, RZ, 0x14, R2 ;  /* 0x00000014ff156819 */ /* 0x000fe20000011602 */
[----:B------:R-:W-:-:S07]  /*07f0*/  @!P6 FADD.FTZ R21, R5, 16384 ;  /* 0x468000000515e421 */ /* 0x000fce0000010000 */
.L_x_1704:
[----:B------:R-:W-:Y:S05]  /*0800*/  BSYNC.RECONVERGENT B0 ;  /* 0x0000000000007941 */ /* 0x000fea0003800200 */
.L_x_1703:
        /* <DEDUP_REMOVED lines=11> */
.L_x_1706:
[----:B------:R-:W-:Y:S05]  /*08c0*/  BSYNC.RECONVERGENT B0 ;  /* 0x0000000000007941 */ /* 0x000fea0003800200 */
.L_x_1705:
        /* <DEDUP_REMOVED lines=10> */
.L_x_1708:
[----:B------:R-:W-:Y:S05]  /*0970*/  BSYNC.RECONVERGENT B0 ;  /* 0x0000000000007941 */ /* 0x000fea0003800200 */
.L_x_1707:
        /* <DEDUP_REMOVED lines=22> */
.L_x_1700:
        /* <DEDUP_REMOVED lines=8> */
.L_x_1718:
[----:B------:R-:W-:-:S04]  /*0b60*/  LEA R6, P0, R3, UR15, 0x3 ;  /* 0x0000000f03067c11 */ /* 0x000fc8000f8018ff */
[----:B------:R-:W-:-:S06]  /*0b70*/  LEA.HI.X R7, R3, UR6, R0, 0x3, P0 ;  /* 0x0000000603077c11 */ /* 0x000fcc00080f1c00 */
[----:B------:R-:W2:Y:S01]  /*0b80*/  LDG.E.64 R6, desc[UR18][R6.64] ;  /* 0x0000001206067981 */ /* 0x000ea2000c1e1b00 */
[----:B------:R-:W-:Y:S01]  /*0b90*/  BSSY.RECONVERGENT B0, `(.L_x_1710) ;  /* 0x0000018000007945 */ /* 0x000fe20003800200 */
[----:B------:R-:W-:Y:S02]  /*0ba0*/  IMAD.MOV.U32 R5, RZ, RZ, 0x7f ;  /* 0x0000007fff057424 */ /* 0x000fe400078e00ff */
[C---:B--2---:R-:W-:Y:S01]  /*0bb0*/  IMAD.U32 R9, R6.reuse, 0x10000, RZ ;  /* 0x0001000006097824 */ /* 0x044fe200078e00ff */
[----:B------:R-:W-:Y:S01]  /*0bc0*/  PRMT R2, R6, 0x7632, R2 ;  /* 0x0000763206027816 */ /* 0x000fe20000000002 */
[C---:B------:R-:W-:Y:S01]  /*0bd0*/  IMAD.U32 R14, R7.reuse, 0x10000, RZ ;  /* 0x00010000070e7824 */ /* 0x040fe200078e00ff */
[----:B------:R-:W-:Y:S02]  /*0be0*/  PRMT R4, R7, 0x7632, R4 ;  /* 0x0000763207047816 */ /* 0x000fe40000000004 */
[----:B------:R-:W-:Y:S01]  /*0bf0*/  LOP3.LUT R10, R9, 0x7fffffff, RZ, 0xc0, !PT ;  /* 0x7fffffff090a7812 */ /* 0x000fe200078ec0ff */
[----:B------:R-:W-:Y:S01]  /*0c00*/  IMAD.U32 R12, R2, 0x10000, RZ ;  /* 0x00010000020c7824 */ /* 0x000fe200078e00ff */
[----:B------:R-:W-:Y:S01]  /*0c10*/  LOP3.LUT R13, R14, 0x7fffffff, RZ, 0xc0, !PT ;  /* 0x7fffffff0e0d7812 */ /* 0x000fe200078ec0ff */
[----:B------:R-:W-:Y:S01]  /*0c20*/  IMAD.U32 R2, R4, 0x10000, RZ ;  /* 0x0001000004027824 */ /* 0x000fe200078e00ff */
[----:B------:R-:W-:-:S02]  /*0c30*/  ISETP.GT.U32.AND P0, PT, R10, 0x43efffff, PT ;  /* 0x43efffff0a00780c */ /* 0x000fc40003f04070 */
[----:B------:R-:W-:Y:S02]  /*0c40*/  LOP3.LUT R11, R12, 0x7fffffff, RZ, 0xc0, !PT ;  /* 0x7fffffff0c0b7812 */ /* 0x000fe400078ec0ff */
[----:B------:R-:W-:Y:S02]  /*0c50*/  LOP3.LUT R4, R2, 0x7fffffff, RZ, 0xc0, !PT ;  /* 0x7fffffff02047812 */ /* 0x000fe400078ec0ff */
[----:B------:R-:W-:Y:S02]  /*0c60*/  ISETP.GT.U32.AND P2, PT, R13, 0x43efffff, PT ;  /* 0x43efffff0d00780c */ /* 0x000fe40003f44070 */
[----:B------:R-:W-:Y:S02]  /*0c70*/  ISETP.GT.U32.AND P1, PT, R11, 0x43efffff, PT ;  /* 0x43efffff0b00780c */ /* 0x000fe40003f24070 */
[----:B------:R-:W-:Y:S02]  /*0c80*/  ISETP.GT.U32.AND P3, PT, R4, 0x43efffff, PT ;  /* 0x43efffff0400780c */ /* 0x000fe40003f64070 */
[----:B------:R-:W-:Y:S01]  /*0c90*/  SHF.R.U32.HI R8, RZ, 0x18, R9 ;  /* 0x00000018ff087819 */ /* 0x000fe20000011609 */
[----:B------:R-:W-:Y:S10]  /*0ca0*/  @P0 BRA `(.L_x_1711) ;  /* 0x0000000000180947 */ /* 0x000ff40003800000 */
[----:B------:R-:W-:-:S13]  /*0cb0*/  ISETP.GT.U32.AND P0, PT, R10, 0x3c7fffff, PT ;  /* 0x3c7fffff0a00780c */ /* 0x000fda0003f04070 */
[----:B------:R-:W-:-:S04]  /*0cc0*/  @P0 SHF.R.U32.HI R5, RZ, 0x14, R9 ;  /* 0x00000014ff050819 */ /* 0x000fc80000011609 */
[----:B------:R-:W-:Y:S01]  /*0cd0*/  @P0 LOP3.LUT R6, R5, 0x1, RZ, 0xc0, !PT ;  /* 0x0000000105060812 */ /* 0x000fe200078ec0ff */
[----:B------:R-:W-:-:S03]  /*0ce0*/  @!P0 FADD.FTZ R5, R10, 16384 ;  /* 0x468000000a058421 */ /* 0x000fc60000010000 */
[----:B------:R-:W-:-:S04]  /*0cf0*/  @P0 IADD3 R6, PT, PT, R9, 0x407ffff, R6 ;  /* 0x0407ffff09060810 */ /* 0x000fc80007ffe006 */
[----:B------:R-:W-:-:S07]  /*0d00*/  @P0 SHF.R.U32.HI R5, RZ, 0x14, R6 ;  /* 0x00000014ff050819 */ /* 0x000fce0000011606 */
.L_x_1711:
[----:B0-----:R-:W-:Y:S05]  /*0d10*/  BSYNC.RECONVERGENT B0 ;  /* 0x0000000000007941 */ /* 0x001fea0003800200 */
.L_x_1710:
        /* <DEDUP_REMOVED lines=11> */
.L_x_1713:
[----:B------:R-:W-:Y:S05]  /*0dd0*/  BSYNC.RECONVERGENT B0 ;  /* 0x0000000000007941 */ /* 0x000fea0003800200 */
.L_x_1712:
        /* <DEDUP_REMOVED lines=11> */
.L_x_1715:
[----:B------:R-:W-:Y:S05]  /*0e90*/  BSYNC.RECONVERGENT B0 ;  /* 0x0000000000007941 */ /* 0x000fea0003800200 */
.L_x_1714:
        /* <DEDUP_REMOVED lines=10> */
.L_x_1717:
[----:B------:R-:W-:Y:S05]  /*0f40*/  BSYNC.RECONVERGENT B0 ;  /* 0x0000000000007941 */ /* 0x000fea0003800200 */
.L_x_1716:
[----:B------:R-:W-:Y:S02]  /*0f50*/  SHF.R.U32.HI R2, RZ, 0x18, R2 ;  /* 0x00000018ff027819 */ /* 0x000fe40000011602 */
[----:B------:R-:W-:Y:S02]  /*0f60*/  LEA R4, P0, R3, UR28, 0x2 ;  /* 0x0000001c03047c11 */ /* 0x000fe4000f8010ff */
[----:B------:R-:W-:Y:S02]  /*0f70*/  LOP3.LUT R2, R5, 0x80, R2, 0xf8, !PT ;  /* 0x0000008005027812 */ /* 0x000fe400078ef802 */
[C---:B------:R-:W-:Y:S02]  /*0f80*/  LEA.HI.X R5, R3.reuse, UR29, R0, 0x2, P0 ;  /* 0x0000001d03057c11 */ /* 0x040fe400080f1400 */
[----:B------:R-:W-:Y:S02]  /*0f90*/  PRMT R6, R8, 0x3340, R7 ;  /* 0x0000334008067816 */ /* 0x000fe40000000007 */
[----:B------:R-:W-:-:S02]  /*0fa0*/  IADD3 R3, P0, PT, R3, UR4, RZ ;  /* 0x0000000403037c10 */ /* 0x000fc4000ff1e0ff */
[----:B------:R-:W-:-:S03]  /*0fb0*/  PRMT R7, R9, 0x3340, R2 ;  /* 0x0000334009077816 */ /* 0x000fc60000000002 */
[C---:B------:R-:W-:Y:S01]  /*0fc0*/  IMAD.SHL.U32 R2, R3.reuse, 0x4, RZ ;  /* 0x0000000403027824 */ /* 0x040fe200078e00ff */
        /* <DEDUP_REMOVED lines=10> */
.L_x_1719:
        /* <DEDUP_REMOVED lines=9> */
.L_x_7495:


//--------------------- .text._ZN2at6native55_GLOBAL__N__de093ff9_22_ForeachBinaryOpList_cu_a911ec4325multi_tensor_apply_kernelINS1_18TensorListMetadataILi2EEENS1_11CopyFunctorIN3c1013Float8_e4m3fnENS6_4HalfELi2ELi1ELi1EEEJNS0_4CopyIS7_S8_EEEEEvT_T0_DpT1_ --------------------------
	.section	.text._ZN2at6native55_GLOBAL__N__de093ff9_22_ForeachBinaryOpList_cu_a911ec4325multi_tensor_apply_kernelINS1_18TensorListMetadataILi2EEENS1_11CopyFunctorIN3c1013Float8_e4m3fnENS6_4HalfELi2ELi1ELi1EEEJNS0_4CopyIS7_S8_EEEEEvT_T0_DpT1_,"ax",@progbits
	.align	128
.text._ZN2at6native55_GLOBAL__N__de093ff9_22_ForeachBinaryOpList_cu_a911ec4325multi_tensor_apply_kernelINS1_18TensorListMetadataILi2EEENS1_11CopyFunctorIN3c1013Float8_e4m3fnENS6_4HalfELi2ELi1ELi1EEEJNS0_4CopyIS7_S8_EEEEEvT_T0_DpT1_:
        .type           _ZN2at6native55_GLOBAL__N__de093ff9_22_ForeachBinaryOpList_cu_a911ec4325multi_tensor_apply_kernelINS1_18TensorListMetadataILi2EEENS1_11CopyFunctorIN3c1013Float8_e4m3fnENS6_4HalfELi2ELi1ELi1EEEJNS0_4CopyIS7_S8_EEEEEvT_T0_DpT1_,@function
        .size           _ZN2at6native55_GLOBAL__N__de093ff9_22_ForeachBinaryOpList_cu_a911ec4325multi_tensor_apply_kernelINS1_18TensorListMetadataILi2EEENS1_11CopyFunctorIN3c1013Float8_e4m3fnENS6_4HalfELi2ELi1ELi1EEEJNS0_4CopyIS7_S8_EEEEEvT_T0_DpT1_,(.L_x_7496 - _ZN2at6native55_GLOBAL__N__de093ff9_22_ForeachBinaryOpList_cu_a911ec4325multi_tensor_apply_kernelINS1_18TensorListMetadataILi2EEENS1_11CopyFunctorIN3c1013Float8_e4m3fnENS6_4HalfELi2ELi1ELi1EEEJNS0_4CopyIS7_S8_EEEEEvT_T0_DpT1_)
        .other          _ZN2at6native55_GLOBAL__N__de093ff9_22_ForeachBinaryOpList_cu_a911ec4325multi_tensor_apply_kernelINS1_18TensorListMetadataILi2EEENS1_11CopyFunctorIN3c1013Float8_e4m3fnENS6_4HalfELi2ELi1ELi1EEEJNS0_4CopyIS7_S8_EEEEEvT_T0_DpT1_,@"STO_CUDA_ENTRY STV_DEFAULT"
_ZN2at6native55_GLOBAL__N__de093ff9_22_ForeachBinaryOpList_cu_a911ec4325multi_tensor_apply_kernelINS1_18TensorListMetadataILi2EEENS1_11CopyFunctorIN3c1013Float8_e4m3fnENS6_4HalfELi2ELi1ELi1EEEJNS0_4CopyIS7_S8_EEEEEvT_T0_DpT1_:
        /* <DEDUP_REMOVED lines=57> */
.L_x_1729:
[----:B0-----:R-:W-:Y:S01]  /*0390*/  IMAD.U32 R5, RZ, RZ, UR20 ;  /* 0x00000014ff057e24 */ /* 0x001fe2000f8e00ff */
[----:B------:R-:W-:Y:S01]  /*03a0*/  ISETP.GE.U32.AND P0, PT, R10, UR25, PT ;  /* 0x000000190a007c0c */ /* 0x000fe2000bf06070 */
[----:B------:R-:W-:Y:S02]  /*03b0*/  IMAD.U32 R7, RZ, RZ, UR20 ;  /* 0x00000014ff077e24 */ /* 0x000fe4000f8e00ff */
[----:B------:R-:W-:Y:S01]  /*03c0*/  IMAD.MOV.U32 R2, RZ, RZ, R10 ;  /* 0x000000ffff027224 */ /* 0x000fe200078e000a */
[----:B------:R-:W-:Y:S01]  /*03d0*/  LEA R4, P2, R5, R10, 0x1 ;  /* 0x0000000a05047211 */ /* 0x000fe200078408ff */
[----:B------:R-:W-:Y:S01]  /*03e0*/  IMAD.MOV.U32 R3, RZ, RZ, R13 ;  /* 0x000000ffff037224 */ /* 0x000fe200078e000d */
[----:B------:R-:W-:Y:S01]  /*03f0*/  ISETP.GE.U32.AND.EX P0, PT, R13, UR26, PT, P0 ;  /* 0x0000001a0d007c0c */ /* 0x000fe2000bf06100 */
[----:B------:R-:W-:Y:S01]  /*0400*/  IMAD.U32 R6, RZ, RZ, UR20 ;  /* 0x00000014ff067e24 */ /* 0x000fe2000f8e00ff */
[----:B------:R-:W-:Y:S01]  /*0410*/  ISETP.GE.U32.AND P1, PT, R4, UR25, PT ;  /* 0x0000001904007c0c */ /* 0x000fe2000bf26070 */
[----:B------:R-:W-:-:S03]  /*0420*/  IMAD.WIDE.U32 R2, R7, 0x3, R2 ;  /* 0x0000000307027825 */ /* 0x000fc600078e0002 */
[----:B------:R-:W-:Y:S01]  /*0430*/  LEA.HI.X R4, R6, R13, RZ, 0x1, P2 ;  /* 0x0000000d06047211 */ /* 0x000fe200010f0cff */
[----:B------:R-:W-:Y:S01]  /*0440*/  IMAD.U32 R9, RZ, RZ, UR20 ;  /* 0x00000014ff097e24 */ /* 0x000fe2000f8e00ff */
[----:B------:R-:W-:Y:S02]  /*0450*/  ISETP.GE.U32.AND P2, PT, R2, UR25, PT ;  /* 0x0000001902007c0c */ /* 0x000fe4000bf46070 */
[----:B------:R-:W-:Y:S02]  /*0460*/  IADD3 R2, P4, PT, R10, UR20, RZ ;  /* 0x000000140a027c10 */ /* 0x000fe4000ff9e0ff */
[----:B------:R-:W-:Y:S01]  /*0470*/  ISETP.GE.U32.AND.EX P2, PT, R3, UR26, PT, P2 ;  /* 0x0000001a03007c0c */ /* 0x000fe2000bf46120 */
[----:B------:R-:W-:Y:S01]  /*0480*/  @!P0 IMAD.MOV.U32 R5, RZ, RZ, R11 ;  /* 0x000000ffff058224 */ /* 0x000fe200078e000b */
[----:B------:R-:W-:Y:S01]  /*0490*/  ISETP.GE.U32.AND.EX P1, PT, R4, UR26, PT, P1 ;  /* 0x0000001a04007c0c */ /* 0x000fe2000bf26110 */
[----:B------:R-:W-:Y:S01]  /*04a0*/  @!P0 IMAD.MOV.U32 R4, RZ, RZ, R0 ;  /* 0x000000ffff048224 */ /* 0x000fe200078e0000 */
[----:B------:R-:W-:Y:S01]  /*04b0*/  ISETP.GE.U32.AND P3, PT, R2, UR25, PT ;  /* 0x0000001902007c0c */ /* 0x000fe2000bf66070 */
[----:B------:R-:W-:-:S03]  /*04c0*/  IMAD.X R2, RZ, RZ, R13, P4 ;  /* 0x000000ffff027224 */ /* 0x000fc600020e060d */
[----:B------:R0:W2:Y:S02]  /*04d0*/  @!P0 LDG.E.U16 R18, desc[UR18][R4.64] ;  /* 0x0000001204128981 */ /* 0x0000a4000c1e1500 */
[----:B------:R-:W-:-:S03]  /*04e0*/  ISETP.GE.U32.AND.EX P3, PT, R2, UR26, PT, P3 ;  /* 0x0000001a02007c0c */ /* 0x000fc6000bf66130 */
[----:B------:R-:W-:Y:S02]  /*04f0*/  @!P2 IMAD.MOV.U32 R7, RZ, RZ, RZ ;  /* 0x000000ffff07a224 */ /* 0x000fe400078e00ff */
[----:B0-----:R-:W-:Y:S02]  /*0500*/  @!P2 IMAD.MOV.U32 R4, RZ, RZ, R0 ;  /* 0x000000ffff04a224 */ /* 0x001fe400078e0000 */
[----:B------:R-:W-:Y:S01]  /*0510*/  @!P2 IMAD.MOV.U32 R5, RZ, RZ, R11 ;  /* 0x000000ffff05a224 */ /* 0x000fe200078e000b */
[----:B------:R-:W-:Y:S01]  /*0520*/  @!P1 IADD3 R2, P4, PT, R0, UR17, RZ ;  /* 0x0000001100029c10 */ /* 0x000fe2000ff9e0ff */
[----:B------:R-:W-:-:S04]  /*0530*/  @!P2 IMAD.WIDE.U32 R8, R9, 0x6, R4 ;  /* 0x000000060908a825 */ /* 0x000fc800078e0004 */
[----:B------:R-:W-:Y:S02]  /*0540*/  @!P2 IMAD.IADD R9, R9, 0x1, R7 ;  /* 0x000000010909a824 */ /* 0x000fe400078e0207 */
[----:B------:R-:W-:Y:S02]  /*0550*/  @!P1 IMAD.X R3, RZ, RZ, R11, P4 ;  /* 0x000000ffff039224 */ /* 0x000fe400020e060b */
[----:B------:R-:W-:Y:S01]  /*0560*/  @!P3 IMAD.MOV.U32 R6, RZ, RZ, R12 ;  /* 0x000000ffff06b224 */ /* 0x000fe200078e000c */
[----:B------:R-:W3:Y:S01]  /*0570*/  @!P2 LDG.E.U16 R17, desc[UR18][R8.64] ;  /* 0x000000120811a981 */ /* 0x000ee2000c1e1500 */
[----:B------:R-:W-:-:S03]  /*0580*/  @!P3 IMAD.MOV.U32 R7, RZ, RZ, R15 ;  /* 0x000000ffff07b224 */ /* 0x000fc600078e000f */
[----:B------:R-:W4:Y:S04]  /*0590*/  @!P1 LDG.E.U16 R16, desc[UR18][R2.64] ;  /* 0x0000001202109981 */ /* 0x000f28000c1e1500 */
[----:B------:R-:W5:Y:S01]  /*05a0*/  @!P3 LDG.E.U16 R14, desc[UR18][R6.64] ;  /* 0x00000012060eb981 */ /* 0x000f62000c1e1500 */
        /* <DEDUP_REMOVED lines=8> */
[----:B------:R-:W-:Y:S01]  /*0630*/  ISETP.GT.U32.AND P4, PT, R20, 0x43efffff, PT ;  /* 0x43efffff1400780c */ /* 0x000fe20003f84070 */
[----:B---3--:R-:W-:Y:S02]  /*0640*/  HADD2.F32 R4, -RZ, R17.H0_H0 ;  /* 0x20000011ff047230 */ /* 0x008fe40000004100 */
[----:B----4-:R-:W-:Y:S02]  /*0650*/  HADD2.F32 R5, -RZ, R16.H0_H0 ;  /* 0x20000010ff057230 */ /* 0x010fe40000004100 */
[----:B-----5:R-:W-:-:S03]  /*0660*/  HADD2.F32 R23, -RZ, R14.H0_H0 ;  /* 0x2000000eff177230 */ /* 0x020fc60000004100 */
[----:B------:R-:W-:Y:S02]  /*0670*/  LOP3.LUT R7, R5, 0x7fffffff, RZ, 0xc0, !PT ;  /* 0x7fffffff05077812 */ /* 0x000fe400078ec0ff */
[----:B------:R-:W-:Y:S02]  /*0680*/  LOP3.LUT R3, R4, 0x7fffffff, RZ, 0xc0, !PT ;  /* 0x7fffffff04037812 */ /* 0x000fe400078ec0ff */
[----:B------:R-:W-:Y:S01]  /*0690*/  LOP3.LUT R8, R23, 0x7fffffff, RZ, 0xc0, !PT ;  /* 0x7fffffff17087812 */ /* 0x000fe200078ec0ff */
[----:B------:R-:W-:Y:S06]  /*06a0*/  @P4 BRA `(.L_x_1722) ;  /* 0x0000000000184947 */ /* 0x000fec0003800000 */
[----:B------:R-:W-:-:S13]  /*06b0*/  ISETP.GT.U32.AND P4, PT, R20, 0x3c7fffff, PT ;  /* 0x3c7fffff1400780c */ /* 0x000fda0003f84070 */
[----:B------:R-:W-:Y:S01]  /*06c0*/  @P4 SHF.R.U32.HI R2, RZ, 0x14, R21 ;  /* 0x00000014ff024819 */ /* 0x000fe20000011615 */
[----:B------:R-:W-:-:S03]  /*06d0*/  @!P4 FADD.FTZ R19, R20, 16384 ;  /* 0x468000001413c421 */ /* 0x000fc60000010000 */
[----:B------:R-:W-:-:S04]  /*06e0*/  @P4 LOP3.LUT R2, R2, 0x1, RZ, 0xc0, !PT ;  /* 0x0000000102024812 */ /* 0x000fc800078ec0ff */
[----:B------:R-:W-:-:S04]  /*06f0*/  @P4 IADD3 R2, PT, PT, R21, 0x407ffff, R2 ;  /* 0x0407ffff15024810 */ /* 0x000fc80007ffe002 */
[----:B------:R-:W-:-:S07]  /*0700*/  @P4 SHF.R.U32.HI R19, RZ, 0x14, R2 ;  /* 0x00000014ff134819 */ /* 0x000fce0000011602 */
.L_x_1722:
[----:B------:R-:W-:Y:S05]  /*0710*/  BSYNC.RECONVERGENT B0 ;  /* 0x0000000000007941 */ /* 0x000fea0003800200 */
.L_x_1721:
        /* <DEDUP_REMOVED lines=15> */
.L_x_1724:
[----:B------:R-:W-:Y:S05]  /*0810*/  BSYNC.RECONVERGENT B0 ;  /* 0x0000000000007941 */ /* 0x000fea0003800200 */
.L_x_1723:
        /* <DEDUP_REMOVED lines=11> */
.L_x_1726:
[----:B------:R-:W-:Y:S05]  /*08d0*/  BSYNC.RECONVERGENT B0 ;  /* 0x0000000000007941 */ /* 0x000fea0003800200 */
.L_x_1725:
        /* <DEDUP_REMOVED lines=10> */
.L_x_1728:
[----:B------:R-:W-:Y:S05]  /*0980*/  BSYNC.RECONVERGENT B0 ;  /* 0x0000000000007941 */ /* 0x000fea0003800200 */
.L_x_1727:
        /* <DEDUP_REMOVED lines=22> */
.L_x_1720:
        /* <DEDUP_REMOVED lines=8> */
.L_x_1738:
[----:B------:R-:W-:-:S04]  /*0b70*/  LEA R6, P0, R3, UR15, 0x3 ;  /* 0x0000000f03067c11 */ /* 0x000fc8000f8018ff */
[----:B------:R-:W-:-:S06]  /*0b80*/  LEA.HI.X R7, R3, UR6, R0, 0x3, P0 ;  /* 0x0000000603077c11 */ /* 0x000fcc00080f1c00 */
[----:B------:R-:W2:Y:S01]  /*0b90*/  LDG.E.64 R6, desc[UR18][R6.64] ;  /* 0x0000001206067981 */ /* 0x000ea2000c1e1b00 */
[----:B------:R-:W-:Y:S01]  /*0ba0*/  BSSY.RECONVERGENT B0, `(.L_x_1730) ;  /* 0x0000016000007945 */ /* 0x000fe20003800200 */
[----:B------:R-:W-:Y:S02]  /*0bb0*/  IMAD.MOV.U32 R5, RZ, RZ, 0x7f ;  /* 0x0000007fff057424 */ /* 0x000fe400078e00ff */
[--C-:B--2---:R-:W-:Y:S02]  /*0bc0*/  HADD2.F32 R9, -RZ, R6.reuse.H0_H0 ;  /* 0x20000006ff097230 */ /* 0x104fe40000004100 */
[----:B------:R-:W-:Y:S02]  /*0bd0*/  HADD2.F32 R12, -RZ, R6.H1_H1 ;  /* 0x30000006ff0c7230 */ /* 0x000fe40000004100 */
[--C-:B------:R-:W-:Y:S01]  /*0be0*/  HADD2.F32 R14, -RZ, R7.reuse.H0_H0 ;  /* 0x20000007ff0e7230 */ /* 0x100fe20000004100 */
[----:B------:R-:W-:Y:S01]  /*0bf0*/  LOP3.LUT R10, R9, 0x7fffffff, RZ, 0xc0, !PT ;  /* 0x7fffffff090a7812 */ /* 0x000fe200078ec0ff */
[----:B------:R-:W-:Y:S01]  /*0c00*/  HADD2.F32 R2, -RZ, R7.H1_H1 ;  /* 0x30000007ff027230 */ /* 0x000fe20000004100 */
[----:B------:R-:W-:-:S02]  /*0c10*/  LOP3.LUT R11, R12, 0x7fffffff, RZ, 0xc0, !PT ;  /* 0x7fffffff0c0b7812 */ /* 0x000fc400078ec0ff */
[----:B------:R-:W-:Y:S02]  /*0c20*/  ISETP.GT.U32.AND P0, PT, R10, 0x43efffff, PT ;  /* 0x43efffff0a00780c */ /* 0x000fe40003f04070 */
[----:B------:R-:W-:Y:S02]  /*0c30*/  LOP3.LUT R13, R14, 0x7fffffff, RZ, 0xc0, !PT ;  /* 0x7fffffff0e0d7812 */ /* 0x000fe400078ec0ff */
[----:B------:R-:W-:Y:S02]  /*0c40*/  LOP3.LUT R4, R2, 0x7fffffff, RZ, 0xc0, !PT ;  /* 0x7fffffff02047812 */ /* 0x000fe400078ec0ff */
[----:B------:R-:W-:Y:S02]  /*0c50*/  ISETP.GT.U32.AND P1, PT, R11, 0x43efffff, PT ;  /* 0x43efffff0b00780c */ /* 0x000fe40003f24070 */
[----:B------:R-:W-:Y:S02]  /*0c60*/  ISETP.GT.U32.AND P2, PT, R13, 0x43efffff, PT ;  /* 0x43efffff0d00780c */ /* 0x000fe40003f44070 */
[----:B------:R-:W-:-:S02]  /*0c70*/  ISETP.GT.U32.AND P3, PT, R4, 0x43efffff, PT ;  /* 0x43efffff0400780c */ /* 0x000fc40003f64070 */
        /* <DEDUP_REMOVED lines=8> */
.L_x_1731:
[----:B0-----:R-:W-:Y:S05]  /*0d00*/  BSYNC.RECONVERGENT B0 ;  /* 0x0000000000007941 */ /* 0x001fea0003800200 */
.L_x_1730:
        /* <DEDUP_REMOVED lines=11> */
.L_x_1733:
[----:B------:R-:W-:Y:S05]  /*0dc0*/  BSYNC.RECONVERGENT B0 ;  /* 0x0000000000007941 */ /* 0x000fea0003800200 */
.L_x_1732:
        /* <DEDUP_REMOVED lines=11> */
.L_x_1735:
[----:B------:R-:W-:Y:S05]  /*0e80*/  BSYNC.RECONVERGENT B0 ;  /* 0x0000000000007941 */ /* 0x000fea0003800200 */
.L_x_1734:
        /* <DEDUP_REMOVED lines=10> */
.L_x_1737:
[----:B------:R-:W-:Y:S05]  /*0f30*/  BSYNC.RECONVERGENT B0 ;  /* 0x0000000000007941 */ /* 0x000fea0003800200 */
.L_x_1736:
        /* <DEDUP_REMOVED lines=18> */
.L_x_1739:
        /* <DEDUP_REMOVED lines=10> */
.L_x_7496:


//--------------------- .text._ZN2at6native55_GLOBAL__N__de093ff9_22_ForeachBinaryOpList_cu_a911ec4325multi_tensor_apply_kernelINS1_18TensorListMetadataILi2EEENS1_11CopyFunctorIN3c1013Float8_e4m3fnENS6_7complexIfEELi2ELi1ELi1EEEJNS0_4CopyIS7_S9_EEEEEvT_T0_DpT1_ --------------------------
	.section	.text._ZN2at6native55_GLOBAL__N__de093ff9_22_ForeachBinaryOpList_cu_a911ec4325multi_tensor_apply_kernelINS1_18TensorListMetadataILi2EEENS1_11CopyFunctorIN3c1013Float8_e4m3fnENS6_7complexIfEELi2ELi1ELi1EEEJNS0_4CopyIS7_S9_EEEEEvT_T0_DpT1_,"ax",@progbits
	.align	128
.text._ZN2at6native55_GLOBAL__N__de093ff9_22_ForeachBinaryOpList_cu_a911ec4325multi_tensor_apply_kernelINS1_18TensorListMetadataILi2EEENS1_11CopyFunctorIN3c1013Float8_e4m3fnENS6_7complexIfEELi2ELi1ELi1EEEJNS0_4CopyIS7_S9_EEEEEvT_T0_DpT1_:
        .type           _ZN2at6native55_GLOBAL__N__de093ff9_22_ForeachBinaryOpList_cu_a911ec4325multi_tensor_apply_kernelINS1_18TensorListMetadataILi2EEENS1_11CopyFunctorIN3c1013Float8_e4m3fnENS6_7complexIfEELi2ELi1ELi1EEEJNS0_4CopyIS7_S9_EEEEEvT_T0_DpT1_,@function
        .size           _ZN2at6native55_GLOBAL__N__de093ff9_22_ForeachBinaryOpList_cu_a911ec4325multi_tensor_apply_kernelINS1_18TensorListMetadataILi2EEENS1_11CopyFunctorIN3c1013Float8_e4m3fnENS6_7complexIfEELi2ELi1ELi1EEEJNS0_4CopyIS7_S9_EEEEEvT_T0_DpT1_,(.L_x_7497 - _ZN2at6native55_GLOBAL__N__de093ff9_22_ForeachBinaryOpList_cu_a911ec4325multi_tensor_apply_kernelINS1_18TensorListMetadataILi2EEENS1_11CopyFunctorIN3c1013Float8_e4m3fnENS6_7complexIfEELi2ELi1ELi1EEEJNS0_4CopyIS7_S9_EEEEEvT_T0_DpT1_)
        .other          _ZN2at6native55_GLOBAL__N__de093ff9_22_ForeachBinaryOpList_cu_a911ec4325multi_tensor_apply_kernelINS1_18TensorListMetadataILi2EEENS1_11CopyFunctorIN3c1013Float8_e4m3fnENS6_7complexIfEELi2ELi1ELi1EEEJNS0_4CopyIS7_S9_EEEEEvT_T0_DpT1_,@"STO_CUDA_ENTRY STV_DEFAULT"
_ZN2at6native55_GLOBAL__N__de093ff9_22_ForeachBinaryOpList_cu_a911ec4325multi_tensor_apply_kernelINS1_18TensorListMetadataILi2EEENS1_11CopyFunctorIN3c1013Float8_e4m3fnENS6_7complexIfEELi2ELi1ELi1EEEJNS0_4CopyIS7_S9_EEEEEvT_T0_DpT1_:
        /* <DEDUP_REMOVED lines=59> */
.L_x_1749:
[----:B0-----:R-:W-:Y:S01]  /*03b0*/  IMAD.U32 R5, RZ, RZ, UR20 ;  /* 0x00000014ff057e24 */ /* 0x001fe2000f8e00ff */
[----:B------:R-:W-:Y:S01]  /*03c0*/  ISETP.GE.U32.AND P0, PT, R0, UR25, PT ;  /* 0x0000001900007c0c */ /* 0x000fe2000bf06070 */
[----:B------:R-:W-:Y:S01]  /*03d0*/  IMAD.MOV.U32 R2, RZ, RZ, R0 ;  /* 0x000000ffff027224 */ /* 0x000fe200078e0000 */
[----:B------:R-:W-:Y:S01]  /*03e0*/  UMOV UR6, URZ ;  /* 0x000000ff00067c82 */ /* 0x000fe20008000000 */
[----:B------:R-:W-:Y:S01]  /*03f0*/  IMAD.MOV.U32 R3, RZ, RZ, R13 ;  /* 0x000000ffff037224 */ /* 0x000fe200078e000d */
[----:B------:R-:W-:Y:S01]  /*0400*/  ISETP.GE.U32.AND.EX P0, PT, R13, UR26, PT, P0 ;  /* 0x0000001a0d007c0c */ /* 0x000fe2000bf06100 */
[----:B------:R-:W-:Y:S02]  /*0410*/  IMAD.U32 R7, RZ, RZ, UR20 ;  /* 0x00000014ff077e24 */ /* 0x000fe4000f8e00ff */
[----:B------:R-:W-:-:S04]  /*0420*/  IMAD.WIDE.U32 R4, R5, 0x3, R2 ;  /* 0x0000000305047825 */ /* 0x000fc800078e0002 */
[----:B------:R-:W-:Y:S01]  /*0430*/  IMAD.WIDE.U32 R2, R7, 0x2, R2 ;  /* 0x0000000207027825 */ /* 0x000fe200078e0002 */
[----:B------:R-:W-:-:S03]  /*0440*/  ISETP.GE.U32.AND P2, PT, R4, UR25, PT ;  /* 0x0000001904007c0c */ /* 0x000fc6000bf46070 */
[----:B------:R-:W-:Y:S01]  /*0450*/  VIADD R4, R5, UR6 ;  /* 0x0000000605047c36 */ /* 0x000fe20008000000 */
[----:B------:R-:W-:Y:S01]  /*0460*/  ISETP.GE.U32.AND P1, PT, R2, UR25, PT ;  /* 0x0000001902007c0c */ /* 0x000fe2000bf26070 */
[----:B------:R-:W2:Y:S01]  /*0470*/  @!P0 LDG.E R17, desc[UR18][R10.64] ;  /* 0x000000120a118981 */ /* 0x000ea2000c1e1900 */
[----:B------:R-:W-:Y:S01]  /*0480*/  IADD3 R2, P4, PT, R0, UR20, RZ ;  /* 0x0000001400027c10 */ /* 0x000fe2000ff9e0ff */
[----:B------:R-:W-:Y:S01]  /*0490*/  IMAD.U32 R5, RZ, RZ, UR20 ;  /* 0x00000014ff057e24 */ /* 0x000fe2000f8e00ff */
[----:B------:R-:W-:Y:S01]  /*04a0*/  ISETP.GE.U32.AND.EX P1, PT, R3, UR26, PT, P1 ;  /* 0x0000001a03007c0c */ /* 0x000fe2000bf26110 */
[----:B------:R-:W-:Y:S01]  /*04b0*/  IMAD.U32 R3, RZ, RZ, UR20 ;  /* 0x00000014ff037e24 */ /* 0x000fe2000f8e00ff */
[----:B------:R-:W-:Y:S01]  /*04c0*/  ISETP.GE.U32.AND P3, PT, R2, UR25, PT ;  /* 0x0000001902007c0c */ /* 0x000fe2000bf66070 */
[----:B------:R-:W-:Y:S01]  /*04d0*/  IMAD.X R2, RZ, RZ, R13, P4 ;  /* 0x000000ffff027224 */ /* 0x000fe200020e060d */
[----:B------:R-:W-:-:S04]  /*04e0*/  ISETP.GE.U32.AND.EX P2, PT, R4, UR26, PT, P2 ;  /* 0x0000001a04007c0c */ /* 0x000fc8000bf46120 */
[----:B------:R-:W-:Y:S01]  /*04f0*/  ISETP.GE.U32.AND.EX P3, PT, R2, UR26, PT, P3 ;  /* 0x0000001a02007c0c */ /* 0x000fe2000bf66130 */
[----:B------:R-:W-:-:S04]  /*0500*/  IMAD.U32 R6, RZ, RZ, UR20 ;  /* 0x00000014ff067e24 */ /* 0x000fc8000f8e00ff */
[----:B------:R-:W-:-:S04]  /*0510*/  @!P1 LEA R2, P4, R3, R10, 0x4 ;  /* 0x0000000a03029211 */ /* 0x000fc800078820ff */
[----:B------:R-:W-:Y:S01]  /*0520*/  @!P2 IMAD.WIDE.U32 R4, R5, 0x18, R10 ;  /* 0x000000180504a825 */ /* 0x000fe200078e000a */
[----:B------:R-:W-:-:S03]  /*0530*/  @!P1 LEA.HI.X R3, R6, R11, RZ, 0x4, P4 ;  /* 0x0000000b06039211 */ /* 0x000fc600020f24ff */
[----:B------:R-:W-:Y:S02]  /*0540*/  @!P2 VIADD R7, R5, UR6 ;  /* 0x000000060507ac36 */ /* 0x000fe40008000000 */
[----:B------:R-:W-:Y:S01]  /*0550*/  @!P3 IMAD.MOV.U32 R18, RZ, RZ, R12 ;  /* 0x000000ffff12b224 */ /* 0x000fe200078e000c */
[----:B------:R-:W3:Y:S01]  /*0560*/  @!P1 LDG.E R15, desc[UR18][R2.64] ;  /* 0x00000012020f9981 */ /* 0x000ee2000c1e1900 */
[----:B------:R-:W-:-:S03]  /*0570*/  @!P2 IMAD.MOV.U32 R6, RZ, RZ, R4 ;  /* 0x000000ffff06a224 */ /* 0x000fc600078e0004 */
[----:B------:R-:W4:Y:S04]  /*0580*/  @!P3 LDG.E R16, desc[UR18][R18.64] ;  /* 0x000000121210b981 */ /* 0x000f28000c1e1900 */
[----:B------:R-:W5:Y:S01]  /*0590*/  @!P2 LDG.E R14, desc[UR18][R6.64] ;  /* 0x00000012060ea981 */ /* 0x000f62000c1e1900 */
[----:B------:R-:W-:Y:S01]  /*05a0*/  BSSY.RECONVERGENT B0, `(.L_x_1741) ;  /* 0x000000e000007945 */ /* 0x000fe20003800200 */
[----:B------:R-:W-:Y:S01]  /*05b0*/  IMAD.MOV.U32 R21, RZ, RZ, 0x7f ;  /* 0x0000007fff157424 */ /* 0x000fe200078e00ff */
[----:B--2---:R-:W-:-:S04]  /*05c0*/  LOP3.LUT R8, R17, 0x7fffffff, RZ, 0xc0, !PT ;  /* 0x7fffffff11087812 */ /* 0x004fc800078ec0ff */
[----:B------:R-:W-:Y:S02]  /*05d0*/  ISETP.GT.U32.AND P4, PT, R8, 0x43efffff, PT ;  /* 0x43efffff0800780c */ /* 0x000fe40003f84070 */
[----:B---3--:R-:W-:Y:S02]  /*05e0*/  LOP3.LUT R5, R15, 0x7fffffff, RZ, 0xc0, !PT ;  /* 0x7fffffff0f057812 */ /* 0x008fe400078ec0ff */
[----:B----4-:R-:W-:Y:S02]  /*05f0*/  LOP3.LUT R9, R16, 0x7fffffff, RZ, 0xc0, !PT ;  /* 0x7fffffff10097812 */ /* 0x010fe400078ec0ff */
[----:B-----5:R-:W-:-:S07]  /*0600*/  LOP3.LUT R4, R14, 0x7fffffff, RZ, 0xc0, !PT ;  /* 0x7fffffff0e047812 */ /* 0x020fce00078ec0ff */
[----:B------:R-:W-:Y:S05]  /*0610*/  @P4 BRA `(.L_x_1742) ;  /* 0x0000000000184947 */ /* 0x000fea0003800000 */
[----:B------:R-:W-:-:S13]  /*0620*/  ISETP.GT.U32.AND P4, PT, R8, 0x3c7fffff, PT ;  /* 0x3c7fffff0800780c */ /* 0x000fda0003f84070 */
[----:B------:R-:W-:Y:S01]  /*0630*/  @P4 SHF.R.U32.HI R2, RZ, 0x14, R17 ;  /* 0x00000014ff024819 */ /* 0x000fe20000011611 */
[----:B------:R-:W-:-:S03]  /*0640*/  @!P4 FADD.FTZ R21, R8, 16384 ;  /* 0x468000000815c421 */ /* 0x000fc60000010000 */
[----:B------:R-:W-:-:S04]  /*0650*/  @P4 LOP3.LUT R2, R2, 0x1, RZ, 0xc0, !PT ;  /* 0x0000000102024812 */ /* 0x000fc800078ec0ff */
[----:B------:R-:W-:-:S04]  /*0660*/  @P4 IADD3 R2, PT, PT, R17, 0x407ffff, R2 ;  /* 0x0407ffff11024810 */ /* 0x000fc80007ffe002 */
[----:B------:R-:W-:-:S07]  /*0670*/  @P4 SHF.R.U32.HI R21, RZ, 0x14, R2 ;  /* 0x00000014ff154819 */ /* 0x000fce0000011602 */
.L_x_1742:
[----:B------:R-:W-:Y:S05]  /*0680*/  BSYNC.RECONVERGENT B0 ;  /* 0x0000000000007941 */ /* 0x000fea0003800200 */
.L_x_1741:
        /* <DEDUP_REMOVED lines=15> */
.L_x_1744:
[----:B------:R-:W-:Y:S05]  /*0780*/  BSYNC.RECONVERGENT B0 ;  /* 0x0000000000007941 */ /* 0x000fea0003800200 */
.L_x_1743:
        /* <DEDUP_REMOVED lines=11> */
.L_x_1746:
[----:B------:R-:W-:Y:S05]  /*0840*/  BSYNC.RECONVERGENT B0 ;  /* 0x0000000000007941 */ /* 0x000fea0003800200 */
.L_x_1745:
        /* <DEDUP_REMOVED lines=10> */
.L_x_1748:
[----:B------:R-:W-:Y:S05]  /*08f0*/  BSYNC.RECONVERGENT B0 ;  /* 0x0000000000007941 */ /* 0x000fea0003800200 */
.L_x_1747:
[----:B------:R-:W-:Y:S01]  /*0900*/  UIADD3 UR4, UP0, UPT, UR17, UR4, URZ ;  /* 0x0000000411047290 */ /* 0x000fe2000ff1e0ff */
[C---:B------:R-:W-:Y:S02]  /*0910*/  @!P0 IADD3 R2, P6, PT, R0.reuse, UR28, RZ ;  /* 0x0000001c00028c10 */ /* 0x040fe4000ffde0ff */
[----:B------:R-:W-:Y:S01]  /*0920*/  SHF.R.U32.HI R18, RZ, 0x18, R14 ;  /* 0x00000018ff127819 */ /* 0x000fe2000001160e */
[----:B------:R-:W-:Y:S01]  /*0930*/  UIADD3.X UR5, UPT, UPT, URZ, UR5, URZ, UP0, !UPT ;  /* 0x00000005ff057290 */ /* 0x000fe200087fe4ff */
[C---:B------:R-:W-:Y:S01]  /*0940*/  @!P3 IADD3 R4, P5, PT, R0.reuse, UR23, RZ ;  /* 0x000000170004bc10 */ /* 0x040fe2000ffbe0ff */
[----:B------:R-:W-:Y:S01]  /*0950*/  UISETP.GE.U32.AND UP0, UPT, UR4, UR25, UPT ;  /* 0x000000190400728c */ /* 0x000fe2000bf06070 */
[C---:B------:R-:W-:Y:S02]  /*0960*/  @!P1 IADD3 R6, P4, PT, R0.reuse, UR24, RZ ;  /* 0x0000001800069c10 */ /* 0x040fe4000ff9e0ff */
[----:B------:R-:W-:Y:S01]  /*0970*/  @!P0 IADD3.X R3, PT, PT, R13, UR29, RZ, P6, !PT ;  /* 0x0000001d0d038c10 */ /* 0x000fe2000b7fe4ff */
[----:B------:R-:W-:Y:S01]  /*0980*/  UISETP.GE.U32.AND.EX UP0, UPT, UR5, UR26, UPT, UP0 ;  /* 0x0000001a0500728c */ /* 0x000fe2000bf06100 */
        /* <DEDUP_REMOVED lines=17> */
.L_x_1740:
        /* <DEDUP_REMOVED lines=8> */
.L_x_1758:
[----:B------:R-:W-:-:S04]  /*0b20*/  LEA R2, P0, R0, UR15, 0x5 ;  /* 0x0000000f00027c11 */ /* 0x000fc8000f8028ff */
[----:B------:R-:W-:-:S06]  /*0b30*/  LEA.HI.X R3, R0, UR6, R5, 0x5, P0 ;  /* 0x0000000600037c11 */ /* 0x000fcc00080f2c05 */
[----:B------:R-:W2:Y:S01]  /*0b40*/  LDG.E.ENL2.256 R2, R6, desc[UR18][R2.64], 0x55 ;  /* 0xaa0000120206797e */ /* 0x000ea20008121802 */
[----:B------:R-:W-:Y:S01]  /*0b50*/  BSSY.RECONVERGENT B0, `(.L_x_1750) ;  /* 0x0000012000007945 */ /* 0x000fe20003800200 */
[----:B------:R-:W-:Y:S01]  /*0b60*/  IMAD.MOV.U32 R8, RZ, RZ, 0x7f ;  /* 0x0000007fff087424 */ /* 0x000fe200078e00ff */
[----:B--2---:R-:W-:Y:S02]  /*0b70*/  LOP3.LUT R10, R6, 0x7fffffff, RZ, 0xc0, !PT ;  /* 0x7fffffff060a7812 */ /* 0x004fe400078ec0ff */
[----:B------:R-:W-:Y:S02]  /*0b80*/  LOP3.LUT R12, R7, 0x7fffffff, RZ, 0xc0, !PT ;  /* 0x7fffffff070c7812 */ /* 0x000fe400078ec0ff */
[----:B------:R-:W-:Y:S02]  /*0b90*/  ISETP.GT.U32.AND P0, PT, R10, 0x43efffff, PT ;  /* 0x43efffff0a00780c */ /* 0x000fe40003f04070 */
[----:B------:R-:W-:Y:S02]  /*0ba0*/  LOP3.LUT R13, R2, 0x7fffffff, RZ, 0xc0, !PT ;  /* 0x7fffffff020d7812 */ /* 0x000fe400078ec0ff */
[----:B------:R-:W-:-:S02]  /*0bb0*/  LOP3.LUT R4, R3, 0x7fffffff, RZ, 0xc0, !PT ;  /* 0x7fffffff03047812 */ /* 0x000fc400078ec0ff */
        /* <DEDUP_REMOVED lines=11> */
.L_x_1751:
[----:B0-----:R-:W-:Y:S05]  /*0c70*/  BSYNC.RECONVERGENT B0 ;  /* 0x0000000000007941 */ /* 0x001fea0003800200 */
.L_x_1750:
        /* <DEDUP_REMOVED lines=11> */
.L_x_1753:
[----:B------:R-:W-:Y:S05]  /*0d30*/  BSYNC.RECONVERGENT B0 ;  /* 0x0000000000007941 */ /* 0x000fea0003800200 */
.L_x_1752:
        /* <DEDUP_REMOVED lines=11> */
.L_x_1755:
[----:B------:R-:W-:Y:S05]  /*0df0*/  BSYNC.RECONVERGENT B0 ;  /* 0x0000000000007941 */ /* 0x000fea0003800200 */
.L_x_1754:
        /* <DEDUP_REMOVED lines=10> */
.L_x_1757:
[----:B------:R-:W-:Y:S05]  /*0ea0*/  BSYNC.RECONVERGENT B0 ;  /* 0x0000000000007941 */ /* 0x000fea0003800200 */
.L_x_1756:
        /* <DEDUP_REMOVED lines=18> */
.L_x_1759:
        /* <DEDUP_REMOVED lines=11> */
.L_x_7497:


//--------------------- .text._ZN2at6native55_GLOBAL__N__de093ff9_22_ForeachBinaryOpList_cu_a911ec4325multi_tensor_apply_kernelINS1_18TensorListMetadataILi2EEENS1_11CopyFunctorIN3c1013Float8_e4m3fnENS6_7complexIdEELi2ELi1ELi1EEEJNS0_4CopyIS7_S9_EEEEEvT_T0_DpT1_ --------------------------
	.section	.text._ZN2at6native55_GLOBAL__N__de093ff9_22_ForeachBinaryOpList_cu_a911ec4325multi_tensor_apply_kernelINS1_18TensorListMetadataILi2EEENS1_11CopyFunctorIN3c1013Float8_e4m3fnENS6_7complexIdEELi2ELi1ELi1EEEJNS0_4CopyIS7_S9_EEEEEvT_T0_DpT1_,"ax",@progbits
	.align	128
.text._ZN2at6native55_GLOBAL__N__de093ff9_22_ForeachBinaryOpList_cu_a911ec4325multi_tensor_apply_kernelINS1_18TensorListMetadataILi2EEENS1_11CopyFunctorIN3c1013Float8_e4m3fnENS6_7complexIdEELi2ELi1ELi1EEEJNS0_4CopyIS7_S9_EEEEEvT_T0_DpT1_:
        .type           _ZN2at6native55_GLOBAL__N__de093ff9_22_ForeachBinaryOpList_cu_a911ec4325multi_tensor_apply_kernelINS1_18TensorListMetadataILi2EEENS1_11CopyFunctorIN3c1013Float8_e4m3fnENS6_7complexIdEELi2ELi1ELi1EEEJNS0_4CopyIS7_S9_EEEEEvT_T0_DpT1_,@function
        .size           _ZN2at6native55_GLOBAL__N__de093ff9_22_ForeachBinaryOpList_cu_a911ec4325multi_tensor_apply_kernelINS1_18TensorListMetadataILi2EEENS1_11CopyFunctorIN3c1013Float8_e4m3fnENS6_7complexIdEELi2ELi1ELi1EEEJNS0_4CopyIS7_S9_EEEEEvT_T0_DpT1_,(.L_x_7498 - _ZN2at6native55_GLOBAL__N__de093ff9_22_ForeachBinaryOpList_cu_a911ec4325multi_tensor_apply_kernelINS1_18TensorListMetadataILi2EEENS1_11CopyFunctorIN3c1013Float8_e4m3fnENS6_7complexIdEELi2ELi1ELi1EEEJNS0_4CopyIS7_S9_EEEEEvT_T0_DpT1_)
        .other          _ZN2at6native55_GLOBAL__N__de093ff9_22_ForeachBinaryOpList_cu_a911ec4325multi_tensor_apply_kernelINS1_18TensorListMetadataILi2EEENS1_11CopyFunctorIN3c1013Float8_e4m3fnENS6_7complexIdEELi2ELi1ELi1EEEJNS0_4CopyIS7_S9_EEEEEvT_T0_DpT1_,@"STO_CUDA_ENTRY STV_DEFAULT"
_ZN2at6native55_GLOBAL__N__de093ff9_22_ForeachBinaryOpList_cu_a911ec4325multi_tensor_apply_kernelINS1_18TensorListMetadataILi2EEENS1_11CopyFunctorIN3c1013Float8_e4m3fnENS6_7complexIdEELi2ELi1ELi1EEEJNS0_4CopyIS7_S9_EEEEEvT_T0_DpT1_:
        /* <DEDUP_REMOVED lines=54> */
[----:B------:R-:W-:Y:S02]  /*0360*/  CS2R R2, SRZ ;  /* 0x0000000000027805 */ /* 0x000fe4000001ff00 */
[----:B------:R-:W-:Y:S02]  /*0370*/  LEA.HI.X R13, R13, UR9, R0, 0x4, P1 ;  /* 0x000000090d0d7c11 */ /* 0x000fe400088f2400 */
[----:B------:R-:W-:-:S04]  /*0380*/  IADD3 R12, P0, PT, R12, UR6, RZ ;  /* 0x000000060c0c7c10 */ /* 0x000fc8000ff1e0ff */
[----:B------:R-:W-:-:S09]  /*0390*/  IADD3.X R13, PT, PT, R13, UR7, RZ, P0, !PT ;  /* 0x000000070d0d7c10 */ /* 0x000fd200087fe4ff */
.L_x_1769:
[----:B0-----:R-:W-:Y:S01]  /*03a0*/  IMAD.U32 R11, RZ, RZ, UR17 ;  /* 0x00000011ff0b7e24 */ /* 0x001fe2000f8e00ff */
[C---:B------:R-:W-:Y:S01]  /*03b0*/  ISETP.GE.U32.AND P1, PT, R14.reuse, UR22, PT ;  /* 0x000000160e007c0c */ /* 0x040fe2000bf26070 */
[----:B------:R-:W-:Y:S01]  /*03c0*/  IMAD.U32 R10, RZ, RZ, UR17 ;  /* 0x00000011ff0a7e24 */ /* 0x000fe2000f8e00ff */
[----:B------:R-:W-:Y:S01]  /*03d0*/  IADD3 R18, P3, PT, R14, UR17, RZ ;  /* 0x000000110e127c10 */ /* 0x000fe2000ff7e0ff */
[----:B------:R-:W-:Y:S01]  /*03e0*/  UMOV UR6, URZ ;  /* 0x000000ff00067c82 */ /* 0x000fe20008000000 */
[----:B------:R-:W-:Y:S02]  /*03f0*/  LEA R0, P2, R11, R14, 0x1 ;  /* 0x0000000e0b007211 */ /* 0x000fe400078408ff */
[----:B------:R-:W-:Y:S02]  /*0400*/  ISETP.GE.U32.AND.EX P1, PT, R15, UR23, PT, P1 ;  /* 0x000000170f007c0c */ /* 0x000fe4000bf26110 */
[----:B------:R-:W-:Y:S02]  /*0410*/  ISETP.GE.U32.AND P0, PT, R0, UR22, PT ;  /* 0x0000001600007c0c */ /* 0x000fe4000bf06070 */
[----:B------:R-:W-:Y:S01]  /*0420*/  LEA.HI.X R0, R10, R15, RZ, 0x1, P2 ;  /* 0x0000000f0a007211 */ /* 0x000fe200010f0cff */
[----:B------:R-:W-:Y:S01]  /*0430*/  IMAD.WIDE.U32 R10, R11, 0x3, R14 ;  /* 0x000000030b0a7825 */ /* 0x000fe200078e000e */
[----:B------:R-:W-:-:S02]  /*0440*/  ISETP.GE.U32.AND P2, PT, R18, UR22, PT ;  /* 0x0000001612007c0c */ /* 0x000fc4000bf46070 */
[----:B------:R-:W-:Y:S01]  /*0450*/  ISETP.GE.U32.AND.EX P0, PT, R0, UR23, PT, P0 ;  /* 0x0000001700007c0c */ /* 0x000fe2000bf06100 */
[----:B------:R-:W-:Y:S01]  /*0460*/  IMAD.X R0, RZ, RZ, R15, P3 ;  /* 0x000000ffff007224 */ /* 0x000fe200018e060f */
[----:B------:R-:W-:Y:S01]  /*0470*/  ISETP.GE.U32.AND P3, PT, R10, UR22, PT ;  /* 0x000000160a007c0c */ /* 0x000fe2000bf66070 */
[----:B------:R-:W-:Y:S02]  /*0480*/  VIADD R10, R11, UR6 ;  /* 0x000000060b0a7c36 */ /* 0x000fe40008000000 */
[----:B------:R-:W2:Y:S01]  /*0490*/  @!P1 LDG.E.64 R2, desc[UR18][R16.64] ;  /* 0x0000001210029981 */ /* 0x000ea2000c1e1b00 */
[----:B------:R-:W-:Y:S01]  /*04a0*/  ISETP.GE.U32.AND.EX P2, PT, R0, UR23, PT, P2 ;  /* 0x0000001700007c0c */ /* 0x000fe2000bf46120 */
[----:B------:R-:W-:Y:S01]  /*04b0*/  IMAD.U32 R11, RZ, RZ, UR17 ;  /* 0x00000011ff0b7e24 */ /* 0x000fe2000f8e00ff */
[----:B------:R-:W-:Y:S01]  /*04c0*/  ISETP.GE.U32.AND.EX P3, PT, R10, UR23, PT, P3 ;  /* 0x000000170a007c0c */ /* 0x000fe2000bf66130 */
[----:B------:R-:W-:Y:S02]  /*04d0*/  IMAD.U32 R19, RZ, RZ, UR17 ;  /* 0x00000011ff137e24 */ /* 0x000fe4000f8e00ff */
[----:B------:R-:W-:-:S02]  /*04e0*/  IMAD.U32 R0, RZ, RZ, UR17 ;  /* 0x00000011ff007e24 */ /* 0x000fc4000f8e00ff */
[----:B------:R-:W-:-:S04]  /*04f0*/  @!P0 LEA R10, P4, R11, R16, 0x5 ;  /* 0x000000100b0a8211 */ /* 0x000fc800078828ff */
[----:B------:R-:W-:Y:S02]  /*0500*/  @!P0 LEA.HI.X R11, R0, R17, RZ, 0x5, P4 ;  /* 0x00000011000b8211 */ /* 0x000fe400020f2cff */
[----:B------:R-:W3:Y:S02]  /*0510*/  @!P2 LDG.E.64 R4, desc[UR18][R12.64] ;  /* 0x000000120c04a981 */ /* 0x000ee4000c1e1b00 */
[----:B------:R-:W-:Y:S02]  /*0520*/  @!P3 IMAD.WIDE.U32 R18, R19, 0x30, R16 ;  /* 0x000000301312b825 */ /* 0x000fe400078e0010 */
[----:B------:R-:W4:Y:S02]  /*0530*/  @!P0 LDG.E.64 R6, desc[UR18][R10.64] ;  /* 0x000000120a068981 */ /* 0x000f24000c1e1b00 */
[----:B------:R-:W-:-:S05]  /*0540*/  @!P3 VIADD R19, R19, UR6 ;  /* 0x000000061313bc36 */ /* 0x000fca0008000000 */
        /* <DEDUP_REMOVED lines=13> */
[----:B------:R-:W-:-:S15]  /*0620*/  ISETP.GT.U32.AND P5, PT, R23, 0x43efffff, PT ;  /* 0x43efffff1700780c */ /* 0x000fde0003fa4070 */
[----:B------:R-:W-:-:S15]  /*0630*/  NOP ;  /* 0x0000000000007918 */ /* 0x000fde0000000000 */
[----:B------:R-:W-:-:S15]  /*0640*/  NOP ;  /* 0x0000000000007918 */ /* 0x000fde0000000000 */
[----:B------:R-:W-:-:S08]  /*0650*/  NOP ;  /* 0x0000000000007918 */ /* 0x000fd00000000000 */
[----:B---3--:R-:W1:-:S15]  /*0660*/  DSETP.GEU.AND P6, PT, |R4|, UR6, PT ;  /* 0x0000000604007e2a */ /* 0x008e5e000bfce200 */
[----:B------:R-:W-:-:S15]  /*0670*/  NOP ;  /* 0x0000000000007918 */ /* 0x000fde0000000000 */
[----:B------:R-:W-:-:S15]  /*0680*/  NOP ;  /* 0x0000000000007918 */ /* 0x000fde0000000000 */
[----:B------:R-:W-:-:S15]  /*0690*/  NOP ;  /* 0x0000000000007918 */ /* 0x000fde0000000000 */
[----:B------:R-:W-:-:S04]  /*06a0*/  NOP ;  /* 0x0000000000007918 */ /* 0x000fc80000000000 */
[----:B------:R-:W1:Y:S02]  /*06b0*/  F2F.F32.F64 R20, R4 ;  /* 0x0000000400147310 */ /* 0x000e640000301000 */
[----:B-1----:R-:W-:-:S05]  /*06c0*/  @!P6 FMUL R20, R20, 1.175494350822287508e-38 ;  /* 0x008000001414e820 */ /* 0x002fca0000400000 */
[----:B0-----:R-:W-:-:S15]  /*06d0*/  LOP3.LUT R19, R20, 0x7fffffff, RZ, 0xc0, !PT ;  /* 0x7fffffff14137812 */ /* 0x001fde00078ec0ff */
[----:B------:R-:W-:-:S15]  /*06e0*/  NOP ;  /* 0x0000000000007918 */ /* 0x000fde0000000000 */
[----:B------:R-:W-:-:S15]  /*06f0*/  NOP ;  /* 0x0000000000007918 */ /* 0x000fde0000000000 */
[----:B------:R-:W-:-:S12]  /*0700*/  NOP ;  /* 0x0000000000007918 */ /* 0x000fd80000000000 */
[----:B----4-:R-:W0:-:S15]  /*0710*/  DSETP.GEU.AND P4, PT, |R6|, UR6, PT ;  /* 0x0000000606007e2a */ /* 0x010e1e000bf8e200 */
[----:B------:R-:W-:-:S15]  /*0720*/  NOP ;  /* 0x0000000000007918 */ /* 0x000fde0000000000 */
[----:B------:R-:W-:-:S15]  /*0730*/  NOP ;  /* 0x0000000000007918 */ /* 0x000fde0000000000 */
[----:B------:R-:W-:-:S15]  /*0740*/  NOP ;  /* 0x0000000000007918 */ /* 0x000fde0000000000 */
[----:B------:R-:W-:-:S04]  /*0750*/  NOP ;  /* 0x0000000000007918 */ /* 0x000fc80000000000 */
[----:B------:R-:W0:Y:S02]  /*0760*/  F2F.F32.F64 R11, R6 ;  /* 0x00000006000b7310 */ /* 0x000e240000301000 */
[----:B0-----:R-:W-:-:S05]  /*0770*/  @!P4 FMUL R11, R11, 1.175494350822287508e-38 ;  /* 0x008000000b0bc820 */ /* 0x001fca0000400000 */
[----:B------:R-:W-:-:S15]  /*0780*/  LOP3.LUT R18, R11, 0x7fffffff, RZ, 0xc0, !PT ;  /* 0x7fffffff0b127812 */ /* 0x000fde00078ec0ff */
[----:B------:R-:W-:-:S15]  /*0790*/  NOP ;  /* 0x0000000000007918 */ /* 0x000fde0000000000 */
[----:B------:R-:W-:-:S15]  /*07a0*/  NOP ;  /* 0x0000000000007918 */ /* 0x000fde0000000000 */
[----:B------:R-:W-:-:S12]  /*07b0*/  NOP ;  /* 0x0000000000007918 */ /* 0x000fd80000000000 */
[----:B-----5:R-:W0:-:S15]  /*07c0*/  DSETP.GEU.AND P6, PT, |R8|, UR6, PT ;  /* 0x0000000608007e2a */ /* 0x020e1e000bfce200 */
[----:B------:R-:W-:-:S15]  /*07d0*/  NOP ;  /* 0x0000000000007918 */ /* 0x000fde0000000000 */
[----:B------:R-:W-:-:S15]  /*07e0*/  NOP ;  /* 0x0000000000007918 */ /* 0x000fde0000000000 */
[----:B------:R-:W-:-:S15]  /*07f0*/  NOP ;  /* 0x0000000000007918 */ /* 0x000fde0000000000 */
[----:B------:R-:W-:-:S04]  /*0800*/  NOP ;  /* 0x0000000000007918 */ /* 0x000fc80000000000 */
[----:B------:R-:W0:Y:S02]  /*0810*/  F2F.F32.F64 R0, R8 ;  /* 0x0000000800007310 */ /* 0x000e240000301000 */
[----:B0-----:R-:W-:-:S05]  /*0820*/  @!P6 FMUL R0, R0, 1.175494350822287508e-38 ;  /* 0x008000000000e820 */ /* 0x001fca0000400000 */
        /* <DEDUP_REMOVED lines=8> */
.L_x_1762:
[----:B------:R-:W-:Y:S05]  /*08b0*/  BSYNC.RECONVERGENT B0 ;  /* 0x0000000000007941 */ /* 0x000fea0003800200 */
.L_x_1761:
[----:B------:R-:W-:Y:S01]  /*08c0*/  ISETP.GT.U32.AND P6, PT, R19, 0x43efffff, PT ;  /* 0x43efffff1300780c */ /* 0x000fe20003fc4070 */
[----:B------:R-:W-:Y:S01]  /*08d0*/  BSSY.RECONVERGENT B0, `(.L_x_1763) ;  /* 0x000000e000007945 */ /* 0x000fe20003800200 */
[----:B------:R-:W-:Y:S01]  /*08e0*/  SHF.R.U32.HI R22, RZ, 0x18, R21 ;  /* 0x00000018ff167819 */ /* 0x000fe20000011615 */
[----:B------:R-:W-:Y:S01]  /*08f0*/  IMAD.MOV.U32 R27, RZ, RZ, 0x7f ;  /* 0x0000007fff1b7424 */ /* 0x000fe200078e00ff */
[----:B------:R-:W-:Y:S02]  /*0900*/  ISETP.GT.U32.AND P4, PT, R18, 0x43efffff, PT ;  /* 0x43efffff1200780c */ /* 0x000fe40003f84070 */
[----:B------:R-:W-:Y:S02]  /*0910*/  LOP3.LUT R25, R25, 0x80, R22, 0xf8, !PT ;  /* 0x0000008019197812 */ /* 0x000fe400078ef816 */
        /* <DEDUP_REMOVED lines=9> */
.L_x_1764:
[----:B------:R-:W-:Y:S05]  /*09b0*/  BSYNC.RECONVERGENT B0 ;  /* 0x0000000000007941 */ /* 0x000fea0003800200 */
.L_x_1763:
        /* <DEDUP_REMOVED lines=11> */
.L_x_1766:
[----:B------:R-:W-:Y:S05]  /*0a70*/  BSYNC.RECONVERGENT B0 ;  /* 0x0000000000007941 */ /* 0x000fea0003800200 */
.L_x_1765:
        /* <DEDUP_REMOVED lines=10> */
.L_x_1768:
[----:B------:R-:W-:Y:S05]  /*0b20*/  BSYNC.RECONVERGENT B0 ;  /* 0x0000000000007941 */ /* 0x000fea0003800200 */
.L_x_1767:
        /* <DEDUP_REMOVED lines=29> */
.L_x_1760:
        /* <DEDUP_REMOVED lines=8> */
.L_x_1778:
[----:B------:R-:W-:-:S04]  /*0d80*/  LEA R6, P0, R0, UR15, 0x6 ;  /* 0x0000000f00067c11 */ /* 0x000fc8000f8030ff */
[----:B------:R-:W-:-:S05]  /*0d90*/  LEA.HI.X R7, R0, UR6, R3, 0x6, P0 ;  /* 0x0000000600077c11 */ /* 0x000fca00080f3403 */
[----:B------:R-:W2:Y:S04]  /*0da0*/  LDG.E.ENL2.256 R10, R8, desc[UR18][R6.64], 0x33 ;  /* 0x660000120608797e */ /* 0x000ea8000812180a */
[----:B------:R1:W3:Y:S01]  /*0db0*/  LDG.E.ENL2.256 R14, R12, desc[UR18][R6.64+0x20], 0x33 ;  /* 0x66000112060c797e */ /* 0x0002e2000812180e */
[----:B------:R-:W-:Y:S01]  /*0dc0*/  IMAD.MOV.U32 R16, RZ, RZ, -0x10000000 ;  /* 0xf0000000ff107424 */ /* 0x000fe200078e00ff */
[----:B------:R-:W-:Y:S01]  /*0dd0*/  BSSY.RECONVERGENT B0, `(.L_x_1770) ;  /* 0x0000039000007945 */ /* 0x000fe20003800200 */
[----:B------:R-:W-:Y:S02]  /*0de0*/  IMAD.MOV.U32 R17, RZ, RZ, 0x380fffff ;  /* 0x380fffffff117424 */ /* 0x000fe400078e00ff */
[----:B-1----:R-:W-:-:S04]  /*0df0*/  IMAD.MOV.U32 R6, RZ, RZ, 0x7f ;  /* 0x0000007fff067424 */ /* 0x002fc800078e00ff */
        /* <DEDUP_REMOVED lines=9> */
[----:B------:R-:W-:-:S15]  /*0e90*/  ISETP.GT.U32.AND P0, PT, R8, 0x43efffff, PT ;  /* 0x43efffff0800780c */ /* 0x000fde0003f04070 */
[----:B------:R-:W-:-:S15]  /*0ea0*/  NOP ;  /* 0x0000000000007918 */ /* 0x000fde0000000000 */
[----:B------:R-:W-:-:S15]  /*0eb0*/  NOP ;  /* 0x0000000000007918 */ /* 0x000fde0000000000 */
[----:B------:R-:W-:-:S08]  /*0ec0*/  NOP ;  /* 0x0000000000007918 */ /* 0x000fd00000000000 */
[----:B------:R-:W1:-:S15]  /*0ed0*/  DSETP.GEU.AND P1, PT, |R10|, R16, PT ;  /* 0x000000100a00722a */ /* 0x000e5e0003f2e200 */
[----:B------:R-:W-:-:S15]  /*0ee0*/  NOP ;  /* 0x0000000000007918 */ /* 0x000fde0000000000 */
[----:B------:R-:W-:-:S15]  /*0ef0*/  NOP ;  /* 0x0000000000007918 */ /* 0x000fde0000000000 */
[----:B------:R-:W-:-:S15]  /*0f00*/  NOP ;  /* 0x0000000000007918 */ /* 0x000fde0000000000 */
[----:B------:R-:W-:-:S04]  /*0f10*/  NOP ;  /* 0x0000000000007918 */ /* 0x000fc80000000000 */
[----:B------:R-:W1:Y:S02]  /*0f20*/  F2F.F32.F64 R19, R10 ;  /* 0x0000000a00137310 */ /* 0x000e640000301000 */
[----:B-1----:R-:W-:-:S15]  /*0f30*/  @!P1 FMUL R19, R19, 1.175494350822287508e-38 ;  /* 0x0080000013139820 */ /* 0x002fde0000400000 */
[----:B------:R-:W-:-:S15]  /*0f40*/  NOP ;  /* 0x0000000000007918 */ /* 0x000fde0000000000 */
[----:B------:R-:W-:-:S15]  /*0f50*/  NOP ;  /* 0x0000000000007918 */ /* 0x000fde0000000000 */
[----:B------:R-:W-:-:S15]  /*0f60*/  NOP ;  /* 0x0000000000007918 */ /* 0x000fde0000000000 */
[----:B------:R-:W-:-:S02]  /*0f70*/  NOP ;  /* 0x0000000000007918 */ /* 0x000fc40000000000 */
[----:B---3--:R-:W1:-:S15]  /*0f80*/  DSETP.GEU.AND P2, PT, |R12|, R16, PT ;  /* 0x000000100c00722a */ /* 0x008e5e0003f4e200 */
        /* <DEDUP_REMOVED lines=11> */
[----:B------:R1:W2:-:S15]  /*1040*/  DSETP.GEU.AND P3, PT, |R14|, R16, PT ;  /* 0x000000100e00722a */ /* 0x00029e0003f6e200 */
[----:B------:R-:W-:-:S15]  /*1050*/  NOP ;  /* 0x0000000000007918 */ /* 0x000fde0000000000 */
[----:B------:R-:W-:-:S15]  /*1060*/  NOP ;  /* 0x0000000000007918 */ /* 0x000fde0000000000 */
[----:B------:R-:W-:-:S15]  /*1070*/  NOP ;  /* 0x0000000000007918 */ /* 0x000fde0000000000 */
[----:B------:R-:W-:-:S04]  /*1080*/  NOP ;  /* 0x0000000000007918 */ /* 0x000fc80000000000 */
[----:B------:R-:W2:Y:S01]  /*1090*/  F2F.F32.F64 R4, R14 ;  /* 0x0000000e00047310 */ /* 0x000ea20000301000 */
[----:B-1----:R-:W-:Y:S01]  /*10a0*/  LOP3.LUT R16, R19, 0x7fffffff, RZ, 0xc0, !PT ;  /* 0x7fffffff13107812 */ /* 0x002fe200078ec0ff */
[----:B--2---:R-:W-:-:S03]  /*10b0*/  @!P3 FMUL R4, R4, 1.175494350822287508e-38 ;  /* 0x008000000404b820 */ /* 0x004fc60000400000 */
[----:B------:R-:W-:Y:S02]  /*10c0*/  ISETP.GT.U32.AND P1, PT, R16, 0x43efffff, PT ;  /* 0x43efffff1000780c */ /* 0x000fe40003f24070 */
[----:B------:R-:W-:-:S04]  /*10d0*/  LOP3.LUT R2, R4, 0x7fffffff, RZ, 0xc0, !PT ;  /* 0x7fffffff04027812 */ /* 0x000fc800078ec0ff */
        /* <DEDUP_REMOVED lines=8> */
.L_x_1771:
[----:B0-----:R-:W-:Y:S05]  /*1160*/  BSYNC.RECONVERGENT B0 ;  /* 0x0000000000007941 */ /* 0x001fea0003800200 */
.L_x_1770:
        /* <DEDUP_REMOVED lines=11> */
.L_x_1773:
[----:B------:R-:W-:Y:S05]  /*1220*/  BSYNC.RECONVERGENT B0 ;  /* 0x0000000000007941 */ /* 0x000fea0003800200 */
.L_x_1772:
        /* <DEDUP_REMOVED lines=11> */
.L_x_1775:
[----:B------:R-:W-:Y:S05]  /*12e0*/  BSYNC.RECONVERGENT B0 ;  /* 0x0000000000007941 */ /* 0x000fea0003800200 */
.L_x_1774:
        /* <DEDUP_REMOVED lines=10> */
.L_x_1777:
[----:B------:R-:W-:Y:S05]  /*1390*/  BSYNC.RECONVERGENT B0 ;  /* 0x0000000000007941 */ /* 0x000fea0003800200 */
.L_x_1776:
        /* <DEDUP_REMOVED lines=18> */
.L_x_1779:
        /* <DEDUP_REMOVED lines=12> */
.L_x_7498:


//--------------------- .text._ZN2at6native55_GLOBAL__N__de093ff9_22_ForeachBinaryOpList_cu_a911ec4325multi_tensor_apply_kernelINS1_18TensorListMetadataILi2EEENS1_11CopyFunctorIN3c1013Float8_e4m3fnEfLi2ELi1ELi1EEEJNS0_4CopyIS7_fEEEEEvT_T0_DpT1_ --------------------------
	.section	.text._ZN2at6native55_GLOBAL__N__de093ff9_22_ForeachBinaryOpList_cu_a911ec4325multi_tensor_apply_kernelINS1_18TensorListMetadataILi2EEENS1_11CopyFunctorIN3c1013Float8_e4m3fnEfLi2ELi1ELi1EEEJNS0_4CopyIS7_fEEEEEvT_T0_DpT1_,"ax",@progbits
	.align	128
.text._ZN2at6native55_GLOBAL__N__de093ff9_22_ForeachBinaryOpList_cu_a911ec4325multi_tensor_apply_kernelINS1_18TensorListMetadataILi2EEENS1_11CopyFunctorIN3c1013Float8_e4m3fnEfLi2ELi1ELi1EEEJNS0_4CopyIS7_fEEEEEvT_T0_DpT1_:
        .type           _ZN2at6native55_GLOBAL__N__de093ff9_22_ForeachBinaryOpList_cu_a911ec4325multi_tensor_apply_kernelINS1_18TensorListMetadataILi2EEENS1_11CopyFunctorIN3c1013Float8_e4m3fnEfLi2ELi1ELi1EEEJNS0_4CopyIS7_fEEEEEvT_T0_DpT1_,@function
        .size           _ZN2at6native55_GLOBAL__N__de093ff9_22_ForeachBinaryOpList_cu_a911ec4325multi_tensor_apply_kernelINS1_18TensorListMetadataILi2EEENS1_11CopyFunctorIN3c1013Float8_e4m3fnEfLi2ELi1ELi1EEEJNS0_4CopyIS7_fEEEEEvT_T0_DpT1_,(.L_x_7499 - _ZN2at6native55_GLOBAL__N__de093ff9_22_ForeachBinaryOpList_cu_a911ec4325multi_tensor_apply_kernelINS1_18TensorListMetadataILi2EEENS1_11CopyFunctorIN3c1013Float8_e4m3fnEfLi2ELi1ELi1EEEJNS0_4CopyIS7_fEEEEEvT_T0_DpT1_)
        .other          _ZN2at6native55_GLOBAL__N__de093ff9_22_ForeachBinaryOpList_cu_a911ec4325multi_tensor_apply_kernelINS1_18TensorListMetadataILi2EEENS1_11CopyFunctorIN3c1013Float8_e4m3fnEfLi2ELi1ELi1EEEJNS0_4CopyIS7_fEEEEEvT_T0_DpT1_,@"STO_CUDA_ENTRY STV_DEFAULT"
_ZN2at6native55_GLOBAL__N__de093ff9_22_ForeachBinaryOpList_cu_a911ec4325multi_tensor_apply_kernelINS1_18TensorListMetadataILi2EEENS1_11CopyFunctorIN3c1013Float8_e4m3fnEfLi2ELi1ELi1EEEJNS0_4CopyIS7_fEEEEEvT_T0_DpT1_:
        /* <DEDUP_REMOVED lines=57> */
.L_x_1789:
        /* <DEDUP_REMOVED lines=28> */
[----:B------:R-:W-:Y:S02]  /*0550*/  @!P3 IMAD.MOV.U32 R7, RZ, RZ, R15 ;  /* 0x000000ffff07b224 */ /* 0x000fe400078e000f */
        /* <DEDUP_REMOVED lines=17> */
.L_x_1782:
[----:B------:R-:W-:Y:S05]  /*0670*/  BSYNC.RECONVERGENT B0 ;  /* 0x0000000000007941 */ /* 0x000fea0003800200 */
.L_x_1781:
        /* <DEDUP_REMOVED lines=15> */
.L_x_1784:
[----:B------:R-:W-:Y:S05]  /*0770*/  BSYNC.RECONVERGENT B0 ;  /* 0x0000000000007941 */ /* 0x000fea0003800200 */
.L_x_1783:
        /* <DEDUP_REMOVED lines=11> */
.L_x_1786:
[----:B------:R-:W-:Y:S05]  /*0830*/  BSYNC.RECONVERGENT B0 ;  /* 0x0000000000007941 */ /* 0x000fea0003800200 */
.L_x_1785:
        /* <DEDUP_REMOVED lines=10> */
.L_x_1788:
[----:B------:R-:W-:Y:S05]  /*08e0*/  BSYNC.RECONVERGENT B0 ;  /* 0x0000000000007941 */ /* 0x000fea0003800200 */
.L_x_1787:
        /* <DEDUP_REMOVED lines=26> */
.L_x_1780:
        /* <DEDUP_REMOVED lines=8> */
.L_x_1798:
[----:B------:R-:W-:-:S04]  /*0b10*/  LEA R4, P0, R0, UR15, 0x4 ;  /* 0x0000000f00047c11 */ /* 0x000fc8000f8020ff */
[----:B------:R-:W-:-:S06]  /*0b20*/  LEA.HI.X R5, R0, UR6, R3, 0x4, P0 ;  /* 0x0000000600057c11 */ /* 0x000fcc00080f2403 */
[----:B------:R-:W2:Y:S01]  /*0b30*/  LDG.E.128 R4, desc[UR18][R4.64] ;  /* 0x0000001204047981 */ /* 0x000ea2000c1e1d00 */
        /* <DEDUP_REMOVED lines=18> */
.L_x_1791:
[----:B0-----:R-:W-:Y:S05]  /*0c60*/  BSYNC.RECONVERGENT B0 ;  /* 0x0000000000007941 */ /* 0x001fea0003800200 */
.L_x_1790:
        /* <DEDUP_REMOVED lines=11> */
.L_x_1793:
[----:B------:R-:W-:Y:S05]  /*0d20*/  BSYNC.RECONVERGENT B0 ;  /* 0x0000000000007941 */ /* 0x000fea0003800200 */
.L_x_1792:
        /* <DEDUP_REMOVED lines=11> */
.L_x_1795:
[----:B------:R-:W-:Y:S05]  /*0de0*/  BSYNC.RECONVERGENT B0 ;  /* 0x0000000000007941 */ /* 0x000fea0003800200 */
.L_x_1794:
        /* <DEDUP_REMOVED lines=10> */
.L_x_1797:
[----:B------:R-:W-:Y:S05]  /*0e90*/  BSYNC.RECONVERGENT B0 ;  /* 0x0000000000007941 */ /* 0x000fea0003800200 */
.L_x_1796:
        /* <DEDUP_REMOVED lines=18> */
.L_x_1799:
        /* <DEDUP_REMOVED lines=12> */
.L_x_7499:


//--------------------- .text._ZN2at6native55_GLOBAL__N__de093ff9_22_ForeachBinaryOpList_cu_a911ec4325multi_tensor_apply_kernelINS1_18TensorListMetadataILi2EEENS1_11CopyFunctorIN3c1013Float8_e4m3fnEdLi2ELi1ELi1EEEJNS0_4CopyIS7_dEEEEEvT_T0_DpT1_ --------------------------
	.section	.text._ZN2at6native55_GLOBAL__N__de093ff9_22_ForeachBinaryOpList_cu_a911ec4325multi_tensor_apply_kernelINS1_18TensorListMetadataILi2EEENS1_11CopyFunctorIN3c1013Float8_e4m3fnEdLi2ELi1ELi1EEEJNS0_4CopyIS7_dEEEEEvT_T0_DpT1_,"ax",@progbits
	.align	128
.text._ZN2at6native55_GLOBAL__N__de093ff9_22_ForeachBinaryOpList_cu_a911ec4325multi_tensor_apply_kernelINS1_18TensorListMetadataILi2EEENS1_11CopyFunctorIN3c1013Float8_e4m3fnEdLi2ELi1ELi1EEEJNS0_4CopyIS7_dEEEEEvT_T0_DpT1_:
        .type           _ZN2at6native55_GLOBAL__N__de093ff9_22_ForeachBinaryOpList_cu_a911ec4325multi_tensor_apply_kernelINS1_18TensorListMetadataILi2EEENS1_11CopyFunctorIN3c1013Float8_e4m3fnEdLi2ELi1ELi1EEEJNS0_4CopyIS7_dEEEEEvT_T0_DpT1_,@function
        .size           _ZN2at6native55_GLOBAL__N__de093ff9_22_ForeachBinaryOpList_cu_a911ec4325multi_tensor_apply_kernelINS1_18TensorListMetadataILi2EEENS1_11CopyFunctorIN3c1013Float8_e4m3fnEdLi2ELi1ELi1EEEJNS0_4CopyIS7_dEEEEEvT_T0_DpT1_,(.L_x_7500 - _ZN2at6native55_GLOBAL__N__de093ff9_22_ForeachBinaryOpList_cu_a911ec4325multi_tensor_apply_kernelINS1_18TensorListMetadataILi2EEENS1_11CopyFunctorIN3c1013Float8_e4m3fnEdLi2ELi1ELi1EEEJNS0_4CopyIS7_dEEEEEvT_T0_DpT1_)
        .other          _ZN2at6native55_GLOBAL__N__de093ff9_22_ForeachBinaryOpList_cu_a911ec4325multi_tensor_apply_kernelINS1_18TensorListMetadataILi2EEENS1_11CopyFunctorIN3c1013Float8_e4m3fnEdLi2ELi1ELi1EEEJNS0_4CopyIS7_dEEEEEvT_T0_DpT1_,@"STO_CUDA_ENTRY STV_DEFAULT"
_ZN2at6native55_GLOBAL__N__de093ff9_22_ForeachBinaryOpList_cu_a911ec4325multi_tensor_apply_kernelINS1_18TensorListMetadataILi2EEENS1_11CopyFunctorIN3c1013Float8_e4m3fnEdLi2ELi1ELi1EEEJNS0_4CopyIS7_dEEEEEvT_T0_DpT1_:
        /* <DEDUP_REMOVED lines=57> */
.L_x_1809:
        /* <DEDUP_REMOVED lines=81> */
.L_x_1802:
[----:B------:R-:W-:Y:S05]  /*08a0*/  BSYNC.RECONVERGENT B0 ;  /* 0x0000000000007941 */ /* 0x000fea0003800200 */
.L_x_1801:
        /* <DEDUP_REMOVED lines=15> */
.L_x_1804:
[----:B------:R-:W-:Y:S05]  /*09a0*/  BSYNC.RECONVERGENT B0 ;  /* 0x0000000000007941 */ /* 0x000fea0003800200 */
.L_x_1803:
        /* <DEDUP_REMOVED lines=11> */
.L_x_1806:
[----:B------:R-:W-:Y:S05]  /*0a60*/  BSYNC.RECONVERGENT B0 ;  /* 0x0000000000007941 */ /* 0x000fea0003800200 */
.L_x_1805:
        /* <DEDUP_REMOVED lines=10> */
.L_x_1808:
[----:B------:R-:W-:Y:S05]  /*0b10*/  BSYNC.RECONVERGENT B0 ;  /* 0x0000000000007941 */ /* 0x000fea0003800200 */
.L_x_1807:
        /* <DEDUP_REMOVED lines=26> */
.L_x_1800:
        /* <DEDUP_REMOVED lines=8> */
.L_x_1818:
        /* <DEDUP_REMOVED lines=34> */
[----:B-1----:R-:W-:Y:S01]  /*0f60*/  @!P2 FMUL R9, R9, 1.175494350822287508e-38 ;  /* 0x008000000909a820 */ /* 0x002fe20000400000 */
[----:B------:R-:W-:-:S04]  /*0f70*/  IMAD.MOV.U32 R4, RZ, RZ, 0x7f ;  /* 0x0000007fff047424 */ /* 0x000fc800078e00ff */
        /* <DEDUP_REMOVED lines=12> */
[----:B--2---:R-:W-:Y:S01]  /*1040*/  @!P3 FMUL R8, R8, 1.175494350822287508e-38 ;  /* 0x008000000808b820 */ /* 0x004fe20000400000 */
[----:B------:R-:W-:Y:S02]  /*1050*/  LOP3.LUT R11, R17, 0x7fffffff, RZ, 0xc0, !PT ;  /* 0x7fffffff110b7812 */ /* 0x000fe400078ec0ff */
[----:B------:R-:W-:Y:S02]  /*1060*/  ISETP.GT.U32.AND P0, PT, R10, 0x43efffff, PT ;  /* 0x43efffff0a00780c */ /* 0x000fe40003f04070 */
[----:B------:R-:W-:Y:S02]  /*1070*/  LOP3.LUT R2, R8, 0x7fffffff, RZ, 0xc0, !PT ;  /* 0x7fffffff08027812 */ /* 0x000fe400078ec0ff */
[----:B------:R-:W-:Y:S02]  /*1080*/  ISETP.GT.U32.AND P1, PT, R11, 0x43efffff, PT ;  /* 0x43efffff0b00780c */ /* 0x000fe40003f24070 */
[----:B------:R-:W-:-:S02]  /*1090*/  ISETP.GT.U32.AND P3, PT, R2, 0x43efffff, PT ;  /* 0x43efffff0200780c */ /* 0x000fc40003f64070 */
[----:B------:R-:W-:-:S05]  /*10a0*/  SHF.R.U32.HI R7, RZ, 0x18, R16 ;  /* 0x00000018ff077819 */ /* 0x000fca0000011610 */
[----:B------:R-:W-:Y:S06]  /*10b0*/  @P0 BRA `(.L_x_1811) ;  /* 0x0000000000180947 */ /* 0x000fec0003800000 */
[----:B------:R-:W-:-:S13]  /*10c0*/  ISETP.GT.U32.AND P0, PT, R10, 0x3c7fffff, PT ;  /* 0x3c7fffff0a00780c */ /* 0x000fda0003f04070 */
[----:B------:R-:W-:-:S04]  /*10d0*/  @P0 SHF.R.U32.HI R4, RZ, 0x14, R16 ;  /* 0x00000014ff040819 */ /* 0x000fc80000011610 */
[----:B------:R-:W-:Y:S01]  /*10e0*/  @P0 LOP3.LUT R5, R4, 0x1, RZ, 0xc0, !PT ;  /* 0x0000000104050812 */ /* 0x000fe200078ec0ff */
[----:B------:R-:W-:-:S03]  /*10f0*/  @!P0 FADD.FTZ R4, R10, 16384 ;  /* 0x468000000a048421 */ /* 0x000fc60000010000 */
[----:B------:R-:W-:-:S04]  /*1100*/  @P0 IADD3 R5, PT, PT, R16, 0x407ffff, R5 ;  /* 0x0407ffff10050810 */ /* 0x000fc80007ffe005 */
[----:B------:R-:W-:-:S07]  /*1110*/  @P0 SHF.R.U32.HI R4, RZ, 0x14, R5 ;  /* 0x00000014ff040819 */ /* 0x000fce0000011605 */
.L_x_1811:
[----:B0-----:R-:W-:Y:S05]  /*1120*/  BSYNC.RECONVERGENT B0 ;  /* 0x0000000000007941 */ /* 0x001fea0003800200 */
.L_x_1810:
        /* <DEDUP_REMOVED lines=11> */
.L_x_1813:
[----:B------:R-:W-:Y:S05]  /*11e0*/  BSYNC.RECONVERGENT B0 ;  /* 0x0000000000007941 */ /* 0x000fea0003800200 */
.L_x_1812:
        /* <DEDUP_REMOVED lines=11> */
.L_x_1815:
[----:B------:R-:W-:Y:S05]  /*12a0*/  BSYNC.RECONVERGENT B0 ;  /* 0x0000000000007941 */ /* 0x000fea0003800200 */
.L_x_1814:
        /* <DEDUP_REMOVED lines=10> */
.L_x_1817:
[----:B------:R-:W-:Y:S05]  /*1350*/  BSYNC.RECONVERGENT B0 ;  /* 0x0000000000007941 */ /* 0x000fea0003800200 */
.L_x_1816:
        /* <DEDUP_REMOVED lines=18> */
.L_x_1819:
        /* <DEDUP_REMOVED lines=16> */
.L_x_7500:


//--------------------- .text._ZN2at6native55_GLOBAL__N__de093ff9_22_ForeachBinaryOpList_cu_a911ec4325multi_tensor_apply_kernelINS1_18TensorListMetadataILi2EEENS1_11CopyFunctorIN3c1013Float8_e4m3fnEiLi2ELi1ELi1EEEJNS0_4CopyIS7_iEEEEEvT_T0_DpT1_ --------------------------
	.section	.text._ZN2at6native55_GLOBAL__N__de093ff9_22_ForeachBinaryOpList_cu_a911ec4325multi_tensor_apply_kernelINS1_18TensorListMetadataILi2EEENS1_11CopyFunctorIN3c1013Float8_e4m3fnEiLi2ELi1ELi1EEEJNS0_4CopyIS7_iEEEEEvT_T0_DpT1_,"ax",@progbits
	.align	128
.text._ZN2at6native55_GLOBAL__N__de093ff9_22_ForeachBinaryOpList_cu_a911ec4325multi_tensor_apply_kernelINS1_18TensorListMetadataILi2EEENS1_11CopyFunctorIN3c1013Float8_e4m3fnEiLi2ELi1ELi1EEEJNS0_4CopyIS7_iEEEEEvT_T0_DpT1_:
        .type           _ZN2at6native55_GLOBAL__N__de093ff9_22_ForeachBinaryOpList_cu_a911ec4325multi_tensor_apply_kernelINS1_18TensorListMetadataILi2EEENS1_11CopyFunctorIN3c1013Float8_e4m3fnEiLi2ELi1ELi1EEEJNS0_4CopyIS7_iEEEEEvT_T0_DpT1_,@function
        .size           _ZN2at6native55_GLOBAL__N__de093ff9_22_ForeachBinaryOpList_cu_a911ec4325multi_tensor_apply_kernelINS1_18TensorListMetadataILi2EEENS1_11CopyFunctorIN3c1013Float8_e4m3fnEiLi2ELi1ELi1EEEJNS0_4CopyIS7_iEEEEEvT_T0_DpT1_,(.L_x_7501 - _ZN2at6native55_GLOBAL__N__de093ff9_22_ForeachBinaryOpList_cu_a911ec4325multi_tensor_apply_kernelINS1_18TensorListMetadataILi2EEENS1_11CopyFunctorIN3c1013Float8_e4m3fnEiLi2ELi1ELi1EEEJNS0_4CopyIS7_iEEEEEvT_T0_DpT1_)
        .other          _ZN2at6native55_GLOBAL__N__de093ff9_22_ForeachBinaryOpList_cu_a911ec4325multi_tensor_apply_kernelINS1_18TensorListMetadataILi2EEENS1_11CopyFunctorIN3c1013Float8_e4m3fnEiLi2ELi1ELi1EEEJNS0_4CopyIS7_iEEEEEvT_T0_DpT1_,@"STO_CUDA_ENTRY STV_DEFAULT"
_ZN2at6native55_GLOBAL__N__de093ff9_22_ForeachBinaryOpList_cu_a911ec4325multi_tensor_apply_kernelINS1_18TensorListMetadataILi2EEENS1_11CopyFunctorIN3c1013Float8_e4m3fnEiLi2ELi1ELi1EEEJNS0_4CopyIS7_iEEEEEvT_T0_DpT1_:
        /* <DEDUP_REMOVED lines=57> */
.L_x_1829:
        /* <DEDUP_REMOVED lines=12> */
[----:B------:R-:W-:Y:S01]  /*0450*/  @!P0 IMAD.MOV.U32 R5, RZ, RZ, R11 ;  /* 0x000000ffff058224 */ /* 0x000fe200078e000b */
[----:B------:R-:W-:Y:S02]  /*0460*/  IADD3 R2, P4, PT, R10, UR20, RZ ;  /* 0x000000140a027c10 */ /* 0x000fe4000ff9e0ff */
[----:B------:R-:W-:Y:S01]  /*0470*/  ISETP.GE.U32.AND.EX P2, PT, R4, UR26, PT, P2 ;  /* 0x0000001a04007c0c */ /* 0x000fe2000bf46120 */
[----:B------:R-:W-:Y:S01]  /*0480*/  @!P0 IMAD.MOV.U32 R4, RZ, RZ, R0 ;  /* 0x000000ffff048224 */ /* 0x000fe200078e0000 */
[----:B------:R-:W-:Y:S01]  /*0490*/  ISETP.GE.U32.AND P3, PT, R2, UR25, PT ;  /* 0x0000001902007c0c */ /* 0x000fe2000bf66070 */
[----:B------:R-:W-:Y:S01]  /*04a0*/  IMAD.X R2, RZ, RZ, R13, P4 ;  /* 0x000000ffff027224 */ /* 0x000fe200020e060d */
[----:B------:R-:W-:Y:S01]  /*04b0*/  ISETP.GE.U32.AND.EX P1, PT, R3, UR26, PT, P1 ;  /* 0x0000001a03007c0c */ /* 0x000fe2000bf26110 */
[----:B------:R-:W-:Y:S01]  /*04c0*/  IMAD.U32 R3, RZ, RZ, UR20 ;  /* 0x00000014ff037e24 */ /* 0x000fe2000f8e00ff */
[----:B------:R0:W2:Y:S02]  /*04d0*/  @!P0 LDG.E R18, desc[UR18][R4.64] ;  /* 0x0000001204128981 */ /* 0x0000a4000c1e1900 */
[----:B------:R-:W-:Y:S01]  /*04e0*/  ISETP.GE.U32.AND.EX P3, PT, R2, UR26, PT, P3 ;  /* 0x0000001a02007c0c */ /* 0x000fe2000bf66130 */
[----:B------:R-:W-:-:S04]  /*04f0*/  IMAD.U32 R8, RZ, RZ, UR20 ;  /* 0x00000014ff087e24 */ /* 0x000fc8000f8e00ff */
[----:B0-----:R-:W-:Y:S02]  /*0500*/  @!P2 IMAD.MOV.U32 R4, RZ, RZ, R0 ;  /* 0x000000ffff04a224 */ /* 0x001fe400078e0000 */
[----:B------:R-:W-:Y:S02]  /*0510*/  @!P2 IMAD.MOV.U32 R5, RZ, RZ, R11 ;  /* 0x000000ffff05a224 */ /* 0x000fe400078e000b */
[----:B------:R-:W-:Y:S01]  /*0520*/  @!P1 LEA R2, P4, R3, R0, 0x3 ;  /* 0x0000000003029211 */ /* 0x000fe200078818ff */
[----:B------:R-:W-:-:S03]  /*0530*/  @!P2 IMAD.WIDE.U32 R6, R7, 0xc, R4 ;  /* 0x0000000c0706a825 */ /* 0x000fc600078e0004 */
[----:B------:R-:W-:Y:S01]  /*0540*/  @!P1 LEA.HI.X R3, R8, R11, RZ, 0x3, P4 ;  /* 0x0000000b08039211 */ /* 0x000fe200020f1cff */
[----:B------:R-:W-:Y:S02]  /*0550*/  @!P2 VIADD R21, R7, UR6 ;  /* 0x000000060715ac36 */ /* 0x000fe40008000000 */
[----:B------:R-:W-:Y:S02]  /*0560*/  @!P3 IMAD.MOV.U32 R8, RZ, RZ, R12 ;  /* 0x000000ffff08b224 */ /* 0x000fe400078e000c */
[----:B------:R-:W3:Y:S01]  /*0570*/  @!P1 LDG.E R16, desc[UR18][R2.64] ;  /* 0x0000001202109981 */ /* 0x000ee2000c1e1900 */
[----:B------:R-:W-:Y:S02]  /*0580*/  @!P3 IMAD.MOV.U32 R9, RZ, RZ, R15 ;  /* 0x000000ffff09b224 */ /* 0x000fe400078e000f */
[----:B------:R-:W-:-:S03]  /*0590*/  @!P2 IMAD.MOV.U32 R20, RZ, RZ, R6 ;  /* 0x000000ffff14a224 */ /* 0x000fc600078e0006 */
[----:B------:R-:W4:Y:S04]  /*05a0*/  @!P3 LDG.E R14, desc[UR18][R8.64] ;  /* 0x00000012080eb981 */ /* 0x000f28000c1e1900 */
[----:B------:R-:W5:Y:S01]  /*05b0*/  @!P2 LDG.E R17, desc[UR18][R20.64] ;  /* 0x000000121411a981 */ /* 0x000f62000c1e1900 */
[----:B------:R-:W-:Y:S01]  /*05c0*/  BSSY.RECONVERGENT B0, `(.L_x_1821) ;  /* 0x0000012000007945 */ /* 0x000fe20003800200 */
[----:B------:R-:W-:Y:S01]  /*05d0*/  IMAD.MOV.U32 R19, RZ, RZ, 0x7f ;  /* 0x0000007fff137424 */ /* 0x000fe200078e00ff */
[----:B--2---:R-:W-:-:S04]  /*05e0*/  I2FP.F32.S32 R22, R18 ;  /* 0x0000001200167245 */ /* 0x004fc80000201400 */
[----:B------:R-:W-:-:S04]  /*05f0*/  LOP3.LUT R7, R22, 0x7fffffff, RZ, 0xc0, !PT ;  /* 0x7fffffff16077812 */ /* 0x000fc800078ec0ff */
[----:B------:R-:W-:Y:S02]  /*0600*/  ISETP.GT.U32.AND P4, PT, R7, 0x43efffff, PT ;  /* 0x43efffff0700780c */ /* 0x000fe40003f84070 */
[----:B---3--:R-:W-:Y:S02]  /*0610*/  I2FP.F32.S32 R6, R16 ;  /* 0x0000001000067245 */ /* 0x008fe40000201400 */
[----:B----4-:R-:W-:Y:S02]  /*0620*/  I2FP.F32.S32 R24, R14 ;  /* 0x0000000e00187245 */ /* 0x010fe40000201400 */
[----:B-----5:R-:W-:Y:S02]  /*0630*/  I2FP.F32.S32 R4, R17 ;  /* 0x0000001100047245 */ /* 0x020fe40000201400 */
[----:B------:R-:W-:Y:S02]  /*0640*/  LOP3.LUT R23, R24, 0x7fffffff, RZ, 0xc0, !PT ;  /* 0x7fffffff18177812 */ /* 0x000fe400078ec0ff */
[----:B------:R-:W-:-:S02]  /*0650*/  LOP3.LUT R5, R6, 0x7fffffff, RZ, 0xc0, !PT ;  /* 0x7fffffff06057812 */ /* 0x000fc400078ec0ff */
        /* <DEDUP_REMOVED lines=8> */
.L_x_1822:
[----:B------:R-:W-:Y:S05]  /*06e0*/  BSYNC.RECONVERGENT B0 ;  /* 0x0000000000007941 */ /* 0x000fea0003800200 */
.L_x_1821:
        /* <DEDUP_REMOVED lines=15> */
.L_x_1824:
[----:B------:R-:W-:Y:S05]  /*07e0*/  BSYNC.RECONVERGENT B0 ;  /* 0x0000000000007941 */ /* 0x000fea0003800200 */
.L_x_1823:
        /* <DEDUP_REMOVED lines=11> */
.L_x_1826:
[----:B------:R-:W-:Y:S05]  /*08a0*/  BSYNC.RECONVERGENT B0 ;  /* 0x0000000000007941 */ /* 0x000fea0003800200 */
.L_x_1825:
        /* <DEDUP_REMOVED lines=10> */
.L_x_1828:
[----:B------:R-:W-:Y:S05]  /*0950*/  BSYNC.RECONVERGENT B0 ;  /* 0x0000000000007941 */ /* 0x000fea0003800200 */
.L_x_1827:
        /* <DEDUP_REMOVED lines=26> */
.L_x_1820:
        /* <DEDUP_REMOVED lines=8> */
.L_x_1838:
[----:B------:R-:W-:-:S04]  /*0b80*/  LEA R6, P0, R0, UR15, 0x4 ;  /* 0x0000000f00067c11 */ /* 0x000fc8000f8020ff */
[----:B------:R-:W-:-:S06]  /*0b90*/  LEA.HI.X R7, R0, UR6, R3, 0x4, P0 ;  /* 0x0000000600077c11 */ /* 0x000fcc00080f2403 */
[----:B------:R-:W2:Y:S01]  /*0ba0*/  LDG.E.128 R4, desc[UR18][R6.64] ;  /* 0x0000001206047981 */ /* 0x000ea2000c1e1d00 */
[----:B------:R-:W-:Y:S01]  /*0bb0*/  BSSY.RECONVERGENT B0, `(.L_x_1830) ;  /* 0x0000016000007945 */ /* 0x000fe20003800200 */
[----:B--2---:R-:W-:Y:S02]  /*0bc0*/  I2FP.F32.S32 R9, R4 ;  /* 0x0000000400097245 */ /* 0x004fe40000201400 */
[----:B------:R-:W-:Y:S01]  /*0bd0*/  I2FP.F32.S32 R12, R5 ;  /* 0x00000005000c7245 */ /* 0x000fe20000201400 */
[----:B------:R-:W-:Y:S01]  /*0be0*/  IMAD.MOV.U32 R5, RZ, RZ, 0x7f ;  /* 0x0000007fff057424 */ /* 0x000fe200078e00ff */
[----:B------:R-:W-:Y:S02]  /*0bf0*/  LOP3.LUT R10, R9, 0x7fffffff, RZ, 0xc0, !PT ;  /* 0x7fffffff090a7812 */ /* 0x000fe400078ec0ff */
[----:B------:R-:W-:Y:S02]  /*0c00*/  I2FP.F32.S32 R14, R6 ;  /* 0x00000006000e7245 */ /* 0x000fe40000201400 */
[----:B------:R-:W-:-:S02]  /*0c10*/  ISETP.GT.U32.AND P0, PT, R10, 0x43efffff, PT ;  /* 0x43efffff0a00780c */ /* 0x000fc40003f04070 */
[----:B------:R-:W-:Y:S02]  /*0c20*/  I2FP.F32.S32 R2, R7 ;  /* 0x0000000700027245 */ /* 0x000fe40000201400 */
[----:B------:R-:W-:Y:S02]  /*0c30*/  LOP3.LUT R11, R12, 0x7fffffff, RZ, 0xc0, !PT ;  /* 0x7fffffff0c0b7812 */ /* 0x000fe400078ec0ff */
[----:B------:R-:W-:Y:S02]  /*0c40*/  LOP3.LUT R13, R14, 0x7fffffff, RZ, 0xc0, !PT ;  /* 0x7fffffff0e0d7812 */ /* 0x000fe400078ec0ff */
[----:B------:R-:W-:Y:S02]  /*0c50*/  LOP3.LUT R4, R2, 0x7fffffff, RZ, 0xc0, !PT ;  /* 0x7fffffff02047812 */ /* 0x000fe400078ec0ff */
[----:B------:R-:W-:Y:S02]  /*0c60*/  ISETP.GT.U32.AND P1, PT, R11, 0x43efffff, PT ;  /* 0x43efffff0b00780c */ /* 0x000fe40003f24070 */
[----:B------:R-:W-:-:S02]  /*0c70*/  ISETP.GT.U32.AND P2, PT, R13, 0x43efffff, PT ;  /* 0x43efffff0d00780c */ /* 0x000fc40003f44070 */
        /* <DEDUP_REMOVED lines=9> */
.L_x_1831:
[----:B0-----:R-:W-:Y:S05]  /*0d10*/  BSYNC.RECONVERGENT B0 ;  /* 0x0000000000007941 */ /* 0x001fea0003800200 */
.L_x_1830:
        /* <DEDUP_REMOVED lines=11> */
.L_x_1833:
[----:B------:R-:W-:Y:S05]  /*0dd0*/  BSYNC.RECONVERGENT B0 ;  /* 0x0000000000007941 */ /* 0x000fea0003800200 */
.L_x_1832:
        /* <DEDUP_REMOVED lines=11> */
.L_x_1835:
[----:B------:R-:W-:Y:S05]  /*0e90*/  BSYNC.RECONVERGENT B0 ;  /* 0x0000000000007941 */ /* 0x000fea0003800200 */
.L_x_1834:
        /* <DEDUP_REMOVED lines=10> */
.L_x_1837:
[----:B------:R-:W-:Y:S05]  /*0f40*/  BSYNC.RECONVERGENT B0 ;  /* 0x0000000000007941 */ /* 0x000fea0003800200 */
.L_x_1836:
[----:B------:R-:W-:Y:S02]  /*0f50*/  SHF.R.U32.HI R2, RZ, 0x18, R2 ;  /* 0x00000018ff027819 */ /* 0x000fe40000011602 */
[C---:B------:R-:W-:Y:S02]  /*0f60*/  LEA R4, P0, R0.reuse, UR28, 0x2 ;  /* 0x0000001c00047c11 */ /* 0x040fe4000f8010ff */
[----:B------:R-:W-:Y:S02]  /*0f70*/  LOP3.LUT R2, R5, 0x80, R2, 0xf8, !PT ;  /* 0x0000008005027812 */ /* 0x000fe400078ef802 */
[----:B------:R-:W-:Y:S02]  /*0f80*/  LEA.HI.X R5, R0, UR29, R3, 0x2, P0 ;  /* 0x0000001d00057c11 */ /* 0x000fe400080f1403 */
[----:B------:R-:W-:Y:S02]  /*0f90*/  PRMT R6, R8, 0x3340, R7 ;  /* 0x0000334008067816 */ /* 0x000fe40000000007 */
        /* <DEDUP_REMOVED lines=13> */
.L_x_1839:
        /* <DEDUP_REMOVED lines=9> */
.L_x_7501:


//--------------------- .text._ZN2at6native55_GLOBAL__N__de093ff9_22_ForeachBinaryOpList_cu_a911ec4325multi_tensor_apply_kernelINS1_18TensorListMetadataILi2EEENS1_11CopyFunctorIN3c1013Float8_e4m3fnEsLi2ELi1ELi1EEEJNS0_4CopyIS7_sEEEEEvT_T0_DpT1_ --------------------------
	.section	.text._ZN2at6native55_GLOBAL__N__de093ff9_22_ForeachBinaryOpList_cu_a911ec4325multi_tensor_apply_kernelINS1_18TensorListMetadataILi2EEENS1_11CopyFunctorIN3c1013Float8_e4m3fnEsLi2ELi1ELi1EEEJNS0_4CopyIS7_sEEEEEvT_T0_DpT1_,"ax",@progbits
	.align	128
.text._ZN2at6native55_GLOBAL__N__de093ff9_22_ForeachBinaryOpList_cu_a911ec4325multi_tensor_apply_kernelINS1_18TensorListMetadataILi2EEENS1_11CopyFunctorIN3c1013Float8_e4m3fnEsLi2ELi1ELi1EEEJNS0_4CopyIS7_sEEEEEvT_T0_DpT1_:
        .type           _ZN2at6native55_GLOBAL__N__de093ff9_22_ForeachBinaryOpList_cu_a911ec4325multi_tensor_apply_kernelINS1_18TensorListMetadataILi2EEENS1_11CopyFunctorIN3c1013Float8_e4m3fnEsLi2ELi1ELi1EEEJNS0_4CopyIS7_sEEEEEvT_T0_DpT1_,@function
        .size           _ZN2at6native55_GLOBAL__N__de093ff9_22_ForeachBinaryOpList_cu_a911ec4325multi_tensor_apply_kernelINS1_18TensorListMetadataILi2EEENS1_11CopyFunctorIN3c1013Float8_e4m3fnEsLi2ELi1ELi1EEEJNS0_4CopyIS7_sEEEEEvT_T0_DpT1_,(.L_x_7502 - _ZN2at6native55_GLOBAL__N__de093ff9_22_ForeachBinaryOpList_cu_a911ec4325multi_tensor_apply_kernelINS1_18TensorListMetadataILi2EEENS1_11CopyFunctorIN3c1013Float8_e4m3fnEsLi2ELi1ELi1EEEJNS0_4CopyIS7_sEEEEEvT_T0_DpT1_)
        .other          _ZN2at6native55_GLOBAL__N__de093ff9_22_ForeachBinaryOpList_cu_a911ec4325multi_tensor_apply_kernelINS1_18TensorListMetadataILi2EEENS1_11CopyFunctorIN3c1013Float8_e4m3fnEsLi2ELi1ELi1EEEJNS0_4CopyIS7_sEEEEEvT_T0_DpT1_,@"STO_CUDA_ENTRY STV_DEFAULT"
_ZN2at6native55_GLOBAL__N__de093ff9_22_ForeachBinaryOpList_cu_a911ec4325multi_tensor_apply_kernelINS1_18TensorListMetadataILi2EEENS1_11CopyFunctorIN3c1013Float8_e4m3fnEsLi2ELi1ELi1EEEJNS0_4CopyIS7_sEEEEEvT_T0_DpT1_:
        /* <DEDUP_REMOVED lines=57> */
.L_x_1849:
        /* <DEDUP_REMOVED lines=11> */
[----:B------:R-:W-:Y:S02]  /*0440*/  ISETP.GE.U32.AND P2, PT, R2, UR25, PT ;  /* 0x0000001902007c0c */ /* 0x000fe4000bf46070 */
[----:B------:R-:W-:Y:S02]  /*0450*/  IADD3 R2, P4, PT, R0, UR20, RZ ;  /* 0x0000001400027c10 */ /* 0x000fe4000ff9e0ff */
[----:B------:R-:W-:Y:S01]  /*0460*/  ISETP.GE.U32.AND.EX P1, PT, R4, UR26, PT, P1 ;  /* 0x0000001a04007c0c */ /* 0x000fe2000bf26110 */
[----:B------:R-:W2:Y:S01]  /*0470*/  @!P0 LDG.E.U16 R14, desc[UR18][R10.64] ;  /* 0x000000120a0e8981 */ /* 0x000ea2000c1e1500 */
[----:B------:R-:W-:Y:S01]  /*0480*/  ISETP.GE.U32.AND P3, PT, R2, UR25, PT ;  /* 0x0000001902007c0c */ /* 0x000fe2000bf66070 */
[----:B------:R-:W-:Y:S01]  /*0490*/  IMAD.X R2, RZ, RZ, R13, P4 ;  /* 0x000000ffff027224 */ /* 0x000fe200020e060d */
[----:B------:R-:W-:-:S04]  /*04a0*/  ISETP.GE.U32.AND.EX P2, PT, R3, UR26, PT, P2 ;  /* 0x0000001a03007c0c */ /* 0x000fc8000bf46120 */
[----:B------:R-:W-:-:S05]  /*04b0*/  ISETP.GE.U32.AND.EX P3, PT, R2, UR26, PT, P3 ;  /* 0x0000001a02007c0c */ /* 0x000fca000bf66130 */
[----:B------:R-:W-:-:S04]  /*04c0*/  @!P1 IADD3 R2, P4, PT, R10, UR17, RZ ;  /* 0x000000110a029c10 */ /* 0x000fc8000ff9e0ff */
[----:B------:R-:W-:-:S04]  /*04d0*/  @!P2 IMAD.WIDE.U32 R4, R5, 0x6, R10 ;  /* 0x000000060504a825 */ /* 0x000fc800078e000a */
[----:B------:R-:W-:Y:S02]  /*04e0*/  @!P2 IMAD.MOV.U32 R9, RZ, RZ, RZ ;  /* 0x000000ffff09a224 */ /* 0x000fe400078e00ff */
[----:B------:R-:W-:Y:S02]  /*04f0*/  @!P1 IMAD.X R3, RZ, RZ, R11, P4 ;  /* 0x000000ffff039224 */ /* 0x000fe400020e060b */
[----:B------:R-:W-:Y:S02]  /*0500*/  @!P2 IMAD.IADD R9, R5, 0x1, R9 ;  /* 0x000000010509a824 */ /* 0x000fe400078e0209 */
[----:B------:R-:W-:Y:S01]  /*0510*/  @!P3 IMAD.MOV.U32 R6, RZ, RZ, R12 ;  /* 0x000000ffff06b224 */ /* 0x000fe200078e000c */
[----:B------:R-:W3:Y:S01]  /*0520*/  @!P1 LDG.E.U16 R17, desc[UR18][R2.64] ;  /* 0x0000001202119981 */ /* 0x000ee2000c1e1500 */
[----:B------:R-:W-:Y:S02]  /*0530*/  @!P3 IMAD.MOV.U32 R7, RZ, RZ, R15 ;  /* 0x000000ffff07b224 */ /* 0x000fe400078e000f */
        /* <DEDUP_REMOVED lines=8> */
[----:B------:R-:W-:Y:S01]  /*05c0*/  IMAD.MOV.U32 R19, RZ, RZ, 0x7f ;  /* 0x0000007fff137424 */ /* 0x000fe200078e00ff */
[----:B--2---:R-:W0:Y:S02]  /*05d0*/  I2F.S16 R21, R14 ;  /* 0x0000000e00157306 */ /* 0x004e240000101400 */
[----:B0-----:R-:W-:-:S04]  /*05e0*/  LOP3.LUT R20, R21, 0x7fffffff, RZ, 0xc0, !PT ;  /* 0x7fffffff15147812 */ /* 0x001fc800078ec0ff */
[----:B------:R-:W-:Y:S02]  /*05f0*/  ISETP.GT.U32.AND P4, PT, R20, 0x43efffff, PT ;  /* 0x43efffff1400780c */ /* 0x000fe40003f84070 */
[----:B---3--:R-:W0:Y:S08]  /*0600*/  I2F.S16 R5, R17 ;  /* 0x0000001100057306 */ /* 0x008e300000101400 */
[----:B----4-:R-:W1:Y:S08]  /*0610*/  I2F.S16 R23, R16 ;  /* 0x0000001000177306 */ /* 0x010e700000101400 */
[----:B-----5:R-:W2:Y:S01]  /*0620*/  I2F.S16 R4, R18 ;  /* 0x0000001200047306 */ /* 0x020ea20000101400 */
[----:B0-----:R-:W-:-:S02]  /*0630*/  LOP3.LUT R3, R5, 0x7fffffff, RZ, 0xc0, !PT ;  /* 0x7fffffff05037812 */ /* 0x001fc400078ec0ff */
[----:B-1----:R-:W-:Y:S02]  /*0640*/  LOP3.LUT R7, R23, 0x7fffffff, RZ, 0xc0, !PT ;  /* 0x7fffffff17077812 */ /* 0x002fe400078ec0ff */
[----:B--2---:R-:W-:Y:S01]  /*0650*/  LOP3.LUT R2, R4, 0x7fffffff, RZ, 0xc0, !PT ;  /* 0x7fffffff04027812 */ /* 0x004fe200078ec0ff */
[----:B------:R-:W-:Y:S06]  /*0660*/  @P4 BRA `(.L_x_1842) ;  /* 0x0000000000184947 */ /* 0x000fec0003800000 */
[----:B------:R-:W-:-:S13]  /*0670*/  ISETP.GT.U32.AND P4, PT, R20, 0x3c7fffff, PT ;  /* 0x3c7fffff1400780c */ /* 0x000fda0003f84070 */
[----:B------:R-:W-:Y:S01]  /*0680*/  @P4 SHF.R.U32.HI R6, RZ, 0x14, R21 ;  /* 0x00000014ff064819 */ /* 0x000fe20000011615 */
[----:B------:R-:W-:-:S03]  /*0690*/  @!P4 FADD.FTZ R19, R20, 16384 ;  /* 0x468000001413c421 */ /* 0x000fc60000010000 */
[----:B------:R-:W-:-:S04]  /*06a0*/  @P4 LOP3.LUT R6, R6, 0x1, RZ, 0xc0, !PT ;  /* 0x0000000106064812 */ /* 0x000fc800078ec0ff */
[----:B------:R-:W-:-:S04]  /*06b0*/  @P4 IADD3 R6, PT, PT, R21, 0x407ffff, R6 ;  /* 0x0407ffff15064810 */ /* 0x000fc80007ffe006 */
[----:B------:R-:W-:-:S07]  /*06c0*/  @P4 SHF.R.U32.HI R19, RZ, 0x14, R6 ;  /* 0x00000014ff134819 */ /* 0x000fce0000011606 */
.L_x_1842:
[----:B------:R-:W-:Y:S05]  /*06d0*/  BSYNC.RECONVERGENT B0 ;  /* 0x0000000000007941 */ /* 0x000fea0003800200 */
.L_x_1841:
        /* <DEDUP_REMOVED lines=15> */
.L_x_1844:
[----:B------:R-:W-:Y:S05]  /*07d0*/  BSYNC.RECONVERGENT B0 ;  /* 0x0000000000007941 */ /* 0x000fea0003800200 */
.L_x_1843:
        /* <DEDUP_REMOVED lines=11> */
.L_x_1846:
[----:B------:R-:W-:Y:S05]  /*0890*/  BSYNC.RECONVERGENT B0 ;  /* 0x0000000000007941 */ /* 0x000fea0003800200 */
.L_x_1845:
        /* <DEDUP_REMOVED lines=10> */
.L_x_1848:
[----:B------:R-:W-:Y:S05]  /*0940*/  BSYNC.RECONVERGENT B0 ;  /* 0x0000000000007941 */ /* 0x000fea0003800200 */
.L_x_1847:
        /* <DEDUP_REMOVED lines=22> */
.L_x_1840:
        /* <DEDUP_REMOVED lines=8> */
.L_x_1858:
[----:B------:R-:W-:-:S04]  /*0b30*/  LEA R6, P0, R3, UR15, 0x3 ;  /* 0x0000000f03067c11 */ /* 0x000fc8000f8018ff */
[----:B------:R-:W-:-:S06]  /*0b40*/  LEA.HI.X R7, R3, UR6, R0, 0x3, P0 ;  /* 0x0000000603077c11 */ /* 0x000fcc00080f1c00 */
[----:B------:R-:W2:Y:S01]  /*0b50*/  LDG.E.64 R6, desc[UR18][R6.64] ;  /* 0x0000001206067981 */ /* 0x000ea2000c1e1b00 */
[----:B------:R-:W-:Y:S01]  /*0b60*/  BSSY.RECONVERGENT B0, `(.L_x_1850) ;  /* 0x0000016000007945 */ /* 0x000fe20003800200 */
[----:B------:R-:W-:Y:S01]  /*0b70*/  IMAD.MOV.U32 R5, RZ, RZ, 0x7f ;  /* 0x0000007fff057424 */ /* 0x000fe200078e00ff */
[----:B--2---:R-:W1:Y:S08]  /*0b80*/  I2F.S16 R9, R6 ;  /* 0x0000000600097306 */ /* 0x004e700000101400 */
[----:B------:R-:W2:Y:S01]  /*0b90*/  I2F.S16 R12, R6.H1 ;  /* 0x10000006000c7306 */ /* 0x000ea20000101400 */
[----:B-1----:R-:W-:-:S07]  /*0ba0*/  LOP3.LUT R10, R9, 0x7fffffff, RZ, 0xc0, !PT ;  /* 0x7fffffff090a7812 */ /* 0x002fce00078ec0ff */
[----:B------:R-:W1:Y:S01]  /*0bb0*/  I2F.S16 R14, R7 ;  /* 0x00000007000e7306 */ /* 0x000e620000101400 */
[----:B------:R-:W-:Y:S02]  /*0bc0*/  SHF.R.U32.HI R8, RZ, 0x18, R9 ;  /* 0x00000018ff087819 */ /* 0x000fe40000011609 */
[----:B------:R-:W-:Y:S02]  /*0bd0*/  ISETP.GT.U32.AND P0, PT, R10, 0x43efffff, PT ;  /* 0x43efffff0a00780c */ /* 0x000fe40003f04070 */
[----:B--2---:R-:W-:-:S03]  /*0be0*/  LOP3.LUT R11, R12, 0x7fffffff, RZ, 0xc0, !PT ;  /* 0x7fffffff0c0b7812 */ /* 0x004fc600078ec0ff */
[----:B------:R-:W2:Y:S01]  /*0bf0*/  I2F.S16 R2, R7.H1 ;  /* 0x1000000700027306 */ /* 0x000ea20000101400 */
[----:B------:R-:W-:Y:S02]  /*0c00*/  ISETP.GT.U32.AND P1, PT, R11, 0x43efffff, PT ;  /* 0x43efffff0b00780c */ /* 0x000fe40003f24070 */
[----:B-1----:R-:W-:-:S04]  /*0c10*/  LOP3.LUT R13, R14, 0x7fffffff, RZ, 0xc0, !PT ;  /* 0x7fffffff0e0d7812 */ /* 0x002fc800078ec0ff */
        /* <DEDUP_REMOVED lines=10> */
.L_x_1851:
[----:B0-----:R-:W-:Y:S05]  /*0cc0*/  BSYNC.RECONVERGENT B0 ;  /* 0x0000000000007941 */ /* 0x001fea0003800200 */
.L_x_1850:
        /* <DEDUP_REMOVED lines=11> */
.L_x_1853:
[----:B------:R-:W-:Y:S05]  /*0d80*/  BSYNC.RECONVERGENT B0 ;  /* 0x0000000000007941 */ /* 0x000fea0003800200 */
.L_x_1852:
        /* <DEDUP_REMOVED lines=11> */
.L_x_1855:
[----:B------:R-:W-:Y:S05]  /*0e40*/  BSYNC.RECONVERGENT B0 ;  /* 0x0000000000007941 */ /* 0x000fea0003800200 */
.L_x_1854:
        /* <DEDUP_REMOVED lines=10> */
.L_x_1857:
[----:B------:R-:W-:Y:S05]  /*0ef0*/  BSYNC.RECONVERGENT B0 ;  /* 0x0000000000007941 */ /* 0x000fea0003800200 */
.L_x_1856:
        /* <DEDUP_REMOVED lines=18> */
.L_x_1859:
        /* <DEDUP_REMOVED lines=14> */
.L_x_7502:


//--------------------- .text._ZN2at6native55_GLOBAL__N__de093ff9_22_ForeachBinaryOpList_cu_a911ec4325multi_tensor_apply_kernelINS1_18TensorListMetadataILi2EEENS1_11CopyFunctorIN3c1013Float8_e4m3fnElLi2ELi1ELi1EEEJNS0_4CopyIS7_lEEEEEvT_T0_DpT1_ --------------------------
	.section	.text._ZN2at6native55_GLOBAL__N__de093ff9_22_ForeachBinaryOpList_cu_a911ec4325multi_tensor_apply_kernelINS1_18TensorListMetadataILi2EEENS1_11CopyFunctorIN3c1013Float8_e4m3fnElLi2ELi1ELi1EEEJNS0_4CopyIS7_lEEEEEvT_T0_DpT1_,"ax",@progbits
	.align	128
.text._ZN2at6native55_GLOBAL__N__de093ff9_22_ForeachBinaryOpList_cu_a911ec4325multi_tensor_apply_kernelINS1_18TensorListMetadataILi2EEENS1_11CopyFunctorIN3c1013Float8_e4m3fnElLi2ELi1ELi1EEEJNS0_4CopyIS7_lEEEEEvT_T0_DpT1_:
        .type           _ZN2at6native55_GLOBAL__N__de093ff9_22_ForeachBinaryOpList_cu_a911ec4325multi_tensor_apply_kernelINS1_18TensorListMetadataILi2EEENS1_11CopyFunctorIN3c1013Float8_e4m3fnElLi2ELi1ELi1EEEJNS0_4CopyIS7_lEEEEEvT_T0_DpT1_,@function
        .size           _ZN2at6native55_GLOBAL__N__de093ff9_22_ForeachBinaryOpList_cu_a911ec4325multi_tensor_apply_kernelINS1_18TensorListMetadataILi2EEENS1_11CopyFunctorIN3c1013Float8_e4m3fnElLi2ELi1ELi1EEEJNS0_4CopyIS7_lEEEEEvT_T0_DpT1_,(.L_x_7503 - _ZN2at6native55_GLOBAL__N__de093ff9_22_ForeachBinaryOpList_cu_a911ec4325multi_tensor_apply_kernelINS1_18TensorListMetadataILi2EEENS1_11CopyFunctorIN3c1013Float8_e4m3fnElLi2ELi1ELi1EEEJNS0_4CopyIS7_lEEEEEvT_T0_DpT1_)
        .other          _ZN2at6native55_GLOBAL__N__de093ff9_22_ForeachBinaryOpList_cu_a911ec4325multi_tensor_apply_kernelINS1_18TensorListMetadataILi2EEENS1_11CopyFunctorIN3c1013Float8_e4m3fnElLi2ELi1ELi1EEEJNS0_4CopyIS7_lEEEEEvT_T0_DpT1_,@"STO_CUDA_ENTRY STV_DEFAULT"
_ZN2at6native55_GLOBAL__N__de093ff9_22_ForeachBinaryOpList_cu_a911ec4325multi_tensor_apply_kernelINS1_18TensorListMetadataILi2EEENS1_11CopyFunctorIN3c1013Float8_e4m3fnElLi2ELi1ELi1EEEJNS0_4CopyIS7_lEEEEEvT_T0_DpT1_:
        /* <DEDUP_REMOVED lines=57> */
.L_x_1869:
[----:B0-----:R-:W-:Y:S01]  /*0390*/  IMAD.U32 R11, RZ, RZ, UR20 ;  /* 0x00000014ff0b7e24 */ /* 0x001fe2000f8e00ff */
[----:B------:R-:W-:Y:S01]  /*03a0*/  IADD3 R18, P3, PT, R14, UR20, RZ ;  /* 0x000000140e127c10 */ /* 0x000fe2000ff7e0ff */
[----:B------:R-:W-:Y:S01]  /*03b0*/  IMAD.U32 R10, RZ, RZ, UR20 ;  /* 0x00000014ff0a7e24 */ /* 0x000fe2000f8e00ff */
[----:B------:R-:W-:Y:S02]  /*03c0*/  UMOV UR6, URZ ;  /* 0x000000ff00067c82 */ /* 0x000fe40008000000 */
[C---:B------:R-:W-:Y:S02]  /*03d0*/  LEA R0, P1, R11.reuse, R14, 0x1 ;  /* 0x0000000e0b007211 */ /* 0x040fe400078208ff */
[----:B------:R-:W-:Y:S02]  /*03e0*/  ISETP.GE.U32.AND P2, PT, R18, UR25, PT ;  /* 0x0000001912007c0c */ /* 0x000fe4000bf46070 */
[----:B------:R-:W-:Y:S02]  /*03f0*/  ISETP.GE.U32.AND P0, PT, R0, UR25, PT ;  /* 0x0000001900007c0c */ /* 0x000fe4000bf06070 */
[----:B------:R-:W-:Y:S01]  /*0400*/  LEA.HI.X R0, R10, R15, RZ, 0x1, P1 ;  /* 0x0000000f0a007211 */ /* 0x000fe200008f0cff */
[----:B------:R-:W-:Y:S01]  /*0410*/  IMAD.WIDE.U32 R10, R11, 0x3, R14 ;  /* 0x000000030b0a7825 */ /* 0x000fe200078e000e */
[----:B------:R-:W-:-:S02]  /*0420*/  ISETP.GE.U32.AND P1, PT, R14, UR25, PT ;  /* 0x000000190e007c0c */ /* 0x000fc4000bf26070 */
[----:B------:R-:W-:Y:S01]  /*0430*/  ISETP.GE.U32.AND.EX P0, PT, R0, UR26, PT, P0 ;  /* 0x0000001a00007c0c */ /* 0x000fe2000bf06100 */
[----:B------:R-:W-:Y:S01]  /*0440*/  IMAD.X R0, RZ, RZ, R15, P3 ;  /* 0x000000ffff007224 */ /* 0x000fe200018e060f */
[----:B------:R-:W-:Y:S02]  /*0450*/  ISETP.GE.U32.AND.EX P1, PT, R15, UR26, PT, P1 ;  /* 0x0000001a0f007c0c */ /* 0x000fe4000bf26110 */
[----:B------:R-:W-:Y:S01]  /*0460*/  ISETP.GE.U32.AND P3, PT, R10, UR25, PT ;  /* 0x000000190a007c0c */ /* 0x000fe2000bf66070 */
[----:B------:R-:W-:Y:S01]  /*0470*/  VIADD R10, R11, UR6 ;  /* 0x000000060b0a7c36 */ /* 0x000fe20008000000 */
[----:B------:R-:W-:Y:S01]  /*0480*/  ISETP.GE.U32.AND.EX P2, PT, R0, UR26, PT, P2 ;  /* 0x0000001a00007c0c */ /* 0x000fe2000bf46120 */
[----:B------:R-:W-:Y:S02]  /*0490*/  IMAD.U32 R11, RZ, RZ, UR20 ;  /* 0x00000014ff0b7e24 */ /* 0x000fe4000f8e00ff */
[----:B------:R-:W-:Y:S01]  /*04a0*/  IMAD.U32 R19, RZ, RZ, UR20 ;  /* 0x00000014ff137e24 */ /* 0x000fe2000f8e00ff */
[----:B------:R-:W-:Y:S01]  /*04b0*/  ISETP.GE.U32.AND.EX P3, PT, R10, UR26, PT, P3 ;  /* 0x0000001a0a007c0c */ /* 0x000fe2000bf66130 */
[----:B------:R-:W-:-:S02]  /*04c0*/  IMAD.U32 R0, RZ, RZ, UR20 ;  /* 0x00000014ff007e24 */ /* 0x000fc4000f8e00ff */
[----:B------:R-:W-:Y:S02]  /*04d0*/  @!P0 LEA R10, P4, R11, R16, 0x4 ;  /* 0x000000100b0a8211 */ /* 0x000fe400078820ff */
[----:B------:R-:W2:Y:S02]  /*04e0*/  @!P1 LDG.E.64 R4, desc[UR18][R16.64] ;  /* 0x0000001210049981 */ /* 0x000ea4000c1e1b00 */
[----:B------:R-:W-:Y:S02]  /*04f0*/  @!P0 LEA.HI.X R11, R0, R17, RZ, 0x4, P4 ;  /* 0x00000011000b8211 */ /* 0x000fe400020f24ff */
[----:B------:R-:W3:Y:S04]  /*0500*/  @!P2 LDG.E.64 R2, desc[UR18][R12.64] ;  /* 0x000000120c02a981 */ /* 0x000ee8000c1e1b00 */
[----:B------:R-:W-:Y:S01]  /*0510*/  @!P3 IMAD.WIDE.U32 R18, R19, 0x18, R16 ;  /* 0x000000181312b825 */ /* 0x000fe200078e0010 */
[----:B------:R-:W4:Y:S03]  /*0520*/  @!P0 LDG.E.64 R6, desc[UR18][R10.64] ;  /* 0x000000120a068981 */ /* 0x000f26000c1e1b00 */
[----:B------:R-:W-:-:S02]  /*0530*/  @!P3 VIADD R23, R19, UR6 ;  /* 0x000000061317bc36 */ /* 0x000fc40008000000 */
[----:B------:R-:W-:-:S05]  /*0540*/  @!P3 IMAD.MOV.U32 R22, RZ, RZ, R18 ;  /* 0x000000ffff16b224 */ /* 0x000fca00078e0012 */
[----:B------:R-:W5:Y:S01]  /*0550*/  @!P3 LDG.E.64 R8, desc[UR18][R22.64] ;  /* 0x000000121608b981 */ /* 0x000f62000c1e1b00 */
[----:B------:R-:W-:Y:S01]  /*0560*/  BSSY.RECONVERGENT B0, `(.L_x_1861) ;  /* 0x000001d000007945 */ /* 0x000fe20003800200 */
[----:B------:R-:W-:Y:S01]  /*0570*/  IMAD.MOV.U32 R25, RZ, RZ, 0x7f ;  /* 0x0000007fff197424 */ /* 0x000fe200078e00ff */
[----:B--2---:R-:W0:Y:S02]  /*0580*/  I2F.S64 R24, R4 ;  /* 0x0000000400187312 */ /* 0x004e240000301400 */
[----:B0-----:R-:W-:-:S04]  /*0590*/  LOP3.LUT R26, R24, 0x7fffffff, RZ, 0xc0, !PT ;  /* 0x7fffffff181a7812 */ /* 0x001fc800078ec0ff */
[----:B------:R-:W-:-:S15]  /*05a0*/  ISETP.GT.U32.AND P4, PT, R26, 0x43efffff, PT ;  /* 0x43efffff1a00780c */ /* 0x000fde0003f84070 */
[----:B------:R-:W-:-:S15]  /*05b0*/  NOP ;  /* 0x0000000000007918 */ /* 0x000fde0000000000 */
[----:B------:R-:W-:-:S15]  /*05c0*/  NOP ;  /* 0x0000000000007918 */ /* 0x000fde0000000000 */
[----:B------:R-:W-:-:S13]  /*05d0*/  NOP ;  /* 0x0000000000007918 */ /* 0x000fda0000000000 */
[----:B---3--:R-:W0:Y:S02]  /*05e0*/  I2F.S64 R20, R2 ;  /* 0x0000000200147312 */ /* 0x008e240000301400 */
[----:B0-----:R-:W-:-:S15]  /*05f0*/  LOP3.LUT R19, R20, 0x7fffffff, RZ, 0xc0, !PT ;  /* 0x7fffffff14137812 */ /* 0x001fde00078ec0ff */
[----:B------:R-:W-:-:S15]  /*0600*/  NOP ;  /* 0x0000000000007918 */ /* 0x000fde0000000000 */
[----:B------:R-:W-:-:S15]  /*0610*/  NOP ;  /* 0x0000000000007918 */ /* 0x000fde0000000000 */
[----:B------:R-:W-:-:S15]  /*0620*/  NOP ;  /* 0x0000000000007918 */ /* 0x000fde0000000000 */
[----:B------:R-:W-:-:S02]  /*0630*/  NOP ;  /* 0x0000000000007918 */ /* 0x000fc40000000000 */
[----:B----4-:R-:W0:Y:S02]  /*0640*/  I2F.S64 R18, R6 ;  /* 0x0000000600127312 */ /* 0x010e240000301400 */
[----:B0-----:R-:W-:-:S15]  /*0650*/  LOP3.LUT R11, R18, 0x7fffffff, RZ, 0xc0, !PT ;  /* 0x7fffffff120b7812 */ /* 0x001fde00078ec0ff */
[----:B------:R-:W-:-:S15]  /*0660*/  NOP ;  /* 0x0000000000007918 */ /* 0x000fde0000000000 */
[----:B------:R-:W-:-:S15]  /*0670*/  NOP ;  /* 0x0000000000007918 */ /* 0x000fde0000000000 */
[----:B------:R-:W-:-:S15]  /*0680*/  NOP ;  /* 0x0000000000007918 */ /* 0x000fde0000000000 */
[----:B------:R-:W-:-:S02]  /*0690*/  NOP ;  /* 0x0000000000007918 */ /* 0x000fc40000000000 */
[----:B-----5:R-:W0:Y:S02]  /*06a0*/  I2F.S64 R0, R8 ;  /* 0x0000000800007312 */ /* 0x020e240000301400 */
[----:B0-----:R-:W-:Y:S01]  /*06b0*/  LOP3.LUT R10, R0, 0x7fffffff, RZ, 0xc0, !PT ;  /* 0x7fffffff000a7812 */ /* 0x001fe200078ec0ff */
[----:B------:R-:W-:Y:S06]  /*06c0*/  @P4 BRA `(.L_x_1862) ;  /* 0x0000000000184947 */ /* 0x000fec0003800000 */
[----:B------:R-:W-:-:S13]  /*06d0*/  ISETP.GT.U32.AND P4, PT, R26, 0x3c7fffff, PT ;  /* 0x3c7fffff1a00780c */ /* 0x000fda0003f84070 */
[----:B------:R-:W-:Y:S01]  /*06e0*/  @P4 SHF.R.U32.HI R21, RZ, 0x14, R24 ;  /* 0x00000014ff154819 */ /* 0x000fe20000011618 */
[----:B------:R-:W-:-:S03]  /*06f0*/  @!P4 FADD.FTZ R25, R26, 16384 ;  /* 0x468000001a19c421 */ /* 0x000fc60000010000 */
[----:B------:R-:W-:-:S04]  /*0700*/  @P4 LOP3.LUT R21, R21, 0x1, RZ, 0xc0, !PT ;  /* 0x0000000115154812 */ /* 0x000fc800078ec0ff */
[----:B------:R-:W-:-:S04]  /*0710*/  @P4 IADD3 R21, PT, PT, R24, 0x407ffff, R21 ;  /* 0x0407ffff18154810 */ /* 0x000fc80007ffe015 */
[----:B------:R-:W-:-:S07]  /*0720*/  @P4 SHF.R.U32.HI R25, RZ, 0x14, R21 ;  /* 0x00000014ff194819 */ /* 0x000fce0000011615 */
.L_x_1862:
[----:B------:R-:W-:Y:S05]  /*0730*/  BSYNC.RECONVERGENT B0 ;  /* 0x0000000000007941 */ /* 0x000fea0003800200 */
.L_x_1861:
        /* <DEDUP_REMOVED lines=15> */
.L_x_1864:
[----:B------:R-:W-:Y:S05]  /*0830*/  BSYNC.RECONVERGENT B0 ;  /* 0x0000000000007941 */ /* 0x000fea0003800200 */
.L_x_1863:
        /* <DEDUP_REMOVED lines=11> */
.L_x_1866:
[----:B------:R-:W-:Y:S05]  /*08f0*/  BSYNC.RECONVERGENT B0 ;  /* 0x0000000000007941 */ /* 0x000fea0003800200 */
.L_x_1865:
        /* <DEDUP_REMOVED lines=10> */
.L_x_1868:
[----:B------:R-:W-:Y:S05]  /*09a0*/  BSYNC.RECONVERGENT B0 ;  /* 0x0000000000007941 */ /* 0x000fea0003800200 */
.L_x_1867:
        /* <DEDUP_REMOVED lines=26> */
.L_x_1860:
        /* <DEDUP_REMOVED lines=8> */
.L_x_1878:
[----:B------:R-:W-:-:S04]  /*0bd0*/  LEA R8, P0, R0, UR15, 0x5 ;  /* 0x0000000f00087c11 */ /* 0x000fc8000f8028ff */
[----:B------:R-:W-:-:S06]  /*0be0*/  LEA.HI.X R9, R0, UR6, R3, 0x5, P0 ;  /* 0x0000000600097c11 */ /* 0x000fcc00080f2c03 */
[----:B------:R-:W2:Y:S01]  /*0bf0*/  LDG.E.ENL2.256 R8, R12, desc[UR18][R8.64] ;  /* 0xfe000012080c797e */ /* 0x000ea20008121908 */
[----:B------:R-:W-:Y:S01]  /*0c00*/  BSSY.RECONVERGENT B0, `(.L_x_1870) ;  /* 0x000001f000007945 */ /* 0x000fe20003800200 */
[----:B------:R-:W-:Y:S01]  /*0c10*/  IMAD.MOV.U32 R5, RZ, RZ, 0x7f ;  /* 0x0000007fff057424 */ /* 0x000fe200078e00ff */
[----:B--2---:R-:W1:Y:S02]  /*0c20*/  I2F.S64 R13, R12 ;  /* 0x0000000c000d7312 */ /* 0x004e640000301400 */
[----:B-1----:R-:W-:Y:S02]  /*0c30*/  LOP3.LUT R7, R13, 0x7fffffff, RZ, 0xc0, !PT ;  /* 0x7fffffff0d077812 */ /* 0x002fe400078ec0ff */
[----:B------:R-:W-:Y:S02]  /*0c40*/  SHF.R.U32.HI R12, RZ, 0x18, R13 ;  /* 0x00000018ff0c7819 */ /* 0x000fe4000001160d */
[----:B------:R-:W-:-:S15]  /*0c50*/  ISETP.GT.U32.AND P0, PT, R7, 0x43efffff, PT ;  /* 0x43efffff0700780c */ /* 0x000fde0003f04070 */
[----:B------:R-:W-:-:S15]  /*0c60*/  NOP ;  /* 0x0000000000007918 */ /* 0x000fde0000000000 */
[----:B------:R-:W-:-:S15]  /*0c70*/  NOP ;  /* 0x0000000000007918 */ /* 0x000fde0000000000 */
[----:B------:R-:W-:-:S13]  /*0c80*/  NOP ;  /* 0x0000000000007918 */ /* 0x000fda0000000000 */
[----:B------:R-:W1:Y:S02]  /*0c90*/  I2F.S64 R14, R14 ;  /* 0x0000000e000e7312 */ /* 0x000e640000301400 */
[----:B-1----:R-:W-:-:S04]  /*0ca0*/  LOP3.LUT R16, R14, 0x7fffffff, RZ, 0xc0, !PT ;  /* 0x7fffffff0e107812 */ /* 0x002fc800078ec0ff */
        /* <DEDUP_REMOVED lines=20> */
.L_x_1871:
[----:B0-----:R-:W-:Y:S05]  /*0df0*/  BSYNC.RECONVERGENT B0 ;  /* 0x0000000000007941 */ /* 0x001fea0003800200 */
.L_x_1870:
        /* <DEDUP_REMOVED lines=11> */
.L_x_1873:
[----:B------:R-:W-:Y:S05]  /*0eb0*/  BSYNC.RECONVERGENT B0 ;  /* 0x0000000000007941 */ /* 0x000fea0003800200 */
.L_x_1872:
        /* <DEDUP_REMOVED lines=11> */
.L_x_1875:
[----:B------:R-:W-:Y:S05]  /*0f70*/  BSYNC.RECONVERGENT B0 ;  /* 0x0000000000007941 */ /* 0x000fea0003800200 */
.L_x_1874:
        /* <DEDUP_REMOVED lines=10> */
.L_x_1877:
[----:B------:R-:W-:Y:S05]  /*1020*/  BSYNC.RECONVERGENT B0 ;  /* 0x0000000000007941 */ /* 0x000fea0003800200 */
.L_x_1876:
        /* <DEDUP_REMOVED lines=18> */
.L_x_1879:
        /* <DEDUP_REMOVED lines=11> */
.L_x_7503:


//--------------------- .text._ZN2at6native55_GLOBAL__N__de093ff9_22_ForeachBinaryOpList_cu_a911ec4325multi_tensor_apply_kernelINS1_18TensorListMetadataILi2EEENS1_11CopyFunctorIN3c1013Float8_e4m3fnEaLi2ELi1ELi1EEEJNS0_4CopyIS7_aEEEEEvT_T0_DpT1_ --------------------------
	.section	.text._ZN2at6native55_GLOBAL__N__de093ff9_22_ForeachBinaryOpList_cu_a911ec4325multi_tensor_apply_kernelINS1_18TensorListMetadataILi2EEENS1_11CopyFunctorIN3c1013Float8_e4m3fnEaLi2ELi1ELi1EEEJNS0_4CopyIS7_aEEEEEvT_T0_DpT1_,"ax",@progbits
	.align	128
.text._ZN2at6native55_GLOBAL__N__de093ff9_22_ForeachBinaryOpList_cu_a911ec4325multi_tensor_apply_kernelINS1_18TensorListMetadataILi2EEENS1_11CopyFunctorIN3c1013Float8_e4m3fnEaLi2ELi1ELi1EEEJNS0_4CopyIS7_aEEEEEvT_T0_DpT1_:
        .type           _ZN2at6native55_GLOBAL__N__de093ff9_22_ForeachBinaryOpList_cu_a911ec4325multi_tensor_apply_kernelINS1_18TensorListMetadataILi2EEENS1_11CopyFunctorIN3c1013Float8_e4m3fnEaLi2ELi1ELi1EEEJNS0_4CopyIS7_aEEEEEvT_T0_DpT1_,@function
        .size           _ZN2at6native55_GLOBAL__N__de093ff9_22_ForeachBinaryOpList_cu_a911ec4325multi_tensor_apply_kernelINS1_18TensorListMetadataILi2EEENS1_11CopyFunctorIN3c1013Float8_e4m3fnEaLi2ELi1ELi1EEEJNS0_4CopyIS7_aEEEEEvT_T0_DpT1_,(.L_x_7504 - _ZN2at6native55_GLOBAL__N__de093ff9_22_ForeachBinaryOpList_cu_a911ec4325multi_tensor_apply_kernelINS1_18TensorListMetadataILi2EEENS1_11CopyFunctorIN3c1013Float8_e4m3fnEaLi2ELi1ELi1EEEJNS0_4CopyIS7_aEEEEEvT_T0_DpT1_)
        .other          _ZN2at6native55_GLOBAL__N__de093ff9_22_ForeachBinaryOpList_cu_a911ec4325multi_tensor_apply_kernelINS1_18TensorListMetadataILi2EEENS1_11CopyFunctorIN3c1013Float8_e4m3fnEaLi2ELi1ELi1EEEJNS0_4CopyIS7_aEEEEEvT_T0_DpT1_,@"STO_CUDA_ENTRY STV_DEFAULT"
_ZN2at6native55_GLOBAL__N__de093ff9_22_ForeachBinaryOpList_cu_a911ec4325multi_tensor_apply_kernelINS1_18TensorListMetadataILi2EEENS1_11CopyFunctorIN3c1013Float8_e4m3fnEaLi2ELi1ELi1EEEJNS0_4CopyIS7_aEEEEEvT_T0_DpT1_:
        /* <DEDUP_REMOVED lines=50> */
.L_x_1889:
        /* <DEDUP_REMOVED lines=48> */
.L_x_1882:
[----:B------:R-:W-:Y:S05]  /*0620*/  BSYNC.RECONVERGENT B0 ;  /* 0x0000000000007941 */ /* 0x000fea0003800200 */
.L_x_1881:
        /* <DEDUP_REMOVED lines=15> */
.L_x_1884:
[----:B------:R-:W-:Y:S05]  /*0720*/  BSYNC.RECONVERGENT B0 ;  /* 0x0000000000007941 */ /* 0x000fea0003800200 */
.L_x_1883:
        /* <DEDUP_REMOVED lines=11> */
.L_x_1886:
[----:B------:R-:W-:Y:S05]  /*07e0*/  BSYNC.RECONVERGENT B0 ;  /* 0x0000000000007941 */ /* 0x000fea0003800200 */
.L_x_1885:
        /* <DEDUP_REMOVED lines=10> */
.L_x_1888:
[----:B------:R-:W-:Y:S05]  /*0890*/  BSYNC.RECONVERGENT B0 ;  /* 0x0000000000007941 */ /* 0x000fea0003800200 */
.L_x_1887:
        /* <DEDUP_REMOVED lines=22> */
.L_x_1880:
[----:B------:R-:W0:Y:S02]  /*0a00*/  S2R R0, SR_TID.X ;  /* 0x0000000000007919 */ /* 0x000e240000002100 */
[----:B0-----:R-:W-:-:S03]  /*0a10*/  IMAD.WIDE.U32 R2, R0, 0x4, RZ ;  /* 0x0000000400027825 */ /* 0x001fc600078e00ff */
[----:B------:R-:W-:-:S04]  /*0a20*/  ISETP.GE.U32.AND P0, PT, R2, UR29, PT ;  /* 0x0000001d02007c0c */ /* 0x000fc8000bf06070 */
[----:B------:R-:W-:-:S13]  /*0a30*/  ISETP.GE.AND.EX P0, PT, R3, UR15, PT, P0 ;  /* 0x0000000f03007c0c */ /* 0x000fda000bf06300 */
[----:B------:R-:W-:Y:S05]  /*0a40*/  @P0 EXIT ;  /* 0x000000000000094d */ /* 0x000fea0003800000 */
[----:B------:R-:W-:Y:S01]  /*0a50*/  IMAD.MOV.U32 R3, RZ, RZ, RZ ;  /* 0x000000ffff037224 */ /* 0x000fe200078e00ff */
[----:B------:R-:W0:Y:S06]  /*0a60*/  LDCU UR4, c[0x0][0x360] ;  /* 0x00006c00ff0477ac */ /* 0x000e2c0008000800 */
.L_x_1898:
        /* <DEDUP_REMOVED lines=30> */
.L_x_1891:
[----:B0-----:R-:W-:Y:S05]  /*0c50*/  BSYNC.RECONVERGENT B0 ;  /* 0x0000000000007941 */ /* 0x001fea0003800200 */
.L_x_1890:
        /* <DEDUP_REMOVED lines=11> */
.L_x_1893:
[----:B------:R-:W-:Y:S05]  /*0d10*/  BSYNC.RECONVERGENT B0 ;  /* 0x0000000000007941 */ /* 0x000fea0003800200 */
.L_x_1892:
        /* <DEDUP_REMOVED lines=11> */
.L_x_1895:
[----:B------:R-:W-:Y:S05]  /*0dd0*/  BSYNC.RECONVERGENT B0 ;  /* 0x0000000000007941 */ /* 0x000fea0003800200 */
.L_x_1894:
        /* <DEDUP_REMOVED lines=10> */
.L_x_1897:
[----:B------:R-:W-:Y:S05]  /*0e80*/  BSYNC.RECONVERGENT B0 ;  /* 0x0000000000007941 */ /* 0x000fea0003800200 */
.L_x_1896:
        /* <DEDUP_REMOVED lines=18> */
.L_x_1899:
        /* <DEDUP_REMOVED lines=13> */
.L_x_7504:


//--------------------- .text._ZN2at6native55_GLOBAL__N__de093ff9_22_ForeachBinaryOpList_cu_a911ec4325multi_tensor_apply_kernelINS1_18TensorListMetadataILi2EEENS1_11CopyFunctorIN3c1013Float8_e4m3fnEhLi2ELi1ELi1EEEJNS0_4CopyIS7_hEEEEEvT_T0_DpT1_ --------------------------
	.section	.text._ZN2at6native55_GLOBAL__N__de093ff9_22_ForeachBinaryOpList_cu_a911ec4325multi_tensor_apply_kernelINS1_18TensorListMetadataILi2EEENS1_11CopyFunctorIN3c1013Float8_e4m3fnEhLi2ELi1ELi1EEEJNS0_4CopyIS7_hEEEEEvT_T0_DpT1_,"ax",@progbits
	.align	128
.text._ZN2at6native55_GLOBAL__N__de093ff9_22_ForeachBinaryOpList_cu_a911ec4325multi_tensor_apply_kernelINS1_18TensorListMetadataILi2EEENS1_11CopyFunctorIN3c1013Float8_e4m3fnEhLi2ELi1ELi1EEEJNS0_4CopyIS7_hEEEEEvT_T0_DpT1_:
        .type           _ZN2at6native55_GLOBAL__N__de093ff9_22_ForeachBinaryOpList_cu_a911ec4325multi_tensor_apply_kernelINS1_18TensorListMetadataILi2EEENS1_11CopyFunctorIN3c1013Float8_e4m3fnEhLi2ELi1ELi1EEEJNS0_4CopyIS7_hEEEEEvT_T0_DpT1_,@function
        .size           _ZN2at6native55_GLOBAL__N__de093ff9_22_ForeachBinaryOpList_cu_a911ec4325multi_tensor_apply_kernelINS1_18TensorListMetadataILi2EEENS1_11CopyFunctorIN3c1013Float8_e4m3fnEhLi2ELi1ELi1EEEJNS0_4CopyIS7_hEEEEEvT_T0_DpT1_,(.L_x_7505 - _ZN2at6native55_GLOBAL__N__de093ff9_22_ForeachBinaryOpList_cu_a911ec4325multi_tensor_apply_kernelINS1_18TensorListMetadataILi2EEENS1_11CopyFunctorIN3c1013Float8_e4m3fnEhLi2ELi1ELi1EEEJNS0_4CopyIS7_hEEEEEvT_T0_DpT1_)
        .other          _ZN2at6native55_GLOBAL__N__de093ff9_22_ForeachBinaryOpList_cu_a911ec4325multi_tensor_apply_kernelINS1_18TensorListMetadataILi2EEENS1_11CopyFunctorIN3c1013Float8_e4m3fnEhLi2ELi1ELi1EEEJNS0_4CopyIS7_hEEEEEvT_T0_DpT1_,@"STO_CUDA_ENTRY STV_DEFAULT"
_ZN2at6native55_GLOBAL__N__de093ff9_22_ForeachBinaryOpList_cu_a911ec4325multi_tensor_apply_kernelINS1_18TensorListMetadataILi2EEENS1_11CopyFunctorIN3c1013Float8_e4m3fnEhLi2ELi1ELi1EEEJNS0_4CopyIS7_hEEEEEvT_T0_DpT1_:
        /* <DEDUP_REMOVED lines=50> */
.L_x_1909:
[C---:B------:R-:W-:Y:S01]  /*0320*/  ISETP.GE.U32.AND P0, PT, R0.reuse, UR27, PT ;  /* 0x0000001b00007c0c */ /* 0x040fe2000bf06070 */
[----:B0-----:R-:W-:Y:S01]  /*0330*/  IMAD.U32 R9, RZ, RZ, UR17 ;  /* 0x00000011ff097e24 */ /* 0x001fe2000f8e00ff */
[----:B------:R-:W-:Y:S01]  /*0340*/  IADD3 R8, P2, PT, R0, UR17, RZ ;  /* 0x0000001100087c10 */ /* 0x000fe2000ff5e0ff */
[----:B------:R-:W-:Y:S01]  /*0350*/  IMAD.MOV.U32 R6, RZ, RZ, R0 ;  /* 0x000000ffff067224 */ /* 0x000fe200078e0000 */
[----:B------:R-:W-:Y:S01]  /*0360*/  ISETP.GE.U32.AND.EX P0, PT, R3, UR28, PT, P0 ;  /* 0x0000001c03007c0c */ /* 0x000fe2000bf06100 */
[----:B------:R-:W-:Y:S01]  /*0370*/  IMAD.MOV.U32 R7, RZ, RZ, R3 ;  /* 0x000000ffff077224 */ /* 0x000fe200078e0003 */
[----:B------:R-:W-:Y:S01]  /*0380*/  ISETP.GE.U32.AND P1, PT, R8, UR27, PT ;  /* 0x0000001b08007c0c */ /* 0x000fe2000bf26070 */
[----:B------:R-:W-:Y:S01]  /*0390*/  IMAD.U32 R10, RZ, RZ, UR17 ;  /* 0x00000011ff0a7e24 */ /* 0x000fe2000f8e00ff */
[C---:B------:R-:W-:Y:S01]  /*03a0*/  LEA R8, P4, R9.reuse, R0, 0x1 ;  /* 0x0000000009087211 */ /* 0x040fe200078808ff */
[----:B------:R-:W-:Y:S01]  /*03b0*/  IMAD.WIDE.U32 R6, R9, 0x3, R6 ;  /* 0x0000000309067825 */ /* 0x000fe200078e0006 */
[----:B------:R-:W-:-:S03]  /*03c0*/  UMOV UR6, URZ ;  /* 0x000000ff00067c82 */ /* 0x000fc60008000000 */
[----:B------:R-:W-:Y:S01]  /*03d0*/  IMAD.X R9, RZ, RZ, R3, P2 ;  /* 0x000000ffff097224 */ /* 0x000fe200010e0603 */
[----:B------:R-:W-:Y:S01]  /*03e0*/  ISETP.GE.U32.AND P3, PT, R6, UR27, PT ;  /* 0x0000001b06007c0c */ /* 0x000fe2000bf66070 */
[----:B------:R-:W-:Y:S01]  /*03f0*/  VIADD R7, R7, UR6 ;  /* 0x0000000607077c36 */ /* 0x000fe20008000000 */
[----:B------:R-:W-:Y:S02]  /*0400*/  ISETP.GE.U32.AND P2, PT, R8, UR27, PT ;  /* 0x0000001b08007c0c */ /* 0x000fe4000bf46070 */
[----:B------:R-:W-:Y:S02]  /*0410*/  LEA.HI.X R6, R10, R3, RZ, 0x1, P4 ;  /* 0x000000030a067211 */ /* 0x000fe400020f0cff */
[----:B------:R-:W-:Y:S02]  /*0420*/  ISETP.GE.U32.AND.EX P1, PT, R9, UR28, PT, P1 ;  /* 0x0000001c09007c0c */ /* 0x000fe4000bf26110 */
[----:B------:R-:W-:Y:S02]  /*0430*/  ISETP.GE.U32.AND.EX P2, PT, R6, UR28, PT, P2 ;  /* 0x0000001c06007c0c */ /* 0x000fe4000bf46120 */
[----:B------:R-:W-:-:S02]  /*0440*/  @!P0 IADD3 R6, P4, PT, R0, UR32, RZ ;  /* 0x0000002000068c10 */ /* 0x000fc4000ff9e0ff */
        /* <DEDUP_REMOVED lines=8> */
[----:B------:R-:W3:Y:S01]  /*04d0*/  @!P1 LDG.E.U8 R2, desc[UR18][R8.64] ;  /* 0x0000001208029981 */ /* 0x000ee2000c1e1100 */
[----:B------:R-:W-:-:S03]  /*04e0*/  @!P3 IADD3.X R13, PT, PT, R3, UR23, RZ, P4, !PT ;  /* 0x00000017030dbc10 */ /* 0x000fc6000a7fe4ff */
[----:B------:R-:W4:Y:S04]  /*04f0*/  @!P2 LDG.E.U8 R4, desc[UR18][R10.64] ;  /* 0x000000120a04a981 */ /* 0x000f28000c1e1100 */
[----:B------:R-:W5:Y:S01]  /*0500*/  @!P3 LDG.E.U8 R5, desc[UR18][R12.64] ;  /* 0x000000120c05b981 */ /* 0x000f62000c1e1100 */
[----:B------:R-:W-:Y:S01]  /*0510*/  BSSY.RECONVERGENT B0, `(.L_x_1901) ;  /* 0x0000012000007945 */ /* 0x000fe20003800200 */
[----:B--2---:R-:W-:-:S04]  /*0520*/  LOP3.LUT R14, R16, 0xffff, RZ, 0xc0, !PT ;  /* 0x0000ffff100e7812 */ /* 0x004fc800078ec0ff */
[----:B------:R-:W-:-:S04]  /*0530*/  I2FP.F32.U32 R18, R14 ;  /* 0x0000000e00127245 */ /* 0x000fc80000201000 */
[----:B------:R-:W-:Y:S02]  /*0540*/  ISETP.GT.U32.AND P4, PT, R18, 0x43efffff, PT ;  /* 0x43efffff1200780c */ /* 0x000fe40003f84070 */
[----:B---3--:R-:W-:Y:S02]  /*0550*/  LOP3.LUT R6, R2, 0xffff, RZ, 0xc0, !PT ;  /* 0x0000ffff02067812 */ /* 0x008fe400078ec0ff */
[----:B----4-:R-:W-:Y:S02]  /*0560*/  LOP3.LUT R7, R4, 0xffff, RZ, 0xc0, !PT ;  /* 0x0000ffff04077812 */ /* 0x010fe400078ec0ff */
[----:B-----5:R-:W-:Y:S02]  /*0570*/  LOP3.LUT R14, R5, 0xffff, RZ, 0xc0, !PT ;  /* 0x0000ffff050e7812 */ /* 0x020fe400078ec0ff */
[----:B------:R-:W-:Y:S01]  /*0580*/  I2FP.F32.U32 R20, R6 ;  /* 0x0000000600147245 */ /* 0x000fe20000201000 */
[----:B------:R-:W-:Y:S01]  /*0590*/  IMAD.MOV.U32 R6, RZ, RZ, 0x7f ;  /* 0x0000007fff067424 */ /* 0x000fe200078e00ff */
[----:B------:R-:W-:-:S02]  /*05a0*/  I2FP.F32.U32 R15, R7 ;  /* 0x00000007000f7245 */ /* 0x000fc40000201000 */
[----:B------:R-:W-:Y:S01]  /*05b0*/  I2FP.F32.U32 R9, R14 ;  /* 0x0000000e00097245 */ /* 0x000fe20000201000 */
[----:B------:R-:W-:Y:S06]  /*05c0*/  @P4 BRA `(.L_x_1902) ;  /* 0x0000000000184947 */ /* 0x000fec0003800000 */
[----:B------:R-:W-:-:S13]  /*05d0*/  ISETP.GT.U32.AND P4, PT, R18, 0x3c7fffff, PT ;  /* 0x3c7fffff1200780c */ /* 0x000fda0003f84070 */
[----:B------:R-:W-:-:S04]  /*05e0*/  @P4 SHF.R.U32.HI R6, RZ, 0x14, R18 ;  /* 0x00000014ff064819 */ /* 0x000fc80000011612 */
[----:B------:R-:W-:Y:S01]  /*05f0*/  @P4 LOP3.LUT R7, R6, 0x1, RZ, 0xc0, !PT ;  /* 0x0000000106074812 */ /* 0x000fe200078ec0ff */
[----:B------:R-:W-:-:S03]  /*0600*/  @!P4 FADD.FTZ R6, R18, 16384 ;  /* 0x468000001206c421 */ /* 0x000fc60000010000 */
[----:B------:R-:W-:-:S04]  /*0610*/  @P4 IADD3 R7, PT, PT, R18, 0x407ffff, R7 ;  /* 0x0407ffff12074810 */ /* 0x000fc80007ffe007 */
[----:B------:R-:W-:-:S07]  /*0620*/  @P4 SHF.R.U32.HI R6, RZ, 0x14, R7 ;  /* 0x00000014ff064819 */ /* 0x000fce0000011607 */
.L_x_1902:
[----:B------:R-:W-:Y:S05]  /*0630*/  BSYNC.RECONVERGENT B0 ;  /* 0x0000000000007941 */ /* 0x000fea0003800200 */
.L_x_1901:
[----:B------:R-:W-:Y:S01]  /*0640*/  ISETP.GT.U32.AND P6, PT, R20, 0x43efffff, PT ;  /* 0x43efffff1400780c */ /* 0x000fe20003fc4070 */
[----:B------:R-:W-:Y:S01]  /*0650*/  BSSY.RECONVERGENT B0, `(.L_x_1903) ;  /* 0x000000b000007945 */ /* 0x000fe20003800200 */
[----:B------:R-:W-:Y:S01]  /*0660*/  ISETP.GT.U32.AND P4, PT, R15, 0x43efffff, PT ;  /* 0x43efffff0f00780c */ /* 0x000fe20003f84070 */
[----:B------:R-:W-:Y:S01]  /*0670*/  IMAD.MOV.U32 R7, RZ, RZ, 0x7f ;  /* 0x0000007fff077424 */ /* 0x000fe200078e00ff */
[----:B------:R-:W-:-:S09]  /*0680*/  ISETP.GT.U32.AND P5, PT, R9, 0x43efffff, PT ;  /* 0x43efffff0900780c */ /* 0x000fd20003fa4070 */
[----:B------:R-:W-:Y:S05]  /*0690*/  @P6 BRA `(.L_x_1904) ;  /* 0x0000000000186947 */ /* 0x000fea0003800000 */
[----:B------:R-:W-:-:S13]  /*06a0*/  ISETP.GE.U32.AND P6, PT, R20, 0x3c800000, PT ;  /* 0x3c8000001400780c */ /* 0x000fda0003fc6070 */
[----:B------:R-:W-:-:S04]  /*06b0*/  @P6 SHF.R.U32.HI R7, RZ, 0x14, R20 ;  /* 0x00000014ff076819 */ /* 0x000fc80000011614 */
[----:B------:R-:W-:-:S04]  /*06c0*/  @P6 LOP3.LUT R7, R7, 0x1, RZ, 0xc0, !PT ;  /* 0x0000000107076812 */ /* 0x000fc800078ec0ff */
[----:B------:R-:W-:-:S04]  /*06d0*/  @P6 IADD3 R7, PT, PT, R20, 0x407ffff, R7 ;  /* 0x0407ffff14076810 */ /* 0x000fc80007ffe007 */
[----:B------:R-:W-:Y:S01]  /*06e0*/  @P6 SHF.R.U32.HI R7, RZ, 0x14, R7 ;  /* 0x00000014ff076819 */ /* 0x000fe20000011607 */
[----:B------:R-:W-:-:S07]  /*06f0*/  @!P6 FADD.FTZ R7, R20, 16384 ;  /* 0x468000001407e421 */ /* 0x000fce0000010000 */
.L_x_1904:
[----:B------:R-:W-:Y:S05]  /*0700*/  BSYNC.RECONVERGENT B0 ;  /* 0x0000000000007941 */ /* 0x000fea0003800200 */
.L_x_1903:
[----:B------:R-:W-:Y:S01]  /*0710*/  BSSY.RECONVERGENT B0, `(.L_x_1905) ;  /* 0x0000009000007945 */ /* 0x000fe20003800200 */
[----:B------:R-:W-:-:S03]  /*0720*/  IMAD.MOV.U32 R17, RZ, RZ, 0x7f ;  /* 0x0000007fff117424 */ /* 0x000fc600078e00ff */
[----:B------:R-:W-:Y:S05]  /*0730*/  @P4 BRA `(.L_x_1906) ;  /* 0x0000000000184947 */ /* 0x000fea0003800000 */
[----:B------:R-:W-:-:S13]  /*0740*/  ISETP.GE.U32.AND P4, PT, R15, 0x3c800000, PT ;  /* 0x3c8000000f00780c */ /* 0x000fda0003f86070 */
[----:B------:R-:W-:-:S04]  /*0750*/  @P4 SHF.R.U32.HI R8, RZ, 0x14, R15 ;  /* 0x00000014ff084819 */ /* 0x000fc8000001160f */
[----:B------:R-:W-:-:S04]  /*0760*/  @P4 LOP3.LUT R8, R8, 0x1, RZ, 0xc0, !PT ;  /* 0x0000000108084812 */ /* 0x000fc800078ec0ff */
[----:B------:R-:W-:-:S04]  /*0770*/  @P4 IADD3 R8, PT, PT, R15, 0x407ffff, R8 ;  /* 0x0407ffff0f084810 */ /* 0x000fc80007ffe008 */
[----:B------:R-:W-:Y:S01]  /*0780*/  @P4 SHF.R.U32.HI R17, RZ, 0x14, R8 ;  /* 0x00000014ff114819 */ /* 0x000fe20000011608 */
[----:B------:R-:W-:-:S07]  /*0790*/  @!P4 FADD.FTZ R17, R15, 16384 ;  /* 0x468000000f11c421 */ /* 0x000fce0000010000 */
.L_x_1906:
[----:B------:R-:W-:Y:S05]  /*07a0*/  BSYNC.RECONVERGENT B0 ;  /* 0x0000000000007941 */ /* 0x000fea0003800200 */
.L_x_1905:
        /* <DEDUP_REMOVED lines=9> */
.L_x_1908:
[----:B------:R-:W-:Y:S05]  /*0840*/  BSYNC.RECONVERGENT B0 ;  /* 0x0000000000007941 */ /* 0x000fea0003800200 */
.L_x_1907:
        /* <DEDUP_REMOVED lines=20> */
.L_x_1900:
[----:B------:R-:W0:Y:S02]  /*0990*/  S2R R0, SR_TID.X ;  /* 0x0000000000007919 */ /* 0x000e240000002100 */
[----:B0-----:R-:W-:-:S03]  /*09a0*/  IMAD.WIDE.U32 R2, R0, 0x4, RZ ;  /* 0x0000000400027825 */ /* 0x001fc600078e00ff */
[----:B------:R-:W-:-:S04]  /*09b0*/  ISETP.GE.U32.AND P0, PT, R2, UR29, PT ;  /* 0x0000001d02007c0c */ /* 0x000fc8000bf06070 */
[----:B------:R-:W-:-:S13]  /*09c0*/  ISETP.GE.AND.EX P0, PT, R3, UR15, PT, P0 ;  /* 0x0000000f03007c0c */ /* 0x000fda000bf06300 */
[----:B------:R-:W-:Y:S05]  /*09d0*/  @P0 EXIT ;  /* 0x000000000000094d */ /* 0x000fea0003800000 */
[----:B------:R-:W-:Y:S01]  /*09e0*/  IMAD.MOV.U32 R3, RZ, RZ, RZ ;  /* 0x000000ffff037224 */ /* 0x000fe200078e00ff */
[----:B------:R-:W0:Y:S06]  /*09f0*/  LDCU UR4, c[0x0][0x360] ;  /* 0x00006c00ff0477ac */ /* 0x000e2c0008000800 */
.L_x_1918:
[C---:B------:R-:W-:Y:S01]  /*0a00*/  IMAD.SHL.U32 R2, R0.reuse, 0x4, RZ ;  /* 0x0000000400027824 */ /* 0x040fe200078e00ff */
[----:B------:R-:W-:-:S04]  /*0a10*/  SHF.L.U64.HI R8, R0, 0x2, R3 ;  /* 0x0000000200087819 */ /* 0x000fc80000010203 */
[----:B------:R-:W-:-:S04]  /*0a20*/  IADD3 R4, P0, PT, R2, UR32, RZ ;  /* 0x0000002002047c10 */ /* 0x000fc8000ff1e0ff */
[----:B------:R-:W-:-:S05]  /*0a30*/  IADD3.X R5, PT, PT, R8, UR33, RZ, P0, !PT ;  /* 0x0000002108057c10 */ /* 0x000fca00087fe4ff */
[----:B------:R1:W2:Y:S01]  /*0a40*/  LDG.E R4, desc[UR18][R4.64] ;  /* 0x0000001204047981 */ /* 0x0002a2000c1e1900 */
[----:B------:R-:W-:Y:S01]  /*0a50*/  BSSY.RECONVERGENT B0, `(.L_x_1910) ;  /* 0x0000018000007945 */ /* 0x000fe20003800200 */
[----:B-1----:R-:W-:Y:S01]  /*0a60*/  IMAD.MOV.U32 R5, RZ, RZ, 0x7f ;  /* 0x0000007fff057424 */ /* 0x002fe200078e00ff */
[C---:B--2---:R-:W-:Y:S02]  /*0a70*/  PRMT R6, R4.reuse, 0x7770, RZ ;  /* 0x0000777004067816 */ /* 0x044fe400000000ff */
[C---:B------:R-:W-:Y:S02]  /*0a80*/  PRMT R7, R4.reuse, 0x7771, RZ ;  /* 0x0000777104077816 */ /* 0x040fe400000000ff */
[----:B------:R-:W-:Y:S02]  /*0a90*/  I2FP.F32.U32 R11, R6 ;  /* 0x00000006000b7245 */ /* 0x000fe40000201000 */
[----:B------:R-:W-:Y:S02]  /*0aa0*/  PRMT R9, R4, 0x7772, RZ ;  /* 0x0000777204097816 */ /* 0x000fe400000000ff */
[----:B------:R-:W-:-:S02]  /*0ab0*/  ISETP.GT.U32.AND P0, PT, R11, 0x43efffff, PT ;  /* 0x43efffff0b00780c */ /* 0x000fc40003f04070 */
[----:B------:R-:W-:Y:S02]  /*0ac0*/  PRMT R10, R4, 0x7773, RZ ;  /* 0x00007773040a7816 */ /* 0x000fe400000000ff */
[----:B------:R-:W-:Y:S02]  /*0ad0*/  LOP3.LUT R7, R7, 0xffff, RZ, 0xc0, !PT ;  /* 0x0000ffff07077812 */ /* 0x000fe400078ec0ff */
[----:B------:R-:W-:Y:S02]  /*0ae0*/  LOP3.LUT R9, R9, 0xffff, RZ, 0xc0, !PT ;  /* 0x0000ffff09097812 */ /* 0x000fe400078ec0ff */
[----:B------:R-:W-:Y:S02]  /*0af0*/  LOP3.LUT R10, R10, 0xffff, RZ, 0xc0, !PT ;  /* 0x0000ffff0a0a7812 */ /* 0x000fe400078ec0ff */
[----:B------:R-:W-:Y:S02]  /*0b00*/  I2FP.F32.U32 R7, R7 ;  /* 0x0000000700077245 */ /* 0x000fe40000201000 */
[----:B------:R-:W-:-:S02]  /*0b10*/  I2FP.F32.U32 R9, R9 ;  /* 0x0000000900097245 */ /* 0x000fc40000201000 */
[----:B------:R-:W-:Y:S02]  /*0b20*/  I2FP.F32.U32 R10, R10 ;  /* 0x0000000a000a7245 */ /* 0x000fe40000201000 */
[----:B------:R-:W-:Y:S02]  /*0b30*/  ISETP.GT.U32.AND P1, PT, R7, 0x43efffff, PT ;  /* 0x43efffff0700780c */ /* 0x000fe40003f24070 */
[----:B------:R-:W-:Y:S02]  /*0b40*/  ISETP.GT.U32.AND P2, PT, R9, 0x43efffff, PT ;  /* 0x43efffff0900780c */ /* 0x000fe40003f44070 */
        /* <DEDUP_REMOVED lines=8> */
.L_x_1911:
[----:B0-----:R-:W-:Y:S05]  /*0bd0*/  BSYNC.RECONVERGENT B0 ;  /* 0x0000000000007941 */ /* 0x001fea0003800200 */
.L_x_1910:
        /* <DEDUP_REMOVED lines=9> */
.L_x_1913:
[----:B------:R-:W-:Y:S05]  /*0c70*/  BSYNC.RECONVERGENT B0 ;  /* 0x0000000000007941 */ /* 0x000fea0003800200 */
.L_x_1912:
        /* <DEDUP_REMOVED lines=9> */
.L_x_1915:
[----:B------:R-:W-:Y:S05]  /*0d10*/  BSYNC.RECONVERGENT B0 ;  /* 0x0000000000007941 */ /* 0x000fea0003800200 */
.L_x_1914:
        /* <DEDUP_REMOVED lines=9> */
.L_x_1917:
[----:B------:R-:W-:Y:S05]  /*0db0*/  BSYNC.RECONVERGENT B0 ;  /* 0x0000000000007941 */ /* 0x000fea0003800200 */
.L_x_1916:
        /* <DEDUP_REMOVED lines=16> */
.L_x_1919:
        /* <DEDUP_REMOVED lines=12> */
.L_x_7505:


//--------------------- .text._ZN2at6native55_GLOBAL__N__de093ff9_22_ForeachBinaryOpList_cu_a911ec4325multi_tensor_apply_kernelINS1_18TensorListMetadataILi2EEENS1_14UnaryOpFunctorIN3c1013Float8_e4m3fnELi2ELi1ELi1EEEJNS0_4CopyIS7_S7_EEEEEvT_T0_DpT1_ --------------------------
	.section	.text._ZN2at6native55_GLOBAL__N__de093ff9_22_ForeachBinaryOpList_cu_a911ec4325multi_tensor_apply_kernelINS1_18TensorListMetadataILi2EEENS1_14UnaryOpFunctorIN3c1013Float8_e4m3fnELi2ELi1ELi1EEEJNS0_4CopyIS7_S7_EEEEEvT_T0_DpT1_,"ax",@progbits
	.align	128
.text._ZN2at6native55_GLOBAL__N__de093ff9_22_ForeachBinaryOpList_cu_a911ec4325multi_tensor_apply_kernelINS1_18TensorListMetadataILi2EEENS1_14UnaryOpFunctorIN3c1013Float8_e4m3fnELi2ELi1ELi1EEEJNS0_4CopyIS7_S7_EEEEEvT_T0_DpT1_:
        .type           _ZN2at6native55_GLOBAL__N__de093ff9_22_ForeachBinaryOpList_cu_a911ec4325multi_tensor_apply_kernelINS1_18TensorListMetadataILi2EEENS1_14UnaryOpFunctorIN3c1013Float8_e4m3fnELi2ELi1ELi1EEEJNS0_4CopyIS7_S7_EEEEEvT_T0_DpT1_,@function
        .size           _ZN2at6native55_GLOBAL__N__de093ff9_22_ForeachBinaryOpList_cu_a911ec4325multi_tensor_apply_kernelINS1_18TensorListMetadataILi2EEENS1_14UnaryOpFunctorIN3c1013Float8_e4m3fnELi2ELi1ELi1EEEJNS0_4CopyIS7_S7_EEEEEvT_T0_DpT1_,(.L_x_7506 - _ZN2at6native55_GLOBAL__N__de093ff9_22_ForeachBinaryOpList_cu_a911ec4325multi_tensor_apply_kernelINS1_18TensorListMetadataILi2EEENS1_14UnaryOpFunctorIN3c1013Float8_e4m3fnELi2ELi1ELi1EEEJNS0_4CopyIS7_S7_EEEEEvT_T0_DpT1_)
        .other          _ZN2at6native55_GLOBAL__N__de093ff9_22_ForeachBinaryOpList_cu_a911ec4325multi_tensor_apply_kernelINS1_18TensorListMetadataILi2EEENS1_14UnaryOpFunctorIN3c1013Float8_e4m3fnELi2ELi1ELi1EEEJNS0_4CopyIS7_S7_EEEEEvT_T0_DpT1_,@"STO_CUDA_ENTRY STV_DEFAULT"
_ZN2at6native55_GLOBAL__N__de093ff9_22_ForeachBinaryOpList_cu_a911ec4325multi_tensor_apply_kernelINS1_18TensorListMetadataILi2EEENS1_14UnaryOpFunctorIN3c1013Float8_e4m3fnELi2ELi1ELi1EEEJNS0_4CopyIS7_S7_EEEEEvT_T0_DpT1_:
        /* <DEDUP_REMOVED lines=50> */
.L_x_1929:
[C---:B------:R-:W-:Y:S01]  /*0320*/  ISETP.GE.U32.AND P0, PT, R2.reuse, UR26, PT ;  /* 0x0000001a02007c0c */ /* 0x040fe2000bf06070 */
[----:B0-----:R-:W-:Y:S01]  /*0330*/  IMAD.U32 R5, RZ, RZ, UR18 ;  /* 0x00000012ff057e24 */ /* 0x001fe2000f8e00ff */
[----:B------:R-:W-:Y:S01]  /*0340*/  IADD3 R0, P2, PT, R2, UR18, RZ ;  /* 0x0000001202007c10 */ /* 0x000fe2000ff5e0ff */
[----:B------:R-:W-:Y:S01]  /*0350*/  IMAD.U32 R4, RZ, RZ, UR18 ;  /* 0x00000012ff047e24 */ /* 0x000fe2000f8e00ff */
[----:B------:R-:W-:Y:S01]  /*0360*/  ISETP.GE.U32.AND.EX P0, PT, R3, UR27, PT, P0 ;  /* 0x0000001b03007c0c */ /* 0x000fe2000bf06100 */
[----:B------:R-:W-:Y:S01]  /*0370*/  IMAD.U32 R7, RZ, RZ, UR18 ;  /* 0x00000012ff077e24 */ /* 0x000fe2000f8e00ff */
[----:B------:R-:W-:Y:S01]  /*0380*/  ISETP.GE.U32.AND P1, PT, R0, UR26, PT ;  /* 0x0000001a00007c0c */ /* 0x000fe2000bf26070 */
[----:B------:R-:W-:Y:S01]  /*0390*/  UMOV UR6, URZ ;  /* 0x000000ff00067c82 */ /* 0x000fe20008000000 */
[----:B------:R-:W-:Y:S01]  /*03a0*/  LEA R0, P3, R5, R2, 0x1 ;  /* 0x0000000205007211 */ /* 0x000fe200078608ff */
[--C-:B------:R-:W-:Y:S02]  /*03b0*/  IMAD.X R5, RZ, RZ, R3.reuse, P2 ;  /* 0x000000ffff057224 */ /* 0x100fe400010e0603 */
[----:B------:R-:W-:Y:S01]  /*03c0*/  IMAD.WIDE.U32 R6, R7, 0x3, R2 ;  /* 0x0000000307067825 */ /* 0x000fe200078e0002 */
[----:B------:R-:W-:-:S02]  /*03d0*/  ISETP.GE.U32.AND P2, PT, R0, UR26, PT ;  /* 0x0000001a00007c0c */ /* 0x000fc4000bf46070 */
[----:B------:R-:W-:Y:S02]  /*03e0*/  LEA.HI.X R0, R4, R3, RZ, 0x1, P3 ;  /* 0x0000000304007211 */ /* 0x000fe400018f0cff */
[----:B------:R-:W-:Y:S02]  /*03f0*/  ISETP.GE.U32.AND.EX P1, PT, R5, UR27, PT, P1 ;  /* 0x0000001b05007c0c */ /* 0x000fe4000bf26110 */
[----:B------:R-:W-:Y:S02]  /*0400*/  @!P0 IADD3 R4, P4, PT, R2, UR31, RZ ;  /* 0x0000001f02048c10 */ /* 0x000fe4000ff9e0ff */
[----:B------:R-:W-:Y:S01]  /*0410*/  ISETP.GE.U32.AND P3, PT, R6, UR26, PT ;  /* 0x0000001a06007c0c */ /* 0x000fe2000bf66070 */
[----:B------:R-:W-:Y:S01]  /*0420*/  VIADD R6, R7, UR6 ;  /* 0x0000000607067c36 */ /* 0x000fe20008000000 */
[----:B------:R-:W-:Y:S02]  /*0430*/  @!P0 IADD3.X R5, PT, PT, R3, UR32, RZ, P4, !PT ;  /* 0x0000002003058c10 */ /* 0x000fe4000a7fe4ff */
[----:B------:R-:W-:-:S02]  /*0440*/  ISETP.GE.U32.AND.EX P2, PT, R0, UR27, PT, P2 ;  /* 0x0000001b00007c0c */ /* 0x000fc4000bf46120 */
[----:B------:R-:W-:Y:S01]  /*0450*/  ISETP.GE.U32.AND.EX P3, PT, R6, UR27, PT, P3 ;  /* 0x0000001b06007c0c */ /* 0x000fe2000bf66130 */
[----:B------:R-:W2:Y:S02]  /*0460*/  @!P0 LDG.E.U8 R4, desc[UR16][R4.64] ;  /* 0x0000001004048981 */ /* 0x000ea4000c1e1100 */
[----:B------:R-:W-:-:S04]  /*0470*/  @!P1 IADD3 R8, P4, PT, R2, UR8, RZ ;  /* 0x0000000802089c10 */ /* 0x000fc8000ff9e0ff */
[----:B------:R-:W-:-:S04]  /*0480*/  @!P1 IADD3.X R9, PT, PT, R3, UR9, RZ, P4, !PT ;  /* 0x0000000903099c10 */ /* 0x000fc8000a7fe4ff */
[C---:B------:R-:W-:Y:S01]  /*0490*/  @!P2 IADD3 R10, P4, PT, R2.reuse, UR24, RZ ;  /* 0x00000018020aac10 */ /* 0x040fe2000ff9e0ff */
[----:B------:R0:W3:Y:S03]  /*04a0*/  @!P1 LDG.E.U8 R8, desc[UR16][R8.64] ;  /* 0x0000001008089981 */ /* 0x0000e6000c1e1100 */
[----:B------:R-:W-:Y:S02]  /*04b0*/  @!P2 IADD3.X R11, PT, PT, R3, UR25, RZ, P4, !PT ;  /* 0x00000019030bac10 */ /* 0x000fe4000a7fe4ff */
[----:B------:R-:W-:-:S03]  /*04c0*/  @!P3 IADD3 R12, P4, PT, R2, UR21, RZ ;  /* 0x00000015020cbc10 */ /* 0x000fc6000ff9e0ff */
[----:B------:R-:W4:Y:S01]  /*04d0*/  @!P2 LDG.E.U8 R10, desc[UR16][R10.64] ;  /* 0x000000100a0aa981 */ /* 0x000f22000c1e1100 */
[----:B------:R-:W-:-:S05]  /*04e0*/  @!P3 IADD3.X R13, PT, PT, R3, UR22, RZ, P4, !PT ;  /* 0x00000016030dbc10 */ /* 0x000fca000a7fe4ff */
[----:B------:R-:W5:Y:S01]  /*04f0*/  @!P3 LDG.E.U8 R12, desc[UR16][R12.64] ;  /* 0x000000100c0cb981 */ /* 0x000f62000c1e1100 */
[----:B------:R-:W-:Y:S02]  /*0500*/  IMAD.MOV.U32 R6, RZ, RZ, RZ ;  /* 0x000000ffff067224 */ /* 0x000fe400078e00ff */
[----:B------:R-:W-:Y:S01]  /*0510*/  IMAD.MOV.U32 R0, RZ, RZ, RZ ;  /* 0x000000ffff007224 */ /* 0x000fe200078e00ff */
[----:B------:R-:W-:Y:S01]  /*0520*/  BSSY.RECONVERGENT B0, `(.L_x_1921) ;  /* 0x0000040000007945 */ /* 0x000fe20003800200 */
[----:B--2---:R-:W-:-:S05]  /*0530*/  @!P0 IMAD.SHL.U32 R6, R4, 0x1000000, RZ ;  /* 0x0100000004068824 */ /* 0x004fca00078e00ff */
[----:B------:R-:W-:-:S04]  /*0540*/  LOP3.LUT R14, R6, 0x7f000000, RZ, 0xc0, !PT ;  /* 0x7f000000060e7812 */ /* 0x000fc800078ec0ff */
[----:B0-----:R-:W0:Y:S01]  /*0550*/  FLO.U32 R9, R14 ;  /* 0x0000000e00097300 */ /* 0x001e2200000e0000 */
[----:B------:R-:W-:Y:S02]  /*0560*/  CS2R R4, SRZ ;  /* 0x0000000000047805 */ /* 0x000fe4000001ff00 */
[----:B---3--:R-:W-:Y:S02]  /*0570*/  @!P1 IMAD.SHL.U32 R4, R8, 0x1000000, RZ ;  /* 0x0100000008049824 */ /* 0x008fe400078e00ff */
[----:B----4-:R-:W-:-:S03]  /*0580*/  @!P2 IMAD.SHL.U32 R0, R10, 0x1000000, RZ ;  /* 0x010000000a00a824 */ /* 0x010fc600078e00ff */
[----:B------:R-:W-:Y:S01]  /*0590*/  LOP3.LUT R7, R4, 0x7f000000, RZ, 0xc0, !PT ;  /* 0x7f00000004077812 */ /* 0x000fe200078ec0ff */
[----:B------:R-:W-:Y:S01]  /*05a0*/  IMAD.MOV.U32 R10, RZ, RZ, 0x1f ;  /* 0x0000001fff0a7424 */ /* 0x000fe200078e00ff */
[----:B------:R-:W-:Y:S01]  /*05b0*/  LOP3.LUT R8, R0, 0x7f000000, RZ, 0xc0, !PT ;  /* 0x7f00000000087812 */ /* 0x000fe200078ec0ff */
[----:B-----5:R-:W-:Y:S02]  /*05c0*/  @!P3 IMAD.SHL.U32 R5, R12, 0x1000000, RZ ;  /* 0x010000000c05b824 */ /* 0x020fe400078e00ff */
[----:B0-----:R-:W-:Y:S01]  /*05d0*/  IMAD.MOV R11, RZ, RZ, -R9 ;  /* 0x000000ffff0b7224 */ /* 0x001fe200078e0a09 */
[----:B------:R-:W0:Y:S02]  /*05e0*/  FLO.U32 R15, R7 ;  /* 0x00000007000f7300 */ /* 0x000e2400000e0000 */
[----:B------:R-:W-:Y:S02]  /*05f0*/  LOP3.LUT R9, R5, 0x7f000000, RZ, 0xc0, !PT ;  /* 0x7f00000005097812 */ /* 0x000fe400078ec0ff */
[----:B------:R-:W-:-:S04]  /*0600*/  VIADDMNMX.U32 R11, R11, R10, 0x4, !PT ;  /* 0x000000040b0b7446 */ /* 0x000fc8000780000a */
[----:B------:R-:W1:Y:S01]  /*0610*/  FLO.U32 R13, R8 ;  /* 0x00000008000d7300 */ /* 0x000e6200000e0000 */
[----:B------:R-:W-:-:S07]  /*0620*/  VIADD R11, R11, 0xfffffffc ;  /* 0xfffffffc0b0b7836 */ /* 0x000fce0000000000 */
[----:B------:R-:W2:Y:S01]  /*0630*/  FLO.U32 R16, R9 ;  /* 0x0000000900107300 */ /* 0x000ea200000e0000 */
[----:B------:R-:W-:Y:S01]  /*0640*/  SHF.L.U32 R12, R14, R11, RZ ;  /* 0x0000000b0e0c7219 */ /* 0x000fe200000006ff */
[----:B------:R-:W-:Y:S02]  /*0650*/  IMAD.SHL.U32 R11, R11, 0x800000, RZ ;  /* 0x008000000b0b7824 */ /* 0x000fe400078e00ff */
[----:B0-----:R-:W-:Y:S02]  /*0660*/  IMAD.MOV R15, RZ, RZ, -R15 ;  /* 0x000000ffff0f7224 */ /* 0x001fe400078e0a0f */
[----:B-1----:R-:W-:Y:S01]  /*0670*/  IMAD.MOV R13, RZ, RZ, -R13 ;  /* 0x000000ffff0d7224 */ /* 0x002fe200078e0a0d */
[----:B------:R-:W-:Y:S02]  /*0680*/  LEA.HI R11, R12, -R11, RZ, 0x1c ;  /* 0x8000000b0c0b7211 */ /* 0x000fe400078fe0ff */
[-C--:B------:R-:W-:Y:S02]  /*0690*/  VIADDMNMX.U32 R12, R15, R10.reuse, 0x4, !PT ;  /* 0x000000040f0c7446 */ /* 0x080fe4000780000a */
[----:B------:R-:W-:Y:S01]  /*06a0*/  VIADDMNMX.U32 R13, R13, R10, 0x4, !PT ;  /* 0x000000040d0d7446 */ /* 0x000fe2000780000a */
[----:B--2---:R-:W-:-:S02]  /*06b0*/  IMAD.MOV R15, RZ, RZ, -R16 ;  /* 0x000000ffff0f7224 */ /* 0x004fc400078e0a10 */
[----:B------:R-:W-:Y:S02]  /*06c0*/  VIADD R14, R14, 0x1000000 ;  /* 0x010000000e0e7836 */ /* 0x000fe40000000000 */
[----:B------:R-:W-:Y:S01]  /*06d0*/  VIADD R12, R12, 0xfffffffc ;  /* 0xfffffffc0c0c7836 */ /* 0x000fe20000000000 */
[----:B------:R-:W-:Y:S01]  /*06e0*/  VIADDMNMX.U32 R16, R15, R10, 0x4, !PT ;  /* 0x000000040f107446 */ /* 0x000fe2000780000a */
[----:B------:R-:W-:Y:S01]  /*06f0*/  VIADD R15, R13, 0xfffffffc ;  /* 0xfffffffc0d0f7836 */ /* 0x000fe20000000000 */
[----:B------:R-:W-:Y:S01]  /*0700*/  SHF.R.S32.HI R14, RZ, 0x8, R14 ;  /* 0x00000008ff0e7819 */ /* 0x000fe2000001140e */
[----:B------:R-:W-:Y:S01]  /*0710*/  VIADD R11, R11, 0x3c000000 ;  /* 0x3c0000000b0b7836 */ /* 0x000fe20000000000 */
[----:B------:R-:W-:Y:S01]  /*0720*/  SHF.L.U32 R10, R7, R12, RZ ;  /* 0x0000000c070a7219 */ /* 0x000fe200000006ff */
[----:B------:R-:W-:Y:S01]  /*0730*/  IMAD.SHL.U32 R13, R12, 0x800000, RZ ;  /* 0x008000000c0d7824 */ /* 0x000fe200078e00ff */
[----:B------:R-:W-:Y:S01]  /*0740*/  SHF.L.U32 R12, R8, R15, RZ ;  /* 0x0000000f080c7219 */ /* 0x000fe200000006ff */
[----:B------:R-:W-:Y:S01]  /*0750*/  IMAD.SHL.U32 R15, R15, 0x800000, RZ ;  /* 0x008000000f0f7824 */ /* 0x000fe200078e00ff */
[----:B------:R-:W-:-:S02]  /*0760*/  LOP3.LUT R11, R11, 0x7f800000, R14, 0xf8, !PT ;  /* 0x7f8000000b0b7812 */ /* 0x000fc400078ef80e */
[----:B------:R-:W-:Y:S02]  /*0770*/  LOP3.LUT P4, RZ, R6, 0x7f000000, RZ, 0xc0, !PT ;  /* 0x7f00000006ff7812 */ /* 0x000fe4000788c0ff */
[----:B------:R-:W-:Y:S02]  /*0780*/  LEA.HI R12, R12, -R15, RZ, 0x1c ;  /* 0x8000000f0c0c7211 */ /* 0x000fe400078fe0ff */
[----:B------:R-:W-:Y:S01]  /*0790*/  SEL R15, R11, RZ, P4 ;  /* 0x000000ff0b0f7207 */ /* 0x000fe20002000000 */
[----:B------:R-:W-:-:S03]  /*07a0*/  VIADD R16, R16, 0xfffffffc ;  /* 0xfffffffc10107836 */ /* 0x000fc60000000000 */
[----:B------:R-:W-:Y:S01]  /*07b0*/  ISETP.GT.U32.AND P4, PT, R15, 0x43efffff, PT ;  /* 0x43efffff0f00780c */ /* 0x000fe20003f84070 */
[----:B------:R-:W-:Y:S01]  /*07c0*/  IMAD.SHL.U32 R17, R16, 0x800000, RZ ;  /* 0x0080000010117824 */ /* 0x000fe200078e00ff */
[C---:B------:R-:W-:Y:S01]  /*07d0*/  SHF.L.U32 R14, R9.reuse, R16, RZ ;  /* 0x00000010090e7219 */ /* 0x040fe200000006ff */
[----:B------:R-:W-:Y:S01]  /*07e0*/  VIADD R9, R9, 0x1000000 ;  /* 0x0100000009097836 */ /* 0x000fe20000000000 */
[----:B------:R-:W-:Y:S01]  /*07f0*/  LEA.HI R13, R10, -R13, RZ, 0x1c ;  /* 0x8000000d0a0d7211 */ /* 0x000fe200078fe0ff */
[----:B------:R-:W-:Y:S01]  /*0800*/  VIADD R10, R7, 0x1000000 ;  /* 0x01000000070a7836 */ /* 0x000fe20000000000 */
[----:B------:R-:W-:Y:S01]  /*0810*/  LEA.HI R14, R14, -R17, RZ, 0x1c ;  /* 0x800000110e0e7211 */ /* 0x000fe200078fe0ff */
[----:B------:R-:W-:Y:S01]  /*0820*/  VIADD R8, R8, 0x1000000 ;  /* 0x0100000008087836 */ /* 0x000fe20000000000 */
[----:B------:R-:W-:Y:S01]  /*0830*/  SHF.R.S32.HI R11, RZ, 0x8, R9 ;  /* 0x00000008ff0b7819 */ /* 0x000fe20000011409 */
[----:B------:R-:W-:Y:S01]  /*0840*/  IMAD.MOV.U32 R7, RZ, RZ, 0x7f ;  /* 0x0000007fff077424 */ /* 0x000fe200078e00ff */
[----:B------:R-:W-:Y:S01]  /*0850*/  SHF.R.S32.HI R10, RZ, 0x8, R10 ;  /* 0x00000008ff0a7819 */ /* 0x000fe2000001140a */
[----:B------:R-:W-:Y:S01]  /*0860*/  VIADD R13, R13, 0x3c000000 ;  /* 0x3c0000000d0d7836 */ /* 0x000fe20000000000 */
[----:B------:R-:W-:Y:S01]  /*0870*/  SHF.R.S32.HI R8, RZ, 0x8, R8 ;  /* 0x00000008ff087819 */ /* 0x000fe20000011408 */
[----:B------:R-:W-:Y:S01]  /*0880*/  VIADD R9, R12, 0x3c000000 ;  /* 0x3c0000000c097836 */ /* 0x000fe20000000000 */
[----:B------:R-:W-:Y:S01]  /*0890*/  LOP3.LUT R17, R15, 0x80000000, R6, 0xf8, !PT ;  /* 0x800000000f117812 */ /* 0x000fe200078ef806 */
[----:B------:R-:W-:Y:S01]  /*08a0*/  VIADD R14, R14, 0x3c000000 ;  /* 0x3c0000000e0e7836 */ /* 0x000fe20000000000 */
[----:B------:R-:W-:Y:S06]  /*08b0*/  @P4 BRA `(.L_x_1922) ;  /* 0x0000000000184947 */ /* 0x000fec0003800000 */
[----:B------:R-:W-:-:S13]  /*08c0*/  ISETP.GT.U32.AND P4, PT, R15, 0x3c7fffff, PT ;  /* 0x3c7fffff0f00780c */ /* 0x000fda0003f84070 */
[----:B------:R-:W-:Y:S01]  /*08d0*/  @P4 SHF.R.U32.HI R6, RZ, 0x14, R15 ;  /* 0x00000014ff064819 */ /* 0x000fe2000001160f */
[----:B------:R-:W-:-:S03]  /*08e0*/  @!P4 FADD.FTZ R7, R15, 16384 ;  /* 0x468000000f07c421 */ /* 0x000fc60000010000 */
[----:B------:R-:W-:-:S04]  /*08f0*/  @P4 LOP3.LUT R6, R6, 0x1, RZ, 0xc0, !PT ;  /* 0x0000000106064812 */ /* 0x000fc800078ec0ff */
[----:B------:R-:W-:-:S04]  /*0900*/  @P4 IADD3 R6, PT, PT, R17, 0x407ffff, R6 ;  /* 0x0407ffff11064810 */ /* 0x000fc80007ffe006 */
[----:B------:R-:W-:-:S07]  /*0910*/  @P4 SHF.R.U32.HI R7, RZ, 0x14, R6 ;  /* 0x00000014ff074819 */ /* 0x000fce0000011606 */
.L_x_1922:
[----:B------:R-:W-:Y:S05]  /*0920*/  BSYNC.RECONVERGENT B0 ;  /* 0x0000000000007941 */ /* 0x000fea0003800200 */
.L_x_1921:
[----:B------:R-:W-:Y:S01]  /*0930*/  LOP3.LUT R10, R13, 0x7f800000, R10, 0xf8, !PT ;  /* 0x7f8000000d0a7812 */ /* 0x000fe200078ef80a */
[----:B------:R-:W-:Y:S01]  /*0940*/  BSSY.RECONVERGENT B0, `(.L_x_1923) ;  /* 0x0000019000007945 */ /* 0x000fe20003800200 */
[----:B------:R-:W-:Y:S02]  /*0950*/  LOP3.LUT P4, RZ, R4, 0x7f000000, RZ, 0xc0, !PT ;  /* 0x7f00000004ff7812 */ /* 0x000fe4000788c0ff */
[----:B------:R-:W-:Y:S02]  /*0960*/  LOP3.LUT R8, R9, 0x7f800000, R8, 0xf8, !PT ;  /* 0x7f80000009087812 */ /* 0x000fe400078ef808 */
[----:B------:R-:W-:Y:S02]  /*0970*/  LOP3.LUT R6, R14, 0x7f800000, R11, 0xf8, !PT ;  /* 0x7f8000000e067812 */ /* 0x000fe400078ef80b */
[----:B------:R-:W-:Y:S02]  /*0980*/  LOP3.LUT P6, RZ, R5, 0x7f000000, RZ, 0xc0, !PT ;  /* 0x7f00000005ff7812 */ /* 0x000fe400078cc0ff */
[----:B------:R-:W-:-:S02]  /*0990*/  SEL R9, R10, RZ, P4 ;  /* 0x000000ff0a097207 */ /* 0x000fc40002000000 */
[----:B------:R-:W-:Y:S02]  /*09a0*/  SEL R6, R6, RZ, P6 ;  /* 0x000000ff06067207 */ /* 0x000fe40003000000 */
[C---:B------:R-:W-:Y:S02]  /*09b0*/  ISETP.GT.U32.AND P6, PT, R9.reuse, 0x43efffff, PT ;  /* 0x43efffff0900780c */ /* 0x040fe40003fc4070 */
[----:B------:R-:W-:Y:S02]  /*09c0*/  LOP3.LUT P5, RZ, R0, 0x7f000000, RZ, 0xc0, !PT ;  /* 0x7f00000000ff7812 */ /* 0x000fe400078ac0ff */
[----:B------:R-:W-:Y:S02]  /*09d0*/  LOP3.LUT R11, R9, 0x80000000, R4, 0xf8, !PT ;  /* 0x80000000090b7812 */ /* 0x000fe400078ef804 */
[----:B------:R-:W-:Y:S02]  /*09e0*/  SEL R13, R8, RZ, P5 ;  /* 0x000000ff080d7207 */ /* 0x000fe40002800000 */
[----:B------:R-:W-:-:S02]  /*09f0*/  SHF.R.U32.HI R8, RZ, 0x18, R17 ;  /* 0x00000018ff087819 */ /* 0x000fc40000011611 */
[----:B------:R-:W-:Y:S01]  /*0a00*/  LOP3.LUT R17, R13, 0x80000000, R0, 0xf8, !PT ;  /* 0x800000000d117812 */ /* 0x000fe200078ef800 */
[----:B------:R-:W-:Y:S01]  /*0a10*/  IMAD.MOV.U32 R0, RZ, RZ, 0x7f ;  /* 0x0000007fff007424 */ /* 0x000fe200078e00ff */
[----:B------:R-:W-:Y:S02]  /*0a20*/  LOP3.LUT R4, R7, 0x80, R8, 0xf8, !PT ;  /* 0x0000008007047812 */ /* 0x000fe400078ef808 */
[----:B------:R-:W-:Y:S02]  /*0a30*/  ISETP.GT.U32.AND P4, PT, R13, 0x43efffff, PT ;  /* 0x43efffff0d00780c */ /* 0x000fe40003f84070 */
[----:B------:R-:W-:Y:S02]  /*0a40*/  ISETP.GT.U32.AND P5, PT, R6, 0x43efffff, PT ;  /* 0x43efffff0600780c */ /* 0x000fe40003fa4070 */
[----:B------:R-:W-:Y:S01]  /*0a50*/  SHF.R.U32.HI R7, RZ, 0x18, R11 ;  /* 0x00000018ff077819 */ /* 0x000fe2000001160b */
[----:B------:R-:W-:Y:S10]  /*0a60*/  @P6 BRA `(.L_x_1924) ;  /* 0x0000000000186947 */ /* 0x000ff40003800000 */
[----:B------:R-:W-:-:S13]  /*0a70*/  ISETP.GE.U32.AND P6, PT, R9, 0x3c800000, PT ;  /* 0x3c8000000900780c */ /* 0x000fda0003fc6070 */
[----:B------:R-:W-:-:S04]  /*0a80*/  @P6 SHF.R.U32.HI R0, RZ, 0x14, R9 ;  /* 0x00000014ff006819 */ /* 0x000fc80000011609 */
[----:B------:R-:W-:-:S04]  /*0a90*/  @P6 LOP3.LUT R0, R0, 0x1, RZ, 0xc0, !PT ;  /* 0x0000000100006812 */ /* 0x000fc800078ec0ff */
[----:B------:R-:W-:-:S04]  /*0aa0*/  @P6 IADD3 R0, PT, PT, R11, 0x407ffff, R0 ;  /* 0x0407ffff0b006810 */ /* 0x000fc80007ffe000 */
[----:B------:R-:W-:Y:S01]  /*0ab0*/  @P6 SHF.R.U32.HI R0, RZ, 0x14, R0 ;  /* 0x00000014ff006819 */ /* 0x000fe20000011600 */
[----:B------:R-:W-:-:S07]  /*0ac0*/  @!P6 FADD.FTZ R0, R9, 16384 ;  /* 0x468000000900e421 */ /* 0x000fce0000010000 */
.L_x_1924:
[----:B------:R-:W-:Y:S05]  /*0ad0*/  BSYNC.RECONVERGENT B0 ;  /* 0x0000000000007941 */ /* 0x000fea0003800200 */
.L_x_1923:
        /* <DEDUP_REMOVED lines=11> */
.L_x_1926:
[----:B------:R-:W-:Y:S05]  /*0b90*/  BSYNC.RECONVERGENT B0 ;  /* 0x0000000000007941 */ /* 0x000fea0003800200 */
.L_x_1925:
        /* <DEDUP_REMOVED lines=11> */
.L_x_1928:
[----:B------:R-:W-:Y:S05]  /*0c50*/  BSYNC.RECONVERGENT B0 ;  /* 0x0000000000007941 */ /* 0x000fea0003800200 */
.L_x_1927:
[C---:B------:R-:W-:Y:S01]  /*0c60*/  @!P0 IADD3 R6, P6, PT, R2.reuse, UR29, RZ ;  /* 0x0000001d02068c10 */ /* 0x040fe2000ffde0ff */
[----:B------:R-:W-:Y:S01]  /*0c70*/  UIADD3 UR4, UP0, UPT, UR15, UR4, URZ ;  /* 0x000000040f047290 */ /* 0x000fe2000ff1e0ff */
[C---:B------:R-:W-:Y:S02]  /*0c80*/  @!P1 IADD3 R8, P5, PT, R2.reuse, UR19, RZ ;  /* 0x0000001302089c10 */ /* 0x040fe4000ffbe0ff */
[C---:B------:R-:W-:Y:S01]  /*0c90*/  @!P2 IADD3 R10, P4, PT, R2.reuse, UR23, RZ ;  /* 0x00000017020aac10 */ /* 0x040fe2000ff9e0ff */
[----:B------:R-:W-:Y:S01]  /*0ca0*/  UIADD3.X UR5, UPT, UPT, URZ, UR5, URZ, UP0, !UPT ;  /* 0x00000005ff057290 */ /* 0x000fe200087fe4ff */
[C---:B------:R-:W-:Y:S01]  /*0cb0*/  @!P0 IADD3.X R7, PT, PT, R3.reuse, UR30, RZ, P6, !PT ;  /* 0x0000001e03078c10 */ /* 0x040fe2000b7fe4ff */
[----:B------:R-:W-:Y:S01]  /*0cc0*/  UISETP.GE.U32.AND UP0, UPT, UR4, UR26, UPT ;  /* 0x0000001a0400728c */ /* 0x000fe2000bf06070 */
[----:B------:R-:W-:Y:S02]  /*0cd0*/  SHF.R.U32.HI R5, RZ, 0x18, R5 ;  /* 0x00000018ff057819 */ /* 0x000fe40000011605 */
[----:B------:R-:W-:Y:S01]  /*0ce0*/  @!P3 IADD3 R12, P6, PT, R2, UR20, RZ ;  /* 0x00000014020cbc10 */ /* 0x000fe2000ffde0ff */
[----:B------:R0:W-:Y:S01]  /*0cf0*/  @!P0 STG.E.U8 desc[UR16][R6.64], R4 ;  /* 0x0000000406008986 */ /* 0x0001e2000c101110 */
[C---:B------:R-:W-:Y:S01]  /*0d00*/  @!P1 IADD3.X R9, PT, PT, R3.reuse, UR10, RZ, P5, !PT ;  /* 0x0000000a03099c10 */ /* 0x040fe2000affe4ff */
[----:B------:R-:W-:Y:S01]  /*0d10*/  UISETP.GE.U32.AND.EX UP0, UPT, UR5, UR27, UPT, UP0 ;  /* 0x0000001b0500728c */ /* 0x000fe2000bf06100 */
        /* <DEDUP_REMOVED lines=10> */
.L_x_1920:
[----:B------:R-:W0:Y:S02]  /*0dc0*/  S2R R0, SR_TID.X ;  /* 0x0000000000007919 */ /* 0x000e240000002100 */
[----:B0-----:R-:W-:-:S03]  /*0dd0*/  IMAD.WIDE.U32 R2, R0, 0x4, RZ ;  /* 0x0000000400027825 */ /* 0x001fc600078e00ff */
[----:B------:R-:W-:-:S04]  /*0de0*/  ISETP.GE.U32.AND P0, PT, R2, UR28, PT ;  /* 0x0000001c02007c0c */ /* 0x000fc8000bf06070 */
[----:B------:R-:W-:-:S13]  /*0df0*/  ISETP.GE.AND.EX P0, PT, R3, UR14, PT, P0 ;  /* 0x0000000e03007c0c */ /* 0x000fda000bf06300 */
[----:B------:R-:W-:Y:S05]  /*0e00*/  @P0 EXIT ;  /* 0x000000000000094d */ /* 0x000fea0003800000 */
[----:B------:R-:W-:Y:S01]  /*0e10*/  IMAD.MOV.U32 R3, RZ, RZ, RZ ;  /* 0x000000ffff037224 */ /* 0x000fe200078e00ff */
[----:B------:R-:W0:Y:S06]  /*0e20*/  LDCU UR4, c[0x0][0x360] ;  /* 0x00006c00ff0477ac */ /* 0x000e2c0008000800 */
.L_x_1938:
        /* <DEDUP_REMOVED lines=8> */
[C---:B------:R-:W-:Y:S02]  /*0eb0*/  PRMT R7, R12.reuse, 0x7771, RZ ;  /* 0x000077710c077816 */ /* 0x040fe400000000ff */
[----:B------:R-:W-:Y:S01]  /*0ec0*/  PRMT R4, R12, 0x7772, RZ ;  /* 0x000077720c047816 */ /* 0x000fe200000000ff */
[----:B------:R-:W-:Y:S01]  /*0ed0*/  IMAD.SHL.U32 R6, R6, 0x1000000, RZ ;  /* 0x0100000006067824 */ /* 0x000fe200078e00ff */
[----:B------:R-:W-:Y:S01]  /*0ee0*/  PRMT R5, R12, 0x7773, RZ ;  /* 0x000077730c057816 */ /* 0x000fe200000000ff */
[----:B------:R-:W-:-:S02]  /*0ef0*/  IMAD.SHL.U32 R7, R7, 0x1000000, RZ ;  /* 0x0100000007077824 */ /* 0x000fc400078e00ff */
[----:B------:R-:W-:Y:S01]  /*0f00*/  IMAD.SHL.U32 R4, R4, 0x1000000, RZ ;  /* 0x0100000004047824 */ /* 0x000fe200078e00ff */
[----:B------:R-:W-:Y:S01]  /*0f10*/  LOP3.LUT R11, R6, 0x7f000000, RZ, 0xc0, !PT ;  /* 0x7f000000060b7812 */ /* 0x000fe200078ec0ff */
[----:B------:R-:W-:Y:S01]  /*0f20*/  IMAD.SHL.U32 R5, R5, 0x1000000, RZ ;  /* 0x0100000005057824 */ /* 0x000fe200078e00ff */
[----:B------:R-:W-:Y:S02]  /*0f30*/  LOP3.LUT R9, R7, 0x7f000000, RZ, 0xc0, !PT ;  /* 0x7f00000007097812 */ /* 0x000fe400078ec0ff */
[----:B------:R-:W-:Y:S01]  /*0f40*/  LOP3.LUT R10, R4, 0x7f000000, RZ, 0xc0, !PT ;  /* 0x7f000000040a7812 */ /* 0x000fe200078ec0ff */
[----:B------:R-:W1:Y:S01]  /*0f50*/  FLO.U32 R14, R11 ;  /* 0x0000000b000e7300 */ /* 0x000e6200000e0000 */
[----:B------:R-:W-:Y:S02]  /*0f60*/  LOP3.LUT R8, R5, 0x7f000000, RZ, 0xc0, !PT ;  /* 0x7f00000005087812 */ /* 0x000fe400078ec0ff */
[----:B------:R-:W-:Y:S02]  /*0f70*/  LOP3.LUT P0, RZ, R6, 0x7f000000, RZ, 0xc0, !PT ;  /* 0x7f00000006ff7812 */ /* 0x000fe4000780c0ff */
[----:B------:R-:W-:-:S02]  /*0f80*/  LOP3.LUT P1, RZ, R7, 0x7f000000, RZ, 0xc0, !PT ;  /* 0x7f00000007ff7812 */ /* 0x000fc4000782c0ff */
[----:B------:R-:W-:Y:S01]  /*0f90*/  LOP3.LUT P2, RZ, R4, 0x7f000000, RZ, 0xc0, !PT ;  /* 0x7f00000004ff7812 */ /* 0x000fe2000784c0ff */
[----:B------:R-:W2:Y:S01]  /*0fa0*/  FLO.U32 R16, R9 ;  /* 0x0000000900107300 */ /* 0x000ea200000e0000 */
[----:B------:R-:W-:Y:S01]  /*0fb0*/  LOP3.LUT P3, RZ, R5, 0x7f000000, RZ, 0xc0, !PT ;  /* 0x7f00000005ff7812 */ /* 0x000fe2000786c0ff */
[----:B-1----:R-:W-:-:S06]  /*0fc0*/  IMAD.MOV R14, RZ, RZ, -R14 ;  /* 0x000000ffff0e7224 */ /* 0x002fcc00078e0a0e */
[----:B------:R-:W1:Y:S01]  /*0fd0*/  FLO.U32 R12, R10 ;  /* 0x0000000a000c7300 */ /* 0x000e6200000e0000 */
[----:B--2---:R-:W-:-:S07]  /*0fe0*/  IMAD.MOV R16, RZ, RZ, -R16 ;  /* 0x000000ffff107224 */ /* 0x004fce00078e0a10 */
[----:B------:R-:W2:Y:S01]  /*0ff0*/  FLO.U32 R13, R8 ;  /* 0x00000008000d7300 */ /* 0x000ea200000e0000 */
[----:B-1----:R-:W-:Y:S01]  /*1000*/  IMAD.MOV R17, RZ, RZ, -R12 ;  /* 0x000000ffff117224 */ /* 0x002fe200078e0a0c */
[----:B------:R-:W-:-:S05]  /*1010*/  VIADDMNMX.U32 R12, R14, R19, 0x4, !PT ;  /* 0x000000040e0c7446 */ /* 0x000fca0007800013 */
[----:B------:R-:W-:Y:S02]  /*1020*/  VIADD R12, R12, 0xfffffffc ;  /* 0xfffffffc0c0c7836 */ /* 0x000fe40000000000 */
[----:B--2---:R-:W-:Y:S01]  /*1030*/  IMAD.MOV R18, RZ, RZ, -R13 ;  /* 0x000000ffff127224 */ /* 0x004fe200078e0a0d */
[-C--:B------:R-:W-:Y:S02]  /*1040*/  VIADDMNMX.U32 R13, R16, R19.reuse, 0x4, !PT ;  /* 0x00000004100d7446 */ /* 0x080fe40007800013 */
[-C--:B------:R-:W-:Y:S02]  /*1050*/  VIADDMNMX.U32 R16, R17, R19.reuse, 0x4, !PT ;  /* 0x0000000411107446 */ /* 0x080fe40007800013 */
[----:B------:R-:W-:Y:S01]  /*1060*/  VIADDMNMX.U32 R17, R18, R19, 0x4, !PT ;  /* 0x0000000412117446 */ /* 0x000fe20007800013 */
[----:B------:R-:W-:Y:S01]  /*1070*/  VIADD R14, R13, 0xfffffffc ;  /* 0xfffffffc0d0e7836 */ /* 0x000fe20000000000 */
[----:B------:R-:W-:Y:S01]  /*1080*/  SHF.L.U32 R13, R11, R12, RZ ;  /* 0x0000000c0b0d7219 */ /* 0x000fe200000006ff */
[----:B------:R-:W-:-:S02]  /*1090*/  VIADD R19, R16, 0xfffffffc ;  /* 0xfffffffc10137836 */ /* 0x000fc40000000000 */
[----:B------:R-:W-:Y:S01]  /*10a0*/  VIADD R21, R17, 0xfffffffc ;  /* 0xfffffffc11157836 */ /* 0x000fe20000000000 */
[----:B------:R-:W-:Y:S01]  /*10b0*/  SHF.L.U32 R16, R9, R14, RZ ;  /* 0x0000000e09107219 */ /* 0x000fe200000006ff */
[----:B------:R-:W-:Y:S02]  /*10c0*/  IMAD.SHL.U32 R12, R12, 0x800000, RZ ;  /* 0x008000000c0c7824 */ /* 0x000fe400078e00ff */
[----:B------:R-:W-:Y:S01]  /*10d0*/  IMAD.SHL.U32 R17, R14, 0x800000, RZ ;  /* 0x008000000e117824 */ /* 0x000fe200078e00ff */
[----:B------:R-:W-:Y:S01]  /*10e0*/  SHF.L.U32 R14, R10, R19, RZ ;  /* 0x000000130a0e7219 */ /* 0x000fe200000006ff */
[----:B------:R-:W-:Y:S01]  /*10f0*/  IMAD.SHL.U32 R19, R19, 0x800000, RZ ;  /* 0x0080000013137824 */ /* 0x000fe200078e00ff */
[----:B------:R-:W-:Y:S01]  /*1100*/  LEA.HI R12, R13, -R12, RZ, 0x1c ;  /* 0x8000000c0d0c7211 */ /* 0x000fe200078fe0ff */
[----:B------:R-:W-:Y:S01]  /*1110*/  VIADD R11, R11, 0x1000000 ;  /* 0x010000000b0b7836 */ /* 0x000fe20000000000 */
[----:B------:R-:W-:Y:S01]  /*1120*/  SHF.L.U32 R18, R8, R21, RZ ;  /* 0x0000001508127219 */ /* 0x000fe200000006ff */
[----:B------:R-:W-:Y:S01]  /*1130*/  VIADD R10, R10, 0x1000000 ;  /* 0x010000000a0a7836 */ /* 0x000fe20000000000 */
[----:B------:R-:W-:Y:S01]  /*1140*/  LEA.HI R14, R14, -R19, RZ, 0x1c ;  /* 0x800000130e0e7211 */ /* 0x000fe200078fe0ff */
[----:B------:R-:W-:Y:S01]  /*1150*/  VIADD R12, R12, 0x3c000000 ;  /* 0x3c0000000c0c7836 */ /* 0x000fe20000000000 */
[----:B------:R-:W-:Y:S01]  /*1160*/  SHF.R.S32.HI R11, RZ, 0x8, R11 ;  /* 0x00000008ff0b7819 */ /* 0x000fe2000001140b */
[----:B------:R-:W-:Y:S01]  /*1170*/  IMAD.SHL.U32 R21, R21, 0x800000, RZ ;  /* 0x0080000015157824 */ /* 0x000fe200078e00ff */
[----:B------:R-:W-:Y:S01]  /*1180*/  SHF.R.S32.HI R10, RZ, 0x8, R10 ;  /* 0x00000008ff0a7819 */ /* 0x000fe2000001140a */
[----:B------:R-:W-:Y:S01]  /*1190*/  VIADD R13, R14, 0x3c000000 ;  /* 0x3c0000000e0d7836 */ /* 0x000fe20000000000 */
[----:B------:R-:W-:Y:S01]  /*11a0*/  LOP3.LUT R11, R12, 0x7f800000, R11, 0xf8, !PT ;  /* 0x7f8000000c0b7812 */ /* 0x000fe200078ef80b */
[----:B------:R-:W-:Y:S01]  /*11b0*/  VIADD R9, R9, 0x1000000 ;  /* 0x0100000009097836 */ /* 0x000fe20000000000 */
[----:B------:R-:W-:Y:S01]  /*11c0*/  LEA.HI R16, R16, -R17, RZ, 0x1c ;  /* 0x8000001110107211 */ /* 0x000fe200078fe0ff */
[----:B------:R-:W-:Y:S01]  /*11d0*/  VIADD R8, R8, 0x1000000 ;  /* 0x0100000008087836 */ /* 0x000fe20000000000 */
[----:B------:R-:W-:-:S02]  /*11e0*/  LOP3.LUT R10, R13, 0x7f800000, R10, 0xf8, !PT ;  /* 0x7f8000000d0a7812 */ /* 0x000fc400078ef80a */
[----:B------:R-:W-:Y:S01]  /*11f0*/  SEL R13, R11, RZ, P0 ;  /* 0x000000ff0b0d7207 */ /* 0x000fe20000000000 */
[----:B------:R-:W-:Y:S01]  /*1200*/  VIADD R16, R16, 0x3c000000 ;  /* 0x3c00000010107836 */ /* 0x000fe20000000000 */
[----:B------:R-:W-:Y:S02]  /*1210*/  LEA.HI R18, R18, -R21, RZ, 0x1c ;  /* 0x8000001512127211 */ /* 0x000fe400078fe0ff */
[----:B------:R-:W-:Y:S02]  /*1220*/  ISETP.GT.U32.AND P0, PT, R13, 0x43efffff, PT ;  /* 0x43efffff0d00780c */ /* 0x000fe40003f04070 */
[----:B------:R-:W-:Y:S01]  /*1230*/  SHF.R.S32.HI R9, RZ, 0x8, R9 ;  /* 0x00000008ff097819 */ /* 0x000fe20000011409 */
[----:B------:R-:W-:Y:S01]  /*1240*/  VIADD R17, R18, 0x3c000000 ;  /* 0x3c00000012117836 */ /* 0x000fe20000000000 */
[----:B------:R-:W-:Y:S02]  /*1250*/  SHF.R.S32.HI R8, RZ, 0x8, R8 ;  /* 0x00000008ff087819 */ /* 0x000fe40000011408 */
[----:B------:R-:W-:-:S02]  /*1260*/  LOP3.LUT R9, R16, 0x7f800000, R9, 0xf8, !PT ;  /* 0x7f80000010097812 */ /* 0x000fc400078ef809 */
[----:B------:R-:W-:Y:S02]  /*1270*/  LOP3.LUT R8, R17, 0x7f800000, R8, 0xf8, !PT ;  /* 0x7f80000011087812 */ /* 0x000fe400078ef808 */
[----:B------:R-:W-:Y:S02]  /*1280*/  SEL R12, R9, RZ, P1 ;  /* 0x000000ff090c7207 */ /* 0x000fe40000800000 */
[----:B------:R-:W-:Y:S02]  /*1290*/  SEL R9, R10, RZ, P2 ;  /* 0x000000ff0a097207 */ /* 0x000fe40001000000 */
[----:B------:R-:W-:Y:S02]  /*12a0*/  SEL R8, R8, RZ, P3 ;  /* 0x000000ff08087207 */ /* 0x000fe40001800000 */
[----:B------:R-:W-:Y:S01]  /*12b0*/  LOP3.LUT R10, R13, 0x80000000, R6, 0xf8, !PT ;  /* 0x800000000d0a7812 */ /* 0x000fe200078ef806 */
[----:B------:R-:W-:Y:S01]  /*12c0*/  IMAD.MOV.U32 R6, RZ, RZ, 0x7f ;  /* 0x0000007fff067424 */ /* 0x000fe200078e00ff */
[----:B------:R-:W-:-:S02]  /*12d0*/  ISETP.GT.U32.AND P1, PT, R12, 0x43efffff, PT ;  /* 0x43efffff0c00780c */ /* 0x000fc40003f24070 */
[----:B------:R-:W-:Y:S02]  /*12e0*/  ISETP.GT.U32.AND P2, PT, R9, 0x43efffff, PT ;  /* 0x43efffff0900780c */ /* 0x000fe40003f44070 */
[----:B------:R-:W-:Y:S02]  /*12f0*/  ISETP.GT.U32.AND P3, PT, R8, 0x43efffff, PT ;  /* 0x43efffff0800780c */ /* 0x000fe40003f64070 */
[----:B------:R-:W-:Y:S02]  /*1300*/  LOP3.LUT R17, R12, 0x80000000, R7, 0xf8, !PT ;  /* 0x800000000c117812 */ /* 0x000fe400078ef807 */
[----:B------:R-:W-:Y:S01]  /*1310*/  SHF.R.U32.HI R11, RZ, 0x18, R10 ;  /* 0x00000018ff0b7819 */ /* 0x000fe2000001160a */
[----:B------:R-:W-:Y:S08]  /*1320*/  @P0 BRA `(.L_x_1931) ;  /* 0x0000000000180947 */ /* 0x000ff00003800000 */
[----:B------:R-:W-:-:S13]  /*1330*/  ISETP.GT.U32.AND P0, PT, R13, 0x3c7fffff, PT ;  /* 0x3c7fffff0d00780c */ /* 0x000fda0003f04070 */
[----:B------:R-:W-:-:S04]  /*1340*/  @P0 SHF.R.U32.HI R6, RZ, 0x14, R13 ;  /* 0x00000014ff060819 */ /* 0x000fc8000001160d */
[----:B------:R-:W-:Y:S01]  /*1350*/  @P0 LOP3.LUT R7, R6, 0x1, RZ, 0xc0, !PT ;  /* 0x0000000106070812 */ /* 0x000fe200078ec0ff */
[----:B------:R-:W-:-:S03]  /*1360*/  @!P0 FADD.FTZ R6, R13, 16384 ;  /* 0x468000000d068421 */ /* 0x000fc60000010000 */
[----:B------:R-:W-:-:S04]  /*1370*/  @P0 IADD3 R7, PT, PT, R10, 0x407ffff, R7 ;  /* 0x0407ffff0a070810 */ /* 0x000fc80007ffe007 */
[----:B------:R-:W-:-:S07]  /*1380*/  @P0 SHF.R.U32.HI R6, RZ, 0x14, R7 ;  /* 0x00000014ff060819 */ /* 0x000fce0000011607 */
.L_x_1931:
[----:B0-----:R-:W-:Y:S05]  /*1390*/  BSYNC.RECONVERGENT B0 ;  /* 0x0000000000007941 */ /* 0x001fea0003800200 */
.L_x_1930:
[----:B------:R-:W-:Y:S01]  /*13a0*/  BSSY.RECONVERGENT B0, `(.L_x_1932) ;  /* 0x000000c000007945 */ /* 0x000fe20003800200 */
[----:B------:R-:W-:Y:S01]  /*13b0*/  LOP3.LUT R13, R9, 0x80000000, R4, 0xf8, !PT ;  /* 0x80000000090d7812 */ /* 0x000fe200078ef804 */
[----:B------:R-:W-:Y:S01]  /*13c0*/  IMAD.MOV.U32 R4, RZ, RZ, 0x7f ;  /* 0x0000007fff047424 */ /* 0x000fe200078e00ff */
[----:B------:R-:W-:Y:S02]  /*13d0*/  LOP3.LUT R6, R6, 0x80, R11, 0xf8, !PT ;  /* 0x0000008006067812 */ /* 0x000fe400078ef80b */
        /* <DEDUP_REMOVED lines=8> */
.L_x_1933:
[----:B------:R-:W-:Y:S05]  /*1460*/  BSYNC.RECONVERGENT B0 ;  /* 0x0000000000007941 */ /* 0x000fea0003800200 */
.L_x_1932:
        /* <DEDUP_REMOVED lines=11> */
.L_x_1935:
[----:B------:R-:W-:Y:S05]  /*1520*/  BSYNC.RECONVERGENT B0 ;  /* 0x0000000000007941 */ /* 0x000fea0003800200 */
.L_x_1934:
        /* <DEDUP_REMOVED lines=11> */
.L_x_1937:
[----:B------:R-:W-:Y:S05]  /*15e0*/  BSYNC.RECONVERGENT B0 ;  /* 0x0000000000007941 */ /* 0x000fea0003800200 */
.L_x_1936:
        /* <DEDUP_REMOVED lines=18> */
.L_x_1939:
        /* <DEDUP_REMOVED lines=15> */
.L_x_7506:


//--------------------- .text._ZN2at6native55_GLOBAL__N__de093ff9_22_ForeachBinaryOpList_cu_a911ec4325multi_tensor_apply_kernelINS1_18TensorListMetadataILi2EEENS1_11CopyFunctorIbN3c1015Float8_e5m2fnuzELi2ELi1ELi1EEEJNS0_4CopyIbS7_EEEEEvT_T0_DpT1_ --------------------------
	.section	.text._ZN2at6native55_GLOBAL__N__de093ff9_22_ForeachBinaryOpList_cu_a911ec4325multi_tensor_apply_kernelINS1_18TensorListMetadataILi2EEENS1_11CopyFunctorIbN3c1015Float8_e5m2fnuzELi2ELi1ELi1EEEJNS0_4CopyIbS7_EEEEEvT_T0_DpT1_,"ax",@progbits
	.align	128
.text._ZN2at6native55_GLOBAL__N__de093ff9_22_ForeachBinaryOpList_cu_a911ec4325multi_tensor_apply_kernelINS1_18TensorListMetadataILi2EEENS1_11CopyFunctorIbN3c1015Float8_e5m2fnuzELi2ELi1ELi1EEEJNS0_4CopyIbS7_EEEEEvT_T0_DpT1_:
        .type           _ZN2at6native55_GLOBAL__N__de093ff9_22_ForeachBinaryOpList_cu_a911ec4325multi_tensor_apply_kernelINS1_18TensorListMetadataILi2EEENS1_11CopyFunctorIbN3c1015Float8_e5m2fnuzELi2ELi1ELi1EEEJNS0_4CopyIbS7_EEEEEvT_T0_DpT1_,@function
        .size           _ZN2at6native55_GLOBAL__N__de093ff9_22_ForeachBinaryOpList_cu_a911ec4325multi_tensor_apply_kernelINS1_18TensorListMetadataILi2EEENS1_11CopyFunctorIbN3c1015Float8_e5m2fnuzELi2ELi1ELi1EEEJNS0_4CopyIbS7_EEEEEvT_T0_DpT1_,(.L_x_7507 - _ZN2at6native55_GLOBAL__N__de093ff9_22_ForeachBinaryOpList_cu_a911ec4325multi_tensor_apply_kernelINS1_18TensorListMetadataILi2EEENS1_11CopyFunctorIbN3c1015Float8_e5m2fnuzELi2ELi1ELi1EEEJNS0_4CopyIbS7_EEEEEvT_T0_DpT1_)
        .other          _ZN2at6native55_GLOBAL__N__de093ff9_22_ForeachBinaryOpList_cu_a911ec4325multi_tensor_apply_kernelINS1_18TensorListMetadataILi2EEENS1_11CopyFunctorIbN3c1015Float8_e5m2fnuzELi2ELi1ELi1EEEJNS0_4CopyIbS7_EEEEEvT_T0_DpT1_,@"STO_CUDA_ENTRY STV_DEFAULT"
_ZN2at6native55_GLOBAL__N__de093ff9_22_ForeachBinaryOpList_cu_a911ec4325multi_tensor_apply_kernelINS1_18TensorListMetadataILi2EEENS1_11CopyFunctorIbN3c1015Float8_e5m2fnuzELi2ELi1ELi1EEEJNS0_4CopyIbS7_EEEEEvT_T0_DpT1_:
        /* <DEDUP_REMOVED lines=35> */
[----:B------:R-:W-:Y:S02]  /*0230*/  UIADD3 UR23, UP2, UPT, UR10, UR4, URZ ;  /* 0x000000040a177290 */ /* 0x000fe4000ff5e0ff */
[----:B------:R-:W-:Y:S02]  /*0240*/  UIADD3 UR21, UP1, UPT, UR6, UR12, URZ ;  /* 0x0000000c06157290 */ /* 0x000fe4000ff3e0ff */
[----:B------:R-:W-:Y:S02]  /*0250*/  UIADD3.X UR9, UPT, UPT, URZ, UR9, URZ, UP4, !UPT ;  /* 0x00000009ff097290 */ /* 0x000fe4000a7fe4ff */
        /* <DEDUP_REMOVED lines=12> */
.L_x_1941:
[C---:B0-----:R-:W-:Y:S01]  /*0320*/  IADD3 R5, P1, PT, R6.reuse, UR18, RZ ;  /* 0x0000001206057c10 */ /* 0x041fe2000ff3e0ff */
[----:B------:R-:W-:Y:S01]  /*0330*/  IMAD.U32 R9, RZ, RZ, UR18 ;  /* 0x00000012ff097e24 */ /* 0x000fe2000f8e00ff */
[----:B------:R-:W-:Y:S01]  /*0340*/  ISETP.GE.U32.AND P2, PT, R6, UR26, PT ;  /* 0x0000001a06007c0c */ /* 0x000fe2000bf46070 */
[--C-:B------:R-:W-:Y:S01]  /*0350*/  IMAD.MOV.U32 R7, RZ, RZ, R3.reuse ;  /* 0x000000ffff077224 */ /* 0x100fe200078e0003 */
[----:B------:R-:W-:Y:S01]  /*0360*/  ISETP.GE.U32.AND P0, PT, R5, UR26, PT ;  /* 0x0000001a05007c0c */ /* 0x000fe2000bf06070 */
[----:B------:R-:W-:Y:S01]  /*0370*/  IMAD.U32 R5, RZ, RZ, UR18 ;  /* 0x00000012ff057e24 */ /* 0x000fe2000f8e00ff */
[----:B------:R-:W-:Y:S01]  /*0380*/  ISETP.GE.U32.AND.EX P2, PT, R3, UR27, PT, P2 ;  /* 0x0000001b03007c0c */ /* 0x000fe2000bf46120 */
[----:B------:R-:W-:Y:S02]  /*0390*/  IMAD.X R11, RZ, RZ, R3, P1 ;  /* 0x000000ffff0b7224 */ /* 0x000fe400008e0603 */
[----:B------:R-:W-:Y:S01]  /*03a0*/  IMAD.U32 R10, RZ, RZ, UR18 ;  /* 0x00000012ff0a7e24 */ /* 0x000fe2000f8e00ff */
[----:B------:R-:W-:Y:S01]  /*03b0*/  LEA R5, P3, R5, R6, 0x1 ;  /* 0x0000000605057211 */ /* 0x000fe200078608ff */
[----:B------:R-:W-:Y:S01]  /*03c0*/  IMAD.WIDE.U32 R8, R9, 0x3, R6 ;  /* 0x0000000309087825 */ /* 0x000fe200078e0006 */
[----:B------:R-:W-:-:S02]  /*03d0*/  ISETP.GE.U32.AND.EX P0, PT, R11, UR27, PT, P0 ;  /* 0x0000001b0b007c0c */ /* 0x000fc4000bf06100 */
[----:B------:R-:W-:Y:S02]  /*03e0*/  ISETP.GE.U32.AND P1, PT, R5, UR26, PT ;  /* 0x0000001a05007c0c */ /* 0x000fe4000bf26070 */
[----:B------:R-:W-:Y:S02]  /*03f0*/  LEA.HI.X R5, R10, R3, RZ, 0x1, P3 ;  /* 0x000000030a057211 */ /* 0x000fe400018f0cff */
[----:B------:R-:W-:Y:S02]  /*0400*/  ISETP.GE.U32.AND P3, PT, R8, UR26, PT ;  /* 0x0000001a08007c0c */ /* 0x000fe4000bf66070 */
[----:B------:R-:W-:Y:S02]  /*0410*/  ISETP.GE.U32.AND.EX P1, PT, R5, UR27, PT, P1 ;  /* 0x0000001b05007c0c */ /* 0x000fe4000bf26110 */
[----:B------:R-:W-:Y:S02]  /*0420*/  ISETP.GE.U32.AND.EX P3, PT, R9, UR27, PT, P3 ;  /* 0x0000001b09007c0c */ /* 0x000fe4000bf66130 */
[----:B------:R-:W-:-:S04]  /*0430*/  @!P2 IADD3 R8, P4, PT, R6, UR31, RZ ;  /* 0x0000001f0608ac10 */ /* 0x000fc8000ff9e0ff */
[----:B------:R-:W-:Y:S02]  /*0440*/  @!P2 IADD3.X R9, PT, PT, R3, UR32, RZ, P4, !PT ;  /* 0x000000200309ac10 */ /* 0x000fe4000a7fe4ff */
[----:B------:R-:W-:-:S03]  /*0450*/  @!P0 IADD3 R10, P4, PT, R6, UR6, RZ ;  /* 0x00000006060a8c10 */ /* 0x000fc6000ff9e0ff */
[----:B------:R0:W2:Y:S01]  /*0460*/  @!P2 LDG.E.U8 R18, desc[UR16][R8.64] ;  /* 0x000000100812a981 */ /* 0x0000a2000c1e1100 */
        /* <DEDUP_REMOVED lines=8> */
[----:B------:R-:W-:-:S04]  /*04f0*/  @!P2 IADD3 R16, P5, PT, R6, UR29, RZ ;  /* 0x0000001d0610ac10 */ /* 0x000fc8000ffbe0ff */
[----:B------:R-:W-:Y:S02]  /*0500*/  @!P2 IADD3.X R17, PT, PT, R3, UR30, RZ, P5, !PT ;  /* 0x0000001e0311ac10 */ /* 0x000fe4000affe4ff */
[----:B0-----:R-:W-:-:S04]  /*0510*/  @!P0 IADD3 R8, P5, PT, R6, UR19, RZ ;  /* 0x0000001306088c10 */ /* 0x001fc8000ffbe0ff */
[----:B------:R-:W-:Y:S01]  /*0520*/  @!P0 IADD3.X R9, PT, PT, R3, UR10, RZ, P5, !PT ;  /* 0x0000000a03098c10 */ /* 0x000fe2000affe4ff */
[----:B------:R-:W-:-:S04]  /*0530*/  UIADD3 UR4, UP0, UPT, UR15, UR4, URZ ;  /* 0x000000040f047290 */ /* 0x000fc8000ff1e0ff */
[----:B------:R-:W-:Y:S02]  /*0540*/  UIADD3.X UR5, UPT, UPT, URZ, UR5, URZ, UP0, !UPT ;  /* 0x00000005ff057290 */ /* 0x000fe400087fe4ff */
[----:B------:R-:W-:-:S04]  /*0550*/  UISETP.GE.U32.AND UP0, UPT, UR4, UR26, UPT ;  /* 0x0000001a0400728c */ /* 0x000fc8000bf06070 */
[----:B------:R-:W-:Y:S01]  /*0560*/  UISETP.GE.U32.AND.EX UP0, UPT, UR5, UR27, UPT, UP0 ;  /* 0x0000001b0500728c */ /* 0x000fe2000bf06100 */
[----:B--2---:R-:W-:-:S04]  /*0570*/  @!P2 ISETP.NE.AND P4, PT, R18, RZ, PT ;  /* 0x000000ff1200a20c */ /* 0x004fc80003f85270 */
[----:B------:R-:W-:Y:S02]  /*0580*/  @!P2 SEL R5, RZ, 0x1, !P4 ;  /* 0x00000001ff05a807 */ /* 0x000fe40006000000 */
[----:B---3--:R-:W-:Y:S02]  /*0590*/  @!P0 ISETP.NE.AND P5, PT, R2, RZ, PT ;  /* 0x000000ff0200820c */ /* 0x008fe40003fa5270 */
[----:B------:R-:W-:Y:S01]  /*05a0*/  @!P1 IADD3 R10, P4, PT, R6, UR23, RZ ;  /* 0x00000017060a9c10 */ /* 0x000fe2000ff9e0ff */
[----:B------:R0:W-:Y:S01]  /*05b0*/  @!P2 STG.E.U8 desc[UR16][R16.64], R5 ;  /* 0x000000051000a986 */ /* 0x0001e2000c101110 */
[----:B------:R-:W-:Y:S02]  /*05c0*/  @!P0 SEL R7, RZ, 0x1, !P5 ;  /* 0x00000001ff078807 */ /* 0x000fe40006800000 */
[----:B----4-:R-:W-:Y:S02]  /*05d0*/  @!P1 ISETP.NE.AND P5, PT, R4, RZ, PT ;  /* 0x000000ff0400920c */ /* 0x010fe40003fa5270 */
[----:B------:R-:W-:-:S02]  /*05e0*/  @!P3 IADD3 R12, P2, PT, R6, UR20, RZ ;  /* 0x00000014060cbc10 */ /* 0x000fc4000ff5e0ff */
[----:B-----5:R-:W-:Y:S02]  /*05f0*/  @!P3 ISETP.NE.AND P6, PT, R0, RZ, PT ;  /* 0x000000ff0000b20c */ /* 0x020fe40003fc5270 */
[C---:B------:R-:W-:Y:S02]  /*0600*/  @!P1 IADD3.X R11, PT, PT, R3.reuse, UR8, RZ, P4, !PT ;  /* 0x00000008030b9c10 */ /* 0x040fe4000a7fe4ff */
[----:B------:R-:W-:Y:S02]  /*0610*/  @!P1 SEL R15, RZ, 0x1, !P5 ;  /* 0x00000001ff0f9807 */ /* 0x000fe40006800000 */
[----:B------:R-:W-:Y:S02]  /*0620*/  @!P3 IADD3.X R13, PT, PT, R3, UR12, RZ, P2, !PT ;  /* 0x0000000c030dbc10 */ /* 0x000fe400097fe4ff */
[----:B------:R-:W-:Y:S01]  /*0630*/  @!P3 SEL R19, RZ, 0x1, !P6 ;  /* 0x00000001ff13b807 */ /* 0x000fe20007000000 */
[----:B------:R0:W-:Y:S04]  /*0640*/  @!P0 STG.E.U8 desc[UR16][R8.64], R7 ;  /* 0x0000000708008986 */ /* 0x0001e8000c101110 */
[----:B------:R0:W-:Y:S04]  /*0650*/  @!P1 STG.E.U8 desc[UR16][R10.64], R15 ;  /* 0x0000000f0a009986 */ /* 0x0001e8000c101110 */
[----:B------:R0:W-:Y:S01]  /*0660*/  @!P3 STG.E.U8 desc[UR16][R12.64], R19 ;  /* 0x000000130c00b986 */ /* 0x0001e2000c101110 */
[----:B------:R-:W-:-:S05]  /*0670*/  IADD3 R6, P0, PT, R6, UR15, RZ ;  /* 0x0000000f06067c10 */ /* 0x000fca000ff1e0ff */
[----:B------:R-:W-:Y:S01]  /*0680*/  IMAD.X R3, RZ, RZ, R3, P0 ;  /* 0x000000ffff037224 */ /* 0x000fe200000e0603 */
[----:B------:R-:W-:Y:S07]  /*0690*/  BRA.U !UP0, `(.L_x_1941) ;  /* 0xfffffffd08207547 */ /* 0x000fee000b83ffff */
[----:B------:R-:W-:Y:S05]  /*06a0*/  EXIT ;  /* 0x000000000000794d */ /* 0x000fea0003800000 */
.L_x_1940:
[----:B------:R-:W0:Y:S02]  /*06b0*/  S2R R8, SR_TID.X ;  /* 0x0000000000087919 */ /* 0x000e240000002100 */
[----:B0-----:R-:W-:-:S03]  /*06c0*/  IMAD.WIDE.U32 R2, R8, 0x4, RZ ;  /* 0x0000000408027825 */ /* 0x001fc600078e00ff */
[----:B------:R-:W-:-:S04]  /*06d0*/  ISETP.GE.U32.AND P0, PT, R2, UR28, PT ;  /* 0x0000001c02007c0c */ /* 0x000fc8000bf06070 */
[----:B------:R-:W-:-:S13]  /*06e0*/  ISETP.GE.AND.EX P0, PT, R3, UR14, PT, P0 ;  /* 0x0000000e03007c0c */ /* 0x000fda000bf06300 */
[----:B------:R-:W-:Y:S05]  /*06f0*/  @P0 EXIT ;  /* 0x000000000000094d */ /* 0x000fea0003800000 */
[----:B------:R-:W-:Y:S01]  /*0700*/  IMAD.MOV.U32 R9, RZ, RZ, RZ ;  /* 0x000000ffff097224 */ /* 0x000fe200078e00ff */
[----:B------:R-:W0:Y:S06]  /*0710*/  LDCU UR4, c[0x0][0x360] ;  /* 0x00006c00ff0477ac */ /* 0x000e2c0008000800 */
.L_x_1942:
[C---:B------:R-:W-:Y:S01]  /*0720*/  IMAD.SHL.U32 R7, R8.reuse, 0x4, RZ ;  /* 0x0000000408077824 */ /* 0x040fe200078e00ff */
[----:B------:R-:W-:-:S04]  /*0730*/  SHF.L.U64.HI R10, R8, 0x2, R9 ;  /* 0x00000002080a7819 */ /* 0x000fc80000010209 */
[----:B------:R-:W-:-:S04]  /*0740*/  IADD3 R2, P0, PT, R7, UR31, RZ ;  /* 0x0000001f07027c10 */ /* 0x000fc8000ff1e0ff */
[----:B------:R-:W-:-:S05]  /*0750*/  IADD3.X R3, PT, PT, R10, UR32, RZ, P0, !PT ;  /* 0x000000200a037c10 */ /* 0x000fca00087fe4ff */
[----:B------:R-:W2:Y:S02]  /*0760*/  LDG.E R2, desc[UR16][R2.64] ;  /* 0x0000001002027981 */ /* 0x000ea4000c1e1900 */
[C---:B--2---:R-:W-:Y:S02]  /*0770*/  PRMT R0, R2.reuse, 0x7770, RZ ;  /* 0x0000777002007816 */ /* 0x044fe400000000ff */
[C---:B------:R-:W-:Y:S02]  /*0780*/  PRMT R6, R2.reuse, 0x7773, RZ ;  /* 0x0000777302067816 */ /* 0x040fe400000000ff */
[C---:B------:R-:W-:Y:S02]  /*0790*/  PRMT R5, R2.reuse, 0x7772, RZ ;  /* 0x0000777202057816 */ /* 0x040fe400000000ff */
[----:B------:R-:W-:Y:S02]  /*07a0*/  PRMT R4, R2, 0x7771, RZ ;  /* 0x0000777102047816 */ /* 0x000fe400000000ff */
[----:B------:R-:W-:-:S02]  /*07b0*/  ISETP.NE.AND P0, PT, R0, RZ, PT ;  /* 0x000000ff0000720c */ /* 0x000fc40003f05270 */
[----:B------:R-:W-:Y:S02]  /*07c0*/  ISETP.NE.AND P3, PT, R6, RZ, PT ;  /* 0x000000ff0600720c */ /* 0x000fe40003f65270 */
[----:B------:R-:W-:Y:S02]  /*07d0*/  ISETP.NE.AND P2, PT, R5, RZ, PT ;  /* 0x000000ff0500720c */ /* 0x000fe40003f45270 */
[----:B------:R-:W-:Y:S02]  /*07e0*/  ISETP.NE.AND P1, PT, R4, RZ, PT ;  /* 0x000000ff0400720c */ /* 0x000fe40003f25270 */
[----:B------:R-:W-:Y:S02]  /*07f0*/  SEL R5, RZ, 0x1, !P0 ;  /* 0x00000001ff057807 */ /* 0x000fe40004000000 */
[----:B------:R-:W-:Y:S02]  /*0800*/  SEL R0, RZ, 0x1, !P3 ;  /* 0x00000001ff007807 */ /* 0x000fe40005800000 */
[----:B------:R-:W-:-:S02]  /*0810*/  SEL R3, RZ, 0x1, !P2 ;  /* 0x00000001ff037807 */ /* 0x000fc40005000000 */
[----:B------:R-:W-:Y:S02]  /*0820*/  IADD3 R2, P0, PT, R7, UR29, RZ ;  /* 0x0000001d07027c10 */ /* 0x000fe4000ff1e0ff */
[----:B------:R-:W-:Y:S02]  /*0830*/  SEL R4, RZ, 0x1, !P1 ;  /* 0x00000001ff047807 */ /* 0x000fe40004800000 */
[----:B------:R-:W-:Y:S02]  /*0840*/  PRMT R0, R3, 0x3340, R0 ;  /* 0x0000334003007816 */ /* 0x000fe40000000000 */
[----:B------:R-:W-:Y:S02]  /*0850*/  IADD3.X R3, PT, PT, R10, UR30, RZ, P0, !PT ;  /* 0x0000001e0a037c10 */ /* 0x000fe400087fe4ff */
[----:B------:R-:W-:Y:S02]  /*0860*/  PRMT R5, R5, 0x3340, R4 ;  /* 0x0000334005057816 */ /* 0x000fe40000000004 */
[----:B0-----:R-:W-:-:S02]  /*0870*/  IADD3 R8, P0, PT, R8, UR4, RZ ;  /* 0x0000000408087c10 */ /* 0x001fc4000ff1e0ff */
        /* <DEDUP_REMOVED lines=11> */
.L_x_1943:
        /* <DEDUP_REMOVED lines=13> */
.L_x_7507:


//--------------------- .text._ZN2at6native55_GLOBAL__N__de093ff9_22_ForeachBinaryOpList_cu_a911ec4325multi_tensor_apply_kernelINS1_18TensorListMetadataILi2EEENS1_11CopyFunctorIbN3c1011Float8_e5m2ELi2ELi1ELi1EEEJNS0_4CopyIbS7_EEEEEvT_T0_DpT1_ --------------------------
	.section	.text._ZN2at6native55_GLOBAL__N__de093ff9_22_ForeachBinaryOpList_cu_a911ec4325multi_tensor_apply_kernelINS1_18TensorListMetadataILi2EEENS1_11CopyFunctorIbN3c1011Float8_e5m2ELi2ELi1ELi1EEEJNS0_4CopyIbS7_EEEEEvT_T0_DpT1_,"ax",@progbits
	.align	128
.text._ZN2at6native55_GLOBAL__N__de093ff9_22_ForeachBinaryOpList_cu_a911ec4325multi_tensor_apply_kernelINS1_18TensorListMetadataILi2EEENS1_11CopyFunctorIbN3c1011Float8_e5m2ELi2ELi1ELi1EEEJNS0_4CopyIbS7_EEEEEvT_T0_DpT1_:
        .type           _ZN2at6native55_GLOBAL__N__de093ff9_22_ForeachBinaryOpList_cu_a911ec4325multi_tensor_apply_kernelINS1_18TensorListMetadataILi2EEENS1_11CopyFunctorIbN3c1011Float8_e5m2ELi2ELi1ELi1EEEJNS0_4CopyIbS7_EEEEEvT_T0_DpT1_,@function
        .size           _ZN2at6native55_GLOBAL__N__de093ff9_22_ForeachBinaryOpList_cu_a911ec4325multi_tensor_apply_kernelINS1_18TensorListMetadataILi2EEENS1_11CopyFunctorIbN3c1011Float8_e5m2ELi2ELi1ELi1EEEJNS0_4CopyIbS7_EEEEEvT_T0_DpT1_,(.L_x_7508 - _ZN2at6native55_GLOBAL__N__de093ff9_22_ForeachBinaryOpList_cu_a911ec4325multi_tensor_apply_kernelINS1_18TensorListMetadataILi2EEENS1_11CopyFunctorIbN3c1011Float8_e5m2ELi2ELi1ELi1EEEJNS0_4CopyIbS7_EEEEEvT_T0_DpT1_)
        .other          _ZN2at6native55_GLOBAL__N__de093ff9_22_ForeachBinaryOpList_cu_a911ec4325multi_tensor_apply_kernelINS1_18TensorListMetadataILi2EEENS1_11CopyFunctorIbN3c1011Float8_e5m2ELi2ELi1ELi1EEEJNS0_4CopyIbS7_EEEEEvT_T0_DpT1_,@"STO_CUDA_ENTRY STV_DEFAULT"
_ZN2at6native55_GLOBAL__N__de093ff9_22_ForeachBinaryOpList_cu_a911ec4325multi_tensor_apply_kernelINS1_18TensorListMetadataILi2EEENS1_11CopyFunctorIbN3c1011Float8_e5m2ELi2ELi1ELi1EEEJNS0_4CopyIbS7_EEEEEvT_T0_DpT1_:
        /* <DEDUP_REMOVED lines=50> */
.L_x_1945:
[----:B------:R-:W-:-:S04]  /*0320*/  ISETP.GE.U32.AND P0, PT, R4, UR27, PT ;  /* 0x0000001b04007c0c */ /* 0x000fc8000bf06070 */
[----:B------:R-:W-:Y:S01]  /*0330*/  ISETP.GE.U32.AND.EX P0, PT, R3, UR28, PT, P0 ;  /* 0x0000001c03007c0c */ /* 0x000fe2000bf06100 */
[----:B0-----:R-:W-:Y:S01]  /*0340*/  IMAD.U32 R9, RZ, RZ, UR17 ;  /* 0x00000011ff097e24 */ /* 0x001fe2000f8e00ff */
[----:B------:R-:W-:-:S11]  /*0350*/  IADD3 R5, P2, PT, R4, UR17, RZ ;  /* 0x0000001104057c10 */ /* 0x000fd6000ff5e0ff */
[----:B------:R-:W-:-:S04]  /*0360*/  @!P0 IADD3 R6, P1, PT, R4, UR32, RZ ;  /* 0x0000002004068c10 */ /* 0x000fc8000ff3e0ff */
[----:B------:R-:W-:Y:S02]  /*0370*/  @!P0 IADD3.X R7, PT, PT, R3, UR33, RZ, P1, !PT ;  /* 0x0000002103078c10 */ /* 0x000fe40008ffe4ff */
[----:B------:R-:W-:Y:S02]  /*0380*/  ISETP.GE.U32.AND P1, PT, R5, UR27, PT ;  /* 0x0000001b05007c0c */ /* 0x000fe4000bf26070 */
[----:B------:R-:W-:Y:S01]  /*0390*/  LEA R5, P3, R9, R4, 0x1 ;  /* 0x0000000409057211 */ /* 0x000fe200078608ff */
[----:B------:R0:W2:Y:S01]  /*03a0*/  @!P0 LDG.E.U8 R14, desc[UR18][R6.64] ;  /* 0x00000012060e8981 */ /* 0x0000a2000c1e1100 */
[--C-:B------:R-:W-:Y:S01]  /*03b0*/  IMAD.X R8, RZ, RZ, R3.reuse, P2 ;  /* 0x000000ffff087224 */ /* 0x100fe200010e0603 */
[----:B------:R-:W-:Y:S01]  /*03c0*/  UMOV UR6, URZ ;  /* 0x000000ff00067c82 */ /* 0x000fe20008000000 */
[----:B------:R-:W-:Y:S01]  /*03d0*/  ISETP.GE.U32.AND P2, PT, R5, UR27, PT ;  /* 0x0000001b05007c0c */ /* 0x000fe2000bf46070 */
[----:B------:R-:W-:Y:S02]  /*03e0*/  IMAD.U32 R10, RZ, RZ, UR17 ;  /* 0x00000011ff0a7e24 */ /* 0x000fe4000f8e00ff */
[----:B------:R-:W-:Y:S01]  /*03f0*/  IMAD.MOV.U32 R5, RZ, RZ, R3 ;  /* 0x000000ffff057224 */ /* 0x000fe200078e0003 */
[----:B------:R-:W-:-:S02]  /*0400*/  ISETP.GE.U32.AND.EX P1, PT, R8, UR28, PT, P1 ;  /* 0x0000001c08007c0c */ /* 0x000fc4000bf26110 */
[----:B------:R-:W-:Y:S01]  /*0410*/  LEA.HI.X R8, R10, R3, RZ, 0x1, P3 ;  /* 0x000000030a087211 */ /* 0x000fe200018f0cff */
[----:B0-----:R-:W-:-:S03]  /*0420*/  IMAD.WIDE.U32 R6, R9, 0x3, R4 ;  /* 0x0000000309067825 */ /* 0x001fc600078e0004 */
[----:B------:R-:W-:Y:S02]  /*0430*/  ISETP.GE.U32.AND.EX P2, PT, R8, UR28, PT, P2 ;  /* 0x0000001c08007c0c */ /* 0x000fe4000bf46120 */
[----:B------:R-:W-:Y:S01]  /*0440*/  ISETP.GE.U32.AND P3, PT, R6, UR27, PT ;  /* 0x0000001b06007c0c */ /* 0x000fe2000bf66070 */
[----:B------:R-:W-:-:S05]  /*0450*/  VIADD R6, R7, UR6 ;  /* 0x0000000607067c36 */ /* 0x000fca0008000000 */
[----:B------:R-:W-:Y:S02]  /*0460*/  ISETP.GE.U32.AND.EX P3, PT, R6, UR28, PT, P3 ;  /* 0x0000001c06007c0c */ /* 0x000fe4000bf66130 */
[----:B------:R-:W-:-:S04]  /*0470*/  @!P1 IADD3 R6, P4, PT, R4, UR8, RZ ;  /* 0x0000000804069c10 */ /* 0x000fc8000ff9e0ff */
[----:B------:R-:W-:Y:S02]  /*0480*/  @!P1 IADD3.X R7, PT, PT, R3, UR7, RZ, P4, !PT ;  /* 0x0000000703079c10 */ /* 0x000fe4000a7fe4ff */
[----:B------:R-:W-:-:S03]  /*0490*/  @!P2 IADD3 R8, P4, PT, R4, UR25, RZ ;  /* 0x000000190408ac10 */ /* 0x000fc6000ff9e0ff */
[----:B------:R-:W3:Y:S01]  /*04a0*/  @!P1 LDG.E.U8 R15, desc[UR18][R6.64] ;  /* 0x00000012060f9981 */ /* 0x000ee2000c1e1100 */
[----:B------:R-:W-:Y:S02]  /*04b0*/  @!P2 IADD3.X R9, PT, PT, R3, UR26, RZ, P4, !PT ;  /* 0x0000001a0309ac10 */ /* 0x000fe4000a7fe4ff */
[----:B------:R-:W-:-:S03]  /*04c0*/  @!P3 IADD3 R10, P4, PT, R4, UR22, RZ ;  /* 0x00000016040abc10 */ /* 0x000fc6000ff9e0ff */
[----:B------:R3:W4:Y:S01]  /*04d0*/  @!P2 LDG.E.U8 R2, desc[UR18][R8.64] ;  /* 0x000000120802a981 */ /* 0x000722000c1e1100 */
[----:B------:R-:W-:-:S05]  /*04e0*/  @!P3 IADD3.X R11, PT, PT, R3, UR23, RZ, P4, !PT ;  /* 0x00000017030bbc10 */ /* 0x000fca000a7fe4ff */
[----:B------:R4:W5:Y:S01]  /*04f0*/  @!P3 LDG.E.U8 R0, desc[UR18][R10.64] ;  /* 0x000000120a00b981 */ /* 0x000962000c1e1100 */
[----:B------:R-:W-:-:S04]  /*0500*/  UIADD3 UR4, UP0, UPT, UR16, UR4, URZ ;  /* 0x0000000410047290 */ /* 0x000fc8000ff1e0ff */
[----:B------:R-:W-:Y:S02]  /*0510*/  UIADD3.X UR5, UPT, UPT, URZ, UR5, URZ, UP0, !UPT ;  /* 0x00000005ff057290 */ /* 0x000fe400087fe4ff */
[----:B------:R-:W-:-:S04]  /*0520*/  UISETP.GE.U32.AND UP0, UPT, UR4, UR27, UPT ;  /* 0x0000001b0400728c */ /* 0x000fc8000bf06070 */
[----:B------:R-:W-:Y:S01]  /*0530*/  UISETP.GE.U32.AND.EX UP0, UPT, UR5, UR28, UPT, UP0 ;  /* 0x0000001c0500728c */ /* 0x000fe2000bf06100 */
[----:B--2---:R-:W-:-:S05]  /*0540*/  IMAD.SHL.U32 R12, R14, 0x2000000, RZ ;  /* 0x020000000e0c7824 */ /* 0x004fca00078e00ff */
[----:B------:R-:W-:-:S13]  /*0550*/  ISETP.GT.U32.AND P4, PT, R12, 0x7ffffff, PT ;  /* 0x07ffffff0c00780c */ /* 0x000fda0003f84070 */
[----:B------:R-:W-:-:S05]  /*0560*/  @!P4 IMAD.SHL.U32 R5, R14, 0x100, RZ ;  /* 0x000001000e05c824 */ /* 0x000fca00078e00ff */
[----:B------:R-:W-:Y:S02]  /*0570*/  @!P4 LOP3.LUT R5, R5, 0x7f00, RZ, 0xc0, !PT ;  /* 0x00007f000505c812 */ /* 0x000fe400078ec0ff */
[----:B------:R-:W-:Y:S02]  /*0580*/  @P4 LEA.HI R12, R12, 0x70000000, RZ, 0x1c ;  /* 0x700000000c0c4811 */ /* 0x000fe400078fe0ff */
[----:B------:R-:W-:-:S05]  /*0590*/  @!P4 LOP3.LUT R5, R5, 0x3f000000, RZ, 0xfc, !PT ;  /* 0x3f0000000505c812 */ /* 0x000fca00078efcff */
[----:B------:R-:W-:Y:S01]  /*05a0*/  @!P4 FADD.FTZ R5, R5, -0.5 ;  /* 0xbf0000000505c421 */ /* 0x000fe20000010000 */
[----:B------:R-:W-:Y:S01]  /*05b0*/  @P4 FMUL.FTZ R5, R12, 1.9259299443872358531e-34 ;  /* 0x078000000c054820 */ /* 0x000fe20000410000 */
[----:B---3--:R-:W-:Y:S02]  /*05c0*/  IMAD.SHL.U32 R9, R15, 0x2000000, RZ ;  /* 0x020000000f097824 */ /* 0x008fe400078e00ff */
[----:B----4-:R-:W-:Y:S02]  /*05d0*/  IMAD.SHL.U32 R11, R2, 0x2000000, RZ ;  /* 0x02000000020b7824 */ /* 0x010fe400078e00ff */
[----:B------:R-:W-:Y:S02]  /*05e0*/  @!P0 LOP3.LUT P4, RZ, R5, 0x7fffffff, RZ, 0xc0, !PT ;  /* 0x7fffffff05ff8812 */ /* 0x000fe4000788c0ff */
[----:B------:R-:W-:Y:S02]  /*05f0*/  ISETP.GE.U32.AND P5, PT, R9, 0x8000000, PT ;  /* 0x080000000900780c */ /* 0x000fe40003fa6070 */
[----:B------:R-:W-:Y:S01]  /*0600*/  ISETP.GE.U32.AND P6, PT, R11, 0x8000000, PT ;  /* 0x080000000b00780c */ /* 0x000fe20003fc6070 */
[----:B-----5:R-:W-:Y:S01]  /*0610*/  IMAD.SHL.U32 R12, R0, 0x2000000, RZ ;  /* 0x02000000000c7824 */ /* 0x020fe200078e00ff */
[----:B------:R-:W-:-:S02]  /*0620*/  @!P0 SEL R17, RZ, 0x1, !P4 ;  /* 0x00000001ff118807 */ /* 0x000fc40006000000 */
[----:B------:R-:W-:-:S04]  /*0630*/  @!P0 IADD3 R6, P4, PT, R4, UR30, RZ ;  /* 0x0000001e04068c10 */ /* 0x000fc8000ff9e0ff */
[----:B------:R-:W-:Y:S02]  /*0640*/  @!P0 IADD3.X R7, PT, PT, R3, UR31, RZ, P4, !PT ;  /* 0x0000001f03078c10 */ /* 0x000fe4000a7fe4ff */
[----:B------:R-:W-:Y:S01]  /*0650*/  ISETP.GE.U32.AND P4, PT, R12, 0x8000000, PT ;  /* 0x080000000c00780c */ /* 0x000fe20003f86070 */
[----:B------:R-:W-:Y:S02]  /*0660*/  @!P5 IMAD.SHL.U32 R8, R15, 0x100, RZ ;  /* 0x000001000f08d824 */ /* 0x000fe400078e00ff */
[----:B------:R-:W-:Y:S01]  /*0670*/  @!P6 IMAD.SHL.U32 R10, R2, 0x100, RZ ;  /* 0x00000100020ae824 */ /* 0x000fe200078e00ff */
[----:B------:R-:W-:Y:S02]  /*0680*/  @P5 LEA.HI R5, R9, 0x70000000, RZ, 0x1c ;  /* 0x7000000009055811 */ /* 0x000fe400078fe0ff */
[----:B------:R-:W-:Y:S02]  /*0690*/  @!P5 LOP3.LUT R8, R8, 0x7f00, RZ, 0xc0, !PT ;  /* 0x00007f000808d812 */ /* 0x000fe400078ec0ff */
[----:B------:R-:W-:-:S02]  /*06a0*/  @P6 LEA.HI R9, R11, 0x70000000, RZ, 0x1c ;  /* 0x700000000b096811 */ /* 0x000fc400078fe0ff */
[----:B------:R-:W-:-:S03]  /*06b0*/  @!P6 LOP3.LUT R10, R10, 0x7f00, RZ, 0xc0, !PT ;  /* 0x00007f000a0ae812 */ /* 0x000fc600078ec0ff */
[----:B------:R-:W-:Y:S01]  /*06c0*/  @!P4 IMAD.SHL.U32 R11, R0, 0x100, RZ ;  /* 0x00000100000bc824 */ /* 0x000fe200078e00ff */
[----:B------:R-:W-:Y:S02]  /*06d0*/  @!P5 LOP3.LUT R8, R8, 0x3f000000, RZ, 0xfc, !PT ;  /* 0x3f0000000808d812 */ /* 0x000fe400078efcff */
[----:B------:R-:W-:Y:S01]  /*06e0*/  @!P6 LOP3.LUT R10, R10, 0x3f000000, RZ, 0xfc, !PT ;  /* 0x3f0000000a0ae812 */ /* 0x000fe200078efcff */
[----:B------:R-:W-:Y:S01]  /*06f0*/  @P5 FMUL.FTZ R5, R5, 1.9259299443872358531e-34 ;  /* 0x0780000005055820 */ /* 0x000fe20000410000 */
[----:B------:R-:W-:Y:S01]  /*0700*/  @!P4 LOP3.LUT R11, R11, 0x7f00, RZ, 0xc0, !PT ;  /* 0x00007f000b0bc812 */ /* 0x000fe200078ec0ff */
[----:B------:R-:W-:Y:S01]  /*0710*/  @P6 FMUL.FTZ R9, R9, 1.9259299443872358531e-34 ;  /* 0x0780000009096820 */ /* 0x000fe20000410000 */
[----:B------:R-:W-:Y:S01]  /*0720*/  @!P5 FADD.FTZ R5, R8, -0.5 ;  /* 0xbf0000000805d421 */ /* 0x000fe20000010000 */
[----:B------:R-:W-:Y:S01]  /*0730*/  @P4 LEA.HI R8, R12, 0x70000000, RZ, 0x1c ;  /* 0x700000000c084811 */ /* 0x000fe200078fe0ff */
[----:B------:R-:W-:Y:S01]  /*0740*/  @!P6 FADD.FTZ R9, R10, -0.5 ;  /* 0xbf0000000a09e421 */ /* 0x000fe20000010000 */
[----:B------:R-:W-:-:S02]  /*0750*/  @!P4 LOP3.LUT R10, R11, 0x3f000000, RZ, 0xfc, !PT ;  /* 0x3f0000000b0ac812 */ /* 0x000fc400078efcff */
[----:B------:R-:W-:Y:S01]  /*0760*/  @!P1 LOP3.LUT P5, RZ, R5, 0x7fffffff, RZ, 0xc0, !PT ;  /* 0x7fffffff05ff9812 */ /* 0x000fe200078ac0ff */
[----:B------:R-:W-:Y:S01]  /*0770*/  @P4 FMUL.FTZ R11, R8, 1.9259299443872358531e-34 ;  /* 0x07800000080b4820 */ /* 0x000fe20000410000 */
[----:B------:R-:W-:Y:S01]  /*0780*/  @!P1 IADD3 R8, P6, PT, R4, UR20, RZ ;  /* 0x0000001404089c10 */ /* 0x000fe2000ffde0ff */
[----:B------:R-:W-:Y:S01]  /*0790*/  @!P4 FADD.FTZ R11, R10, -0.5 ;  /* 0xbf0000000a0bc421 */ /* 0x000fe20000010000 */
[----:B------:R0:W-:Y:S01]  /*07a0*/  @!P0 STG.E.U8 desc[UR18][R6.64], R17 ;  /* 0x0000001106008986 */ /* 0x0001e2000c101112 */
[----:B------:R-:W-:Y:S02]  /*07b0*/  @!P2 LOP3.LUT P0, RZ, R9, 0x7fffffff, RZ, 0xc0, !PT ;  /* 0x7fffffff09ffa812 */ /* 0x000fe4000780c0ff */
[----:B------:R-:W-:Y:S02]  /*07c0*/  @!P1 IADD3.X R9, PT, PT, R3, UR10, RZ, P6, !PT ;  /* 0x0000000a03099c10 */ /* 0x000fe4000b7fe4ff */
[----:B------:R-:W-:Y:S02]  /*07d0*/  @!P2 IADD3 R10, P4, PT, R4, UR24, RZ ;  /* 0x00000018040aac10 */ /* 0x000fe4000ff9e0ff */
[----:B------:R-:W-:-:S02]  /*07e0*/  @!P1 SEL R5, RZ, 0x1, !P5 ;  /* 0x00000001ff059807 */ /* 0x000fc40006800000 */
[C---:B------:R-:W-:Y:S02]  /*07f0*/  @!P3 IADD3 R12, P6, PT, R4.reuse, UR21, RZ ;  /* 0x00000015040cbc10 */ /* 0x040fe4000ffde0ff */
[----:B------:R-:W-:Y:S02]  /*0800*/  @!P3 LOP3.LUT P5, RZ, R11, 0x7fffffff, RZ, 0xc0, !PT ;  /* 0x7fffffff0bffb812 */ /* 0x000fe400078ac0ff */
[C---:B------:R-:W-:Y:S02]  /*0810*/  @!P2 IADD3.X R11, PT, PT, R3.reuse, UR14, RZ, P4, !PT ;  /* 0x0000000e030bac10 */ /* 0x040fe4000a7fe4ff */
[----:B0-----:R-:W-:Y:S02]  /*0820*/  @!P2 SEL R7, RZ, 0x1, !P0 ;  /* 0x00000001ff07a807 */ /* 0x001fe40004000000 */
        /* <DEDUP_REMOVED lines=9> */
.L_x_1944:
[----:B------:R-:W0:Y:S02]  /*08c0*/  S2R R3, SR_TID.X ;  /* 0x0000000000037919 */ /* 0x000e240000002100 */
[----:B0-----:R-:W-:-:S03]  /*08d0*/  IMAD.WIDE.U32 R4, R3, 0x4, RZ ;  /* 0x0000000403047825 */ /* 0x001fc600078e00ff */
[----:B------:R-:W-:-:S04]  /*08e0*/  ISETP.GE.U32.AND P0, PT, R4, UR29, PT ;  /* 0x0000001d04007c0c */ /* 0x000fc8000bf06070 */
[----:B------:R-:W-:-:S13]  /*08f0*/  ISETP.GE.AND.EX P0, PT, R5, UR15, PT, P0 ;  /* 0x0000000f05007c0c */ /* 0x000fda000bf06300 */
[----:B------:R-:W-:Y:S05]  /*0900*/  @P0 EXIT ;  /* 0x000000000000094d */ /* 0x000fea0003800000 */
[----:B------:R-:W-:Y:S01]  /*0910*/  IMAD.MOV.U32 R0, RZ, RZ, RZ ;  /* 0x000000ffff007224 */ /* 0x000fe200078e00ff */
[----:B------:R-:W0:Y:S06]  /*0920*/  LDCU UR4, c[0x0][0x360] ;  /* 0x00006c00ff0477ac */ /* 0x000e2c0008000800 */
.L_x_1946:
[C---:B------:R-:W-:Y:S01]  /*0930*/  IMAD.SHL.U32 R2, R3.reuse, 0x4, RZ ;  /* 0x0000000403027824 */ /* 0x040fe200078e00ff */
[----:B------:R-:W-:-:S04]  /*0940*/  SHF.L.U64.HI R12, R3, 0x2, R0 ;  /* 0x00000002030c7819 */ /* 0x000fc80000010200 */
[----:B------:R-:W-:-:S04]  /*0950*/  IADD3 R4, P0, PT, R2, UR32, RZ ;  /* 0x0000002002047c10 */ /* 0x000fc8000ff1e0ff */
[----:B------:R-:W-:-:S05]  /*0960*/  IADD3.X R5, PT, PT, R12, UR33, RZ, P0, !PT ;  /* 0x000000210c057c10 */ /* 0x000fca00087fe4ff */
[----:B------:R-:W2:Y:S02]  /*0970*/  LDG.E R4, desc[UR18][R4.64] ;  /* 0x0000001204047981 */ /* 0x000ea4000c1e1900 */
[C---:B--2---:R-:W-:Y:S02]  /*0980*/  PRMT R11, R4.reuse, 0x7773, RZ ;  /* 0x00007773040b7816 */ /* 0x044fe400000000ff */
[C---:B------:R-:W-:Y:S02]  /*0990*/  PRMT R9, R4.reuse, 0x7772, RZ ;  /* 0x0000777204097816 */ /* 0x040fe400000000ff */
[C---:B------:R-:W-:Y:S01]  /*09a0*/  PRMT R13, R4.reuse, 0x7770, RZ ;  /* 0x00007770040d7816 */ /* 0x040fe200000000ff */
[----:B------:R-:W-:Y:S01]  /*09b0*/  IMAD.SHL.U32 R10, R11, 0x2000000, RZ ;  /* 0x020000000b0a7824 */ /* 0x000fe200078e00ff */
[----:B------:R-:W-:Y:S01]  /*09c0*/  PRMT R7, R4, 0x7771, RZ ;  /* 0x0000777104077816 */ /* 0x000fe200000000ff */
[----:B------:R-:W-:Y:S02]  /*09d0*/  IMAD.SHL.U32 R8, R9, 0x2000000, RZ ;  /* 0x0200000009087824 */ /* 0x000fe400078e00ff */
[----:B------:R-:W-:Y:S01]  /*09e0*/  IMAD.SHL.U32 R14, R13, 0x2000000, RZ ;  /* 0x020000000d0e7824 */ /* 0x000fe200078e00ff */
[----:B------:R-:W-:Y:S01]  /*09f0*/  ISETP.GE.U32.AND P3, PT, R10, 0x8000000, PT ;  /* 0x080000000a00780c */ /* 0x000fe20003f66070 */
[----:B------:R-:W-:Y:S01]  /*0a00*/  IMAD.SHL.U32 R6, R7, 0x2000000, RZ ;  /* 0x0200000007067824 */ /* 0x000fe200078e00ff */
[----:B------:R-:W-:-:S02]  /*0a10*/  ISETP.GE.U32.AND P2, PT, R8, 0x8000000, PT ;  /* 0x080000000800780c */ /* 0x000fc40003f46070 */
[----:B------:R-:W-:Y:S02]  /*0a20*/  ISETP.GT.U32.AND P0, PT, R14, 0x7ffffff, PT ;  /* 0x07ffffff0e00780c */ /* 0x000fe40003f04070 */
[----:B------:R-:W-:-:S07]  /*0a30*/  ISETP.GE.U32.AND P1, PT, R6, 0x8000000, PT ;  /* 0x080000000600780c */ /* 0x000fce0003f26070 */
[----:B------:R-:W-:Y:S01]  /*0a40*/  @!P3 IMAD.SHL.U32 R11, R11, 0x100, RZ ;  /* 0x000001000b0bb824 */ /* 0x000fe200078e00ff */
[----:B------:R-:W-:Y:S01]  /*0a50*/  @P3 LEA.HI R10, R10, 0x70000000, RZ, 0x1c ;  /* 0x700000000a0a3811 */ /* 0x000fe200078fe0ff */
[----:B------:R-:W-:Y:S01]  /*0a60*/  @!P2 IMAD.SHL.U32 R9, R9, 0x100, RZ ;  /* 0x000001000909a824 */ /* 0x000fe200078e00ff */
[----:B------:R-:W-:Y:S01]  /*0a70*/  @P2 LEA.HI R8, R8, 0x70000000, RZ, 0x1c ;  /* 0x7000000008082811 */ /* 0x000fe200078fe0ff */
[----:B------:R-:W-:Y:S01]  /*0a80*/  @!P0 IMAD.SHL.U32 R4, R13, 0x100, RZ ;  /* 0x000001000d048824 */ /* 0x000fe200078e00ff */
[----:B------:R-:W-:Y:S01]  /*0a90*/  @!P3 LOP3.LUT R11, R11, 0x7f00, RZ, 0xc0, !PT ;  /* 0x00007f000b0bb812 */ /* 0x000fe200078ec0ff */
[----:B------:R-:W-:Y:S01]  /*0aa0*/  @!P1 IMAD.SHL.U32 R7, R7, 0x100, RZ ;  /* 0x0000010007079824 */ /* 0x000fe200078e00ff */
[----:B------:R-:W-:Y:S01]  /*0ab0*/  @!P2 LOP3.LUT R9, R9, 0x7f00, RZ, 0xc0, !PT ;  /* 0x00007f000909a812 */ /* 0x000fe200078ec0ff */
[----:B------:R-:W-:Y:S01]  /*0ac0*/  @P3 FMUL.FTZ R10, R10, 1.9259299443872358531e-34 ;  /* 0x078000000a0a3820 */ /* 0x000fe20000410000 */
[----:B------:R-:W-:Y:S01]  /*0ad0*/  @!P0 LOP3.LUT R4, R4, 0x7f00, RZ, 0xc0, !PT ;  /* 0x00007f0004048812 */ /* 0x000fe200078ec0ff */
[----:B------:R-:W-:Y:S01]  /*0ae0*/  @P2 FMUL.FTZ R8, R8, 1.9259299443872358531e-34 ;  /* 0x0780000008082820 */ /* 0x000fe20000410000 */
[----:B------:R-:W-:-:S02]  /*0af0*/  @!P1 LOP3.LUT R7, R7, 0x7f00, RZ, 0xc0, !PT ;  /* 0x00007f0007079812 */ /* 0x000fc400078ec0ff */
[----:B------:R-:W-:Y:S02]  /*0b00*/  @!P3 LOP3.LUT R11, R11, 0x3f000000, RZ, 0xfc, !PT ;  /* 0x3f0000000b0bb812 */ /* 0x000fe400078efcff */
[----:B------:R-:W-:Y:S02]  /*0b10*/  @!P2 LOP3.LUT R9, R9, 0x3f000000, RZ, 0xfc, !PT ;  /* 0x3f0000000909a812 */ /* 0x000fe400078efcff */
[----:B------:R-:W-:Y:S01]  /*0b20*/  @!P0 LOP3.LUT R4, R4, 0x3f000000, RZ, 0xfc, !PT ;  /* 0x3f00000004048812 */ /* 0x000fe200078efcff */
[----:B------:R-:W-:Y:S01]  /*0b30*/  @!P3 FADD.FTZ R10, R11, -0.5 ;  /* 0xbf0000000b0ab421 */ /* 0x000fe20000010000 */
[----:B------:R-:W-:Y:S01]  /*0b40*/  @P1 LEA.HI R6, R6, 0x70000000, RZ, 0x1c ;  /* 0x7000000006061811 */ /* 0x000fe200078fe0ff */
[----:B------:R-:W-:Y:S01]  /*0b50*/  @!P2 FADD.FTZ R8, R9, -0.5 ;  /* 0xbf0000000908a421 */ /* 0x000fe20000010000 */
[----:B------:R-:W-:Y:S01]  /*0b60*/  @P0 LEA.HI R5, R14, 0x70000000, RZ, 0x1c ;  /* 0x700000000e050811 */ /* 0x000fe200078fe0ff */
[----:B------:R-:W-:Y:S01]  /*0b70*/  @!P0 FADD.FTZ R4, R4, -0.5 ;  /* 0xbf00000004048421 */ /* 0x000fe20000010000 */
[----:B------:R-:W-:Y:S01]  /*0b80*/  @!P1 LOP3.LUT R7, R7, 0x3f000000, RZ, 0xfc, !PT ;  /* 0x3f00000007079812 */ /* 0x000fe200078efcff */
[----:B------:R-:W-:Y:S01]  /*0b90*/  @P1 FMUL.FTZ R6, R6, 1.9259299443872358531e-34 ;  /* 0x0780000006061820 */ /* 0x000fe20000410000 */
[----:B------:R-:W-:Y:S01]  /*0ba0*/  LOP3.LUT P3, RZ, R8, 0x7fffffff, RZ, 0xc0, !PT ;  /* 0x7fffffff08ff7812 */ /* 0x000fe2000786c0ff */
[----:B------:R-:W-:Y:S01]  /*0bb0*/  @P0 FMUL.FTZ R4, R5, 1.9259299443872358531e-34 ;  /* 0x0780000005040820 */ /* 0x000fe20000410000 */
[----:B------:R-:W-:Y:S01]  /*0bc0*/  LOP3.LUT P0, RZ, R10, 0x7fffffff, RZ, 0xc0, !PT ;  /* 0x7fffffff0aff7812 */ /* 0x000fe2000780c0ff */
[----:B------:R-:W-:-:S03]  /*0bd0*/  @!P1 FADD.FTZ R6, R7, -0.5 ;  /* 0xbf00000007069421 */ /* 0x000fc60000010000 */
[----:B------:R-:W-:Y:S02]  /*0be0*/  LOP3.LUT P1, RZ, R4, 0x7fffffff, RZ, 0xc0, !PT ;  /* 0x7fffffff04ff7812 */ /* 0x000fe4000782c0ff */
[----:B------:R-:W-:Y:S02]  /*0bf0*/  LOP3.LUT P2, RZ, R6, 0x7fffffff, RZ, 0xc0, !PT ;  /* 0x7fffffff06ff7812 */ /* 0x000fe4000784c0ff */
[----:B------:R-:W-:Y:S02]  /*0c00*/  SEL R7, RZ, 0x1, !P0 ;  /* 0x00000001ff077807 */ /* 0x000fe40004000000 */
[----:B------:R-:W-:Y:S02]  /*0c10*/  SEL R4, RZ, 0x1, !P3 ;  /* 0x00000001ff047807 */ /* 0x000fe40005800000 */
[----:B------:R-:W-:Y:S02]  /*0c20*/  SEL R5, RZ, 0x1, !P2 ;  /* 0x00000001ff057807 */ /* 0x000fe40005000000 */
[----:B------:R-:W-:-:S02]  /*0c30*/  SEL R6, RZ, 0x1, !P1 ;  /* 0x00000001ff067807 */ /* 0x000fc40004800000 */
[----:B------:R-:W-:Y:S02]  /*0c40*/  PRMT R7, R4, 0x3340, R7 ;  /* 0x0000334004077816 */ /* 0x000fe40000000007 */
[----:B------:R-:W-:Y:S02]  /*0c50*/  IADD3 R4, P0, PT, R2, UR30, RZ ;  /* 0x0000001e02047c10 */ /* 0x000fe4000ff1e0ff */
[----:B------:R-:W-:Y:S02]  /*0c60*/  PRMT R6, R6, 0x3340, R5 ;  /* 0x0000334006067816 */ /* 0x000fe40000000005 */
[----:B------:R-:W-:Y:S02]  /*0c70*/  IADD3.X R5, PT, PT, R12, UR31, RZ, P0, !PT ;  /* 0x0000001f0c057c10 */ /* 0x000fe400087fe4ff */
[----:B0-----:R-:W-:Y:S02]  /*0c80*/  IADD3 R3, P0, PT, R3, UR4, RZ ;  /* 0x0000000403037c10 */ /* 0x001fe4000ff1e0ff */
        /* <DEDUP_REMOVED lines=11> */
.L_x_1947:
        /* <DEDUP_REMOVED lines=12> */
.L_x_7508:


//--------------------- .text._ZN2at6native55_GLOBAL__N__de093ff9_22_ForeachBinaryOpList_cu_a911ec4325multi_tensor_apply_kernelINS1_18TensorListMetadataILi2EEENS1_11CopyFunctorIbN3c1015Float8_e4m3fnuzELi2ELi1ELi1EEEJNS0_4CopyIbS7_EEEEEvT_T0_DpT1_ --------------------------
	.section	.text._ZN2at6native55_GLOBAL__N__de093ff9_22_ForeachBinaryOpList_cu_a911ec4325multi_tensor_apply_kernelINS1_18TensorListMetadataILi2EEENS1_11CopyFunctorIbN3c1015Float8_e4m3fnuzELi2ELi1ELi1EEEJNS0_4CopyIbS7_EEEEEvT_T0_DpT1_,"ax",@progbits
	.align	128
.text._ZN2at6native55_GLOBAL__N__de093ff9_22_ForeachBinaryOpList_cu_a911ec4325multi_tensor_apply_kernelINS1_18TensorListMetadataILi2EEENS1_11CopyFunctorIbN3c1015Float8_e4m3fnuzELi2ELi1ELi1EEEJNS0_4CopyIbS7_EEEEEvT_T0_DpT1_:
        .type           _ZN2at6native55_GLOBAL__N__de093ff9_22_ForeachBinaryOpList_cu_a911ec4325multi_tensor_apply_kernelINS1_18TensorListMetadataILi2EEENS1_11CopyFunctorIbN3c1015Float8_e4m3fnuzELi2ELi1ELi1EEEJNS0_4CopyIbS7_EEEEEvT_T0_DpT1_,@function
        .size           _ZN2at6native55_GLOBAL__N__de093ff9_22_ForeachBinaryOpList_cu_a911ec4325multi_tensor_apply_kernelINS1_18TensorListMetadataILi2EEENS1_11CopyFunctorIbN3c1015Float8_e4m3fnuzELi2ELi1ELi1EEEJNS0_4CopyIbS7_EEEEEvT_T0_DpT1_,(.L_x_7509 - _ZN2at6native55_GLOBAL__N__de093ff9_22_ForeachBinaryOpList_cu_a911ec4325multi_tensor_apply_kernelINS1_18TensorListMetadataILi2EEENS1_11CopyFunctorIbN3c1015Float8_e4m3fnuzELi2ELi1ELi1EEEJNS0_4CopyIbS7_EEEEEvT_T0_DpT1_)
        .other          _ZN2at6native55_GLOBAL__N__de093ff9_22_ForeachBinaryOpList_cu_a911ec4325multi_tensor_apply_kernelINS1_18TensorListMetadataILi2EEENS1_11CopyFunctorIbN3c1015Float8_e4m3fnuzELi2ELi1ELi1EEEJNS0_4CopyIbS7_EEEEEvT_T0_DpT1_,@"STO_CUDA_ENTRY STV_DEFAULT"
_ZN2at6native55_GLOBAL__N__de093ff9_22_ForeachBinaryOpList_cu_a911ec4325multi_tensor_apply_kernelINS1_18TensorListMetadataILi2EEENS1_11CopyFunctorIbN3c1015Float8_e4m3fnuzELi2ELi1ELi1EEEJNS0_4CopyIbS7_EEEEEvT_T0_DpT1_:
        /* <DEDUP_REMOVED lines=50> */
.L_x_1949:
        /* <DEDUP_REMOVED lines=57> */
.L_x_1948:
[----:B------:R-:W0:Y:S02]  /*06b0*/  S2R R8, SR_TID.X ;  /* 0x0000000000087919 */ /* 0x000e240000002100 */
[----:B0-----:R-:W-:-:S03]  /*06c0*/  IMAD.WIDE.U32 R2, R8, 0x4, RZ ;  /* 0x0000000408027825 */ /* 0x001fc600078e00ff */
[----:B------:R-:W-:-:S04]  /*06d0*/  ISETP.GE.U32.AND P0, PT, R2, UR28, PT ;  /* 0x0000001c02007c0c */ /* 0x000fc8000bf06070 */
[----:B------:R-:W-:-:S13]  /*06e0*/  ISETP.GE.AND.EX P0, PT, R3, UR14, PT, P0 ;  /* 0x0000000e03007c0c */ /* 0x000fda000bf06300 */
[----:B------:R-:W-:Y:S05]  /*06f0*/  @P0 EXIT ;  /* 0x000000000000094d */ /* 0x000fea0003800000 */
[----:B------:R-:W-:Y:S01]  /*0700*/  IMAD.MOV.U32 R9, RZ, RZ, RZ ;  /* 0x000000ffff097224 */ /* 0x000fe200078e00ff */
[----:B------:R-:W0:Y:S06]  /*0710*/  LDCU UR4, c[0x0][0x360] ;  /* 0x00006c00ff0477ac */ /* 0x000e2c0008000800 */
.L_x_1950:
        /* <DEDUP_REMOVED lines=33> */
.L_x_1951:
        /* <DEDUP_REMOVED lines=13> */
.L_x_7509:


//--------------------- .text._ZN2at6native55_GLOBAL__N__de093ff9_22_ForeachBinaryOpList_cu_a911ec4325multi_tensor_apply_kernelINS1_18TensorListMetadataILi2EEENS1_11CopyFunctorIbN3c1013Float8_e4m3fnELi2ELi1ELi1EEEJNS0_4CopyIbS7_EEEEEvT_T0_DpT1_ --------------------------
	.section	.text._ZN2at6native55_GLOBAL__N__de093ff9_22_ForeachBinaryOpList_cu_a911ec4325multi_tensor_apply_kernelINS1_18TensorListMetadataILi2EEENS1_11CopyFunctorIbN3c1013Float8_e4m3fnELi2ELi1ELi1EEEJNS0_4CopyIbS7_EEEEEvT_T0_DpT1_,"ax",@progbits
	.align	128
.text._ZN2at6native55_GLOBAL__N__de093ff9_22_ForeachBinaryOpList_cu_a911ec4325multi_tensor_apply_kernelINS1_18TensorListMetadataILi2EEENS1_11CopyFunctorIbN3c1013Float8_e4m3fnELi2ELi1ELi1EEEJNS0_4CopyIbS7_EEEEEvT_T0_DpT1_:
        .type           _ZN2at6native55_GLOBAL__N__de093ff9_22_ForeachBinaryOpList_cu_a911ec4325multi_tensor_apply_kernelINS1_18TensorListMetadataILi2EEENS1_11CopyFunctorIbN3c1013Float8_e4m3fnELi2ELi1ELi1EEEJNS0_4CopyIbS7_EEEEEvT_T0_DpT1_,@function
        .size           _ZN2at6native55_GLOBAL__N__de093ff9_22_ForeachBinaryOpList_cu_a911ec4325multi_tensor_apply_kernelINS1_18TensorListMetadataILi2EEENS1_11CopyFunctorIbN3c1013Float8_e4m3fnELi2ELi1ELi1EEEJNS0_4CopyIbS7_EEEEEvT_T0_DpT1_,(.L_x_7510 - _ZN2at6native55_GLOBAL__N__de093ff9_22_ForeachBinaryOpList_cu_a911ec4325multi_tensor_apply_kernelINS1_18TensorListMetadataILi2EEENS1_11CopyFunctorIbN3c1013Float8_e4m3fnELi2ELi1ELi1EEEJNS0_4CopyIbS7_EEEEEvT_T0_DpT1_)
        .other          _ZN2at6native55_GLOBAL__N__de093ff9_22_ForeachBinaryOpList_cu_a911ec4325multi_tensor_apply_kernelINS1_18TensorListMetadataILi2EEENS1_11CopyFunctorIbN3c1013Float8_e4m3fnELi2ELi1ELi1EEEJNS0_4CopyIbS7_EEEEEvT_T0_DpT1_,@"STO_CUDA_ENTRY STV_DEFAULT"
_ZN2at6native55_GLOBAL__N__de093ff9_22_ForeachBinaryOpList_cu_a911ec4325multi_tensor_apply_kernelINS1_18TensorListMetadataILi2EEENS1_11CopyFunctorIbN3c1013Float8_e4m3fnELi2ELi1ELi1EEEJNS0_4CopyIbS7_EEEEEvT_T0_DpT1_:
        /* <DEDUP_REMOVED lines=50> */
.L_x_1953:
        /* <DEDUP_REMOVED lines=37> */
[----:B--2---:R-:W-:-:S04]  /*0570*/  @!P2 LOP3.LUT P4, RZ, R18, 0x7f, RZ, 0xc0, !PT ;  /* 0x0000007f12ffa812 */ /* 0x004fc8000788c0ff */
[----:B------:R-:W-:Y:S02]  /*0580*/  @!P2 SEL R5, RZ, 0x1, !P4 ;  /* 0x00000001ff05a807 */ /* 0x000fe40006000000 */
[----:B---3--:R-:W-:Y:S02]  /*0590*/  @!P0 LOP3.LUT P5, RZ, R2, 0x7f, RZ, 0xc0, !PT ;  /* 0x0000007f02ff8812 */ /* 0x008fe400078ac0ff */
[----:B------:R-:W-:Y:S01]  /*05a0*/  @!P1 IADD3 R10, P4, PT, R6, UR23, RZ ;  /* 0x00000017060a9c10 */ /* 0x000fe2000ff9e0ff */
[----:B------:R0:W-:Y:S01]  /*05b0*/  @!P2 STG.E.U8 desc[UR16][R16.64], R5 ;  /* 0x000000051000a986 */ /* 0x0001e2000c101110 */
[----:B------:R-:W-:Y:S02]  /*05c0*/  @!P0 SEL R7, RZ, 0x1, !P5 ;  /* 0x00000001ff078807 */ /* 0x000fe40006800000 */
[----:B----4-:R-:W-:Y:S02]  /*05d0*/  @!P1 LOP3.LUT P5, RZ, R4, 0x7f, RZ, 0xc0, !PT ;  /* 0x0000007f04ff9812 */ /* 0x010fe400078ac0ff */
[----:B------:R-:W-:-:S02]  /*05e0*/  @!P3 IADD3 R12, P2, PT, R6, UR20, RZ ;  /* 0x00000014060cbc10 */ /* 0x000fc4000ff5e0ff */
[----:B-----5:R-:W-:Y:S02]  /*05f0*/  @!P3 LOP3.LUT P6, RZ, R0, 0x7f, RZ, 0xc0, !PT ;  /* 0x0000007f00ffb812 */ /* 0x020fe400078cc0ff */
        /* <DEDUP_REMOVED lines=11> */
.L_x_1952:
[----:B------:R-:W0:Y:S02]  /*06b0*/  S2R R8, SR_TID.X ;  /* 0x0000000000087919 */ /* 0x000e240000002100 */
[----:B0-----:R-:W-:-:S03]  /*06c0*/  IMAD.WIDE.U32 R2, R8, 0x4, RZ ;  /* 0x0000000408027825 */ /* 0x001fc600078e00ff */
[----:B------:R-:W-:-:S04]  /*06d0*/  ISETP.GE.U32.AND P0, PT, R2, UR28, PT ;  /* 0x0000001c02007c0c */ /* 0x000fc8000bf06070 */
[----:B------:R-:W-:-:S13]  /*06e0*/  ISETP.GE.AND.EX P0, PT, R3, UR14, PT, P0 ;  /* 0x0000000e03007c0c */ /* 0x000fda000bf06300 */
[----:B------:R-:W-:Y:S05]  /*06f0*/  @P0 EXIT ;  /* 0x000000000000094d */ /* 0x000fea0003800000 */
[----:B------:R-:W-:Y:S01]  /*0700*/  IMAD.MOV.U32 R9, RZ, RZ, RZ ;  /* 0x000000ffff097224 */ /* 0x000fe200078e00ff */
[----:B------:R-:W0:Y:S06]  /*0710*/  LDCU UR4, c[0x0][0x360] ;  /* 0x00006c00ff0477ac */ /* 0x000e2c0008000800 */
.L_x_1954:
        /* <DEDUP_REMOVED lines=9> */
[----:B------:R-:W-:-:S02]  /*07b0*/  LOP3.LUT P0, RZ, R0, 0x7f, RZ, 0xc0, !PT ;  /* 0x0000007f00ff7812 */ /* 0x000fc4000780c0ff */
[----:B------:R-:W-:Y:S02]  /*07c0*/  LOP3.LUT P3, RZ, R6, 0x7f, RZ, 0xc0, !PT ;  /* 0x0000007f06ff7812 */ /* 0x000fe4000786c0ff */
[----:B------:R-:W-:Y:S02]  /*07d0*/  LOP3.LUT P2, RZ, R5, 0x7f, RZ, 0xc0, !PT ;  /* 0x0000007f05ff7812 */ /* 0x000fe4000784c0ff */
[----:B------:R-:W-:Y:S02]  /*07e0*/  LOP3.LUT P1, RZ, R4, 0x7f, RZ, 0xc0, !PT ;  /* 0x0000007f04ff7812 */ /* 0x000fe4000782c0ff */
        /* <DEDUP_REMOVED lines=20> */
.L_x_1955:
        /* <DEDUP_REMOVED lines=13> */
.L_x_7510:


//--------------------- .text._ZN2at6native55_GLOBAL__N__de093ff9_22_ForeachBinaryOpList_cu_a911ec4325multi_tensor_apply_kernelINS1_18TensorListMetadataILi2EEENS1_11CopyFunctorIbN3c108BFloat16ELi2ELi1ELi1EEEJNS0_4CopyIbS7_EEEEEvT_T0_DpT1_ --------------------------
	.section	.text._ZN2at6native55_GLOBAL__N__de093ff9_22_ForeachBinaryOpList_cu_a911ec4325multi_tensor_apply_kernelINS1_18TensorListMetadataILi2EEENS1_11CopyFunctorIbN3c108BFloat16ELi2ELi1ELi1EEEJNS0_4CopyIbS7_EEEEEvT_T0_DpT1_,"ax",@progbits
	.align	128
.text._ZN2at6native55_GLOBAL__N__de093ff9_22_ForeachBinaryOpList_cu_a911ec4325multi_tensor_apply_kernelINS1_18TensorListMetadataILi2EEENS1_11CopyFunctorIbN3c108BFloat16ELi2ELi1ELi1EEEJNS0_4CopyIbS7_EEEEEvT_T0_DpT1_:
        .type           _ZN2at6native55_GLOBAL__N__de093ff9_22_ForeachBinaryOpList_cu_a911ec4325multi_tensor_apply_kernelINS1_18TensorListMetadataILi2EEENS1_11CopyFunctorIbN3c108BFloat16ELi2ELi1ELi1EEEJNS0_4CopyIbS7_EEEEEvT_T0_DpT1_,@function
        .size           _ZN2at6native55_GLOBAL__N__de093ff9_22_ForeachBinaryOpList_cu_a911ec4325multi_tensor_apply_kernelINS1_18TensorListMetadataILi2EEENS1_11CopyFunctorIbN3c108BFloat16ELi2ELi1ELi1EEEJNS0_4CopyIbS7_EEEEEvT_T0_DpT1_,(.L_x_7511 - _ZN2at6native55_GLOBAL__N__de093ff9_22_ForeachBinaryOpList_cu_a911ec4325multi_tensor_apply_kernelINS1_18TensorListMetadataILi2EEENS1_11CopyFunctorIbN3c108BFloat16ELi2ELi1ELi1EEEJNS0_4CopyIbS7_EEEEEvT_T0_DpT1_)
        .other          _ZN2at6native55_GLOBAL__N__de093ff9_22_ForeachBinaryOpList_cu_a911ec4325multi_tensor_apply_kernelINS1_18TensorListMetadataILi2EEENS1_11CopyFunctorIbN3c108BFloat16ELi2ELi1ELi1EEEJNS0_4CopyIbS7_EEEEEvT_T0_DpT1_,@"STO_CUDA_ENTRY STV_DEFAULT"
_ZN2at6native55_GLOBAL__N__de093ff9_22_ForeachBinaryOpList_cu_a911ec4325multi_tensor_apply_kernelINS1_18TensorListMetadataILi2EEENS1_11CopyFunctorIbN3c108BFloat16ELi2ELi1ELi1EEEJNS0_4CopyIbS7_EEEEEvT_T0_DpT1_:
        /* <DEDUP_REMOVED lines=11> */
[----:B0-----:R-:W-:Y:S02]  /*00b0*/  UIMAD.WIDE UR10, UR6, 0x20000, UR10 ;  /* 0x00020000060a78a5 */ /* 0x001fe4000f8e020a */
[----:B---3--:R-:W-:Y:S02]  /*00c0*/  ULOP3.LUT UR6, UR4, 0x3, URZ, 0xc0, !UPT ;  /* 0x0000000304067892 */ /* 0x008fe4000f8ec0ff */
[----:B------:R-:W-:Y:S02]  /*00d0*/  UIADD3 UR13, UP2, UPT, UR4, -UR24, URZ ;  /* 0x80000018040d7290 */ /* 0x000fe4000ff5e0ff */
[----:B----4-:R-:W-:-:S02]  /*00e0*/  UIADD3 UR41, UP1, UPT, UR8, UR24, URZ ;  /* 0x0000001808297290 */ /* 0x010fc4000ff3e0ff */
[----:B------:R-:W-:Y:S02]  /*00f0*/  ULOP3.LUT UR6, UR6, 0x7, UR10, 0xf8, !UPT ;  /* 0x0000000706067892 */ /* 0x000fe4000f8ef80a */
[----:B------:R-:W-:Y:S02]  /*0100*/  UIADD3.X UR42, UPT, UPT, UR9, UR25, URZ, UP1, !UPT ;  /* 0x00000019092a7290 */ /* 0x000fe40008ffe4ff */
[----:B------:R-:W-:Y:S02]  /*0110*/  ULOP3.LUT UP0, URZ, UR6, 0x3, UR41, 0xf8, !UPT ;  /* 0x0000000306ff7892 */ /* 0x000fe4000f80f829 */
[----:B------:R-:W-:Y:S02]  /*0120*/  UIADD3.X UR4, UPT, UPT, UR5, ~UR25, URZ, UP2, !UPT ;  /* 0x8000001905047290 */ /* 0x000fe400097fe4ff */
[----:B------:R-:W-:-:S09]  /*0130*/  ULOP3.LUT UP0, URZ, URZ, URZ, URZ, 0xfc, UP0 ;  /* 0x000000ffffff7292 */ /* 0x000fd2000800fcff */
[----:B-1----:R-:W-:Y:S05]  /*0140*/  BRA.U !UP0, `(.L_x_1956) ;  /* 0x0000000d08d07547 */ /* 0x002fea000b800000 */
[----:B------:R-:W-:-:S04]  /*0150*/  UISETP.GE.U32.AND UP0, UPT, UR13, 0x1, UPT ;  /* 0x000000010d00788c */ /* 0x000fc8000bf06070 */
[----:B------:R-:W-:-:S06]  /*0160*/  UISETP.GE.AND.EX UP0, UPT, UR4, URZ, UPT, UP0 ;  /* 0x000000ff0400728c */ /* 0x000fcc000bf06300 */
[----:B------:R-:W-:-:S13]  /*0170*/  PLOP3.LUT P0, PT, PT, PT, UP0, 0x80, 0x8 ;  /* 0x000000000008781c */ /* 0x000fda0003f0f008 */
[----:B------:R-:W-:Y:S05]  /*0180*/  @!P0 EXIT ;  /* 0x000000000000894d */ /* 0x000fea0003800000 */
[----:B------:R-:W0:Y:S01]  /*0190*/  LDCU UR29, c[0x0][0x360] ;  /* 0x00006c00ff1d77ac */ /* 0x000e220008000800 */
[----:B------:R-:W-:Y:S01]  /*01a0*/  MOV R5, 0x290 ;  /* 0x0000029000057802 */ /* 0x000fe20000000f00 */
[----:B------:R-:W-:-:S04]  /*01b0*/  UISETP.LT.U32.AND UP0, UPT, UR13, 0x10000, UPT ;  /* 0x000100000d00788c */ /* 0x000fc8000bf01070 */
[----:B------:R-:W-:-:S04]  /*01c0*/  UISETP.LT.U32.AND.EX UP0, UPT, UR4, URZ, UPT, UP0 ;  /* 0x000000ff0400728c */ /* 0x000fc8000bf01100 */
[----:B------:R-:W-:Y:S02]  /*01d0*/  USEL UR39, UR13, 0x10000, UP0 ;  /* 0x000100000d277887 */ /* 0x000fe40008000000 */
[----:B------:R-:W-:Y:S02]  /*01e0*/  USEL UR40, UR4, URZ, UP0 ;  /* 0x000000ff04287287 */ /* 0x000fe40008000000 */
[----:B0-----:R-:W-:-:S04]  /*01f0*/  USHF.L.U32 UR28, UR29, 0x2, URZ ;  /* 0x000000021d1c7899 */ /* 0x001fc800080006ff */
[----:B------:R-:W-:Y:S02]  /*0200*/  UISETP.GT.U32.AND UP0, UPT, UR39, UR28, UPT ;  /* 0x0000001c2700728c */ /* 0x000fe4000bf04070 */
[----:B------:R-:W-:Y:S02]  /*0210*/  ULOP3.LUT UR12, UR28, 0xffff, URZ, 0xc0, !UPT ;  /* 0x0000ffff1c0c7892 */ /* 0x000fe4000f8ec0ff */
[----:B------:R-:W-:-:S04]  /*0220*/  UISETP.GT.U32.AND.EX UP0, UPT, UR40, URZ, UPT, UP0 ;  /* 0x000000ff2800728c */ /* 0x000fc8000bf04100 */
[----:B------:R-:W-:Y:S02]  /*0230*/  USEL UR5, UR39, UR28, UP0 ;  /* 0x0000001c27057287 */ /* 0x000fe40008000000 */
[----:B------:R-:W-:Y:S02]  /*0240*/  USEL UR6, UR40, URZ, UP0 ;  /* 0x000000ff28067287 */ /* 0x000fe40008000000 */
[----:B------:R-:W-:-:S04]  /*0250*/  UIADD3 UR5, UP0, UPT, UR5, -0x1, URZ ;  /* 0xffffffff05057890 */ /* 0x000fc8000ff1e0ff */
[----:B------:R-:W-:Y:S02]  /*0260*/  UIADD3.X UR6, UPT, UPT, UR6, -0x1, URZ, UP0, !UPT ;  /* 0xffffffff06067890 */ /* 0x000fe400087fe4ff */
[----:B------:R-:W-:-:S12]  /*0270*/  ULOP3.LUT UR7, UR5, 0xffff, URZ, 0xc0, !UPT ;  /* 0x0000ffff05077892 */ /* 0x000fd8000f8ec0ff */
[----:B------:R-:W-:Y:S05]  /*0280*/  CALL.REL.NOINC `($__internal_0_$__cuda_sm20_div_u16) ;  /* 0x0000001000207944 */ /* 0x000fea0003c00000 */
[----:B------:R-:W0:Y:S01]  /*0290*/  S2R R0, SR_TID.X ;  /* 0x0000000000007919 */ /* 0x000e220000002100 */
[----:B------:R-:W-:Y:S02]  /*02a0*/  UISETP.GE.U32.AND UP0, UPT, UR5, UR28, UPT ;  /* 0x0000001c0500728c */ /* 0x000fe4000bf06070 */
[----:B------:R-:W-:Y:S02]  /*02b0*/  ULOP3.LUT UR23, UR4, 0xffff, URZ, 0xc0, !UPT ;  /* 0x0000ffff04177892 */ /* 0x000fe4000f8ec0ff */
[----:B------:R-:W-:Y:S01]  /*02c0*/  UISETP.GE.U32.AND.EX UP0, UPT, UR6, URZ, UPT, UP0 ;  /* 0x000000ff0600728c */ /* 0x000fe2000bf06100 */
[----:B------:R-:W-:Y:S01]  /*02d0*/  UMOV UR4, URZ ;  /* 0x000000ff00047c82 */ /* 0x000fe20008000000 */
[----:B------:R-:W-:-:S07]  /*02e0*/  UMOV UR5, URZ ;  /* 0x000000ff00057c82 */ /* 0x000fce0008000000 */
[----:B------:R-:W-:Y:S05]  /*02f0*/  BRA.U !UP0, `(.L_x_1957) ;  /* 0x0000000908747547 */ /* 0x000fea000b800000 */
[----:B0-----:R-:W-:Y:S01]  /*0300*/  IMAD.SHL.U32 R2, R0, 0x2, RZ ;  /* 0x0000000200027824 */ /* 0x001fe200078e00ff */
[----:B------:R-:W-:Y:S01]  /*0310*/  UIADD3 UR37, UP0, UP1, UR8, UR24, UR28 ;  /* 0x0000001808257290 */ /* 0x000fe2000f91e01c */
[----:B------:R-:W-:Y:S01]  /*0320*/  SHF.R.U32.HI R3, RZ, 0x1f, R0 ;  /* 0x0000001fff037819 */ /* 0x000fe20000011600 */
[----:B------:R-:W-:Y:S02]  /*0330*/  UIADD3 UR30, UP2, UP3, UR8, UR24, UR29 ;  /* 0x00000018081e7290 */ /* 0x000fe4000fb5e01d */
[----:B------:R-:W-:Y:S01]  /*0340*/  IMAD.U32 R9, RZ, RZ, UR29 ;  /* 0x0000001dff097e24 */ /* 0x000fe2000f8e00ff */
[----:B------:R-:W-:Y:S01]  /*0350*/  UIMAD.WIDE.U32 UR12, UR29, 0x2, UR24 ;  /* 0x000000021d0c78a5 */ /* 0x000fe2000f8e0018 */
[----:B------:R-:W-:Y:S01]  /*0360*/  IADD3 R4, P0, PT, R2, UR28, RZ ;  /* 0x0000001c02047c10 */ /* 0x000fe2000ff1e0ff */
[----:B------:R-:W-:Y:S02]  /*0370*/  UIMAD.WIDE.U32 UR14, UR29, 0x3, UR24 ;  /* 0x000000031d0e78a5 */ /* 0x000fe4000f8e0018 */
[----:B------:R-:W-:Y:S01]  /*0380*/  IMAD.U32 R11, RZ, RZ, UR29 ;  /* 0x0000001dff0b7e24 */ /* 0x000fe2000f8e00ff */
[----:B------:R-:W-:-:S02]  /*0390*/  UIMAD.WIDE.U32 UR16, UR29, 0x5, UR24 ;  /* 0x000000051d1078a5 */ /* 0x000fc4000f8e0018 */
[----:B------:R-:W-:Y:S01]  /*03a0*/  IMAD.U32 R13, RZ, RZ, UR29 ;  /* 0x0000001dff0d7e24 */ /* 0x000fe2000f8e00ff */
[----:B------:R-:W-:Y:S01]  /*03b0*/  UIMAD.WIDE.U32 UR18, UR29, 0x6, UR24 ;  /* 0x000000061d1278a5 */ /* 0x000fe2000f8e0018 */
[--C-:B------:R-:W-:Y:S01]  /*03c0*/  IMAD.X R5, RZ, RZ, R3.reuse, P0 ;  /* 0x000000ffff057224 */ /* 0x100fe200000e0603 */
[----:B------:R-:W-:Y:S01]  /*03d0*/  UIMAD.WIDE.U32 UR20, UR29, 0x7, UR24 ;  /* 0x000000071d1478a5 */ /* 0x000fe2000f8e0018 */
[--C-:B------:R-:W-:Y:S01]  /*03e0*/  IMAD.WIDE.U32 R8, R9, 0xa, R2.reuse ;  /* 0x0000000a09087825 */ /* 0x100fe200078e0002 */
[----:B------:R-:W-:Y:S02]  /*03f0*/  UIADD3.X UR38, UPT, UPT, UR9, UR25, URZ, UP0, UP1 ;  /* 0x0000001909267290 */ /* 0x000fe400087e24ff */
[----:B------:R-:W-:Y:S01]  /*0400*/  UIADD3.X UR31, UPT, UPT, UR9, UR25, URZ, UP2, UP3 ;  /* 0x00000019091f7290 */ /* 0x000fe200097e64ff */
[--C-:B------:R-:W-:Y:S01]  /*0410*/  IMAD.WIDE.U32 R10, R11, 0xc, R2.reuse ;  /* 0x0000000c0b0a7825 */ /* 0x100fe200078e0002 */
[----:B------:R-:W-:Y:S02]  /*0420*/  UIADD3 UR22, UPT, UPT, UR23, 0x1, URZ ;  /* 0x0000000117167890 */ /* 0x000fe4000fffe0ff */
[----:B------:R-:W-:Y:S01]  /*0430*/  UIADD3 UR36, UP0, UPT, UR8, UR12, URZ ;  /* 0x0000000c08247290 */ /* 0x000fe2000ff1e0ff */
[----:B------:R-:W-:Y:S01]  /*0440*/  IMAD.WIDE.U32 R12, R13, 0xe, R2 ;  /* 0x0000000e0d0c7825 */ /* 0x000fe200078e0002 */
[----:B------:R-:W-:-:S02]  /*0450*/  UIADD3 UR35, UP1, UPT, UR8, UR14, URZ ;  /* 0x0000000e08237290 */ /* 0x000fc4000ff3e0ff */
[----:B------:R-:W-:Y:S01]  /*0460*/  UIADD3 UR34, UP2, UPT, UR8, UR16, URZ ;  /* 0x0000001008227290 */ /* 0x000fe2000ff5e0ff */
[----:B------:R-:W-:Y:S01]  /*0470*/  IMAD.MOV.U32 R14, RZ, RZ, R0 ;  /* 0x000000ffff0e7224 */ /* 0x000fe200078e0000 */
[----:B------:R-:W-:Y:S01]  /*0480*/  UIADD3 UR33, UP3, UPT, UR8, UR18, URZ ;  /* 0x0000001208217290 */ /* 0x000fe2000ff7e0ff */
[----:B------:R-:W-:Y:S01]  /*0490*/  IMAD.MOV.U32 R15, RZ, RZ, RZ ;  /* 0x000000ffff0f7224 */ /* 0x000fe200078e00ff */
[----:B------:R-:W-:Y:S01]  /*04a0*/  UIADD3 UR32, UP4, UPT, UR8, UR20, URZ ;  /* 0x0000001408207290 */ /* 0x000fe2000ff9e0ff */
[----:B------:R-:W-:Y:S01]  /*04b0*/  UMOV UR6, URZ ;  /* 0x000000ff00067c82 */ /* 0x000fe20008000000 */
[----:B------:R-:W-:Y:S01]  /*04c0*/  UMOV UR4, URZ ;  /* 0x000000ff00047c82 */ /* 0x000fe20008000000 */
[----:B------:R-:W-:Y:S01]  /*04d0*/  UMOV UR5, URZ ;  /* 0x000000ff00057c82 */ /* 0x000fe20008000000 */
[----:B------:R-:W-:Y:S02]  /*04e0*/  ULOP3.LUT UR22, UR22, 0x1fffe, URZ, 0xc0, !UPT ;  /* 0x0001fffe16167892 */ /* 0x000fe4000f8ec0ff */
[----:B------:R-:W-:-:S02]  /*04f0*/  UIADD3.X UR13, UPT, UPT, UR9, UR13, URZ, UP0, !UPT ;  /* 0x0000000d090d7290 */ /* 0x000fc400087fe4ff */
[----:B------:R-:W-:Y:S02]  /*0500*/  UIADD3.X UR14, UPT, UPT, UR9, UR15, URZ, UP1, !UPT ;  /* 0x0000000f090e7290 */ /* 0x000fe40008ffe4ff */
[----:B------:R-:W-:Y:S02]  /*0510*/  UIADD3.X UR16, UPT, UPT, UR9, UR17, URZ, UP2, !UPT ;  /* 0x0000001109107290 */ /* 0x000fe400097fe4ff */
[----:B------:R-:W-:Y:S02]  /*0520*/  UIADD3.X UR18, UPT, UPT, UR9, UR19, URZ, UP3, !UPT ;  /* 0x0000001309127290 */ /* 0x000fe40009ffe4ff */
[----:B------:R-:W-:Y:S01]  /*0530*/  UIADD3.X UR20, UPT, UPT, UR9, UR21, URZ, UP4, !UPT ;  /* 0x0000001509147290 */ /* 0x000fe2000a7fe4ff */
[----:B------:R-:W-:Y:S01]  /*0540*/  UMOV UR7, UR10 ;  /* 0x0000000a00077c82 */ /* 0x000fe20008000000 */
[----:B------:R-:W-:-:S10]  /*0550*/  UMOV UR12, UR11 ;  /* 0x0000000b000c7c82 */ /* 0x000fd40008000000 */
.L_x_1958:
[----:B-1----:R-:W-:Y:S01]  /*0560*/  IADD3 R16, P0, PT, R14, UR29, RZ ;  /* 0x0000001d0e107c10 */ /* 0x002fe2000ff1e0ff */
[----:B------:R-:W-:-:S03]  /*0570*/  IMAD.U32 R17, RZ, RZ, UR29 ;  /* 0x0000001dff117e24 */ /* 0x000fc6000f8e00ff */
[----:B------:R-:W-:Y:S01]  /*0580*/  IADD3 R19, P1, PT, R16, UR29, RZ ;  /* 0x0000001d10137c10 */ /* 0x000fe2000ff3e0ff */
[----:B------:R-:W-:-:S03]  /*0590*/  IMAD.X R18, RZ, RZ, R15, P0 ;  /* 0x000000ffff127224 */ /* 0x000fc600000e060f */
[----:B------:R-:W-:Y:S01]  /*05a0*/  IADD3 R25, P2, PT, R19, UR29, RZ ;  /* 0x0000001d13197c10 */ /* 0x000fe2000ff5e0ff */
[----:B------:R-:W-:Y:S01]  /*05b0*/  IMAD.X R20, RZ, RZ, R18, P1 ;  /* 0x000000ffff147224 */ /* 0x000fe200008e0612 */
[----:B------:R-:W-:Y:S02]  /*05c0*/  ISETP.GE.U32.AND P1, PT, R16, UR39, PT ;  /* 0x0000002710007c0c */ /* 0x000fe4000bf26070 */
[----:B------:R-:W-:Y:S01]  /*05d0*/  ISETP.GE.U32.AND P0, PT, R25, UR39, PT ;  /* 0x0000002719007c0c */ /* 0x000fe2000bf06070 */
[----:B------:R-:W-:Y:S01]  /*05e0*/  IMAD.X R24, RZ, RZ, R20, P2 ;  /* 0x000000ffff187224 */ /* 0x000fe200010e0614 */
[----:B------:R-:W-:Y:S02]  /*05f0*/  ISETP.GE.AND.EX P1, PT, R18, UR40, PT, P1 ;  /* 0x0000002812007c0c */ /* 0x000fe4000bf26310 */
[----:B------:R-:W-:Y:S02]  /*0600*/  ISETP.GE.U32.AND P2, PT, R19, UR39, PT ;  /* 0x0000002713007c0c */ /* 0x000fe4000bf46070 */
[----:B------:R-:W-:-:S02]  /*0610*/  ISETP.GE.AND.EX P0, PT, R24, UR40, PT, P0 ;  /* 0x0000002818007c0c */ /* 0x000fc4000bf06300 */
[----:B------:R-:W-:-:S07]  /*0620*/  ISETP.GE.AND.EX P2, PT, R20, UR40, PT, P2 ;  /* 0x0000002814007c0c */ /* 0x000fce000bf46320 */
[----:B------:R-:W-:-:S04]  /*0630*/  @!P1 IADD3 R18, P4, PT, R0, UR29, RZ ;  /* 0x0000001d00129c10 */ /* 0x000fc8000ff9e0ff */
[----:B------:R-:W-:-:S04]  /*0640*/  @!P0 IMAD.WIDE.U32 R16, R17, 0x6, R2 ;  /* 0x0000000611108825 */ /* 0x000fc800078e0002 */
[----:B------:R-:W-:Y:S01]  /*0650*/  @!P0 IMAD.MOV.U32 R19, RZ, RZ, RZ ;  /* 0x000000ffff138224 */ /* 0x000fe200078e00ff */
[----:B------:R-:W-:-:S04]  /*0660*/  @!P0 IADD3 R16, P3, PT, R16, UR7, RZ ;  /* 0x0000000710108c10 */ /* 0x000fc8000ff7e0ff */
[----:B------:R-:W-:Y:S01]  /*0670*/  @!P0 IADD3.X R17, PT, PT, R17, UR12, R19, P3, !PT ;  /* 0x0000000c11118c10 */ /* 0x000fe20009ffe413 */
[----:B------:R-:W-:Y:S01]  /*0680*/  @!P1 IMAD.X R19, RZ, RZ, RZ, P4 ;  /* 0x000000ffff139224 */ /* 0x000fe200020e06ff */
[----:B------:R-:W-:Y:S02]  /*0690*/  ISETP.GE.U32.AND P3, PT, R14, UR39, PT ;  /* 0x000000270e007c0c */ /* 0x000fe4000bf66070 */
[C---:B------:R-:W-:Y:S01]  /*06a0*/  @!P1 LEA R20, P4, R18.reuse, UR7, 0x1 ;  /* 0x0000000712149c11 */ /* 0x040fe2000f8808ff */
[----:B------:R-:W2:Y:S01]  /*06b0*/  @!P0 LDG.E.U16 R6, desc[UR26][R16.64] ;  /* 0x0000001a10068981 */ /* 0x000ea2000c1e1500 */
[----:B------:R-:W-:Y:S02]  /*06c0*/  ISETP.GE.AND.EX P3, PT, R15, UR40, PT, P3 ;  /* 0x000000280f007c0c */ /* 0x000fe4000bf66330 */
[----:B------:R-:W-:-:S05]  /*06d0*/  @!P1 LEA.HI.X R21, R18, UR12, R19, 0x1, P4 ;  /* 0x0000000c12159c11 */ /* 0x000fca000a0f0c13 */
[----:B------:R-:W3:Y:S06]  /*06e0*/  @!P1 LDG.E.U16 R7, desc[UR26][R20.64] ;  /* 0x0000001a14079981 */ /* 0x000eec000c1e1500 */
[----:B------:R-:W-:-:S04]  /*06f0*/  @!P3 IADD3 R26, P4, PT, R2, UR7, RZ ;  /* 0x00000007021abc10 */ /* 0x000fc8000ff9e0ff */
[----:B------:R-:W-:-:S05]  /*0700*/  @!P3 IADD3.X R27, PT, PT, R3, UR12, RZ, P4, !PT ;  /* 0x0000000c031bbc10 */ /* 0x000fca000a7fe4ff */
[----:B------:R-:W4:Y:S01]  /*0710*/  @!P3 LDG.E.U16 R22, desc[UR26][R26.64] ;  /* 0x0000001a1a16b981 */ /* 0x000f22000c1e1500 */
[----:B------:R-:W-:-:S04]  /*0720*/  @!P2 IADD3 R18, P4, PT, R4, UR7, RZ ;  /* 0x000000070412ac10 */ /* 0x000fc8000ff9e0ff */
[----:B------:R-:W-:-:S05]  /*0730*/  @!P2 IADD3.X R19, PT, PT, R5, UR12, RZ, P4, !PT ;  /* 0x0000000c0513ac10 */ /* 0x000fca000a7fe4ff */
[----:B------:R0:W5:Y:S01]  /*0740*/  @!P2 LDG.E.U16 R23, desc[UR26][R18.64] ;  /* 0x0000001a1217a981 */ /* 0x000162000c1e1500 */
[----:B------:R-:W-:Y:S01]  /*0750*/  @!P3 IADD3 R28, P5, PT, R14, UR41, RZ ;  /* 0x000000290e1cbc10 */ /* 0x000fe2000ffbe0ff */
[----:B---3--:R-:W-:Y:S02]  /*0760*/  IMAD.U32 R21, R7, 0x10000, RZ ;  /* 0x0001000007157824 */ /* 0x008fe400078e00ff */
[----:B----4-:R-:W-:-:S05]  /*0770*/  IMAD.U32 R29, R22, 0x10000, RZ ;  /* 0x00010000161d7824 */ /* 0x010fca00078e00ff */
[----:B------:R-:W-:Y:S02]  /*0780*/  @!P3 FSETP.NEU.FTZ.AND P4, PT, R29, RZ, PT ;  /* 0x000000ff1d00b20b */ /* 0x000fe40003f9d000 */
[----:B------:R-:W-:Y:S02]  /*0790*/  @!P3 IADD3.X R29, PT, PT, R15, UR42, RZ, P5, !PT ;  /* 0x0000002a0f1dbc10 */ /* 0x000fe4000affe4ff */
[----:B0-----:R-:W-:Y:S02]  /*07a0*/  @!P3 SEL R19, RZ, 0x1, !P4 ;  /* 0x00000001ff13b807 */ /* 0x001fe40006000000 */
[----:B------:R-:W-:-:S03]  /*07b0*/  @!P1 IADD3 R20, P4, PT, R14, UR30, RZ ;  /* 0x0000001e0e149c10 */ /* 0x000fc6000ff9e0ff */
[----:B------:R2:W-:Y:S01]  /*07c0*/  @!P3 STG.E.U8 desc[UR26][R28.64], R19 ;  /* 0x000000131c00b986 */ /* 0x0005e2000c10111a */
[----:B------:R-:W-:Y:S01]  /*07d0*/  @!P1 FSETP.NEU.FTZ.AND P3, PT, R21, RZ, PT ;  /* 0x000000ff1500920b */ /* 0x000fe20003f7d000 */
[----:B-----5:R-:W-:Y:S01]  /*07e0*/  IMAD.U32 R18, R23, 0x10000, RZ ;  /* 0x0001000017127824 */ /* 0x020fe200078e00ff */
[----:B------:R-:W-:Y:S02]  /*07f0*/  @!P1 IADD3.X R21, PT, PT, R15, UR31, RZ, P4, !PT ;  /* 0x0000001f0f159c10 */ /* 0x000fe4000a7fe4ff */
[----:B------:R-:W-:Y:S02]  /*0800*/  @!P1 SEL R27, RZ, 0x1, !P3 ;  /* 0x00000001ff1b9807 */ /* 0x000fe40005800000 */
[----:B------:R-:W-:Y:S02]  /*0810*/  @!P2 FSETP.NEU.FTZ.AND P3, PT, R18, RZ, PT ;  /* 0x000000ff1200a20b */ /* 0x000fe40003f7d000 */
[----:B------:R-:W-:Y:S01]  /*0820*/  @!P2 IADD3 R16, P4, PT, R14, UR36, RZ ;  /* 0x000000240e10ac10 */ /* 0x000fe2000ff9e0ff */
[----:B------:R0:W-:Y:S01]  /*0830*/  @!P1 STG.E.U8 desc[UR26][R20.64], R27 ;  /* 0x0000001b14009986 */ /* 0x0001e2000c10111a */
[----:B------:R-:W-:Y:S01]  /*0840*/  IADD3 R25, P1, PT, R25, UR29, RZ ;  /* 0x0000001d19197c10 */ /* 0x000fe2000ff3e0ff */
[----:B--2---:R-:W-:Y:S01]  /*0850*/  IMAD.U32 R19, R6, 0x10000, RZ ;  /* 0x0001000006137824 */ /* 0x004fe200078e00ff */
[----:B------:R-:W-:-:S02]  /*0860*/  @!P2 IADD3.X R17, PT, PT, R15, UR13, RZ, P4, !PT ;  /* 0x0000000d0f11ac10 */ /* 0x000fc4000a7fe4ff */
[----:B------:R-:W-:Y:S01]  /*0870*/  @!P2 SEL R26, RZ, 0x1, !P3 ;  /* 0x00000001ff1aa807 */ /* 0x000fe20005800000 */
[----:B------:R-:W-:Y:S01]  /*0880*/  IMAD.X R24, RZ, RZ, R24, P1 ;  /* 0x000000ffff187224 */ /* 0x000fe200008e0618 */
[----:B------:R-:W-:Y:S02]  /*0890*/  ISETP.GE.U32.AND P1, PT, R25, UR39, PT ;  /* 0x0000002719007c0c */ /* 0x000fe4000bf26070 */
[----:B------:R-:W-:Y:S01]  /*08a0*/  @!P0 IADD3 R18, P3, PT, R14, UR35, RZ ;  /* 0x000000230e128c10 */ /* 0x000fe2000ff7e0ff */
[----:B------:R1:W-:Y:S01]  /*08b0*/  @!P2 STG.E.U8 desc[UR26][R16.64], R26 ;  /* 0x0000001a1000a986 */ /* 0x0003e2000c10111a */
[----:B------:R-:W-:Y:S02]  /*08c0*/  @!P0 FSETP.NEU.FTZ.AND P2, PT, R19, RZ, PT ;  /* 0x000000ff1300820b */ /* 0x000fe40003f5d000 */
[----:B------:R-:W-:Y:S02]  /*08d0*/  IADD3 R25, P4, PT, R25, UR29, RZ ;  /* 0x0000001d19197c10 */ /* 0x000fe4000ff9e0ff */
[----:B------:R-:W-:-:S02]  /*08e0*/  ISETP.GE.AND.EX P1, PT, R24, UR40, PT, P1 ;  /* 0x0000002818007c0c */ /* 0x000fc4000bf26310 */
[----:B------:R-:W-:Y:S01]  /*08f0*/  @!P0 IADD3.X R19, PT, PT, R15, UR14, RZ, P3, !PT ;  /* 0x0000000e0f138c10 */ /* 0x000fe20009ffe4ff */
[----:B------:R-:W-:Y:S01]  /*0900*/  IMAD.X R24, RZ, RZ, R24, P4 ;  /* 0x000000ffff187224 */ /* 0x000fe200020e0618 */
[----:B0-----:R-:W-:Y:S02]  /*0910*/  @!P0 SEL R21, RZ, 0x1, !P2 ;  /* 0x00000001ff158807 */ /* 0x001fe40005000000 */
[C---:B------:R-:W-:Y:S02]  /*0920*/  ISETP.GE.U32.AND P2, PT, R25.reuse, UR39, PT ;  /* 0x0000002719007c0c */ /* 0x040fe4000bf46070 */
[----:B------:R-:W-:Y:S01]  /*0930*/  IADD3 R20, P3, PT, R25, UR29, RZ ;  /* 0x0000001d19147c10 */ /* 0x000fe2000ff7e0ff */
[----:B------:R0:W-:Y:S01]  /*0940*/  @!P0 STG.E.U8 desc[UR26][R18.64], R21 ;  /* 0x0000001512008986 */ /* 0x0001e2000c10111a */
[----:B------:R-:W-:Y:S02]  /*0950*/  ISETP.GE.AND.EX P0, PT, R24, UR40, PT, P2 ;  /* 0x0000002818007c0c */ /* 0x000fe4000bf06320 */
[C---:B------:R-:W-:Y:S01]  /*0960*/  ISETP.GE.U32.AND P2, PT, R20.reuse, UR39, PT ;  /* 0x0000002714007c0c */ /* 0x040fe2000bf46070 */
[----:B------:R-:W-:Y:S01]  /*0970*/  IMAD.X R24, RZ, RZ, R24, P3 ;  /* 0x000000ffff187224 */ /* 0x000fe200018e0618 */
[----:B------:R-:W-:Y:S01]  /*0980*/  IADD3 R20, P4, PT, R20, UR29, RZ ;  /* 0x0000001d14147c10 */ /* 0x000fe2000ff9e0ff */
[----:B-1----:R-:W-:-:S03]  /*0990*/  IMAD.U32 R17, RZ, RZ, UR29 ;  /* 0x0000001dff117e24 */ /* 0x002fc6000f8e00ff */
[----:B------:R-:W-:Y:S01]  /*09a0*/  ISETP.GE.U32.AND P3, PT, R20, UR39, PT ;  /* 0x0000002714007c0c */ /* 0x000fe2000bf66070 */
[----:B------:R-:W-:Y:S02]  /*09b0*/  IMAD.X R20, RZ, RZ, R24, P4 ;  /* 0x000000ffff147224 */ /* 0x000fe400020e0618 */
[----:B------:R-:W-:Y:S01]  /*09c0*/  @!P1 IMAD.WIDE.U32 R16, R17, 0x8, R2 ;  /* 0x0000000811109825 */ /* 0x000fe200078e0002 */
[----:B------:R-:W-:Y:S02]  /*09d0*/  ISETP.GE.AND.EX P2, PT, R24, UR40, PT, P2 ;  /* 0x0000002818007c0c */ /* 0x000fe4000bf46320 */
[----:B------:R-:W-:Y:S02]  /*09e0*/  ISETP.GE.AND.EX P3, PT, R20, UR40, PT, P3 ;  /* 0x0000002814007c0c */ /* 0x000fe4000bf66330 */
[----:B------:R-:W-:-:S04]  /*09f0*/  @!P1 IADD3 R26, P4, PT, R16, UR7, RZ ;  /* 0x00000007101a9c10 */ /* 0x000fc8000ff9e0ff */
[----:B------:R-:W-:Y:S02]  /*0a00*/  @!P1 IADD3.X R27, PT, PT, R17, UR12, RZ, P4, !PT ;  /* 0x0000000c111b9c10 */ /* 0x000fe4000a7fe4ff */
[----:B------:R-:W-:-:S03]  /*0a10*/  @!P0 IADD3 R20, P4, PT, R8, UR7, RZ ;  /* 0x0000000708148c10 */ /* 0x000fc6000ff9e0ff */
[----:B------:R-:W2:Y:S01]  /*0a20*/  @!P1 LDG.E.U16 R22, desc[UR26][R26.64] ;  /* 0x0000001a1a169981 */ /* 0x000ea2000c1e1500 */
[----:B0-----:R-:W-:Y:S02]  /*0a30*/  @!P0 IADD3.X R21, PT, PT, R9, UR12, RZ, P4, !PT ;  /* 0x0000000c09158c10 */ /* 0x001fe4000a7fe4ff */
[----:B------:R-:W-:Y:S02]  /*0a40*/  @!P2 IADD3 R18, P4, PT, R10, UR7, RZ ;  /* 0x000000070a12ac10 */ /* 0x000fe4000ff9e0ff */
[----:B------:R-:W-:Y:S01]  /*0a50*/  @!P3 IADD3 R16, P5, PT, R12, UR7, RZ ;  /* 0x000000070c10bc10 */ /* 0x000fe2000ffbe0ff */
[----:B------:R-:W3:Y:S01]  /*0a60*/  @!P0 LDG.E.U16 R7, desc[UR26][R20.64] ;  /* 0x0000001a14078981 */ /* 0x000ee2000c1e1500 */
[----:B------:R-:W-:Y:S02]  /*0a70*/  @!P2 IADD3.X R19, PT, PT, R11, UR12, RZ, P4, !PT ;  /* 0x0000000c0b13ac10 */ /* 0x000fe4000a7fe4ff */
[----:B------:R-:W-:-:S03]  /*0a80*/  @!P3 IADD3.X R17, PT, PT, R13, UR12, RZ, P5, !PT ;  /* 0x0000000c0d11bc10 */ /* 0x000fc6000affe4ff */
[----:B------:R-:W4:Y:S04]  /*0a90*/  @!P2 LDG.E.U16 R23, desc[UR26][R18.64] ;  /* 0x0000001a1217a981 */ /* 0x000f28000c1e1500 */
[----:B------:R-:W5:Y:S01]  /*0aa0*/  @!P3 LDG.E.U16 R6, desc[UR26][R16.64] ;  /* 0x0000001a1006b981 */ /* 0x000f62000c1e1500 */
[----:B------:R-:W-:Y:S01]  /*0ab0*/  @!P1 IADD3 R24, P5, PT, R14, UR37, RZ ;  /* 0x000000250e189c10 */ /* 0x000fe2000ffbe0ff */
[----:B------:R-:W-:-:S04]  /*0ac0*/  UIADD3 UR22, UP0, UPT, UR22, -0x2, URZ ;  /* 0xfffffffe16167890 */ /* 0x000fc8000ff1e0ff */
[----:B------:R-:W-:Y:S02]  /*0ad0*/  UIADD3.X UR6, UPT, UPT, UR6, -0x1, URZ, UP0, !UPT ;  /* 0xffffffff06067890 */ /* 0x000fe400087fe4ff */
[----:B------:R-:W-:-:S04]  /*0ae0*/  UISETP.NE.U32.AND UP0, UPT, UR22, URZ, UPT ;  /* 0x000000ff1600728c */ /* 0x000fc8000bf05070 */
[----:B------:R-:W-:Y:S02]  /*0af0*/  UISETP.NE.AND.EX UP0, UPT, UR6, URZ, UPT, UP0 ;  /* 0x000000ff0600728c */ /* 0x000fe4000bf05300 */
[----:B------:R-:W-:Y:S02]  /*0b00*/  ULEA UR7, UP1, UR29, UR7, 0x4 ;  /* 0x000000071d077291 */ /* 0x000fe4000f8220ff */
[----:B------:R-:W-:Y:S02]  /*0b10*/  UIMAD.WIDE.U32 UR4, UR29, 0x8, UR4 ;  /* 0x000000081d0478a5 */ /* 0x000fe4000f8e0004 */
[----:B------:R-:W-:Y:S01]  /*0b20*/  ULEA.HI.X UR12, UR29, UR12, URZ, 0x4, UP1 ;  /* 0x0000000c1d0c7291 */ /* 0x000fe200088f24ff */
[----:B--2---:R-:W-:-:S05]  /*0b30*/  IMAD.U32 R25, R22, 0x10000, RZ ;  /* 0x0001000016197824 */ /* 0x004fca00078e00ff */
[----:B------:R-:W-:Y:S01]  /*0b40*/  @!P1 FSETP.NEU.FTZ.AND P4, PT, R25, RZ, PT ;  /* 0x000000ff1900920b */ /* 0x000fe20003f9d000 */
[----:B---3--:R-:W-:Y:S01]  /*0b50*/  IMAD.U32 R26, R7, 0x10000, RZ ;  /* 0x00010000071a7824 */ /* 0x008fe200078e00ff */
[----:B------:R-:W-:Y:S02]  /*0b60*/  @!P1 IADD3.X R25, PT, PT, R15, UR38, RZ, P5, !PT ;  /* 0x000000260f199c10 */ /* 0x000fe4000affe4ff */
[----:B------:R-:W-:Y:S02]  /*0b70*/  @!P1 SEL R27, RZ, 0x1, !P4 ;  /* 0x00000001ff1b9807 */ /* 0x000fe40006000000 */
[----:B------:R-:W-:Y:S01]  /*0b80*/  @!P0 FSETP.NEU.FTZ.AND P4, PT, R26, RZ, PT ;  /* 0x000000ff1a00820b */ /* 0x000fe20003f9d000 */
[----:B----4-:R-:W-:Y:S01]  /*0b90*/  IMAD.U32 R26, R23, 0x10000, RZ ;  /* 0x00010000171a7824 */ /* 0x010fe200078e00ff */
[----:B------:R-:W-:Y:S01]  /*0ba0*/  @!P0 IADD3 R20, P5, PT, R14, UR34, RZ ;  /* 0x000000220e148c10 */ /* 0x000fe2000ffbe0ff */
[----:B-----5:R-:W-:Y:S01]  /*0bb0*/  IMAD.U32 R16, R6, 0x10000, RZ ;  /* 0x0001000006107824 */ /* 0x020fe200078e00ff */
[----:B------:R0:W-:Y:S02]  /*0bc0*/  @!P1 STG.E.U8 desc[UR26][R24.64], R27 ;  /* 0x0000001b18009986 */ /* 0x0001e4000c10111a */
[----:B------:R-:W-:-:S02]  /*0bd0*/  @!P0 IADD3.X R21, PT, PT, R15, UR16, RZ, P5, !PT ;  /* 0x000000100f158c10 */ /* 0x000fc4000affe4ff */
[----:B------:R-:W-:Y:S02]  /*0be0*/  @!P0 SEL R29, RZ, 0x1, !P4 ;  /* 0x00000001ff1d8807 */ /* 0x000fe40006000000 */
[----:B------:R-:W-:Y:S02]  /*0bf0*/  @!P2 FSETP.NEU.FTZ.AND P1, PT, R26, RZ, PT ;  /* 0x000000ff1a00a20b */ /* 0x000fe40003f3d000 */
[----:B------:R-:W-:Y:S02]  /*0c00*/  @!P3 FSETP.NEU.FTZ.AND P4, PT, R16, RZ, PT ;  /* 0x000000ff1000b20b */ /* 0x000fe40003f9d000 */
[C---:B------:R-:W-:Y:S02]  /*0c10*/  @!P2 IADD3 R18, P5, PT, R14.reuse, UR33, RZ ;  /* 0x000000210e12ac10 */ /* 0x040fe4000ffbe0ff */
[----:B------:R-:W-:Y:S02]  /*0c20*/  @!P3 IADD3 R16, P6, PT, R14, UR32, RZ ;  /* 0x000000200e10bc10 */ /* 0x000fe4000ffde0ff */
[----:B------:R-:W-:-:S02]  /*0c30*/  @!P2 IADD3.X R19, PT, PT, R15, UR18, RZ, P5, !PT ;  /* 0x000000120f13ac10 */ /* 0x000fc4000affe4ff */
[----:B------:R-:W-:Y:S02]  /*0c40*/  @!P2 SEL R26, RZ, 0x1, !P1 ;  /* 0x00000001ff1aa807 */ /* 0x000fe40004800000 */
[----:B------:R-:W-:Y:S02]  /*0c50*/  @!P3 IADD3.X R17, PT, PT, R15, UR20, RZ, P6, !PT ;  /* 0x000000140f11bc10 */ /* 0x000fe4000b7fe4ff */
[----:B0-----:R-:W-:Y:S01]  /*0c60*/  @!P3 SEL R25, RZ, 0x1, !P4 ;  /* 0x00000001ff19b807 */ /* 0x001fe20006000000 */
[----:B------:R0:W-:Y:S04]  /*0c70*/  @!P0 STG.E.U8 desc[UR26][R20.64], R29 ;  /* 0x0000001d14008986 */ /* 0x0001e8000c10111a */
[----:B------:R1:W-:Y:S04]  /*0c80*/  @!P2 STG.E.U8 desc[UR26][R18.64], R26 ;  /* 0x0000001a1200a986 */ /* 0x0003e8000c10111a */
[----:B------:R1:W-:Y:S01]  /*0c90*/  @!P3 STG.E.U8 desc[UR26][R16.64], R25 ;  /* 0x000000191000b986 */ /* 0x0003e2000c10111a */
[----:B0-----:R-:W-:-:S04]  /*0ca0*/  IMAD.U32 R21, RZ, RZ, UR29 ;  /* 0x0000001dff157e24 */ /* 0x001fc8000f8e00ff */
[----:B------:R-:W-:Y:S01]  /*0cb0*/  IMAD.WIDE.U32 R14, R21, 0x8, R14 ;  /* 0x00000008150e7825 */ /* 0x000fe200078e000e */
[----:B------:R-:W-:Y:S06]  /*0cc0*/  BRA.U UP0, `(.L_x_1958) ;  /* 0xfffffff900247547 */ /* 0x000fec000b83ffff */
.L_x_1957:
[----:B------:R-:W-:-:S04]  /*0cd0*/  ULOP3.LUT UR6, UR23, 0x1, URZ, 0xc0, !UPT ;  /* 0x0000000117067892 */ /* 0x000fc8000f8ec0ff */
[----:B------:R-:W-:-:S04]  /*0ce0*/  UISETP.NE.U32.AND UP0, UPT, UR6, 0x1, UPT ;  /* 0x000000010600788c */ /* 0x000fc8000bf05070 */
[----:B------:R-:W-:-:S06]  /*0cf0*/  UISETP.NE.U32.AND.EX UP0, UPT, URZ, URZ, UPT, UP0 ;  /* 0x000000ffff00728c */ /* 0x000fcc000bf05100 */
[----:B------:R-:W-:-:S13]  /*0d00*/  PLOP3.LUT P0, PT, PT, PT, UP0, 0x80, 0x8 ;  /* 0x000000000008781c */ /* 0x000fda0003f0f008 */
[----:B------:R-:W-:Y:S05]  /*0d10*/  @!P0 EXIT ;  /* 0x000000000000894d */ /* 0x000fea0003800000 */
[----:B01----:R-:W-:-:S04]  /*0d20*/  IADD3 R17, P1, PT, R0, UR4, RZ ;  /* 0x0000000400117c10 */ /* 0x003fc8000ff3e0ff */
[C---:B------:R-:W-:Y:S01]  /*0d30*/  ISETP.GE.U32.AND P0, PT, R17.reuse, UR39, PT ;  /* 0x0000002711007c0c */ /* 0x040fe2000bf06070 */
[----:B------:R-:W-:Y:S01]  /*0d40*/  IMAD.X R10, RZ, RZ, UR5, P1 ;  /* 0x00000005ff0a7e24 */ /* 0x000fe200088e06ff */
[----:B------:R-:W-:-:S04]  /*0d50*/  IADD3 R19, P1, PT, R17, UR29, RZ ;  /* 0x0000001d11137c10 */ /* 0x000fc8000ff3e0ff */
[----:B------:R-:W-:Y:S01]  /*0d60*/  ISETP.GE.AND.EX P0, PT, R10, UR40, PT, P0 ;  /* 0x000000280a007c0c */ /* 0x000fe2000bf06300 */
[----:B------:R-:W-:Y:S01]  /*0d70*/  IMAD.X R8, RZ, RZ, R10, P1 ;  /* 0x000000ffff087224 */ /* 0x000fe200008e060a */
[C---:B------:R-:W-:Y:S02]  /*0d80*/  IADD3 R9, P3, PT, R19.reuse, UR29, RZ ;  /* 0x0000001d13097c10 */ /* 0x040fe4000ff7e0ff */
[----:B------:R-:W-:Y:S02]  /*0d90*/  ISETP.GE.U32.AND P1, PT, R19, UR39, PT ;  /* 0x0000002713007c0c */ /* 0x000fe4000bf26070 */
[----:B------:R-:W-:Y:S01]  /*0da0*/  ISETP.GE.U32.AND P2, PT, R9, UR39, PT ;  /* 0x0000002709007c0c */ /* 0x000fe2000bf46070 */
[----:B------:R-:W-:Y:S01]  /*0db0*/  IMAD.X R0, RZ, RZ, R8, P3 ;  /* 0x000000ffff007224 */ /* 0x000fe200018e0608 */
[----:B------:R-:W-:-:S04]  /*0dc0*/  ISETP.GE.AND.EX P1, PT, R8, UR40, PT, P1 ;  /* 0x0000002808007c0c */ /* 0x000fc8000bf26310 */
[----:B------:R-:W-:Y:S02]  /*0dd0*/  ISETP.GE.AND.EX P2, PT, R0, UR40, PT, P2 ;  /* 0x0000002800007c0c */ /* 0x000fe4000bf46320 */
[----:B------:R-:W-:-:S04]  /*0de0*/  @!P0 LEA R12, P3, R17, UR10, 0x1 ;  /* 0x0000000a110c8c11 */ /* 0x000fc8000f8608ff */
[----:B------:R-:W-:-:S03]  /*0df0*/  @!P0 LEA.HI.X R13, R17, UR11, R10, 0x1, P3 ;  /* 0x0000000b110d8c11 */ /* 0x000fc600098f0c0a */
[----:B------:R-:W-:Y:S02]  /*0e00*/  @!P1 LEA R2, P3, R19, UR10, 0x1 ;  /* 0x0000000a13029c11 */ /* 0x000fe4000f8608ff */
[----:B------:R-:W-:Y:S01]  /*0e10*/  PRMT R11, R7, 0x7610, R11 ;  /* 0x00007610070b7816 */ /* 0x000fe2000000000b */
[----:B------:R-:W2:Y:S01]  /*0e20*/  @!P0 LDG.E.U16 R22, desc[UR26][R12.64] ;  /* 0x0000001a0c168981 */ /* 0x000ea2000c1e1500 */
[----:B------:R-:W-:Y:S02]  /*0e30*/  @!P1 LEA.HI.X R3, R19, UR11, R8, 0x1, P3 ;  /* 0x0000000b13039c11 */ /* 0x000fe400098f0c08 */
[----:B------:R-:W-:-:S03]  /*0e40*/  @!P2 LEA R4, P4, R9, UR10, 0x1 ;  /* 0x0000000a0904ac11 */ /* 0x000fc6000f8808ff */
[----:B------:R0:W3:Y:S01]  /*0e50*/  @!P1 LDG.E.U16 R11, desc[UR26][R2.64] ;  /* 0x0000001a020b9981 */ /* 0x0000e2000c1e1500 */
[----:B------:R-:W-:-:S05]  /*0e60*/  @!P2 LEA.HI.X R5, R9, UR11, R0, 0x1, P4 ;  /* 0x0000000b0905ac11 */ /* 0x000fca000a0f0c00 */
[----:B------:R1:W4:Y:S01]  /*0e70*/  @!P2 LDG.E.U16 R23, desc[UR26][R4.64] ;  /* 0x0000001a0417a981 */ /* 0x000322000c1e1500 */
[----:B------:R-:W-:-:S04]  /*0e80*/  IADD3 R16, P4, PT, R9, UR29, RZ ;  /* 0x0000001d09107c10 */ /* 0x000fc8000ff9e0ff */
[----:B------:R-:W-:Y:S01]  /*0e90*/  ISETP.GE.U32.AND P3, PT, R16, UR39, PT ;  /* 0x0000002710007c0c */ /* 0x000fe2000bf66070 */
[----:B------:R-:W-:-:S05]  /*0ea0*/  IMAD.X R7, RZ, RZ, R0, P4 ;  /* 0x000000ffff077224 */ /* 0x000fca00020e0600 */
[----:B------:R-:W-:Y:S02]  /*0eb0*/  ISETP.GE.AND.EX P3, PT, R7, UR40, PT, P3 ;  /* 0x0000002807007c0c */ /* 0x000fe4000bf66330 */
[----:B0-----:R-:W-:-:S11]  /*0ec0*/  @!P0 IADD3 R2, P6, PT, R17, UR41, RZ ;  /* 0x0000002911028c10 */ /* 0x001fd6000ffde0ff */
[----:B------:R-:W-:-:S04]  /*0ed0*/  @!P3 LEA R14, P4, R16, UR10, 0x1 ;  /* 0x0000000a100ebc11 */ /* 0x000fc8000f8808ff */
[----:B------:R-:W-:Y:S02]  /*0ee0*/  @!P3 LEA.HI.X R15, R16, UR11, R7, 0x1, P4 ;  /* 0x0000000b100fbc11 */ /* 0x000fe4000a0f0c07 */
[----:B-1----:R-:W-:-:S03]  /*0ef0*/  @!P1 IADD3 R4, P5, PT, R19, UR41, RZ ;  /* 0x0000002913049c10 */ /* 0x002fc6000ffbe0ff */
[----:B------:R0:W5:Y:S01]  /*0f00*/  @!P3 LDG.E.U16 R6, desc[UR26][R14.64] ;  /* 0x0000001a0e06b981 */ /* 0x000162000c1e1500 */
[----:B------:R-:W-:Y:S01]  /*0f10*/  @!P1 IADD3.X R5, PT, PT, R8, UR42, RZ, P5, !PT ;  /* 0x0000002a08059c10 */ /* 0x000fe2000affe4ff */
[----:B--2---:R-:W-:-:S05]  /*0f20*/  IMAD.U32 R22, R22, 0x10000, RZ ;  /* 0x0001000016167824 */ /* 0x004fca00078e00ff */
[----:B------:R-:W-:Y:S01]  /*0f30*/  @!P0 FSETP.NEU.FTZ.AND P4, PT, R22, RZ, PT ;  /* 0x000000ff1600820b */ /* 0x000fe20003f9d000 */
[----:B---3--:R-:W-:-:S03]  /*0f40*/  IMAD.U32 R3, R11, 0x10000, RZ ;  /* 0x000100000b037824 */ /* 0x008fc600078e00ff */
[----:B------:R-:W-:Y:S02]  /*0f50*/  @!P0 SEL R11, RZ, 0x1, !P4 ;  /* 0x00000001ff0b8807 */ /* 0x000fe40006000000 */
[----:B------:R-:W-:Y:S01]  /*0f60*/  @!P1 FSETP.NEU.FTZ.AND P4, PT, R3, RZ, PT ;  /* 0x000000ff0300920b */ /* 0x000fe20003f9d000 */
[----:B----4-:R-:W-:Y:S01]  /*0f70*/  IMAD.U32 R23, R23, 0x10000, RZ ;  /* 0x0001000017177824 */ /* 0x010fe200078e00ff */
[----:B------:R-:W-:Y:S02]  /*0f80*/  @!P0 IADD3.X R3, PT, PT, R10, UR42, RZ, P6, !PT ;  /* 0x0000002a0a038c10 */ /* 0x000fe4000b7fe4ff */
[----:B------:R-:W-:Y:S02]  /*0f90*/  @!P1 SEL R13, RZ, 0x1, !P4 ;  /* 0x00000001ff0d9807 */ /* 0x000fe40006000000 */
[----:B------:R-:W-:Y:S02]  /*0fa0*/  @!P2 FSETP.NEU.FTZ.AND P6, PT, R23, RZ, PT ;  /* 0x000000ff1700a20b */ /* 0x000fe40003fdd000 */
[----:B------:R-:W-:-:S02]  /*0fb0*/  @!P2 IADD3 R8, P4, PT, R9, UR41, RZ ;  /* 0x000000290908ac10 */ /* 0x000fc4000ff9e0ff */
[----:B0-----:R-:W-:Y:S02]  /*0fc0*/  @!P2 SEL R15, RZ, 0x1, !P6 ;  /* 0x00000001ff0fa807 */ /* 0x001fe40007000000 */
[----:B------:R-:W-:Y:S01]  /*0fd0*/  @!P2 IADD3.X R9, PT, PT, R0, UR42, RZ, P4, !PT ;  /* 0x0000002a0009ac10 */ /* 0x000fe2000a7fe4ff */
[----:B------:R0:W-:Y:S04]  /*0fe0*/  @!P0 STG.E.U8 desc[UR26][R2.64], R11 ;  /* 0x0000000b02008986 */ /* 0x0001e8000c10111a */
[----:B------:R0:W-:Y:S04]  /*0ff0*/  @!P1 STG.E.U8 desc[UR26][R4.64], R13 ;  /* 0x0000000d04009986 */ /* 0x0001e8000c10111a */
[----:B------:R0:W-:Y:S01]  /*1000*/  @!P2 STG.E.U8 desc[UR26][R8.64], R15 ;  /* 0x0000000f0800a986 */ /* 0x0001e2000c10111a */
[----:B------:R-:W-:Y:S05]  /*1010*/  @P3 EXIT ;  /* 0x000000000000394d */ /* 0x000fea0003800000 */
[----:B-----5:R-:W-:Y:S01]  /*1020*/  IMAD.U32 R6, R6, 0x10000, RZ ;  /* 0x0001000006067824 */ /* 0x020fe200078e00ff */
[----:B0-----:R-:W-:-:S04]  /*1030*/  IADD3 R2, P1, PT, R16, UR41, RZ ;  /* 0x0000002910027c10 */ /* 0x001fc8000ff3e0ff */
[----:B------:R-:W-:Y:S02]  /*1040*/  FSETP.NEU.FTZ.AND P0, PT, R6, RZ, PT ;  /* 0x000000ff0600720b */ /* 0x000fe40003f1d000 */
[----:B------:R-:W-:Y:S02]  /*1050*/  IADD3.X R3, PT, PT, R7, UR42, RZ, P1, !PT ;  /* 0x0000002a07037c10 */ /* 0x000fe40008ffe4ff */
[----:B------:R-:W-:-:S05]  /*1060*/  SEL R5, RZ, 0x1, !P0 ;  /* 0x00000001ff057807 */ /* 0x000fca0004000000 */
[----:B------:R-:W-:Y:S01]  /*1070*/  STG.E.U8 desc[UR26][R2.64], R5 ;  /* 0x0000000502007986 */ /* 0x000fe2000c10111a */
[----:B------:R-:W-:Y:S05]  /*1080*/  EXIT ;  /* 0x000000000000794d */ /* 0x000fea0003800000 */
.L_x_1956:
[----:B------:R-:W0:Y:S02]  /*1090*/  S2R R7, SR_TID.X ;  /* 0x0000000000077919 */ /* 0x000e240000002100 */
[----:B0-----:R-:W-:-:S03]  /*10a0*/  IMAD.WIDE.U32 R2, R7, 0x4, RZ ;  /* 0x0000000407027825 */ /* 0x001fc600078e00ff */
[----:B------:R-:W-:-:S04]  /*10b0*/  ISETP.GE.U32.AND P0, PT, R2, UR13, PT ;  /* 0x0000000d02007c0c */ /* 0x000fc8000bf06070 */
[----:B------:R-:W-:-:S13]  /*10c0*/  ISETP.GE.AND.EX P0, PT, R3, UR4, PT, P0 ;  /* 0x0000000403007c0c */ /* 0x000fda000bf06300 */
[----:B------:R-:W-:Y:S05]  /*10d0*/  @P0 EXIT ;  /* 0x000000000000094d */ /* 0x000fea0003800000 */
[----:B------:R-:W-:Y:S01]  /*10e0*/  IMAD.MOV.U32 R8, RZ, RZ, RZ ;  /* 0x000000ffff087224 */ /* 0x000fe200078e00ff */
[----:B------:R-:W0:Y:S06]  /*10f0*/  LDCU UR5, c[0x0][0x360] ;  /* 0x00006c00ff0577ac */ /* 0x000e2c0008000800 */
.L_x_1959:
[----:B------:R-:W-:-:S04]  /*1100*/  LEA R2, P0, R7, UR10, 0x3 ;  /* 0x0000000a07027c11 */ /* 0x000fc8000f8018ff */
[----:B------:R-:W-:-:S06]  /*1110*/  LEA.HI.X R3, R7, UR11, R8, 0x3, P0 ;  /* 0x0000000b07037c11 */ /* 0x000fcc00080f1c08 */
[----:B------:R-:W2:Y:S02]  /*1120*/  LDG.E.64 R2, desc[UR26][R2.64] ;  /* 0x0000001a02027981 */ /* 0x000ea4000c1e1b00 */
[C---:B--2---:R-:W-:Y:S01]  /*1130*/  PRMT R0, R2.reuse, 0x7632, R0 ;  /* 0x0000763202007816 */ /* 0x044fe20000000000 */
[----:B------:R-:W-:Y:S01]  /*1140*/  IMAD.U32 R5, R2, 0x10000, RZ ;  /* 0x0001000002057824 */ /* 0x000fe200078e00ff */
[C---:B------:R-:W-:Y:S01]  /*1150*/  PRMT R4, R3.reuse, 0x7632, R4 ;  /* 0x0000763203047816 */ /* 0x040fe20000000004 */
[----:B------:R-:W-:Y:S02]  /*1160*/  IMAD.U32 R6, R3, 0x10000, RZ ;  /* 0x0001000003067824 */ /* 0x000fe400078e00ff */
[----:B------:R-:W-:Y:S01]  /*1170*/  IMAD.U32 R0, R0, 0x10000, RZ ;  /* 0x0001000000007824 */ /* 0x000fe200078e00ff */
[----:B------:R-:W-:Y:S01]  /*1180*/  FSETP.NEU.FTZ.AND P0, PT, R5, RZ, PT ;  /* 0x000000ff0500720b */ /* 0x000fe20003f1d000 */
[----:B------:R-:W-:Y:S01]  /*1190*/  IMAD.U32 R4, R4, 0x10000, RZ ;  /* 0x0001000004047824 */ /* 0x000fe200078e00ff */
[----:B------:R-:W-:-:S02]  /*11a0*/  FSETP.NEU.FTZ.AND P2, PT, R6, RZ, PT ;  /* 0x000000ff0600720b */ /* 0x000fc40003f5d000 */
[----:B------:R-:W-:Y:S02]  /*11b0*/  FSETP.NEU.FTZ.AND P1, PT, R0, RZ, PT ;  /* 0x000000ff0000720b */ /* 0x000fe40003f3d000 */
[----:B------:R-:W-:Y:S02]  /*11c0*/  FSETP.NEU.FTZ.AND P3, PT, R4, RZ, PT ;  /* 0x000000ff0400720b */ /* 0x000fe40003f7d000 */
[----:B------:R-:W-:Y:S02]  /*11d0*/  SEL R5, RZ, 0x1, !P0 ;  /* 0x00000001ff057807 */ /* 0x000fe40004000000 */
[----:B------:R-:W-:Y:S02]  /*11e0*/  SEL R2, RZ, 0x1, !P1 ;  /* 0x00000001ff027807 */ /* 0x000fe40004800000 */
[----:B------:R-:W-:Y:S02]  /*11f0*/  SEL R3, RZ, 0x1, !P2 ;  /* 0x00000001ff037807 */ /* 0x000fe40005000000 */
[----:B------:R-:W-:-:S02]  /*1200*/  SEL R0, RZ, 0x1, !P3 ;  /* 0x00000001ff007807 */ /* 0x000fc40005800000 */
[----:B------:R-:W-:Y:S02]  /*1210*/  PRMT R5, R5, 0x3340, R2 ;  /* 0x0000334005057816 */ /* 0x000fe40000000002 */
[----:B------:R-:W-:Y:S02]  /*1220*/  LEA R2, P0, R7, UR41, 0x2 ;  /* 0x0000002907027c11 */ /* 0x000fe4000f8010ff */
[----:B------:R-:W-:Y:S02]  /*1230*/  PRMT R0, R3, 0x3340, R0 ;  /* 0x0000334003007816 */ /* 0x000fe40000000000 */
[C---:B------:R-:W-:Y:S02]  /*1240*/  LEA.HI.X R3, R7.reuse, UR42, R8, 0x2, P0 ;  /* 0x0000002a07037c11 */ /* 0x040fe400080f1408 */
        /* <DEDUP_REMOVED lines=12> */
        .weak           $__internal_0_$__cuda_sm20_div_u16
        .type           $__internal_0_$__cuda_sm20_div_u16,@function
        .size           $__internal_0_$__cuda_sm20_div_u16,(.L_x_7511 - $__internal_0_$__cuda_sm20_div_u16)
$__internal_0_$__cuda_sm20_div_u16:
[----:B------:R-:W0:Y:S01]  /*1310*/  I2F.U16 R0, UR12 ;  /* 0x0000000c00007d06 */ /* 0x000e220008101000 */
[----:B------:R-:W-:Y:S01]  /*1320*/  IMAD.MOV.U32 R2, RZ, RZ, 0x4b800000 ;  /* 0x4b800000ff027424 */ /* 0x000fe200078e00ff */
[----:B------:R-:W-:Y:S01]  /*1330*/  UISETP.NE.U32.AND UP0, UPT, UR12, URZ, UPT ;  /* 0x000000ff0c00728c */ /* 0x000fe2000bf05070 */
[C---:B0-----:R-:W-:Y:S02]  /*1340*/  FSETP.GEU.AND P1, PT, |R0|.reuse, 1.175494350822287508e-38, PT ;  /* 0x008000000000780b */ /* 0x041fe40003f2e200 */
[----:B------:R-:W-:Y:S02]  /*1350*/  FSETP.GT.AND P0, PT, |R0|, 8.50705917302346158658e+37, PT ;  /* 0x7e8000000000780b */ /* 0x000fe40003f04200 */
[----:B------:R-:W-:-:S04]  /*1360*/  FSEL R2, R2, 1, !P1 ;  /* 0x3f80000002027808 */ /* 0x000fc80004800000 */
[----:B------:R-:W-:Y:S01]  /*1370*/  FSEL R3, R2, 0.25, !P0 ;  /* 0x3e80000002037808 */ /* 0x000fe20004000000 */
[----:B------:R-:W-:-:S04]  /*1380*/  IMAD.MOV.U32 R2, RZ, RZ, R5 ;  /* 0x000000ffff027224 */ /* 0x000fc800078e0005 */
[----:B------:R-:W-:Y:S01]  /*1390*/  FMUL R4, R0, R3 ;  /* 0x0000000300047220 */ /* 0x000fe20000400000 */
[----:B------:R-:W-:-:S05]  /*13a0*/  I2FP.F32.U32.RZ R0, UR7 ;  /* 0x0000000700007c45 */ /* 0x000fca000820d000 */
[----:B------:R-:W0:Y:S02]  /*13b0*/  MUFU.RCP R4, R4 ;  /* 0x0000000400047308 */ /* 0x000e240000001000 */
[----:B0-----:R-:W-:-:S04]  /*13c0*/  FMUL R3, R3, R4 ;  /* 0x0000000403037220 */ /* 0x001fc80000400000 */
[----:B------:R-:W-:-:S04]  /*13d0*/  VIADD R3, R3, 0x2 ;  /* 0x0000000203037836 */ /* 0x000fc80000000000 */
[----:B------:R-:W-:Y:S01]  /*13e0*/  FMUL.RZ R0, R0, R3 ;  /* 0x0000000300007220 */ /* 0x000fe2000040c000 */
[----:B------:R-:W-:-:S05]  /*13f0*/  IMAD.MOV.U32 R3, RZ, RZ, 0x0 ;  /* 0x00000000ff037424 */ /* 0x000fca00078e00ff */
[----:B------:R-:W0:Y:S02]  /*1400*/  F2I.U32.TRUNC.NTZ R0, R0 ;  /* 0x0000000000007305 */ /* 0x000e24000020f000 */
[----:B0-----:R-:W-:-:S13]  /*1410*/  R2UR UR4, R0 ;  /* 0x00000000000472ca */ /* 0x001fda00000e0000 */
[----:B------:R-:W-:-:S07]  /*1420*/  ULOP3.LUT UR4, UR4, 0xffff, URZ, 0xc0, !UPT ;  /* 0x0000ffff04047892 */ /* 0x000fce000f8ec0ff */
[----:B------:R-:W-:Y:S01]  /*1430*/  @!UP0 UMOV UR4, 0xffffffff ;  /* 0xffffffff00048882 */ /* 0x000fe20000000000 */
[----:B------:R-:W-:Y:S05]  /*1440*/  RET.REL.NODEC R2 `(_ZN2at6native55_GLOBAL__N__de093ff9_22_ForeachBinaryOpList_cu_a911ec4325multi_tensor_apply_kernelINS1_18TensorListMetadataILi2EEENS1_11CopyFunctorIbN3c108BFloat16ELi2ELi1ELi1EEEJNS0_4CopyIbS7_EEEEEvT_T0_DpT1_) ;  /* 0xffffffe802ec7950 */ /* 0x000fea0003c3ffff */
.L_x_1960:
        /* <DEDUP_REMOVED lines=11> */
.L_x_7511:


//--------------------- .text._ZN2at6native55_GLOBAL__N__de093ff9_22_ForeachBinaryOpList_cu_a911ec4325multi_tensor_apply_kernelINS1_18TensorListMetadataILi2EEENS1_11CopyFunctorIbN3c104HalfELi2ELi1ELi1EEEJNS0_4CopyIbS7_EEEEEvT_T0_DpT1_ --------------------------
	.section	.text._ZN2at6native55_GLOBAL__N__de093ff9_22_ForeachBinaryOpList_cu_a911ec4325multi_tensor_apply_kernelINS1_18TensorListMetadataILi2EEENS1_11CopyFunctorIbN3c104HalfELi2ELi1ELi1EEEJNS0_4CopyIbS7_EEEEEvT_T0_DpT1_,"ax",@progbits
	.align	128
.text._ZN2at6native55_GLOBAL__N__de093ff9_22_ForeachBinaryOpList_cu_a911ec4325multi_tensor_apply_kernelINS1_18TensorListMetadataILi2EEENS1_11CopyFunctorIbN3c104HalfELi2ELi1ELi1EEEJNS0_4CopyIbS7_EEEEEvT_T0_DpT1_:
        .type           _ZN2at6native55_GLOBAL__N__de093ff9_22_ForeachBinaryOpList_cu_a911ec4325multi_tensor_apply_kernelINS1_18TensorListMetadataILi2EEENS1_11CopyFunctorIbN3c104HalfELi2ELi1ELi1EEEJNS0_4CopyIbS7_EEEEEvT_T0_DpT1_,@function
        .size           _ZN2at6native55_GLOBAL__N__de093ff9_22_ForeachBinaryOpList_cu_a911ec4325multi_tensor_apply_kernelINS1_18TensorListMetadataILi2EEENS1_11CopyFunctorIbN3c104HalfELi2ELi1ELi1EEEJNS0_4CopyIbS7_EEEEEvT_T0_DpT1_,(.L_x_7513 - _ZN2at6native55_GLOBAL__N__de093ff9_22_ForeachBinaryOpList_cu_a911ec4325multi_tensor_apply_kernelINS1_18TensorListMetadataILi2EEENS1_11CopyFunctorIbN3c104HalfELi2ELi1ELi1EEEJNS0_4CopyIbS7_EEEEEvT_T0_DpT1_)
        .other          _ZN2at6native55_GLOBAL__N__de093ff9_22_ForeachBinaryOpList_cu_a911ec4325multi_tensor_apply_kernelINS1_18TensorListMetadataILi2EEENS1_11CopyFunctorIbN3c104HalfELi2ELi1ELi1EEEJNS0_4CopyIbS7_EEEEEvT_T0_DpT1_,@"STO_CUDA_ENTRY STV_DEFAULT"
_ZN2at6native55_GLOBAL__N__de093ff9_22_ForeachBinaryOpList_cu_a911ec4325multi_tensor_apply_kernelINS1_18TensorListMetadataILi2EEENS1_11CopyFunctorIbN3c104HalfELi2ELi1ELi1EEEJNS0_4CopyIbS7_EEEEEvT_T0_DpT1_:
        /* <DEDUP_REMOVED lines=40> */
[----:B------:R-:W-:Y:S05]  /*0280*/  CALL.REL.NOINC `($__internal_1_$__cuda_sm20_div_u16) ;  /* 0x0000001000187944 */ /* 0x000fea0003c00000 */
        /* <DEDUP_REMOVED lines=45> */
.L_x_1963:
        /* <DEDUP_REMOVED lines=32> */
[----:B---3--:R-:W-:Y:S02]  /*0760*/  HADD2.F32 R21, -RZ, R7.H0_H0 ;  /* 0x20000007ff157230 */ /* 0x008fe40000004100 */
[----:B----4-:R-:W-:-:S05]  /*0770*/  HADD2.F32 R29, -RZ, R22.H0_H0 ;  /* 0x20000016ff1d7230 */ /* 0x010fca0000004100 */
[----:B------:R-:W-:Y:S02]  /*0780*/  @!P3 FSETP.NEU.FTZ.AND P4, PT, R29, RZ, PT ;  /* 0x000000ff1d00b20b */ /* 0x000fe40003f9d000 */
[----:B------:R-:W-:Y:S02]  /*0790*/  @!P3 IADD3.X R29, PT, PT, R15, UR42, RZ, P5, !PT ;  /* 0x0000002a0f1dbc10 */ /* 0x000fe4000affe4ff */
[----:B0-----:R-:W-:Y:S02]  /*07a0*/  @!P3 SEL R19, RZ, 0x1, !P4 ;  /* 0x00000001ff13b807 */ /* 0x001fe40006000000 */
[----:B------:R-:W-:-:S03]  /*07b0*/  @!P1 IADD3 R20, P4, PT, R14, UR30, RZ ;  /* 0x0000001e0e149c10 */ /* 0x000fc6000ff9e0ff */
[----:B------:R2:W-:Y:S01]  /*07c0*/  @!P3 STG.E.U8 desc[UR26][R28.64], R19 ;  /* 0x000000131c00b986 */ /* 0x0005e2000c10111a */
[----:B------:R-:W-:Y:S01]  /*07d0*/  @!P1 FSETP.NEU.FTZ.AND P3, PT, R21, RZ, PT ;  /* 0x000000ff1500920b */ /* 0x000fe20003f7d000 */
[----:B-----5:R-:W-:Y:S01]  /*07e0*/  HADD2.F32 R18, -RZ, R23.H0_H0 ;  /* 0x20000017ff127230 */ /* 0x020fe20000004100 */
[----:B------:R-:W-:Y:S02]  /*07f0*/  @!P1 IADD3.X R21, PT, PT, R15, UR31, RZ, P4, !PT ;  /* 0x0000001f0f159c10 */ /* 0x000fe4000a7fe4ff */
[----:B------:R-:W-:Y:S02]  /*0800*/  @!P1 SEL R27, RZ, 0x1, !P3 ;  /* 0x00000001ff1b9807 */ /* 0x000fe40005800000 */
[----:B------:R-:W-:Y:S02]  /*0810*/  @!P2 FSETP.NEU.FTZ.AND P3, PT, R18, RZ, PT ;  /* 0x000000ff1200a20b */ /* 0x000fe40003f7d000 */
[----:B------:R-:W-:Y:S01]  /*0820*/  @!P2 IADD3 R16, P4, PT, R14, UR36, RZ ;  /* 0x000000240e10ac10 */ /* 0x000fe2000ff9e0ff */
[----:B------:R0:W-:Y:S01]  /*0830*/  @!P1 STG.E.U8 desc[UR26][R20.64], R27 ;  /* 0x0000001b14009986 */ /* 0x0001e2000c10111a */
[----:B------:R-:W-:Y:S01]  /*0840*/  IADD3 R25, P1, PT, R25, UR29, RZ ;  /* 0x0000001d19197c10 */ /* 0x000fe2000ff3e0ff */
[----:B--2---:R-:W-:Y:S01]  /*0850*/  HADD2.F32 R19, -RZ, R6.H0_H0 ;  /* 0x20000006ff137230 */ /* 0x004fe20000004100 */
[----:B------:R-:W-:-:S02]  /*0860*/  @!P2 IADD3.X R17, PT, PT, R15, UR13, RZ, P4, !PT ;  /* 0x0000000d0f11ac10 */ /* 0x000fc4000a7fe4ff */
[----:B------:R-:W-:Y:S01]  /*0870*/  @!P2 SEL R26, RZ, 0x1, !P3 ;  /* 0x00000001ff1aa807 */ /* 0x000fe20005800000 */
[----:B------:R-:W-:Y:S01]  /*0880*/  IMAD.X R24, RZ, RZ, R24, P1 ;  /* 0x000000ffff187224 */ /* 0x000fe200008e0618 */
[----:B------:R-:W-:Y:S02]  /*0890*/  ISETP.GE.U32.AND P1, PT, R25, UR39, PT ;  /* 0x0000002719007c0c */ /* 0x000fe4000bf26070 */
[----:B------:R-:W-:Y:S01]  /*08a0*/  @!P0 IADD3 R18, P3, PT, R14, UR35, RZ ;  /* 0x000000230e128c10 */ /* 0x000fe2000ff7e0ff */
[----:B------:R1:W-:Y:S01]  /*08b0*/  @!P2 STG.E.U8 desc[UR26][R16.64], R26 ;  /* 0x0000001a1000a986 */ /* 0x0003e2000c10111a */
[----:B------:R-:W-:Y:S02]  /*08c0*/  @!P0 FSETP.NEU.FTZ.AND P2, PT, R19, RZ, PT ;  /* 0x000000ff1300820b */ /* 0x000fe40003f5d000 */
[----:B------:R-:W-:Y:S02]  /*08d0*/  ISETP.GE.AND.EX P1, PT, R24, UR40, PT, P1 ;  /* 0x0000002818007c0c */ /* 0x000fe4000bf26310 */
[----:B------:R-:W-:-:S02]  /*08e0*/  @!P0 IADD3.X R19, PT, PT, R15, UR14, RZ, P3, !PT ;  /* 0x0000000e0f138c10 */ /* 0x000fc40009ffe4ff */
[----:B0-----:R-:W-:Y:S02]  /*08f0*/  @!P0 SEL R21, RZ, 0x1, !P2 ;  /* 0x00000001ff158807 */ /* 0x001fe40005000000 */
[----:B------:R-:W-:-:S03]  /*0900*/  IADD3 R25, P2, PT, R25, UR29, RZ ;  /* 0x0000001d19197c10 */ /* 0x000fc6000ff5e0ff */
[----:B------:R0:W-:Y:S01]  /*0910*/  @!P0 STG.E.U8 desc[UR26][R18.64], R21 ;  /* 0x0000001512008986 */ /* 0x0001e2000c10111a */
[----:B-1----:R-:W-:Y:S01]  /*0920*/  IMAD.U32 R17, RZ, RZ, UR29 ;  /* 0x0000001dff117e24 */ /* 0x002fe2000f8e00ff */
[C---:B------:R-:W-:Y:S01]  /*0930*/  ISETP.GE.U32.AND P0, PT, R25.reuse, UR39, PT ;  /* 0x0000002719007c0c */ /* 0x040fe2000bf06070 */
[----:B------:R-:W-:Y:S01]  /*0940*/  IMAD.X R24, RZ, RZ, R24, P2 ;  /* 0x000000ffff187224 */ /* 0x000fe200010e0618 */
[----:B------:R-:W-:Y:S01]  /*0950*/  IADD3 R25, P2, PT, R25, UR29, RZ ;  /* 0x0000001d19197c10 */ /* 0x000fe2000ff5e0ff */
[----:B------:R-:W-:-:S03]  /*0960*/  @!P1 IMAD.WIDE.U32 R16, R17, 0x8, R2 ;  /* 0x0000000811109825 */ /* 0x000fc600078e0002 */
[----:B------:R-:W-:Y:S01]  /*0970*/  ISETP.GE.AND.EX P0, PT, R24, UR40, PT, P0 ;  /* 0x0000002818007c0c */ /* 0x000fe2000bf06300 */
[----:B------:R-:W-:Y:S01]  /*0980*/  IMAD.X R24, RZ, RZ, R24, P2 ;  /* 0x000000ffff187224 */ /* 0x000fe200010e0618 */
[C---:B------:R-:W-:Y:S02]  /*0990*/  IADD3 R20, P5, PT, R25.reuse, UR29, RZ ;  /* 0x0000001d19147c10 */ /* 0x040fe4000ffbe0ff */
[----:B------:R-:W-:Y:S02]  /*09a0*/  @!P1 IADD3 R26, P4, PT, R16, UR7, RZ ;  /* 0x00000007101a9c10 */ /* 0x000fe4000ff9e0ff */
[----:B------:R-:W-:Y:S01]  /*09b0*/  ISETP.GE.U32.AND P2, PT, R25, UR39, PT ;  /* 0x0000002719007c0c */ /* 0x000fe2000bf46070 */
[----:B------:R-:W-:Y:S01]  /*09c0*/  IMAD.X R16, RZ, RZ, R24, P5 ;  /* 0x000000ffff107224 */ /* 0x000fe200028e0618 */
[----:B------:R-:W-:Y:S02]  /*09d0*/  ISETP.GE.U32.AND P3, PT, R20, UR39, PT ;  /* 0x0000002714007c0c */ /* 0x000fe4000bf66070 */
[----:B------:R-:W-:-:S02]  /*09e0*/  ISETP.GE.AND.EX P2, PT, R24, UR40, PT, P2 ;  /* 0x0000002818007c0c */ /* 0x000fc4000bf46320 */
[----:B------:R-:W-:Y:S02]  /*09f0*/  ISETP.GE.AND.EX P3, PT, R16, UR40, PT, P3 ;  /* 0x0000002810007c0c */ /* 0x000fe4000bf66330 */
[----:B------:R-:W-:Y:S02]  /*0a00*/  @!P1 IADD3.X R27, PT, PT, R17, UR12, RZ, P4, !PT ;  /* 0x0000000c111b9c10 */ /* 0x000fe4000a7fe4ff */
[----:B------:R-:W-:-:S03]  /*0a10*/  @!P0 IADD3 R20, P4, PT, R8, UR7, RZ ;  /* 0x0000000708148c10 */ /* 0x000fc6000ff9e0ff */
[----:B------:R-:W2:Y:S01]  /*0a20*/  @!P1 LDG.E.U16 R22, desc[UR26][R26.64] ;  /* 0x0000001a1a169981 */ /* 0x000ea2000c1e1500 */
[----:B0-----:R-:W-:-:S03]  /*0a30*/  @!P0 IADD3.X R21, PT, PT, R9, UR12, RZ, P4, !PT ;  /* 0x0000000c09158c10 */ /* 0x001fc6000a7fe4ff */
        /* <DEDUP_REMOVED lines=15> */
[----:B--2---:R-:W-:-:S05]  /*0b30*/  HADD2.F32 R25, -RZ, R22.H0_H0 ;  /* 0x20000016ff197230 */ /* 0x004fca0000004100 */
[----:B------:R-:W-:Y:S01]  /*0b40*/  @!P1 FSETP.NEU.FTZ.AND P4, PT, R25, RZ, PT ;  /* 0x000000ff1900920b */ /* 0x000fe20003f9d000 */
[----:B---3--:R-:W-:Y:S01]  /*0b50*/  HADD2.F32 R26, -RZ, R7.H0_H0 ;  /* 0x20000007ff1a7230 */ /* 0x008fe20000004100 */
[C---:B------:R-:W-:Y:S02]  /*0b60*/  @!P1 IADD3.X R25, PT, PT, R15.reuse, UR38, RZ, P5, !PT ;  /* 0x000000260f199c10 */ /* 0x040fe4000affe4ff */
[----:B------:R-:W-:Y:S02]  /*0b70*/  @!P1 SEL R27, RZ, 0x1, !P4 ;  /* 0x00000001ff1b9807 */ /* 0x000fe40006000000 */
[----:B------:R-:W-:Y:S01]  /*0b80*/  @!P0 FSETP.NEU.FTZ.AND P4, PT, R26, RZ, PT ;  /* 0x000000ff1a00820b */ /* 0x000fe20003f9d000 */
[----:B----4-:R-:W-:Y:S01]  /*0b90*/  HADD2.F32 R26, -RZ, R23.H0_H0 ;  /* 0x20000017ff1a7230 */ /* 0x010fe20000004100 */
[----:B------:R-:W-:Y:S01]  /*0ba0*/  @!P0 IADD3 R20, P5, PT, R14, UR34, RZ ;  /* 0x000000220e148c10 */ /* 0x000fe2000ffbe0ff */
[----:B-----5:R-:W-:Y:S01]  /*0bb0*/  HADD2.F32 R16, -RZ, R6.H0_H0 ;  /* 0x20000006ff107230 */ /* 0x020fe20000004100 */
        /* <DEDUP_REMOVED lines=17> */
.L_x_1962:
        /* <DEDUP_REMOVED lines=37> */
[----:B--2---:R-:W-:-:S05]  /*0f20*/  HADD2.F32 R22, -RZ, R22.H0_H0 ;  /* 0x20000016ff167230 */ /* 0x004fca0000004100 */
[----:B------:R-:W-:Y:S01]  /*0f30*/  @!P0 FSETP.NEU.FTZ.AND P4, PT, R22, RZ, PT ;  /* 0x000000ff1600820b */ /* 0x000fe20003f9d000 */
[----:B---3--:R-:W-:-:S03]  /*0f40*/  HADD2.F32 R3, -RZ, R11.H0_H0 ;  /* 0x2000000bff037230 */ /* 0x008fc60000004100 */
[----:B------:R-:W-:Y:S02]  /*0f50*/  @!P0 SEL R11, RZ, 0x1, !P4 ;  /* 0x00000001ff0b8807 */ /* 0x000fe40006000000 */
[----:B------:R-:W-:Y:S01]  /*0f60*/  @!P1 FSETP.NEU.FTZ.AND P4, PT, R3, RZ, PT ;  /* 0x000000ff0300920b */ /* 0x000fe20003f9d000 */
[----:B----4-:R-:W-:Y:S01]  /*0f70*/  HADD2.F32 R23, -RZ, R23.H0_H0 ;  /* 0x20000017ff177230 */ /* 0x010fe20000004100 */
        /* <DEDUP_REMOVED lines=10> */
[----:B-----5:R-:W-:Y:S01]  /*1020*/  HADD2.F32 R6, -RZ, R6.H0_H0 ;  /* 0x20000006ff067230 */ /* 0x020fe20000004100 */
[----:B0-----:R-:W-:-:S04]  /*1030*/  IADD3 R2, P1, PT, R16, UR41, RZ ;  /* 0x0000002910027c10 */ /* 0x001fc8000ff3e0ff */
[----:B------:R-:W-:Y:S02]  /*1040*/  FSETP.NEU.FTZ.AND P0, PT, R6, RZ, PT ;  /* 0x000000ff0600720b */ /* 0x000fe40003f1d000 */
[----:B------:R-:W-:Y:S02]  /*1050*/  IADD3.X R3, PT, PT, R7, UR42, RZ, P1, !PT ;  /* 0x0000002a07037c10 */ /* 0x000fe40008ffe4ff */
[----:B------:R-:W-:-:S05]  /*1060*/  SEL R5, RZ, 0x1, !P0 ;  /* 0x00000001ff057807 */ /* 0x000fca0004000000 */
[----:B------:R-:W-:Y:S01]  /*1070*/  STG.E.U8 desc[UR26][R2.64], R5 ;  /* 0x0000000502007986 */ /* 0x000fe2000c10111a */
[----:B------:R-:W-:Y:S05]  /*1080*/  EXIT ;  /* 0x000000000000794d */ /* 0x000fea0003800000 */
.L_x_1961:
[----:B------:R-:W0:Y:S02]  /*1090*/  S2R R7, SR_TID.X ;  /* 0x0000000000077919 */ /* 0x000e240000002100 */
[----:B0-----:R-:W-:-:S03]  /*10a0*/  IMAD.WIDE.U32 R2, R7, 0x4, RZ ;  /* 0x0000000407027825 */ /* 0x001fc600078e00ff */
[----:B------:R-:W-:-:S04]  /*10b0*/  ISETP.GE.U32.AND P0, PT, R2, UR13, PT ;  /* 0x0000000d02007c0c */ /* 0x000fc8000bf06070 */
[----:B------:R-:W-:-:S13]  /*10c0*/  ISETP.GE.AND.EX P0, PT, R3, UR4, PT, P0 ;  /* 0x0000000403007c0c */ /* 0x000fda000bf06300 */
[----:B------:R-:W-:Y:S05]  /*10d0*/  @P0 EXIT ;  /* 0x000000000000094d */ /* 0x000fea0003800000 */
[----:B------:R-:W-:Y:S01]  /*10e0*/  IMAD.MOV.U32 R8, RZ, RZ, RZ ;  /* 0x000000ffff087224 */ /* 0x000fe200078e00ff */
[----:B------:R-:W0:Y:S06]  /*10f0*/  LDCU UR5, c[0x0][0x360] ;  /* 0x00006c00ff0577ac */ /* 0x000e2c0008000800 */
.L_x_1964:
[----:B------:R-:W-:-:S04]  /*1100*/  LEA R2, P0, R7, UR10, 0x3 ;  /* 0x0000000a07027c11 */ /* 0x000fc8000f8018ff */
[----:B------:R-:W-:-:S06]  /*1110*/  LEA.HI.X R3, R7, UR11, R8, 0x3, P0 ;  /* 0x0000000b07037c11 */ /* 0x000fcc00080f1c08 */
[----:B------:R-:W2:Y:S02]  /*1120*/  LDG.E.64 R2, desc[UR26][R2.64] ;  /* 0x0000001a02027981 */ /* 0x000ea4000c1e1b00 */
[--C-:B--2---:R-:W-:Y:S02]  /*1130*/  HADD2.F32 R6, -RZ, R3.reuse.H1_H1 ;  /* 0x30000003ff067230 */ /* 0x104fe40000004100 */
[----:B------:R-:W-:Y:S02]  /*1140*/  HADD2.F32 R5, -RZ, R3.H0_H0 ;  /* 0x20000003ff057230 */ /* 0x000fe40000004100 */
[--C-:B------:R-:W-:Y:S01]  /*1150*/  HADD2.F32 R4, -RZ, R2.reuse.H1_H1 ;  /* 0x30000002ff047230 */ /* 0x100fe20000004100 */
[----:B------:R-:W-:Y:S01]  /*1160*/  FSETP.NEU.FTZ.AND P3, PT, R6, RZ, PT ;  /* 0x000000ff0600720b */ /* 0x000fe20003f7d000 */
[----:B------:R-:W-:Y:S01]  /*1170*/  HADD2.F32 R0, -RZ, R2.H0_H0 ;  /* 0x20000002ff007230 */ /* 0x000fe20000004100 */
[----:B------:R-:W-:Y:S02]  /*1180*/  FSETP.NEU.FTZ.AND P2, PT, R5, RZ, PT ;  /* 0x000000ff0500720b */ /* 0x000fe40003f5d000 */
[----:B------:R-:W-:-:S02]  /*1190*/  FSETP.NEU.FTZ.AND P1, PT, R4, RZ, PT ;  /* 0x000000ff0400720b */ /* 0x000fc40003f3d000 */
[----:B------:R-:W-:Y:S02]  /*11a0*/  FSETP.NEU.FTZ.AND P0, PT, R0, RZ, PT ;  /* 0x000000ff0000720b */ /* 0x000fe40003f1d000 */
[----:B------:R-:W-:Y:S02]  /*11b0*/  SEL R0, RZ, 0x1, !P3 ;  /* 0x00000001ff007807 */ /* 0x000fe40005800000 */
[----:B------:R-:W-:Y:S02]  /*11c0*/  SEL R5, RZ, 0x1, !P2 ;  /* 0x00000001ff057807 */ /* 0x000fe40005000000 */
[----:B------:R-:W-:Y:S02]  /*11d0*/  SEL R3, RZ, 0x1, !P1 ;  /* 0x00000001ff037807 */ /* 0x000fe40004800000 */
[----:B------:R-:W-:Y:S02]  /*11e0*/  SEL R4, RZ, 0x1, !P0 ;  /* 0x00000001ff047807 */ /* 0x000fe40004000000 */
[----:B------:R-:W-:-:S02]  /*11f0*/  LEA R2, P0, R7, UR41, 0x2 ;  /* 0x0000002907027c11 */ /* 0x000fc4000f8010ff */
[----:B------:R-:W-:Y:S02]  /*1200*/  PRMT R0, R5, 0x3340, R0 ;  /* 0x0000334005007816 */ /* 0x000fe40000000000 */
        /* <DEDUP_REMOVED lines=14> */
        .weak           $__internal_1_$__cuda_sm20_div_u16
        .type           $__internal_1_$__cuda_sm20_div_u16,@function
        .size           $__internal_1_$__cuda_sm20_div_u16,(.L_x_7513 - $__internal_1_$__cuda_sm20_div_u16)
$__internal_1_$__cuda_sm20_div_u16:
        /* <DEDUP_REMOVED lines=19> */
[----:B------:R-:W-:Y:S05]  /*1420*/  RET.REL.NODEC R2 `(_ZN2at6native55_GLOBAL__N__de093ff9_22_ForeachBinaryOpList_cu_a911ec4325multi_tensor_apply_kernelINS1_18TensorListMetadataILi2EEENS1_11CopyFunctorIbN3c104HalfELi2ELi1ELi1EEEJNS0_4CopyIbS7_EEEEEvT_T0_DpT1_) ;  /* 0xffffffe802f47950 */ /* 0x000fea0003c3ffff */
.L_x_1965:
        /* <DEDUP_REMOVED lines=13> */
.L_x_7513:


//--------------------- .text._ZN2at6native55_GLOBAL__N__de093ff9_22_ForeachBinaryOpList_cu_a911ec4325multi_tensor_apply_kernelINS1_18TensorListMetadataILi2EEENS1_11CopyFunctorIbN3c107complexIfEELi2ELi1ELi1EEEJNS0_4CopyIbS8_EEEEEvT_T0_DpT1_ --------------------------
	.section	.text._ZN2at6native55_GLOBAL__N__de093ff9_22_ForeachBinaryOpList_cu_a911ec4325multi_tensor_apply_kernelINS1_18TensorListMetadataILi2EEENS1_11CopyFunctorIbN3c107complexIfEELi2ELi1ELi1EEEJNS0_4CopyIbS8_EEEEEvT_T0_DpT1_,"ax",@progbits
	.align	128
.text._ZN2at6native55_GLOBAL__N__de093ff9_22_ForeachBinaryOpList_cu_a911ec4325multi_tensor_apply_kernelINS1_18TensorListMetadataILi2EEENS1_11CopyFunctorIbN3c107complexIfEELi2ELi1ELi1EEEJNS0_4CopyIbS8_EEEEEvT_T0_DpT1_:
        .type           _ZN2at6native55_GLOBAL__N__de093ff9_22_ForeachBinaryOpList_cu_a911ec4325multi_tensor_apply_kernelINS1_18TensorListMetadataILi2EEENS1_11CopyFunctorIbN3c107complexIfEELi2ELi1ELi1EEEJNS0_4CopyIbS8_EEEEEvT_T0_DpT1_,@function
        .size           _ZN2at6native55_GLOBAL__N__de093ff9_22_ForeachBinaryOpList_cu_a911ec4325multi_tensor_apply_kernelINS1_18TensorListMetadataILi2EEENS1_11CopyFunctorIbN3c107complexIfEELi2ELi1ELi1EEEJNS0_4CopyIbS8_EEEEEvT_T0_DpT1_,(.L_x_7515 - _ZN2at6native55_GLOBAL__N__de093ff9_22_ForeachBinaryOpList_cu_a911ec4325multi_tensor_apply_kernelINS1_18TensorListMetadataILi2EEENS1_11CopyFunctorIbN3c107complexIfEELi2ELi1ELi1EEEJNS0_4CopyIbS8_EEEEEvT_T0_DpT1_)
        .other          _ZN2at6native55_GLOBAL__N__de093ff9_22_ForeachBinaryOpList_cu_a911ec4325multi_tensor_apply_kernelINS1_18TensorListMetadataILi2EEENS1_11CopyFunctorIbN3c107complexIfEELi2ELi1ELi1EEEJNS0_4CopyIbS8_EEEEEvT_T0_DpT1_,@"STO_CUDA_ENTRY STV_DEFAULT"
_ZN2at6native55_GLOBAL__N__de093ff9_22_ForeachBinaryOpList_cu_a911ec4325multi_tensor_apply_kernelINS1_18TensorListMetadataILi2EEENS1_11CopyFunctorIbN3c107complexIfEELi2ELi1ELi1EEEJNS0_4CopyIbS8_EEEEEvT_T0_DpT1_:
        /* <DEDUP_REMOVED lines=40> */
[----:B------:R-:W-:Y:S05]  /*0280*/  CALL.REL.NOINC `($__internal_2_$__cuda_sm20_div_u16) ;  /* 0x0000000c00f87944 */ /* 0x000fea0003c00000 */
[----:B------:R-:W0:Y:S01]  /*0290*/  S2R R0, SR_TID.X ;  /* 0x0000000000007919 */ /* 0x000e220000002100 */
[----:B------:R-:W-:Y:S01]  /*02a0*/  UISETP.GE.U32.AND UP0, UPT, UR5, UR23, UPT ;  /* 0x000000170500728c */ /* 0x000fe2000bf06070 */
[----:B------:R-:W-:Y:S02]  /*02b0*/  CS2R R4, SRZ ;  /* 0x0000000000047805 */ /* 0x000fe4000001ff00 */
[----:B------:R-:W-:Y:S01]  /*02c0*/  CS2R R2, SRZ ;  /* 0x0000000000027805 */ /* 0x000fe2000001ff00 */
[----:B------:R-:W-:Y:S02]  /*02d0*/  ULOP3.LUT UR22, UR4, 0xffff, URZ, 0xc0, !UPT ;  /* 0x0000ffff04167892 */ /* 0x000fe4000f8ec0ff */
[----:B------:R-:W-:Y:S01]  /*02e0*/  UISETP.GE.U32.AND.EX UP0, UPT, UR7, URZ, UPT, UP0 ;  /* 0x000000ff0700728c */ /* 0x000fe2000bf06100 */
[----:B------:R-:W-:Y:S01]  /*02f0*/  UMOV UR5, URZ ;  /* 0x000000ff00057c82 */ /* 0x000fe20008000000 */
[----:B------:R-:W-:-:S07]  /*0300*/  UMOV UR6, URZ ;  /* 0x000000ff00067c82 */ /* 0x000fce0008000000 */
[----:B------:R-:W-:Y:S05]  /*0310*/  BRA.U !UP0, `(.L_x_1967) ;  /* 0x0000000908607547 */ /* 0x000fea000b800000 */
[----:B------:R-:W-:Y:S01]  /*0320*/  UIADD3 UR38, UP0, UP1, UR8, UR24, UR23 ;  /* 0x0000001808267290 */ /* 0x000fe2000f91e017 */
[----:B0-----:R-:W-:Y:S01]  /*0330*/  SHF.R.U32.HI R31, RZ, 0x1d, R0 ;  /* 0x0000001dff1f7819 */ /* 0x001fe20000011600 */
[----:B------:R-:W-:Y:S01]  /*0340*/  UIMAD.WIDE.U32 UR6, UR28, 0x2, UR24 ;  /* 0x000000021c0678a5 */ /* 0x000fe2000f8e0018 */
[----:B------:R-:W-:Y:S01]  /*0350*/  IMAD.SHL.U32 R30, R0, 0x8, RZ ;  /* 0x00000008001e7824 */ /* 0x000fe200078e00ff */
[----:B------:R-:W-:Y:S02]  /*0360*/  UIADD3 UR31, UP2, UP3, UR8, UR24, UR28 ;  /* 0x00000018081f7290 */ /* 0x000fe4000fb5e01c */
[----:B------:R-:W-:Y:S01]  /*0370*/  IMAD.U32 R19, RZ, RZ, UR28 ;  /* 0x0000001cff137e24 */ /* 0x000fe2000f8e00ff */
[----:B------:R-:W-:Y:S02]  /*0380*/  UIMAD.WIDE.U32 UR12, UR28, 0x3, UR24 ;  /* 0x000000031c0c78a5 */ /* 0x000fe4000f8e0018 */
[----:B------:R-:W-:Y:S01]  /*0390*/  IMAD.U32 R17, RZ, RZ, UR28 ;  /* 0x0000001cff117e24 */ /* 0x000fe2000f8e00ff */
[----:B------:R-:W-:-:S02]  /*03a0*/  UIMAD.WIDE.U32 UR14, UR28, 0x5, UR24 ;  /* 0x000000051c0e78a5 */ /* 0x000fc4000f8e0018 */
[----:B------:R-:W-:Y:S01]  /*03b0*/  IMAD.U32 R15, RZ, RZ, UR28 ;  /* 0x0000001cff0f7e24 */ /* 0x000fe2000f8e00ff */
[----:B------:R-:W-:Y:S02]  /*03c0*/  UIMAD.WIDE.U32 UR16, UR28, 0x6, UR24 ;  /* 0x000000061c1078a5 */ /* 0x000fe4000f8e0018 */
[----:B------:R-:W-:Y:S01]  /*03d0*/  IMAD.U32 R13, RZ, RZ, UR28 ;  /* 0x0000001cff0d7e24 */ /* 0x000fe2000f8e00ff */
[----:B------:R-:W-:Y:S02]  /*03e0*/  UIMAD.WIDE.U32 UR18, UR28, 0x7, UR24 ;  /* 0x000000071c1278a5 */ /* 0x000fe4000f8e0018 */
[----:B------:R-:W-:Y:S01]  /*03f0*/  IMAD.U32 R11, RZ, RZ, UR28 ;  /* 0x0000001cff0b7e24 */ /* 0x000fe2000f8e00ff */
[----:B------:R-:W-:Y:S01]  /*0400*/  UIADD3.X UR39, UPT, UPT, UR9, UR25, URZ, UP0, UP1 ;  /* 0x0000001909277290 */ /* 0x000fe200087e24ff */
[----:B------:R-:W-:Y:S01]  /*0410*/  IMAD.U32 R9, RZ, RZ, UR28 ;  /* 0x0000001cff097e24 */ /* 0x000fe2000f8e00ff */
[----:B------:R-:W-:Y:S01]  /*0420*/  UIADD3.X UR32, UPT, UPT, UR9, UR25, URZ, UP2, UP3 ;  /* 0x0000001909207290 */ /* 0x000fe200097e64ff */
[----:B------:R-:W-:Y:S01]  /*0430*/  IMAD.WIDE.U32 R18, R19, 0x20, R30 ;  /* 0x0000002013127825 */ /* 0x000fe200078e001e */
[----:B------:R-:W-:-:S02]  /*0440*/  UIADD3 UR37, UP0, UPT, UR8, UR6, URZ ;  /* 0x0000000608257290 */ /* 0x000fc4000ff1e0ff */
[----:B------:R-:W-:Y:S01]  /*0450*/  UIADD3 UR20, UPT, UPT, UR22, 0x1, URZ ;  /* 0x0000000116147890 */ /* 0x000fe2000fffe0ff */
[--C-:B------:R-:W-:Y:S01]  /*0460*/  IMAD.WIDE.U32 R16, R17, 0x10, R30.reuse ;  /* 0x0000001011107825 */ /* 0x100fe200078e001e */
[----:B------:R-:W-:Y:S02]  /*0470*/  UIADD3 UR36, UP1, UPT, UR8, UR12, URZ ;  /* 0x0000000c08247290 */ /* 0x000fe4000ff3e0ff */
[----:B------:R-:W-:Y:S01]  /*0480*/  UIADD3 UR35, UP2, UPT, UR8, UR14, URZ ;  /* 0x0000000e08237290 */ /* 0x000fe2000ff5e0ff */
[--C-:B------:R-:W-:Y:S01]  /*0490*/  IMAD.WIDE.U32 R14, R15, 0x18, R30.reuse ;  /* 0x000000180f0e7825 */ /* 0x100fe200078e001e */
[----:B------:R-:W-:Y:S02]  /*04a0*/  UIADD3 UR34, UP3, UPT, UR8, UR16, URZ ;  /* 0x0000001008227290 */ /* 0x000fe4000ff7e0ff */
[----:B------:R-:W-:Y:S01]  /*04b0*/  UIADD3 UR33, UP4, UPT, UR8, UR18, URZ ;  /* 0x0000001208217290 */ /* 0x000fe2000ff9e0ff */
[----:B------:R-:W-:Y:S01]  /*04c0*/  IMAD.WIDE.U32 R12, R13, 0x28, R30 ;  /* 0x000000280d0c7825 */ /* 0x000fe200078e001e */
[----:B------:R-:W-:Y:S01]  /*04d0*/  UIADD3.X UR21, UPT, UPT, UR9, UR7, URZ, UP0, !UPT ;  /* 0x0000000709157290 */ /* 0x000fe200087fe4ff */
[----:B------:R-:W-:-:S02]  /*04e0*/  UMOV UR4, URZ ;  /* 0x000000ff00047c82 */ /* 0x000fc40008000000 */
[--C-:B------:R-:W-:Y:S01]  /*04f0*/  IMAD.WIDE.U32 R10, R11, 0x30, R30.reuse ;  /* 0x000000300b0a7825 */ /* 0x100fe200078e001e */
[----:B------:R-:W-:Y:S02]  /*0500*/  USHF.L.U32 UR29, UR28, 0x3, URZ ;  /* 0x000000031c1d7899 */ /* 0x000fe400080006ff */
[----:B------:R-:W-:Y:S01]  /*0510*/  USHF.R.U32.HI UR30, URZ, 0x1d, UR28 ;  /* 0x0000001dff1e7899 */ /* 0x000fe2000801161c */
[----:B------:R-:W-:Y:S01]  /*0520*/  IMAD.WIDE.U32 R8, R9, 0x38, R30 ;  /* 0x0000003809087825 */ /* 0x000fe200078e001e */
[----:B------:R-:W-:Y:S02]  /*0530*/  ULOP3.LUT UR20, UR20, 0x1fffe, URZ, 0xc0, !UPT ;  /* 0x0001fffe14147892 */ /* 0x000fe4000f8ec0ff */
[----:B------:R-:W-:Y:S01]  /*0540*/  UIADD3.X UR13, UPT, UPT, UR9, UR13, URZ, UP1, !UPT ;  /* 0x0000000d090d7290 */ /* 0x000fe20008ffe4ff */
[----:B------:R-:W-:Y:S01]  /*0550*/  IMAD.MOV.U32 R5, RZ, RZ, RZ ;  /* 0x000000ffff057224 */ /* 0x000fe200078e00ff */
[----:B------:R-:W-:Y:S01]  /*0560*/  UIADD3.X UR14, UPT, UPT, UR9, UR15, URZ, UP2, !UPT ;  /* 0x0000000f090e7290 */ /* 0x000fe200097fe4ff */
[----:B------:R-:W-:Y:S01]  /*0570*/  IMAD.MOV.U32 R6, RZ, RZ, R0 ;  /* 0x000000ffff067224 */ /* 0x000fe200078e0000 */
[----:B------:R-:W-:Y:S01]  /*0580*/  UIADD3.X UR16, UPT, UPT, UR9, UR17, URZ, UP3, !UPT ;  /* 0x0000001109107290 */ /* 0x000fe20009ffe4ff */
[----:B------:R-:W-:Y:S01]  /*0590*/  IMAD.MOV.U32 R7, RZ, RZ, RZ ;  /* 0x000000ffff077224 */ /* 0x000fe200078e00ff */
[----:B------:R-:W-:Y:S01]  /*05a0*/  UIADD3.X UR18, UPT, UPT, UR9, UR19, URZ, UP4, !UPT ;  /* 0x0000001309127290 */ /* 0x000fe2000a7fe4ff */
[----:B------:R-:W-:Y:S01]  /*05b0*/  UMOV UR5, URZ ;  /* 0x000000ff00057c82 */ /* 0x000fe20008000000 */
[----:B------:R-:W-:Y:S01]  /*05c0*/  UMOV UR6, URZ ;  /* 0x000000ff00067c82 */ /* 0x000fe20008000000 */
[----:B------:R-:W-:Y:S01]  /*05d0*/  UMOV UR7, UR10 ;  /* 0x0000000a00077c82 */ /* 0x000fe20008000000 */
[----:B------:R-:W-:-:S08]  /*05e0*/  UMOV UR12, UR11 ;  /* 0x0000000b000c7c82 */ /* 0x000fd00008000000 */
.L_x_1968:
[C---:B-1----:R-:W-:Y:S02]  /*05f0*/  IADD3 R20, P2, PT, R6.reuse, UR28, RZ ;  /* 0x0000001c06147c10 */ /* 0x042fe4000ff5e0ff */
[----:B------:R-:W-:Y:S02]  /*0600*/  ISETP.GE.U32.AND P1, PT, R6, UR40, PT ;  /* 0x0000002806007c0c */ /* 0x000fe4000bf26070 */
[C---:B------:R-:W-:Y:S01]  /*0610*/  ISETP.GE.U32.AND P0, PT, R20.reuse, UR40, PT ;  /* 0x0000002814007c0c */ /* 0x040fe2000bf06070 */
[----:B------:R-:W-:Y:S01]  /*0620*/  IMAD.X R25, RZ, RZ, R7, P2 ;  /* 0x000000ffff197224 */ /* 0x000fe200010e0607 */
[----:B------:R-:W-:Y:S02]  /*0630*/  ISETP.GE.AND.EX P1, PT, R7, UR41, PT, P1 ;  /* 0x0000002907007c0c */ /* 0x000fe4000bf26310 */
[----:B------:R-:W-:Y:S02]  /*0640*/  IADD3 R20, P3, PT, R20, UR28, RZ ;  /* 0x0000001c14147c10 */ /* 0x000fe4000ff7e0ff */
[----:B------:R-:W-:-:S02]  /*0650*/  ISETP.GE.AND.EX P0, PT, R25, UR41, PT, P0 ;  /* 0x0000002919007c0c */ /* 0x000fc4000bf06300 */
[C---:B------:R-:W-:Y:S01]  /*0660*/  ISETP.GE.U32.AND P4, PT, R20.reuse, UR40, PT ;  /* 0x0000002814007c0c */ /* 0x040fe2000bf86070 */
[----:B------:R-:W-:Y:S01]  /*0670*/  IMAD.X R25, RZ, RZ, R25, P3 ;  /* 0x000000ffff197224 */ /* 0x000fe200018e0619 */
[----:B------:R-:W-:-:S05]  /*0680*/  IADD3 R24, P5, PT, R20, UR28, RZ ;  /* 0x0000001c14187c10 */ /* 0x000fca000ffbe0ff */
[----:B------:R-:W-:-:S04]  /*0690*/  @!P1 IADD3 R22, P2, PT, R30, UR7, RZ ;  /* 0x000000071e169c10 */ /* 0x000fc8000ff5e0ff */
[----:B------:R-:W-:Y:S02]  /*06a0*/  @!P1 IADD3.X R23, PT, PT, R31, UR12, RZ, P2, !PT ;  /* 0x0000000c1f179c10 */ /* 0x000fe400097fe4ff */
[----:B------:R-:W-:Y:S01]  /*06b0*/  @!P0 IADD3 R21, P2, PT, R0, UR28, RZ ;  /* 0x0000001c00158c10 */ /* 0x000fe2000ff5e0ff */
[----:B------:R-:W-:Y:S01]  /*06c0*/  IMAD.X R27, RZ, RZ, R25, P5 ;  /* 0x000000ffff1b7224 */ /* 0x000fe200028e0619 */
[----:B------:R-:W-:Y:S01]  /*06d0*/  ISETP.GE.U32.AND P3, PT, R24, UR40, PT ;  /* 0x0000002818007c0c */ /* 0x000fe2000bf66070 */
[----:B------:R0:W2:Y:S02]  /*06e0*/  @!P1 LDG.E R2, desc[UR26][R22.64] ;  /* 0x0000001a16029981 */ /* 0x0000a4000c1e1900 */
[----:B------:R-:W-:Y:S01]  /*06f0*/  @!P0 IMAD.X R26, RZ, RZ, RZ, P2 ;  /* 0x000000ffff1a8224 */ /* 0x000fe200010e06ff */
[----:B------:R-:W-:-:S04]  /*0700*/  @!P0 LEA R20, P2, R21, UR7, 0x3 ;  /* 0x0000000715148c11 */ /* 0x000fc8000f8418ff */
[----:B------:R-:W-:Y:S02]  /*0710*/  @!P0 LEA.HI.X R21, R21, UR12, R26, 0x3, P2 ;  /* 0x0000000c15158c11 */ /* 0x000fe400090f1c1a */
[----:B------:R-:W-:Y:S02]  /*0720*/  ISETP.GE.AND.EX P4, PT, R25, UR41, PT, P4 ;  /* 0x0000002919007c0c */ /* 0x000fe4000bf86340 */
[----:B------:R-:W-:Y:S01]  /*0730*/  ISETP.GE.AND.EX P3, PT, R27, UR41, PT, P3 ;  /* 0x000000291b007c0c */ /* 0x000fe2000bf66330 */
[----:B------:R-:W3:Y:S10]  /*0740*/  @!P0 LDG.E R3, desc[UR26][R20.64] ;  /* 0x0000001a14038981 */ /* 0x000ef4000c1e1900 */
[----:B------:R-:W-:-:S02]  /*0750*/  @!P4 IADD3 R32, P2, PT, R16, UR7, RZ ;  /* 0x000000071020cc10 */ /* 0x000fc4000ff5e0ff */
[----:B------:R-:W-:Y:S02]  /*0760*/  @!P3 IADD3 R28, P5, PT, R14, UR7, RZ ;  /* 0x000000070e1cbc10 */ /* 0x000fe4000ffbe0ff */
[----:B------:R-:W-:Y:S02]  /*0770*/  @!P4 IADD3.X R33, PT, PT, R17, UR12, RZ, P2, !PT ;  /* 0x0000000c1121cc10 */ /* 0x000fe400097fe4ff */
[----:B------:R-:W-:-:S03]  /*0780*/  @!P3 IADD3.X R29, PT, PT, R15, UR12, RZ, P5, !PT ;  /* 0x0000000c0f1dbc10 */ /* 0x000fc6000affe4ff */
[----:B------:R1:W4:Y:S04]  /*0790*/  @!P4 LDG.E R4, desc[UR26][R32.64] ;  /* 0x0000001a2004c981 */ /* 0x000328000c1e1900 */
[----:B------:R-:W5:Y:S01]  /*07a0*/  @!P3 LDG.E R5, desc[UR26][R28.64] ;  /* 0x0000001a1c05b981 */ /* 0x000f62000c1e1900 */
[----:B0-----:R-:W-:-:S04]  /*07b0*/  @!P1 IADD3 R22, P5, PT, R6, UR42, RZ ;  /* 0x0000002a06169c10 */ /* 0x001fc8000ffbe0ff */
[C---:B------:R-:W-:Y:S02]  /*07c0*/  @!P1 IADD3.X R23, PT, PT, R7.reuse, UR43, RZ, P5, !PT ;  /* 0x0000002b07179c10 */ /* 0x040fe4000affe4ff */
[----:B------:R-:W-:Y:S02]  /*07d0*/  @!P0 IADD3 R34, P5, PT, R6, UR31, RZ ;  /* 0x0000001f06228c10 */ /* 0x000fe4000ffbe0ff */
[----:B------:R-:W-:Y:S02]  /*07e0*/  IADD3 R24, P6, PT, R24, UR28, RZ ;  /* 0x0000001c18187c10 */ /* 0x000fe4000ffde0ff */
[----:B------:R-:W-:-:S03]  /*07f0*/  @!P0 IADD3.X R35, PT, PT, R7, UR32, RZ, P5, !PT ;  /* 0x0000002007238c10 */ /* 0x000fc6000affe4ff */
[----:B------:R-:W-:Y:S01]  /*0800*/  IMAD.X R27, RZ, RZ, R27, P6 ;  /* 0x000000ffff1b7224 */ /* 0x000fe200030e061b */
[----:B--2---:R-:W-:-:S04]  /*0810*/  @!P1 FSETP.NEU.FTZ.AND P2, PT, R2, RZ, PT ;  /* 0x000000ff0200920b */ /* 0x004fc80003f5d000 */
[----:B------:R-:W-:Y:S02]  /*0820*/  @!P1 SEL R25, RZ, 0x1, !P2 ;  /* 0x00000001ff199807 */ /* 0x000fe40005000000 */
[----:B---3--:R-:W-:-:S03]  /*0830*/  @!P0 FSETP.NEU.FTZ.AND P2, PT, R3, RZ, PT ;  /* 0x000000ff0300820b */ /* 0x008fc60003f5d000 */
[----:B------:R0:W-:Y:S01]  /*0840*/  @!P1 STG.E.U8 desc[UR26][R22.64], R25 ;  /* 0x0000001916009986 */ /* 0x0001e2000c10111a */
[----:B-1----:R-:W-:Y:S02]  /*0850*/  @!P0 SEL R33, RZ, 0x1, !P2 ;  /* 0x00000001ff218807 */ /* 0x002fe40005000000 */
[C---:B------:R-:W-:Y:S02]  /*0860*/  ISETP.GE.U32.AND P2, PT, R24.reuse, UR40, PT ;  /* 0x0000002818007c0c */ /* 0x040fe4000bf46070 */
[----:B------:R-:W-:Y:S01]  /*0870*/  IADD3 R24, P1, PT, R24, UR28, RZ ;  /* 0x0000001c18187c10 */ /* 0x000fe2000ff3e0ff */
[----:B------:R1:W-:Y:S01]  /*0880*/  @!P0 STG.E.U8 desc[UR26][R34.64], R33 ;  /* 0x0000002122008986 */ /* 0x0003e2000c10111a */
[----:B------:R-:W-:Y:S02]  /*0890*/  @!P4 IADD3 R20, P0, PT, R6, UR37, RZ ;  /* 0x000000250614cc10 */ /* 0x000fe4000ff1e0ff */
[----:B------:R-:W-:Y:S01]  /*08a0*/  ISETP.GE.AND.EX P2, PT, R27, UR41, PT, P2 ;  /* 0x000000291b007c0c */ /* 0x000fe2000bf46320 */
[----:B------:R-:W-:Y:S01]  /*08b0*/  IMAD.X R27, RZ, RZ, R27, P1 ;  /* 0x000000ffff1b7224 */ /* 0x000fe200008e061b */
[----:B------:R-:W-:-:S02]  /*08c0*/  ISETP.GE.U32.AND P1, PT, R24, UR40, PT ;  /* 0x0000002818007c0c */ /* 0x000fc4000bf26070 */
[C---:B------:R-:W-:Y:S02]  /*08d0*/  @!P4 IADD3.X R21, PT, PT, R7.reuse, UR21, RZ, P0, !PT ;  /* 0x000000150715cc10 */ /* 0x040fe400087fe4ff */
[----:B------:R-:W-:Y:S02]  /*08e0*/  IADD3 R24, P0, PT, R24, UR28, RZ ;  /* 0x0000001c18187c10 */ /* 0x000fe4000ff1e0ff */
[----:B0-----:R-:W-:Y:S02]  /*08f0*/  @!P3 IADD3 R22, P5, PT, R6, UR36, RZ ;  /* 0x000000240616bc10 */ /* 0x001fe4000ffbe0ff */
[----:B----4-:R-:W-:Y:S01]  /*0900*/  @!P4 FSETP.NEU.FTZ.AND P6, PT, R4, RZ, PT ;  /* 0x000000ff0400c20b */ /* 0x010fe20003fdd000 */
[----:B------:R-:W-:Y:S01]  /*0910*/  IMAD.X R25, RZ, RZ, R27, P0 ;  /* 0x000000ffff197224 */ /* 0x000fe200000e061b */
[----:B------:R-:W-:Y:S02]  /*0920*/  @!P3 IADD3.X R23, PT, PT, R7, UR13, RZ, P5, !PT ;  /* 0x0000000d0717bc10 */ /* 0x000fe4000affe4ff */
[----:B------:R-:W-:-:S02]  /*0930*/  IADD3 R26, P0, PT, R24, UR28, RZ ;  /* 0x0000001c181a7c10 */ /* 0x000fc4000ff1e0ff */
[----:B-----5:R-:W-:Y:S02]  /*0940*/  @!P3 FSETP.NEU.FTZ.AND P5, PT, R5, RZ, PT ;  /* 0x000000ff0500b20b */ /* 0x020fe40003fbd000 */
[----:B------:R-:W-:Y:S02]  /*0950*/  ISETP.GE.AND.EX P1, PT, R27, UR41, PT, P1 ;  /* 0x000000291b007c0c */ /* 0x000fe4000bf26310 */
[----:B------:R-:W-:Y:S02]  /*0960*/  @!P4 SEL R27, RZ, 0x1, !P6 ;  /* 0x00000001ff1bc807 */ /* 0x000fe40007000000 */
[----:B------:R-:W-:Y:S01]  /*0970*/  ISETP.GE.U32.AND P6, PT, R24, UR40, PT ;  /* 0x0000002818007c0c */ /* 0x000fe2000bfc6070 */
[----:B------:R-:W-:Y:S01]  /*0980*/  IMAD.X R24, RZ, RZ, R25, P0 ;  /* 0x000000ffff187224 */ /* 0x000fe200000e0619 */
[----:B------:R-:W-:Y:S02]  /*0990*/  @!P3 SEL R29, RZ, 0x1, !P5 ;  /* 0x00000001ff1db807 */ /* 0x000fe40006800000 */
[----:B------:R-:W-:-:S02]  /*09a0*/  ISETP.GE.U32.AND P5, PT, R26, UR40, PT ;  /* 0x000000281a007c0c */ /* 0x000fc4000bfa6070 */
[----:B------:R-:W-:Y:S02]  /*09b0*/  ISETP.GE.AND.EX P0, PT, R25, UR41, PT, P6 ;  /* 0x0000002919007c0c */ /* 0x000fe4000bf06360 */
[----:B------:R-:W-:Y:S02]  /*09c0*/  ISETP.GE.AND.EX P5, PT, R24, UR41, PT, P5 ;  /* 0x0000002918007c0c */ /* 0x000fe4000bfa6350 */
[----:B------:R-:W-:Y:S01]  /*09d0*/  @!P2 IADD3 R32, P6, PT, R18, UR7, RZ ;  /* 0x000000071220ac10 */ /* 0x000fe2000ffde0ff */
[----:B------:R-:W-:Y:S03]  /*09e0*/  @!P4 STG.E.U8 desc[UR26][R20.64], R27 ;  /* 0x0000001b1400c986 */ /* 0x000fe6000c10111a */
[----:B-1----:R-:W-:Y:S01]  /*09f0*/  @!P2 IADD3.X R33, PT, PT, R19, UR12, RZ, P6, !PT ;  /* 0x0000000c1321ac10 */ /* 0x002fe2000b7fe4ff */
[----:B------:R0:W-:Y:S01]  /*0a00*/  @!P3 STG.E.U8 desc[UR26][R22.64], R29 ;  /* 0x0000001d1600b986 */ /* 0x0001e2000c10111a */
[----:B------:R-:W-:-:S03]  /*0a10*/  @!P1 IADD3 R24, P3, PT, R12, UR7, RZ ;  /* 0x000000070c189c10 */ /* 0x000fc6000ff7e0ff */
[----:B------:R1:W2:Y:S01]  /*0a20*/  @!P2 LDG.E R2, desc[UR26][R32.64] ;  /* 0x0000001a2002a981 */ /* 0x0002a2000c1e1900 */
[----:B------:R-:W-:Y:S02]  /*0a30*/  @!P1 IADD3.X R25, PT, PT, R13, UR12, RZ, P3, !PT ;  /* 0x0000000c0d199c10 */ /* 0x000fe40009ffe4ff */
[----:B------:R-:W-:-:S03]  /*0a40*/  @!P5 IADD3 R36, P4, PT, R8, UR7, RZ ;  /* 0x000000070824dc10 */ /* 0x000fc6000ff9e0ff */
[----:B------:R-:W3:Y:S01]  /*0a50*/  @!P1 LDG.E R3, desc[UR26][R24.64] ;  /* 0x0000001a18039981 */ /* 0x000ee2000c1e1900 */
[----:B-1----:R-:W-:Y:S02]  /*0a60*/  @!P0 IADD3 R32, P3, PT, R10, UR7, RZ ;  /* 0x000000070a208c10 */ /* 0x002fe4000ff7e0ff */
[----:B------:R-:W-:Y:S02]  /*0a70*/  @!P5 IADD3.X R37, PT, PT, R9, UR12, RZ, P4, !PT ;  /* 0x0000000c0925dc10 */ /* 0x000fe4000a7fe4ff */
[----:B------:R-:W-:-:S03]  /*0a80*/  @!P0 IADD3.X R33, PT, PT, R11, UR12, RZ, P3, !PT ;  /* 0x0000000c0b218c10 */ /* 0x000fc60009ffe4ff */
[----:B------:R-:W4:Y:S04]  /*0a90*/  @!P5 LDG.E R5, desc[UR26][R36.64] ;  /* 0x0000001a2405d981 */ /* 0x000f28000c1e1900 */
[----:B------:R-:W5:Y:S01]  /*0aa0*/  @!P0 LDG.E R4, desc[UR26][R32.64] ;  /* 0x0000001a20048981 */ /* 0x000f62000c1e1900 */
[----:B------:R-:W-:-:S04]  /*0ab0*/  @!P2 IADD3 R34, P3, PT, R6, UR38, RZ ;  /* 0x000000260622ac10 */ /* 0x000fc8000ff7e0ff */
[----:B------:R-:W-:Y:S02]  /*0ac0*/  @!P2 IADD3.X R35, PT, PT, R7, UR39, RZ, P3, !PT ;  /* 0x000000270723ac10 */ /* 0x000fe40009ffe4ff */
[----:B------:R-:W-:-:S04]  /*0ad0*/  @!P1 IADD3 R28, P3, PT, R6, UR35, RZ ;  /* 0x00000023061c9c10 */ /* 0x000fc8000ff7e0ff */
[----:B0-----:R-:W-:Y:S02]  /*0ae0*/  @!P1 IADD3.X R29, PT, PT, R7, UR14, RZ, P3, !PT ;  /* 0x0000000e071d9c10 */ /* 0x001fe40009ffe4ff */
[----:B------:R-:W-:-:S04]  /*0af0*/  @!P0 IADD3 R22, P3, PT, R6, UR34, RZ ;  /* 0x0000002206168c10 */ /* 0x000fc8000ff7e0ff */
[----:B------:R-:W-:Y:S01]  /*0b00*/  @!P0 IADD3.X R23, PT, PT, R7, UR16, RZ, P3, !PT ;  /* 0x0000001007178c10 */ /* 0x000fe20009ffe4ff */
[----:B------:R-:W-:-:S04]  /*0b10*/  UIADD3 UR20, UP0, UPT, UR20, -0x2, URZ ;  /* 0xfffffffe14147890 */ /* 0x000fc8000ff1e0ff */
[----:B------:R-:W-:Y:S02]  /*0b20*/  UIADD3.X UR4, UPT, UPT, UR4, -0x1, URZ, UP0, !UPT ;  /* 0xffffffff04047890 */ /* 0x000fe400087fe4ff */
[----:B------:R-:W-:-:S04]  /*0b30*/  UISETP.NE.U32.AND UP0, UPT, UR20, URZ, UPT ;  /* 0x000000ff1400728c */ /* 0x000fc8000bf05070 */
[----:B------:R-:W-:Y:S02]  /*0b40*/  UISETP.NE.AND.EX UP0, UPT, UR4, URZ, UPT, UP0 ;  /* 0x000000ff0400728c */ /* 0x000fe4000bf05300 */
[----:B------:R-:W-:Y:S02]  /*0b50*/  UIADD3 UR5, UP1, UPT, UR29, UR5, URZ ;  /* 0x000000051d057290 */ /* 0x000fe4000ff3e0ff */
[----:B------:R-:W-:Y:S02]  /*0b60*/  ULEA UR7, UP2, UR28, UR7, 0x6 ;  /* 0x000000071c077291 */ /* 0x000fe4000f8430ff */
[----:B------:R-:W-:Y:S02]  /*0b70*/  UIADD3.X UR6, UPT, UPT, UR30, UR6, URZ, UP1, !UPT ;  /* 0x000000061e067290 */ /* 0x000fe40008ffe4ff */
[----:B------:R-:W-:Y:S01]  /*0b80*/  ULEA.HI.X UR12, UR28, UR12, URZ, 0x6, UP2 ;  /* 0x0000000c1c0c7291 */ /* 0x000fe200090f34ff */
[----:B--2---:R-:W-:-:S04]  /*0b90*/  @!P2 FSETP.NEU.FTZ.AND P4, PT, R2, RZ, PT ;  /* 0x000000ff0200a20b */ /* 0x004fc80003f9d000 */
[----:B------:R-:W-:Y:S02]  /*0ba0*/  @!P2 SEL R26, RZ, 0x1, !P4 ;  /* 0x00000001ff1aa807 */ /* 0x000fe40006000000 */
[----:B---3--:R-:W-:-:S03]  /*0bb0*/  @!P1 FSETP.NEU.FTZ.AND P6, PT, R3, RZ, PT ;  /* 0x000000ff0300920b */ /* 0x008fc60003fdd000 */
[----:B------:R1:W-:Y:S01]  /*0bc0*/  @!P2 STG.E.U8 desc[UR26][R34.64], R26 ;  /* 0x0000001a2200a986 */ /* 0x0003e2000c10111a */
[----:B------:R-:W-:Y:S02]  /*0bd0*/  @!P1 SEL R24, RZ, 0x1, !P6 ;  /* 0x00000001ff189807 */ /* 0x000fe40007000000 */
[----:B------:R-:W-:Y:S02]  /*0be0*/  @!P5 IADD3 R20, P4, PT, R6, UR33, RZ ;  /* 0x000000210614dc10 */ /* 0x000fe4000ff9e0ff */
[----:B----4-:R-:W-:Y:S02]  /*0bf0*/  @!P5 FSETP.NEU.FTZ.AND P6, PT, R5, RZ, PT ;  /* 0x000000ff0500d20b */ /* 0x010fe40003fdd000 */
[----:B-----5:R-:W-:Y:S02]  /*0c00*/  @!P0 FSETP.NEU.FTZ.AND P2, PT, R4, RZ, PT ;  /* 0x000000ff0400820b */ /* 0x020fe40003f5d000 */
[----:B------:R-:W-:Y:S02]  /*0c10*/  @!P5 IADD3.X R21, PT, PT, R7, UR18, RZ, P4, !PT ;  /* 0x000000120715dc10 */ /* 0x000fe4000a7fe4ff */
[----:B------:R-:W-:-:S02]  /*0c20*/  @!P0 SEL R25, RZ, 0x1, !P2 ;  /* 0x00000001ff198807 */ /* 0x000fc40005000000 */
[----:B------:R-:W-:Y:S01]  /*0c30*/  @!P5 SEL R27, RZ, 0x1, !P6 ;  /* 0x00000001ff1bd807 */ /* 0x000fe20007000000 */
[----:B------:R1:W-:Y:S04]  /*0c40*/  @!P1 STG.E.U8 desc[UR26][R28.64], R24 ;  /* 0x000000181c009986 */ /* 0x0003e8000c10111a */
[----:B------:R1:W-:Y:S04]  /*0c50*/  @!P0 STG.E.U8 desc[UR26][R22.64], R25 ;  /* 0x0000001916008986 */ /* 0x0003e8000c10111a */
[----:B------:R1:W-:Y:S01]  /*0c60*/  @!P5 STG.E.U8 desc[UR26][R20.64], R27 ;  /* 0x0000001b1400d986 */ /* 0x0003e2000c10111a */
[----:B------:R-:W-:-:S04]  /*0c70*/  IADD3 R6, P0, PT, R6, UR29, RZ ;  /* 0x0000001d06067c10 */ /* 0x000fc8000ff1e0ff */
[----:B------:R-:W-:Y:S01]  /*0c80*/  IADD3.X R7, PT, PT, R7, UR30, RZ, P0, !PT ;  /* 0x0000001e07077c10 */ /* 0x000fe200087fe4ff */
[----:B------:R-:W-:Y:S08]  /*0c90*/  BRA.U UP0, `(.L_x_1968) ;  /* 0xfffffff900547547 */ /* 0x000ff0000b83ffff */
.L_x_1967:
[----:B------:R-:W-:-:S04]  /*0ca0*/  ULOP3.LUT UR4, UR22, 0x1, URZ, 0xc0, !UPT ;  /* 0x0000000116047892 */ /* 0x000fc8000f8ec0ff */
[----:B------:R-:W-:-:S04]  /*0cb0*/  UISETP.NE.U32.AND UP0, UPT, UR4, 0x1, UPT ;  /* 0x000000010400788c */ /* 0x000fc8000bf05070 */
[----:B------:R-:W-:-:S06]  /*0cc0*/  UISETP.NE.U32.AND.EX UP0, UPT, URZ, URZ, UPT, UP0 ;  /* 0x000000ffff00728c */ /* 0x000fcc000bf05100 */
[----:B------:R-:W-:-:S13]  /*0cd0*/  PLOP3.LUT P0, PT, PT, PT, UP0, 0x80, 0x8 ;  /* 0x000000000008781c */ /* 0x000fda0003f0f008 */
[----:B------:R-:W-:Y:S05]  /*0ce0*/  @!P0 EXIT ;  /* 0x000000000000894d */ /* 0x000fea0003800000 */
[----:B0-----:R-:W-:Y:S01]  /*0cf0*/  IADD3 R16, P1, PT, R0, UR5, RZ ;  /* 0x0000000500107c10 */ /* 0x001fe2000ff3e0ff */
[----:B------:R-:W-:-:S03]  /*0d00*/  IMAD.MOV.U32 R8, RZ, RZ, R2 ;  /* 0x000000ffff087224 */ /* 0x000fc600078e0002 */
[C---:B------:R-:W-:Y:S01]  /*0d10*/  ISETP.GE.U32.AND P0, PT, R16.reuse, UR40, PT ;  /* 0x0000002810007c0c */ /* 0x040fe2000bf06070 */
[----:B------:R-:W-:Y:S01]  /*0d20*/  IMAD.X R17, RZ, RZ, UR6, P1 ;  /* 0x00000006ff117e24 */ /* 0x000fe200088e06ff */
[----:B------:R-:W-:-:S04]  /*0d30*/  IADD3 R18, P1, PT, R16, UR28, RZ ;  /* 0x0000001c10127c10 */ /* 0x000fc8000ff3e0ff */
[C---:B------:R-:W-:Y:S01]  /*0d40*/  IADD3 R9, P3, PT, R18.reuse, UR28, RZ ;  /* 0x0000001c12097c10 */ /* 0x040fe2000ff7e0ff */
[----:B------:R-:W-:Y:S01]  /*0d50*/  IMAD.X R19, RZ, RZ, R17, P1 ;  /* 0x000000ffff137224 */ /* 0x000fe200008e0611 */
[----:B------:R-:W-:Y:S02]  /*0d60*/  ISETP.GE.AND.EX P0, PT, R17, UR41, PT, P0 ;  /* 0x0000002911007c0c */ /* 0x000fe4000bf06300 */
[----:B------:R-:W-:Y:S01]  /*0d70*/  ISETP.GE.U32.AND P1, PT, R18, UR40, PT ;  /* 0x0000002812007c0c */ /* 0x000fe2000bf26070 */
[----:B------:R-:W-:Y:S01]  /*0d80*/  IMAD.X R0, RZ, RZ, R19, P3 ;  /* 0x000000ffff007224 */ /* 0x000fe200018e0613 */
[----:B------:R-:W-:Y:S02]  /*0d90*/  ISETP.GE.U32.AND P2, PT, R9, UR40, PT ;  /* 0x0000002809007c0c */ /* 0x000fe4000bf46070 */
[----:B------:R-:W-:Y:S02]  /*0da0*/  ISETP.GE.AND.EX P1, PT, R19, UR41, PT, P1 ;  /* 0x0000002913007c0c */ /* 0x000fe4000bf26310 */
[----:B------:R-:W-:-:S05]  /*0db0*/  ISETP.GE.AND.EX P2, PT, R0, UR41, PT, P2 ;  /* 0x0000002900007c0c */ /* 0x000fca000bf46320 */
[----:B------:R-:W-:-:S04]  /*0dc0*/  @!P0 LEA R10, P3, R16, UR10, 0x3 ;  /* 0x0000000a100a8c11 */ /* 0x000fc8000f8618ff */
[----:B------:R-:W-:Y:S02]  /*0dd0*/  @!P0 LEA.HI.X R11, R16, UR11, R17, 0x3, P3 ;  /* 0x0000000b100b8c11 */ /* 0x000fe400098f1c11 */
[C---:B------:R-:W-:Y:S01]  /*0de0*/  @!P1 LEA R6, P3, R18.reuse, UR10, 0x3 ;  /* 0x0000000a12069c11 */ /* 0x040fe2000f8618ff */
[----:B------:R-:W-:Y:S01]  /*0df0*/  IMAD.MOV.U32 R14, RZ, RZ, R3 ;  /* 0x000000ffff0e7224 */ /* 0x000fe200078e0003 */
[C---:B------:R-:W-:Y:S01]  /*0e00*/  @!P2 LEA R2, P4, R9.reuse, UR10, 0x3 ;  /* 0x0000000a0902ac11 */ /* 0x040fe2000f8818ff */
[----:B------:R0:W2:Y:S01]  /*0e10*/  @!P0 LDG.E R8, desc[UR26][R10.64] ;  /* 0x0000001a0a088981 */ /* 0x0000a2000c1e1900 */
[----:B------:R-:W-:Y:S01]  /*0e20*/  @!P1 LEA.HI.X R7, R18, UR11, R19, 0x3, P3 ;  /* 0x0000000b12079c11 */ /* 0x000fe200098f1c13 */
[----:B------:R-:W-:Y:S01]  /*0e30*/  IMAD.MOV.U32 R15, RZ, RZ, R4 ;  /* 0x000000ffff0f7224 */ /* 0x000fe200078e0004 */
[----:B------:R-:W-:-:S03]  /*0e40*/  @!P2 LEA.HI.X R3, R9, UR11, R0, 0x3, P4 ;  /* 0x0000000b0903ac11 */ /* 0x000fc6000a0f1c00 */
[----:B------:R-:W3:Y:S04]  /*0e50*/  @!P1 LDG.E R14, desc[UR26][R6.64] ;  /* 0x0000001a060e9981 */ /* 0x000ee8000c1e1900 */
[----:B------:R4:W3:Y:S01]  /*0e60*/  @!P2 LDG.E R15, desc[UR26][R2.64] ;  /* 0x0000001a020fa981 */ /* 0x0008e2000c1e1900 */
[----:B-1----:R-:W-:-:S04]  /*0e70*/  IADD3 R20, P4, PT, R9, UR28, RZ ;  /* 0x0000001c09147c10 */ /* 0x002fc8000ff9e0ff */
[----:B------:R-:W-:Y:S01]  /*0e80*/  ISETP.GE.U32.AND P3, PT, R20, UR40, PT ;  /* 0x0000002814007c0c */ /* 0x000fe2000bf66070 */
[----:B------:R-:W-:-:S05]  /*0e90*/  IMAD.X R21, RZ, RZ, R0, P4 ;  /* 0x000000ffff157224 */ /* 0x000fca00020e0600 */
[----:B------:R-:W-:Y:S02]  /*0ea0*/  ISETP.GE.AND.EX P3, PT, R21, UR41, PT, P3 ;  /* 0x0000002915007c0c */ /* 0x000fe4000bf66330 */
[----:B------:R-:W-:-:S11]  /*0eb0*/  @!P0 IADD3 R4, P6, PT, R16, UR42, RZ ;  /* 0x0000002a10048c10 */ /* 0x000fd6000ffde0ff */
[----:B------:R-:W-:-:S04]  /*0ec0*/  @!P3 LEA R12, P4, R20, UR10, 0x3 ;  /* 0x0000000a140cbc11 */ /* 0x000fc8000f8818ff */
[----:B------:R-:W-:Y:S01]  /*0ed0*/  @!P3 LEA.HI.X R13, R20, UR11, R21, 0x3, P4 ;  /* 0x0000000b140dbc11 */ /* 0x000fe2000a0f1c15 */
[----:B0-----:R-:W-:Y:S01]  /*0ee0*/  IMAD.MOV.U32 R10, RZ, RZ, R5 ;  /* 0x000000ffff0a7224 */ /* 0x001fe200078e0005 */
[----:B------:R-:W-:Y:S02]  /*0ef0*/  @!P0 IADD3.X R5, PT, PT, R17, UR43, RZ, P6, !PT ;  /* 0x0000002b11058c10 */ /* 0x000fe4000b7fe4ff */
[----:B----4-:R-:W-:-:S03]  /*0f00*/  @!P1 IADD3 R2, P5, PT, R18, UR42, RZ ;  /* 0x0000002a12029c10 */ /* 0x010fc6000ffbe0ff */
[----:B------:R0:W5:Y:S01]  /*0f10*/  @!P3 LDG.E R10, desc[UR26][R12.64] ;  /* 0x0000001a0c0ab981 */ /* 0x000162000c1e1900 */
[----:B------:R-:W-:Y:S02]  /*0f20*/  @!P1 IADD3.X R3, PT, PT, R19, UR43, RZ, P5, !PT ;  /* 0x0000002b13039c10 */ /* 0x000fe4000affe4ff */
[----:B--2---:R-:W-:-:S04]  /*0f30*/  @!P0 FSETP.NEU.FTZ.AND P4, PT, R8, RZ, PT ;  /* 0x000000ff0800820b */ /* 0x004fc80003f9d000 */
[----:B------:R-:W-:Y:S02]  /*0f40*/  @!P0 SEL R11, RZ, 0x1, !P4 ;  /* 0x00000001ff0b8807 */ /* 0x000fe40006000000 */
[----:B---3--:R-:W-:Y:S02]  /*0f50*/  @!P1 FSETP.NEU.FTZ.AND P4, PT, R14, RZ, PT ;  /* 0x000000ff0e00920b */ /* 0x008fe40003f9d000 */
[----:B------:R-:W-:Y:S02]  /*0f60*/  @!P2 FSETP.NEU.FTZ.AND P6, PT, R15, RZ, PT ;  /* 0x000000ff0f00a20b */ /* 0x000fe40003fdd000 */
[----:B------:R-:W-:Y:S02]  /*0f70*/  @!P1 SEL R15, RZ, 0x1, !P4 ;  /* 0x00000001ff0f9807 */ /* 0x000fe40006000000 */
[----:B------:R-:W-:Y:S02]  /*0f80*/  @!P2 IADD3 R6, P4, PT, R9, UR42, RZ ;  /* 0x0000002a0906ac10 */ /* 0x000fe4000ff9e0ff */
[----:B------:R-:W-:-:S02]  /*0f90*/  @!P2 SEL R9, RZ, 0x1, !P6 ;  /* 0x00000001ff09a807 */ /* 0x000fc40007000000 */
[----:B------:R-:W-:Y:S01]  /*0fa0*/  @!P2 IADD3.X R7, PT, PT, R0, UR43, RZ, P4, !PT ;  /* 0x0000002b0007ac10 */ /* 0x000fe2000a7fe4ff */
[----:B------:R0:W-:Y:S04]  /*0fb0*/  @!P0 STG.E.U8 desc[UR26][R4.64], R11 ;  /* 0x0000000b04008986 */ /* 0x0001e8000c10111a */
[----:B------:R0:W-:Y:S04]  /*0fc0*/  @!P1 STG.E.U8 desc[UR26][R2.64], R15 ;  /* 0x0000000f02009986 */ /* 0x0001e8000c10111a */
[----:B------:R0:W-:Y:S01]  /*0fd0*/  @!P2 STG.E.U8 desc[UR26][R6.64], R9 ;  /* 0x000000090600a986 */ /* 0x0001e2000c10111a */
[----:B------:R-:W-:Y:S05]  /*0fe0*/  @P3 EXIT ;  /* 0x000000000000394d */ /* 0x000fea0003800000 */
[----:B0-----:R-:W-:Y:S02]  /*0ff0*/  IADD3 R2, P1, PT, R20, UR42, RZ ;  /* 0x0000002a14027c10 */ /* 0x001fe4000ff3e0ff */
[----:B-----5:R-:W-:Y:S02]  /*1000*/  FSETP.NEU.FTZ.AND P0, PT, R10, RZ, PT ;  /* 0x000000ff0a00720b */ /* 0x020fe40003f1d000 */
[----:B------:R-:W-:Y:S02]  /*1010*/  IADD3.X R3, PT, PT, R21, UR43, RZ, P1, !PT ;  /* 0x0000002b15037c10 */ /* 0x000fe40008ffe4ff */
[----:B------:R-:W-:-:S05]  /*1020*/  SEL R5, RZ, 0x1, !P0 ;  /* 0x00000001ff057807 */ /* 0x000fca0004000000 */
[----:B------:R-:W-:Y:S01]  /*1030*/  STG.E.U8 desc[UR26][R2.64], R5 ;  /* 0x0000000502007986 */ /* 0x000fe2000c10111a */
[----:B------:R-:W-:Y:S05]  /*1040*/  EXIT ;  /* 0x000000000000794d */ /* 0x000fea0003800000 */
.L_x_1966:
[----:B------:R-:W0:Y:S02]  /*1050*/  S2R R8, SR_TID.X ;  /* 0x0000000000087919 */ /* 0x000e240000002100 */
[----:B0-----:R-:W-:-:S03]  /*1060*/  IMAD.WIDE.U32 R2, R8, 0x4, RZ ;  /* 0x0000000408027825 */ /* 0x001fc600078e00ff */
[----:B------:R-:W-:-:S04]  /*1070*/  ISETP.GE.U32.AND P0, PT, R2, UR13, PT ;  /* 0x0000000d02007c0c */ /* 0x000fc8000bf06070 */
[----:B------:R-:W-:-:S13]  /*1080*/  ISETP.GE.AND.EX P0, PT, R3, UR4, PT, P0 ;  /* 0x0000000403007c0c */ /* 0x000fda000bf06300 */
[----:B------:R-:W-:Y:S05]  /*1090*/  @P0 EXIT ;  /* 0x000000000000094d */ /* 0x000fea0003800000 */
[----:B------:R-:W-:Y:S01]  /*10a0*/  IMAD.MOV.U32 R9, RZ, RZ, RZ ;  /* 0x000000ffff097224 */ /* 0x000fe200078e00ff */
[----:B------:R-:W0:Y:S06]  /*10b0*/  LDCU UR5, c[0x0][0x360] ;  /* 0x00006c00ff0577ac */ /* 0x000e2c0008000800 */
.L_x_1969:
[----:B------:R-:W-:-:S04]  /*10c0*/  LEA R2, P0, R8, UR10, 0x5 ;  /* 0x0000000a08027c11 */ /* 0x000fc8000f8028ff */
[----:B------:R-:W-:-:S06]  /*10d0*/  LEA.HI.X R3, R8, UR11, R9, 0x5, P0 ;  /* 0x0000000b08037c11 */ /* 0x000fcc00080f2c09 */
[----:B------:R-:W2:Y:S02]  /*10e0*/  LDG.E.ENL2.256 R4, R2, desc[UR26][R2.64], 0x55 ;  /* 0xaa00001a0202797e */ /* 0x000ea40008121804 */
[----:B--2---:R-:W-:Y:S02]  /*10f0*/  FSETP.NEU.FTZ.AND P3, PT, R5, RZ, PT ;  /* 0x000000ff0500720b */ /* 0x004fe40003f7d000 */
[----:B------:R-:W-:Y:S02]  /*1100*/  FSETP.NEU.FTZ.AND P2, PT, R4, RZ, PT ;  /* 0x000000ff0400720b */ /* 0x000fe40003f5d000 */
[----:B------:R-:W-:Y:S02]  /*1110*/  FSETP.NEU.FTZ.AND P0, PT, R2, RZ, PT ;  /* 0x000000ff0200720b */ /* 0x000fe40003f1d000 */
[----:B------:R-:W-:Y:S02]  /*1120*/  FSETP.NEU.FTZ.AND P1, PT, R3, RZ, PT ;  /* 0x000000ff0300720b */ /* 0x000fe40003f3d000 */
[----:B------:R-:W-:-:S02]  /*1130*/  SEL R0, RZ, 0x1, !P3 ;  /* 0x00000001ff007807 */ /* 0x000fc40005800000 */
[----:B------:R-:W-:Y:S02]  /*1140*/  SEL R5, RZ, 0x1, !P2 ;  /* 0x00000001ff057807 */ /* 0x000fe40005000000 */
[----:B------:R-:W-:Y:S02]  /*1150*/  SEL R7, RZ, 0x1, !P0 ;  /* 0x00000001ff077807 */ /* 0x000fe40004000000 */
[C---:B------:R-:W-:Y:S02]  /*1160*/  LEA R4, P0, R8.reuse, UR42, 0x2 ;  /* 0x0000002a08047c11 */ /* 0x040fe4000f8010ff */
[----:B------:R-:W-:Y:S02]  /*1170*/  SEL R6, RZ, 0x1, !P1 ;  /* 0x00000001ff067807 */ /* 0x000fe40004800000 */
[----:B------:R-:W-:Y:S02]  /*1180*/  PRMT R0, R5, 0x3340, R0 ;  /* 0x0000334005007816 */ /* 0x000fe40000000000 */
[----:B------:R-:W-:-:S02]  /*1190*/  LEA.HI.X R5, R8, UR43, R9, 0x2, P0 ;  /* 0x0000002b08057c11 */ /* 0x000fc400080f1409 */
[----:B------:R-:W-:Y:S02]  /*11a0*/  PRMT R7, R7, 0x3340, R6 ;  /* 0x0000334007077816 */ /* 0x000fe40000000006 */
[----:B0-----:R-:W-:Y:S02]  /*11b0*/  IADD3 R8, P0, PT, R8, UR5, RZ ;  /* 0x0000000508087c10 */ /* 0x001fe4000ff1e0ff */
        /* <DEDUP_REMOVED lines=11> */
        .weak           $__internal_2_$__cuda_sm20_div_u16
        .type           $__internal_2_$__cuda_sm20_div_u16,@function
        .size           $__internal_2_$__cuda_sm20_div_u16,(.L_x_7515 - $__internal_2_$__cuda_sm20_div_u16)
$__internal_2_$__cuda_sm20_div_u16:
        /* <DEDUP_REMOVED lines=19> */
[----:B------:R-:W-:Y:S05]  /*13a0*/  RET.REL.NODEC R2 `(_ZN2at6native55_GLOBAL__N__de093ff9_22_ForeachBinaryOpList_cu_a911ec4325multi_tensor_apply_kernelINS1_18TensorListMetadataILi2EEENS1_11CopyFunctorIbN3c107complexIfEELi2ELi1ELi1EEEJNS0_4CopyIbS8_EEEEEvT_T0_DpT1_) ;  /* 0xffffffec02147950 */ /* 0x000fea0003c3ffff */
.L_x_1970:
        /* <DEDUP_REMOVED lines=13> */
.L_x_7515:


//--------------------- .text._ZN2at6native55_GLOBAL__N__de093ff9_22_ForeachBinaryOpList_cu_a911ec4325multi_tensor_apply_kernelINS1_18TensorListMetadataILi2EEENS1_11CopyFunctorIbN3c107complexIdEELi2ELi1ELi1EEEJNS0_4CopyIbS8_EEEEEvT_T0_DpT1_ --------------------------
	.section	.text._ZN2at6native55_GLOBAL__N__de093ff9_22_ForeachBinaryOpList_cu_a911ec4325multi_tensor_apply_kernelINS1_18TensorListMetadataILi2EEENS1_11CopyFunctorIbN3c107complexIdEELi2ELi1ELi1EEEJNS0_4CopyIbS8_EEEEEvT_T0_DpT1_,"ax",@progbits
	.align	128
.text._ZN2at6native55_GLOBAL__N__de093ff9_22_ForeachBinaryOpList_cu_a911ec4325multi_tensor_apply_kernelINS1_18TensorListMetadataILi2EEENS1_11CopyFunctorIbN3c107complexIdEELi2ELi1ELi1EEEJNS0_4CopyIbS8_EEEEEvT_T0_DpT1_:
        .type           _ZN2at6native55_GLOBAL__N__de093ff9_22_ForeachBinaryOpList_cu_a911ec4325multi_tensor_apply_kernelINS1_18TensorListMetadataILi2EEENS1_11CopyFunctorIbN3c107complexIdEELi2ELi1ELi1EEEJNS0_4CopyIbS8_EEEEEvT_T0_DpT1_,@function
        .size           _ZN2at6native55_GLOBAL__N__de093ff9_22_ForeachBinaryOpList_cu_a911ec4325multi_tensor_apply_kernelINS1_18TensorListMetadataILi2EEENS1_11CopyFunctorIbN3c107complexIdEELi2ELi1ELi1EEEJNS0_4CopyIbS8_EEEEEvT_T0_DpT1_,(.L_x_7517 - _ZN2at6native55_GLOBAL__N__de093ff9_22_ForeachBinaryOpList_cu_a911ec4325multi_tensor_apply_kernelINS1_18TensorListMetadataILi2EEENS1_11CopyFunctorIbN3c107complexIdEELi2ELi1ELi1EEEJNS0_4CopyIbS8_EEEEEvT_T0_DpT1_)
        .other          _ZN2at6native55_GLOBAL__N__de093ff9_22_ForeachBinaryOpList_cu_a911ec4325multi_tensor_apply_kernelINS1_18TensorListMetadataILi2EEENS1_11CopyFunctorIbN3c107complexIdEELi2ELi1ELi1EEEJNS0_4CopyIbS8_EEEEEvT_T0_DpT1_,@"STO_CUDA_ENTRY STV_DEFAULT"
_ZN2at6native55_GLOBAL__N__de093ff9_22_ForeachBinaryOpList_cu_a911ec4325multi_tensor_apply_kernelINS1_18TensorListMetadataILi2EEENS1_11CopyFunctorIbN3c107complexIdEELi2ELi1ELi1EEEJNS0_4CopyIbS8_EEEEEvT_T0_DpT1_:
        /* <DEDUP_REMOVED lines=40> */
[----:B------:R-:W-:Y:S05]  /*0280*/  CALL.REL.NOINC `($__internal_3_$__cuda_sm20_div_u16) ;  /* 0x0000001000b47944 */ /* 0x000fea0003c00000 */
[----:B------:R-:W0:Y:S01]  /*0290*/  S2R R0, SR_TID.X ;  /* 0x0000000000007919 */ /* 0x000e220000002100 */
[----:B------:R-:W-:Y:S01]  /*02a0*/  UISETP.GE.U32.AND UP0, UPT, UR5, UR23, UPT ;  /* 0x000000170500728c */ /* 0x000fe2000bf06070 */
[----:B------:R-:W-:Y:S02]  /*02b0*/  CS2R R6, SRZ ;  /* 0x0000000000067805 */ /* 0x000fe4000001ff00 */
[----:B------:R-:W-:Y:S02]  /*02c0*/  CS2R R8, SRZ ;  /* 0x0000000000087805 */ /* 0x000fe4000001ff00 */
[----:B------:R-:W-:Y:S01]  /*02d0*/  CS2R R2, SRZ ;  /* 0x0000000000027805 */ /* 0x000fe2000001ff00 */
[----:B------:R-:W-:Y:S01]  /*02e0*/  UISETP.GE.U32.AND.EX UP0, UPT, UR7, URZ, UPT, UP0 ;  /* 0x000000ff0700728c */ /* 0x000fe2000bf06100 */
[----:B------:R-:W-:Y:S01]  /*02f0*/  CS2R R4, SRZ ;  /* 0x0000000000047805 */ /* 0x000fe2000001ff00 */
[----:B------:R-:W-:Y:S01]  /*0300*/  ULOP3.LUT UR22, UR4, 0xffff, URZ, 0xc0, !UPT ;  /* 0x0000ffff04167892 */ /* 0x000fe2000f8ec0ff */
[----:B------:R-:W-:Y:S01]  /*0310*/  UMOV UR5, URZ ;  /* 0x000000ff00057c82 */ /* 0x000fe20008000000 */
[----:B------:R-:W-:-:S05]  /*0320*/  UMOV UR6, URZ ;  /* 0x000000ff00067c82 */ /* 0x000fca0008000000 */
        /* <DEDUP_REMOVED lines=13> */
[----:B------:R-:W-:Y:S01]  /*0400*/  UIMAD.WIDE.U32 UR18, UR28, 0x7, UR24 ;  /* 0x000000071c1278a5 */ /* 0x000fe2000f8e0018 */
[--C-:B------:R-:W-:Y:S01]  /*0410*/  IMAD.WIDE.U32 R12, R13, 0x20, R10.reuse ;  /* 0x000000200d0c7825 */ /* 0x100fe200078e000a */
[----:B------:R-:W-:Y:S01]  /*0420*/  UIADD3.X UR39, UPT, UPT, UR9, UR25, URZ, UP0, UP1 ;  /* 0x0000001909277290 */ /* 0x000fe200087e24ff */
[----:B------:R-:W-:Y:S01]  /*0430*/  CS2R R6, SRZ ;  /* 0x0000000000067805 */ /* 0x000fe2000001ff00 */
[----:B------:R-:W-:Y:S01]  /*0440*/  UIADD3.X UR32, UPT, UPT, UR9, UR25, URZ, UP2, UP3 ;  /* 0x0000001909207290 */ /* 0x000fe200097e64ff */
[----:B------:R-:W-:Y:S01]  /*0450*/  IMAD.WIDE.U32 R14, R15, 0x30, R10 ;  /* 0x000000300f0e7825 */ /* 0x000fe200078e000a */
[----:B------:R-:W-:-:S02]  /*0460*/  UIADD3 UR37, UP0, UPT, UR8, UR6, URZ ;  /* 0x0000000608257290 */ /* 0x000fc4000ff1e0ff */
[----:B------:R-:W-:Y:S01]  /*0470*/  UIADD3 UR20, UPT, UPT, UR22, 0x1, URZ ;  /* 0x0000000116147890 */ /* 0x000fe2000fffe0ff */
[--C-:B------:R-:W-:Y:S01]  /*0480*/  IMAD.WIDE.U32 R16, R17, 0x60, R10.reuse ;  /* 0x0000006011107825 */ /* 0x100fe200078e000a */
[----:B------:R-:W-:Y:S02]  /*0490*/  UIADD3 UR36, UP1, UPT, UR8, UR12, URZ ;  /* 0x0000000c08247290 */ /* 0x000fe4000ff3e0ff */
[----:B------:R-:W-:Y:S01]  /*04a0*/  UIADD3 UR35, UP2, UPT, UR8, UR14, URZ ;  /* 0x0000000e08237290 */ /* 0x000fe2000ff5e0ff */
[----:B------:R-:W-:Y:S01]  /*04b0*/  IMAD.WIDE.U32 R18, R19, 0x70, R10 ;  /* 0x0000007013127825 */ /* 0x000fe200078e000a */
[----:B------:R-:W-:Y:S02]  /*04c0*/  UIADD3 UR34, UP3, UPT, UR8, UR16, URZ ;  /* 0x0000001008227290 */ /* 0x000fe4000ff7e0ff */
[----:B------:R-:W-:Y:S01]  /*04d0*/  UIADD3 UR33, UP4, UPT, UR8, UR18, URZ ;  /* 0x0000001208217290 */ /* 0x000fe2000ff9e0ff */
[----:B------:R-:W-:Y:S01]  /*04e0*/  IMAD.MOV.U32 R21, RZ, RZ, R0 ;  /* 0x000000ffff157224 */ /* 0x000fe200078e0000 */
[----:B------:R-:W-:Y:S01]  /*04f0*/  UIADD3.X UR21, UPT, UPT, UR9, UR7, URZ, UP0, !UPT ;  /* 0x0000000709157290 */ /* 0x000fe200087fe4ff */
[----:B------:R-:W-:Y:S01]  /*0500*/  IMAD.MOV.U32 R20, RZ, RZ, RZ ;  /* 0x000000ffff147224 */ /* 0x000fe200078e00ff */
[----:B------:R-:W-:Y:S01]  /*0510*/  UMOV UR4, URZ ;  /* 0x000000ff00047c82 */ /* 0x000fe20008000000 */
[----:B------:R-:W-:-:S02]  /*0520*/  USHF.L.U32 UR29, UR28, 0x3, URZ ;  /* 0x000000031c1d7899 */ /* 0x000fc400080006ff */
[----:B------:R-:W-:Y:S02]  /*0530*/  USHF.R.U32.HI UR30, URZ, 0x1d, UR28 ;  /* 0x0000001dff1e7899 */ /* 0x000fe4000801161c */
[----:B------:R-:W-:Y:S02]  /*0540*/  ULOP3.LUT UR20, UR20, 0x1fffe, URZ, 0xc0, !UPT ;  /* 0x0001fffe14147892 */ /* 0x000fe4000f8ec0ff */
[----:B------:R-:W-:Y:S02]  /*0550*/  UIADD3.X UR13, UPT, UPT, UR9, UR13, URZ, UP1, !UPT ;  /* 0x0000000d090d7290 */ /* 0x000fe40008ffe4ff */
[----:B------:R-:W-:Y:S02]  /*0560*/  UIADD3.X UR14, UPT, UPT, UR9, UR15, URZ, UP2, !UPT ;  /* 0x0000000f090e7290 */ /* 0x000fe400097fe4ff */
[----:B------:R-:W-:Y:S02]  /*0570*/  UIADD3.X UR16, UPT, UPT, UR9, UR17, URZ, UP3, !UPT ;  /* 0x0000001109107290 */ /* 0x000fe40009ffe4ff */
[----:B------:R-:W-:Y:S01]  /*0580*/  UIADD3.X UR18, UPT, UPT, UR9, UR19, URZ, UP4, !UPT ;  /* 0x0000001309127290 */ /* 0x000fe2000a7fe4ff */
[----:B------:R-:W-:Y:S01]  /*0590*/  UMOV UR5, URZ ;  /* 0x000000ff00057c82 */ /* 0x000fe20008000000 */
[----:B------:R-:W-:Y:S01]  /*05a0*/  UMOV UR6, URZ ;  /* 0x000000ff00067c82 */ /* 0x000fe20008000000 */
[----:B------:R-:W-:Y:S01]  /*05b0*/  UMOV UR7, UR10 ;  /* 0x0000000a00077c82 */ /* 0x000fe20008000000 */
[----:B------:R-:W-:-:S08]  /*05c0*/  UMOV UR12, UR11 ;  /* 0x0000000b000c7c82 */ /* 0x000fd00008000000 */
.L_x_1973:
[C---:B------:R-:W-:Y:S02]  /*05d0*/  ISETP.GE.U32.AND P1, PT, R21.reuse, UR40, PT ;  /* 0x0000002815007c0c */ /* 0x040fe4000bf26070 */
[----:B--2---:R-:W-:Y:S02]  /*05e0*/  IADD3 R22, P0, PT, R21, UR28, RZ ;  /* 0x0000001c15167c10 */ /* 0x004fe4000ff1e0ff */
[----:B------:R-:W-:Y:S02]  /*05f0*/  ISETP.GE.AND.EX P1, PT, R20, UR41, PT, P1 ;  /* 0x0000002914007c0c */ /* 0x000fe4000bf26310 */
[C---:B------:R-:W-:Y:S01]  /*0600*/  ISETP.GE.U32.AND P3, PT, R22.reuse, UR40, PT ;  /* 0x0000002816007c0c */ /* 0x040fe2000bf66070 */
[----:B------:R-:W-:Y:S01]  /*0610*/  IMAD.X R23, RZ, RZ, R20, P0 ;  /* 0x000000ffff177224 */ /* 0x000fe200000e0614 */
[----:B------:R-:W-:-:S04]  /*0620*/  IADD3 R29, P0, PT, R22, UR28, RZ ;  /* 0x0000001c161d7c10 */ /* 0x000fc8000ff1e0ff */
[----:B------:R-:W-:Y:S01]  /*0630*/  ISETP.GE.AND.EX P3, PT, R23, UR41, PT, P3 ;  /* 0x0000002917007c0c */ /* 0x000fe2000bf66330 */
[----:B------:R-:W-:Y:S01]  /*0640*/  IMAD.X R30, RZ, RZ, R23, P0 ;  /* 0x000000ffff1e7224 */ /* 0x000fe200000e0617 */
[----:B------:R-:W-:-:S03]  /*0650*/  ISETP.GE.U32.AND P2, PT, R29, UR40, PT ;  /* 0x000000281d007c0c */ /* 0x000fc6000bf46070 */
[----:B------:R-:W-:Y:S02]  /*0660*/  @!P1 IADD3 R22, P0, PT, R10, UR7, RZ ;  /* 0x000000070a169c10 */ /* 0x000fe4000ff1e0ff */
[----:B------:R-:W-:Y:S02]  /*0670*/  ISETP.GE.AND.EX P2, PT, R30, UR41, PT, P2 ;  /* 0x000000291e007c0c */ /* 0x000fe4000bf46320 */
[----:B------:R-:W-:-:S04]  /*0680*/  @!P1 IADD3.X R23, PT, PT, R11, UR12, RZ, P0, !PT ;  /* 0x0000000c0b179c10 */ /* 0x000fc800087fe4ff */
[----:B------:R-:W-:Y:S01]  /*0690*/  @!P3 IADD3 R25, P4, PT, R0, UR28, RZ ;  /* 0x0000001c0019bc10 */ /* 0x000fe2000ff9e0ff */
[----:B------:R-:W2:Y:S01]  /*06a0*/  @!P1 LDG.E.64 R4, desc[UR26][R22.64] ;  /* 0x0000001a16049981 */ /* 0x000ea2000c1e1b00 */
[----:B------:R-:W-:-:S03]  /*06b0*/  IADD3 R32, P0, PT, R29, UR28, RZ ;  /* 0x0000001c1d207c10 */ /* 0x000fc6000ff1e0ff */
[----:B------:R-:W-:Y:S01]  /*06c0*/  @!P3 IMAD.X R28, RZ, RZ, RZ, P4 ;  /* 0x000000ffff1cb224 */ /* 0x000fe200020e06ff */
[C---:B------:R-:W-:Y:S02]  /*06d0*/  @!P3 LEA R24, P4, R25.reuse, UR7, 0x4 ;  /* 0x000000071918bc11 */ /* 0x040fe4000f8820ff */
[----:B------:R-:W-:Y:S01]  /*06e0*/  @!P2 IADD3 R26, P5, PT, R12, UR7, RZ ;  /* 0x000000070c1aac10 */ /* 0x000fe2000ffbe0ff */
[----:B------:R-:W-:Y:S01]  /*06f0*/  IMAD.X R30, RZ, RZ, R30, P0 ;  /* 0x000000ffff1e7224 */ /* 0x000fe200000e061e */
[----:B------:R-:W-:Y:S02]  /*0700*/  @!P3 LEA.HI.X R25, R25, UR12, R28, 0x4, P4 ;  /* 0x0000000c1919bc11 */ /* 0x000fe4000a0f241c */
[----:B------:R-:W-:Y:S02]  /*0710*/  @!P2 IADD3.X R27, PT, PT, R13, UR12, RZ, P5, !PT ;  /* 0x0000000c0d1bac10 */ /* 0x000fe4000affe4ff */
[----:B------:R-:W-:Y:S01]  /*0720*/  ISETP.GE.U32.AND P0, PT, R32, UR40, PT ;  /* 0x0000002820007c0c */ /* 0x000fe2000bf06070 */
[----:B------:R0:W3:Y:S03]  /*0730*/  @!P3 LDG.E.64 R2, desc[UR26][R24.64] ;  /* 0x0000001a1802b981 */ /* 0x0000e6000c1e1b00 */
[----:B------:R-:W-:Y:S01]  /*0740*/  ISETP.GE.AND.EX P0, PT, R30, UR41, PT, P0 ;  /* 0x000000291e007c0c */ /* 0x000fe2000bf06300 */
[----:B------:R1:W4:-:S12]  /*0750*/  @!P2 LDG.E.64 R8, desc[UR26][R26.64] ;  /* 0x0000001a1a08a981 */ /* 0x000318000c1e1b00 */
[----:B------:R-:W-:-:S04]  /*0760*/  @!P0 IADD3 R28, P4, PT, R14, UR7, RZ ;  /* 0x000000070e1c8c10 */ /* 0x000fc8000ff9e0ff */
[----:B------:R-:W-:-:S05]  /*0770*/  @!P0 IADD3.X R29, PT, PT, R15, UR12, RZ, P4, !PT ;  /* 0x0000000c0f1d8c10 */ /* 0x000fca000a7fe4ff */
[----:B------:R5:W4:Y:S01]  /*0780*/  @!P0 LDG.E.64 R6, desc[UR26][R28.64] ;  /* 0x0000001a1c068981 */ /* 0x000b22000c1e1b00 */
[----:B------:R-:W-:Y:S02]  /*0790*/  IMAD.U32 R33, RZ, RZ, UR28 ;  /* 0x0000001cff217e24 */ /* 0x000fe4000f8e00ff */
[----:B------:R-:W-:Y:S02]  /*07a0*/  IMAD.U32 R35, RZ, RZ, UR28 ;  /* 0x0000001cff237e24 */ /* 0x000fe4000f8e00ff */
[----:B------:R-:W-:Y:S01]  /*07b0*/  IMAD.U32 R37, RZ, RZ, UR28 ;  /* 0x0000001cff257e24 */ /* 0x000fe2000f8e00ff */
[----:B--2---:R-:W2:Y:S02]  /*07c0*/  @!P1 DSETP.NEU.AND P6, PT, R4, RZ, PT ;  /* 0x000000ff0400922a */ /* 0x004ea40003fcd000 */
[----:B--2---:R-:W-:Y:S02]  /*07d0*/  @!P1 SEL R31, RZ, 0x1, !P6 ;  /* 0x00000001ff1f9807 */ /* 0x004fe40007000000 */
[----:B------:R-:W-:-:S04]  /*07e0*/  @!P1 IADD3 R22, P6, PT, R21, UR42, RZ ;  /* 0x0000002a15169c10 */ /* 0x000fc8000ffde0ff */
[----:B------:R-:W-:Y:S02]  /*07f0*/  @!P1 IADD3.X R23, PT, PT, R20, UR43, RZ, P6, !PT ;  /* 0x0000002b14179c10 */ /* 0x000fe4000b7fe4ff */
[----:B------:R-:W-:-:S03]  /*0800*/  IADD3 R32, P6, PT, R32, UR28, RZ ;  /* 0x0000001c20207c10 */ /* 0x000fc6000ffde0ff */
[----:B------:R-:W-:Y:S01]  /*0810*/  @!P1 STG.E.U8 desc[UR26][R22.64], R31 ;  /* 0x0000001f16009986 */ /* 0x000fe2000c10111a */
[----:B0-----:R-:W-:Y:S01]  /*0820*/  @!P3 IADD3 R24, P1, PT, R21, UR31, RZ ;  /* 0x0000001f1518bc10 */ /* 0x001fe2000ff3e0ff */
[----:B------:R-:W-:-:S03]  /*0830*/  IMAD.X R30, RZ, RZ, R30, P6 ;  /* 0x000000ffff1e7224 */ /* 0x000fc600030e061e */
[----:B------:R-:W-:Y:S02]  /*0840*/  @!P3 IADD3.X R25, PT, PT, R20, UR32, RZ, P1, !PT ;  /* 0x000000201419bc10 */ /* 0x000fe40008ffe4ff */
[----:B------:R-:W-:Y:S02]  /*0850*/  ISETP.GE.U32.AND P1, PT, R32, UR40, PT ;  /* 0x0000002820007c0c */ /* 0x000fe4000bf26070 */
[----:B-1----:R-:W-:Y:S02]  /*0860*/  @!P2 IADD3 R26, P6, PT, R21, UR37, RZ ;  /* 0x00000025151aac10 */ /* 0x002fe4000ffde0ff */
[----:B------:R-:W-:Y:S02]  /*0870*/  ISETP.GE.AND.EX P1, PT, R30, UR41, PT, P1 ;  /* 0x000000291e007c0c */ /* 0x000fe4000bf26310 */
[----:B------:R-:W-:-:S15]  /*0880*/  @!P2 IADD3.X R27, PT, PT, R20, UR21, RZ, P6, !PT ;  /* 0x00000015141bac10 */ /* 0x000fde000b7fe4ff */
[----:B------:R-:W-:-:S15]  /*0890*/  NOP ;  /* 0x0000000000007918 */ /* 0x000fde0000000000 */
[----:B------:R-:W-:-:S08]  /*08a0*/  NOP ;  /* 0x0000000000007918 */ /* 0x000fd00000000000 */
[----:B---3--:R-:W5:Y:S02]  /*08b0*/  @!P3 DSETP.NEU.AND P5, PT, R2, RZ, PT ;  /* 0x000000ff0200b22a */ /* 0x008f640003fad000 */
[----:B-----5:R-:W-:Y:S02]  /*08c0*/  @!P3 SEL R29, RZ, 0x1, !P5 ;  /* 0x00000001ff1db807 */ /* 0x020fe40006800000 */
[----:B------:R-:W-:-:S03]  /*08d0*/  IADD3 R32, P5, PT, R32, UR28, RZ ;  /* 0x0000001c20207c10 */ /* 0x000fc6000ffbe0ff */
[----:B------:R0:W-:Y:S02]  /*08e0*/  @!P3 STG.E.U8 desc[UR26][R24.64], R29 ;  /* 0x0000001d1800b986 */ /* 0x0001e4000c10111a */
[----:B------:R-:W-:Y:S01]  /*08f0*/  IMAD.X R30, RZ, RZ, R30, P5 ;  /* 0x000000ffff1e7224 */ /* 0x000fe200028e061e */
[----:B------:R-:W-:-:S04]  /*0900*/  ISETP.GE.U32.AND P5, PT, R32, UR40, PT ;  /* 0x0000002820007c0c */ /* 0x000fc8000bfa6070 */
[----:B------:R-:W-:Y:S02]  /*0910*/  ISETP.GE.AND.EX P3, PT, R30, UR41, PT, P5 ;  /* 0x000000291e007c0c */ /* 0x000fe4000bf66350 */
[----:B0-----:R-:W-:-:S15]  /*0920*/  @!P1 LEA R24, P6, R33, R10, 0x6 ;  /* 0x0000000a21189211 */ /* 0x001fde00078c30ff */
[----:B------:R-:W-:-:S15]  /*0930*/  NOP ;  /* 0x0000000000007918 */ /* 0x000fde0000000000 */
[----:B------:R-:W-:-:S15]  /*0940*/  NOP ;  /* 0x0000000000007918 */ /* 0x000fde0000000000 */
[----:B------:R-:W-:-:S03]  /*0950*/  NOP ;  /* 0x0000000000007918 */ /* 0x000fc60000000000 */
[----:B----4-:R-:W0:Y:S02]  /*0960*/  @!P2 DSETP.NEU.AND P4, PT, R8, RZ, PT ;  /* 0x000000ff0800a22a */ /* 0x010e240003f8d000 */
[----:B0-----:R-:W-:-:S05]  /*0970*/  @!P2 SEL R31, RZ, 0x1, !P4 ;  /* 0x00000001ff1fa807 */ /* 0x001fca0006000000 */
[----:B------:R0:W-:Y:S01]  /*0980*/  @!P2 STG.E.U8 desc[UR26][R26.64], R31 ;  /* 0x0000001f1a00a986 */ /* 0x0001e2000c10111a */
[----:B------:R-:W-:Y:S02]  /*0990*/  IADD3 R28, P2, PT, R32, UR28, RZ ;  /* 0x0000001c201c7c10 */ /* 0x000fe4000ff5e0ff */
[----:B------:R-:W-:-:S03]  /*09a0*/  @!P0 IADD3 R22, P4, PT, R21, UR36, RZ ;  /* 0x0000002415168c10 */ /* 0x000fc6000ff9e0ff */
[----:B------:R-:W-:Y:S01]  /*09b0*/  IMAD.X R30, RZ, RZ, R30, P2 ;  /* 0x000000ffff1e7224 */ /* 0x000fe200010e061e */
[C---:B------:R-:W-:Y:S02]  /*09c0*/  ISETP.GE.U32.AND P2, PT, R28.reuse, UR40, PT ;  /* 0x000000281c007c0c */ /* 0x040fe4000bf46070 */
[----:B------:R-:W-:Y:S02]  /*09d0*/  IADD3 R28, P5, PT, R28, UR28, RZ ;  /* 0x0000001c1c1c7c10 */ /* 0x000fe4000ffbe0ff */
[----:B------:R-:W-:Y:S02]  /*09e0*/  @!P0 IADD3.X R23, PT, PT, R20, UR13, RZ, P4, !PT ;  /* 0x0000000d14178c10 */ /* 0x000fe4000a7fe4ff */
[----:B------:R-:W-:Y:S02]  /*09f0*/  ISETP.GE.U32.AND P4, PT, R28, UR40, PT ;  /* 0x000000281c007c0c */ /* 0x000fe4000bf86070 */
[----:B------:R-:W-:Y:S01]  /*0a00*/  @!P1 LEA.HI.X R28, R35, R11, RZ, 0x6, P6 ;  /* 0x0000000b231c9211 */ /* 0x000fe200030f34ff */
[----:B------:R-:W-:-:S05]  /*0a10*/  IMAD.X R25, RZ, RZ, R30, P5 ;  /* 0x000000ffff197224 */ /* 0x000fca00028e061e */
[----:B------:R-:W-:Y:S02]  /*0a20*/  ISETP.GE.AND.EX P4, PT, R25, UR41, PT, P4 ;  /* 0x0000002919007c0c */ /* 0x000fe4000bf86340 */
[----:B------:R-:W-:Y:S01]  /*0a30*/  ISETP.GE.AND.EX P2, PT, R30, UR41, PT, P2 ;  /* 0x000000291e007c0c */ /* 0x000fe2000bf46320 */
[----:B0-----:R-:W-:Y:S02]  /*0a40*/  @!P3 IMAD.MOV.U32 R26, RZ, RZ, R10 ;  /* 0x000000ffff1ab224 */ /* 0x001fe400078e000a */
[----:B------:R-:W-:Y:S02]  /*0a50*/  @!P3 IMAD.MOV.U32 R27, RZ, RZ, R11 ;  /* 0x000000ffff1bb224 */ /* 0x000fe400078e000b */
[----:B------:R-:W-:-:S15]  /*0a60*/  @!P3 IMAD.WIDE.U32 R26, R37, 0x50, R26 ;  /* 0x00000050251ab825 */ /* 0x000fde00078e001a */
[----:B------:R-:W-:-:S14]  /*0a70*/  NOP ;  /* 0x0000000000007918 */ /* 0x000fdc0000000000 */
[----:B------:R-:W0:Y:S02]  /*0a80*/  @!P0 DSETP.NEU.AND P6, PT, R6, RZ, PT ;  /* 0x000000ff0600822a */ /* 0x000e240003fcd000 */
[----:B0-----:R-:W-:Y:S02]  /*0a90*/  @!P0 SEL R33, RZ, 0x1, !P6 ;  /* 0x00000001ff218807 */ /* 0x001fe40007000000 */
[----:B------:R-:W-:-:S04]  /*0aa0*/  @!P1 IADD3 R24, P6, PT, R24, UR7, RZ ;  /* 0x0000000718189c10 */ /* 0x000fc8000ffde0ff */
[----:B------:R-:W-:Y:S01]  /*0ab0*/  @!P1 IADD3.X R25, PT, PT, R28, UR12, RZ, P6, !PT ;  /* 0x0000000c1c199c10 */ /* 0x000fe2000b7fe4ff */
[----:B------:R0:W-:Y:S04]  /*0ac0*/  @!P0 STG.E.U8 desc[UR26][R22.64], R33 ;  /* 0x0000002116008986 */ /* 0x0001e8000c10111a */
[----:B------:R-:W2:Y:S01]  /*0ad0*/  @!P1 LDG.E.64 R4, desc[UR26][R24.64] ;  /* 0x0000001a18049981 */ /* 0x000ea2000c1e1b00 */
[----:B------:R-:W-:Y:S01]  /*0ae0*/  @!P3 IMAD.MOV.U32 R29, RZ, RZ, RZ ;  /* 0x000000ffff1db224 */ /* 0x000fe200078e00ff */
[----:B------:R-:W-:Y:S02]  /*0af0*/  @!P3 IADD3 R26, P5, PT, R26, UR7, RZ ;  /* 0x000000071a1abc10 */ /* 0x000fe4000ffbe0ff */
[----:B------:R-:W-:Y:S02]  /*0b00*/  @!P2 IADD3 R28, P6, PT, R16, UR7, RZ ;  /* 0x00000007101cac10 */ /* 0x000fe4000ffde0ff */
[----:B------:R-:W-:-:S02]  /*0b10*/  @!P4 IADD3 R30, P0, PT, R18, UR7, RZ ;  /* 0x00000007121ecc10 */ /* 0x000fc4000ff1e0ff */
[----:B------:R-:W-:Y:S02]  /*0b20*/  @!P3 IADD3.X R27, PT, PT, R27, UR12, R29, P5, !PT ;  /* 0x0000000c1b1bbc10 */ /* 0x000fe4000affe41d */
[----:B------:R-:W-:Y:S02]  /*0b30*/  @!P2 IADD3.X R29, PT, PT, R17, UR12, RZ, P6, !PT ;  /* 0x0000000c111dac10 */ /* 0x000fe4000b7fe4ff */
[----:B------:R-:W-:Y:S01]  /*0b40*/  @!P4 IADD3.X R31, PT, PT, R19, UR12, RZ, P0, !PT ;  /* 0x0000000c131fcc10 */ /* 0x000fe200087fe4ff */
[----:B------:R1:W3:Y:S04]  /*0b50*/  @!P3 LDG.E.64 R2, desc[UR26][R26.64] ;  /* 0x0000001a1a02b981 */ /* 0x0002e8000c1e1b00 */
[----:B------:R4:W5:Y:S04]  /*0b60*/  @!P2 LDG.E.64 R8, desc[UR26][R28.64] ;  /* 0x0000001a1c08a981 */ /* 0x000968000c1e1b00 */
[----:B------:R5:W5:Y:S01]  /*0b70*/  @!P4 LDG.E.64 R6, desc[UR26][R30.64] ;  /* 0x0000001a1e06c981 */ /* 0x000b62000c1e1b00 */
[----:B------:R-:W-:-:S04]  /*0b80*/  UIADD3 UR20, UP0, UPT, UR20, -0x2, URZ ;  /* 0xfffffffe14147890 */ /* 0x000fc8000ff1e0ff */
[----:B------:R-:W-:Y:S02]  /*0b90*/  UIADD3.X UR4, UPT, UPT, UR4, -0x1, URZ, UP0, !UPT ;  /* 0xffffffff04047890 */ /* 0x000fe400087fe4ff */
[----:B------:R-:W-:-:S04]  /*0ba0*/  UISETP.NE.U32.AND UP0, UPT, UR20, URZ, UPT ;  /* 0x000000ff1400728c */ /* 0x000fc8000bf05070 */
[----:B------:R-:W-:Y:S02]  /*0bb0*/  UISETP.NE.AND.EX UP0, UPT, UR4, URZ, UPT, UP0 ;  /* 0x000000ff0400728c */ /* 0x000fe4000bf05300 */
[----:B------:R-:W-:Y:S02]  /*0bc0*/  UIADD3 UR5, UP1, UPT, UR29, UR5, URZ ;  /* 0x000000051d057290 */ /* 0x000fe4000ff3e0ff */
[----:B------:R-:W-:Y:S02]  /*0bd0*/  ULEA UR7, UP2, UR28, UR7, 0x7 ;  /* 0x000000071c077291 */ /* 0x000fe4000f8438ff */
[----:B------:R-:W-:Y:S02]  /*0be0*/  UIADD3.X UR6, UPT, UPT, UR30, UR6, URZ, UP1, !UPT ;  /* 0x000000061e067290 */ /* 0x000fe40008ffe4ff */
[----:B------:R-:W-:-:S11]  /*0bf0*/  ULEA.HI.X UR12, UR28, UR12, URZ, 0x7, UP2 ;  /* 0x0000000c1c0c7291 */ /* 0x000fd600090f3cff */
[----:B--2---:R-:W2:Y:S02]  /*0c00*/  @!P1 DSETP.NEU.AND P6, PT, R4, RZ, PT ;  /* 0x000000ff0400922a */ /* 0x004ea40003fcd000 */
[----:B--2---:R-:W-:Y:S02]  /*0c10*/  @!P1 SEL R35, RZ, 0x1, !P6 ;  /* 0x00000001ff239807 */ /* 0x004fe40007000000 */
[----:B------:R-:W-:-:S04]  /*0c20*/  @!P1 IADD3 R32, P6, PT, R21, UR38, RZ ;  /* 0x0000002615209c10 */ /* 0x000fc8000ffde0ff */
[----:B0-----:R-:W-:-:S05]  /*0c30*/  @!P1 IADD3.X R33, PT, PT, R20, UR39, RZ, P6, !PT ;  /* 0x0000002714219c10 */ /* 0x001fca000b7fe4ff */
[----:B------:R2:W-:Y:S01]  /*0c40*/  @!P1 STG.E.U8 desc[UR26][R32.64], R35 ;  /* 0x0000002320009986 */ /* 0x0005e2000c10111a */
[C---:B------:R-:W-:Y:S02]  /*0c50*/  @!P2 IADD3 R24, P1, PT, R21.reuse, UR34, RZ ;  /* 0x000000221518ac10 */ /* 0x040fe4000ff3e0ff */
[C---:B------:R-:W-:Y:S02]  /*0c60*/  @!P3 IADD3 R22, P6, PT, R21.reuse, UR35, RZ ;  /* 0x000000231516bc10 */ /* 0x040fe4000ffde0ff */
[C---:B------:R-:W-:Y:S02]  /*0c70*/  @!P2 IADD3.X R25, PT, PT, R20.reuse, UR16, RZ, P1, !PT ;  /* 0x000000101419ac10 */ /* 0x040fe40008ffe4ff */
[----:B------:R-:W-:Y:S02]  /*0c80*/  @!P3 IADD3.X R23, PT, PT, R20, UR14, RZ, P6, !PT ;  /* 0x0000000e1417bc10 */ /* 0x000fe4000b7fe4ff */
[----:B-1----:R-:W-:-:S04]  /*0c90*/  @!P4 IADD3 R26, P6, PT, R21, UR33, RZ ;  /* 0x00000021151acc10 */ /* 0x002fc8000ffde0ff */
[----:B------:R-:W-:-:S15]  /*0ca0*/  @!P4 IADD3.X R27, PT, PT, R20, UR18, RZ, P6, !PT ;  /* 0x00000012141bcc10 */ /* 0x000fde000b7fe4ff */
[----:B------:R-:W-:-:S15]  /*0cb0*/  NOP ;  /* 0x0000000000007918 */ /* 0x000fde0000000000 */
[----:B------:R-:W-:-:S08]  /*0cc0*/  NOP ;  /* 0x0000000000007918 */ /* 0x000fd00000000000 */
[----:B---3--:R-:W4:Y:S02]  /*0cd0*/  @!P3 DSETP.NEU.AND P5, PT, R2, RZ, PT ;  /* 0x000000ff0200b22a */ /* 0x008f240003fad000 */
[----:B----4-:R-:W-:-:S05]  /*0ce0*/  @!P3 SEL R29, RZ, 0x1, !P5 ;  /* 0x00000001ff1db807 */ /* 0x010fca0006800000 */
[----:B------:R2:W-:-:S15]  /*0cf0*/  @!P3 STG.E.U8 desc[UR26][R22.64], R29 ;  /* 0x0000001d1600b986 */ /* 0x0005de000c10111a */
[----:B------:R-:W-:-:S15]  /*0d00*/  NOP ;  /* 0x0000000000007918 */ /* 0x000fde0000000000 */
[----:B------:R-:W-:-:S15]  /*0d10*/  NOP ;  /* 0x0000000000007918 */ /* 0x000fde0000000000 */
[----:B------:R-:W-:-:S12]  /*0d20*/  NOP ;  /* 0x0000000000007918 */ /* 0x000fd80000000000 */
[----:B-----5:R-:W0:Y:S02]  /*0d30*/  @!P2 DSETP.NEU.AND P0, PT, R8, RZ, PT ;  /* 0x000000ff0800a22a */ /* 0x020e240003f0d000 */
[----:B0-----:R-:W-:-:S05]  /*0d40*/  @!P2 SEL R31, RZ, 0x1, !P0 ;  /* 0x00000001ff1fa807 */ /* 0x001fca0004000000 */
[----:B------:R2:W-:Y:S01]  /*0d50*/  @!P2 STG.E.U8 desc[UR26][R24.64], R31 ;  /* 0x0000001f1800a986 */ /* 0x0005e2000c10111a */
[----:B------:R-:W-:-:S04]  /*0d60*/  IADD3 R21, P0, PT, R21, UR29, RZ ;  /* 0x0000001d15157c10 */ /* 0x000fc8000ff1e0ff */
[----:B------:R-:W-:-:S15]  /*0d70*/  IADD3.X R20, PT, PT, R20, UR30, RZ, P0, !PT ;  /* 0x0000001e14147c10 */ /* 0x000fde00087fe4ff */
[----:B------:R-:W-:-:S15]  /*0d80*/  NOP ;  /* 0x0000000000007918 */ /* 0x000fde0000000000 */
[----:B------:R-:W-:-:S15]  /*0d90*/  NOP ;  /* 0x0000000000007918 */ /* 0x000fde0000000000 */
[----:B------:R-:W-:-:S07]  /*0da0*/  NOP ;  /* 0x0000000000007918 */ /* 0x000fce0000000000 */
[----:B------:R-:W0:Y:S02]  /*0db0*/  @!P4 DSETP.NEU.AND P1, PT, R6, RZ, PT ;  /* 0x000000ff0600c22a */ /* 0x000e240003f2d000 */
[----:B0-----:R-:W-:-:S05]  /*0dc0*/  @!P4 SEL R37, RZ, 0x1, !P1 ;  /* 0x00000001ff25c807 */ /* 0x001fca0004800000 */
[----:B------:R2:W-:Y:S01]  /*0dd0*/  @!P4 STG.E.U8 desc[UR26][R26.64], R37 ;  /* 0x000000251a00c986 */ /* 0x0005e2000c10111a */
[----:B------:R-:W-:Y:S05]  /*0de0*/  BRA.U UP0, `(.L_x_1973) ;  /* 0xfffffff500f87547 */ /* 0x000fea000b83ffff */
.L_x_1972:
[----:B------:R-:W-:-:S04]  /*0df0*/  ULOP3.LUT UR4, UR22, 0x1, URZ, 0xc0, !UPT ;  /* 0x0000000116047892 */ /* 0x000fc8000f8ec0ff */
[----:B------:R-:W-:-:S04]  /*0e00*/  UISETP.NE.U32.AND UP0, UPT, UR4, 0x1, UPT ;  /* 0x000000010400788c */ /* 0x000fc8000bf05070 */
[----:B------:R-:W-:-:S06]  /*0e10*/  UISETP.NE.U32.AND.EX UP0, UPT, URZ, URZ, UPT, UP0 ;  /* 0x000000ffff00728c */ /* 0x000fcc000bf05100 */
[----:B------:R-:W-:-:S13]  /*0e20*/  PLOP3.LUT P0, PT, PT, PT, UP0, 0x80, 0x8 ;  /* 0x000000000008781c */ /* 0x000fda0003f0f008 */
[----:B------:R-:W-:Y:S05]  /*0e30*/  @!P0 EXIT ;  /* 0x000000000000894d */ /* 0x000fea0003800000 */
[----:B0-----:R-:W-:-:S04]  /*0e40*/  IADD3 R18, P0, PT, R0, UR5, RZ ;  /* 0x0000000500127c10 */ /* 0x001fc8000ff1e0ff */
[C---:B------:R-:W-:Y:S01]  /*0e50*/  ISETP.GE.U32.AND P4, PT, R18.reuse, UR40, PT ;  /* 0x0000002812007c0c */ /* 0x040fe2000bf86070 */
[----:B------:R-:W-:Y:S01]  /*0e60*/  IMAD.X R19, RZ, RZ, UR6, P0 ;  /* 0x00000006ff137e24 */ /* 0x000fe200080e06ff */
[----:B------:R-:W-:-:S04]  /*0e70*/  IADD3 R20, P1, PT, R18, UR28, RZ ;  /* 0x0000001c12147c10 */ /* 0x000fc8000ff3e0ff */
[----:B------:R-:W-:Y:S01]  /*0e80*/  ISETP.GE.AND.EX P4, PT, R19, UR41, PT, P4 ;  /* 0x0000002913007c0c */ /* 0x000fe2000bf86340 */
[----:B------:R-:W-:Y:S01]  /*0e90*/  IMAD.X R21, RZ, RZ, R19, P1 ;  /* 0x000000ffff157224 */ /* 0x000fe200008e0613 */
[C---:B--2---:R-:W-:Y:S02]  /*0ea0*/  IADD3 R23, P0, PT, R20.reuse, UR28, RZ ;  /* 0x0000001c14177c10 */ /* 0x044fe4000ff1e0ff */
[----:B------:R-:W-:Y:S02]  /*0eb0*/  ISETP.GE.U32.AND P2, PT, R20, UR40, PT ;  /* 0x0000002814007c0c */ /* 0x000fe4000bf46070 */
[----:B------:R-:W-:Y:S01]  /*0ec0*/  ISETP.GE.U32.AND P1, PT, R23, UR40, PT ;  /* 0x0000002817007c0c */ /* 0x000fe2000bf26070 */
[----:B------:R-:W-:Y:S01]  /*0ed0*/  IMAD.X R0, RZ, RZ, R21, P0 ;  /* 0x000000ffff007224 */ /* 0x000fe200000e0615 */
[----:B------:R-:W-:-:S04]  /*0ee0*/  ISETP.GE.AND.EX P2, PT, R21, UR41, PT, P2 ;  /* 0x0000002915007c0c */ /* 0x000fc8000bf46320 */
[----:B------:R-:W-:Y:S02]  /*0ef0*/  ISETP.GE.AND.EX P1, PT, R0, UR41, PT, P1 ;  /* 0x0000002900007c0c */ /* 0x000fe4000bf26310 */
[----:B------:R-:W-:-:S04]  /*0f00*/  @!P4 LEA R10, P0, R18, UR10, 0x4 ;  /* 0x0000000a120acc11 */ /* 0x000fc8000f8020ff */
[----:B------:R-:W-:-:S03]  /*0f10*/  @!P4 LEA.HI.X R11, R18, UR11, R19, 0x4, P0 ;  /* 0x0000000b120bcc11 */ /* 0x000fc600080f2413 */
[----:B------:R-:W-:-:S03]  /*0f20*/  @!P2 LEA R12, P3, R20, UR10, 0x4 ;  /* 0x0000000a140cac11 */ /* 0x000fc6000f8620ff */
[----:B------:R-:W2:Y:S01]  /*0f30*/  @!P4 LDG.E.64 R10, desc[UR26][R10.64] ;  /* 0x0000001a0a0ac981 */ /* 0x000ea2000c1e1b00 */
[C---:B------:R-:W-:Y:S02]  /*0f40*/  @!P1 LEA R14, P0, R23.reuse, UR10, 0x4 ;  /* 0x0000000a170e9c11 */ /* 0x040fe4000f8020ff */
[----:B------:R-:W-:Y:S02]  /*0f50*/  @!P2 LEA.HI.X R13, R20, UR11, R21, 0x4, P3 ;  /* 0x0000000b140dac11 */ /* 0x000fe400098f2415 */
[----:B------:R-:W-:-:S04]  /*0f60*/  @!P1 LEA.HI.X R15, R23, UR11, R0, 0x4, P0 ;  /* 0x0000000b170f9c11 */ /* 0x000fc800080f2400 */
[----:B------:R-:W3:Y:S04]  /*0f70*/  @!P2 LDG.E.64 R12, desc[UR26][R12.64] ;  /* 0x0000001a0c0ca981 */ /* 0x000ee8000c1e1b00 */
[----:B------:R-:W4:Y:S01]  /*0f80*/  @!P1 LDG.E.64 R14, desc[UR26][R14.64] ;  /* 0x0000001a0e0e9981 */ /* 0x000f22000c1e1b00 */
[----:B------:R-:W-:-:S04]  /*0f90*/  IADD3 R22, P3, PT, R23, UR28, RZ ;  /* 0x0000001c17167c10 */ /* 0x000fc8000ff7e0ff */
[----:B------:R-:W-:Y:S01]  /*0fa0*/  ISETP.GE.U32.AND P0, PT, R22, UR40, PT ;  /* 0x0000002816007c0c */ /* 0x000fe2000bf06070 */
[----:B------:R-:W-:-:S05]  /*0fb0*/  IMAD.X R25, RZ, RZ, R0, P3 ;  /* 0x000000ffff197224 */ /* 0x000fca00018e0600 */
[----:B------:R-:W-:Y:S01]  /*0fc0*/  ISETP.GE.AND.EX P0, PT, R25, UR41, PT, P0 ;  /* 0x0000002919007c0c */ /* 0x000fe2000bf06300 */
[----:B------:R-:W-:-:S12]  /*0fd0*/  DSETP.NEU.AND P5, PT, R4, RZ, PT ;  /* 0x000000ff0400722a */ /* 0x000fd80003fad000 */
[----:B------:R-:W-:-:S04]  /*0fe0*/  @!P0 LEA R16, P3, R22, UR10, 0x4 ;  /* 0x0000000a16108c11 */ /* 0x000fc8000f8620ff */
[----:B------:R-:W-:-:S05]  /*0ff0*/  @!P0 LEA.HI.X R17, R22, UR11, R25, 0x4, P3 ;  /* 0x0000000b16118c11 */ /* 0x000fca00098f2419 */
[----:B------:R0:W5:-:S15]  /*1000*/  @!P0 LDG.E.64 R6, desc[UR26][R16.64] ;  /* 0x0000001a10068981 */ /* 0x00015e000c1e1b00 */
[----:B------:R-:W-:-:S15]  /*1010*/  NOP ;  /* 0x0000000000007918 */ /* 0x000fde0000000000 */
[----:B------:R-:W-:-:S13]  /*1020*/  NOP ;  /* 0x0000000000007918 */ /* 0x000fda0000000000 */
[----:B------:R-:W-:-:S15]  /*1030*/  DSETP.NEU.AND P6, PT, R2, RZ, PT ;  /* 0x000000ff0200722a */ /* 0x000fde0003fcd000 */
[----:B------:R-:W-:-:S15]  /*1040*/  NOP ;  /* 0x0000000000007918 */ /* 0x000fde0000000000 */
[----:B------:R-:W-:-:S15]  /*1050*/  NOP ;  /* 0x0000000000007918 */ /* 0x000fde0000000000 */
[----:B------:R-:W-:-:S15]  /*1060*/  NOP ;  /* 0x0000000000007918 */ /* 0x000fde0000000000 */
[----:B------:R-:W-:-:S04]  /*1070*/  NOP ;  /* 0x0000000000007918 */ /* 0x000fc80000000000 */
[----:B------:R-:W-:-:S15]  /*1080*/  DSETP.NEU.AND P3, PT, R8, RZ, PT ;  /* 0x000000ff0800722a */ /* 0x000fde0003f6d000 */
[----:B------:R-:W-:-:S15]  /*1090*/  NOP ;  /* 0x0000000000007918 */ /* 0x000fde0000000000 */
[----:B------:R-:W-:-:S15]  /*10a0*/  NOP ;  /* 0x0000000000007918 */ /* 0x000fde0000000000 */
[----:B------:R-:W-:-:S15]  /*10b0*/  NOP ;  /* 0x0000000000007918 */ /* 0x000fde0000000000 */
[----:B------:R-:W-:-:S04]  /*10c0*/  NOP ;  /* 0x0000000000007918 */ /* 0x000fc80000000000 */
[----:B--2---:R-:W1:Y:S02]  /*10d0*/  @!P4 DSETP.NEU.AND P5, PT, R10, RZ, PT ;  /* 0x000000ff0a00c22a */ /* 0x004e640003fad000 */
[----:B-1----:R-:W-:Y:S02]  /*10e0*/  @!P4 SEL R11, RZ, 0x1, !P5 ;  /* 0x00000001ff0bc807 */ /* 0x002fe40006800000 */
[----:B------:R-:W-:-:S04]  /*10f0*/  @!P4 IADD3 R2, P5, PT, R18, UR42, RZ ;  /* 0x0000002a1202cc10 */ /* 0x000fc8000ffbe0ff */
[----:B------:R-:W-:Y:S02]  /*1100*/  @!P4 IADD3.X R3, PT, PT, R19, UR43, RZ, P5, !PT ;  /* 0x0000002b1303cc10 */ /* 0x000fe4000affe4ff */
[----:B------:R-:W-:-:S04]  /*1110*/  @!P2 IADD3 R4, P5, PT, R20, UR42, RZ ;  /* 0x0000002a1404ac10 */ /* 0x000fc8000ffbe0ff */
[----:B------:R-:W-:Y:S02]  /*1120*/  @!P2 IADD3.X R5, PT, PT, R21, UR43, RZ, P5, !PT ;  /* 0x0000002b1505ac10 */ /* 0x000fe4000affe4ff */
[----:B------:R-:W-:Y:S01]  /*1130*/  @!P1 IADD3 R8, P5, PT, R23, UR42, RZ ;  /* 0x0000002a17089c10 */ /* 0x000fe2000ffbe0ff */
[----:B------:R0:W-:Y:S03]  /*1140*/  @!P4 STG.E.U8 desc[UR26][R2.64], R11 ;  /* 0x0000000b0200c986 */ /* 0x0001e6000c10111a */
[----:B------:R-:W-:-:S15]  /*1150*/  @!P1 IADD3.X R9, PT, PT, R0, UR43, RZ, P5, !PT ;  /* 0x0000002b00099c10 */ /* 0x000fde000affe4ff */
[----:B------:R-:W-:-:S15]  /*1160*/  NOP ;  /* 0x0000000000007918 */ /* 0x000fde0000000000 */
[----:B------:R-:W-:-:S14]  /*1170*/  NOP ;  /* 0x0000000000007918 */ /* 0x000fdc0000000000 */
[----:B---3--:R-:W1:Y:S02]  /*1180*/  @!P2 DSETP.NEU.AND P6, PT, R12, RZ, PT ;  /* 0x000000ff0c00a22a */ /* 0x008e640003fcd000 */
[----:B-1----:R-:W-:-:S05]  /*1190*/  SEL R13, RZ, 0x1, !P6 ;  /* 0x00000001ff0d7807 */ /* 0x002fca0007000000 */
[----:B------:R0:W-:-:S15]  /*11a0*/  @!P2 STG.E.U8 desc[UR26][R4.64], R13 ;  /* 0x0000000d0400a986 */ /* 0x0001de000c10111a */
[----:B------:R-:W-:-:S15]  /*11b0*/  NOP ;  /* 0x0000000000007918 */ /* 0x000fde0000000000 */
[----:B------:R-:W-:-:S15]  /*11c0*/  NOP ;  /* 0x0000000000007918 */ /* 0x000fde0000000000 */
[----:B------:R-:W-:-:S12]  /*11d0*/  NOP ;  /* 0x0000000000007918 */ /* 0x000fd80000000000 */
[----:B----4-:R-:W1:Y:S02]  /*11e0*/  @!P1 DSETP.NEU.AND P3, PT, R14, RZ, PT ;  /* 0x000000ff0e00922a */ /* 0x010e640003f6d000 */
[----:B-1----:R-:W-:-:S05]  /*11f0*/  SEL R15, RZ, 0x1, !P3 ;  /* 0x00000001ff0f7807 */ /* 0x002fca0005800000 */
[----:B------:R0:W-:Y:S01]  /*1200*/  @!P1 STG.E.U8 desc[UR26][R8.64], R15 ;  /* 0x0000000f08009986 */ /* 0x0001e2000c10111a */
[----:B------:R-:W-:Y:S05]  /*1210*/  @P0 EXIT ;  /* 0x000000000000094d */ /* 0x000fea0003800000 */
[----:B0-----:R-:W-:Y:S01]  /*1220*/  IADD3 R2, P1, PT, R22, UR42, RZ ;  /* 0x0000002a16027c10 */ /* 0x001fe2000ff3e0ff */
[----:B-----5:R-:W0:Y:S02]  /*1230*/  DSETP.NEU.AND P0, PT, R6, RZ, PT ;  /* 0x000000ff0600722a */ /* 0x020e240003f0d000 */
[----:B0-----:R-:W-:Y:S02]  /*1240*/  SEL R5, RZ, 0x1, !P0 ;  /* 0x00000001ff057807 */ /* 0x001fe40004000000 */
[----:B------:R-:W-:-:S05]  /*1250*/  IADD3.X R3, PT, PT, R25, UR43, RZ, P1, !PT ;  /* 0x0000002b19037c10 */ /* 0x000fca0008ffe4ff */
[----:B------:R-:W-:Y:S01]  /*1260*/  STG.E.U8 desc[UR26][R2.64], R5 ;  /* 0x0000000502007986 */ /* 0x000fe2000c10111a */
[----:B------:R-:W-:Y:S05]  /*1270*/  EXIT ;  /* 0x000000000000794d */ /* 0x000fea0003800000 */
.L_x_1971:
[----:B------:R-:W0:Y:S02]  /*1280*/  S2R R8, SR_TID.X ;  /* 0x0000000000087919 */ /* 0x000e240000002100 */
[----:B0-----:R-:W-:-:S03]  /*1290*/  IMAD.WIDE.U32 R2, R8, 0x4, RZ ;  /* 0x0000000408027825 */ /* 0x001fc600078e00ff */
[----:B------:R-:W-:-:S04]  /*12a0*/  ISETP.GE.U32.AND P0, PT, R2, UR13, PT ;  /* 0x0000000d02007c0c */ /* 0x000fc8000bf06070 */
[----:B------:R-:W-:-:S13]  /*12b0*/  ISETP.GE.AND.EX P0, PT, R3, UR4, PT, P0 ;  /* 0x0000000403007c0c */ /* 0x000fda000bf06300 */
[----:B------:R-:W-:Y:S05]  /*12c0*/  @P0 EXIT ;  /* 0x000000000000094d */ /* 0x000fea0003800000 */
[----:B------:R-:W-:Y:S01]  /*12d0*/  IMAD.MOV.U32 R9, RZ, RZ, RZ ;  /* 0x000000ffff097224 */ /* 0x000fe200078e00ff */
[----:B------:R-:W0:Y:S06]  /*12e0*/  LDCU UR5, c[0x0][0x360] ;  /* 0x00006c00ff0577ac */ /* 0x000e2c0008000800 */
.L_x_1974:
[----:B------:R-:W-:-:S04]  /*12f0*/  LEA R2, P0, R8, UR10, 0x6 ;  /* 0x0000000a08027c11 */ /* 0x000fc8000f8030ff */
[----:B------:R-:W-:-:S05]  /*1300*/  LEA.HI.X R3, R8, UR11, R9, 0x6, P0 ;  /* 0x0000000b08037c11 */ /* 0x000fca00080f3409 */
[----:B------:R-:W2:Y:S04]  /*1310*/  LDG.E.ENL2.256 R12, R10, desc[UR26][R2.64], 0x33 ;  /* 0x6600001a020a797e */ /* 0x000ea8000812180c */
[----:B------:R-:W3:Y:S01]  /*1320*/  LDG.E.ENL2.256 R6, R4, desc[UR26][R2.64+0x20], 0x33 ;  /* 0x6600011a0204797e */ /* 0x000ee20008121806 */
[----:B--2---:R-:W-:-:S15]  /*1330*/  DSETP.NEU.AND P0, PT, R10, RZ, PT ;  /* 0x000000ff0a00722a */ /* 0x004fde0003f0d000 */
[----:B------:R-:W-:-:S15]  /*1340*/  NOP ;  /* 0x0000000000007918 */ /* 0x000fde0000000000 */
[----:B------:R-:W-:-:S15]  /*1350*/  NOP ;  /* 0x0000000000007918 */ /* 0x000fde0000000000 */
[----:B------:R-:W-:-:S15]  /*1360*/  NOP ;  /* 0x0000000000007918 */ /* 0x000fde0000000000 */
[----:B------:R-:W-:-:S04]  /*1370*/  NOP ;  /* 0x0000000000007918 */ /* 0x000fc80000000000 */
[----:B------:R-:W1:-:S15]  /*1380*/  DSETP.NEU.AND P1, PT, R12, RZ, PT ;  /* 0x000000ff0c00722a */ /* 0x000e5e0003f2d000 */
[----:B------:R-:W-:-:S15]  /*1390*/  NOP ;  /* 0x0000000000007918 */ /* 0x000fde0000000000 */
[----:B------:R-:W-:-:S15]  /*13a0*/  NOP ;  /* 0x0000000000007918 */ /* 0x000fde0000000000 */
[----:B------:R-:W-:-:S15]  /*13b0*/  NOP ;  /* 0x0000000000007918 */ /* 0x000fde0000000000 */
[----:B------:R-:W-:-:S04]  /*13c0*/  NOP ;  /* 0x0000000000007918 */ /* 0x000fc80000000000 */
[----:B---3--:R1:W2:Y:S02]  /*13d0*/  DSETP.NEU.AND P2, PT, R4, RZ, PT ;  /* 0x000000ff0400722a */ /* 0x0082a40003f4d000 */
[----:B-1----:R-:W-:Y:S02]  /*13e0*/  SEL R4, RZ, 0x1, !P1 ;  /* 0x00000001ff047807 */ /* 0x002fe40004800000 */
[----:B--2---:R-:W-:-:S15]  /*13f0*/  SEL R5, RZ, 0x1, !P2 ;  /* 0x00000001ff057807 */ /* 0x004fde0005000000 */
[----:B------:R-:W-:-:S15]  /*1400*/  NOP ;  /* 0x0000000000007918 */ /* 0x000fde0000000000 */
[----:B------:R-:W-:-:S15]  /*1410*/  NOP ;  /* 0x0000000000007918 */ /* 0x000fde0000000000 */
[----:B------:R-:W-:-:S15]  /*1420*/  NOP ;  /* 0x0000000000007918 */ /* 0x000fde0000000000 */
[----:B------:R1:W2:Y:S02]  /*1430*/  DSETP.NEU.AND P3, PT, R6, RZ, PT ;  /* 0x000000ff0600722a */ /* 0x0002a40003f6d000 */
[----:B-1----:R-:W-:Y:S02]  /*1440*/  SEL R7, RZ, 0x1, !P0 ;  /* 0x00000001ff077807 */ /* 0x002fe40004000000 */
[----:B--2---:R-:W-:Y:S02]  /*1450*/  SEL R0, RZ, 0x1, !P3 ;  /* 0x00000001ff007807 */ /* 0x004fe40005800000 */
[----:B------:R-:W-:Y:S02]  /*1460*/  PRMT R7, R7, 0x3340, R4 ;  /* 0x0000334007077816 */ /* 0x000fe40000000004 */
[----:B------:R-:W-:Y:S02]  /*1470*/  LEA R4, P0, R8, UR42, 0x2 ;  /* 0x0000002a08047c11 */ /* 0x000fe4000f8010ff */
[----:B------:R-:W-:-:S02]  /*1480*/  PRMT R0, R5, 0x3340, R0 ;  /* 0x0000334005007816 */ /* 0x000fc40000000000 */
[C---:B------:R-:W-:Y:S02]  /*1490*/  LEA.HI.X R5, R8.reuse, UR43, R9, 0x2, P0 ;  /* 0x0000002b08057c11 */ /* 0x040fe400080f1409 */
        /* <DEDUP_REMOVED lines=12> */
        .weak           $__internal_3_$__cuda_sm20_div_u16
        .type           $__internal_3_$__cuda_sm20_div_u16,@function
        .size           $__internal_3_$__cuda_sm20_div_u16,(.L_x_7517 - $__internal_3_$__cuda_sm20_div_u16)
$__internal_3_$__cuda_sm20_div_u16:
        /* <DEDUP_REMOVED lines=19> */
[----:B------:R-:W-:Y:S05]  /*1690*/  RET.REL.NODEC R2 `(_ZN2at6native55_GLOBAL__N__de093ff9_22_ForeachBinaryOpList_cu_a911ec4325multi_tensor_apply_kernelINS1_18TensorListMetadataILi2EEENS1_11CopyFunctorIbN3c107complexIdEELi2ELi1ELi1EEEJNS0_4CopyIbS8_EEEEEvT_T0_DpT1_) ;  /* 0xffffffe802587950 */ /* 0x000fea0003c3ffff */
.L_x_1975:
        /* <DEDUP_REMOVED lines=14> */
.L_x_7517:


//--------------------- .text._ZN2at6native55_GLOBAL__N__de093ff9_22_ForeachBinaryOpList_cu_a911ec4325multi_tensor_apply_kernelINS1_18TensorListMetadataILi2EEENS1_11CopyFunctorIbfLi2ELi1ELi1EEEJNS0_4CopyIbfEEEEEvT_T0_DpT1_ --------------------------
	.section	.text._ZN2at6native55_GLOBAL__N__de093ff9_22_ForeachBinaryOpList_cu_a911ec4325multi_tensor_apply_kernelINS1_18TensorListMetadataILi2EEENS1_11CopyFunctorIbfLi2ELi1ELi1EEEJNS0_4CopyIbfEEEEEvT_T0_DpT1_,"ax",@progbits
	.align	128
.text._ZN2at6native55_GLOBAL__N__de093ff9_22_ForeachBinaryOpList_cu_a911ec4325multi_tensor_apply_kernelINS1_18TensorListMetadataILi2EEENS1_11CopyFunctorIbfLi2ELi1ELi1EEEJNS0_4CopyIbfEEEEEvT_T0_DpT1_:
        .type           _ZN2at6native55_GLOBAL__N__de093ff9_22_ForeachBinaryOpList_cu_a911ec4325multi_tensor_apply_kernelINS1_18TensorListMetadataILi2EEENS1_11CopyFunctorIbfLi2ELi1ELi1EEEJNS0_4CopyIbfEEEEEvT_T0_DpT1_,@function
        .size           _ZN2at6native55_GLOBAL__N__de093ff9_22_ForeachBinaryOpList_cu_a911ec4325multi_tensor_apply_kernelINS1_18TensorListMetadataILi2EEENS1_11CopyFunctorIbfLi2ELi1ELi1EEEJNS0_4CopyIbfEEEEEvT_T0_DpT1_,(.L_x_7519 - _ZN2at6native55_GLOBAL__N__de093ff9_22_ForeachBinaryOpList_cu_a911ec4325multi_tensor_apply_kernelINS1_18TensorListMetadataILi2EEENS1_11CopyFunctorIbfLi2ELi1ELi1EEEJNS0_4CopyIbfEEEEEvT_T0_DpT1_)
        .other          _ZN2at6native55_GLOBAL__N__de093ff9_22_ForeachBinaryOpList_cu_a911ec4325multi_tensor_apply_kernelINS1_18TensorListMetadataILi2EEENS1_11CopyFunctorIbfLi2ELi1ELi1EEEJNS0_4CopyIbfEEEEEvT_T0_DpT1_,@"STO_CUDA_ENTRY STV_DEFAULT"
_ZN2at6native55_GLOBAL__N__de093ff9_22_ForeachBinaryOpList_cu_a911ec4325multi_tensor_apply_kernelINS1_18TensorListMetadataILi2EEENS1_11CopyFunctorIbfLi2ELi1ELi1EEEJNS0_4CopyIbfEEEEEvT_T0_DpT1_:
        /* <DEDUP_REMOVED lines=40> */
[----:B------:R-:W-:Y:S05]  /*0280*/  CALL.REL.NOINC `($__internal_4_$__cuda_sm20_div_u16) ;  /* 0x0000000c00e07944 */ /* 0x000fea0003c00000 */
[----:B------:R-:W0:Y:S01]  /*0290*/  S2R R0, SR_TID.X ;  /* 0x0000000000007919 */ /* 0x000e220000002100 */
[----:B------:R-:W-:Y:S02]  /*02a0*/  UISETP.GE.U32.AND UP0, UPT, UR5, UR28, UPT ;  /* 0x0000001c0500728c */ /* 0x000fe4000bf06070 */
[----:B------:R-:W-:Y:S02]  /*02b0*/  ULOP3.LUT UR23, UR4, 0xffff, URZ, 0xc0, !UPT ;  /* 0x0000ffff04177892 */ /* 0x000fe4000f8ec0ff */
[----:B------:R-:W-:Y:S01]  /*02c0*/  UISETP.GE.U32.AND.EX UP0, UPT, UR6, URZ, UPT, UP0 ;  /* 0x000000ff0600728c */ /* 0x000fe2000bf06100 */
[----:B------:R-:W-:Y:S01]  /*02d0*/  UMOV UR4, URZ ;  /* 0x000000ff00047c82 */ /* 0x000fe20008000000 */
[----:B------:R-:W-:-:S07]  /*02e0*/  UMOV UR5, URZ ;  /* 0x000000ff00057c82 */ /* 0x000fce0008000000 */
[----:B------:R-:W-:Y:S05]  /*02f0*/  BRA.U !UP0, `(.L_x_1977) ;  /* 0x0000000908587547 */ /* 0x000fea000b800000 */
[C---:B0-----:R-:W-:Y:S01]  /*0300*/  IADD3 R2, P0, PT, R0.reuse, UR29, RZ ;  /* 0x0000001d00027c10 */ /* 0x041fe2000ff1e0ff */
[----:B------:R-:W-:Y:S01]  /*0310*/  UIADD3 UR37, UP0, UP1, UR8, UR24, UR28 ;  /* 0x0000001808257290 */ /* 0x000fe2000f91e01c */
[----:B------:R-:W-:Y:S01]  /*0320*/  SHF.R.U32.HI R5, RZ, 0x1e, R0 ;  /* 0x0000001eff057819 */ /* 0x000fe20000011600 */
[----:B------:R-:W-:Y:S01]  /*0330*/  UIADD3 UR30, UP2, UP3, UR8, UR24, UR29 ;  /* 0x00000018081e7290 */ /* 0x000fe2000fb5e01d */
[----:B------:R-:W-:Y:S01]  /*0340*/  IMAD.SHL.U32 R4, R0, 0x4, RZ ;  /* 0x0000000400047824 */ /* 0x000fe200078e00ff */
[----:B------:R-:W-:Y:S01]  /*0350*/  UIMAD.WIDE.U32 UR12, UR29, 0x2, UR24 ;  /* 0x000000021d0c78a5 */ /* 0x000fe2000f8e0018 */
[----:B------:R-:W-:Y:S01]  /*0360*/  IMAD.X R3, RZ, RZ, RZ, P0 ;  /* 0x000000ffff037224 */ /* 0x000fe200000e06ff */
        /* <DEDUP_REMOVED lines=9> */
[----:B------:R-:W-:Y:S01]  /*0400*/  SHF.L.U64.HI R3, R2, 0x2, R3 ;  /* 0x0000000202037819 */ /* 0x000fe20000010203 */
[----:B------:R-:W-:Y:S01]  /*0410*/  UIADD3.X UR31, UPT, UPT, UR9, UR25, URZ, UP2, UP3 ;  /* 0x00000019091f7290 */ /* 0x000fe200097e64ff */
[----:B------:R-:W-:Y:S01]  /*0420*/  IMAD.WIDE.U32 R8, R9, 0x10, R4 ;  /* 0x0000001009087825 */ /* 0x000fe200078e0004 */
[----:B------:R-:W-:-:S02]  /*0430*/  UIADD3 UR22, UPT, UPT, UR23, 0x1, URZ ;  /* 0x0000000117167890 */ /* 0x000fc4000fffe0ff */
[----:B------:R-:W-:Y:S01]  /*0440*/  UIADD3 UR36, UP0, UPT, UR8, UR12, URZ ;  /* 0x0000000c08247290 */ /* 0x000fe2000ff1e0ff */
[--C-:B------:R-:W-:Y:S01]  /*0450*/  IMAD.WIDE.U32 R10, R11, 0x14, R4.reuse ;  /* 0x000000140b0a7825 */ /* 0x100fe200078e0004 */
[----:B------:R-:W-:Y:S02]  /*0460*/  UIADD3 UR35, UP1, UPT, UR8, UR14, URZ ;  /* 0x0000000e08237290 */ /* 0x000fe4000ff3e0ff */
[----:B------:R-:W-:Y:S01]  /*0470*/  UIADD3 UR34, UP2, UPT, UR8, UR16, URZ ;  /* 0x0000001008227290 */ /* 0x000fe2000ff5e0ff */
[--C-:B------:R-:W-:Y:S01]  /*0480*/  IMAD.WIDE.U32 R12, R13, 0x18, R4.reuse ;  /* 0x000000180d0c7825 */ /* 0x100fe200078e0004 */
[----:B------:R-:W-:Y:S02]  /*0490*/  UIADD3 UR33, UP3, UPT, UR8, UR18, URZ ;  /* 0x0000001208217290 */ /* 0x000fe4000ff7e0ff */
[----:B------:R-:W-:Y:S01]  /*04a0*/  UIADD3 UR32, UP4, UPT, UR8, UR20, URZ ;  /* 0x0000001408207290 */ /* 0x000fe2000ff9e0ff */
[----:B------:R-:W-:Y:S01]  /*04b0*/  IMAD.WIDE.U32 R14, R15, 0x1c, R4 ;  /* 0x0000001c0f0e7825 */ /* 0x000fe200078e0004 */
[----:B------:R-:W-:Y:S01]  /*04c0*/  UMOV UR6, URZ ;  /* 0x000000ff00067c82 */ /* 0x000fe20008000000 */
[----:B------:R-:W-:Y:S01]  /*04d0*/  UMOV UR4, URZ ;  /* 0x000000ff00047c82 */ /* 0x000fe20008000000 */
[----:B------:R-:W-:Y:S01]  /*04e0*/  UMOV UR5, URZ ;  /* 0x000000ff00057c82 */ /* 0x000fe20008000000 */
[----:B------:R-:W-:Y:S01]  /*04f0*/  IMAD.MOV.U32 R16, RZ, RZ, R0 ;  /* 0x000000ffff107224 */ /* 0x000fe200078e0000 */
[----:B------:R-:W-:Y:S01]  /*0500*/  ULOP3.LUT UR22, UR22, 0x1fffe, URZ, 0xc0, !UPT ;  /* 0x0001fffe16167892 */ /* 0x000fe2000f8ec0ff */
[----:B------:R-:W-:Y:S01]  /*0510*/  IMAD.MOV.U32 R17, RZ, RZ, RZ ;  /* 0x000000ffff117224 */ /* 0x000fe200078e00ff */
[----:B------:R-:W-:-:S02]  /*0520*/  UIADD3.X UR13, UPT, UPT, UR9, UR13, URZ, UP0, !UPT ;  /* 0x0000000d090d7290 */ /* 0x000fc400087fe4ff */
[----:B------:R-:W-:Y:S02]  /*0530*/  UIADD3.X UR14, UPT, UPT, UR9, UR15, URZ, UP1, !UPT ;  /* 0x0000000f090e7290 */ /* 0x000fe40008ffe4ff */
[----:B------:R-:W-:Y:S02]  /*0540*/  UIADD3.X UR16, UPT, UPT, UR9, UR17, URZ, UP2, !UPT ;  /* 0x0000001109107290 */ /* 0x000fe400097fe4ff */
[----:B------:R-:W-:Y:S02]  /*0550*/  UIADD3.X UR18, UPT, UPT, UR9, UR19, URZ, UP3, !UPT ;  /* 0x0000001309127290 */ /* 0x000fe40009ffe4ff */
[----:B------:R-:W-:Y:S01]  /*0560*/  UIADD3.X UR20, UPT, UPT, UR9, UR21, URZ, UP4, !UPT ;  /* 0x0000001509147290 */ /* 0x000fe2000a7fe4ff */
[----:B------:R-:W-:Y:S01]  /*0570*/  UMOV UR7, UR10 ;  /* 0x0000000a00077c82 */ /* 0x000fe20008000000 */
[----:B------:R-:W-:-:S10]  /*0580*/  UMOV UR12, UR11 ;  /* 0x0000000b000c7c82 */ /* 0x000fd40008000000 */
.L_x_1978:
[----:B-1----:R-:W-:Y:S01]  /*0590*/  IADD3 R18, P0, PT, R16, UR29, RZ ;  /* 0x0000001d10127c10 */ /* 0x002fe2000ff1e0ff */
[----:B------:R-:W-:-:S03]  /*05a0*/  IMAD.U32 R19, RZ, RZ, UR29 ;  /* 0x0000001dff137e24 */ /* 0x000fc6000f8e00ff */
[----:B------:R-:W-:Y:S01]  /*05b0*/  IADD3 R27, P1, PT, R18, UR29, RZ ;  /* 0x0000001d121b7c10 */ /* 0x000fe2000ff3e0ff */
[----:B------:R-:W-:-:S03]  /*05c0*/  IMAD.X R20, RZ, RZ, R17, P0 ;  /* 0x000000ffff147224 */ /* 0x000fc600000e0611 */
[C---:B------:R-:W-:Y:S01]  /*05d0*/  ISETP.GE.U32.AND P0, PT, R27.reuse, UR39, PT ;  /* 0x000000271b007c0c */ /* 0x040fe2000bf06070 */
[----:B------:R-:W-:Y:S01]  /*05e0*/  IMAD.X R26, RZ, RZ, R20, P1 ;  /* 0x000000ffff1a7224 */ /* 0x000fe200008e0614 */
[----:B------:R-:W-:Y:S02]  /*05f0*/  IADD3 R27, P2, PT, R27, UR29, RZ ;  /* 0x0000001d1b1b7c10 */ /* 0x000fe4000ff5e0ff */
[----:B------:R-:W-:Y:S02]  /*0600*/  ISETP.GE.U32.AND P1, PT, R18, UR39, PT ;  /* 0x0000002712007c0c */ /* 0x000fe4000bf26070 */
[----:B------:R-:W-:Y:S01]  /*0610*/  ISETP.GE.AND.EX P0, PT, R26, UR40, PT, P0 ;  /* 0x000000281a007c0c */ /* 0x000fe2000bf06300 */
[----:B------:R-:W-:Y:S01]  /*0620*/  IMAD.X R26, RZ, RZ, R26, P2 ;  /* 0x000000ffff1a7224 */ /* 0x000fe200010e061a */
[----:B------:R-:W-:Y:S02]  /*0630*/  ISETP.GE.U32.AND P2, PT, R27, UR39, PT ;  /* 0x000000271b007c0c */ /* 0x000fe4000bf46070 */
[----:B------:R-:W-:-:S02]  /*0640*/  ISETP.GE.AND.EX P1, PT, R20, UR40, PT, P1 ;  /* 0x0000002814007c0c */ /* 0x000fc4000bf26310 */
[----:B------:R-:W-:-:S07]  /*0650*/  ISETP.GE.AND.EX P2, PT, R26, UR40, PT, P2 ;  /* 0x000000281a007c0c */ /* 0x000fce000bf46320 */
[----:B------:R-:W-:-:S03]  /*0660*/  @!P0 IMAD.WIDE.U32 R18, R19, 0x8, R4 ;  /* 0x0000000813128825 */ /* 0x000fc600078e0004 */
[----:B------:R-:W-:-:S04]  /*0670*/  @!P0 IADD3 R20, P3, PT, R18, UR7, RZ ;  /* 0x0000000712148c10 */ /* 0x000fc8000ff7e0ff */
[----:B------:R-:W-:Y:S01]  /*0680*/  @!P0 IADD3.X R21, PT, PT, R19, UR12, RZ, P3, !PT ;  /* 0x0000000c13158c10 */ /* 0x000fe20009ffe4ff */
[----:B------:R-:W-:-:S04]  /*0690*/  IMAD.U32 R19, RZ, RZ, UR29 ;  /* 0x0000001dff137e24 */ /* 0x000fc8000f8e00ff */
[----:B------:R-:W-:Y:S01]  /*06a0*/  @!P2 IMAD.WIDE.U32 R18, R19, 0xc, R4 ;  /* 0x0000000c1312a825 */ /* 0x000fe200078e0004 */
[----:B------:R0:W2:Y:S03]  /*06b0*/  @!P0 LDG.E R7, desc[UR26][R20.64] ;  /* 0x0000001a14078981 */ /* 0x0000a6000c1e1900 */
[----:B------:R-:W-:Y:S01]  /*06c0*/  @!P2 IMAD.MOV.U32 R23, RZ, RZ, RZ ;  /* 0x000000ffff17a224 */ /* 0x000fe200078e00ff */
[----:B------:R-:W-:-:S04]  /*06d0*/  @!P2 IADD3 R18, P3, PT, R18, UR7, RZ ;  /* 0x000000071212ac10 */ /* 0x000fc8000ff7e0ff */
[----:B------:R-:W-:Y:S02]  /*06e0*/  @!P2 IADD3.X R19, PT, PT, R19, UR12, R23, P3, !PT ;  /* 0x0000000c1313ac10 */ /* 0x000fe40009ffe417 */
[----:B------:R-:W-:-:S03]  /*06f0*/  ISETP.GE.U32.AND P3, PT, R16, UR39, PT ;  /* 0x0000002710007c0c */ /* 0x000fc6000bf66070 */
[----:B------:R1:W3:Y:S01]  /*0700*/  @!P2 LDG.E R24, desc[UR26][R18.64] ;  /* 0x0000001a1218a981 */ /* 0x0002e2000c1e1900 */
[----:B------:R-:W-:-:S13]  /*0710*/  ISETP.GE.AND.EX P3, PT, R17, UR40, PT, P3 ;  /* 0x0000002811007c0c */ /* 0x000fda000bf66330 */
[----:B------:R-:W-:-:S04]  /*0720*/  @!P3 IADD3 R28, P4, PT, R4, UR7, RZ ;  /* 0x00000007041cbc10 */ /* 0x000fc8000ff9e0ff */
[----:B------:R-:W-:Y:S02]  /*0730*/  @!P3 IADD3.X R29, PT, PT, R5, UR12, RZ, P4, !PT ;  /* 0x0000000c051dbc10 */ /* 0x000fe4000a7fe4ff */
[----:B0-----:R-:W-:-:S03]  /*0740*/  @!P1 LEA R20, P4, R2, UR7, 0x2 ;  /* 0x0000000702149c11 */ /* 0x001fc6000f8810ff */
[----:B------:R-:W4:Y:S01]  /*0750*/  @!P3 LDG.E R25, desc[UR26][R28.64] ;  /* 0x0000001a1c19b981 */ /* 0x000f22000c1e1900 */
[----:B------:R-:W-:-:S05]  /*0760*/  @!P1 IADD3.X R21, PT, PT, R3, UR12, RZ, P4, !PT ;  /* 0x0000000c03159c10 */ /* 0x000fca000a7fe4ff */
[----:B------:R-:W5:Y:S01]  /*0770*/  @!P1 LDG.E R6, desc[UR26][R20.64] ;  /* 0x0000001a14069981 */ /* 0x000f62000c1e1900 */
[----:B------:R-:W-:-:S04]  /*0780*/  @!P3 IADD3 R22, P5, PT, R16, UR41, RZ ;  /* 0x000000291016bc10 */ /* 0x000fc8000ffbe0ff */
[----:B------:R-:W-:Y:S02]  /*0790*/  @!P3 IADD3.X R23, PT, PT, R17, UR42, RZ, P5, !PT ;  /* 0x0000002a1117bc10 */ /* 0x000fe4000affe4ff */
[----:B----4-:R-:W-:-:S04]  /*07a0*/  @!P3 FSETP.NEU.FTZ.AND P4, PT, R25, RZ, PT ;  /* 0x000000ff1900b20b */ /* 0x010fc80003f9d000 */
[----:B------:R-:W-:Y:S02]  /*07b0*/  @!P3 SEL R29, RZ, 0x1, !P4 ;  /* 0x00000001ff1db807 */ /* 0x000fe40006000000 */
[----:B-1----:R-:W-:-:S03]  /*07c0*/  @!P1 IADD3 R18, P4, PT, R16, UR30, RZ ;  /* 0x0000001e10129c10 */ /* 0x002fc6000ff9e0ff */
[----:B------:R-:W-:Y:S01]  /*07d0*/  @!P3 STG.E.U8 desc[UR26][R22.64], R29 ;  /* 0x0000001d1600b986 */ /* 0x000fe2000c10111a */
[----:B-----5:R-:W-:Y:S02]  /*07e0*/  @!P1 FSETP.NEU.FTZ.AND P3, PT, R6, RZ, PT ;  /* 0x000000ff0600920b */ /* 0x020fe40003f7d000 */
[----:B------:R-:W-:Y:S02]  /*07f0*/  @!P1 IADD3.X R19, PT, PT, R17, UR31, RZ, P4, !PT ;  /* 0x0000001f11139c10 */ /* 0x000fe4000a7fe4ff */
[----:B------:R-:W-:Y:S02]  /*0800*/  @!P1 SEL R28, RZ, 0x1, !P3 ;  /* 0x00000001ff1c9807 */ /* 0x000fe40005800000 */
[----:B------:R-:W-:-:S03]  /*0810*/  @!P0 IADD3 R20, P3, PT, R16, UR36, RZ ;  /* 0x0000002410148c10 */ /* 0x000fc6000ff7e0ff */
[----:B------:R0:W-:Y:S01]  /*0820*/  @!P1 STG.E.U8 desc[UR26][R18.64], R28 ;  /* 0x0000001c12009986 */ /* 0x0001e2000c10111a */
[----:B--2---:R-:W-:Y:S02]  /*0830*/  @!P0 FSETP.NEU.FTZ.AND P1, PT, R7, RZ, PT ;  /* 0x000000ff0700820b */ /* 0x004fe40003f3d000 */
[----:B------:R-:W-:Y:S02]  /*0840*/  @!P0 IADD3.X R21, PT, PT, R17, UR13, RZ, P3, !PT ;  /* 0x0000000d11158c10 */ /* 0x000fe40009ffe4ff */
[----:B0-----:R-:W-:-:S05]  /*0850*/  @!P0 SEL R19, RZ, 0x1, !P1 ;  /* 0x00000001ff138807 */ /* 0x001fca0004800000 */
[----:B------:R-:W-:Y:S01]  /*0860*/  @!P0 STG.E.U8 desc[UR26][R20.64], R19 ;  /* 0x0000001314008986 */ /* 0x000fe2000c10111a */
[----:B---3--:R-:W-:-:S04]  /*0870*/  @!P2 FSETP.NEU.FTZ.AND P0, PT, R24, RZ, PT ;  /* 0x000000ff1800a20b */ /* 0x008fc80003f1d000 */
[----:B------:R-:W-:Y:S02]  /*0880*/  @!P2 SEL R29, RZ, 0x1, !P0 ;  /* 0x00000001ff1da807 */ /* 0x000fe40004000000 */
[----:B------:R-:W-:Y:S02]  /*0890*/  IADD3 R27, P0, PT, R27, UR29, RZ ;  /* 0x0000001d1b1b7c10 */ /* 0x000fe4000ff1e0ff */
[----:B------:R-:W-:-:S03]  /*08a0*/  @!P2 IADD3 R22, P1, PT, R16, UR35, RZ ;  /* 0x000000231016ac10 */ /* 0x000fc6000ff3e0ff */
[----:B------:R-:W-:Y:S01]  /*08b0*/  IMAD.X R26, RZ, RZ, R26, P0 ;  /* 0x000000ffff1a7224 */ /* 0x000fe200000e061a */
[----:B------:R-:W-:Y:S02]  /*08c0*/  @!P2 IADD3.X R23, PT, PT, R17, UR14, RZ, P1, !PT ;  /* 0x0000000e1117ac10 */ /* 0x000fe40008ffe4ff */
[C---:B------:R-:W-:Y:S02]  /*08d0*/  ISETP.GE.U32.AND P0, PT, R27.reuse, UR39, PT ;  /* 0x000000271b007c0c */ /* 0x040fe4000bf06070 */
[----:B------:R-:W-:Y:S02]  /*08e0*/  IADD3 R27, P1, PT, R27, UR29, RZ ;  /* 0x0000001d1b1b7c10 */ /* 0x000fe4000ff3e0ff */
[----:B------:R-:W-:-:S03]  /*08f0*/  ISETP.GE.AND.EX P0, PT, R26, UR40, PT, P0 ;  /* 0x000000281a007c0c */ /* 0x000fc6000bf06300 */
[----:B------:R-:W-:Y:S01]  /*0900*/  IMAD.X R26, RZ, RZ, R26, P1 ;  /* 0x000000ffff1a7224 */ /* 0x000fe200008e061a */
[C---:B------:R-:W-:Y:S02]  /*0910*/  ISETP.GE.U32.AND P1, PT, R27.reuse, UR39, PT ;  /* 0x000000271b007c0c */ /* 0x040fe4000bf26070 */
[----:B------:R-:W-:Y:S01]  /*0920*/  IADD3 R27, P3, PT, R27, UR29, RZ ;  /* 0x0000001d1b1b7c10 */ /* 0x000fe2000ff7e0ff */
[----:B------:R0:W-:Y:S01]  /*0930*/  @!P2 STG.E.U8 desc[UR26][R22.64], R29 ;  /* 0x0000001d1600a986 */ /* 0x0001e2000c10111a */
[----:B------:R-:W-:Y:S02]  /*0940*/  ISETP.GE.AND.EX P1, PT, R26, UR40, PT, P1 ;  /* 0x000000281a007c0c */ /* 0x000fe4000bf26310 */
[C---:B------:R-:W-:Y:S01]  /*0950*/  IADD3 R18, P4, PT, R27.reuse, UR29, RZ ;  /* 0x0000001d1b127c10 */ /* 0x040fe2000ff9e0ff */
[----:B------:R-:W-:Y:S01]  /*0960*/  IMAD.X R26, RZ, RZ, R26, P3 ;  /* 0x000000ffff1a7224 */ /* 0x000fe200018e061a */
[----:B------:R-:W-:Y:S02]  /*0970*/  ISETP.GE.U32.AND P2, PT, R27, UR39, PT ;  /* 0x000000271b007c0c */ /* 0x000fe4000bf46070 */
[----:B------:R-:W-:Y:S01]  /*0980*/  ISETP.GE.U32.AND P3, PT, R18, UR39, PT ;  /* 0x0000002712007c0c */ /* 0x000fe2000bf66070 */
[----:B------:R-:W-:Y:S01]  /*0990*/  IMAD.X R18, RZ, RZ, R26, P4 ;  /* 0x000000ffff127224 */ /* 0x000fe200020e061a */
[----:B------:R-:W-:-:S02]  /*09a0*/  ISETP.GE.AND.EX P2, PT, R26, UR40, PT, P2 ;  /* 0x000000281a007c0c */ /* 0x000fc4000bf46320 */
[----:B0-----:R-:W-:Y:S02]  /*09b0*/  @!P0 IADD3 R22, P5, PT, R8, UR7, RZ ;  /* 0x0000000708168c10 */ /* 0x001fe4000ffbe0ff */
[----:B------:R-:W-:Y:S02]  /*09c0*/  ISETP.GE.AND.EX P3, PT, R18, UR40, PT, P3 ;  /* 0x0000002812007c0c */ /* 0x000fe4000bf66330 */
[----:B------:R-:W-:Y:S02]  /*09d0*/  @!P0 IADD3.X R23, PT, PT, R9, UR12, RZ, P5, !PT ;  /* 0x0000000c09178c10 */ /* 0x000fe4000affe4ff */
[----:B------:R-:W-:-:S03]  /*09e0*/  @!P1 IADD3 R28, P4, PT, R10, UR7, RZ ;  /* 0x000000070a1c9c10 */ /* 0x000fc6000ff9e0ff */
[----:B------:R0:W2:Y:S01]  /*09f0*/  @!P0 LDG.E R25, desc[UR26][R22.64] ;  /* 0x0000001a16198981 */ /* 0x0000a2000c1e1900 */
[----:B------:R-:W-:Y:S02]  /*0a00*/  @!P1 IADD3.X R29, PT, PT, R11, UR12, RZ, P4, !PT ;  /* 0x0000000c0b1d9c10 */ /* 0x000fe4000a7fe4ff */
[----:B------:R-:W-:-:S03]  /*0a10*/  @!P2 IADD3 R20, P4, PT, R12, UR7, RZ ;  /* 0x000000070c14ac10 */ /* 0x000fc6000ff9e0ff */
[----:B------:R1:W3:Y:S01]  /*0a20*/  @!P1 LDG.E R6, desc[UR26][R28.64] ;  /* 0x0000001a1c069981 */ /* 0x0002e2000c1e1900 */
[----:B------:R-:W-:Y:S02]  /*0a30*/  @!P2 IADD3.X R21, PT, PT, R13, UR12, RZ, P4, !PT ;  /* 0x0000000c0d15ac10 */ /* 0x000fe4000a7fe4ff */
[----:B------:R-:W-:-:S03]  /*0a40*/  @!P3 IADD3 R18, P4, PT, R14, UR7, RZ ;  /* 0x000000070e12bc10 */ /* 0x000fc6000ff9e0ff */
[----:B------:R4:W5:Y:S01]  /*0a50*/  @!P2 LDG.E R7, desc[UR26][R20.64] ;  /* 0x0000001a1407a981 */ /* 0x000962000c1e1900 */
[----:B------:R-:W-:-:S05]  /*0a60*/  @!P3 IADD3.X R19, PT, PT, R15, UR12, RZ, P4, !PT ;  /* 0x0000000c0f13bc10 */ /* 0x000fca000a7fe4ff */
[----:B------:R5:W5:Y:S01]  /*0a70*/  @!P3 LDG.E R24, desc[UR26][R18.64] ;  /* 0x0000001a1218b981 */ /* 0x000b62000c1e1900 */
[----:B------:R-:W-:-:S04]  /*0a80*/  @!P0 IADD3 R26, P4, PT, R16, UR37, RZ ;  /* 0x00000025101a8c10 */ /* 0x000fc8000ff9e0ff */
[----:B------:R-:W-:Y:S02]  /*0a90*/  @!P0 IADD3.X R27, PT, PT, R17, UR38, RZ, P4, !PT ;  /* 0x00000026111b8c10 */ /* 0x000fe4000a7fe4ff */
[----:B0-----:R-:W-:-:S04]  /*0aa0*/  @!P1 IADD3 R22, P4, PT, R16, UR34, RZ ;  /* 0x0000002210169c10 */ /* 0x001fc8000ff9e0ff */
[----:B------:R-:W-:Y:S01]  /*0ab0*/  @!P1 IADD3.X R23, PT, PT, R17, UR16, RZ, P4, !PT ;  /* 0x0000001011179c10 */ /* 0x000fe2000a7fe4ff */
[----:B------:R-:W-:-:S04]  /*0ac0*/  UIADD3 UR22, UP0, UPT, UR22, -0x2, URZ ;  /* 0xfffffffe16167890 */ /* 0x000fc8000ff1e0ff */
[----:B------:R-:W-:Y:S02]  /*0ad0*/  UIADD3.X UR6, UPT, UPT, UR6, -0x1, URZ, UP0, !UPT ;  /* 0xffffffff06067890 */ /* 0x000fe400087fe4ff */
[----:B------:R-:W-:-:S04]  /*0ae0*/  UISETP.NE.U32.AND UP0, UPT, UR22, URZ, UPT ;  /* 0x000000ff1600728c */ /* 0x000fc8000bf05070 */
[----:B------:R-:W-:Y:S02]  /*0af0*/  UISETP.NE.AND.EX UP0, UPT, UR6, URZ, UPT, UP0 ;  /* 0x000000ff0600728c */ /* 0x000fe4000bf05300 */
[----:B------:R-:W-:Y:S02]  /*0b00*/  ULEA UR7, UP1, UR29, UR7, 0x5 ;  /* 0x000000071d077291 */ /* 0x000fe4000f8228ff */
[----:B------:R-:W-:Y:S02]  /*0b10*/  UIMAD.WIDE.U32 UR4, UR29, 0x8, UR4 ;  /* 0x000000081d0478a5 */ /* 0x000fe4000f8e0004 */
[----:B------:R-:W-:Y:S01]  /*0b20*/  ULEA.HI.X UR12, UR29, UR12, URZ, 0x5, UP1 ;  /* 0x0000000c1d0c7291 */ /* 0x000fe200088f2cff */
[----:B--2---:R-:W-:-:S04]  /*0b30*/  @!P0 FSETP.NEU.FTZ.AND P5, PT, R25, RZ, PT ;  /* 0x000000ff1900820b */ /* 0x004fc80003fbd000 */
[----:B-1----:R-:W-:Y:S02]  /*0b40*/  @!P0 SEL R29, RZ, 0x1, !P5 ;  /* 0x00000001ff1d8807 */ /* 0x002fe40006800000 */
[----:B---3--:R-:W-:-:S03]  /*0b50*/  @!P1 FSETP.NEU.FTZ.AND P5, PT, R6, RZ, PT ;  /* 0x000000ff0600920b */ /* 0x008fc60003fbd000 */
[----:B------:R0:W-:Y:S01]  /*0b60*/  @!P0 STG.E.U8 desc[UR26][R26.64], R29 ;  /* 0x0000001d1a008986 */ /* 0x0001e2000c10111a */
[----:B------:R-:W-:Y:S02]  /*0b70*/  @!P1 SEL R28, RZ, 0x1, !P5 ;  /* 0x00000001ff1c9807 */ /* 0x000fe40006800000 */
[C---:B----4-:R-:W-:Y:S02]  /*0b80*/  @!P2 IADD3 R20, P0, PT, R16.reuse, UR33, RZ ;  /* 0x000000211014ac10 */ /* 0x050fe4000ff1e0ff */
[----:B-----5:R-:W-:Y:S01]  /*0b90*/  @!P2 FSETP.NEU.FTZ.AND P4, PT, R7, RZ, PT ;  /* 0x000000ff0700a20b */ /* 0x020fe20003f9d000 */
[----:B------:R-:W-:Y:S01]  /*0ba0*/  @!P1 STG.E.U8 desc[UR26][R22.64], R28 ;  /* 0x0000001c16009986 */ /* 0x000fe2000c10111a */
[----:B------:R-:W-:Y:S02]  /*0bb0*/  @!P2 IADD3.X R21, PT, PT, R17, UR18, RZ, P0, !PT ;  /* 0x000000121115ac10 */ /* 0x000fe400087fe4ff */
[----:B------:R-:W-:Y:S02]  /*0bc0*/  @!P2 SEL R19, RZ, 0x1, !P4 ;  /* 0x00000001ff13a807 */ /* 0x000fe40006000000 */
[----:B------:R-:W-:-:S02]  /*0bd0*/  @!P3 IADD3 R18, P0, PT, R16, UR32, RZ ;  /* 0x000000201012bc10 */ /* 0x000fc4000ff1e0ff */
[----:B------:R-:W-:Y:S01]  /*0be0*/  @!P3 FSETP.NEU.FTZ.AND P1, PT, R24, RZ, PT ;  /* 0x000000ff1800b20b */ /* 0x000fe20003f3d000 */
[----:B------:R1:W-:Y:S03]  /*0bf0*/  @!P2 STG.E.U8 desc[UR26][R20.64], R19 ;  /* 0x000000131400a986 */ /* 0x0003e6000c10111a */
[----:B0-----:R-:W-:Y:S02]  /*0c00*/  @!P3 SEL R27, RZ, 0x1, !P1 ;  /* 0x00000001ff1bb807 */ /* 0x001fe40004800000 */
[----:B-1----:R-:W-:-:S05]  /*0c10*/  @!P3 IADD3.X R19, PT, PT, R17, UR20, RZ, P0, !PT ;  /* 0x000000141113bc10 */ /* 0x002fca00087fe4ff */
[----:B------:R1:W-:Y:S01]  /*0c20*/  @!P3 STG.E.U8 desc[UR26][R18.64], R27 ;  /* 0x0000001b1200b986 */ /* 0x0003e2000c10111a */
[----:B------:R-:W-:-:S04]  /*0c30*/  IMAD.U32 R23, RZ, RZ, UR29 ;  /* 0x0000001dff177e24 */ /* 0x000fc8000f8e00ff */
[----:B------:R-:W-:Y:S01]  /*0c40*/  IMAD.WIDE.U32 R16, R23, 0x8, R16 ;  /* 0x0000000817107825 */ /* 0x000fe200078e0010 */
[----:B------:R-:W-:Y:S06]  /*0c50*/  BRA.U UP0, `(.L_x_1978) ;  /* 0xfffffff9004c7547 */ /* 0x000fec000b83ffff */
.L_x_1977:
        /* <DEDUP_REMOVED lines=19> */
[----:B------:R-:W-:Y:S01]  /*0d90*/  @!P1 LEA R2, P3, R15, UR10, 0x2 ;  /* 0x0000000a0f029c11 */ /* 0x000fe2000f8610ff */
[----:B------:R-:W-:Y:S01]  /*0da0*/  IMAD.MOV.U32 R12, RZ, RZ, R6 ;  /* 0x000000ffff0c7224 */ /* 0x000fe200078e0006 */
[----:B------:R-:W-:Y:S01]  /*0db0*/  @!P2 LEA R4, P4, R9, UR10, 0x2 ;  /* 0x0000000a0904ac11 */ /* 0x000fe2000f8810ff */
[----:B------:R-:W2:Y:S01]  /*0dc0*/  @!P0 LDG.E R25, desc[UR26][R10.64] ;  /* 0x0000001a0a198981 */ /* 0x000ea2000c1e1900 */
[----:B------:R-:W-:Y:S01]  /*0dd0*/  @!P1 LEA.HI.X R3, R15, UR11, R16, 0x2, P3 ;  /* 0x0000000b0f039c11 */ /* 0x000fe200098f1410 */
[----:B------:R-:W-:Y:S01]  /*0de0*/  IMAD.MOV.U32 R8, RZ, RZ, R7 ;  /* 0x000000ffff087224 */ /* 0x000fe200078e0007 */
[----:B------:R-:W-:-:S03]  /*0df0*/  @!P2 LEA.HI.X R5, R9, UR11, R0, 0x2, P4 ;  /* 0x0000000b0905ac11 */ /* 0x000fc6000a0f1400 */
[----:B------:R0:W3:Y:S04]  /*0e00*/  @!P1 LDG.E R12, desc[UR26][R2.64] ;  /* 0x0000001a020c9981 */ /* 0x0000e8000c1e1900 */
[----:B------:R4:W3:Y:S01]  /*0e10*/  @!P2 LDG.E R8, desc[UR26][R4.64] ;  /* 0x0000001a0408a981 */ /* 0x0008e2000c1e1900 */
[----:B------:R-:W-:-:S04]  /*0e20*/  IADD3 R17, P4, PT, R9, UR29, RZ ;  /* 0x0000001d09117c10 */ /* 0x000fc8000ff9e0ff */
[----:B------:R-:W-:Y:S01]  /*0e30*/  ISETP.GE.U32.AND P3, PT, R17, UR39, PT ;  /* 0x0000002711007c0c */ /* 0x000fe2000bf66070 */
[----:B-1----:R-:W-:-:S05]  /*0e40*/  IMAD.X R18, RZ, RZ, R0, P4 ;  /* 0x000000ffff127224 */ /* 0x002fca00020e0600 */
[----:B------:R-:W-:Y:S02]  /*0e50*/  ISETP.GE.AND.EX P3, PT, R18, UR40, PT, P3 ;  /* 0x0000002812007c0c */ /* 0x000fe4000bf66330 */
[----:B0-----:R-:W-:-:S11]  /*0e60*/  @!P0 IADD3 R2, P6, PT, R13, UR41, RZ ;  /* 0x000000290d028c10 */ /* 0x001fd6000ffde0ff */
[----:B------:R-:W-:-:S04]  /*0e70*/  @!P3 LEA R6, P4, R17, UR10, 0x2 ;  /* 0x0000000a1106bc11 */ /* 0x000fc8000f8810ff */
[----:B------:R-:W-:Y:S02]  /*0e80*/  @!P3 LEA.HI.X R7, R17, UR11, R18, 0x2, P4 ;  /* 0x0000000b1107bc11 */ /* 0x000fe4000a0f1412 */
[----:B------:R-:W-:Y:S02]  /*0e90*/  @!P0 IADD3.X R3, PT, PT, R14, UR42, RZ, P6, !PT ;  /* 0x0000002a0e038c10 */ /* 0x000fe4000b7fe4ff */
[----:B----4-:R-:W-:Y:S01]  /*0ea0*/  @!P1 IADD3 R4, P5, PT, R15, UR41, RZ ;  /* 0x000000290f049c10 */ /* 0x010fe2000ffbe0ff */
[----:B------:R0:W5:Y:S03]  /*0eb0*/  @!P3 LDG.E R24, desc[UR26][R6.64] ;  /* 0x0000001a0618b981 */ /* 0x000166000c1e1900 */
[----:B------:R-:W-:Y:S02]  /*0ec0*/  @!P1 IADD3.X R5, PT, PT, R16, UR42, RZ, P5, !PT ;  /* 0x0000002a10059c10 */ /* 0x000fe4000affe4ff */
[----:B--2---:R-:W-:-:S04]  /*0ed0*/  @!P0 FSETP.NEU.FTZ.AND P4, PT, R25, RZ, PT ;  /* 0x000000ff1900820b */ /* 0x004fc80003f9d000 */
[----:B------:R-:W-:Y:S02]  /*0ee0*/  @!P0 SEL R11, RZ, 0x1, !P4 ;  /* 0x00000001ff0b8807 */ /* 0x000fe40006000000 */
[----:B---3--:R-:W-:Y:S02]  /*0ef0*/  @!P1 FSETP.NEU.FTZ.AND P4, PT, R12, RZ, PT ;  /* 0x000000ff0c00920b */ /* 0x008fe40003f9d000 */
[----:B------:R-:W-:Y:S02]  /*0f00*/  @!P2 FSETP.NEU.FTZ.AND P6, PT, R8, RZ, PT ;  /* 0x000000ff0800a20b */ /* 0x000fe40003fdd000 */
[----:B------:R-:W-:Y:S02]  /*0f10*/  @!P1 SEL R13, RZ, 0x1, !P4 ;  /* 0x00000001ff0d9807 */ /* 0x000fe40006000000 */
[----:B------:R-:W-:Y:S02]  /*0f20*/  @!P2 IADD3 R8, P4, PT, R9, UR41, RZ ;  /* 0x000000290908ac10 */ /* 0x000fe4000ff9e0ff */
[----:B0-----:R-:W-:-:S02]  /*0f30*/  @!P2 SEL R7, RZ, 0x1, !P6 ;  /* 0x00000001ff07a807 */ /* 0x001fc40007000000 */
        /* <DEDUP_REMOVED lines=11> */
.L_x_1976:
[----:B------:R-:W0:Y:S02]  /*0ff0*/  S2R R8, SR_TID.X ;  /* 0x0000000000087919 */ /* 0x000e240000002100 */
[----:B0-----:R-:W-:-:S03]  /*1000*/  IMAD.WIDE.U32 R2, R8, 0x4, RZ ;  /* 0x0000000408027825 */ /* 0x001fc600078e00ff */
[----:B------:R-:W-:-:S04]  /*1010*/  ISETP.GE.U32.AND P0, PT, R2, UR13, PT ;  /* 0x0000000d02007c0c */ /* 0x000fc8000bf06070 */
[----:B------:R-:W-:-:S13]  /*1020*/  ISETP.GE.AND.EX P0, PT, R3, UR4, PT, P0 ;  /* 0x0000000403007c0c */ /* 0x000fda000bf06300 */
[----:B------:R-:W-:Y:S05]  /*1030*/  @P0 EXIT ;  /* 0x000000000000094d */ /* 0x000fea0003800000 */
[----:B------:R-:W-:Y:S01]  /*1040*/  IMAD.MOV.U32 R9, RZ, RZ, RZ ;  /* 0x000000ffff097224 */ /* 0x000fe200078e00ff */
[----:B------:R-:W0:Y:S06]  /*1050*/  LDCU UR5, c[0x0][0x360] ;  /* 0x00006c00ff0577ac */ /* 0x000e2c0008000800 */
.L_x_1979:
[----:B------:R-:W-:-:S04]  /*1060*/  LEA R2, P0, R8, UR10, 0x4 ;  /* 0x0000000a08027c11 */ /* 0x000fc8000f8020ff */
[----:B------:R-:W-:-:S05]  /*1070*/  LEA.HI.X R3, R8, UR11, R9, 0x4, P0 ;  /* 0x0000000b08037c11 */ /* 0x000fca00080f2409 */
[----:B------:R-:W2:Y:S02]  /*1080*/  LDG.E.128 R4, desc[UR26][R2.64] ;  /* 0x0000001a02047981 */ /* 0x000ea4000c1e1d00 */
        /* <DEDUP_REMOVED lines=24> */
        .weak           $__internal_4_$__cuda_sm20_div_u16
        .type           $__internal_4_$__cuda_sm20_div_u16,@function
        .size           $__internal_4_$__cuda_sm20_div_u16,(.L_x_7519 - $__internal_4_$__cuda_sm20_div_u16)
$__internal_4_$__cuda_sm20_div_u16:
        /* <DEDUP_REMOVED lines=19> */
[----:B------:R-:W-:Y:S05]  /*1340*/  RET.REL.NODEC R2 `(_ZN2at6native55_GLOBAL__N__de093ff9_22_ForeachBinaryOpList_cu_a911ec4325multi_tensor_apply_kernelINS1_18TensorListMetadataILi2EEENS1_11CopyFunctorIbfLi2ELi1ELi1EEEJNS0_4CopyIbfEEEEEvT_T0_DpT1_) ;  /* 0xffffffec022c7950 */ /* 0x000fea0003c3ffff */
.L_x_1980:
        /* <DEDUP_REMOVED lines=11> */
.L_x_7519:


//--------------------- .text._ZN2at6native55_GLOBAL__N__de093ff9_22_ForeachBinaryOpList_cu_a911ec4325multi_tensor_apply_kernelINS1_18TensorListMetadataILi2EEENS1_11CopyFunctorIbdLi2ELi1ELi1EEEJNS0_4CopyIbdEEEEEvT_T0_DpT1_ --------------------------
	.section	.text._ZN2at6native55_GLOBAL__N__de093ff9_22_ForeachBinaryOpList_cu_a911ec4325multi_tensor_apply_kernelINS1_18TensorListMetadataILi2EEENS1_11CopyFunctorIbdLi2ELi1ELi1EEEJNS0_4CopyIbdEEEEEvT_T0_DpT1_,"ax",@progbits
	.align	128
.text._ZN2at6native55_GLOBAL__N__de093ff9_22_ForeachBinaryOpList_cu_a911ec4325multi_tensor_apply_kernelINS1_18TensorListMetadataILi2EEENS1_11CopyFunctorIbdLi2ELi1ELi1EEEJNS0_4CopyIbdEEEEEvT_T0_DpT1_:
        .type           _ZN2at6native55_GLOBAL__N__de093ff9_22_ForeachBinaryOpList_cu_a911ec4325multi_tensor_apply_kernelINS1_18TensorListMetadataILi2EEENS1_11CopyFunctorIbdLi2ELi1ELi1EEEJNS0_4CopyIbdEEEEEvT_T0_DpT1_,@function
        .size           _ZN2at6native55_GLOBAL__N__de093ff9_22_ForeachBinaryOpList_cu_a911ec4325multi_tensor_apply_kernelINS1_18TensorListMetadataILi2EEENS1_11CopyFunctorIbdLi2ELi1ELi1EEEJNS0_4CopyIbdEEEEEvT_T0_DpT1_,(.L_x_7521 - _ZN2at6native55_GLOBAL__N__de093ff9_22_ForeachBinaryOpList_cu_a911ec4325multi_tensor_apply_kernelINS1_18TensorListMetadataILi2EEENS1_11CopyFunctorIbdLi2ELi1ELi1EEEJNS0_4CopyIbdEEEEEvT_T0_DpT1_)
        .other          _ZN2at6native55_GLOBAL__N__de093ff9_22_ForeachBinaryOpList_cu_a911ec4325multi_tensor_apply_kernelINS1_18TensorListMetadataILi2EEENS1_11CopyFunctorIbdLi2ELi1ELi1EEEJNS0_4CopyIbdEEEEEvT_T0_DpT1_,@"STO_CUDA_ENTRY STV_DEFAULT"
_ZN2at6native55_GLOBAL__N__de093ff9_22_ForeachBinaryOpList_cu_a911ec4325multi_tensor_apply_kernelINS1_18TensorListMetadataILi2EEENS1_11CopyFunctorIbdLi2ELi1ELi1EEEJNS0_4CopyIbdEEEEEvT_T0_DpT1_:
        /* <DEDUP_REMOVED lines=40> */
[----:B------:R-:W-:Y:S05]  /*0280*/  CALL.REL.NOINC `($__internal_5_$__cuda_sm20_div_u16) ;  /* 0x0000001000a07944 */ /* 0x000fea0003c00000 */
[----:B------:R-:W0:Y:S01]  /*0290*/  S2R R0, SR_TID.X ;  /* 0x0000000000007919 */ /* 0x000e220000002100 */
[----:B------:R-:W-:Y:S02]  /*02a0*/  UISETP.GE.U32.AND UP0, UPT, UR5, UR26, UPT ;  /* 0x0000001a0500728c */ /* 0x000fe4000bf06070 */
[----:B------:R-:W-:Y:S02]  /*02b0*/  ULOP3.LUT UR21, UR4, 0xffff, URZ, 0xc0, !UPT ;  /* 0x0000ffff04157892 */ /* 0x000fe4000f8ec0ff */
[----:B------:R-:W-:Y:S01]  /*02c0*/  UISETP.GE.U32.AND.EX UP0, UPT, UR6, URZ, UPT, UP0 ;  /* 0x000000ff0600728c */ /* 0x000fe2000bf06100 */
[----:B------:R-:W-:Y:S02]  /*02d0*/  UMOV UR5, URZ ;  /* 0x000000ff00057c82 */ /* 0x000fe40008000000 */
[----:B------:R-:W-:-:S06]  /*02e0*/  UMOV UR6, URZ ;  /* 0x000000ff00067c82 */ /* 0x000fcc0008000000 */
[----:B------:R-:W-:Y:S05]  /*02f0*/  BRA.U !UP0, `(.L_x_1982) ;  /* 0x0000000908a87547 */ /* 0x000fea000b800000 */
[----:B------:R-:W-:Y:S01]  /*0300*/  UIADD3 UR37, UP0, UP1, UR8, UR22, UR26 ;  /* 0x0000001608257290 */ /* 0x000fe2000f91e01a */
[----:B0-----:R-:W-:Y:S01]  /*0310*/  SHF.R.U32.HI R7, RZ, 0x1d, R0 ;  /* 0x0000001dff077819 */ /* 0x001fe20000011600 */
[----:B------:R-:W-:Y:S01]  /*0320*/  UIMAD.WIDE.U32 UR4, UR27, 0x2, UR22 ;  /* 0x000000021b0478a5 */ /* 0x000fe2000f8e0016 */
[----:B------:R-:W-:Y:S01]  /*0330*/  IMAD.SHL.U32 R6, R0, 0x8, RZ ;  /* 0x0000000800067824 */ /* 0x000fe200078e00ff */
[----:B------:R-:W-:Y:S02]  /*0340*/  UIMAD.WIDE.U32 UR6, UR27, 0x3, UR22 ;  /* 0x000000031b0678a5 */ /* 0x000fe4000f8e0016 */
[----:B------:R-:W-:Y:S01]  /*0350*/  IMAD.U32 R9, RZ, RZ, UR27 ;  /* 0x0000001bff097e24 */ /* 0x000fe2000f8e00ff */
[----:B------:R-:W-:Y:S02]  /*0360*/  UIADD3 UR30, UP2, UP3, UR8, UR22, UR27 ;  /* 0x00000016081e7290 */ /* 0x000fe4000fb5e01b */
[----:B------:R-:W-:Y:S01]  /*0370*/  IMAD.U32 R11, RZ, RZ, UR27 ;  /* 0x0000001bff0b7e24 */ /* 0x000fe2000f8e00ff */
[----:B------:R-:W-:-:S02]  /*0380*/  UIMAD.WIDE.U32 UR12, UR27, 0x5, UR22 ;  /* 0x000000051b0c78a5 */ /* 0x000fc4000f8e0016 */
[----:B------:R-:W-:Y:S01]  /*0390*/  IMAD.U32 R13, RZ, RZ, UR27 ;  /* 0x0000001bff0d7e24 */ /* 0x000fe2000f8e00ff */
[----:B------:R-:W-:Y:S02]  /*03a0*/  UIMAD.WIDE.U32 UR14, UR27, 0x6, UR22 ;  /* 0x000000061b0e78a5 */ /* 0x000fe4000f8e0016 */
[----:B------:R-:W-:Y:S01]  /*03b0*/  IMAD.U32 R15, RZ, RZ, UR27 ;  /* 0x0000001bff0f7e24 */ /* 0x000fe2000f8e00ff */
[----:B------:R-:W-:Y:S01]  /*03c0*/  UIMAD.WIDE.U32 UR16, UR27, 0x7, UR22 ;  /* 0x000000071b1078a5 */ /* 0x000fe2000f8e0016 */
[--C-:B------:R-:W-:Y:S01]  /*03d0*/  IMAD.WIDE.U32 R8, R9, 0x10, R6.reuse ;  /* 0x0000001009087825 */ /* 0x100fe200078e0006 */
[----:B------:R-:W-:Y:S02]  /*03e0*/  UIADD3.X UR38, UPT, UPT, UR9, UR23, URZ, UP0, UP1 ;  /* 0x0000001709267290 */ /* 0x000fe400087e24ff */
[----:B------:R-:W-:Y:S01]  /*03f0*/  UIADD3.X UR31, UPT, UPT, UR9, UR23, URZ, UP2, UP3 ;  /* 0x00000017091f7290 */ /* 0x000fe200097e64ff */
[----:B------:R-:W-:Y:S01]  /*0400*/  IMAD.WIDE.U32 R10, R11, 0x18, R6 ;  /* 0x000000180b0a7825 */ /* 0x000fe200078e0006 */
[----:B------:R-:W-:-:S02]  /*0410*/  UIADD3 UR36, UP0, UPT, UR8, UR4, URZ ;  /* 0x0000000408247290 */ /* 0x000fc4000ff1e0ff */
[----:B------:R-:W-:Y:S01]  /*0420*/  UIADD3 UR35, UP1, UPT, UR8, UR6, URZ ;  /* 0x0000000608237290 */ /* 0x000fe2000ff3e0ff */
[--C-:B------:R-:W-:Y:S01]  /*0430*/  IMAD.WIDE.U32 R12, R13, 0x30, R6.reuse ;  /* 0x000000300d0c7825 */ /* 0x100fe200078e0006 */
[----:B------:R-:W-:Y:S02]  /*0440*/  UIADD3 UR18, UPT, UPT, UR21, 0x1, URZ ;  /* 0x0000000115127890 */ /* 0x000fe4000fffe0ff */
[----:B------:R-:W-:Y:S01]  /*0450*/  UIADD3 UR34, UP2, UPT, UR8, UR12, URZ ;  /* 0x0000000c08227290 */ /* 0x000fe2000ff5e0ff */
[----:B------:R-:W-:Y:S01]  /*0460*/  IMAD.WIDE.U32 R14, R15, 0x38, R6 ;  /* 0x000000380f0e7825 */ /* 0x000fe200078e0006 */
[----:B------:R-:W-:Y:S02]  /*0470*/  UIADD3 UR33, UP3, UPT, UR8, UR14, URZ ;  /* 0x0000000e08217290 */ /* 0x000fe4000ff7e0ff */
[----:B------:R-:W-:Y:S01]  /*0480*/  UIADD3 UR32, UP4, UPT, UR8, UR16, URZ ;  /* 0x0000001008207290 */ /* 0x000fe2000ff9e0ff */
[----:B------:R-:W-:Y:S01]  /*0490*/  IMAD.MOV.U32 R21, RZ, RZ, R0 ;  /* 0x000000ffff157224 */ /* 0x000fe200078e0000 */
[----:B------:R-:W-:Y:S01]  /*04a0*/  UIADD3.X UR20, UPT, UPT, UR9, UR5, URZ, UP0, !UPT ;  /* 0x0000000509147290 */ /* 0x000fe200087fe4ff */
[----:B------:R-:W-:Y:S01]  /*04b0*/  IMAD.MOV.U32 R20, RZ, RZ, RZ ;  /* 0x000000ffff147224 */ /* 0x000fe200078e00ff */
[----:B------:R-:W-:-:S02]  /*04c0*/  UIADD3.X UR19, UPT, UPT, UR9, UR7, URZ, UP1, !UPT ;  /* 0x0000000709137290 */ /* 0x000fc40008ffe4ff */
[----:B------:R-:W-:Y:S02]  /*04d0*/  USHF.L.U32 UR28, UR27, 0x3, URZ ;  /* 0x000000031b1c7899 */ /* 0x000fe400080006ff */
[----:B------:R-:W-:Y:S02]  /*04e0*/  USHF.R.U32.HI UR29, URZ, 0x1d, UR27 ;  /* 0x0000001dff1d7899 */ /* 0x000fe4000801161b */
[----:B------:R-:W-:Y:S02]  /*04f0*/  ULOP3.LUT UR18, UR18, 0x1fffe, URZ, 0xc0, !UPT ;  /* 0x0001fffe12127892 */ /* 0x000fe4000f8ec0ff */
[----:B------:R-:W-:Y:S02]  /*0500*/  UIADD3.X UR13, UPT, UPT, UR9, UR13, URZ, UP2, !UPT ;  /* 0x0000000d090d7290 */ /* 0x000fe400097fe4ff */
[----:B------:R-:W-:Y:S02]  /*0510*/  UIADD3.X UR14, UPT, UPT, UR9, UR15, URZ, UP3, !UPT ;  /* 0x0000000f090e7290 */ /* 0x000fe40009ffe4ff */
[----:B------:R-:W-:Y:S01]  /*0520*/  UIADD3.X UR16, UPT, UPT, UR9, UR17, URZ, UP4, !UPT ;  /* 0x0000001109107290 */ /* 0x000fe2000a7fe4ff */
[----:B------:R-:W-:Y:S01]  /*0530*/  UMOV UR4, URZ ;  /* 0x000000ff00047c82 */ /* 0x000fe20008000000 */
[----:B------:R-:W-:Y:S01]  /*0540*/  UMOV UR5, URZ ;  /* 0x000000ff00057c82 */ /* 0x000fe20008000000 */
[----:B------:R-:W-:Y:S01]  /*0550*/  UMOV UR6, URZ ;  /* 0x000000ff00067c82 */ /* 0x000fe20008000000 */
[----:B------:R-:W-:Y:S01]  /*0560*/  UMOV UR7, UR10 ;  /* 0x0000000a00077c82 */ /* 0x000fe20008000000 */
[----:B------:R-:W-:-:S07]  /*0570*/  UMOV UR12, UR11 ;  /* 0x0000000b000c7c82 */ /* 0x000fce0008000000 */
.L_x_1983:
        /* <DEDUP_REMOVED lines=130> */
.L_x_1982:
[----:B------:R-:W-:-:S04]  /*0da0*/  ULOP3.LUT UR4, UR21, 0x1, URZ, 0xc0, !UPT ;  /* 0x0000000115047892 */ /* 0x000fc8000f8ec0ff */
[----:B------:R-:W-:-:S04]  /*0db0*/  UISETP.NE.U32.AND UP0, UPT, UR4, 0x1, UPT ;  /* 0x000000010400788c */ /* 0x000fc8000bf05070 */
[----:B------:R-:W-:-:S06]  /*0dc0*/  UISETP.NE.U32.AND.EX UP0, UPT, URZ, URZ, UPT, UP0 ;  /* 0x000000ffff00728c */ /* 0x000fcc000bf05100 */
[----:B------:R-:W-:-:S13]  /*0dd0*/  PLOP3.LUT P0, PT, PT, PT, UP0, 0x80, 0x8 ;  /* 0x000000000008781c */ /* 0x000fda0003f0f008 */
[----:B------:R-:W-:Y:S05]  /*0de0*/  @!P0 EXIT ;  /* 0x000000000000894d */ /* 0x000fea0003800000 */
[----:B0-----:R-:W-:-:S04]  /*0df0*/  IADD3 R14, P0, PT, R0, UR5, RZ ;  /* 0x00000005000e7c10 */ /* 0x001fc8000ff1e0ff */
[C---:B------:R-:W-:Y:S01]  /*0e00*/  IADD3 R20, P1, PT, R14.reuse, UR27, RZ ;  /* 0x0000001b0e147c10 */ /* 0x040fe2000ff3e0ff */
[----:B------:R-:W-:Y:S01]  /*0e10*/  IMAD.X R15, RZ, RZ, UR6, P0 ;  /* 0x00000006ff0f7e24 */ /* 0x000fe200080e06ff */
[----:B------:R-:W-:Y:S02]  /*0e20*/  ISETP.GE.U32.AND P3, PT, R14, UR39, PT ;  /* 0x000000270e007c0c */ /* 0x000fe4000bf66070 */
[C---:B------:R-:W-:Y:S01]  /*0e30*/  ISETP.GE.U32.AND P2, PT, R20.reuse, UR39, PT ;  /* 0x0000002714007c0c */ /* 0x040fe2000bf46070 */
[----:B------:R-:W-:Y:S01]  /*0e40*/  IMAD.X R21, RZ, RZ, R15, P1 ;  /* 0x000000ffff157224 */ /* 0x000fe200008e060f */
[----:B------:R-:W-:Y:S02]  /*0e50*/  ISETP.GE.AND.EX P3, PT, R15, UR40, PT, P3 ;  /* 0x000000280f007c0c */ /* 0x000fe4000bf66330 */
[----:B--2---:R-:W-:Y:S02]  /*0e60*/  IADD3 R23, P0, PT, R20, UR27, RZ ;  /* 0x0000001b14177c10 */ /* 0x004fe4000ff1e0ff */
[----:B------:R-:W-:-:S02]  /*0e70*/  ISETP.GE.AND.EX P2, PT, R21, UR40, PT, P2 ;  /* 0x0000002815007c0c */ /* 0x000fc4000bf46320 */
[----:B------:R-:W-:Y:S01]  /*0e80*/  ISETP.GE.U32.AND P1, PT, R23, UR39, PT ;  /* 0x0000002717007c0c */ /* 0x000fe2000bf26070 */
[----:B------:R-:W-:-:S05]  /*0e90*/  IMAD.X R0, RZ, RZ, R21, P0 ;  /* 0x000000ffff007224 */ /* 0x000fca00000e0615 */
[----:B------:R-:W-:Y:S02]  /*0ea0*/  ISETP.GE.AND.EX P1, PT, R0, UR40, PT, P1 ;  /* 0x0000002800007c0c */ /* 0x000fe4000bf26310 */
[----:B------:R-:W-:-:S03]  /*0eb0*/  @!P3 LEA R6, P0, R14, UR10, 0x3 ;  /* 0x0000000a0e06bc11 */ /* 0x000fc6000f8018ff */
[----:B------:R-:W-:Y:S02]  /*0ec0*/  @!P2 LEA R8, P4, R20, UR10, 0x3 ;  /* 0x0000000a1408ac11 */ /* 0x000fe4000f8818ff */
[----:B------:R-:W-:Y:S02]  /*0ed0*/  @!P3 LEA.HI.X R7, R14, UR11, R15, 0x3, P0 ;  /* 0x0000000b0e07bc11 */ /* 0x000fe400080f1c0f */
[----:B------:R-:W-:-:S04]  /*0ee0*/  @!P2 LEA.HI.X R9, R20, UR11, R21, 0x3, P4 ;  /* 0x0000000b1409ac11 */ /* 0x000fc8000a0f1c15 */
[----:B------:R-:W2:Y:S01]  /*0ef0*/  @!P3 LDG.E.64 R6, desc[UR24][R6.64] ;  /* 0x000000180606b981 */ /* 0x000ea2000c1e1b00 */
[----:B------:R-:W-:-:S03]  /*0f00*/  @!P1 LEA R10, P0, R23, UR10, 0x3 ;  /* 0x0000000a170a9c11 */ /* 0x000fc6000f8018ff */
[----:B------:R-:W3:Y:S01]  /*0f10*/  @!P2 LDG.E.64 R8, desc[UR24][R8.64] ;  /* 0x000000180808a981 */ /* 0x000ee2000c1e1b00 */
[----:B------:R-:W-:-:S06]  /*0f20*/  @!P1 LEA.HI.X R11, R23, UR11, R0, 0x3, P0 ;  /* 0x0000000b170b9c11 */ /* 0x000fcc00080f1c00 */
        /* <DEDUP_REMOVED lines=21> */
[----:B--2---:R-:W1:-:S15]  /*1080*/  @!P3 DSETP.NEU.AND P5, PT, R6, RZ, PT ;  /* 0x000000ff0600b22a */ /* 0x004e5e0003fad000 */
[----:B------:R-:W-:-:S15]  /*1090*/  NOP ;  /* 0x0000000000007918 */ /* 0x000fde0000000000 */
[----:B------:R-:W-:-:S15]  /*10a0*/  NOP ;  /* 0x0000000000007918 */ /* 0x000fde0000000000 */
[----:B------:R-:W-:-:S15]  /*10b0*/  NOP ;  /* 0x0000000000007918 */ /* 0x000fde0000000000 */
[----:B------:R-:W-:-:S04]  /*10c0*/  NOP ;  /* 0x0000000000007918 */ /* 0x000fc80000000000 */
[----:B---3--:R1:W2:Y:S02]  /*10d0*/  @!P2 DSETP.NEU.AND P6, PT, R8, RZ, PT ;  /* 0x000000ff0800a22a */ /* 0x0082a40003fcd000 */
        /* <DEDUP_REMOVED lines=10> */
[----:B----4-:R2:W0:Y:S02]  /*1180*/  @!P1 DSETP.NEU.AND P4, PT, R10, RZ, PT ;  /* 0x000000ff0a00922a */ /* 0x0104240003f8d000 */
[----:B--2---:R-:W-:Y:S02]  /*1190*/  SEL R11, RZ, 0x1, !P6 ;  /* 0x00000001ff0b7807 */ /* 0x004fe40007000000 */
[----:B0-----:R-:W-:-:S03]  /*11a0*/  SEL R13, RZ, 0x1, !P4 ;  /* 0x00000001ff0d7807 */ /* 0x001fc60006000000 */
[----:B------:R1:W-:Y:S04]  /*11b0*/  @!P2 STG.E.U8 desc[UR24][R4.64], R11 ;  /* 0x0000000b0400a986 */ /* 0x0003e8000c101118 */
[----:B------:R1:W-:Y:S01]  /*11c0*/  @!P1 STG.E.U8 desc[UR24][R6.64], R13 ;  /* 0x0000000d06009986 */ /* 0x0003e2000c101118 */
[----:B------:R-:W-:Y:S05]  /*11d0*/  @P0 EXIT ;  /* 0x000000000000094d */ /* 0x000fea0003800000 */
[----:B-1----:R-:W-:Y:S01]  /*11e0*/  IADD3 R2, P1, PT, R22, UR41, RZ ;  /* 0x0000002916027c10 */ /* 0x002fe2000ff3e0ff */
[----:B-----5:R-:W0:Y:S02]  /*11f0*/  DSETP.NEU.AND P0, PT, R16, RZ, PT ;  /* 0x000000ff1000722a */ /* 0x020e240003f0d000 */
[----:B0-----:R-:W-:Y:S02]  /*1200*/  SEL R5, RZ, 0x1, !P0 ;  /* 0x00000001ff057807 */ /* 0x001fe40004000000 */
[----:B------:R-:W-:-:S05]  /*1210*/  IADD3.X R3, PT, PT, R25, UR42, RZ, P1, !PT ;  /* 0x0000002a19037c10 */ /* 0x000fca0008ffe4ff */
[----:B------:R-:W-:Y:S01]  /*1220*/  STG.E.U8 desc[UR24][R2.64], R5 ;  /* 0x0000000502007986 */ /* 0x000fe2000c101118 */
[----:B------:R-:W-:Y:S05]  /*1230*/  EXIT ;  /* 0x000000000000794d */ /* 0x000fea0003800000 */
.L_x_1981:
[----:B------:R-:W0:Y:S02]  /*1240*/  S2R R12, SR_TID.X ;  /* 0x00000000000c7919 */ /* 0x000e240000002100 */
[----:B0-----:R-:W-:-:S03]  /*1250*/  IMAD.WIDE.U32 R2, R12, 0x4, RZ ;  /* 0x000000040c027825 */ /* 0x001fc600078e00ff */
[----:B------:R-:W-:-:S04]  /*1260*/  ISETP.GE.U32.AND P0, PT, R2, UR13, PT ;  /* 0x0000000d02007c0c */ /* 0x000fc8000bf06070 */
[----:B------:R-:W-:-:S13]  /*1270*/  ISETP.GE.AND.EX P0, PT, R3, UR4, PT, P0 ;  /* 0x0000000403007c0c */ /* 0x000fda000bf06300 */
[----:B------:R-:W-:Y:S05]  /*1280*/  @P0 EXIT ;  /* 0x000000000000094d */ /* 0x000fea0003800000 */
[----:B------:R-:W-:Y:S01]  /*1290*/  IMAD.MOV.U32 R13, RZ, RZ, RZ ;  /* 0x000000ffff0d7224 */ /* 0x000fe200078e00ff */
[----:B------:R-:W0:Y:S06]  /*12a0*/  LDCU UR5, c[0x0][0x360] ;  /* 0x00006c00ff0577ac */ /* 0x000e2c0008000800 */
.L_x_1984:
[----:B------:R-:W-:-:S04]  /*12b0*/  LEA R4, P0, R12, UR10, 0x5 ;  /* 0x0000000a0c047c11 */ /* 0x000fc8000f8028ff */
[----:B------:R-:W-:-:S06]  /*12c0*/  LEA.HI.X R5, R12, UR11, R13, 0x5, P0 ;  /* 0x0000000b0c057c11 */ /* 0x000fcc00080f2c0d */
[----:B------:R-:W2:Y:S02]  /*12d0*/  LDG.E.ENL2.256 R8, R4, desc[UR24][R4.64] ;  /* 0xfe0000180404797e */ /* 0x000ea40008121908 */
[----:B--2---:R-:W-:-:S15]  /*12e0*/  DSETP.NEU.AND P0, PT, R4, RZ, PT ;  /* 0x000000ff0400722a */ /* 0x004fde0003f0d000 */
[----:B------:R-:W-:-:S15]  /*12f0*/  NOP ;  /* 0x0000000000007918 */ /* 0x000fde0000000000 */
[----:B------:R-:W-:-:S15]  /*1300*/  NOP ;  /* 0x0000000000007918 */ /* 0x000fde0000000000 */
[----:B------:R-:W-:-:S15]  /*1310*/  NOP ;  /* 0x0000000000007918 */ /* 0x000fde0000000000 */
[----:B------:R-:W-:-:S04]  /*1320*/  NOP ;  /* 0x0000000000007918 */ /* 0x000fc80000000000 */
[----:B------:R-:W1:Y:S02]  /*1330*/  DSETP.NEU.AND P3, PT, R10, RZ, PT ;  /* 0x000000ff0a00722a */ /* 0x000e640003f6d000 */
[----:B-1----:R-:W-:-:S15]  /*1340*/  SEL R0, RZ, 0x1, !P3 ;  /* 0x00000001ff007807 */ /* 0x002fde0005800000 */
[----:B------:R-:W-:-:S15]  /*1350*/  NOP ;  /* 0x0000000000007918 */ /* 0x000fde0000000000 */
[----:B------:R-:W-:-:S15]  /*1360*/  NOP ;  /* 0x0000000000007918 */ /* 0x000fde0000000000 */
[----:B------:R-:W-:-:S15]  /*1370*/  NOP ;  /* 0x0000000000007918 */ /* 0x000fde0000000000 */
[----:B------:R-:W-:-:S02]  /*1380*/  NOP ;  /* 0x0000000000007918 */ /* 0x000fc40000000000 */
[----:B------:R-:W1:Y:S02]  /*1390*/  DSETP.NEU.AND P2, PT, R8, RZ, PT ;  /* 0x000000ff0800722a */ /* 0x000e640003f4d000 */
[----:B-1----:R-:W-:-:S04]  /*13a0*/  SEL R3, RZ, 0x1, !P2 ;  /* 0x00000001ff037807 */ /* 0x002fc80005000000 */
[----:B------:R-:W-:-:S15]  /*13b0*/  PRMT R0, R3, 0x3340, R0 ;  /* 0x0000334003007816 */ /* 0x000fde0000000000 */
[----:B------:R-:W-:-:S15]  /*13c0*/  NOP ;  /* 0x0000000000007918 */ /* 0x000fde0000000000 */
[----:B------:R-:W-:-:S15]  /*13d0*/  NOP ;  /* 0x0000000000007918 */ /* 0x000fde0000000000 */
[----:B------:R-:W-:-:S13]  /*13e0*/  NOP ;  /* 0x0000000000007918 */ /* 0x000fda0000000000 */
[----:B------:R1:W2:Y:S02]  /*13f0*/  DSETP.NEU.AND P1, PT, R6, RZ, PT ;  /* 0x000000ff0600722a */ /* 0x0002a40003f2d000 */
[----:B-1----:R-:W-:Y:S02]  /*1400*/  SEL R7, RZ, 0x1, !P0 ;  /* 0x00000001ff077807 */ /* 0x002fe40004000000 */
[C---:B------:R-:W-:Y:S02]  /*1410*/  LEA R2, P0, R12.reuse, UR41, 0x2 ;  /* 0x000000290c027c11 */ /* 0x040fe4000f8010ff */
[----:B--2---:R-:W-:Y:S02]  /*1420*/  SEL R6, RZ, 0x1, !P1 ;  /* 0x00000001ff067807 */ /* 0x004fe40004800000 */
[----:B------:R-:W-:Y:S02]  /*1430*/  LEA.HI.X R3, R12, UR42, R13, 0x2, P0 ;  /* 0x0000002a0c037c11 */ /* 0x000fe400080f140d */
[----:B------:R-:W-:-:S02]  /*1440*/  PRMT R7, R7, 0x3340, R6 ;  /* 0x0000334007077816 */ /* 0x000fc40000000006 */
        /* <DEDUP_REMOVED lines=12> */
        .weak           $__internal_5_$__cuda_sm20_div_u16
        .type           $__internal_5_$__cuda_sm20_div_u16,@function
        .size           $__internal_5_$__cuda_sm20_div_u16,(.L_x_7521 - $__internal_5_$__cuda_sm20_div_u16)
$__internal_5_$__cuda_sm20_div_u16:
        /* <DEDUP_REMOVED lines=19> */
[----:B------:R-:W-:Y:S05]  /*1640*/  RET.REL.NODEC R2 `(_ZN2at6native55_GLOBAL__N__de093ff9_22_ForeachBinaryOpList_cu_a911ec4325multi_tensor_apply_kernelINS1_18TensorListMetadataILi2EEENS1_11CopyFunctorIbdLi2ELi1ELi1EEEJNS0_4CopyIbdEEEEEvT_T0_DpT1_) ;  /* 0xffffffe8026c7950 */ /* 0x000fea0003c3ffff */
.L_x_1985:
        /* <DEDUP_REMOVED lines=11> */
.L_x_7521:


//--------------------- .text._ZN2at6native55_GLOBAL__N__de093ff9_22_ForeachBinaryOpList_cu_a911ec4325multi_tensor_apply_kernelINS1_18TensorListMetadataILi2EEENS1_11CopyFunctorIbiLi2ELi1ELi1EEEJNS0_4CopyIbiEEEEEvT_T0_DpT1_ --------------------------
	.section	.text._ZN2at6native55_GLOBAL__N__de093ff9_22_ForeachBinaryOpList_cu_a911ec4325multi_tensor_apply_kernelINS1_18TensorListMetadataILi2EEENS1_11CopyFunctorIbiLi2ELi1ELi1EEEJNS0_4CopyIbiEEEEEvT_T0_DpT1_,"ax",@progbits
	.align	128
.text._ZN2at6native55_GLOBAL__N__de093ff9_22_ForeachBinaryOpList_cu_a911ec4325multi_tensor_apply_kernelINS1_18TensorListMetadataILi2EEENS1_11CopyFunctorIbiLi2ELi1ELi1EEEJNS0_4CopyIbiEEEEEvT_T0_DpT1_:
        .type           _ZN2at6native55_GLOBAL__N__de093ff9_22_ForeachBinaryOpList_cu_a911ec4325multi_tensor_apply_kernelINS1_18TensorListMetadataILi2EEENS1_11CopyFunctorIbiLi2ELi1ELi1EEEJNS0_4CopyIbiEEEEEvT_T0_DpT1_,@function
        .size           _ZN2at6native55_GLOBAL__N__de093ff9_22_ForeachBinaryOpList_cu_a911ec4325multi_tensor_apply_kernelINS1_18TensorListMetadataILi2EEENS1_11CopyFunctorIbiLi2ELi1ELi1EEEJNS0_4CopyIbiEEEEEvT_T0_DpT1_,(.L_x_7523 - _ZN2at6native55_GLOBAL__N__de093ff9_22_ForeachBinaryOpList_cu_a911ec4325multi_tensor_apply_kernelINS1_18TensorListMetadataILi2EEENS1_11CopyFunctorIbiLi2ELi1ELi1EEEJNS0_4CopyIbiEEEEEvT_T0_DpT1_)
        .other          _ZN2at6native55_GLOBAL__N__de093ff9_22_ForeachBinaryOpList_cu_a911ec4325multi_tensor_apply_kernelINS1_18TensorListMetadataILi2EEENS1_11CopyFunctorIbiLi2ELi1ELi1EEEJNS0_4CopyIbiEEEEEvT_T0_DpT1_,@"STO_CUDA_ENTRY STV_DEFAULT"
_ZN2at6native55_GLOBAL__N__de093ff9_22_ForeachBinaryOpList_cu_a911ec4325multi_tensor_apply_kernelINS1_18TensorListMetadataILi2EEENS1_11CopyFunctorIbiLi2ELi1ELi1EEEJNS0_4CopyIbiEEEEEvT_T0_DpT1_:
        /* <DEDUP_REMOVED lines=40> */
[----:B------:R-:W-:Y:S05]  /*0280*/  CALL.REL.NOINC `($__internal_6_$__cuda_sm20_div_u16) ;  /* 0x0000000c00e47944 */ /* 0x000fea0003c00000 */
        /* <DEDUP_REMOVED lines=48> */
.L_x_1988:
        /* <DEDUP_REMOVED lines=33> */
[----:B----4-:R-:W-:-:S04]  /*07a0*/  @!P3 ISETP.NE.AND P4, PT, R25, RZ, PT ;  /* 0x000000ff1900b20c */ /* 0x010fc80003f85270 */
[----:B------:R-:W-:Y:S02]  /*07b0*/  @!P3 SEL R29, RZ, 0x1, !P4 ;  /* 0x00000001ff1db807 */ /* 0x000fe40006000000 */
[----:B-1----:R-:W-:-:S03]  /*07c0*/  @!P1 IADD3 R18, P4, PT, R16, UR30, RZ ;  /* 0x0000001e10129c10 */ /* 0x002fc6000ff9e0ff */
[----:B------:R-:W-:Y:S01]  /*07d0*/  @!P3 STG.E.U8 desc[UR26][R22.64], R29 ;  /* 0x0000001d1600b986 */ /* 0x000fe2000c10111a */
[----:B-----5:R-:W-:Y:S02]  /*07e0*/  @!P1 ISETP.NE.AND P3, PT, R6, RZ, PT ;  /* 0x000000ff0600920c */ /* 0x020fe40003f65270 */
[----:B------:R-:W-:Y:S02]  /*07f0*/  @!P1 IADD3.X R19, PT, PT, R17, UR31, RZ, P4, !PT ;  /* 0x0000001f11139c10 */ /* 0x000fe4000a7fe4ff */
[----:B------:R-:W-:Y:S02]  /*0800*/  @!P1 SEL R28, RZ, 0x1, !P3 ;  /* 0x00000001ff1c9807 */ /* 0x000fe40005800000 */
[----:B------:R-:W-:-:S03]  /*0810*/  @!P0 IADD3 R20, P3, PT, R16, UR36, RZ ;  /* 0x0000002410148c10 */ /* 0x000fc6000ff7e0ff */
[----:B------:R0:W-:Y:S01]  /*0820*/  @!P1 STG.E.U8 desc[UR26][R18.64], R28 ;  /* 0x0000001c12009986 */ /* 0x0001e2000c10111a */
[----:B--2---:R-:W-:Y:S02]  /*0830*/  @!P0 ISETP.NE.AND P1, PT, R7, RZ, PT ;  /* 0x000000ff0700820c */ /* 0x004fe40003f25270 */
[----:B------:R-:W-:Y:S02]  /*0840*/  @!P0 IADD3.X R21, PT, PT, R17, UR13, RZ, P3, !PT ;  /* 0x0000000d11158c10 */ /* 0x000fe40009ffe4ff */
[----:B0-----:R-:W-:-:S05]  /*0850*/  @!P0 SEL R19, RZ, 0x1, !P1 ;  /* 0x00000001ff138807 */ /* 0x001fca0004800000 */
[----:B------:R-:W-:Y:S01]  /*0860*/  @!P0 STG.E.U8 desc[UR26][R20.64], R19 ;  /* 0x0000001314008986 */ /* 0x000fe2000c10111a */
[----:B---3--:R-:W-:-:S04]  /*0870*/  @!P2 ISETP.NE.AND P0, PT, R24, RZ, PT ;  /* 0x000000ff1800a20c */ /* 0x008fc80003f05270 */
        /* <DEDUP_REMOVED lines=43> */
[----:B--2---:R-:W-:-:S04]  /*0b30*/  @!P0 ISETP.NE.AND P5, PT, R25, RZ, PT ;  /* 0x000000ff1900820c */ /* 0x004fc80003fa5270 */
[----:B-1----:R-:W-:Y:S02]  /*0b40*/  @!P0 SEL R29, RZ, 0x1, !P5 ;  /* 0x00000001ff1d8807 */ /* 0x002fe40006800000 */
[----:B---3--:R-:W-:-:S03]  /*0b50*/  @!P1 ISETP.NE.AND P5, PT, R6, RZ, PT ;  /* 0x000000ff0600920c */ /* 0x008fc60003fa5270 */
[----:B------:R0:W-:Y:S01]  /*0b60*/  @!P0 STG.E.U8 desc[UR26][R26.64], R29 ;  /* 0x0000001d1a008986 */ /* 0x0001e2000c10111a */
[----:B------:R-:W-:Y:S02]  /*0b70*/  @!P1 SEL R28, RZ, 0x1, !P5 ;  /* 0x00000001ff1c9807 */ /* 0x000fe40006800000 */
[C---:B----4-:R-:W-:Y:S02]  /*0b80*/  @!P2 IADD3 R20, P0, PT, R16.reuse, UR33, RZ ;  /* 0x000000211014ac10 */ /* 0x050fe4000ff1e0ff */
[----:B-----5:R-:W-:Y:S01]  /*0b90*/  @!P2 ISETP.NE.AND P4, PT, R7, RZ, PT ;  /* 0x000000ff0700a20c */ /* 0x020fe20003f85270 */
[----:B------:R-:W-:Y:S01]  /*0ba0*/  @!P1 STG.E.U8 desc[UR26][R22.64], R28 ;  /* 0x0000001c16009986 */ /* 0x000fe2000c10111a */
[----:B------:R-:W-:Y:S02]  /*0bb0*/  @!P2 IADD3.X R21, PT, PT, R17, UR18, RZ, P0, !PT ;  /* 0x000000121115ac10 */ /* 0x000fe400087fe4ff */
[----:B------:R-:W-:Y:S02]  /*0bc0*/  @!P2 SEL R19, RZ, 0x1, !P4 ;  /* 0x00000001ff13a807 */ /* 0x000fe40006000000 */
[----:B------:R-:W-:-:S02]  /*0bd0*/  @!P3 IADD3 R18, P0, PT, R16, UR32, RZ ;  /* 0x000000201012bc10 */ /* 0x000fc4000ff1e0ff */
[----:B------:R-:W-:Y:S01]  /*0be0*/  @!P3 ISETP.NE.AND P1, PT, R24, RZ, PT ;  /* 0x000000ff1800b20c */ /* 0x000fe20003f25270 */
[----:B------:R1:W-:Y:S03]  /*0bf0*/  @!P2 STG.E.U8 desc[UR26][R20.64], R19 ;  /* 0x000000131400a986 */ /* 0x0003e6000c10111a */
[----:B0-----:R-:W-:Y:S02]  /*0c00*/  @!P3 SEL R27, RZ, 0x1, !P1 ;  /* 0x00000001ff1bb807 */ /* 0x001fe40004800000 */
[----:B-1----:R-:W-:-:S05]  /*0c10*/  @!P3 IADD3.X R19, PT, PT, R17, UR20, RZ, P0, !PT ;  /* 0x000000141113bc10 */ /* 0x002fca00087fe4ff */
[----:B------:R1:W-:Y:S01]  /*0c20*/  @!P3 STG.E.U8 desc[UR26][R18.64], R27 ;  /* 0x0000001b1200b986 */ /* 0x0003e2000c10111a */
[----:B------:R-:W-:-:S04]  /*0c30*/  IMAD.U32 R23, RZ, RZ, UR29 ;  /* 0x0000001dff177e24 */ /* 0x000fc8000f8e00ff */
[----:B------:R-:W-:Y:S01]  /*0c40*/  IMAD.WIDE.U32 R16, R23, 0x8, R16 ;  /* 0x0000000817107825 */ /* 0x000fe200078e0010 */
[----:B------:R-:W-:Y:S06]  /*0c50*/  BRA.U UP0, `(.L_x_1988) ;  /* 0xfffffff9004c7547 */ /* 0x000fec000b83ffff */
.L_x_1987:
        /* <DEDUP_REMOVED lines=19> */
[C---:B------:R-:W-:Y:S02]  /*0d90*/  @!P2 LEA R8, P0, R14.reuse, UR10, 0x2 ;  /* 0x0000000a0e08ac11 */ /* 0x040fe4000f8010ff */
[----:B------:R-:W2:Y:S02]  /*0da0*/  @!P3 LDG.E R4, desc[UR26][R4.64] ;  /* 0x0000001a0404b981 */ /* 0x000ea4000c1e1900 */
[C---:B------:R-:W-:Y:S02]  /*0db0*/  @!P1 LEA R10, P4, R17.reuse, UR10, 0x2 ;  /* 0x0000000a110a9c11 */ /* 0x040fe4000f8810ff */
[----:B------:R-:W-:Y:S02]  /*0dc0*/  @!P2 LEA.HI.X R9, R14, UR11, R15, 0x2, P0 ;  /* 0x0000000b0e09ac11 */ /* 0x000fe400080f140f */
[----:B------:R-:W-:-:S03]  /*0dd0*/  @!P1 LEA.HI.X R11, R17, UR11, R0, 0x2, P4 ;  /* 0x0000000b110b9c11 */ /* 0x000fc6000a0f1400 */
[----:B------:R0:W3:Y:S04]  /*0de0*/  @!P2 LDG.E R8, desc[UR26][R8.64] ;  /* 0x0000001a0808a981 */ /* 0x0000e8000c1e1900 */
[----:B------:R-:W4:Y:S01]  /*0df0*/  @!P1 LDG.E R10, desc[UR26][R10.64] ;  /* 0x0000001a0a0a9981 */ /* 0x000f22000c1e1900 */
[----:B------:R-:W-:-:S04]  /*0e00*/  IADD3 R16, P4, PT, R17, UR29, RZ ;  /* 0x0000001d11107c10 */ /* 0x000fc8000ff9e0ff */
[----:B------:R-:W-:Y:S01]  /*0e10*/  ISETP.GE.U32.AND P0, PT, R16, UR39, PT ;  /* 0x0000002710007c0c */ /* 0x000fe2000bf06070 */
[----:B-1----:R-:W-:-:S05]  /*0e20*/  IMAD.X R19, RZ, RZ, R0, P4 ;  /* 0x000000ffff137224 */ /* 0x002fca00020e0600 */
[----:B------:R-:W-:Y:S02]  /*0e30*/  ISETP.GE.AND.EX P0, PT, R19, UR40, PT, P0 ;  /* 0x0000002813007c0c */ /* 0x000fe4000bf06300 */
[----:B------:R-:W-:-:S11]  /*0e40*/  ISETP.NE.AND P5, PT, R6, RZ, PT ;  /* 0x000000ff0600720c */ /* 0x000fd60003fa5270 */
[----:B------:R-:W-:-:S04]  /*0e50*/  @!P0 LEA R2, P4, R16, UR10, 0x2 ;  /* 0x0000000a10028c11 */ /* 0x000fc8000f8810ff */
[----:B------:R-:W-:Y:S02]  /*0e60*/  @!P0 LEA.HI.X R3, R16, UR11, R19, 0x2, P4 ;  /* 0x0000000b10038c11 */ /* 0x000fe4000a0f1413 */
[----:B------:R-:W-:-:S03]  /*0e70*/  ISETP.NE.AND P4, PT, R25, RZ, PT ;  /* 0x000000ff1900720c */ /* 0x000fc60003f85270 */
[----:B------:R1:W5:Y:S01]  /*0e80*/  @!P0 LDG.E R24, desc[UR26][R2.64] ;  /* 0x0000001a02188981 */ /* 0x000362000c1e1900 */
[----:B--2---:R-:W-:Y:S02]  /*0e90*/  @!P3 ISETP.NE.AND P4, PT, R4, RZ, PT ;  /* 0x000000ff0400b20c */ /* 0x004fe40003f85270 */
[----:B------:R-:W-:Y:S02]  /*0ea0*/  @!P3 IADD3 R4, P6, PT, R12, UR41, RZ ;  /* 0x000000290c04bc10 */ /* 0x000fe4000ffde0ff */
[----:B0-----:R-:W-:Y:S02]  /*0eb0*/  @!P3 SEL R9, RZ, 0x1, !P4 ;  /* 0x00000001ff09b807 */ /* 0x001fe40006000000 */
[----:B------:R-:W-:Y:S02]  /*0ec0*/  @!P3 IADD3.X R5, PT, PT, R13, UR42, RZ, P6, !PT ;  /* 0x0000002a0d05bc10 */ /* 0x000fe4000b7fe4ff */
[----:B------:R-:W-:Y:S02]  /*0ed0*/  @!P2 IADD3 R6, P6, PT, R14, UR41, RZ ;  /* 0x000000290e06ac10 */ /* 0x000fe4000ffde0ff */
[----:B------:R-:W-:Y:S01]  /*0ee0*/  ISETP.NE.AND P4, PT, R7, RZ, PT ;  /* 0x000000ff0700720c */ /* 0x000fe20003f85270 */
[----:B------:R0:W-:Y:S01]  /*0ef0*/  @!P3 STG.E.U8 desc[UR26][R4.64], R9 ;  /* 0x000000090400b986 */ /* 0x0001e2000c10111a */
[----:B---3--:R-:W-:-:S02]  /*0f00*/  @!P2 ISETP.NE.AND P5, PT, R8, RZ, PT ;  /* 0x000000ff0800a20c */ /* 0x008fc40003fa5270 */
[----:B------:R-:W-:Y:S02]  /*0f10*/  @!P2 IADD3.X R7, PT, PT, R15, UR42, RZ, P6, !PT ;  /* 0x0000002a0f07ac10 */ /* 0x000fe4000b7fe4ff */
[----:B----4-:R-:W-:Y:S02]  /*0f20*/  @!P1 ISETP.NE.AND P4, PT, R10, RZ, PT ;  /* 0x000000ff0a00920c */ /* 0x010fe40003f85270 */
[----:B-1----:R-:W-:Y:S02]  /*0f30*/  @!P1 IADD3 R2, P6, PT, R17, UR41, RZ ;  /* 0x0000002911029c10 */ /* 0x002fe4000ffde0ff */
[----:B------:R-:W-:Y:S02]  /*0f40*/  @!P2 SEL R11, RZ, 0x1, !P5 ;  /* 0x00000001ff0ba807 */ /* 0x000fe40006800000 */
[----:B------:R-:W-:Y:S02]  /*0f50*/  @!P1 IADD3.X R3, PT, PT, R0, UR42, RZ, P6, !PT ;  /* 0x0000002a00039c10 */ /* 0x000fe4000b7fe4ff */
[----:B------:R-:W-:Y:S01]  /*0f60*/  @!P1 SEL R13, RZ, 0x1, !P4 ;  /* 0x00000001ff0d9807 */ /* 0x000fe20006000000 */
[----:B------:R0:W-:Y:S04]  /*0f70*/  @!P2 STG.E.U8 desc[UR26][R6.64], R11 ;  /* 0x0000000b0600a986 */ /* 0x0001e8000c10111a */
[----:B------:R0:W-:Y:S01]  /*0f80*/  @!P1 STG.E.U8 desc[UR26][R2.64], R13 ;  /* 0x0000000d02009986 */ /* 0x0001e2000c10111a */
[----:B------:R-:W-:Y:S05]  /*0f90*/  @P0 EXIT ;  /* 0x000000000000094d */ /* 0x000fea0003800000 */
[----:B0-----:R-:W-:Y:S02]  /*0fa0*/  IADD3 R2, P1, PT, R16, UR41, RZ ;  /* 0x0000002910027c10 */ /* 0x001fe4000ff3e0ff */
[----:B-----5:R-:W-:Y:S02]  /*0fb0*/  ISETP.NE.AND P0, PT, R24, RZ, PT ;  /* 0x000000ff1800720c */ /* 0x020fe40003f05270 */
[----:B------:R-:W-:Y:S02]  /*0fc0*/  IADD3.X R3, PT, PT, R19, UR42, RZ, P1, !PT ;  /* 0x0000002a13037c10 */ /* 0x000fe40008ffe4ff */
[----:B------:R-:W-:-:S05]  /*0fd0*/  SEL R5, RZ, 0x1, !P0 ;  /* 0x00000001ff057807 */ /* 0x000fca0004000000 */
[----:B------:R-:W-:Y:S01]  /*0fe0*/  STG.E.U8 desc[UR26][R2.64], R5 ;  /* 0x0000000502007986 */ /* 0x000fe2000c10111a */
[----:B------:R-:W-:Y:S05]  /*0ff0*/  EXIT ;  /* 0x000000000000794d */ /* 0x000fea0003800000 */
.L_x_1986:
[----:B------:R-:W0:Y:S02]  /*1000*/  S2R R8, SR_TID.X ;  /* 0x0000000000087919 */ /* 0x000e240000002100 */
[----:B0-----:R-:W-:-:S03]  /*1010*/  IMAD.WIDE.U32 R2, R8, 0x4, RZ ;  /* 0x0000000408027825 */ /* 0x001fc600078e00ff */
[----:B------:R-:W-:-:S04]  /*1020*/  ISETP.GE.U32.AND P0, PT, R2, UR13, PT ;  /* 0x0000000d02007c0c */ /* 0x000fc8000bf06070 */
[----:B------:R-:W-:-:S13]  /*1030*/  ISETP.GE.AND.EX P0, PT, R3, UR4, PT, P0 ;  /* 0x0000000403007c0c */ /* 0x000fda000bf06300 */
[----:B------:R-:W-:Y:S05]  /*1040*/  @P0 EXIT ;  /* 0x000000000000094d */ /* 0x000fea0003800000 */
[----:B------:R-:W-:Y:S01]  /*1050*/  IMAD.MOV.U32 R9, RZ, RZ, RZ ;  /* 0x000000ffff097224 */ /* 0x000fe200078e00ff */
[----:B------:R-:W0:Y:S06]  /*1060*/  LDCU UR5, c[0x0][0x360] ;  /* 0x00006c00ff0577ac */ /* 0x000e2c0008000800 */
.L_x_1989:
[----:B------:R-:W-:-:S04]  /*1070*/  LEA R2, P0, R8, UR10, 0x4 ;  /* 0x0000000a08027c11 */ /* 0x000fc8000f8020ff */
[----:B------:R-:W-:-:S05]  /*1080*/  LEA.HI.X R3, R8, UR11, R9, 0x4, P0 ;  /* 0x0000000b08037c11 */ /* 0x000fca00080f2409 */
[----:B------:R-:W2:Y:S02]  /*1090*/  LDG.E.128 R4, desc[UR26][R2.64] ;  /* 0x0000001a02047981 */ /* 0x000ea4000c1e1d00 */
[----:B--2---:R-:W-:Y:S02]  /*10a0*/  ISETP.NE.AND P3, PT, R7, RZ, PT ;  /* 0x000000ff0700720c */ /* 0x004fe40003f65270 */
[----:B------:R-:W-:Y:S02]  /*10b0*/  ISETP.NE.AND P2, PT, R6, RZ, PT ;  /* 0x000000ff0600720c */ /* 0x000fe40003f45270 */
[----:B------:R-:W-:Y:S02]  /*10c0*/  ISETP.NE.AND P0, PT, R4, RZ, PT ;  /* 0x000000ff0400720c */ /* 0x000fe40003f05270 */
[----:B------:R-:W-:Y:S02]  /*10d0*/  ISETP.NE.AND P1, PT, R5, RZ, PT ;  /* 0x000000ff0500720c */ /* 0x000fe40003f25270 */
        /* <DEDUP_REMOVED lines=20> */
        .weak           $__internal_6_$__cuda_sm20_div_u16
        .type           $__internal_6_$__cuda_sm20_div_u16,@function
        .size           $__internal_6_$__cuda_sm20_div_u16,(.L_x_7523 - $__internal_6_$__cuda_sm20_div_u16)
$__internal_6_$__cuda_sm20_div_u16:
        /* <DEDUP_REMOVED lines=19> */
[----:B------:R-:W-:Y:S05]  /*1350*/  RET.REL.NODEC R2 `(_ZN2at6native55_GLOBAL__N__de093ff9_22_ForeachBinaryOpList_cu_a911ec4325multi_tensor_apply_kernelINS1_18TensorListMetadataILi2EEENS1_11CopyFunctorIbiLi2ELi1ELi1EEEJNS0_4CopyIbiEEEEEvT_T0_DpT1_) ;  /* 0xffffffec02287950 */ /* 0x000fea0003c3ffff */
.L_x_1990:
        /* <DEDUP_REMOVED lines=10> */
.L_x_7523:


//--------------------- .text._ZN2at6native55_GLOBAL__N__de093ff9_22_ForeachBinaryOpList_cu_a911ec4325multi_tensor_apply_kernelINS1_18TensorListMetadataILi2EEENS1_11CopyFunctorIbsLi2ELi1ELi1EEEJNS0_4CopyIbsEEEEEvT_T0_DpT1_ --------------------------
	.section	.text._ZN2at6native55_GLOBAL__N__de093ff9_22_ForeachBinaryOpList_cu_a911ec4325multi_tensor_apply_kernelINS1_18TensorListMetadataILi2EEENS1_11CopyFunctorIbsLi2ELi1ELi1EEEJNS0_4CopyIbsEEEEEvT_T0_DpT1_,"ax",@progbits
	.align	128
.text._ZN2at6native55_GLOBAL__N__de093ff9_22_ForeachBinaryOpList_cu_a911ec4325multi_tensor_apply_kernelINS1_18TensorListMetadataILi2EEENS1_11CopyFunctorIbsLi2ELi1ELi1EEEJNS0_4CopyIbsEEEEEvT_T0_DpT1_:
        .type           _ZN2at6native55_GLOBAL__N__de093ff9_22_ForeachBinaryOpList_cu_a911ec4325multi_tensor_apply_kernelINS1_18TensorListMetadataILi2EEENS1_11CopyFunctorIbsLi2ELi1ELi1EEEJNS0_4CopyIbsEEEEEvT_T0_DpT1_,@function
        .size           _ZN2at6native55_GLOBAL__N__de093ff9_22_ForeachBinaryOpList_cu_a911ec4325multi_tensor_apply_kernelINS1_18TensorListMetadataILi2EEENS1_11CopyFunctorIbsLi2ELi1ELi1EEEJNS0_4CopyIbsEEEEEvT_T0_DpT1_,(.L_x_7525 - _ZN2at6native55_GLOBAL__N__de093ff9_22_ForeachBinaryOpList_cu_a911ec4325multi_tensor_apply_kernelINS1_18TensorListMetadataILi2EEENS1_11CopyFunctorIbsLi2ELi1ELi1EEEJNS0_4CopyIbsEEEEEvT_T0_DpT1_)
        .other          _ZN2at6native55_GLOBAL__N__de093ff9_22_ForeachBinaryOpList_cu_a911ec4325multi_tensor_apply_kernelINS1_18TensorListMetadataILi2EEENS1_11CopyFunctorIbsLi2ELi1ELi1EEEJNS0_4CopyIbsEEEEEvT_T0_DpT1_,@"STO_CUDA_ENTRY STV_DEFAULT"
_ZN2at6native55_GLOBAL__N__de093ff9_22_ForeachBinaryOpList_cu_a911ec4325multi_tensor_apply_kernelINS1_18TensorListMetadataILi2EEENS1_11CopyFunctorIbsLi2ELi1ELi1EEEJNS0_4CopyIbsEEEEEvT_T0_DpT1_:
        /* <DEDUP_REMOVED lines=40> */
[----:B------:R-:W-:Y:S05]  /*0280*/  CALL.REL.NOINC `($__internal_7_$__cuda_sm20_div_u16) ;  /* 0x0000001000247944 */ /* 0x000fea0003c00000 */
        /* <DEDUP_REMOVED lines=8> */
[----:B------:R-:W-:Y:S01]  /*0310*/  IMAD.SHL.U32 R4, R0, 0x2, RZ ;  /* 0x0000000200047824 */ /* 0x000fe200078e00ff */
[----:B------:R-:W-:Y:S01]  /*0320*/  UIADD3 UR37, UP0, UP1, UR8, UR24, UR28 ;  /* 0x0000001808257290 */ /* 0x000fe2000f91e01c */
[----:B------:R-:W-:Y:S01]  /*0330*/  SHF.R.U32.HI R5, RZ, 0x1f, R0 ;  /* 0x0000001fff057819 */ /* 0x000fe20000011600 */
[----:B------:R-:W-:Y:S01]  /*0340*/  UIADD3 UR30, UP2, UP3, UR8, UR24, UR29 ;  /* 0x00000018081e7290 */ /* 0x000fe2000fb5e01d */
[----:B------:R-:W-:Y:S01]  /*0350*/  IMAD.X R7, RZ, RZ, RZ, P0 ;  /* 0x000000ffff077224 */ /* 0x000fe200000e06ff */
[----:B------:R-:W-:Y:S01]  /*0360*/  UIMAD.WIDE.U32 UR12, UR29, 0x2, UR24 ;  /* 0x000000021d0c78a5 */ /* 0x000fe2000f8e0018 */
[----:B------:R-:W-:Y:S01]  /*0370*/  IADD3 R3, P0, PT, R4, UR28, RZ ;  /* 0x0000001c04037c10 */ /* 0x000fe2000ff1e0ff */
[----:B------:R-:W-:Y:S02]  /*0380*/  UIMAD.WIDE.U32 UR14, UR29, 0x3, UR24 ;  /* 0x000000031d0e78a5 */ /* 0x000fe4000f8e0018 */
[----:B------:R-:W-:Y:S01]  /*0390*/  IMAD.U32 R11, RZ, RZ, UR29 ;  /* 0x0000001dff0b7e24 */ /* 0x000fe2000f8e00ff */
[----:B------:R-:W-:-:S02]  /*03a0*/  UIMAD.WIDE.U32 UR16, UR29, 0x5, UR24 ;  /* 0x000000051d1078a5 */ /* 0x000fc4000f8e0018 */
[----:B------:R-:W-:Y:S01]  /*03b0*/  IMAD.U32 R13, RZ, RZ, UR29 ;  /* 0x0000001dff0d7e24 */ /* 0x000fe2000f8e00ff */
[----:B------:R-:W-:Y:S02]  /*03c0*/  UIMAD.WIDE.U32 UR18, UR29, 0x6, UR24 ;  /* 0x000000061d1278a5 */ /* 0x000fe4000f8e0018 */
[----:B------:R-:W-:Y:S01]  /*03d0*/  IMAD.U32 R15, RZ, RZ, UR29 ;  /* 0x0000001dff0f7e24 */ /* 0x000fe2000f8e00ff */
[----:B------:R-:W-:Y:S01]  /*03e0*/  UIMAD.WIDE.U32 UR20, UR29, 0x7, UR24 ;  /* 0x000000071d1478a5 */ /* 0x000fe2000f8e0018 */
[----:B------:R-:W-:Y:S01]  /*03f0*/  SHF.L.U64.HI R6, R2, 0x1, R7 ;  /* 0x0000000102067819 */ /* 0x000fe20000010207 */
[----:B------:R-:W-:Y:S01]  /*0400*/  UIADD3.X UR38, UPT, UPT, UR9, UR25, URZ, UP0, UP1 ;  /* 0x0000001909267290 */ /* 0x000fe200087e24ff */
[--C-:B------:R-:W-:Y:S01]  /*0410*/  IMAD.X R7, RZ, RZ, R5.reuse, P0 ;  /* 0x000000ffff077224 */ /* 0x100fe200000e0605 */
[----:B------:R-:W-:Y:S01]  /*0420*/  UIADD3.X UR31, UPT, UPT, UR9, UR25, URZ, UP2, UP3 ;  /* 0x00000019091f7290 */ /* 0x000fe200097e64ff */
[----:B------:R-:W-:Y:S01]  /*0430*/  IMAD.WIDE.U32 R10, R11, 0xa, R4 ;  /* 0x0000000a0b0a7825 */ /* 0x000fe200078e0004 */
[----:B------:R-:W-:-:S02]  /*0440*/  UIADD3 UR22, UPT, UPT, UR23, 0x1, URZ ;  /* 0x0000000117167890 */ /* 0x000fc4000fffe0ff */
[----:B------:R-:W-:Y:S01]  /*0450*/  UIADD3 UR36, UP0, UPT, UR8, UR12, URZ ;  /* 0x0000000c08247290 */ /* 0x000fe2000ff1e0ff */
[--C-:B------:R-:W-:Y:S01]  /*0460*/  IMAD.WIDE.U32 R12, R13, 0xc, R4.reuse ;  /* 0x0000000c0d0c7825 */ /* 0x100fe200078e0004 */
[----:B------:R-:W-:Y:S02]  /*0470*/  UIADD3 UR35, UP1, UPT, UR8, UR14, URZ ;  /* 0x0000000e08237290 */ /* 0x000fe4000ff3e0ff */
[----:B------:R-:W-:Y:S01]  /*0480*/  UIADD3 UR34, UP2, UPT, UR8, UR16, URZ ;  /* 0x0000001008227290 */ /* 0x000fe2000ff5e0ff */
[----:B------:R-:W-:Y:S01]  /*0490*/  IMAD.WIDE.U32 R14, R15, 0xe, R4 ;  /* 0x0000000e0f0e7825 */ /* 0x000fe200078e0004 */
[----:B------:R-:W-:Y:S02]  /*04a0*/  UIADD3 UR33, UP3, UPT, UR8, UR18, URZ ;  /* 0x0000001208217290 */ /* 0x000fe4000ff7e0ff */
[----:B------:R-:W-:Y:S01]  /*04b0*/  UIADD3 UR32, UP4, UPT, UR8, UR20, URZ ;  /* 0x0000001408207290 */ /* 0x000fe2000ff9e0ff */
[----:B------:R-:W-:Y:S01]  /*04c0*/  IMAD.MOV.U32 R16, RZ, RZ, R0 ;  /* 0x000000ffff107224 */ /* 0x000fe200078e0000 */
[----:B------:R-:W-:Y:S01]  /*04d0*/  UMOV UR6, URZ ;  /* 0x000000ff00067c82 */ /* 0x000fe20008000000 */
[----:B------:R-:W-:Y:S01]  /*04e0*/  IMAD.MOV.U32 R17, RZ, RZ, RZ ;  /* 0x000000ffff117224 */ /* 0x000fe200078e00ff */
[----:B------:R-:W-:Y:S01]  /*04f0*/  UMOV UR4, URZ ;  /* 0x000000ff00047c82 */ /* 0x000fe20008000000 */
[----:B------:R-:W-:Y:S01]  /*0500*/  UMOV UR5, URZ ;  /* 0x000000ff00057c82 */ /* 0x000fe20008000000 */
[----:B------:R-:W-:-:S02]  /*0510*/  ULOP3.LUT UR22, UR22, 0x1fffe, URZ, 0xc0, !UPT ;  /* 0x0001fffe16167892 */ /* 0x000fc4000f8ec0ff */
[----:B------:R-:W-:Y:S02]  /*0520*/  UIADD3.X UR13, UPT, UPT, UR9, UR13, URZ, UP0, !UPT ;  /* 0x0000000d090d7290 */ /* 0x000fe400087fe4ff */
[----:B------:R-:W-:Y:S02]  /*0530*/  UIADD3.X UR14, UPT, UPT, UR9, UR15, URZ, UP1, !UPT ;  /* 0x0000000f090e7290 */ /* 0x000fe40008ffe4ff */
[----:B------:R-:W-:Y:S02]  /*0540*/  UIADD3.X UR16, UPT, UPT, UR9, UR17, URZ, UP2, !UPT ;  /* 0x0000001109107290 */ /* 0x000fe400097fe4ff */
[----:B------:R-:W-:Y:S02]  /*0550*/  UIADD3.X UR18, UPT, UPT, UR9, UR19, URZ, UP3, !UPT ;  /* 0x0000001309127290 */ /* 0x000fe40009ffe4ff */
[----:B------:R-:W-:Y:S01]  /*0560*/  UIADD3.X UR20, UPT, UPT, UR9, UR21, URZ, UP4, !UPT ;  /* 0x0000001509147290 */ /* 0x000fe2000a7fe4ff */
[----:B------:R-:W-:Y:S01]  /*0570*/  UMOV UR7, UR10 ;  /* 0x0000000a00077c82 */ /* 0x000fe20008000000 */
[----:B------:R-:W-:-:S10]  /*0580*/  UMOV UR12, UR11 ;  /* 0x0000000b000c7c82 */ /* 0x000fd40008000000 */
.L_x_1993:
[----:B-1----:R-:W-:-:S04]  /*0590*/  IADD3 R18, P0, PT, R16, UR29, RZ ;  /* 0x0000001d10127c10 */ /* 0x002fc8000ff1e0ff */
[C---:B------:R-:W-:Y:S01]  /*05a0*/  IADD3 R20, P2, PT, R18.reuse, UR29, RZ ;  /* 0x0000001d12147c10 */ /* 0x040fe2000ff5e0ff */
[----:B------:R-:W-:Y:S01]  /*05b0*/  IMAD.X R19, RZ, RZ, R17, P0 ;  /* 0x000000ffff137224 */ /* 0x000fe200000e0611 */
[----:B------:R-:W-:Y:S02]  /*05c0*/  ISETP.GE.U32.AND P1, PT, R18, UR39, PT ;  /* 0x0000002712007c0c */ /* 0x000fe4000bf26070 */
[C---:B------:R-:W-:Y:S01]  /*05d0*/  IADD3 R25, P3, PT, R20.reuse, UR29, RZ ;  /* 0x0000001d14197c10 */ /* 0x040fe2000ff7e0ff */
[----:B------:R-:W-:Y:S01]  /*05e0*/  IMAD.X R18, RZ, RZ, R19, P2 ;  /* 0x000000ffff127224 */ /* 0x000fe200010e0613 */
[----:B------:R-:W-:Y:S01]  /*05f0*/  ISETP.GE.AND.EX P1, PT, R19, UR40, PT, P1 ;  /* 0x0000002813007c0c */ /* 0x000fe2000bf26310 */
[----:B------:R-:W-:Y:S01]  /*0600*/  IMAD.U32 R19, RZ, RZ, UR29 ;  /* 0x0000001dff137e24 */ /* 0x000fe2000f8e00ff */
[----:B------:R-:W-:Y:S01]  /*0610*/  ISETP.GE.U32.AND P0, PT, R25, UR39, PT ;  /* 0x0000002719007c0c */ /* 0x000fe2000bf06070 */
[----:B------:R-:W-:Y:S01]  /*0620*/  IMAD.X R24, RZ, RZ, R18, P3 ;  /* 0x000000ffff187224 */ /* 0x000fe200018e0612 */
[----:B------:R-:W-:-:S04]  /*0630*/  ISETP.GE.U32.AND P2, PT, R20, UR39, PT ;  /* 0x0000002714007c0c */ /* 0x000fc8000bf46070 */
[----:B------:R-:W-:Y:S02]  /*0640*/  ISETP.GE.AND.EX P0, PT, R24, UR40, PT, P0 ;  /* 0x0000002818007c0c */ /* 0x000fe4000bf06300 */
[----:B------:R-:W-:-:S11]  /*0650*/  ISETP.GE.AND.EX P2, PT, R18, UR40, PT, P2 ;  /* 0x0000002812007c0c */ /* 0x000fd6000bf46320 */
[----:B------:R-:W-:-:S04]  /*0660*/  @!P0 IMAD.WIDE.U32 R18, R19, 0x6, R4 ;  /* 0x0000000613128825 */ /* 0x000fc800078e0004 */
[----:B------:R-:W-:Y:S01]  /*0670*/  @!P0 IMAD.MOV.U32 R21, RZ, RZ, RZ ;  /* 0x000000ffff158224 */ /* 0x000fe200078e00ff */
[----:B------:R-:W-:-:S04]  /*0680*/  @!P0 IADD3 R18, P3, PT, R18, UR7, RZ ;  /* 0x0000000712128c10 */ /* 0x000fc8000ff7e0ff */
[----:B------:R-:W-:Y:S02]  /*0690*/  @!P0 IADD3.X R19, PT, PT, R19, UR12, R21, P3, !PT ;  /* 0x0000000c13138c10 */ /* 0x000fe40009ffe415 */
[----:B------:R-:W-:-:S03]  /*06a0*/  ISETP.GE.U32.AND P3, PT, R16, UR39, PT ;  /* 0x0000002710007c0c */ /* 0x000fc6000bf66070 */
[----:B------:R0:W2:Y:S01]  /*06b0*/  @!P0 LDG.E.U16 R9, desc[UR26][R18.64] ;  /* 0x0000001a12098981 */ /* 0x0000a2000c1e1500 */
[----:B------:R-:W-:-:S13]  /*06c0*/  ISETP.GE.AND.EX P3, PT, R17, UR40, PT, P3 ;  /* 0x0000002811007c0c */ /* 0x000fda000bf66330 */
[----:B------:R-:W-:-:S04]  /*06d0*/  @!P3 IADD3 R28, P4, PT, R4, UR7, RZ ;  /* 0x00000007041cbc10 */ /* 0x000fc8000ff9e0ff */
[----:B------:R-:W-:Y:S02]  /*06e0*/  @!P3 IADD3.X R29, PT, PT, R5, UR12, RZ, P4, !PT ;  /* 0x0000000c051dbc10 */ /* 0x000fe4000a7fe4ff */
[----:B------:R-:W-:-:S03]  /*06f0*/  @!P1 LEA R26, P4, R2, UR7, 0x1 ;  /* 0x00000007021a9c11 */ /* 0x000fc6000f8808ff */
[----:B------:R-:W0:Y:S01]  /*0700*/  @!P3 LDG.E.U16 R22, desc[UR26][R28.64] ;  /* 0x0000001a1c16b981 */ /* 0x000e22000c1e1500 */
[----:B------:R-:W-:Y:S02]  /*0710*/  @!P1 IADD3.X R27, PT, PT, R6, UR12, RZ, P4, !PT ;  /* 0x0000000c061b9c10 */ /* 0x000fe4000a7fe4ff */
[----:B------:R-:W-:-:S03]  /*0720*/  @!P2 IADD3 R20, P4, PT, R3, UR7, RZ ;  /* 0x000000070314ac10 */ /* 0x000fc6000ff9e0ff */
[----:B------:R-:W3:Y:S01]  /*0730*/  @!P1 LDG.E.U16 R23, desc[UR26][R26.64] ;  /* 0x0000001a1a179981 */ /* 0x000ee2000c1e1500 */
[----:B------:R-:W-:-:S05]  /*0740*/  @!P2 IADD3.X R21, PT, PT, R7, UR12, RZ, P4, !PT ;  /* 0x0000000c0715ac10 */ /* 0x000fca000a7fe4ff */
[----:B------:R1:W4:Y:S01]  /*0750*/  @!P2 LDG.E.U16 R8, desc[UR26][R20.64] ;  /* 0x0000001a1408a981 */ /* 0x000322000c1e1500 */
[----:B0-----:R-:W-:-:S04]  /*0760*/  @!P3 PRMT R18, R22, 0x9910, RZ ;  /* 0x000099101612b816 */ /* 0x001fc800000000ff */
[----:B------:R-:W-:Y:S02]  /*0770*/  @!P3 ISETP.NE.AND P4, PT, R18, RZ, PT ;  /* 0x000000ff1200b20c */ /* 0x000fe40003f85270 */
[C---:B------:R-:W-:Y:S02]  /*0780*/  @!P3 IADD3 R18, P5, PT, R16.reuse, UR41, RZ ;  /* 0x000000291012bc10 */ /* 0x040fe4000ffbe0ff */
[----:B------:R-:W-:Y:S02]  /*0790*/  @!P3 SEL R29, RZ, 0x1, !P4 ;  /* 0x00000001ff1db807 */ /* 0x000fe40006000000 */
[----:B------:R-:W-:Y:S02]  /*07a0*/  @!P3 IADD3.X R19, PT, PT, R17, UR42, RZ, P5, !PT ;  /* 0x0000002a1113bc10 */ /* 0x000fe4000affe4ff */
[----:B---3--:R-:W-:Y:S02]  /*07b0*/  @!P1 PRMT R26, R23, 0x9910, RZ ;  /* 0x00009910171a9816 */ /* 0x008fe400000000ff */
[----:B-1----:R-:W-:Y:S01]  /*07c0*/  @!P1 IADD3 R20, P4, PT, R16, UR30, RZ ;  /* 0x0000001e10149c10 */ /* 0x002fe2000ff9e0ff */
[----:B------:R0:W-:Y:S01]  /*07d0*/  @!P3 STG.E.U8 desc[UR26][R18.64], R29 ;  /* 0x0000001d1200b986 */ /* 0x0001e2000c10111a */
[----:B------:R-:W-:-:S02]  /*07e0*/  @!P1 ISETP.NE.AND P3, PT, R26, RZ, PT ;  /* 0x000000ff1a00920c */ /* 0x000fc40003f65270 */
[----:B------:R-:W-:Y:S02]  /*07f0*/  @!P1 IADD3.X R21, PT, PT, R17, UR31, RZ, P4, !PT ;  /* 0x0000001f11159c10 */ /* 0x000fe4000a7fe4ff */
[----:B------:R-:W-:Y:S02]  /*0800*/  @!P1 SEL R27, RZ, 0x1, !P3 ;  /* 0x00000001ff1b9807 */ /* 0x000fe40005800000 */
[----:B----4-:R-:W-:-:S03]  /*0810*/  @!P2 PRMT R26, R8, 0x9910, RZ ;  /* 0x00009910081aa816 */ /* 0x010fc600000000ff */
[----:B------:R1:W-:Y:S01]  /*0820*/  @!P1 STG.E.U8 desc[UR26][R20.64], R27 ;  /* 0x0000001b14009986 */ /* 0x0003e2000c10111a */
[----:B------:R-:W-:Y:S02]  /*0830*/  @!P2 ISETP.NE.AND P1, PT, R26, RZ, PT ;  /* 0x000000ff1a00a20c */ /* 0x000fe40003f25270 */
[----:B0-----:R-:W-:Y:S02]  /*0840*/  @!P2 IADD3 R18, P3, PT, R16, UR36, RZ ;  /* 0x000000241012ac10 */ /* 0x001fe4000ff7e0ff */
[----:B--2---:R-:W-:Y:S02]  /*0850*/  @!P0 PRMT R28, R9, 0x9910, RZ ;  /* 0x00009910091c8816 */ /* 0x004fe400000000ff */
[----:B------:R-:W-:Y:S02]  /*0860*/  @!P2 SEL R29, RZ, 0x1, !P1 ;  /* 0x00000001ff1da807 */ /* 0x000fe40004800000 */
[----:B------:R-:W-:Y:S02]  /*0870*/  @!P2 IADD3.X R19, PT, PT, R17, UR13, RZ, P3, !PT ;  /* 0x0000000d1113ac10 */ /* 0x000fe40009ffe4ff */
[----:B------:R-:W-:Y:S01]  /*0880*/  IADD3 R26, P1, PT, R25, UR29, RZ ;  /* 0x0000001d191a7c10 */ /* 0x000fe2000ff3e0ff */
[----:B------:R-:W-:-:S02]  /*0890*/  @!P0 IMAD.MOV.U32 R25, RZ, RZ, R28 ;  /* 0x000000ffff198224 */ /* 0x000fc400078e001c */
[----:B------:R0:W-:Y:S02]  /*08a0*/  @!P2 STG.E.U8 desc[UR26][R18.64], R29 ;  /* 0x0000001d1200a986 */ /* 0x0001e4000c10111a */
[----:B-1----:R-:W-:Y:S01]  /*08b0*/  IMAD.X R20, RZ, RZ, R24, P1 ;  /* 0x000000ffff147224 */ /* 0x002fe200008e0618 */
[----:B------:R-:W-:Y:S02]  /*08c0*/  @!P0 ISETP.NE.AND P2, PT, R25, RZ, PT ;  /* 0x000000ff1900820c */ /* 0x000fe40003f45270 */
[----:B------:R-:W-:Y:S02]  /*08d0*/  @!P0 IADD3 R24, P3, PT, R16, UR35, RZ ;  /* 0x0000002310188c10 */ /* 0x000fe4000ff7e0ff */
[----:B------:R-:W-:Y:S02]  /*08e0*/  @!P0 SEL R27, RZ, 0x1, !P2 ;  /* 0x00000001ff1b8807 */ /* 0x000fe40005000000 */
[----:B------:R-:W-:Y:S02]  /*08f0*/  @!P0 IADD3.X R25, PT, PT, R17, UR14, RZ, P3, !PT ;  /* 0x0000000e11198c10 */ /* 0x000fe40009ffe4ff */
[----:B------:R-:W-:-:S03]  /*0900*/  ISETP.GE.U32.AND P1, PT, R26, UR39, PT ;  /* 0x000000271a007c0c */ /* 0x000fc6000bf26070 */
[----:B------:R1:W-:Y:S01]  /*0910*/  @!P0 STG.E.U8 desc[UR26][R24.64], R27 ;  /* 0x0000001b18008986 */ /* 0x0003e2000c10111a */
[----:B------:R-:W-:Y:S02]  /*0920*/  IADD3 R28, P0, PT, R26, UR29, RZ ;  /* 0x0000001d1a1c7c10 */ /* 0x000fe4000ff1e0ff */
[----:B------:R-:W-:-:S03]  /*0930*/  ISETP.GE.AND.EX P1, PT, R20, UR40, PT, P1 ;  /* 0x0000002814007c0c */ /* 0x000fc6000bf26310 */
[----:B------:R-:W-:Y:S01]  /*0940*/  IMAD.X R26, RZ, RZ, R20, P0 ;  /* 0x000000ffff1a7224 */ /* 0x000fe200000e0614 */
[----:B------:R-:W-:Y:S01]  /*0950*/  ISETP.GE.U32.AND P0, PT, R28, UR39, PT ;  /* 0x000000271c007c0c */ /* 0x000fe2000bf06070 */
[----:B0-----:R-:W-:-:S03]  /*0960*/  IMAD.U32 R19, RZ, RZ, UR29 ;  /* 0x0000001dff137e24 */ /* 0x001fc6000f8e00ff */
[----:B------:R-:W-:Y:S02]  /*0970*/  ISETP.GE.AND.EX P0, PT, R26, UR40, PT, P0 ;  /* 0x000000281a007c0c */ /* 0x000fe4000bf06300 */
[----:B------:R-:W-:-:S03]  /*0980*/  IADD3 R28, P5, PT, R28, UR29, RZ ;  /* 0x0000001d1c1c7c10 */ /* 0x000fc6000ffbe0ff */
[----:B------:R-:W-:Y:S01]  /*0990*/  @!P1 IMAD.WIDE.U32 R18, R19, 0x8, R4 ;  /* 0x0000000813129825 */ /* 0x000fe200078e0004 */
[----:B-1----:R-:W-:Y:S02]  /*09a0*/  IADD3 R24, P4, PT, R28, UR29, RZ ;  /* 0x0000001d1c187c10 */ /* 0x002fe4000ff9e0ff */
[----:B------:R-:W-:Y:S01]  /*09b0*/  @!P1 IADD3 R20, P2, PT, R18, UR7, RZ ;  /* 0x0000000712149c10 */ /* 0x000fe2000ff5e0ff */
[----:B------:R-:W-:-:S04]  /*09c0*/  IMAD.X R26, RZ, RZ, R26, P5 ;  /* 0x000000ffff1a7224 */ /* 0x000fc800028e061a */
[----:B------:R-:W-:Y:S02]  /*09d0*/  @!P0 IADD3 R18, P3, PT, R10, UR7, RZ ;  /* 0x000000070a128c10 */ /* 0x000fe4000ff7e0ff */
[----:B------:R-:W-:Y:S02]  /*09e0*/  @!P1 IADD3.X R21, PT, PT, R19, UR12, RZ, P2, !PT ;  /* 0x0000000c13159c10 */ /* 0x000fe400097fe4ff */
[----:B------:R-:W-:Y:S02]  /*09f0*/  @!P0 IADD3.X R19, PT, PT, R11, UR12, RZ, P3, !PT ;  /* 0x0000000c0b138c10 */ /* 0x000fe40009ffe4ff */
[----:B------:R-:W-:Y:S01]  /*0a00*/  ISETP.GE.U32.AND P2, PT, R28, UR39, PT ;  /* 0x000000271c007c0c */ /* 0x000fe2000bf46070 */
[----:B------:R0:W2:Y:S01]  /*0a10*/  @!P1 LDG.E.U16 R22, desc[UR26][R20.64] ;  /* 0x0000001a14169981 */ /* 0x0000a2000c1e1500 */
[----:B------:R-:W-:Y:S01]  /*0a20*/  ISETP.GE.U32.AND P3, PT, R24, UR39, PT ;  /* 0x0000002718007c0c */ /* 0x000fe2000bf66070 */
[----:B------:R-:W-:Y:S01]  /*0a30*/  IMAD.X R24, RZ, RZ, R26, P4 ;  /* 0x000000ffff187224 */ /* 0x000fe200020e061a */
[----:B------:R-:W-:Y:S01]  /*0a40*/  ISETP.GE.AND.EX P2, PT, R26, UR40, PT, P2 ;  /* 0x000000281a007c0c */ /* 0x000fe2000bf46320 */
[----:B------:R1:W3:Y:S03]  /*0a50*/  @!P0 LDG.E.U16 R23, desc[UR26][R18.64] ;  /* 0x0000001a12178981 */ /* 0x0002e6000c1e1500 */
[----:B------:R-:W-:-:S09]  /*0a60*/  ISETP.GE.AND.EX P3, PT, R24, UR40, PT, P3 ;  /* 0x0000002818007c0c */ /* 0x000fd2000bf66330 */
[----:B------:R-:W-:-:S04]  /*0a70*/  @!P2 IADD3 R24, P4, PT, R12, UR7, RZ ;  /* 0x000000070c18ac10 */ /* 0x000fc8000ff9e0ff */
[----:B0-----:R-:W-:Y:S02]  /*0a80*/  @!P3 IADD3 R20, P5, PT, R14, UR7, RZ ;  /* 0x000000070e14bc10 */ /* 0x001fe4000ffbe0ff */
[----:B------:R-:W-:Y:S02]  /*0a90*/  @!P2 IADD3.X R25, PT, PT, R13, UR12, RZ, P4, !PT ;  /* 0x0000000c0d19ac10 */ /* 0x000fe4000a7fe4ff */
[----:B------:R-:W-:-:S03]  /*0aa0*/  @!P3 IADD3.X R21, PT, PT, R15, UR12, RZ, P5, !PT ;  /* 0x0000000c0f15bc10 */ /* 0x000fc6000affe4ff */
[----:B------:R0:W4:Y:S04]  /*0ab0*/  @!P2 LDG.E.U16 R8, desc[UR26][R24.64] ;  /* 0x0000001a1808a981 */ /* 0x000128000c1e1500 */
[----:B------:R5:W4:Y:S01]  /*0ac0*/  @!P3 LDG.E.U16 R9, desc[UR26][R20.64] ;  /* 0x0000001a1409b981 */ /* 0x000b22000c1e1500 */
[----:B-1----:R-:W-:Y:S01]  /*0ad0*/  @!P1 IADD3 R18, P5, PT, R16, UR37, RZ ;  /* 0x0000002510129c10 */ /* 0x002fe2000ffbe0ff */
[----:B------:R-:W-:-:S04]  /*0ae0*/  UIADD3 UR22, UP0, UPT, UR22, -0x2, URZ ;  /* 0xfffffffe16167890 */ /* 0x000fc8000ff1e0ff */
[----:B------:R-:W-:Y:S02]  /*0af0*/  UIADD3.X UR6, UPT, UPT, UR6, -0x1, URZ, UP0, !UPT ;  /* 0xffffffff06067890 */ /* 0x000fe400087fe4ff */
[----:B------:R-:W-:-:S04]  /*0b00*/  UISETP.NE.U32.AND UP0, UPT, UR22, URZ, UPT ;  /* 0x000000ff1600728c */ /* 0x000fc8000bf05070 */
[----:B------:R-:W-:Y:S02]  /*0b10*/  UISETP.NE.AND.EX UP0, UPT, UR6, URZ, UPT, UP0 ;  /* 0x000000ff0600728c */ /* 0x000fe4000bf05300 */
[----:B------:R-:W-:Y:S02]  /*0b20*/  ULEA UR7, UP1, UR29, UR7, 0x4 ;  /* 0x000000071d077291 */ /* 0x000fe4000f8220ff */
[----:B------:R-:W-:Y:S02]  /*0b30*/  UIMAD.WIDE.U32 UR4, UR29, 0x8, UR4 ;  /* 0x000000081d0478a5 */ /* 0x000fe4000f8e0004 */
[----:B------:R-:W-:Y:S01]  /*0b40*/  ULEA.HI.X UR12, UR29, UR12, URZ, 0x4, UP1 ;  /* 0x0000000c1d0c7291 */ /* 0x000fe200088f24ff */
[----:B--2---:R-:W-:Y:S02]  /*0b50*/  @!P1 PRMT R26, R22, 0x9910, RZ ;  /* 0x00009910161a9816 */ /* 0x004fe400000000ff */
[----:B---3--:R-:W-:Y:S02]  /*0b60*/  @!P0 PRMT R19, R23, 0x9910, RZ ;  /* 0x0000991017138816 */ /* 0x008fe400000000ff */
[----:B------:R-:W-:-:S02]  /*0b70*/  @!P1 ISETP.NE.AND P6, PT, R26, RZ, PT ;  /* 0x000000ff1a00920c */ /* 0x000fc40003fc5270 */
[----:B------:R-:W-:Y:S02]  /*0b80*/  @!P0 ISETP.NE.AND P4, PT, R19, RZ, PT ;  /* 0x000000ff1300820c */ /* 0x000fe40003f85270 */
[C---:B------:R-:W-:Y:S02]  /*0b90*/  @!P1 IADD3.X R19, PT, PT, R17.reuse, UR38, RZ, P5, !PT ;  /* 0x0000002611139c10 */ /* 0x040fe4000affe4ff */
[C---:B0-----:R-:W-:Y:S02]  /*0ba0*/  @!P0 IADD3 R24, P5, PT, R16.reuse, UR34, RZ ;  /* 0x0000002210188c10 */ /* 0x041fe4000ffbe0ff */
[----:B------:R-:W-:Y:S02]  /*0bb0*/  @!P1 SEL R27, RZ, 0x1, !P6 ;  /* 0x00000001ff1b9807 */ /* 0x000fe40007000000 */
[----:B------:R-:W-:Y:S02]  /*0bc0*/  @!P0 IADD3.X R25, PT, PT, R17, UR16, RZ, P5, !PT ;  /* 0x0000001011198c10 */ /* 0x000fe4000affe4ff */
[----:B------:R-:W-:Y:S01]  /*0bd0*/  @!P0 SEL R29, RZ, 0x1, !P4 ;  /* 0x00000001ff1d8807 */ /* 0x000fe20006000000 */
[----:B------:R0:W-:Y:S04]  /*0be0*/  @!P1 STG.E.U8 desc[UR26][R18.64], R27 ;  /* 0x0000001b12009986 */ /* 0x0001e8000c10111a */
[----:B------:R1:W-:Y:S01]  /*0bf0*/  @!P0 STG.E.U8 desc[UR26][R24.64], R29 ;  /* 0x0000001d18008986 */ /* 0x0003e2000c10111a */
[----:B-----5:R-:W-:-:S02]  /*0c00*/  @!P2 IADD3 R20, P0, PT, R16, UR33, RZ ;  /* 0x000000211014ac10 */ /* 0x020fc4000ff1e0ff */
[----:B----4-:R-:W-:Y:S02]  /*0c10*/  @!P2 PRMT R21, R8, 0x9910, RZ ;  /* 0x000099100815a816 */ /* 0x010fe400000000ff */
[----:B------:R-:W-:Y:S02]  /*0c20*/  @!P3 PRMT R26, R9, 0x9910, RZ ;  /* 0x00009910091ab816 */ /* 0x000fe400000000ff */
[----:B------:R-:W-:Y:S02]  /*0c30*/  @!P2 ISETP.NE.AND P1, PT, R21, RZ, PT ;  /* 0x000000ff1500a20c */ /* 0x000fe40003f25270 */
[----:B------:R-:W-:Y:S02]  /*0c40*/  @!P2 IADD3.X R21, PT, PT, R17, UR18, RZ, P0, !PT ;  /* 0x000000121115ac10 */ /* 0x000fe400087fe4ff */
[----:B------:R-:W-:Y:S02]  /*0c50*/  @!P3 ISETP.NE.AND P4, PT, R26, RZ, PT ;  /* 0x000000ff1a00b20c */ /* 0x000fe40003f85270 */
[----:B0-----:R-:W-:-:S02]  /*0c60*/  @!P3 IADD3 R18, P0, PT, R16, UR32, RZ ;  /* 0x000000201012bc10 */ /* 0x001fc4000ff1e0ff */
[----:B------:R-:W-:Y:S02]  /*0c70*/  @!P2 SEL R27, RZ, 0x1, !P1 ;  /* 0x00000001ff1ba807 */ /* 0x000fe40004800000 */
[----:B------:R-:W-:Y:S02]  /*0c80*/  @!P3 IADD3.X R19, PT, PT, R17, UR20, RZ, P0, !PT ;  /* 0x000000141113bc10 */ /* 0x000fe400087fe4ff */
[----:B-1----:R-:W-:Y:S01]  /*0c90*/  @!P3 SEL R25, RZ, 0x1, !P4 ;  /* 0x00000001ff19b807 */ /* 0x002fe20006000000 */
[----:B------:R1:W-:Y:S04]  /*0ca0*/  @!P2 STG.E.U8 desc[UR26][R20.64], R27 ;  /* 0x0000001b1400a986 */ /* 0x0003e8000c10111a */
[----:B------:R1:W-:Y:S01]  /*0cb0*/  @!P3 STG.E.U8 desc[UR26][R18.64], R25 ;  /* 0x000000191200b986 */ /* 0x0003e2000c10111a */
[----:B------:R-:W-:-:S04]  /*0cc0*/  IMAD.U32 R29, RZ, RZ, UR29 ;  /* 0x0000001dff1d7e24 */ /* 0x000fc8000f8e00ff */
[----:B------:R-:W-:Y:S01]  /*0cd0*/  IMAD.WIDE.U32 R16, R29, 0x8, R16 ;  /* 0x000000081d107825 */ /* 0x000fe200078e0010 */
[----:B------:R-:W-:Y:S06]  /*0ce0*/  BRA.U UP0, `(.L_x_1993) ;  /* 0xfffffff900287547 */ /* 0x000fec000b83ffff */
.L_x_1992:
        /* <DEDUP_REMOVED lines=19> */
[C---:B------:R-:W-:Y:S02]  /*0e20*/  @!P1 LEA R10, P3, R4.reuse, UR10, 0x1 ;  /* 0x0000000a040a9c11 */ /* 0x040fe4000f8608ff */
[C---:B------:R-:W-:Y:S01]  /*0e30*/  @!P2 LEA R12, P4, R7.reuse, UR10, 0x1 ;  /* 0x0000000a070cac11 */ /* 0x040fe2000f8808ff */
[----:B------:R0:W2:Y:S01]  /*0e40*/  @!P0 LDG.E.U16 R22, desc[UR26][R16.64] ;  /* 0x0000001a10168981 */ /* 0x0000a2000c1e1500 */
[----:B------:R-:W-:Y:S02]  /*0e50*/  @!P1 LEA.HI.X R11, R4, UR11, R5, 0x1, P3 ;  /* 0x0000000b040b9c11 */ /* 0x000fe400098f0c05 */
[----:B------:R-:W-:-:S03]  /*0e60*/  @!P2 LEA.HI.X R13, R7, UR11, R0, 0x1, P4 ;  /* 0x0000000b070dac11 */ /* 0x000fc6000a0f0c00 */
[----:B------:R-:W3:Y:S04]  /*0e70*/  @!P1 LDG.E.U16 R23, desc[UR26][R10.64] ;  /* 0x0000001a0a179981 */ /* 0x000ee8000c1e1500 */
[----:B------:R-:W4:Y:S01]  /*0e80*/  @!P2 LDG.E.U16 R8, desc[UR26][R12.64] ;  /* 0x0000001a0c08a981 */ /* 0x000f22000c1e1500 */
[----:B------:R-:W-:Y:S02]  /*0e90*/  IADD3 R15, P4, PT, R7, UR29, RZ ;  /* 0x0000001d070f7c10 */ /* 0x000fe4000ff9e0ff */
[----:B------:R-:W-:Y:S02]  /*0ea0*/  PRMT R14, R9, 0x7610, R14 ;  /* 0x00007610090e7816 */ /* 0x000fe4000000000e */
[----:B------:R-:W-:Y:S01]  /*0eb0*/  ISETP.GE.U32.AND P3, PT, R15, UR39, PT ;  /* 0x000000270f007c0c */ /* 0x000fe2000bf66070 */
[----:B------:R-:W-:-:S05]  /*0ec0*/  IMAD.X R6, RZ, RZ, R0, P4 ;  /* 0x000000ffff067224 */ /* 0x000fca00020e0600 */
[----:B------:R-:W-:-:S13]  /*0ed0*/  ISETP.GE.AND.EX P3, PT, R6, UR40, PT, P3 ;  /* 0x0000002806007c0c */ /* 0x000fda000bf66330 */
[----:B0-----:R-:W-:-:S04]  /*0ee0*/  @!P3 LEA R16, P4, R15, UR10, 0x1 ;  /* 0x0000000a0f10bc11 */ /* 0x001fc8000f8808ff */
[----:B------:R-:W-:Y:S02]  /*0ef0*/  @!P3 LEA.HI.X R17, R15, UR11, R6, 0x1, P4 ;  /* 0x0000000b0f11bc11 */ /* 0x000fe4000a0f0c06 */
[----:B------:R-:W-:-:S03]  /*0f00*/  @!P1 IADD3 R4, P5, PT, R4, UR41, RZ ;  /* 0x0000002904049c10 */ /* 0x000fc6000ffbe0ff */
[----:B------:R0:W5:Y:S01]  /*0f10*/  @!P3 LDG.E.U16 R14, desc[UR26][R16.64] ;  /* 0x0000001a100eb981 */ /* 0x000162000c1e1500 */
[----:B------:R-:W-:Y:S02]  /*0f20*/  @!P1 IADD3.X R5, PT, PT, R5, UR42, RZ, P5, !PT ;  /* 0x0000002a05059c10 */ /* 0x000fe4000affe4ff */
[----:B--2---:R-:W-:-:S04]  /*0f30*/  @!P0 PRMT R2, R22, 0x9910, RZ ;  /* 0x0000991016028816 */ /* 0x004fc800000000ff */
[----:B------:R-:W-:Y:S02]  /*0f40*/  @!P0 ISETP.NE.AND P4, PT, R2, RZ, PT ;  /* 0x000000ff0200820c */ /* 0x000fe40003f85270 */
[----:B---3--:R-:W-:Y:S02]  /*0f50*/  @!P1 PRMT R23, R23, 0x9910, RZ ;  /* 0x0000991017179816 */ /* 0x008fe400000000ff */
[----:B------:R-:W-:Y:S02]  /*0f60*/  @!P0 SEL R11, RZ, 0x1, !P4 ;  /* 0x00000001ff0b8807 */ /* 0x000fe40006000000 */
[----:B----4-:R-:W-:Y:S01]  /*0f70*/  @!P2 PRMT R9, R8, 0x9910, RZ ;  /* 0x000099100809a816 */ /* 0x010fe200000000ff */
[----:B------:R-:W-:Y:S01]  /*0f80*/  @!P1 IMAD.MOV.U32 R8, RZ, RZ, R23 ;  /* 0x000000ffff089224 */ /* 0x000fe200078e0017 */
[----:B------:R-:W-:-:S04]  /*0f90*/  @!P0 IADD3 R2, P6, PT, R18, UR41, RZ ;  /* 0x0000002912028c10 */ /* 0x000fc8000ffde0ff */
[----:B------:R-:W-:Y:S02]  /*0fa0*/  @!P1 ISETP.NE.AND P4, PT, R8, RZ, PT ;  /* 0x000000ff0800920c */ /* 0x000fe40003f85270 */
[----:B------:R-:W-:Y:S02]  /*0fb0*/  @!P0 IADD3.X R3, PT, PT, R3, UR42, RZ, P6, !PT ;  /* 0x0000002a03038c10 */ /* 0x000fe4000b7fe4ff */
[----:B------:R-:W-:Y:S02]  /*0fc0*/  @!P1 SEL R13, RZ, 0x1, !P4 ;  /* 0x00000001ff0d9807 */ /* 0x000fe40006000000 */
[----:B------:R-:W-:Y:S01]  /*0fd0*/  @!P2 ISETP.NE.AND P6, PT, R9, RZ, PT ;  /* 0x000000ff0900a20c */ /* 0x000fe20003fc5270 */
[----:B------:R0:W-:Y:S01]  /*0fe0*/  @!P0 STG.E.U8 desc[UR26][R2.64], R11 ;  /* 0x0000000b02008986 */ /* 0x0001e2000c10111a */
[----:B------:R-:W-:Y:S02]  /*0ff0*/  @!P2 IADD3 R8, P4, PT, R7, UR41, RZ ;  /* 0x000000290708ac10 */ /* 0x000fe4000ff9e0ff */
[----:B------:R-:W-:Y:S01]  /*1000*/  @!P2 SEL R7, RZ, 0x1, !P6 ;  /* 0x00000001ff07a807 */ /* 0x000fe20007000000 */
[----:B------:R0:W-:Y:S01]  /*1010*/  @!P1 STG.E.U8 desc[UR26][R4.64], R13 ;  /* 0x0000000d04009986 */ /* 0x0001e2000c10111a */
[----:B------:R-:W-:-:S05]  /*1020*/  @!P2 IADD3.X R9, PT, PT, R0, UR42, RZ, P4, !PT ;  /* 0x0000002a0009ac10 */ /* 0x000fca000a7fe4ff */
[----:B------:R0:W-:Y:S01]  /*1030*/  @!P2 STG.E.U8 desc[UR26][R8.64], R7 ;  /* 0x000000070800a986 */ /* 0x0001e2000c10111a */
[----:B------:R-:W-:Y:S05]  /*1040*/  @P3 EXIT ;  /* 0x000000000000394d */ /* 0x000fea0003800000 */
[----:B-----5:R-:W-:Y:S02]  /*1050*/  PRMT R0, R14, 0x9910, RZ ;  /* 0x000099100e007816 */ /* 0x020fe400000000ff */
[----:B0-----:R-:W-:Y:S02]  /*1060*/  IADD3 R2, P1, PT, R15, UR41, RZ ;  /* 0x000000290f027c10 */ /* 0x001fe4000ff3e0ff */
[----:B------:R-:W-:Y:S02]  /*1070*/  ISETP.NE.AND P0, PT, R0, RZ, PT ;  /* 0x000000ff0000720c */ /* 0x000fe40003f05270 */
[----:B------:R-:W-:Y:S02]  /*1080*/  IADD3.X R3, PT, PT, R6, UR42, RZ, P1, !PT ;  /* 0x0000002a06037c10 */ /* 0x000fe40008ffe4ff */
[----:B------:R-:W-:-:S05]  /*1090*/  SEL R5, RZ, 0x1, !P0 ;  /* 0x00000001ff057807 */ /* 0x000fca0004000000 */
[----:B------:R-:W-:Y:S01]  /*10a0*/  STG.E.U8 desc[UR26][R2.64], R5 ;  /* 0x0000000502007986 */ /* 0x000fe2000c10111a */
[----:B------:R-:W-:Y:S05]  /*10b0*/  EXIT ;  /* 0x000000000000794d */ /* 0x000fea0003800000 */
.L_x_1991:
[----:B------:R-:W0:Y:S02]  /*10c0*/  S2R R7, SR_TID.X ;  /* 0x0000000000077919 */ /* 0x000e240000002100 */
[----:B0-----:R-:W-:-:S03]  /*10d0*/  IMAD.WIDE.U32 R2, R7, 0x4, RZ ;  /* 0x0000000407027825 */ /* 0x001fc600078e00ff */
[----:B------:R-:W-:-:S04]  /*10e0*/  ISETP.GE.U32.AND P0, PT, R2, UR13, PT ;  /* 0x0000000d02007c0c */ /* 0x000fc8000bf06070 */
[----:B------:R-:W-:-:S13]  /*10f0*/  ISETP.GE.AND.EX P0, PT, R3, UR4, PT, P0 ;  /* 0x0000000403007c0c */ /* 0x000fda000bf06300 */
[----:B------:R-:W-:Y:S05]  /*1100*/  @P0 EXIT ;  /* 0x000000000000094d */ /* 0x000fea0003800000 */
[----:B------:R-:W-:Y:S01]  /*1110*/  IMAD.MOV.U32 R8, RZ, RZ, RZ ;  /* 0x000000ffff087224 */ /* 0x000fe200078e00ff */
[----:B------:R-:W0:Y:S06]  /*1120*/  LDCU UR5, c[0x0][0x360] ;  /* 0x00006c00ff0577ac */ /* 0x000e2c0008000800 */
.L_x_1994:
[----:B------:R-:W-:-:S04]  /*1130*/  LEA R2, P0, R7, UR10, 0x3 ;  /* 0x0000000a07027c11 */ /* 0x000fc8000f8018ff */
[----:B------:R-:W-:-:S06]  /*1140*/  LEA.HI.X R3, R7, UR11, R8, 0x3, P0 ;  /* 0x0000000b07037c11 */ /* 0x000fcc00080f1c08 */
[----:B------:R-:W2:Y:S02]  /*1150*/  LDG.E.64 R2, desc[UR26][R2.64] ;  /* 0x0000001a02027981 */ /* 0x000ea4000c1e1b00 */
[C---:B--2---:R-:W-:Y:S02]  /*1160*/  PRMT R6, R3.reuse, 0xbb32, RZ ;  /* 0x0000bb3203067816 */ /* 0x044fe400000000ff */
[----:B------:R-:W-:Y:S02]  /*1170*/  PRMT R5, R3, 0x9910, RZ ;  /* 0x0000991003057816 */ /* 0x000fe400000000ff */
        /* <DEDUP_REMOVED lines=9> */
[----:B------:R-:W-:Y:S02]  /*1210*/  LEA R2, P0, R7, UR41, 0x2 ;  /* 0x0000002907027c11 */ /* 0x000fe4000f8010ff */
[----:B------:R-:W-:Y:S02]  /*1220*/  SEL R4, RZ, 0x1, !P1 ;  /* 0x00000001ff047807 */ /* 0x000fe40004800000 */
[----:B------:R-:W-:Y:S02]  /*1230*/  PRMT R0, R3, 0x3340, R0 ;  /* 0x0000334003007816 */ /* 0x000fe40000000000 */
[----:B------:R-:W-:Y:S02]  /*1240*/  LEA.HI.X R3, R7, UR42, R8, 0x2, P0 ;  /* 0x0000002a07037c11 */ /* 0x000fe400080f1408 */
[----:B------:R-:W-:Y:S02]  /*1250*/  PRMT R5, R5, 0x3340, R4 ;  /* 0x0000334005057816 */ /* 0x000fe40000000004 */
[----:B0-----:R-:W-:-:S02]  /*1260*/  IADD3 R7, P0, PT, R7, UR5, RZ ;  /* 0x0000000507077c10 */ /* 0x001fc4000ff1e0ff */
        /* <DEDUP_REMOVED lines=11> */
        .weak           $__internal_7_$__cuda_sm20_div_u16
        .type           $__internal_7_$__cuda_sm20_div_u16,@function
        .size           $__internal_7_$__cuda_sm20_div_u16,(.L_x_7525 - $__internal_7_$__cuda_sm20_div_u16)
$__internal_7_$__cuda_sm20_div_u16:
        /* <DEDUP_REMOVED lines=19> */
[----:B------:R-:W-:Y:S05]  /*1450*/  RET.REL.NODEC R2 `(_ZN2at6native55_GLOBAL__N__de093ff9_22_ForeachBinaryOpList_cu_a911ec4325multi_tensor_apply_kernelINS1_18TensorListMetadataILi2EEENS1_11CopyFunctorIbsLi2ELi1ELi1EEEJNS0_4CopyIbsEEEEEvT_T0_DpT1_) ;  /* 0xffffffe802e87950 */ /* 0x000fea0003c3ffff */
.L_x_1995:
        /* <DEDUP_REMOVED lines=10> */
.L_x_7525:


//--------------------- .text._ZN2at6native55_GLOBAL__N__de093ff9_22_ForeachBinaryOpList_cu_a911ec4325multi_tensor_apply_kernelINS1_18TensorListMetadataILi2EEENS1_11CopyFunctorIblLi2ELi1ELi1EEEJNS0_4CopyIblEEEEEvT_T0_DpT1_ --------------------------
	.section	.text._ZN2at6native55_GLOBAL__N__de093ff9_22_ForeachBinaryOpList_cu_a911ec4325multi_tensor_apply_kernelINS1_18TensorListMetadataILi2EEENS1_11CopyFunctorIblLi2ELi1ELi1EEEJNS0_4CopyIblEEEEEvT_T0_DpT1_,"ax",@progbits
	.align	128
.text._ZN2at6native55_GLOBAL__N__de093ff9_22_ForeachBinaryOpList_cu_a911ec4325multi_tensor_apply_kernelINS1_18TensorListMetadataILi2EEENS1_11CopyFunctorIblLi2ELi1ELi1EEEJNS0_4CopyIblEEEEEvT_T0_DpT1_:
        .type           _ZN2at6native55_GLOBAL__N__de093ff9_22_ForeachBinaryOpList_cu_a911ec4325multi_tensor_apply_kernelINS1_18TensorListMetadataILi2EEENS1_11CopyFunctorIblLi2ELi1ELi1EEEJNS0_4CopyIblEEEEEvT_T0_DpT1_,@function
        .size           _ZN2at6native55_GLOBAL__N__de093ff9_22_ForeachBinaryOpList_cu_a911ec4325multi_tensor_apply_kernelINS1_18TensorListMetadataILi2EEENS1_11CopyFunctorIblLi2ELi1ELi1EEEJNS0_4CopyIblEEEEEvT_T0_DpT1_,(.L_x_7527 - _ZN2at6native55_GLOBAL__N__de093ff9_22_ForeachBinaryOpList_cu_a911ec4325multi_tensor_apply_kernelINS1_18TensorListMetadataILi2EEENS1_11CopyFunctorIblLi2ELi1ELi1EEEJNS0_4CopyIblEEEEEvT_T0_DpT1_)
        .other          _ZN2at6native55_GLOBAL__N__de093ff9_22_ForeachBinaryOpList_cu_a911ec4325multi_tensor_apply_kernelINS1_18TensorListMetadataILi2EEENS1_11CopyFunctorIblLi2ELi1ELi1EEEJNS0_4CopyIblEEEEEvT_T0_DpT1_,@"STO_CUDA_ENTRY STV_DEFAULT"
_ZN2at6native55_GLOBAL__N__de093ff9_22_ForeachBinaryOpList_cu_a911ec4325multi_tensor_apply_kernelINS1_18TensorListMetadataILi2EEENS1_11CopyFunctorIblLi2ELi1ELi1EEEJNS0_4CopyIblEEEEEvT_T0_DpT1_:
        /* <DEDUP_REMOVED lines=40> */
[----:B------:R-:W-:Y:S05]  /*0280*/  CALL.REL.NOINC `($__internal_8_$__cuda_sm20_div_u16) ;  /* 0x0000001000487944 */ /* 0x000fea0003c00000 */
        /* <DEDUP_REMOVED lines=47> */
.L_x_1998:
[----:B-1----:R-:W-:-:S04]  /*0580*/  IADD3 R22, P1, PT, R21, UR27, RZ ;  /* 0x0000001b15167c10 */ /* 0x002fc8000ff3e0ff */
[C---:B------:R-:W-:Y:S01]  /*0590*/  ISETP.GE.U32.AND P0, PT, R22.reuse, UR39, PT ;  /* 0x0000002716007c0c */ /* 0x040fe2000bf06070 */
[----:B------:R-:W-:Y:S01]  /*05a0*/  IMAD.X R27, RZ, RZ, R20, P1 ;  /* 0x000000ffff1b7224 */ /* 0x000fe200008e0614 */
[----:B------:R-:W-:Y:S02]  /*05b0*/  ISETP.GE.U32.AND P1, PT, R21, UR39, PT ;  /* 0x0000002715007c0c */ /* 0x000fe4000bf26070 */
[----:B------:R-:W-:Y:S02]  /*05c0*/  IADD3 R28, P4, PT, R22, UR27, RZ ;  /* 0x0000001b161c7c10 */ /* 0x000fe4000ff9e0ff */
[----:B------:R-:W-:Y:S02]  /*05d0*/  ISETP.GE.AND.EX P0, PT, R27, UR40, PT, P0 ;  /* 0x000000281b007c0c */ /* 0x000fe4000bf06300 */
[----:B------:R-:W-:Y:S01]  /*05e0*/  ISETP.GE.AND.EX P1, PT, R20, UR40, PT, P1 ;  /* 0x0000002814007c0c */ /* 0x000fe2000bf26310 */
[----:B------:R-:W-:-:S10]  /*05f0*/  IMAD.X R27, RZ, RZ, R27, P4 ;  /* 0x000000ffff1b7224 */ /* 0x000fd400020e061b */
[----:B------:R-:W-:Y:S02]  /*0600*/  @!P0 IADD3 R23, P3, PT, R0, UR27, RZ ;  /* 0x0000001b00178c10 */ /* 0x000fe4000ff7e0ff */
[----:B------:R-:W-:-:S03]  /*0610*/  @!P1 IADD3 R24, P2, PT, R10, UR7, RZ ;  /* 0x000000070a189c10 */ /* 0x000fc6000ff5e0ff */
[----:B------:R-:W-:Y:S01]  /*0620*/  @!P0 IMAD.X R26, RZ, RZ, RZ, P3 ;  /* 0x000000ffff1a8224 */ /* 0x000fe200018e06ff */
[----:B------:R-:W-:Y:S02]  /*0630*/  @!P0 LEA R22, P3, R23, UR7, 0x3 ;  /* 0x0000000717168c11 */ /* 0x000fe4000f8618ff */
[----:B------:R-:W-:Y:S02]  /*0640*/  @!P1 IADD3.X R25, PT, PT, R11, UR12, RZ, P2, !PT ;  /* 0x0000000c0b199c10 */ /* 0x000fe400097fe4ff */
[----:B------:R-:W-:Y:S02]  /*0650*/  @!P0 LEA.HI.X R23, R23, UR12, R26, 0x3, P3 ;  /* 0x0000000c17178c11 */ /* 0x000fe400098f1c1a */
[C---:B------:R-:W-:Y:S01]  /*0660*/  IADD3 R34, P2, PT, R28.reuse, UR27, RZ ;  /* 0x0000001b1c227c10 */ /* 0x040fe2000ff5e0ff */
[----:B------:R-:W2:Y:S01]  /*0670*/  @!P1 LDG.E.64 R2, desc[UR24][R24.64] ;  /* 0x0000001818029981 */ /* 0x000ea2000c1e1b00 */
[----:B------:R-:W-:-:S03]  /*0680*/  ISETP.GE.U32.AND P3, PT, R28, UR39, PT ;  /* 0x000000271c007c0c */ /* 0x000fc6000bf66070 */
[----:B------:R-:W-:Y:S01]  /*0690*/  IMAD.X R35, RZ, RZ, R27, P2 ;  /* 0x000000ffff237224 */ /* 0x000fe200010e061b */
[----:B------:R-:W-:Y:S01]  /*06a0*/  ISETP.GE.AND.EX P3, PT, R27, UR40, PT, P3 ;  /* 0x000000281b007c0c */ /* 0x000fe2000bf66330 */
[----:B------:R-:W3:Y:S01]  /*06b0*/  @!P0 LDG.E.64 R4, desc[UR24][R22.64] ;  /* 0x0000001816048981 */ /* 0x000ee2000c1e1b00 */
[----:B------:R-:W-:-:S04]  /*06c0*/  ISETP.GE.U32.AND P2, PT, R34, UR39, PT ;  /* 0x0000002722007c0c */ /* 0x000fc8000bf46070 */
[----:B------:R-:W-:-:S07]  /*06d0*/  ISETP.GE.AND.EX P2, PT, R35, UR40, PT, P2 ;  /* 0x0000002823007c0c */ /* 0x000fce000bf46320 */
[----:B------:R-:W-:-:S04]  /*06e0*/  @!P3 IADD3 R30, P4, PT, R12, UR7, RZ ;  /* 0x000000070c1ebc10 */ /* 0x000fc8000ff9e0ff */
[----:B------:R-:W-:Y:S02]  /*06f0*/  @!P3 IADD3.X R31, PT, PT, R13, UR12, RZ, P4, !PT ;  /* 0x0000000c0d1fbc10 */ /* 0x000fe4000a7fe4ff */
[----:B------:R-:W-:-:S03]  /*0700*/  @!P2 IADD3 R32, P4, PT, R14, UR7, RZ ;  /* 0x000000070e20ac10 */ /* 0x000fc6000ff9e0ff */
[----:B------:R-:W4:Y:S01]  /*0710*/  @!P3 LDG.E.64 R6, desc[UR24][R30.64] ;  /* 0x000000181e06b981 */ /* 0x000f22000c1e1b00 */
[----:B------:R-:W-:-:S05]  /*0720*/  @!P2 IADD3.X R33, PT, PT, R15, UR12, RZ, P4, !PT ;  /* 0x0000000c0f21ac10 */ /* 0x000fca000a7fe4ff */
[----:B------:R0:W5:Y:S01]  /*0730*/  @!P2 LDG.E.64 R8, desc[UR24][R32.64] ;  /* 0x000000182008a981 */ /* 0x000162000c1e1b00 */
[----:B------:R-:W-:-:S04]  /*0740*/  @!P1 IADD3 R28, P6, PT, R21, UR41, RZ ;  /* 0x00000029151c9c10 */ /* 0x000fc8000ffde0ff */
[----:B------:R-:W-:Y:S02]  /*0750*/  @!P1 IADD3.X R29, PT, PT, R20, UR42, RZ, P6, !PT ;  /* 0x0000002a141d9c10 */ /* 0x000fe4000b7fe4ff */
[----:B------:R-:W-:-:S05]  /*0760*/  IADD3 R34, P6, PT, R34, UR27, RZ ;  /* 0x0000001b22227c10 */ /* 0x000fca000ffde0ff */
[----:B------:R-:W-:Y:S02]  /*0770*/  IMAD.X R35, RZ, RZ, R35, P6 ;  /* 0x000000ffff237224 */ /* 0x000fe400030e0623 */
[----:B0-----:R-:W-:Y:S02]  /*0780*/  IMAD.U32 R33, RZ, RZ, UR27 ;  /* 0x0000001bff217e24 */ /* 0x001fe4000f8e00ff */
[----:B------:R-:W-:Y:S01]  /*0790*/  IMAD.U32 R37, RZ, RZ, UR27 ;  /* 0x0000001bff257e24 */ /* 0x000fe2000f8e00ff */
[----:B--2---:R-:W-:-:S04]  /*07a0*/  @!P1 ISETP.NE.U32.AND P5, PT, R2, RZ, PT ;  /* 0x000000ff0200920c */ /* 0x004fc80003fa5070 */
[----:B------:R-:W-:Y:S02]  /*07b0*/  @!P1 ISETP.NE.AND.EX P5, PT, R3, RZ, PT, P5 ;  /* 0x000000ff0300920c */ /* 0x000fe40003fa5350 */
[----:B---3--:R-:W-:Y:S02]  /*07c0*/  @!P0 ISETP.NE.U32.AND P4, PT, R4, RZ, PT ;  /* 0x000000ff0400820c */ /* 0x008fe40003f85070 */
[----:B------:R-:W-:Y:S02]  /*07d0*/  @!P1 SEL R23, RZ, 0x1, !P5 ;  /* 0x00000001ff179807 */ /* 0x000fe40006800000 */
[----:B------:R-:W-:Y:S02]  /*07e0*/  @!P0 IADD3 R26, P5, PT, R21, UR30, RZ ;  /* 0x0000001e151a8c10 */ /* 0x000fe4000ffbe0ff */
[----:B------:R-:W-:Y:S01]  /*07f0*/  @!P0 ISETP.NE.AND.EX P4, PT, R5, RZ, PT, P4 ;  /* 0x000000ff0500820c */ /* 0x000fe20003f85340 */
[----:B------:R0:W-:Y:S01]  /*0800*/  @!P1 STG.E.U8 desc[UR24][R28.64], R23 ;  /* 0x000000171c009986 */ /* 0x0001e2000c101118 */
[----:B------:R-:W-:-:S02]  /*0810*/  @!P0 IADD3.X R27, PT, PT, R20, UR31, RZ, P5, !PT ;  /* 0x0000001f141b8c10 */ /* 0x000fc4000affe4ff */
[----:B------:R-:W-:Y:S02]  /*0820*/  @!P0 SEL R31, RZ, 0x1, !P4 ;  /* 0x00000001ff1f8807 */ /* 0x000fe40006000000 */
[----:B------:R-:W-:-:S03]  /*0830*/  ISETP.GE.U32.AND P1, PT, R34, UR39, PT ;  /* 0x0000002722007c0c */ /* 0x000fc6000bf26070 */
[----:B------:R1:W-:Y:S01]  /*0840*/  @!P0 STG.E.U8 desc[UR24][R26.64], R31 ;  /* 0x0000001f1a008986 */ /* 0x0003e2000c101118 */
[----:B------:R-:W-:Y:S02]  /*0850*/  ISETP.GE.AND.EX P1, PT, R35, UR40, PT, P1 ;  /* 0x0000002823007c0c */ /* 0x000fe4000bf26310 */
[----:B------:R-:W-:Y:S02]  /*0860*/  IADD3 R34, P0, PT, R34, UR27, RZ ;  /* 0x0000001b22227c10 */ /* 0x000fe4000ff1e0ff */
[C---:B------:R-:W-:Y:S02]  /*0870*/  @!P3 IADD3 R24, P5, PT, R21.reuse, UR36, RZ ;  /* 0x000000241518bc10 */ /* 0x040fe4000ffbe0ff */
[----:B----4-:R-:W-:Y:S01]  /*0880*/  @!P3 ISETP.NE.U32.AND P4, PT, R6, RZ, PT ;  /* 0x000000ff0600b20c */ /* 0x010fe20003f85070 */
[----:B------:R-:W-:Y:S01]  /*0890*/  IMAD.X R35, RZ, RZ, R35, P0 ;  /* 0x000000ffff237224 */ /* 0x000fe200000e0623 */
[----:B------:R-:W-:Y:S02]  /*08a0*/  @!P2 IADD3 R22, P0, PT, R21, UR35, RZ ;  /* 0x000000231516ac10 */ /* 0x000fe4000ff1e0ff */
[----:B------:R-:W-:-:S02]  /*08b0*/  @!P3 IADD3.X R25, PT, PT, R20, UR20, RZ, P5, !PT ;  /* 0x000000141419bc10 */ /* 0x000fc4000affe4ff */
[----:B------:R-:W-:Y:S02]  /*08c0*/  @!P3 ISETP.NE.AND.EX P4, PT, R7, RZ, PT, P4 ;  /* 0x000000ff0700b20c */ /* 0x000fe40003f85340 */
[----:B-----5:R-:W-:Y:S02]  /*08d0*/  @!P2 ISETP.NE.U32.AND P5, PT, R8, RZ, PT ;  /* 0x000000ff0800a20c */ /* 0x020fe40003fa5070 */
[----:B0-----:R-:W-:Y:S02]  /*08e0*/  @!P2 IADD3.X R23, PT, PT, R20, UR19, RZ, P0, !PT ;  /* 0x000000131417ac10 */ /* 0x001fe400087fe4ff */
[----:B-1----:R-:W-:Y:S02]  /*08f0*/  @!P3 SEL R31, RZ, 0x1, !P4 ;  /* 0x00000001ff1fb807 */ /* 0x002fe40006000000 */
[----:B------:R-:W-:Y:S02]  /*0900*/  ISETP.GE.U32.AND P0, PT, R34, UR39, PT ;  /* 0x0000002722007c0c */ /* 0x000fe4000bf06070 */
[----:B------:R-:W-:-:S02]  /*0910*/  @!P2 ISETP.NE.AND.EX P5, PT, R9, RZ, PT, P5 ;  /* 0x000000ff0900a20c */ /* 0x000fc40003fa5350 */
[----:B------:R-:W-:Y:S02]  /*0920*/  IADD3 R26, P4, PT, R34, UR27, RZ ;  /* 0x0000001b221a7c10 */ /* 0x000fe4000ff9e0ff */
[----:B------:R-:W-:Y:S02]  /*0930*/  @!P1 LEA R29, P6, R33, R10, 0x5 ;  /* 0x0000000a211d9211 */ /* 0x000fe400078c28ff */
[----:B------:R-:W-:Y:S01]  /*0940*/  ISETP.GE.AND.EX P0, PT, R35, UR40, PT, P0 ;  /* 0x0000002823007c0c */ /* 0x000fe2000bf06300 */
[----:B------:R-:W-:Y:S01]  /*0950*/  IMAD.X R28, RZ, RZ, R35, P4 ;  /* 0x000000ffff1c7224 */ /* 0x000fe200020e0623 */
[----:B------:R-:W-:Y:S02]  /*0960*/  @!P2 SEL R33, RZ, 0x1, !P5 ;  /* 0x00000001ff21a807 */ /* 0x000fe40006800000 */
[----:B------:R-:W-:Y:S02]  /*0970*/  ISETP.GE.U32.AND P5, PT, R26, UR39, PT ;  /* 0x000000271a007c0c */ /* 0x000fe4000bfa6070 */
[----:B------:R-:W-:-:S02]  /*0980*/  @!P1 LEA.HI.X R27, R37, R11, RZ, 0x5, P6 ;  /* 0x0000000b251b9211 */ /* 0x000fc400030f2cff */
[----:B------:R-:W-:Y:S02]  /*0990*/  IADD3 R26, P6, PT, R26, UR27, RZ ;  /* 0x0000001b1a1a7c10 */ /* 0x000fe4000ffde0ff */
[----:B------:R-:W-:Y:S02]  /*09a0*/  ISETP.GE.AND.EX P5, PT, R28, UR40, PT, P5 ;  /* 0x000000281c007c0c */ /* 0x000fe4000bfa6350 */
[----:B------:R-:W-:Y:S01]  /*09b0*/  ISETP.GE.U32.AND P4, PT, R26, UR39, PT ;  /* 0x000000271a007c0c */ /* 0x000fe2000bf86070 */
[----:B------:R-:W-:Y:S01]  /*09c0*/  IMAD.X R28, RZ, RZ, R28, P6 ;  /* 0x000000ffff1c7224 */ /* 0x000fe200030e061c */
[----:B------:R-:W-:Y:S01]  /*09d0*/  @!P1 IADD3 R26, P6, PT, R29, UR7, RZ ;  /* 0x000000071d1a9c10 */ /* 0x000fe2000ffde0ff */
[----:B------:R-:W-:Y:S02]  /*09e0*/  IMAD.U32 R35, RZ, RZ, UR27 ;  /* 0x0000001bff237e24 */ /* 0x000fe4000f8e00ff */
[----:B------:R-:W-:Y:S01]  /*09f0*/  @!P0 IMAD.MOV.U32 R29, RZ, RZ, R11 ;  /* 0x000000ffff1d8224 */ /* 0x000fe200078e000b */
[----:B------:R-:W-:Y:S01]  /*0a00*/  ISETP.GE.AND.EX P4, PT, R28, UR40, PT, P4 ;  /* 0x000000281c007c0c */ /* 0x000fe2000bf86340 */
[----:B------:R-:W-:Y:S01]  /*0a10*/  @!P0 IMAD.MOV.U32 R28, RZ, RZ, R10 ;  /* 0x000000ffff1c8224 */ /* 0x000fe200078e000a */
[----:B------:R-:W-:-:S03]  /*0a20*/  @!P1 IADD3.X R27, PT, PT, R27, UR12, RZ, P6, !PT ;  /* 0x0000000c1b1b9c10 */ /* 0x000fc6000b7fe4ff */
[----:B------:R-:W-:Y:S01]  /*0a30*/  @!P0 IMAD.WIDE.U32 R28, R35, 0x28, R28 ;  /* 0x00000028231c8825 */ /* 0x000fe200078e001c */
[----:B------:R0:W-:Y:S03]  /*0a40*/  @!P3 STG.E.U8 desc[UR24][R24.64], R31 ;  /* 0x0000001f1800b986 */ /* 0x0001e6000c101118 */
[----:B------:R-:W-:Y:S01]  /*0a50*/  @!P0 IMAD.MOV.U32 R35, RZ, RZ, RZ ;  /* 0x000000ffff238224 */ /* 0x000fe200078e00ff */
[----:B------:R1:W-:Y:S01]  /*0a60*/  @!P2 STG.E.U8 desc[UR24][R22.64], R33 ;  /* 0x000000211600a986 */ /* 0x0003e2000c101118 */
[----:B------:R-:W-:-:S03]  /*0a70*/  @!P0 IADD3 R28, P2, PT, R28, UR7, RZ ;  /* 0x000000071c1c8c10 */ /* 0x000fc6000ff5e0ff */
[----:B------:R2:W3:Y:S01]  /*0a80*/  @!P1 LDG.E.64 R2, desc[UR24][R26.64] ;  /* 0x000000181a029981 */ /* 0x0004e2000c1e1b00 */
[----:B------:R-:W-:Y:S02]  /*0a90*/  @!P0 IADD3.X R29, PT, PT, R29, UR12, R35, P2, !PT ;  /* 0x0000000c1d1d8c10 */ /* 0x000fe400097fe423 */
[----:B------:R-:W-:Y:S02]  /*0aa0*/  @!P5 IADD3 R34, P2, PT, R16, UR7, RZ ;  /* 0x000000071022dc10 */ /* 0x000fe4000ff5e0ff */
[----:B------:R-:W-:Y:S01]  /*0ab0*/  @!P4 IADD3 R36, P3, PT, R18, UR7, RZ ;  /* 0x000000071224cc10 */ /* 0x000fe2000ff7e0ff */
[----:B------:R-:W4:Y:S01]  /*0ac0*/  @!P0 LDG.E.64 R4, desc[UR24][R28.64] ;  /* 0x000000181c048981 */ /* 0x000f22000c1e1b00 */
[----:B------:R-:W-:Y:S02]  /*0ad0*/  @!P5 IADD3.X R35, PT, PT, R17, UR12, RZ, P2, !PT ;  /* 0x0000000c1123dc10 */ /* 0x000fe400097fe4ff */
[----:B------:R-:W-:-:S03]  /*0ae0*/  @!P4 IADD3.X R37, PT, PT, R19, UR12, RZ, P3, !PT ;  /* 0x0000000c1325cc10 */ /* 0x000fc60009ffe4ff */
[----:B------:R-:W5:Y:S04]  /*0af0*/  @!P5 LDG.E.64 R6, desc[UR24][R34.64] ;  /* 0x000000182206d981 */ /* 0x000f68000c1e1b00 */
[----:B------:R-:W5:Y:S01]  /*0b00*/  @!P4 LDG.E.64 R8, desc[UR24][R36.64] ;  /* 0x000000182408c981 */ /* 0x000f62000c1e1b00 */
[C---:B0-----:R-:W-:Y:S02]  /*0b10*/  @!P1 IADD3 R24, P3, PT, R21.reuse, UR37, RZ ;  /* 0x0000002515189c10 */ /* 0x041fe4000ff7e0ff */
[----:B-1----:R-:W-:Y:S02]  /*0b20*/  @!P0 IADD3 R22, P6, PT, R21, UR34, RZ ;  /* 0x0000002215168c10 */ /* 0x002fe4000ffde0ff */
[C---:B------:R-:W-:Y:S02]  /*0b30*/  @!P1 IADD3.X R25, PT, PT, R20.reuse, UR38, RZ, P3, !PT ;  /* 0x0000002614199c10 */ /* 0x040fe40009ffe4ff */
[----:B------:R-:W-:-:S02]  /*0b40*/  @!P0 IADD3.X R23, PT, PT, R20, UR13, RZ, P6, !PT ;  /* 0x0000000d14178c10 */ /* 0x000fc4000b7fe4ff */
[----:B--2---:R-:W-:-:S04]  /*0b50*/  @!P5 IADD3 R26, P3, PT, R21, UR33, RZ ;  /* 0x00000021151adc10 */ /* 0x004fc8000ff7e0ff */
        /* <DEDUP_REMOVED lines=9> */
[----:B---3--:R-:W-:-:S04]  /*0bf0*/  @!P1 ISETP.NE.U32.AND P2, PT, R2, RZ, PT ;  /* 0x000000ff0200920c */ /* 0x008fc80003f45070 */
[----:B------:R-:W-:-:S04]  /*0c00*/  @!P1 ISETP.NE.AND.EX P2, PT, R3, RZ, PT, P2 ;  /* 0x000000ff0300920c */ /* 0x000fc80003f45320 */
[----:B------:R-:W-:Y:S02]  /*0c10*/  @!P1 SEL R31, RZ, 0x1, !P2 ;  /* 0x00000001ff1f9807 */ /* 0x000fe40005000000 */
[----:B----4-:R-:W-:-:S03]  /*0c20*/  @!P0 ISETP.NE.U32.AND P2, PT, R4, RZ, PT ;  /* 0x000000ff0400820c */ /* 0x010fc60003f45070 */
[----:B------:R0:W-:Y:S01]  /*0c30*/  @!P1 STG.E.U8 desc[UR24][R24.64], R31 ;  /* 0x0000001f18009986 */ /* 0x0001e2000c101118 */
[----:B------:R-:W-:Y:S02]  /*0c40*/  @!P0 ISETP.NE.AND.EX P6, PT, R5, RZ, PT, P2 ;  /* 0x000000ff0500820c */ /* 0x000fe40003fc5320 */
[----:B-----5:R-:W-:Y:S02]  /*0c50*/  @!P5 ISETP.NE.U32.AND P2, PT, R6, RZ, PT ;  /* 0x000000ff0600d20c */ /* 0x020fe40003f45070 */
[----:B------:R-:W-:Y:S02]  /*0c60*/  @!P4 ISETP.NE.U32.AND P1, PT, R8, RZ, PT ;  /* 0x000000ff0800c20c */ /* 0x000fe40003f25070 */
[----:B------:R-:W-:Y:S02]  /*0c70*/  @!P0 SEL R33, RZ, 0x1, !P6 ;  /* 0x00000001ff218807 */ /* 0x000fe40007000000 */
[----:B------:R-:W-:Y:S02]  /*0c80*/  @!P5 ISETP.NE.AND.EX P2, PT, R7, RZ, PT, P2 ;  /* 0x000000ff0700d20c */ /* 0x000fe40003f45320 */
[----:B------:R-:W-:-:S02]  /*0c90*/  @!P4 IADD3 R28, P6, PT, R21, UR32, RZ ;  /* 0x00000020151ccc10 */ /* 0x000fc4000ffde0ff */
[----:B------:R-:W-:Y:S02]  /*0ca0*/  @!P4 ISETP.NE.AND.EX P1, PT, R9, RZ, PT, P1 ;  /* 0x000000ff0900c20c */ /* 0x000fe40003f25310 */
[----:B0-----:R-:W-:Y:S02]  /*0cb0*/  @!P5 SEL R25, RZ, 0x1, !P2 ;  /* 0x00000001ff19d807 */ /* 0x001fe40005000000 */
[----:B------:R-:W-:Y:S02]  /*0cc0*/  @!P4 IADD3.X R29, PT, PT, R20, UR16, RZ, P6, !PT ;  /* 0x00000010141dcc10 */ /* 0x000fe4000b7fe4ff */
[----:B------:R-:W-:Y:S01]  /*0cd0*/  @!P4 SEL R31, RZ, 0x1, !P1 ;  /* 0x00000001ff1fc807 */ /* 0x000fe20004800000 */
[----:B------:R1:W-:Y:S04]  /*0ce0*/  @!P0 STG.E.U8 desc[UR24][R22.64], R33 ;  /* 0x0000002116008986 */ /* 0x0003e8000c101118 */
[----:B------:R1:W-:Y:S04]  /*0cf0*/  @!P5 STG.E.U8 desc[UR24][R26.64], R25 ;  /* 0x000000191a00d986 */ /* 0x0003e8000c101118 */
[----:B------:R1:W-:Y:S01]  /*0d00*/  @!P4 STG.E.U8 desc[UR24][R28.64], R31 ;  /* 0x0000001f1c00c986 */ /* 0x0003e2000c101118 */
[----:B------:R-:W-:-:S04]  /*0d10*/  IADD3 R21, P0, PT, R21, UR28, RZ ;  /* 0x0000001c15157c10 */ /* 0x000fc8000ff1e0ff */
[----:B------:R-:W-:Y:S01]  /*0d20*/  IADD3.X R20, PT, PT, R20, UR29, RZ, P0, !PT ;  /* 0x0000001d14147c10 */ /* 0x000fe200087fe4ff */
[----:B------:R-:W-:Y:S08]  /*0d30*/  BRA.U UP0, `(.L_x_1998) ;  /* 0xfffffff900107547 */ /* 0x000ff0000b83ffff */
.L_x_1997:
        /* <DEDUP_REMOVED lines=11> */
[C---:B------:R-:W-:Y:S02]  /*0df0*/  ISETP.GE.U32.AND P2, PT, R25.reuse, UR39, PT ;  /* 0x0000002719007c0c */ /* 0x040fe4000bf46070 */
[----:B------:R-:W-:Y:S02]  /*0e00*/  IADD3 R15, P4, PT, R25, UR27, RZ ;  /* 0x0000001b190f7c10 */ /* 0x000fe4000ff9e0ff */
[----:B------:R-:W-:Y:S02]  /*0e10*/  ISETP.GE.AND.EX P2, PT, R14, UR40, PT, P2 ;  /* 0x000000280e007c0c */ /* 0x000fe4000bf46320 */
[----:B------:R-:W-:Y:S01]  /*0e20*/  ISETP.GE.U32.AND P1, PT, R15, UR39, PT ;  /* 0x000000270f007c0c */ /* 0x000fe2000bf26070 */
[----:B------:R-:W-:-:S04]  /*0e30*/  IMAD.X R0, RZ, RZ, R14, P4 ;  /* 0x000000ffff007224 */ /* 0x000fc800020e060e */
[----:B------:R-:W-:Y:S02]  /*0e40*/  @!P3 LEA R16, P0, R22, UR10, 0x3 ;  /* 0x0000000a1610bc11 */ /* 0x000fe4000f8018ff */
[----:B------:R-:W-:Y:S02]  /*0e50*/  ISETP.GE.AND.EX P1, PT, R0, UR40, PT, P1 ;  /* 0x0000002800007c0c */ /* 0x000fe4000bf26310 */
[----:B------:R-:W-:Y:S02]  /*0e60*/  @!P3 LEA.HI.X R17, R22, UR11, R23, 0x3, P0 ;  /* 0x0000000b1611bc11 */ /* 0x000fe400080f1c17 */
[----:B------:R-:W-:-:S04]  /*0e70*/  @!P2 LEA R18, P0, R25, UR10, 0x3 ;  /* 0x0000000a1912ac11 */ /* 0x000fc8000f8018ff */
[----:B------:R-:W2:Y:S01]  /*0e80*/  @!P3 LDG.E.64 R16, desc[UR24][R16.64] ;  /* 0x000000181010b981 */ /* 0x000ea2000c1e1b00 */
[----:B------:R-:W-:Y:S02]  /*0e90*/  IADD3 R13, P5, PT, R15, UR27, RZ ;  /* 0x0000001b0f0d7c10 */ /* 0x000fe4000ffbe0ff */
[----:B------:R-:W-:Y:S02]  /*0ea0*/  @!P2 LEA.HI.X R19, R25, UR11, R14, 0x3, P0 ;  /* 0x0000000b1913ac11 */ /* 0x000fe400080f1c0e */
[----:B------:R-:W-:Y:S01]  /*0eb0*/  @!P1 LEA R10, P4, R15, UR10, 0x3 ;  /* 0x0000000a0f0a9c11 */ /* 0x000fe2000f8818ff */
[--C-:B------:R-:W-:Y:S01]  /*0ec0*/  IMAD.X R12, RZ, RZ, R0.reuse, P5 ;  /* 0x000000ffff0c7224 */ /* 0x100fe200028e0600 */
[----:B------:R-:W-:Y:S02]  /*0ed0*/  ISETP.GE.U32.AND P0, PT, R13, UR39, PT ;  /* 0x000000270d007c0c */ /* 0x000fe4000bf06070 */
[----:B------:R-:W3:Y:S01]  /*0ee0*/  @!P2 LDG.E.64 R18, desc[UR24][R18.64] ;  /* 0x000000181212a981 */ /* 0x000ee2000c1e1b00 */
[----:B------:R-:W-:-:S02]  /*0ef0*/  @!P1 LEA.HI.X R11, R15, UR11, R0, 0x3, P4 ;  /* 0x0000000b0f0b9c11 */ /* 0x000fc4000a0f1c00 */
[----:B------:R-:W-:-:S04]  /*0f00*/  ISETP.GE.AND.EX P0, PT, R12, UR40, PT, P0 ;  /* 0x000000280c007c0c */ /* 0x000fc8000bf06300 */
[----:B------:R-:W4:Y:S09]  /*0f10*/  @!P1 LDG.E.64 R10, desc[UR24][R10.64] ;  /* 0x000000180a0a9981 */ /* 0x000f32000c1e1b00 */
[----:B------:R-:W-:-:S04]  /*0f20*/  @!P0 LEA R20, P4, R13, UR10, 0x3 ;  /* 0x0000000a0d148c11 */ /* 0x000fc8000f8818ff */
[----:B------:R-:W-:-:S05]  /*0f30*/  @!P0 LEA.HI.X R21, R13, UR11, R12, 0x3, P4 ;  /* 0x0000000b0d158c11 */ /* 0x000fca000a0f1c0c */
[----:B------:R-:W5:Y:S01]  /*0f40*/  @!P0 LDG.E.64 R8, desc[UR24][R20.64] ;  /* 0x0000001814088981 */ /* 0x000f62000c1e1b00 */
[----:B------:R-:W-:-:S04]  /*0f50*/  ISETP.NE.U32.AND P4, PT, R2, RZ, PT ;  /* 0x000000ff0200720c */ /* 0x000fc80003f85070 */
[----:B------:R-:W-:Y:S02]  /*0f60*/  ISETP.NE.AND.EX P6, PT, R3, RZ, PT, P4 ;  /* 0x000000ff0300720c */ /* 0x000fe40003fc5340 */
[----:B------:R-:W-:-:S04]  /*0f70*/  ISETP.NE.U32.AND P4, PT, R4, RZ, PT ;  /* 0x000000ff0400720c */ /* 0x000fc80003f85070 */
[----:B------:R-:W-:Y:S02]  /*0f80*/  ISETP.NE.AND.EX P4, PT, R5, RZ, PT, P4 ;  /* 0x000000ff0500720c */ /* 0x000fe40003f85340 */
[----:B--2---:R-:W-:-:S04]  /*0f90*/  @!P3 ISETP.NE.U32.AND P5, PT, R16, RZ, PT ;  /* 0x000000ff1000b20c */ /* 0x004fc80003fa5070 */
[----:B------:R-:W-:-:S04]  /*0fa0*/  @!P3 ISETP.NE.AND.EX P6, PT, R17, RZ, PT, P5 ;  /* 0x000000ff1100b20c */ /* 0x000fc80003fc5350 */
[----:B------:R-:W-:Y:S02]  /*0fb0*/  @!P3 SEL R17, RZ, 0x1, !P6 ;  /* 0x00000001ff11b807 */ /* 0x000fe40007000000 */
[----:B------:R-:W-:Y:S02]  /*0fc0*/  @!P3 IADD3 R2, P6, PT, R22, UR41, RZ ;  /* 0x000000291602bc10 */ /* 0x000fe4000ffde0ff */
[----:B---3--:R-:W-:Y:S02]  /*0fd0*/  @!P2 ISETP.NE.U32.AND P5, PT, R18, RZ, PT ;  /* 0x000000ff1200a20c */ /* 0x008fe40003fa5070 */
[----:B------:R-:W-:Y:S02]  /*0fe0*/  @!P3 IADD3.X R3, PT, PT, R23, UR42, RZ, P6, !PT ;  /* 0x0000002a1703bc10 */ /* 0x000fe4000b7fe4ff */
[----:B------:R-:W-:Y:S02]  /*0ff0*/  @!P2 IADD3 R4, P6, PT, R25, UR41, RZ ;  /* 0x000000291904ac10 */ /* 0x000fe4000ffde0ff */
[----:B------:R-:W-:Y:S01]  /*1000*/  @!P2 ISETP.NE.AND.EX P4, PT, R19, RZ, PT, P5 ;  /* 0x000000ff1300a20c */ /* 0x000fe20003f85350 */
[----:B------:R0:W-:Y:S01]  /*1010*/  @!P3 STG.E.U8 desc[UR24][R2.64], R17 ;  /* 0x000000110200b986 */ /* 0x0001e2000c101118 */
[----:B------:R-:W-:-:S02]  /*1020*/  ISETP.NE.U32.AND P5, PT, R6, RZ, PT ;  /* 0x000000ff0600720c */ /* 0x000fc40003fa5070 */
[----:B------:R-:W-:Y:S02]  /*1030*/  @!P2 IADD3.X R5, PT, PT, R14, UR42, RZ, P6, !PT ;  /* 0x0000002a0e05ac10 */ /* 0x000fe4000b7fe4ff */
[----:B----4-:R-:W-:Y:S02]  /*1040*/  @!P1 ISETP.NE.U32.AND P6, PT, R10, RZ, PT ;  /* 0x000000ff0a00920c */ /* 0x010fe40003fc5070 */
[----:B------:R-:W-:Y:S02]  /*1050*/  ISETP.NE.AND.EX P5, PT, R7, RZ, PT, P5 ;  /* 0x000000ff0700720c */ /* 0x000fe40003fa5350 */
[----:B------:R-:W-:Y:S02]  /*1060*/  @!P1 ISETP.NE.AND.EX P5, PT, R11, RZ, PT, P6 ;  /* 0x000000ff0b00920c */ /* 0x000fe40003fa5360 */
[----:B------:R-:W-:Y:S02]  /*1070*/  SEL R11, RZ, 0x1, !P4 ;  /* 0x00000001ff0b7807 */ /* 0x000fe40006000000 */
[----:B------:R-:W-:-:S02]  /*1080*/  @!P1 IADD3 R6, P4, PT, R15, UR41, RZ ;  /* 0x000000290f069c10 */ /* 0x000fc4000ff9e0ff */
[----:B------:R-:W-:Y:S01]  /*1090*/  SEL R15, RZ, 0x1, !P5 ;  /* 0x00000001ff0f7807 */ /* 0x000fe20006800000 */
[----:B------:R0:W-:Y:S01]  /*10a0*/  @!P2 STG.E.U8 desc[UR24][R4.64], R11 ;  /* 0x0000000b0400a986 */ /* 0x0001e2000c101118 */
[----:B------:R-:W-:-:S05]  /*10b0*/  @!P1 IADD3.X R7, PT, PT, R0, UR42, RZ, P4, !PT ;  /* 0x0000002a00079c10 */ /* 0x000fca000a7fe4ff */
[----:B------:R0:W-:Y:S01]  /*10c0*/  @!P1 STG.E.U8 desc[UR24][R6.64], R15 ;  /* 0x0000000f06009986 */ /* 0x0001e2000c101118 */
[----:B-----5:R-:W-:Y:S01]  /*10d0*/  ISETP.NE.U32.AND P1, PT, R8, RZ, PT ;  /* 0x000000ff0800720c */ /* 0x020fe20003f25070 */
[----:B------:R-:W-:-:S12]  /*10e0*/  @P0 EXIT ;  /* 0x000000000000094d */ /* 0x000fd80003800000 */
[----:B0-----:R-:W-:Y:S02]  /*10f0*/  IADD3 R2, P2, PT, R13, UR41, RZ ;  /* 0x000000290d027c10 */ /* 0x001fe4000ff5e0ff */
[----:B------:R-:W-:Y:S02]  /*1100*/  ISETP.NE.AND.EX P0, PT, R9, RZ, PT, P1 ;  /* 0x000000ff0900720c */ /* 0x000fe40003f05310 */
[----:B------:R-:W-:Y:S02]  /*1110*/  IADD3.X R3, PT, PT, R12, UR42, RZ, P2, !PT ;  /* 0x0000002a0c037c10 */ /* 0x000fe400097fe4ff */
[----:B------:R-:W-:-:S05]  /*1120*/  SEL R5, RZ, 0x1, !P0 ;  /* 0x00000001ff057807 */ /* 0x000fca0004000000 */
[----:B------:R-:W-:Y:S01]  /*1130*/  STG.E.U8 desc[UR24][R2.64], R5 ;  /* 0x0000000502007986 */ /* 0x000fe2000c101118 */
[----:B------:R-:W-:Y:S05]  /*1140*/  EXIT ;  /* 0x000000000000794d */ /* 0x000fea0003800000 */
.L_x_1996:
[----:B------:R-:W0:Y:S02]  /*1150*/  S2R R12, SR_TID.X ;  /* 0x00000000000c7919 */ /* 0x000e240000002100 */
[----:B0-----:R-:W-:-:S03]  /*1160*/  IMAD.WIDE.U32 R2, R12, 0x4, RZ ;  /* 0x000000040c027825 */ /* 0x001fc600078e00ff */
[----:B------:R-:W-:-:S04]  /*1170*/  ISETP.GE.U32.AND P0, PT, R2, UR13, PT ;  /* 0x0000000d02007c0c */ /* 0x000fc8000bf06070 */
[----:B------:R-:W-:-:S13]  /*1180*/  ISETP.GE.AND.EX P0, PT, R3, UR4, PT, P0 ;  /* 0x0000000403007c0c */ /* 0x000fda000bf06300 */
[----:B------:R-:W-:Y:S05]  /*1190*/  @P0 EXIT ;  /* 0x000000000000094d */ /* 0x000fea0003800000 */
[----:B------:R-:W-:Y:S01]  /*11a0*/  IMAD.MOV.U32 R13, RZ, RZ, RZ ;  /* 0x000000ffff0d7224 */ /* 0x000fe200078e00ff */
[----:B------:R-:W0:Y:S06]  /*11b0*/  LDCU UR5, c[0x0][0x360] ;  /* 0x00006c00ff0577ac */ /* 0x000e2c0008000800 */
.L_x_1999:
[----:B------:R-:W-:-:S04]  /*11c0*/  LEA R4, P0, R12, UR10, 0x5 ;  /* 0x0000000a0c047c11 */ /* 0x000fc8000f8028ff */
[----:B------:R-:W-:-:S06]  /*11d0*/  LEA.HI.X R5, R12, UR11, R13, 0x5, P0 ;  /* 0x0000000b0c057c11 */ /* 0x000fcc00080f2c0d */
[----:B------:R-:W2:Y:S02]  /*11e0*/  LDG.E.ENL2.256 R8, R4, desc[UR24][R4.64] ;  /* 0xfe0000180404797e */ /* 0x000ea40008121908 */
[----:B--2---:R-:W-:Y:S02]  /*11f0*/  ISETP.NE.U32.AND P0, PT, R4, RZ, PT ;  /* 0x000000ff0400720c */ /* 0x004fe40003f05070 */
[----:B------:R-:W-:Y:S02]  /*1200*/  ISETP.NE.U32.AND P1, PT, R6, RZ, PT ;  /* 0x000000ff0600720c */ /* 0x000fe40003f25070 */
[----:B------:R-:W-:Y:S02]  /*1210*/  ISETP.NE.U32.AND P2, PT, R8, RZ, PT ;  /* 0x000000ff0800720c */ /* 0x000fe40003f45070 */
[----:B------:R-:W-:Y:S02]  /*1220*/  ISETP.NE.U32.AND P3, PT, R10, RZ, PT ;  /* 0x000000ff0a00720c */ /* 0x000fe40003f65070 */
[----:B------:R-:W-:-:S02]  /*1230*/  ISETP.NE.AND.EX P0, PT, R5, RZ, PT, P0 ;  /* 0x000000ff0500720c */ /* 0x000fc40003f05300 */
[----:B------:R-:W-:Y:S02]  /*1240*/  ISETP.NE.AND.EX P1, PT, R7, RZ, PT, P1 ;  /* 0x000000ff0700720c */ /* 0x000fe40003f25310 */
[----:B------:R-:W-:Y:S02]  /*1250*/  ISETP.NE.AND.EX P2, PT, R9, RZ, PT, P2 ;  /* 0x000000ff0900720c */ /* 0x000fe40003f45320 */
[----:B------:R-:W-:Y:S02]  /*1260*/  ISETP.NE.AND.EX P3, PT, R11, RZ, PT, P3 ;  /* 0x000000ff0b00720c */ /* 0x000fe40003f65330 */
[----:B------:R-:W-:Y:S02]  /*1270*/  SEL R7, RZ, 0x1, !P0 ;  /* 0x00000001ff077807 */ /* 0x000fe40004000000 */
[----:B------:R-:W-:Y:S02]  /*1280*/  SEL R2, RZ, 0x1, !P1 ;  /* 0x00000001ff027807 */ /* 0x000fe40004800000 */
[----:B------:R-:W-:-:S02]  /*1290*/  SEL R3, RZ, 0x1, !P2 ;  /* 0x00000001ff037807 */ /* 0x000fc40005000000 */
[----:B------:R-:W-:Y:S02]  /*12a0*/  SEL R0, RZ, 0x1, !P3 ;  /* 0x00000001ff007807 */ /* 0x000fe40005800000 */
[----:B------:R-:W-:Y:S02]  /*12b0*/  PRMT R7, R7, 0x3340, R2 ;  /* 0x0000334007077816 */ /* 0x000fe40000000002 */
[C---:B------:R-:W-:Y:S02]  /*12c0*/  LEA R2, P0, R12.reuse, UR41, 0x2 ;  /* 0x000000290c027c11 */ /* 0x040fe4000f8010ff */
[----:B------:R-:W-:Y:S02]  /*12d0*/  PRMT R0, R3, 0x3340, R0 ;  /* 0x0000334003007816 */ /* 0x000fe40000000000 */
[C---:B------:R-:W-:Y:S02]  /*12e0*/  LEA.HI.X R3, R12.reuse, UR42, R13, 0x2, P0 ;  /* 0x0000002a0c037c11 */ /* 0x040fe400080f140d */
        /* <DEDUP_REMOVED lines=12> */
        .weak           $__internal_8_$__cuda_sm20_div_u16
        .type           $__internal_8_$__cuda_sm20_div_u16,@function
        .size           $__internal_8_$__cuda_sm20_div_u16,(.L_x_7527 - $__internal_8_$__cuda_sm20_div_u16)
$__internal_8_$__cuda_sm20_div_u16:
        /* <DEDUP_REMOVED lines=19> */
[----:B------:R-:W-:Y:S05]  /*14e0*/  RET.REL.NODEC R2 `(_ZN2at6native55_GLOBAL__N__de093ff9_22_ForeachBinaryOpList_cu_a911ec4325multi_tensor_apply_kernelINS1_18TensorListMetadataILi2EEENS1_11CopyFunctorIblLi2ELi1ELi1EEEJNS0_4CopyIblEEEEEvT_T0_DpT1_) ;  /* 0xffffffe802c47950 */ /* 0x000fea0003c3ffff */
.L_x_2000:
        /* <DEDUP_REMOVED lines=9> */
.L_x_7527:


//--------------------- .text._ZN2at6native55_GLOBAL__N__de093ff9_22_ForeachBinaryOpList_cu_a911ec4325multi_tensor_apply_kernelINS1_18TensorListMetadataILi2EEENS1_11CopyFunctorIbaLi2ELi1ELi1EEEJNS0_4CopyIbaEEEEEvT_T0_DpT1_ --------------------------
	.section	.text._ZN2at6native55_GLOBAL__N__de093ff9_22_ForeachBinaryOpList_cu_a911ec4325multi_tensor_apply_kernelINS1_18TensorListMetadataILi2EEENS1_11CopyFunctorIbaLi2ELi1ELi1EEEJNS0_4CopyIbaEEEEEvT_T0_DpT1_,"ax",@progbits
	.align	128
.text._ZN2at6native55_GLOBAL__N__de093ff9_22_ForeachBinaryOpList_cu_a911ec4325multi_tensor_apply_kernelINS1_18TensorListMetadataILi2EEENS1_11CopyFunctorIbaLi2ELi1ELi1EEEJNS0_4CopyIbaEEEEEvT_T0_DpT1_:
        .type           _ZN2at6native55_GLOBAL__N__de093ff9_22_ForeachBinaryOpList_cu_a911ec4325multi_tensor_apply_kernelINS1_18TensorListMetadataILi2EEENS1_11CopyFunctorIbaLi2ELi1ELi1EEEJNS0_4CopyIbaEEEEEvT_T0_DpT1_,@function
        .size           _ZN2at6native55_GLOBAL__N__de093ff9_22_ForeachBinaryOpList_cu_a911ec4325multi_tensor_apply_kernelINS1_18TensorListMetadataILi2EEENS1_11CopyFunctorIbaLi2ELi1ELi1EEEJNS0_4CopyIbaEEEEEvT_T0_DpT1_,(.L_x_7529 - _ZN2at6native55_GLOBAL__N__de093ff9_22_ForeachBinaryOpList_cu_a911ec4325multi_tensor_apply_kernelINS1_18TensorListMetadataILi2EEENS1_11CopyFunctorIbaLi2ELi1ELi1EEEJNS0_4CopyIbaEEEEEvT_T0_DpT1_)
        .other          _ZN2at6native55_GLOBAL__N__de093ff9_22_ForeachBinaryOpList_cu_a911ec4325multi_tensor_apply_kernelINS1_18TensorListMetadataILi2EEENS1_11CopyFunctorIbaLi2ELi1ELi1EEEJNS0_4CopyIbaEEEEEvT_T0_DpT1_,@"STO_CUDA_ENTRY STV_DEFAULT"
_ZN2at6native55_GLOBAL__N__de093ff9_22_ForeachBinaryOpList_cu_a911ec4325multi_tensor_apply_kernelINS1_18TensorListMetadataILi2EEENS1_11CopyFunctorIbaLi2ELi1ELi1EEEJNS0_4CopyIbaEEEEEvT_T0_DpT1_:
        /* <DEDUP_REMOVED lines=39> */
[----:B------:R-:W-:Y:S05]  /*0270*/  CALL.REL.NOINC `($__internal_9_$__cuda_sm20_div_u16) ;  /* 0x00000010001c7944 */ /* 0x000fea0003c00000 */
[----:B------:R-:W-:Y:S01]  /*0280*/  UISETP.GE.U32.AND UP0, UPT, UR6, UR4, UPT ;  /* 0x000000040600728c */ /* 0x000fe2000bf06070 */
[----:B------:R-:W-:Y:S02]  /*0290*/  UMOV UR5, URZ ;  /* 0x000000ff00057c82 */ /* 0x000fe40008000000 */
[----:B------:R-:W-:Y:S01]  /*02a0*/  UMOV UR4, URZ ;  /* 0x000000ff00047c82 */ /* 0x000fe20008000000 */
[----:B------:R-:W-:-:S09]  /*02b0*/  UISETP.GE.U32.AND.EX UP0, UPT, UR8, URZ, UPT, UP0 ;  /* 0x000000ff0800728c */ /* 0x000fd2000bf06100 */
[----:B------:R-:W-:Y:S05]  /*02c0*/  BRA.U !UP0, `(.L_x_2002) ;  /* 0x00000009087c7547 */ /* 0x000fea000b800000 */
[----:B------:R-:W0:Y:S01]  /*02d0*/  S2UR UR4, SR_CTAID.X ;  /* 0x00000000000479c3 */ /* 0x000e220000002500 */
[----:B------:R-:W1:Y:S01]  /*02e0*/  LDCU UR33, c[0x0][0x360] ;  /* 0x00006c00ff2177ac */ /* 0x000e620008000800 */
[----:B------:R-:W2:Y:S01]  /*02f0*/  S2R R4, SR_TID.X ;  /* 0x0000000000047919 */ /* 0x000ea20000002100 */
[----:B------:R-:W-:Y:S01]  /*0300*/  IMAD.MOV.U32 R5, RZ, RZ, RZ ;  /* 0x000000ffff057224 */ /* 0x000fe200078e00ff */
[----:B------:R-:W-:-:S04]  /*0310*/  ULOP3.LUT UR6, UR11, 0xffff, URZ, 0xc0, !UPT ;  /* 0x0000ffff0b067892 */ /* 0x000fc8000f8ec0ff */
[----:B------:R-:W-:-:S04]  /*0320*/  UIADD3 UR6, UPT, UPT, UR6, 0x1, URZ ;  /* 0x0000000106067890 */ /* 0x000fc8000fffe0ff */
[----:B------:R-:W-:Y:S01]  /*0330*/  ULOP3.LUT UR24, UR6, 0x1fffe, URZ, 0xc0, !UPT ;  /* 0x0001fffe06187892 */ /* 0x000fe2000f8ec0ff */
[----:B0-----:R-:W0:Y:S01]  /*0340*/  LDCU.U8 UR5, c[0x0][UR4+0x980] ;  /* 0x00013000040577ac */ /* 0x001e220008000000 */
[----:B------:R-:W-:-:S12]  /*0350*/  UIMAD UR4, UR4, 0x3, UR4 ;  /* 0x00000003040478a4 */ /* 0x000fd8000f8e0204 */
[----:B------:R-:W3:Y:S01]  /*0360*/  LDCU UR18, c[0x0][UR4+0xac0] ;  /* 0x00015800041277ac */ /* 0x000ee20008000800 */
[----:B0-----:R-:W-:-:S12]  /*0370*/  USHF.L.U32 UR8, UR5, 0x3, URZ ;  /* 0x0000000305087899 */ /* 0x001fd800080006ff */
[----:B------:R-:W0:Y:S01]  /*0380*/  LDCU.64 UR4, c[0x0][UR8+0x380] ;  /* 0x00007000080477ac */ /* 0x000e220008000a00 */
[----:B------:R-:W4:Y:S01]  /*0390*/  LDCU.64 UR8, c[0x0][UR8+0x580] ;  /* 0x0000b000080877ac */ /* 0x000f220008000a00 */
[----:B---3--:R-:W-:-:S04]  /*03a0*/  UIMAD.WIDE UR18, UR18, 0x10000, URZ ;  /* 0x00010000121278a5 */ /* 0x008fc8000f8e02ff */
[----:B-1----:R-:W-:Y:S02]  /*03b0*/  ULEA UR25, UP0, UR33, UR18, 0x2 ;  /* 0x0000001221197291 */ /* 0x002fe4000f8010ff */
[----:B------:R-:W-:Y:S02]  /*03c0*/  UIMAD.WIDE.U32 UR20, UR33, 0x2, UR18 ;  /* 0x00000002211478a5 */ /* 0x000fe4000f8e0012 */
[----:B------:R-:W-:Y:S02]  /*03d0*/  UIMAD.WIDE.U32 UR22, UR33, 0x3, UR18 ;  /* 0x00000003211678a5 */ /* 0x000fe4000f8e0012 */
[----:B------:R-:W-:Y:S02]  /*03e0*/  UIADD3.X UR26, UPT, UPT, URZ, UR19, URZ, UP0, !UPT ;  /* 0x00000013ff1a7290 */ /* 0x000fe400087fe4ff */
[----:B0-----:R-:W-:Y:S02]  /*03f0*/  UIADD3 UR45, UP4, UPT, UR4, UR25, URZ ;  /* 0x00000019042d7290 */ /* 0x001fe4000ff9e0ff */
[----:B----4-:R-:W-:-:S02]  /*0400*/  UIADD3 UR25, UP1, UPT, UR8, UR25, URZ ;  /* 0x0000001908197290 */ /* 0x010fc4000ff3e0ff */
[----:B------:R-:W-:Y:S02]  /*0410*/  UIMAD.WIDE.U32 UR16, UR33, 0x5, UR18 ;  /* 0x00000005211078a5 */ /* 0x000fe4000f8e0012 */
[----:B------:R-:W-:Y:S02]  /*0420*/  UIADD3 UR43, UP0, UPT, UR4, UR20, URZ ;  /* 0x00000014042b7290 */ /* 0x000fe4000ff1e0ff */
[----:B------:R-:W-:Y:S02]  /*0430*/  UIADD3 UR42, UP6, UPT, UR8, UR20, URZ ;  /* 0x00000014082a7290 */ /* 0x000fe4000ffde0ff */
[----:B------:R-:W-:Y:S02]  /*0440*/  UIMAD.WIDE.U32 UR14, UR33, 0x6, UR18 ;  /* 0x00000006210e78a5 */ /* 0x000fe4000f8e0012 */
[----:B------:R-:W-:Y:S02]  /*0450*/  UIADD3 UR40, UP5, UPT, UR4, UR22, URZ ;  /* 0x0000001604287290 */ /* 0x000fe4000ffbe0ff */
[----:B------:R-:W-:-:S02]  /*0460*/  UIADD3.X UR46, UPT, UPT, UR5, UR26, URZ, UP4, !UPT ;  /* 0x0000001a052e7290 */ /* 0x000fc4000a7fe4ff */
[----:B------:R-:W-:Y:S02]  /*0470*/  UIMAD.WIDE.U32 UR12, UR33, 0x7, UR18 ;  /* 0x00000007210c78a5 */ /* 0x000fe4000f8e0012 */
[----:B------:R-:W-:Y:S02]  /*0480*/  UIADD3 UR6, UP2, UPT, UR18, UR33, URZ ;  /* 0x0000002112067290 */ /* 0x000fe4000ff5e0ff */
[----:B------:R-:W-:Y:S02]  /*0490*/  UIADD3 UR39, UP3, UPT, UR8, UR22, URZ ;  /* 0x0000001608277290 */ /* 0x000fe4000ff7e0ff */
[----:B------:R-:W-:Y:S02]  /*04a0*/  UIADD3.X UR26, UPT, UPT, UR9, UR26, URZ, UP1, !UPT ;  /* 0x0000001a091a7290 */ /* 0x000fe40008ffe4ff */
[----:B------:R-:W-:Y:S02]  /*04b0*/  UIADD3 UR37, UP1, UPT, UR8, UR16, URZ ;  /* 0x0000001008257290 */ /* 0x000fe4000ff3e0ff */
[----:B------:R-:W-:-:S02]  /*04c0*/  UIADD3 UR38, UP4, UPT, UR4, UR16, URZ ;  /* 0x0000001004267290 */ /* 0x000fc4000ff9e0ff */
[----:B------:R-:W-:Y:S02]  /*04d0*/  UIADD3.X UR44, UPT, UPT, UR5, UR21, URZ, UP0, !UPT ;  /* 0x00000015052c7290 */ /* 0x000fe400087fe4ff */
[----:B------:R-:W-:Y:S02]  /*04e0*/  UIADD3.X UR20, UPT, UPT, UR9, UR21, URZ, UP6, !UPT ;  /* 0x0000001509147290 */ /* 0x000fe4000b7fe4ff */
[----:B------:R-:W-:Y:S02]  /*04f0*/  UIADD3 UR36, UP0, UPT, UR4, UR14, URZ ;  /* 0x0000000e04247290 */ /* 0x000fe4000ff1e0ff */
[----:B------:R-:W-:Y:S02]  /*0500*/  UIADD3 UR35, UP6, UPT, UR8, UR14, URZ ;  /* 0x0000000e08237290 */ /* 0x000fe4000ffde0ff */
[----:B------:R-:W-:Y:S02]  /*0510*/  UIADD3.X UR41, UPT, UPT, UR5, UR23, URZ, UP5, !UPT ;  /* 0x0000001705297290 */ /* 0x000fe4000affe4ff */
[----:B------:R-:W-:-:S02]  /*0520*/  UIADD3 UR34, UP5, UPT, UR4, UR12, URZ ;  /* 0x0000000c04227290 */ /* 0x000fc4000ffbe0ff */
[----:B------:R-:W-:Y:S02]  /*0530*/  UIADD3.X UR22, UPT, UPT, UR9, UR23, URZ, UP3, !UPT ;  /* 0x0000001709167290 */ /* 0x000fe40009ffe4ff */
[----:B------:R-:W-:Y:S02]  /*0540*/  UIADD3.X UR18, UPT, UPT, URZ, UR19, URZ, UP2, !UPT ;  /* 0x00000013ff127290 */ /* 0x000fe400097fe4ff */
[----:B------:R-:W-:Y:S02]  /*0550*/  UIADD3 UR21, UP3, UPT, UR8, UR12, URZ ;  /* 0x0000000c08157290 */ /* 0x000fe4000ff7e0ff */
[----:B------:R-:W-:Y:S02]  /*0560*/  UIADD3 UR19, UP2, UPT, UR8, UR6, URZ ;  /* 0x0000000608137290 */ /* 0x000fe4000ff5e0ff */
[----:B------:R-:W-:Y:S02]  /*0570*/  UIADD3.X UR16, UPT, UPT, UR9, UR17, URZ, UP1, !UPT ;  /* 0x0000001109107290 */ /* 0x000fe40008ffe4ff */
[----:B------:R-:W-:-:S02]  /*0580*/  UIADD3.X UR23, UPT, UPT, UR5, UR17, URZ, UP4, !UPT ;  /* 0x0000001105177290 */ /* 0x000fc4000a7fe4ff */
[----:B------:R-:W-:Y:S02]  /*0590*/  UIADD3 UR8, UP1, UPT, UR4, UR6, URZ ;  /* 0x0000000604087290 */ /* 0x000fe4000ff3e0ff */
[----:B------:R-:W-:Y:S02]  /*05a0*/  UIADD3.X UR17, UPT, UPT, UR5, UR15, URZ, UP0, !UPT ;  /* 0x0000000f05117290 */ /* 0x000fe400087fe4ff */
[----:B------:R-:W-:Y:S02]  /*05b0*/  UIADD3.X UR14, UPT, UPT, UR9, UR15, URZ, UP6, !UPT ;  /* 0x0000000f090e7290 */ /* 0x000fe4000b7fe4ff */
[----:B------:R-:W-:Y:S02]  /*05c0*/  UIADD3.X UR15, UPT, UPT, UR5, UR13, URZ, UP5, !UPT ;  /* 0x0000000d050f7290 */ /* 0x000fe4000affe4ff */
[----:B------:R-:W-:Y:S02]  /*05d0*/  UIADD3.X UR13, UPT, UPT, UR9, UR13, URZ, UP3, !UPT ;  /* 0x0000000d090d7290 */ /* 0x000fe40009ffe4ff */
[----:B------:R-:W-:-:S02]  /*05e0*/  UIADD3.X UR12, UPT, UPT, UR9, UR18, URZ, UP2, !UPT ;  /* 0x00000012090c7290 */ /* 0x000fc400097fe4ff */
[----:B------:R-:W-:Y:S01]  /*05f0*/  UIADD3.X UR9, UPT, UPT, UR5, UR18, URZ, UP1, !UPT ;  /* 0x0000001205097290 */ /* 0x000fe20008ffe4ff */
[----:B------:R-:W-:Y:S01]  /*0600*/  UMOV UR6, URZ ;  /* 0x000000ff00067c82 */ /* 0x000fe20008000000 */
[----:B------:R-:W-:Y:S01]  /*0610*/  UMOV UR4, URZ ;  /* 0x000000ff00047c82 */ /* 0x000fe20008000000 */
[----:B--2---:R-:W-:-:S09]  /*0620*/  UMOV UR5, URZ ;  /* 0x000000ff00057c82 */ /* 0x004fd20008000000 */
.L_x_2003:
[C---:B------:R-:W-:Y:S02]  /*0630*/  ISETP.GE.U32.AND P1, PT, R4.reuse, UR32, PT ;  /* 0x0000002004007c0c */ /* 0x040fe4000bf26070 */
[----:B------:R-:W-:Y:S02]  /*0640*/  IADD3 R7, P0, PT, R4, UR33, RZ ;  /* 0x0000002104077c10 */ /* 0x000fe4000ff1e0ff */
[----:B------:R-:W-:Y:S02]  /*0650*/  ISETP.GE.AND.EX P1, PT, R5, UR31, PT, P1 ;  /* 0x0000001f05007c0c */ /* 0x000fe4000bf26310 */
[----:B------:R-:W-:Y:S01]  /*0660*/  ISETP.GE.U32.AND P3, PT, R7, UR32, PT ;  /* 0x0000002007007c0c */ /* 0x000fe2000bf66070 */
[----:B------:R-:W-:Y:S02]  /*0670*/  IMAD.X R8, RZ, RZ, R5, P0 ;  /* 0x000000ffff087224 */ /* 0x000fe400000e0605 */
[----:B------:R-:W-:-:S03]  /*0680*/  IMAD.U32 R7, RZ, RZ, UR33 ;  /* 0x00000021ff077e24 */ /* 0x000fc6000f8e00ff */
[----:B------:R-:W-:Y:S02]  /*0690*/  ISETP.GE.AND.EX P3, PT, R8, UR31, PT, P3 ;  /* 0x0000001f08007c0c */ /* 0x000fe4000bf66330 */
[----:B------:R-:W-:-:S03]  /*06a0*/  IADD3 R20, P5, P6, R7, UR33, R4 ;  /* 0x0000002107147c10 */ /* 0x000fc6000febe004 */
[----:B------:R-:W-:Y:S02]  /*06b0*/  @!P1 IADD3 R8, P2, PT, R4, UR30, RZ ;  /* 0x0000001e04089c10 */ /* 0x000fe4000ff5e0ff */
[C---:B------:R-:W-:Y:S02]  /*06c0*/  IADD3 R7, P4, PT, R20.reuse, UR33, RZ ;  /* 0x0000002114077c10 */ /* 0x040fe4000ff9e0ff */
[----:B-1----:R-:W-:Y:S02]  /*06d0*/  IADD3.X R21, PT, PT, RZ, RZ, R5, P5, P6 ;  /* 0x000000ffff157210 */ /* 0x002fe40002fec405 */
[----:B------:R-:W-:Y:S02]  /*06e0*/  ISETP.GE.U32.AND P0, PT, R20, UR32, PT ;  /* 0x0000002014007c0c */ /* 0x000fe4000bf06070 */
[----:B------:R-:W-:Y:S02]  /*06f0*/  @!P1 IADD3.X R9, PT, PT, R5, UR7, RZ, P2, !PT ;  /* 0x0000000705099c10 */ /* 0x000fe400097fe4ff */
[----:B------:R-:W-:Y:S01]  /*0700*/  ISETP.GE.U32.AND P2, PT, R7, UR32, PT ;  /* 0x0000002007007c0c */ /* 0x000fe2000bf46070 */
[----:B------:R-:W-:Y:S01]  /*0710*/  IMAD.X R7, RZ, RZ, R21, P4 ;  /* 0x000000ffff077224 */ /* 0x000fe200020e0615 */
[----:B------:R-:W-:Y:S01]  /*0720*/  ISETP.GE.AND.EX P0, PT, R21, UR31, PT, P0 ;  /* 0x0000001f15007c0c */ /* 0x000fe2000bf06300 */
[----:B------:R0:W2:Y:S01]  /*0730*/  @!P1 LDG.E.U8 R6, desc[UR28][R8.64] ;  /* 0x0000001c08069981 */ /* 0x0000a2000c1e1100 */
[----:B------:R-:W-:-:S02]  /*0740*/  @!P3 IADD3 R10, P5, PT, R4, UR8, RZ ;  /* 0x00000008040abc10 */ /* 0x000fc4000ffbe0ff */
[----:B------:R-:W-:Y:S02]  /*0750*/  ISETP.GE.AND.EX P2, PT, R7, UR31, PT, P2 ;  /* 0x0000001f07007c0c */ /* 0x000fe4000bf46320 */
[----:B------:R-:W-:-:S05]  /*0760*/  @!P3 IADD3.X R11, PT, PT, R5, UR9, RZ, P5, !PT ;  /* 0x00000009050bbc10 */ /* 0x000fca000affe4ff */
[----:B------:R1:W3:Y:S02]  /*0770*/  @!P3 LDG.E.U8 R2, desc[UR28][R10.64] ;  /* 0x0000001c0a02b981 */ /* 0x0002e4000c1e1100 */
[----:B------:R-:W-:-:S04]  /*0780*/  @!P0 IADD3 R14, P4, PT, R4, UR43, RZ ;  /* 0x0000002b040e8c10 */ /* 0x000fc8000ff9e0ff */
[----:B------:R-:W-:Y:S02]  /*0790*/  @!P0 IADD3.X R15, PT, PT, R5, UR44, RZ, P4, !PT ;  /* 0x0000002c050f8c10 */ /* 0x000fe4000a7fe4ff */
[----:B------:R-:W-:-:S03]  /*07a0*/  @!P2 IADD3 R16, P4, PT, R4, UR40, RZ ;  /* 0x000000280410ac10 */ /* 0x000fc6000ff9e0ff */
[----:B------:R4:W5:Y:S01]  /*07b0*/  @!P0 LDG.E.U8 R3, desc[UR28][R14.64] ;  /* 0x0000001c0e038981 */ /* 0x000962000c1e1100 */
[----:B------:R-:W-:-:S05]  /*07c0*/  @!P2 IADD3.X R17, PT, PT, R5, UR41, RZ, P4, !PT ;  /* 0x000000290511ac10 */ /* 0x000fca000a7fe4ff */
[----:B------:R4:W5:Y:S01]  /*07d0*/  @!P2 LDG.E.U8 R0, desc[UR28][R16.64] ;  /* 0x0000001c1000a981 */ /* 0x000962000c1e1100 */
[C---:B------:R-:W-:Y:S01]  /*07e0*/  @!P1 IADD3 R18, P6, PT, R4.reuse, UR27, RZ ;  /* 0x0000001b04129c10 */ /* 0x040fe2000ffde0ff */
[----:B0-----:R-:W-:Y:S01]  /*07f0*/  IMAD.U32 R9, RZ, RZ, UR33 ;  /* 0x00000021ff097e24 */ /* 0x001fe2000f8e00ff */
[----:B------:R-:W-:Y:S02]  /*0800*/  @!P3 IADD3 R12, P4, PT, R4, UR19, RZ ;  /* 0x00000013040cbc10 */ /* 0x000fe4000ff9e0ff */
[C---:B------:R-:W-:Y:S02]  /*0810*/  @!P1 IADD3.X R19, PT, PT, R5.reuse, UR10, RZ, P6, !PT ;  /* 0x0000000a05139c10 */ /* 0x040fe4000b7fe4ff */
[----:B------:R-:W-:Y:S02]  /*0820*/  @!P3 IADD3.X R13, PT, PT, R5, UR12, RZ, P4, !PT ;  /* 0x0000000c050dbc10 */ /* 0x000fe4000a7fe4ff */
[----:B-1----:R-:W-:Y:S01]  /*0830*/  IADD3 R11, P4, P6, R9, UR33, R20 ;  /* 0x00000021090b7c10 */ /* 0x002fe2000fe9e014 */
[----:B----4-:R-:W-:-:S03]  /*0840*/  IMAD.U32 R14, RZ, RZ, UR33 ;  /* 0x00000021ff0e7e24 */ /* 0x010fc6000f8e00ff */
[----:B------:R-:W-:Y:S02]  /*0850*/  IADD3.X R17, PT, PT, RZ, RZ, R21, P4, P6 ;  /* 0x000000ffff117210 */ /* 0x000fe400027ec415 */
[----:B------:R-:W-:-:S04]  /*0860*/  @!P0 IADD3 R8, P6, PT, R4, UR42, RZ ;  /* 0x0000002a04088c10 */ /* 0x000fc8000ffde0ff */
[----:B------:R-:W-:Y:S02]  /*0870*/  @!P0 IADD3.X R9, PT, PT, R5, UR20, RZ, P6, !PT ;  /* 0x0000001405098c10 */ /* 0x000fe4000b7fe4ff */
[----:B------:R-:W-:Y:S02]  /*0880*/  @!P2 IADD3 R10, P6, PT, R4, UR39, RZ ;  /* 0x00000027040aac10 */ /* 0x000fe4000ffde0ff */
[----:B--2---:R-:W-:-:S04]  /*0890*/  @!P1 LOP3.LUT P5, RZ, R6, 0xff, RZ, 0xc0, !PT ;  /* 0x000000ff06ff9812 */ /* 0x004fc800078ac0ff */
[----:B------:R-:W-:Y:S02]  /*08a0*/  @!P1 SEL R7, RZ, 0x1, !P5 ;  /* 0x00000001ff079807 */ /* 0x000fe40006800000 */
[----:B---3--:R-:W-:-:S04]  /*08b0*/  @!P3 LOP3.LUT P5, RZ, R2, 0xff, RZ, 0xc0, !PT ;  /* 0x000000ff02ffb812 */ /* 0x008fc800078ac0ff */
[----:B------:R-:W-:Y:S01]  /*08c0*/  @!P3 SEL R15, RZ, 0x1, !P5 ;  /* 0x00000001ff0fb807 */ /* 0x000fe20006800000 */
[----:B------:R-:W-:Y:S01]  /*08d0*/  @!P1 STG.E.U8 desc[UR28][R18.64], R7 ;  /* 0x0000000712009986 */ /* 0x000fe2000c10111c */
[----:B------:R-:W-:-:S03]  /*08e0*/  ISETP.GE.U32.AND P1, PT, R11, UR32, PT ;  /* 0x000000200b007c0c */ /* 0x000fc6000bf26070 */
[----:B------:R0:W-:Y:S01]  /*08f0*/  @!P3 STG.E.U8 desc[UR28][R12.64], R15 ;  /* 0x0000000f0c00b986 */ /* 0x0001e2000c10111c */
[----:B------:R-:W-:Y:S02]  /*0900*/  IADD3 R14, P3, P5, R14, UR33, R11 ;  /* 0x000000210e0e7c10 */ /* 0x000fe4000fd7e00b */
[----:B------:R-:W-:Y:S02]  /*0910*/  IADD3 R11, P4, PT, R11, UR33, RZ ;  /* 0x000000210b0b7c10 */ /* 0x000fe4000ff9e0ff */
[--C-:B------:R-:W-:Y:S02]  /*0920*/  IADD3.X R16, PT, PT, RZ, RZ, R17.reuse, P3, P5 ;  /* 0x000000ffff107210 */ /* 0x100fe40001fea411 */
[----:B------:R-:W-:Y:S02]  /*0930*/  ISETP.GE.U32.AND P3, PT, R11, UR32, PT ;  /* 0x000000200b007c0c */ /* 0x000fe4000bf66070 */
[----:B------:R-:W-:Y:S01]  /*0940*/  @!P2 IADD3.X R11, PT, PT, R5, UR22, RZ, P6, !PT ;  /* 0x00000016050bac10 */ /* 0x000fe2000b7fe4ff */
[----:B0-----:R-:W-:Y:S01]  /*0950*/  IMAD.X R12, RZ, RZ, R17, P4 ;  /* 0x000000ffff0c7224 */ /* 0x001fe200020e0611 */
[----:B-----5:R-:W-:-:S02]  /*0960*/  @!P2 LOP3.LUT P4, RZ, R0, 0xff, RZ, 0xc0, !PT ;  /* 0x000000ff00ffa812 */ /* 0x020fc4000788c0ff */
[----:B------:R-:W-:Y:S02]  /*0970*/  ISETP.GE.AND.EX P1, PT, R17, UR31, PT, P1 ;  /* 0x0000001f11007c0c */ /* 0x000fe4000bf26310 */
[----:B------:R-:W-:Y:S02]  /*0980*/  @!P0 LOP3.LUT P5, RZ, R3, 0xff, RZ, 0xc0, !PT ;  /* 0x000000ff03ff8812 */ /* 0x000fe400078ac0ff */
[C---:B------:R-:W-:Y:S02]  /*0990*/  IADD3 R13, P6, PT, R14.reuse, UR33, RZ ;  /* 0x000000210e0d7c10 */ /* 0x040fe4000ffde0ff */
[----:B------:R-:W-:Y:S02]  /*09a0*/  @!P2 SEL R21, RZ, 0x1, !P4 ;  /* 0x00000001ff15a807 */ /* 0x000fe40006000000 */
[----:B------:R-:W-:Y:S02]  /*09b0*/  @!P0 SEL R7, RZ, 0x1, !P5 ;  /* 0x00000001ff078807 */ /* 0x000fe40006800000 */
[----:B------:R-:W-:Y:S01]  /*09c0*/  ISETP.GE.U32.AND P4, PT, R13, UR32, PT ;  /* 0x000000200d007c0c */ /* 0x000fe2000bf86070 */
[----:B------:R-:W-:Y:S01]  /*09d0*/  IMAD.X R13, RZ, RZ, R16, P6 ;  /* 0x000000ffff0d7224 */ /* 0x000fe200030e0610 */
[----:B------:R-:W-:-:S02]  /*09e0*/  ISETP.GE.U32.AND P5, PT, R14, UR32, PT ;  /* 0x000000200e007c0c */ /* 0x000fc4000bfa6070 */
[----:B------:R-:W-:Y:S02]  /*09f0*/  ISETP.GE.AND.EX P3, PT, R12, UR31, PT, P3 ;  /* 0x0000001f0c007c0c */ /* 0x000fe4000bf66330 */
[----:B------:R-:W-:Y:S02]  /*0a00*/  ISETP.GE.AND.EX P5, PT, R16, UR31, PT, P5 ;  /* 0x0000001f10007c0c */ /* 0x000fe4000bfa6350 */
[----:B------:R-:W-:Y:S02]  /*0a10*/  ISETP.GE.AND.EX P4, PT, R13, UR31, PT, P4 ;  /* 0x0000001f0d007c0c */ /* 0x000fe4000bf86340 */
[----:B------:R-:W-:Y:S01]  /*0a20*/  @!P1 IADD3 R12, P6, PT, R4, UR45, RZ ;  /* 0x0000002d040c9c10 */ /* 0x000fe2000ffde0ff */
[----:B------:R0:W-:Y:S03]  /*0a30*/  @!P0 STG.E.U8 desc[UR28][R8.64], R7 ;  /* 0x0000000708008986 */ /* 0x0001e6000c10111c */
[----:B------:R-:W-:-:S03]  /*0a40*/  @!P1 IADD3.X R13, PT, PT, R5, UR46, RZ, P6, !PT ;  /* 0x0000002e050d9c10 */ /* 0x000fc6000b7fe4ff */
[C---:B------:R-:W-:Y:S01]  /*0a50*/  @!P3 IADD3 R14, P0, PT, R4.reuse, UR38, RZ ;  /* 0x00000026040ebc10 */ /* 0x040fe2000ff1e0ff */
[----:B------:R1:W-:Y:S01]  /*0a60*/  @!P2 STG.E.U8 desc[UR28][R10.64], R21 ;  /* 0x000000150a00a986 */ /* 0x0003e2000c10111c */
[C---:B------:R-:W-:Y:S02]  /*0a70*/  @!P5 IADD3 R16, P2, PT, R4.reuse, UR36, RZ ;  /* 0x000000240410dc10 */ /* 0x040fe4000ff5e0ff */
[C---:B------:R-:W-:Y:S01]  /*0a80*/  @!P3 IADD3.X R15, PT, PT, R5.reuse, UR23, RZ, P0, !PT ;  /* 0x00000017050fbc10 */ /* 0x040fe200087fe4ff */
[----:B------:R2:W3:Y:S01]  /*0a90*/  @!P1 LDG.E.U8 R6, desc[UR28][R12.64] ;  /* 0x0000001c0c069981 */ /* 0x0004e2000c1e1100 */
[----:B------:R-:W-:Y:S02]  /*0aa0*/  @!P4 IADD3 R18, P0, PT, R4, UR34, RZ ;  /* 0x000000220412cc10 */ /* 0x000fe4000ff1e0ff */
[C---:B------:R-:W-:Y:S01]  /*0ab0*/  @!P5 IADD3.X R17, PT, PT, R5.reuse, UR17, RZ, P2, !PT ;  /* 0x000000110511dc10 */ /* 0x040fe200097fe4ff */
[----:B------:R-:W4:Y:S01]  /*0ac0*/  @!P3 LDG.E.U8 R2, desc[UR28][R14.64] ;  /* 0x0000001c0e02b981 */ /* 0x000f22000c1e1100 */
[----:B------:R-:W-:-:S03]  /*0ad0*/  @!P4 IADD3.X R19, PT, PT, R5, UR15, RZ, P0, !PT ;  /* 0x0000000f0513cc10 */ /* 0x000fc600087fe4ff */
[----:B------:R-:W5:Y:S04]  /*0ae0*/  @!P5 LDG.E.U8 R3, desc[UR28][R16.64] ;  /* 0x0000001c1003d981 */ /* 0x000f68000c1e1100 */
[----:B------:R-:W5:Y:S01]  /*0af0*/  @!P4 LDG.E.U8 R0, desc[UR28][R18.64] ;  /* 0x0000001c1200c981 */ /* 0x000f62000c1e1100 */
[C---:B0-----:R-:W-:Y:S02]  /*0b00*/  @!P1 IADD3 R8, P0, PT, R4.reuse, UR25, RZ ;  /* 0x0000001904089c10 */ /* 0x041fe4000ff1e0ff */
[C---:B-1----:R-:W-:Y:S02]  /*0b10*/  @!P3 IADD3 R10, P2, PT, R4.reuse, UR37, RZ ;  /* 0x00000025040abc10 */ /* 0x042fe4000ff5e0ff */
[----:B------:R-:W-:Y:S02]  /*0b20*/  @!P1 IADD3.X R9, PT, PT, R5, UR26, RZ, P0, !PT ;  /* 0x0000001a05099c10 */ /* 0x000fe400087fe4ff */
[----:B--2---:R-:W-:-:S02]  /*0b30*/  @!P5 IADD3 R12, P0, PT, R4, UR35, RZ ;  /* 0x00000023040cdc10 */ /* 0x004fc4000ff1e0ff */
[C---:B------:R-:W-:Y:S02]  /*0b40*/  @!P3 IADD3.X R11, PT, PT, R5.reuse, UR16, RZ, P2, !PT ;  /* 0x00000010050bbc10 */ /* 0x040fe400097fe4ff */
[----:B------:R-:W-:Y:S01]  /*0b50*/  @!P5 IADD3.X R13, PT, PT, R5, UR14, RZ, P0, !PT ;  /* 0x0000000e050ddc10 */ /* 0x000fe200087fe4ff */
[----:B------:R-:W-:-:S04]  /*0b60*/  UIADD3 UR24, UP0, UPT, UR24, -0x2, URZ ;  /* 0xfffffffe18187890 */ /* 0x000fc8000ff1e0ff */
[----:B------:R-:W-:Y:S02]  /*0b70*/  UIADD3.X UR6, UPT, UPT, UR6, -0x1, URZ, UP0, !UPT ;  /* 0xffffffff06067890 */ /* 0x000fe400087fe4ff */
[----:B------:R-:W-:-:S04]  /*0b80*/  UISETP.NE.U32.AND UP0, UPT, UR24, URZ, UPT ;  /* 0x000000ff1800728c */ /* 0x000fc8000bf05070 */
[----:B------:R-:W-:Y:S02]  /*0b90*/  UISETP.NE.AND.EX UP0, UPT, UR6, URZ, UPT, UP0 ;  /* 0x000000ff0600728c */ /* 0x000fe4000bf05300 */
[----:B------:R-:W-:Y:S01]  /*0ba0*/  UIMAD.WIDE.U32 UR4, UR33, 0x8, UR4 ;  /* 0x00000008210478a5 */ /* 0x000fe2000f8e0004 */
[----:B---3--:R-:W-:-:S04]  /*0bb0*/  @!P1 LOP3.LUT P6, RZ, R6, 0xff, RZ, 0xc0, !PT ;  /* 0x000000ff06ff9812 */ /* 0x008fc800078cc0ff */
[----:B------:R-:W-:Y:S02]  /*0bc0*/  @!P1 SEL R7, RZ, 0x1, !P6 ;  /* 0x00000001ff079807 */ /* 0x000fe40007000000 */
[----:B----4-:R-:W-:Y:S02]  /*0bd0*/  @!P3 LOP3.LUT P2, RZ, R2, 0xff, RZ, 0xc0, !PT ;  /* 0x000000ff02ffb812 */ /* 0x010fe4000784c0ff */
[----:B-----5:R-:W-:Y:S01]  /*0be0*/  @!P5 LOP3.LUT P0, RZ, R3, 0xff, RZ, 0xc0, !PT ;  /* 0x000000ff03ffd812 */ /* 0x020fe2000780c0ff */
[----:B------:R0:W-:Y:S01]  /*0bf0*/  @!P1 STG.E.U8 desc[UR28][R8.64], R7 ;  /* 0x0000000708009986 */ /* 0x0001e2000c10111c */
[----:B------:R-:W-:Y:S02]  /*0c00*/  @!P3 SEL R17, RZ, 0x1, !P2 ;  /* 0x00000001ff11b807 */ /* 0x000fe40005000000 */
[----:B------:R-:W-:Y:S02]  /*0c10*/  @!P4 IADD3 R14, P1, PT, R4, UR21, RZ ;  /* 0x00000015040ecc10 */ /* 0x000fe4000ff3e0ff */
[----:B------:R-:W-:-:S02]  /*0c20*/  @!P4 LOP3.LUT P2, RZ, R0, 0xff, RZ, 0xc0, !PT ;  /* 0x000000ff00ffc812 */ /* 0x000fc4000784c0ff */
[----:B------:R-:W-:Y:S02]  /*0c30*/  @!P5 SEL R19, RZ, 0x1, !P0 ;  /* 0x00000001ff13d807 */ /* 0x000fe40004000000 */
[----:B------:R-:W-:Y:S02]  /*0c40*/  @!P4 IADD3.X R15, PT, PT, R5, UR13, RZ, P1, !PT ;  /* 0x0000000d050fcc10 */ /* 0x000fe40008ffe4ff */
[----:B------:R-:W-:Y:S01]  /*0c50*/  @!P4 SEL R21, RZ, 0x1, !P2 ;  /* 0x00000001ff15c807 */ /* 0x000fe20005000000 */
[----:B------:R1:W-:Y:S04]  /*0c60*/  @!P3 STG.E.U8 desc[UR28][R10.64], R17 ;  /* 0x000000110a00b986 */ /* 0x0003e8000c10111c */
[----:B------:R1:W-:Y:S04]  /*0c70*/  @!P5 STG.E.U8 desc[UR28][R12.64], R19 ;  /* 0x000000130c00d986 */ /* 0x0003e8000c10111c */
[----:B------:R1:W-:Y:S01]  /*0c80*/  @!P4 STG.E.U8 desc[UR28][R14.64], R21 ;  /* 0x000000150e00c986 */ /* 0x0003e2000c10111c */
[----:B0-----:R-:W-:-:S04]  /*0c90*/  IMAD.U32 R7, RZ, RZ, UR33 ;  /* 0x00000021ff077e24 */ /* 0x001fc8000f8e00ff */
[----:B------:R-:W-:Y:S01]  /*0ca0*/  IMAD.WIDE.U32 R4, R7, 0x8, R4 ;  /* 0x0000000807047825 */ /* 0x000fe200078e0004 */
[----:B------:R-:W-:Y:S06]  /*0cb0*/  BRA.U UP0, `(.L_x_2003) ;  /* 0xfffffff9005c7547 */ /* 0x000fec000b83ffff */
.L_x_2002:
[----:B------:R-:W-:-:S04]  /*0cc0*/  ULOP3.LUT UR6, UR11, 0x1, URZ, 0xc0, !UPT ;  /* 0x000000010b067892 */ /* 0x000fc8000f8ec0ff */
[----:B------:R-:W-:-:S06]  /*0cd0*/  UISETP.NE.U32.AND UP0, UPT, UR6, 0x1, UPT ;  /* 0x000000010600788c */ /* 0x000fcc000bf05070 */
[----:B------:R-:W-:-:S13]  /*0ce0*/  PLOP3.LUT P0, PT, PT, PT, UP0, 0x80, 0x8 ;  /* 0x000000000008781c */ /* 0x000fda0003f0f008 */
[----:B------:R-:W-:Y:S05]  /*0cf0*/  @!P0 EXIT ;  /* 0x000000000000894d */ /* 0x000fea0003800000 */
[----:B------:R-:W0:Y:S01]  /*0d00*/  S2R R16, SR_TID.X ;  /* 0x0000000000107919 */ /* 0x000e220000002100 */
[----:B------:R-:W2:Y:S01]  /*0d10*/  LDCU UR6, c[0x0][0x360] ;  /* 0x00006c00ff0677ac */ /* 0x000ea20008000800 */
[----:B-1----:R-:W-:Y:S02]  /*0d20*/  PRMT R15, R6, 0x7610, R15 ;  /* 0x00007610060f7816 */ /* 0x002fe4000000000f */
[----:B0-----:R-:W-:-:S04]  /*0d30*/  IADD3 R16, P1, PT, R16, UR4, RZ ;  /* 0x0000000410107c10 */ /* 0x001fc8000ff3e0ff */
[C---:B------:R-:W-:Y:S01]  /*0d40*/  ISETP.GE.U32.AND P0, PT, R16.reuse, UR32, PT ;  /* 0x0000002010007c0c */ /* 0x040fe2000bf06070 */
[----:B------:R-:W-:Y:S01]  /*0d50*/  IMAD.X R21, RZ, RZ, UR5, P1 ;  /* 0x00000005ff157e24 */ /* 0x000fe200088e06ff */
[----:B--2---:R-:W-:-:S04]  /*0d60*/  IADD3 R17, P1, PT, R16, UR6, RZ ;  /* 0x0000000610117c10 */ /* 0x004fc8000ff3e0ff */
        /* <DEDUP_REMOVED lines=8> */
[----:B------:R-:W-:-:S04]  /*0df0*/  @!P0 IADD3 R10, P3, PT, R16, UR30, RZ ;  /* 0x0000001e100a8c10 */ /* 0x000fc8000ff7e0ff */
[----:B------:R-:W-:-:S03]  /*0e00*/  @!P0 IADD3.X R11, PT, PT, R21, UR7, RZ, P3, !PT ;  /* 0x00000007150b8c10 */ /* 0x000fc60009ffe4ff */
[----:B------:R-:W-:Y:S02]  /*0e10*/  @!P1 IADD3 R6, P3, PT, R17, UR30, RZ ;  /* 0x0000001e11069c10 */ /* 0x000fe4000ff7e0ff */
[----:B------:R-:W-:Y:S01]  /*0e20*/  PRMT R14, R2, 0x7610, R14 ;  /* 0x00007610020e7816 */ /* 0x000fe2000000000e */
[----:B------:R-:W2:Y:S01]  /*0e30*/  @!P0 LDG.E.U8 R15, desc[UR28][R10.64] ;  /* 0x0000001c0a0f8981 */ /* 0x000ea2000c1e1100 */
[----:B------:R-:W-:Y:S02]  /*0e40*/  @!P1 IADD3.X R7, PT, PT, R22, UR7, RZ, P3, !PT ;  /* 0x0000000716079c10 */ /* 0x000fe40009ffe4ff */
[----:B------:R-:W-:Y:S02]  /*0e50*/  @!P2 IADD3 R8, P4, PT, R4, UR30, RZ ;  /* 0x0000001e0408ac10 */ /* 0x000fe4000ff9e0ff */
[----:B------:R-:W-:Y:S01]  /*0e60*/  PRMT R5, R3, 0x7610, R5 ;  /* 0x0000761003057816 */ /* 0x000fe20000000005 */
[----:B------:R0:W3:Y:S01]  /*0e70*/  @!P1 LDG.E.U8 R14, desc[UR28][R6.64] ;  /* 0x0000001c060e9981 */ /* 0x0000e2000c1e1100 */
[----:B------:R-:W-:-:S05]  /*0e80*/  @!P2 IADD3.X R9, PT, PT, R19, UR7, RZ, P4, !PT ;  /* 0x000000071309ac10 */ /* 0x000fca000a7fe4ff */
[----:B------:R1:W4:Y:S01]  /*0e90*/  @!P2 LDG.E.U8 R5, desc[UR28][R8.64] ;  /* 0x0000001c0805a981 */ /* 0x000322000c1e1100 */
[----:B------:R-:W-:-:S04]  /*0ea0*/  IADD3 R18, P4, PT, R4, UR6, RZ ;  /* 0x0000000604127c10 */ /* 0x000fc8000ff9e0ff */
[----:B------:R-:W-:Y:S01]  /*0eb0*/  ISETP.GE.U32.AND P3, PT, R18, UR32, PT ;  /* 0x0000002012007c0c */ /* 0x000fe2000bf66070 */
[----:B------:R-:W-:-:S05]  /*0ec0*/  IMAD.X R20, RZ, RZ, R19, P4 ;  /* 0x000000ffff147224 */ /* 0x000fca00020e0613 */
[----:B------:R-:W-:Y:S02]  /*0ed0*/  ISETP.GE.AND.EX P3, PT, R20, UR31, PT, P3 ;  /* 0x0000001f14007c0c */ /* 0x000fe4000bf66330 */
[----:B------:R-:W-:-:S11]  /*0ee0*/  @!P0 IADD3 R2, P6, PT, R16, UR27, RZ ;  /* 0x0000001b10028c10 */ /* 0x000fd6000ffde0ff */
[----:B------:R-:W-:-:S04]  /*0ef0*/  @!P3 IADD3 R12, P4, PT, R18, UR30, RZ ;  /* 0x0000001e120cbc10 */ /* 0x000fc8000ff9e0ff */
[----:B------:R-:W-:Y:S02]  /*0f00*/  @!P3 IADD3.X R13, PT, PT, R20, UR7, RZ, P4, !PT ;  /* 0x00000007140dbc10 */ /* 0x000fe4000a7fe4ff */
[----:B0-----:R-:W-:Y:S02]  /*0f10*/  @!P1 IADD3 R6, P5, PT, R17, UR27, RZ ;  /* 0x0000001b11069c10 */ /* 0x001fe4000ffbe0ff */
[----:B------:R-:W-:Y:S01]  /*0f20*/  @!P0 IADD3.X R3, PT, PT, R21, UR10, RZ, P6, !PT ;  /* 0x0000000a15038c10 */ /* 0x000fe2000b7fe4ff */
[----:B------:R0:W5:Y:S01]  /*0f30*/  @!P3 LDG.E.U8 R0, desc[UR28][R12.64] ;  /* 0x0000001c0c00b981 */ /* 0x000162000c1e1100 */
[----:B------:R-:W-:Y:S02]  /*0f40*/  @!P1 IADD3.X R7, PT, PT, R22, UR10, RZ, P5, !PT ;  /* 0x0000000a16079c10 */ /* 0x000fe4000affe4ff */
[----:B--2---:R-:W-:-:S04]  /*0f50*/  @!P0 LOP3.LUT P4, RZ, R15, 0xff, RZ, 0xc0, !PT ;  /* 0x000000ff0fff8812 */ /* 0x004fc8000788c0ff */
[----:B-1----:R-:W-:Y:S02]  /*0f60*/  @!P0 SEL R9, RZ, 0x1, !P4 ;  /* 0x00000001ff098807 */ /* 0x002fe40006000000 */
[----:B---3--:R-:W-:-:S04]  /*0f70*/  @!P1 LOP3.LUT P4, RZ, R14, 0xff, RZ, 0xc0, !PT ;  /* 0x000000ff0eff9812 */ /* 0x008fc8000788c0ff */
[----:B------:R-:W-:Y:S02]  /*0f80*/  @!P1 SEL R11, RZ, 0x1, !P4 ;  /* 0x00000001ff0b9807 */ /* 0x000fe40006000000 */
[----:B----4-:R-:W-:Y:S02]  /*0f90*/  @!P2 LOP3.LUT P6, RZ, R5, 0xff, RZ, 0xc0, !PT ;  /* 0x000000ff05ffa812 */ /* 0x010fe400078cc0ff */
[----:B------:R-:W-:Y:S02]  /*0fa0*/  @!P2 IADD3 R4, P4, PT, R4, UR27, RZ ;  /* 0x0000001b0404ac10 */ /* 0x000fe4000ff9e0ff */
[----:B0-----:R-:W-:Y:S02]  /*0fb0*/  @!P2 SEL R13, RZ, 0x1, !P6 ;  /* 0x00000001ff0da807 */ /* 0x001fe40007000000 */
[----:B------:R-:W-:Y:S01]  /*0fc0*/  @!P2 IADD3.X R5, PT, PT, R19, UR10, RZ, P4, !PT ;  /* 0x0000000a1305ac10 */ /* 0x000fe2000a7fe4ff */
[----:B------:R0:W-:Y:S04]  /*0fd0*/  @!P0 STG.E.U8 desc[UR28][R2.64], R9 ;  /* 0x0000000902008986 */ /* 0x0001e8000c10111c */
[----:B------:R0:W-:Y:S04]  /*0fe0*/  @!P1 STG.E.U8 desc[UR28][R6.64], R11 ;  /* 0x0000000b06009986 */ /* 0x0001e8000c10111c */
[----:B------:R0:W-:Y:S01]  /*0ff0*/  @!P2 STG.E.U8 desc[UR28][R4.64], R13 ;  /* 0x0000000d0400a986 */ /* 0x0001e2000c10111c */
[----:B------:R-:W-:Y:S05]  /*1000*/  @P3 EXIT ;  /* 0x000000000000394d */ /* 0x000fea0003800000 */
[----:B0-----:R-:W-:Y:S02]  /*1010*/  IADD3 R2, P1, PT, R18, UR27, RZ ;  /* 0x0000001b12027c10 */ /* 0x001fe4000ff3e0ff */
[----:B-----5:R-:W-:Y:S02]  /*1020*/  LOP3.LUT P0, RZ, R0, 0xff, RZ, 0xc0, !PT ;  /* 0x000000ff00ff7812 */ /* 0x020fe4000780c0ff */
[----:B------:R-:W-:Y:S02]  /*1030*/  IADD3.X R3, PT, PT, R20, UR10, RZ, P1, !PT ;  /* 0x0000000a14037c10 */ /* 0x000fe40008ffe4ff */
[----:B------:R-:W-:-:S05]  /*1040*/  SEL R5, RZ, 0x1, !P0 ;  /* 0x00000001ff057807 */ /* 0x000fca0004000000 */
[----:B------:R-:W-:Y:S01]  /*1050*/  STG.E.U8 desc[UR28][R2.64], R5 ;  /* 0x0000000502007986 */ /* 0x000fe2000c10111c */
[----:B------:R-:W-:Y:S05]  /*1060*/  EXIT ;  /* 0x000000000000794d */ /* 0x000fea0003800000 */
.L_x_2001:
[----:B------:R-:W0:Y:S02]  /*1070*/  S2R R8, SR_TID.X ;  /* 0x0000000000087919 */ /* 0x000e240000002100 */
[----:B0-----:R-:W-:-:S03]  /*1080*/  IMAD.WIDE.U32 R2, R8, 0x4, RZ ;  /* 0x0000000408027825 */ /* 0x001fc600078e00ff */
[----:B------:R-:W-:-:S04]  /*1090*/  ISETP.GE.U32.AND P0, PT, R2, UR12, PT ;  /* 0x0000000c02007c0c */ /* 0x000fc8000bf06070 */
[----:B------:R-:W-:-:S13]  /*10a0*/  ISETP.GE.AND.EX P0, PT, R3, UR5, PT, P0 ;  /* 0x0000000503007c0c */ /* 0x000fda000bf06300 */
[----:B------:R-:W-:Y:S05]  /*10b0*/  @P0 EXIT ;  /* 0x000000000000094d */ /* 0x000fea0003800000 */
[----:B------:R-:W-:Y:S01]  /*10c0*/  IMAD.MOV.U32 R9, RZ, RZ, RZ ;  /* 0x000000ffff097224 */ /* 0x000fe200078e00ff */
[----:B------:R-:W0:Y:S06]  /*10d0*/  LDCU UR4, c[0x0][0x360] ;  /* 0x00006c00ff0477ac */ /* 0x000e2c0008000800 */
.L_x_2004:
        /* <DEDUP_REMOVED lines=33> */
        .weak           $__internal_9_$__cuda_sm20_div_u16
        .type           $__internal_9_$__cuda_sm20_div_u16,@function
        .size           $__internal_9_$__cuda_sm20_div_u16,(.L_x_7529 - $__internal_9_$__cuda_sm20_div_u16)
$__internal_9_$__cuda_sm20_div_u16:
        /* <DEDUP_REMOVED lines=19> */
[----:B------:R-:W-:Y:S05]  /*1420*/  RET.REL.NODEC R2 `(_ZN2at6native55_GLOBAL__N__de093ff9_22_ForeachBinaryOpList_cu_a911ec4325multi_tensor_apply_kernelINS1_18TensorListMetadataILi2EEENS1_11CopyFunctorIbaLi2ELi1ELi1EEEJNS0_4CopyIbaEEEEEvT_T0_DpT1_) ;  /* 0xffffffe802f47950 */ /* 0x000fea0003c3ffff */
.L_x_2005:
        /* <DEDUP_REMOVED lines=13> */
.L_x_7529:


//--------------------- .text._ZN2at6native55_GLOBAL__N__de093ff9_22_ForeachBinaryOpList_cu_a911ec4325multi_tensor_apply_kernelINS1_18TensorListMetadataILi2EEENS1_11CopyFunctorIbhLi2ELi1ELi1EEEJNS0_4CopyIbhEEEEEvT_T0_DpT1_ --------------------------
	.section	.text._ZN2at6native55_GLOBAL__N__de093ff9_22_ForeachBinaryOpList_cu_a911ec4325multi_tensor_apply_kernelINS1_18TensorListMetadataILi2EEENS1_11CopyFunctorIbhLi2ELi1ELi1EEEJNS0_4CopyIbhEEEEEvT_T0_DpT1_,"ax",@progbits
	.align	128
.text._ZN2at6native55_GLOBAL__N__de093ff9_22_ForeachBinaryOpList_cu_a911ec4325multi_tensor_apply_kernelINS1_18TensorListMetadataILi2EEENS1_11CopyFunctorIbhLi2ELi1ELi1EEEJNS0_4CopyIbhEEEEEvT_T0_DpT1_:
        .type           _ZN2at6native55_GLOBAL__N__de093ff9_22_ForeachBinaryOpList_cu_a911ec4325multi_tensor_apply_kernelINS1_18TensorListMetadataILi2EEENS1_11CopyFunctorIbhLi2ELi1ELi1EEEJNS0_4CopyIbhEEEEEvT_T0_DpT1_,@function
        .size           _ZN2at6native55_GLOBAL__N__de093ff9_22_ForeachBinaryOpList_cu_a911ec4325multi_tensor_apply_kernelINS1_18TensorListMetadataILi2EEENS1_11CopyFunctorIbhLi2ELi1ELi1EEEJNS0_4CopyIbhEEEEEvT_T0_DpT1_,(.L_x_7531 - _ZN2at6native55_GLOBAL__N__de093ff9_22_ForeachBinaryOpList_cu_a911ec4325multi_tensor_apply_kernelINS1_18TensorListMetadataILi2EEENS1_11CopyFunctorIbhLi2ELi1ELi1EEEJNS0_4CopyIbhEEEEEvT_T0_DpT1_)
        .other          _ZN2at6native55_GLOBAL__N__de093ff9_22_ForeachBinaryOpList_cu_a911ec4325multi_tensor_apply_kernelINS1_18TensorListMetadataILi2EEENS1_11CopyFunctorIbhLi2ELi1ELi1EEEJNS0_4CopyIbhEEEEEvT_T0_DpT1_,@"STO_CUDA_ENTRY STV_DEFAULT"
_ZN2at6native55_GLOBAL__N__de093ff9_22_ForeachBinaryOpList_cu_a911ec4325multi_tensor_apply_kernelINS1_18TensorListMetadataILi2EEENS1_11CopyFunctorIbhLi2ELi1ELi1EEEJNS0_4CopyIbhEEEEEvT_T0_DpT1_:
        /* <DEDUP_REMOVED lines=39> */
[----:B------:R-:W-:Y:S05]  /*0270*/  CALL.REL.NOINC `($__internal_10_$__cuda_sm20_div_u16) ;  /* 0x00000010001c7944 */ /* 0x000fea0003c00000 */
        /* <DEDUP_REMOVED lines=59> */
.L_x_2008:
        /* <DEDUP_REMOVED lines=105> */
.L_x_2007:
        /* <DEDUP_REMOVED lines=59> */
.L_x_2006:
[----:B------:R-:W0:Y:S02]  /*1070*/  S2R R8, SR_TID.X ;  /* 0x0000000000087919 */ /* 0x000e240000002100 */
[----:B0-----:R-:W-:-:S03]  /*1080*/  IMAD.WIDE.U32 R2, R8, 0x4, RZ ;  /* 0x0000000408027825 */ /* 0x001fc600078e00ff */
[----:B------:R-:W-:-:S04]  /*1090*/  ISETP.GE.U32.AND P0, PT, R2, UR12, PT ;  /* 0x0000000c02007c0c */ /* 0x000fc8000bf06070 */
[----:B------:R-:W-:-:S13]  /*10a0*/  ISETP.GE.AND.EX P0, PT, R3, UR5, PT, P0 ;  /* 0x0000000503007c0c */ /* 0x000fda000bf06300 */
[----:B------:R-:W-:Y:S05]  /*10b0*/  @P0 EXIT ;  /* 0x000000000000094d */ /* 0x000fea0003800000 */
[----:B------:R-:W-:Y:S01]  /*10c0*/  IMAD.MOV.U32 R9, RZ, RZ, RZ ;  /* 0x000000ffff097224 */ /* 0x000fe200078e00ff */
[----:B------:R-:W0:Y:S06]  /*10d0*/  LDCU UR4, c[0x0][0x360] ;  /* 0x00006c00ff0477ac */ /* 0x000e2c0008000800 */
.L_x_2009:
        /* <DEDUP_REMOVED lines=33> */
        .weak           $__internal_10_$__cuda_sm20_div_u16
        .type           $__internal_10_$__cuda_sm20_div_u16,@function
        .size           $__internal_10_$__cuda_sm20_div_u16,(.L_x_7531 - $__internal_10_$__cuda_sm20_div_u16)
$__internal_10_$__cuda_sm20_div_u16:
        /* <DEDUP_REMOVED lines=19> */
[----:B------:R-:W-:Y:S05]  /*1420*/  RET.REL.NODEC R2 `(_ZN2at6native55_GLOBAL__N__de093ff9_22_ForeachBinaryOpList_cu_a911ec4325multi_tensor_apply_kernelINS1_18TensorListMetadataILi2EEENS1_11CopyFunctorIbhLi2ELi1ELi1EEEJNS0_4CopyIbhEEEEEvT_T0_DpT1_) ;  /* 0xffffffe802f47950 */ /* 0x000fea0003c3ffff */
.L_x_2010:
        /* <DEDUP_REMOVED lines=13> */
.L_x_7531:


//--------------------- .text._ZN2at6native55_GLOBAL__N__de093ff9_22_ForeachBinaryOpList_cu_a911ec4325multi_tensor_apply_kernelINS1_18TensorListMetadataILi2EEENS1_14UnaryOpFunctorIbLi2ELi1ELi1EEEJNS0_4CopyIbbEEEEEvT_T0_DpT1_ --------------------------
	.section	.text._ZN2at6native55_GLOBAL__N__de093ff9_22_ForeachBinaryOpList_cu_a911ec4325multi_tensor_apply_kernelINS1_18TensorListMetadataILi2EEENS1_14UnaryOpFunctorIbLi2ELi1ELi1EEEJNS0_4CopyIbbEEEEEvT_T0_DpT1_,"ax",@progbits
	.align	128
.text._ZN2at6native55_GLOBAL__N__de093ff9_22_ForeachBinaryOpList_cu_a911ec4325multi_tensor_apply_kernelINS1_18TensorListMetadataILi2EEENS1_14UnaryOpFunctorIbLi2ELi1ELi1EEEJNS0_4CopyIbbEEEEEvT_T0_DpT1_:
        .type           _ZN2at6native55_GLOBAL__N__de093ff9_22_ForeachBinaryOpList_cu_a911ec4325multi_tensor_apply_kernelINS1_18TensorListMetadataILi2EEENS1_14UnaryOpFunctorIbLi2ELi1ELi1EEEJNS0_4CopyIbbEEEEEvT_T0_DpT1_,@function
        .size           _ZN2at6native55_GLOBAL__N__de093ff9_22_ForeachBinaryOpList_cu_a911ec4325multi_tensor_apply_kernelINS1_18TensorListMetadataILi2EEENS1_14UnaryOpFunctorIbLi2ELi1ELi1EEEJNS0_4CopyIbbEEEEEvT_T0_DpT1_,(.L_x_7533 - _ZN2at6native55_GLOBAL__N__de093ff9_22_ForeachBinaryOpList_cu_a911ec4325multi_tensor_apply_kernelINS1_18TensorListMetadataILi2EEENS1_14UnaryOpFunctorIbLi2ELi1ELi1EEEJNS0_4CopyIbbEEEEEvT_T0_DpT1_)
        .other          _ZN2at6native55_GLOBAL__N__de093ff9_22_ForeachBinaryOpList_cu_a911ec4325multi_tensor_apply_kernelINS1_18TensorListMetadataILi2EEENS1_14UnaryOpFunctorIbLi2ELi1ELi1EEEJNS0_4CopyIbbEEEEEvT_T0_DpT1_,@"STO_CUDA_ENTRY STV_DEFAULT"
_ZN2at6native55_GLOBAL__N__de093ff9_22_ForeachBinaryOpList_cu_a911ec4325multi_tensor_apply_kernelINS1_18TensorListMetadataILi2EEENS1_14UnaryOpFunctorIbLi2ELi1ELi1EEEJNS0_4CopyIbbEEEEEvT_T0_DpT1_:
        /* <DEDUP_REMOVED lines=39> */
[----:B------:R-:W-:Y:S05]  /*0270*/  CALL.REL.NOINC `($__internal_11_$__cuda_sm20_div_u16) ;  /* 0x0000001000107944 */ /* 0x000fea0003c00000 */
        /* <DEDUP_REMOVED lines=59> */
.L_x_2013:
[C---:B------:R-:W-:Y:S01]  /*0630*/  IADD3 R0, P0, PT, R2.reuse, UR33, RZ ;  /* 0x0000002102007c10 */ /* 0x040fe2000ff1e0ff */
[----:B-1----:R-:W-:Y:S01]  /*0640*/  IMAD.U32 R5, RZ, RZ, UR33 ;  /* 0x00000021ff057e24 */ /* 0x002fe2000f8e00ff */
[----:B------:R-:W-:Y:S02]  /*0650*/  ISETP.GE.U32.AND P4, PT, R2, UR32, PT ;  /* 0x0000002002007c0c */ /* 0x000fe4000bf86070 */
[----:B------:R-:W-:Y:S01]  /*0660*/  ISETP.GE.U32.AND P5, PT, R0, UR32, PT ;  /* 0x0000002000007c0c */ /* 0x000fe2000bfa6070 */
[----:B------:R-:W-:Y:S01]  /*0670*/  IMAD.X R0, RZ, RZ, R3, P0 ;  /* 0x000000ffff007224 */ /* 0x000fe200000e0603 */
[----:B------:R-:W-:Y:S02]  /*0680*/  ISETP.GE.AND.EX P4, PT, R3, UR31, PT, P4 ;  /* 0x0000001f03007c0c */ /* 0x000fe4000bf86340 */
[----:B------:R-:W-:Y:S02]  /*0690*/  IADD3 R12, P2, P3, R5, UR33, R2 ;  /* 0x00000021050c7c10 */ /* 0x000fe4000fb5e002 */
[----:B------:R-:W-:-:S02]  /*06a0*/  ISETP.GE.AND.EX P5, PT, R0, UR31, PT, P5 ;  /* 0x0000001f00007c0c */ /* 0x000fc4000bfa6350 */
[----:B------:R-:W-:Y:S02]  /*06b0*/  ISETP.GE.U32.AND P0, PT, R12, UR32, PT ;  /* 0x000000200c007c0c */ /* 0x000fe4000bf06070 */
[----:B------:R-:W-:-:S04]  /*06c0*/  IADD3.X R14, PT, PT, RZ, RZ, R3, P2, P3 ;  /* 0x000000ffff0e7210 */ /* 0x000fc800017e6403 */
[----:B------:R-:W-:Y:S02]  /*06d0*/  ISETP.GE.AND.EX P0, PT, R14, UR31, PT, P0 ;  /* 0x0000001f0e007c0c */ /* 0x000fe4000bf06300 */
[----:B------:R-:W-:-:S03]  /*06e0*/  @!P4 IADD3 R4, P1, PT, R2, UR30, RZ ;  /* 0x0000001e0204cc10 */ /* 0x000fc6000ff3e0ff */
[----:B------:R-:W-:Y:S02]  /*06f0*/  @!P5 IADD3 R6, P2, PT, R2, UR8, RZ ;  /* 0x000000080206dc10 */ /* 0x000fe4000ff5e0ff */
[C---:B------:R-:W-:Y:S02]  /*0700*/  @!P4 IADD3.X R5, PT, PT, R3.reuse, UR7, RZ, P1, !PT ;  /* 0x000000070305cc10 */ /* 0x040fe40008ffe4ff */
[----:B------:R-:W-:Y:S02]  /*0710*/  @!P5 IADD3.X R7, PT, PT, R3, UR9, RZ, P2, !PT ;  /* 0x000000090307dc10 */ /* 0x000fe400097fe4ff */
[----:B------:R-:W-:Y:S02]  /*0720*/  IADD3 R0, P2, PT, R12, UR33, RZ ;  /* 0x000000210c007c10 */ /* 0x000fe4000ff5e0ff */
[----:B------:R0:W2:Y:S02]  /*0730*/  @!P4 LDG.E.U8 R5, desc[UR28][R4.64] ;  /* 0x0000001c0405c981 */ /* 0x0000a4000c1e1100 */
[----:B------:R-:W-:-:S02]  /*0740*/  ISETP.GE.U32.AND P1, PT, R0, UR32, PT ;  /* 0x0000002000007c0c */ /* 0x000fc4000bf26070 */
[----:B------:R1:W3:Y:S01]  /*0750*/  @!P5 LDG.E.U8 R6, desc[UR28][R6.64] ;  /* 0x0000001c0606d981 */ /* 0x0002e2000c1e1100 */
[----:B------:R-:W-:Y:S01]  /*0760*/  IMAD.X R0, RZ, RZ, R14, P2 ;  /* 0x000000ffff007224 */ /* 0x000fe200010e060e */
[----:B------:R-:W-:-:S04]  /*0770*/  @!P0 IADD3 R8, P2, PT, R2, UR43, RZ ;  /* 0x0000002b02088c10 */ /* 0x000fc8000ff5e0ff */
[----:B------:R-:W-:Y:S02]  /*0780*/  @!P0 IADD3.X R9, PT, PT, R3, UR44, RZ, P2, !PT ;  /* 0x0000002c03098c10 */ /* 0x000fe400097fe4ff */
[----:B------:R-:W-:-:S03]  /*0790*/  ISETP.GE.AND.EX P1, PT, R0, UR31, PT, P1 ;  /* 0x0000001f00007c0c */ /* 0x000fc6000bf26310 */
[----:B------:R-:W4:Y:S10]  /*07a0*/  @!P0 LDG.E.U8 R8, desc[UR28][R8.64] ;  /* 0x0000001c08088981 */ /* 0x000f34000c1e1100 */
[----:B------:R-:W-:-:S04]  /*07b0*/  @!P1 IADD3 R10, P2, PT, R2, UR40, RZ ;  /* 0x00000028020a9c10 */ /* 0x000fc8000ff5e0ff */
[----:B------:R-:W-:-:S05]  /*07c0*/  @!P1 IADD3.X R11, PT, PT, R3, UR41, RZ, P2, !PT ;  /* 0x00000029030b9c10 */ /* 0x000fca00097fe4ff */
[----:B------:R5:W5:Y:S01]  /*07d0*/  @!P1 LDG.E.U8 R10, desc[UR28][R10.64] ;  /* 0x0000001c0a0a9981 */ /* 0x000b62000c1e1100 */
[----:B0-----:R-:W-:Y:S01]  /*07e0*/  @!P4 IADD3 R4, P6, PT, R2, UR27, RZ ;  /* 0x0000001b0204cc10 */ /* 0x001fe2000ffde0ff */
[----:B-1----:R-:W-:Y:S02]  /*07f0*/  IMAD.U32 R7, RZ, RZ, UR33 ;  /* 0x00000021ff077e24 */ /* 0x002fe4000f8e00ff */
[----:B------:R-:W-:Y:S01]  /*0800*/  IMAD.U32 R17, RZ, RZ, UR33 ;  /* 0x00000021ff117e24 */ /* 0x000fe2000f8e00ff */
[----:B--2---:R-:W-:Y:S02]  /*0810*/  ISETP.NE.AND P2, PT, R5, RZ, !P4 ;  /* 0x000000ff0500720c */ /* 0x004fe40006745270 */
[----:B------:R-:W-:Y:S02]  /*0820*/  @!P4 IADD3.X R5, PT, PT, R3, UR10, RZ, P6, !PT ;  /* 0x0000000a0305cc10 */ /* 0x000fe4000b7fe4ff */
[----:B---3--:R-:W-:Y:S02]  /*0830*/  ISETP.NE.AND P3, PT, R6, RZ, !P5 ;  /* 0x000000ff0600720c */ /* 0x008fe40006f65270 */
[----:B------:R-:W-:-:S02]  /*0840*/  @!P4 SEL R13, RZ, 0x1, !P2 ;  /* 0x00000001ff0dc807 */ /* 0x000fc40005000000 */
[----:B------:R-:W-:Y:S02]  /*0850*/  @!P5 IADD3 R6, P2, PT, R2, UR19, RZ ;  /* 0x000000130206dc10 */ /* 0x000fe4000ff5e0ff */
[----:B------:R-:W-:Y:S01]  /*0860*/  SEL R15, RZ, 0x1, !P3 ;  /* 0x00000001ff0f7807 */ /* 0x000fe20005800000 */
[----:B------:R0:W-:Y:S01]  /*0870*/  @!P4 STG.E.U8 desc[UR28][R4.64], R13 ;  /* 0x0000000d0400c986 */ /* 0x0001e2000c10111c */
[----:B------:R-:W-:Y:S02]  /*0880*/  IADD3 R12, P3, P6, R7, UR33, R12 ;  /* 0x00000021070c7c10 */ /* 0x000fe4000fe7e00c */
[----:B------:R-:W-:Y:S02]  /*0890*/  @!P5 IADD3.X R7, PT, PT, R3, UR12, RZ, P2, !PT ;  /* 0x0000000c0307dc10 */ /* 0x000fe400097fe4ff */
[----:B------:R-:W-:Y:S02]  /*08a0*/  IADD3 R0, P4, PT, R12, UR33, RZ ;  /* 0x000000210c007c10 */ /* 0x000fe4000ff9e0ff */
[----:B------:R-:W-:Y:S01]  /*08b0*/  IADD3.X R14, PT, PT, RZ, RZ, R14, P3, P6 ;  /* 0x000000ffff0e7210 */ /* 0x000fe20001fec40e */
[----:B------:R1:W-:Y:S01]  /*08c0*/  @!P5 STG.E.U8 desc[UR28][R6.64], R15 ;  /* 0x0000000f0600d986 */ /* 0x0003e2000c10111c */
[----:B----4-:R-:W-:-:S02]  /*08d0*/  ISETP.NE.AND P5, PT, R8, RZ, !P0 ;  /* 0x000000ff0800720c */ /* 0x010fc400047a5270 */
[----:B------:R-:W-:Y:S01]  /*08e0*/  @!P0 IADD3 R8, P6, PT, R2, UR42, RZ ;  /* 0x0000002a02088c10 */ /* 0x000fe2000ffde0ff */
[----:B-----5:R-:W-:Y:S01]  /*08f0*/  IMAD.X R11, RZ, RZ, R14, P4 ;  /* 0x000000ffff0b7224 */ /* 0x020fe200020e060e */
[----:B------:R-:W-:Y:S02]  /*0900*/  ISETP.GE.U32.AND P2, PT, R0, UR32, PT ;  /* 0x0000002000007c0c */ /* 0x000fe4000bf46070 */
[----:B------:R-:W-:Y:S02]  /*0910*/  @!P0 IADD3.X R9, PT, PT, R3, UR20, RZ, P6, !PT ;  /* 0x0000001403098c10 */ /* 0x000fe4000b7fe4ff */
[----:B0-----:R-:W-:Y:S02]  /*0920*/  SEL R13, RZ, 0x1, !P5 ;  /* 0x00000001ff0d7807 */ /* 0x001fe40006800000 */
[----:B------:R-:W-:Y:S02]  /*0930*/  IADD3 R0, P4, P5, R17, UR33, R12 ;  /* 0x0000002111007c10 */ /* 0x000fe4000fd9e00c */
[----:B------:R-:W-:Y:S01]  /*0940*/  ISETP.GE.U32.AND P3, PT, R12, UR32, PT ;  /* 0x000000200c007c0c */ /* 0x000fe2000bf66070 */
[----:B------:R0:W-:Y:S01]  /*0950*/  @!P0 STG.E.U8 desc[UR28][R8.64], R13 ;  /* 0x0000000d08008986 */ /* 0x0001e2000c10111c */
[----:B-1----:R-:W-:-:S02]  /*0960*/  IADD3.X R6, PT, PT, RZ, RZ, R14, P4, P5 ;  /* 0x000000ffff067210 */ /* 0x002fc400027ea40e */
[----:B------:R-:W-:Y:S02]  /*0970*/  ISETP.GE.AND.EX P3, PT, R14, UR31, PT, P3 ;  /* 0x0000001f0e007c0c */ /* 0x000fe4000bf66330 */
[----:B------:R-:W-:Y:S02]  /*0980*/  ISETP.GE.U32.AND P0, PT, R0, UR32, PT ;  /* 0x0000002000007c0c */ /* 0x000fe4000bf06070 */
[----:B------:R-:W-:Y:S02]  /*0990*/  @!P1 IADD3 R4, P4, PT, R2, UR39, RZ ;  /* 0x0000002702049c10 */ /* 0x000fe4000ff9e0ff */
[----:B------:R-:W-:Y:S02]  /*09a0*/  IADD3 R0, P5, PT, R0, UR33, RZ ;  /* 0x0000002100007c10 */ /* 0x000fe4000ffbe0ff */
[----:B------:R-:W-:Y:S02]  /*09b0*/  @!P1 IADD3.X R5, PT, PT, R3, UR22, RZ, P4, !PT ;  /* 0x0000001603059c10 */ /* 0x000fe4000a7fe4ff */
[----:B------:R-:W-:Y:S01]  /*09c0*/  ISETP.GE.U32.AND P4, PT, R0, UR32, PT ;  /* 0x0000002000007c0c */ /* 0x000fe2000bf86070 */
[----:B------:R-:W-:Y:S01]  /*09d0*/  IMAD.X R0, RZ, RZ, R6, P5 ;  /* 0x000000ffff007224 */ /* 0x000fe200028e0606 */
[----:B------:R-:W-:-:S02]  /*09e0*/  ISETP.GE.AND.EX P2, PT, R11, UR31, PT, P2 ;  /* 0x0000001f0b007c0c */ /* 0x000fc4000bf46320 */
[----:B------:R-:W-:Y:S02]  /*09f0*/  ISETP.GE.AND.EX P0, PT, R6, UR31, PT, P0 ;  /* 0x0000001f06007c0c */ /* 0x000fe4000bf06300 */
[----:B------:R-:W-:Y:S02]  /*0a00*/  ISETP.NE.AND P6, PT, R10, RZ, !P1 ;  /* 0x000000ff0a00720c */ /* 0x000fe40004fc5270 */
[----:B------:R-:W-:Y:S02]  /*0a10*/  ISETP.GE.AND.EX P4, PT, R0, UR31, PT, P4 ;  /* 0x0000001f00007c0c */ /* 0x000fe4000bf86340 */
[----:B------:R-:W-:Y:S02]  /*0a20*/  SEL R17, RZ, 0x1, !P6 ;  /* 0x00000001ff117807 */ /* 0x000fe40007000000 */
[----:B------:R-:W-:-:S03]  /*0a30*/  @!P3 IADD3 R6, P5, PT, R2, UR45, RZ ;  /* 0x0000002d0206bc10 */ /* 0x000fc6000ffbe0ff */
[----:B------:R1:W-:Y:S01]  /*0a40*/  @!P1 STG.E.U8 desc[UR28][R4.64], R17 ;  /* 0x0000001104009986 */ /* 0x0003e2000c10111c */
[C---:B------:R-:W-:Y:S02]  /*0a50*/  @!P3 IADD3.X R7, PT, PT, R3.reuse, UR46, RZ, P5, !PT ;  /* 0x0000002e0307bc10 */ /* 0x040fe4000affe4ff */
[C---:B0-----:R-:W-:Y:S02]  /*0a60*/  @!P2 IADD3 R8, P5, PT, R2.reuse, UR38, RZ ;  /* 0x000000260208ac10 */ /* 0x041fe4000ffbe0ff */
[C---:B------:R-:W-:Y:S01]  /*0a70*/  @!P0 IADD3 R10, P1, PT, R2.reuse, UR36, RZ ;  /* 0x00000024020a8c10 */ /* 0x040fe2000ff3e0ff */
[----:B------:R-:W2:Y:S01]  /*0a80*/  @!P3 LDG.E.U8 R6, desc[UR28][R6.64] ;  /* 0x0000001c0606b981 */ /* 0x000ea2000c1e1100 */
[C---:B------:R-:W-:Y:S02]  /*0a90*/  @!P2 IADD3.X R9, PT, PT, R3.reuse, UR23, RZ, P5, !PT ;  /* 0x000000170309ac10 */ /* 0x040fe4000affe4ff */
[C---:B------:R-:W-:Y:S02]  /*0aa0*/  @!P0 IADD3.X R11, PT, PT, R3.reuse, UR17, RZ, P1, !PT ;  /* 0x00000011030b8c10 */ /* 0x040fe40008ffe4ff */
[C---:B------:R-:W-:Y:S01]  /*0ab0*/  @!P4 IADD3 R12, P1, PT, R2.reuse, UR34, RZ ;  /* 0x00000022020ccc10 */ /* 0x040fe2000ff3e0ff */
[----:B------:R-:W3:Y:S03]  /*0ac0*/  @!P2 LDG.E.U8 R8, desc[UR28][R8.64] ;  /* 0x0000001c0808a981 */ /* 0x000ee6000c1e1100 */
[----:B------:R-:W-:Y:S01]  /*0ad0*/  @!P4 IADD3.X R13, PT, PT, R3, UR15, RZ, P1, !PT ;  /* 0x0000000f030dcc10 */ /* 0x000fe20008ffe4ff */
[----:B------:R-:W4:Y:S04]  /*0ae0*/  @!P0 LDG.E.U8 R10, desc[UR28][R10.64] ;  /* 0x0000001c0a0a8981 */ /* 0x000f28000c1e1100 */
[----:B------:R-:W5:Y:S01]  /*0af0*/  @!P4 LDG.E.U8 R12, desc[UR28][R12.64] ;  /* 0x0000001c0c0cc981 */ /* 0x000f62000c1e1100 */
[----:B------:R-:W-:-:S02]  /*0b00*/  @!P3 IADD3 R14, P5, PT, R2, UR25, RZ ;  /* 0x00000019020ebc10 */ /* 0x000fc4000ffbe0ff */
[----:B-1----:R-:W-:Y:S02]  /*0b10*/  @!P2 IADD3 R4, P6, PT, R2, UR37, RZ ;  /* 0x000000250204ac10 */ /* 0x002fe4000ffde0ff */
[C---:B------:R-:W-:Y:S02]  /*0b20*/  @!P3 IADD3.X R15, PT, PT, R3.reuse, UR26, RZ, P5, !PT ;  /* 0x0000001a030fbc10 */ /* 0x040fe4000affe4ff */
[----:B------:R-:W-:Y:S01]  /*0b30*/  @!P2 IADD3.X R5, PT, PT, R3, UR16, RZ, P6, !PT ;  /* 0x000000100305ac10 */ /* 0x000fe2000b7fe4ff */
[----:B------:R-:W-:-:S04]  /*0b40*/  UIADD3 UR24, UP0, UPT, UR24, -0x2, URZ ;  /* 0xfffffffe18187890 */ /* 0x000fc8000ff1e0ff */
[----:B------:R-:W-:Y:S02]  /*0b50*/  UIADD3.X UR6, UPT, UPT, UR6, -0x1, URZ, UP0, !UPT ;  /* 0xffffffff06067890 */ /* 0x000fe400087fe4ff */
[----:B------:R-:W-:-:S04]  /*0b60*/  UISETP.NE.U32.AND UP0, UPT, UR24, URZ, UPT ;  /* 0x000000ff1800728c */ /* 0x000fc8000bf05070 */
[----:B------:R-:W-:Y:S02]  /*0b70*/  UISETP.NE.AND.EX UP0, UPT, UR6, URZ, UPT, UP0 ;  /* 0x000000ff0600728c */ /* 0x000fe4000bf05300 */
[----:B------:R-:W-:Y:S01]  /*0b80*/  UIMAD.WIDE.U32 UR4, UR33, 0x8, UR4 ;  /* 0x00000008210478a5 */ /* 0x000fe2000f8e0004 */
[----:B--2---:R-:W-:-:S04]  /*0b90*/  ISETP.NE.AND P1, PT, R6, RZ, !P3 ;  /* 0x000000ff0600720c */ /* 0x004fc80005f25270 */
[----:B------:R-:W-:Y:S02]  /*0ba0*/  @!P3 SEL R17, RZ, 0x1, !P1 ;  /* 0x00000001ff11b807 */ /* 0x000fe40004800000 */
[----:B---3--:R-:W-:-:S03]  /*0bb0*/  ISETP.NE.AND P5, PT, R8, RZ, !P2 ;  /* 0x000000ff0800720c */ /* 0x008fc600057a5270 */
[----:B------:R0:W-:Y:S01]  /*0bc0*/  @!P3 STG.E.U8 desc[UR28][R14.64], R17 ;  /* 0x000000110e00b986 */ /* 0x0001e2000c10111c */
[----:B----4-:R-:W-:Y:S02]  /*0bd0*/  ISETP.NE.AND P1, PT, R10, RZ, !P0 ;  /* 0x000000ff0a00720c */ /* 0x010fe40004725270 */
[C---:B------:R-:W-:Y:S02]  /*0be0*/  @!P0 IADD3 R6, P3, PT, R2.reuse, UR35, RZ ;  /* 0x0000002302068c10 */ /* 0x040fe4000ff7e0ff */
[----:B------:R-:W-:Y:S02]  /*0bf0*/  SEL R11, RZ, 0x1, !P5 ;  /* 0x00000001ff0b7807 */ /* 0x000fe40006800000 */
[----:B------:R-:W-:Y:S02]  /*0c00*/  @!P4 IADD3 R8, P6, PT, R2, UR21, RZ ;  /* 0x000000150208cc10 */ /* 0x000fe4000ffde0ff */
[----:B-----5:R-:W-:Y:S02]  /*0c10*/  ISETP.NE.AND P5, PT, R12, RZ, !P4 ;  /* 0x000000ff0c00720c */ /* 0x020fe400067a5270 */
[----:B------:R-:W-:-:S02]  /*0c20*/  @!P0 IADD3.X R7, PT, PT, R3, UR14, RZ, P3, !PT ;  /* 0x0000000e03078c10 */ /* 0x000fc40009ffe4ff */
[----:B------:R-:W-:Y:S02]  /*0c30*/  SEL R13, RZ, 0x1, !P1 ;  /* 0x00000001ff0d7807 */ /* 0x000fe40004800000 */
[----:B------:R-:W-:Y:S02]  /*0c40*/  @!P4 IADD3.X R9, PT, PT, R3, UR13, RZ, P6, !PT ;  /* 0x0000000d0309cc10 */ /* 0x000fe4000b7fe4ff */
[----:B------:R-:W-:Y:S01]  /*0c50*/  SEL R19, RZ, 0x1, !P5 ;  /* 0x00000001ff137807 */ /* 0x000fe20006800000 */
[----:B------:R1:W-:Y:S04]  /*0c60*/  @!P2 STG.E.U8 desc[UR28][R4.64], R11 ;  /* 0x0000000b0400a986 */ /* 0x0003e8000c10111c */
[----:B------:R1:W-:Y:S04]  /*0c70*/  @!P0 STG.E.U8 desc[UR28][R6.64], R13 ;  /* 0x0000000d06008986 */ /* 0x0003e8000c10111c */
[----:B------:R1:W-:Y:S01]  /*0c80*/  @!P4 STG.E.U8 desc[UR28][R8.64], R19 ;  /* 0x000000130800c986 */ /* 0x0003e2000c10111c */
[----:B0-----:R-:W-:-:S04]  /*0c90*/  IMAD.U32 R15, RZ, RZ, UR33 ;  /* 0x00000021ff0f7e24 */ /* 0x001fc8000f8e00ff */
[----:B------:R-:W-:Y:S01]  /*0ca0*/  IMAD.WIDE.U32 R2, R15, 0x8, R2 ;  /* 0x000000080f027825 */ /* 0x000fe200078e0002 */
[----:B------:R-:W-:Y:S06]  /*0cb0*/  BRA.U UP0, `(.L_x_2013) ;  /* 0xfffffff9005c7547 */ /* 0x000fec000b83ffff */
.L_x_2012:
[----:B------:R-:W-:-:S04]  /*0cc0*/  ULOP3.LUT UR6, UR11, 0x1, URZ, 0xc0, !UPT ;  /* 0x000000010b067892 */ /* 0x000fc8000f8ec0ff */
[----:B------:R-:W-:-:S06]  /*0cd0*/  UISETP.NE.U32.AND UP0, UPT, UR6, 0x1, UPT ;  /* 0x000000010600788c */ /* 0x000fcc000bf05070 */
[----:B------:R-:W-:-:S13]  /*0ce0*/  PLOP3.LUT P0, PT, PT, PT, UP0, 0x80, 0x8 ;  /* 0x000000000008781c */ /* 0x000fda0003f0f008 */
[----:B------:R-:W-:Y:S05]  /*0cf0*/  @!P0 EXIT ;  /* 0x000000000000894d */ /* 0x000fea0003800000 */
[----:B------:R-:W0:Y:S01]  /*0d00*/  S2R R0, SR_TID.X ;  /* 0x0000000000007919 */ /* 0x000e220000002100 */
[----:B------:R-:W2:Y:S01]  /*0d10*/  LDCU UR6, c[0x0][0x360] ;  /* 0x00006c00ff0677ac */ /* 0x000ea20008000800 */
[----:B0-----:R-:W-:-:S04]  /*0d20*/  IADD3 R0, P1, PT, R0, UR4, RZ ;  /* 0x0000000400007c10 */ /* 0x001fc8000ff3e0ff */
[C---:B------:R-:W-:Y:S01]  /*0d30*/  ISETP.GE.U32.AND P0, PT, R0.reuse, UR32, PT ;  /* 0x0000002000007c0c */ /* 0x040fe2000bf06070 */
[----:B-1----:R-:W-:Y:S01]  /*0d40*/  IMAD.X R11, RZ, RZ, UR5, P1 ;  /* 0x00000005ff0b7e24 */ /* 0x002fe200088e06ff */
[----:B--2---:R-:W-:-:S04]  /*0d50*/  IADD3 R10, P1, PT, R0, UR6, RZ ;  /* 0x00000006000a7c10 */ /* 0x004fc8000ff3e0ff */
        /* <DEDUP_REMOVED lines=8> */
[----:B------:R-:W-:-:S04]  /*0de0*/  @!P0 IADD3 R2, P3, PT, R0, UR30, RZ ;  /* 0x0000001e00028c10 */ /* 0x000fc8000ff7e0ff */
[----:B------:R-:W-:Y:S02]  /*0df0*/  @!P0 IADD3.X R3, PT, PT, R11, UR7, RZ, P3, !PT ;  /* 0x000000070b038c10 */ /* 0x000fe40009ffe4ff */
[----:B------:R-:W-:Y:S02]  /*0e00*/  @!P1 IADD3 R4, P3, PT, R10, UR30, RZ ;  /* 0x0000001e0a049c10 */ /* 0x000fe4000ff7e0ff */
[----:B------:R-:W-:Y:S02]  /*0e10*/  @!P2 IADD3 R6, P4, PT, R12, UR30, RZ ;  /* 0x0000001e0c06ac10 */ /* 0x000fe4000ff9e0ff */
[----:B------:R-:W-:Y:S01]  /*0e20*/  @!P1 IADD3.X R5, PT, PT, R15, UR7, RZ, P3, !PT ;  /* 0x000000070f059c10 */ /* 0x000fe20009ffe4ff */
[----:B------:R0:W2:Y:S01]  /*0e30*/  @!P0 LDG.E.U8 R3, desc[UR28][R2.64] ;  /* 0x0000001c02038981 */ /* 0x0000a2000c1e1100 */
[----:B------:R-:W-:-:S04]  /*0e40*/  @!P2 IADD3.X R7, PT, PT, R16, UR7, RZ, P4, !PT ;  /* 0x000000071007ac10 */ /* 0x000fc8000a7fe4ff */
[----:B------:R1:W3:Y:S04]  /*0e50*/  @!P1 LDG.E.U8 R5, desc[UR28][R4.64] ;  /* 0x0000001c04059981 */ /* 0x0002e8000c1e1100 */
[----:B------:R-:W4:Y:S01]  /*0e60*/  @!P2 LDG.E.U8 R6, desc[UR28][R6.64] ;  /* 0x0000001c0606a981 */ /* 0x000f22000c1e1100 */
[----:B------:R-:W-:-:S04]  /*0e70*/  IADD3 R13, P4, PT, R12, UR6, RZ ;  /* 0x000000060c0d7c10 */ /* 0x000fc8000ff9e0ff */
[----:B------:R-:W-:Y:S01]  /*0e80*/  ISETP.GE.U32.AND P3, PT, R13, UR32, PT ;  /* 0x000000200d007c0c */ /* 0x000fe2000bf66070 */
[----:B------:R-:W-:-:S05]  /*0e90*/  IMAD.X R14, RZ, RZ, R16, P4 ;  /* 0x000000ffff0e7224 */ /* 0x000fca00020e0610 */
[----:B------:R-:W-:-:S13]  /*0ea0*/  ISETP.GE.AND.EX P3, PT, R14, UR31, PT, P3 ;  /* 0x0000001f0e007c0c */ /* 0x000fda000bf66330 */
[----:B------:R-:W-:-:S04]  /*0eb0*/  @!P3 IADD3 R8, P4, PT, R13, UR30, RZ ;  /* 0x0000001e0d08bc10 */ /* 0x000fc8000ff9e0ff */
[----:B------:R-:W-:Y:S02]  /*0ec0*/  @!P3 IADD3.X R9, PT, PT, R14, UR7, RZ, P4, !PT ;  /* 0x000000070e09bc10 */ /* 0x000fe4000a7fe4ff */
[----:B0-----:R-:W-:-:S03]  /*0ed0*/  @!P0 IADD3 R2, P4, PT, R0, UR27, RZ ;  /* 0x0000001b00028c10 */ /* 0x001fc6000ff9e0ff */
[----:B------:R0:W5:Y:S01]  /*0ee0*/  @!P3 LDG.E.U8 R8, desc[UR28][R8.64] ;  /* 0x0000001c0808b981 */ /* 0x000162000c1e1100 */
[----:B--2---:R-:W-:Y:S02]  /*0ef0*/  ISETP.NE.AND P5, PT, R3, RZ, !P0 ;  /* 0x000000ff0300720c */ /* 0x004fe400047a5270 */
[----:B------:R-:W-:Y:S02]  /*0f00*/  @!P0 IADD3.X R3, PT, PT, R11, UR10, RZ, P4, !PT ;  /* 0x0000000a0b038c10 */ /* 0x000fe4000a7fe4ff */
[----:B-1----:R-:W-:Y:S02]  /*0f10*/  @!P1 IADD3 R4, P4, PT, R10, UR27, RZ ;  /* 0x0000001b0a049c10 */ /* 0x002fe4000ff9e0ff */
[----:B------:R-:W-:Y:S02]  /*0f20*/  @!P0 SEL R11, RZ, 0x1, !P5 ;  /* 0x00000001ff0b8807 */ /* 0x000fe40006800000 */
[----:B---3--:R-:W-:Y:S02]  /*0f30*/  ISETP.NE.AND P6, PT, R5, RZ, !P1 ;  /* 0x000000ff0500720c */ /* 0x008fe40004fc5270 */
[----:B----4-:R-:W-:Y:S01]  /*0f40*/  ISETP.NE.AND P5, PT, R6, RZ, !P2 ;  /* 0x000000ff0600720c */ /* 0x010fe200057a5270 */
[----:B------:R1:W-:Y:S01]  /*0f50*/  @!P0 STG.E.U8 desc[UR28][R2.64], R11 ;  /* 0x0000000b02008986 */ /* 0x0003e2000c10111c */
[----:B------:R-:W-:-:S02]  /*0f60*/  @!P1 IADD3.X R5, PT, PT, R15, UR10, RZ, P4, !PT ;  /* 0x0000000a0f059c10 */ /* 0x000fc4000a7fe4ff */
[----:B------:R-:W-:Y:S02]  /*0f70*/  @!P2 IADD3 R6, P4, PT, R12, UR27, RZ ;  /* 0x0000001b0c06ac10 */ /* 0x000fe4000ff9e0ff */
[----:B------:R-:W-:Y:S02]  /*0f80*/  SEL R15, RZ, 0x1, !P6 ;  /* 0x00000001ff0f7807 */ /* 0x000fe40007000000 */
[----:B------:R-:W-:Y:S02]  /*0f90*/  @!P2 IADD3.X R7, PT, PT, R16, UR10, RZ, P4, !PT ;  /* 0x0000000a1007ac10 */ /* 0x000fe4000a7fe4ff */
[----:B0-----:R-:W-:Y:S01]  /*0fa0*/  SEL R9, RZ, 0x1, !P5 ;  /* 0x00000001ff097807 */ /* 0x001fe20006800000 */
[----:B------:R1:W-:Y:S04]  /*0fb0*/  @!P1 STG.E.U8 desc[UR28][R4.64], R15 ;  /* 0x0000000f04009986 */ /* 0x0003e8000c10111c */
[----:B------:R1:W-:Y:S01]  /*0fc0*/  @!P2 STG.E.U8 desc[UR28][R6.64], R9 ;  /* 0x000000090600a986 */ /* 0x0003e2000c10111c */
[----:B------:R-:W-:Y:S05]  /*0fd0*/  @P3 EXIT ;  /* 0x000000000000394d */ /* 0x000fea0003800000 */
[----:B-1----:R-:W-:Y:S02]  /*0fe0*/  IADD3 R2, P0, PT, R13, UR27, RZ ;  /* 0x0000001b0d027c10 */ /* 0x002fe4000ff1e0ff */
[----:B-----5:R-:W-:Y:S02]  /*0ff0*/  ISETP.NE.AND P3, PT, R8, RZ, !P3 ;  /* 0x000000ff0800720c */ /* 0x020fe40005f65270 */
[----:B------:R-:W-:Y:S02]  /*1000*/  IADD3.X R3, PT, PT, R14, UR10, RZ, P0, !PT ;  /* 0x0000000a0e037c10 */ /* 0x000fe400087fe4ff */
[----:B------:R-:W-:-:S05]  /*1010*/  SEL R5, RZ, 0x1, !P3 ;  /* 0x00000001ff057807 */ /* 0x000fca0005800000 */
[----:B------:R-:W-:Y:S01]  /*1020*/  STG.E.U8 desc[UR28][R2.64], R5 ;  /* 0x0000000502007986 */ /* 0x000fe2000c10111c */
[----:B------:R-:W-:Y:S05]  /*1030*/  EXIT ;  /* 0x000000000000794d */ /* 0x000fea0003800000 */
.L_x_2011:
[----:B------:R-:W0:Y:S02]  /*1040*/  S2R R8, SR_TID.X ;  /* 0x0000000000087919 */ /* 0x000e240000002100 */
[----:B0-----:R-:W-:-:S03]  /*1050*/  IMAD.WIDE.U32 R2, R8, 0x4, RZ ;  /* 0x0000000408027825 */ /* 0x001fc600078e00ff */
[----:B------:R-:W-:-:S04]  /*1060*/  ISETP.GE.U32.AND P0, PT, R2, UR12, PT ;  /* 0x0000000c02007c0c */ /* 0x000fc8000bf06070 */
[----:B------:R-:W-:-:S13]  /*1070*/  ISETP.GE.AND.EX P0, PT, R3, UR5, PT, P0 ;  /* 0x0000000503007c0c */ /* 0x000fda000bf06300 */
[----:B------:R-:W-:Y:S05]  /*1080*/  @P0 EXIT ;  /* 0x000000000000094d */ /* 0x000fea0003800000 */
[----:B------:R-:W-:Y:S01]  /*1090*/  IMAD.MOV.U32 R9, RZ, RZ, RZ ;  /* 0x000000ffff097224 */ /* 0x000fe200078e00ff */
[----:B------:R-:W0:Y:S06]  /*10a0*/  LDCU UR4, c[0x0][0x360] ;  /* 0x00006c00ff0477ac */ /* 0x000e2c0008000800 */
.L_x_2014:
        /* <DEDUP_REMOVED lines=33> */
        .weak           $__internal_11_$__cuda_sm20_div_u16
        .type           $__internal_11_$__cuda_sm20_div_u16,@function
        .size           $__internal_11_$__cuda_sm20_div_u16,(.L_x_7533 - $__internal_11_$__cuda_sm20_div_u16)
$__internal_11_$__cuda_sm20_div_u16:
        /* <DEDUP_REMOVED lines=19> */
[----:B------:R-:W-:Y:S05]  /*13f0*/  RET.REL.NODEC R2 `(_ZN2at6native55_GLOBAL__N__de093ff9_22_ForeachBinaryOpList_cu_a911ec4325multi_tensor_apply_kernelINS1_18TensorListMetadataILi2EEENS1_14UnaryOpFunctorIbLi2ELi1ELi1EEEJNS0_4CopyIbbEEEEEvT_T0_DpT1_) ;  /* 0xffffffec02007950 */ /* 0x000fea0003c3ffff */
.L_x_2015:
        /* <DEDUP_REMOVED lines=16> */
.L_x_7533:


//--------------------- .text._ZN2at6native55_GLOBAL__N__de093ff9_22_ForeachBinaryOpList_cu_a911ec4325multi_tensor_apply_kernelINS1_18TensorListMetadataILi2EEENS1_11CopyFunctorIN3c108BFloat16ENS6_15Float8_e5m2fnuzELi2ELi1ELi1EEEJNS0_4CopyIS7_S8_EEEEEvT_T0_DpT1_ --------------------------
	.section	.text._ZN2at6native55_GLOBAL__N__de093ff9_22_ForeachBinaryOpList_cu_a911ec4325multi_tensor_apply_kernelINS1_18TensorListMetadataILi2EEENS1_11CopyFunctorIN3c108BFloat16ENS6_15Float8_e5m2fnuzELi2ELi1ELi1EEEJNS0_4CopyIS7_S8_EEEEEvT_T0_DpT1_,"ax",@progbits
	.align	128
.text._ZN2at6native55_GLOBAL__N__de093ff9_22_ForeachBinaryOpList_cu_a911ec4325multi_tensor_apply_kernelINS1_18TensorListMetadataILi2EEENS1_11CopyFunctorIN3c108BFloat16ENS6_15Float8_e5m2fnuzELi2ELi1ELi1EEEJNS0_4CopyIS7_S8_EEEEEvT_T0_DpT1_:
        .type           _ZN2at6native55_GLOBAL__N__de093ff9_22_ForeachBinaryOpList_cu_a911ec4325multi_tensor_apply_kernelINS1_18TensorListMetadataILi2EEENS1_11CopyFunctorIN3c108BFloat16ENS6_15Float8_e5m2fnuzELi2ELi1ELi1EEEJNS0_4CopyIS7_S8_EEEEEvT_T0_DpT1_,@function
        .size           _ZN2at6native55_GLOBAL__N__de093ff9_22_ForeachBinaryOpList_cu_a911ec4325multi_tensor_apply_kernelINS1_18TensorListMetadataILi2EEENS1_11CopyFunctorIN3c108BFloat16ENS6_15Float8_e5m2fnuzELi2ELi1ELi1EEEJNS0_4CopyIS7_S8_EEEEEvT_T0_DpT1_,(.L_x_7535 - _ZN2at6native55_GLOBAL__N__de093ff9_22_ForeachBinaryOpList_cu_a911ec4325multi_tensor_apply_kernelINS1_18TensorListMetadataILi2EEENS1_11CopyFunctorIN3c108BFloat16ENS6_15Float8_e5m2fnuzELi2ELi1ELi1EEEJNS0_4CopyIS7_S8_EEEEEvT_T0_DpT1_)
        .other          _ZN2at6native55_GLOBAL__N__de093ff9_22_ForeachBinaryOpList_cu_a911ec4325multi_tensor_apply_kernelINS1_18TensorListMetadataILi2EEENS1_11CopyFunctorIN3c108BFloat16ENS6_15Float8_e5m2fnuzELi2ELi1ELi1EEEJNS0_4CopyIS7_S8_EEEEEvT_T0_DpT1_,@"STO_CUDA_ENTRY STV_DEFAULT"
_ZN2at6native55_GLOBAL__N__de093ff9_22_ForeachBinaryOpList_cu_a911ec4325multi_tensor_apply_kernelINS1_18TensorListMetadataILi2EEENS1_11CopyFunctorIN3c108BFloat16ENS6_15Float8_e5m2fnuzELi2ELi1ELi1EEEJNS0_4CopyIS7_S8_EEEEEvT_T0_DpT1_:
        /* <DEDUP_REMOVED lines=12> */
[----:B0-----:R-:W-:Y:S02]  /*00c0*/  UIADD3 UR28, UP2, UPT, UR6, UR8, URZ ;  /* 0x00000008061c7290 */ /* 0x001fe4000ff5e0ff */
[----:B---3--:R-:W-:Y:S02]  /*00d0*/  UIADD3 UR15, UP1, UPT, UR10, UR12, URZ ;  /* 0x0000000c0a0f7290 */ /* 0x008fe4000ff3e0ff */
[----:B------:R-:W-:-:S02]  /*00e0*/  UIADD3.X UR29, UPT, UPT, UR7, UR9, URZ, UP2, !UPT ;  /* 0x00000009071d7290 */ /* 0x000fc400097fe4ff */
[----:B----4-:R-:W-:Y:S02]  /*00f0*/  ULOP3.LUT UR14, UR4, 0x3, UR28, 0xc8, !UPT ;  /* 0x00000003040e7892 */ /* 0x010fe4000f8ec81c */
[----:B------:R-:W-:Y:S02]  /*0100*/  UIADD3 UR27, UP3, UPT, UR4, -UR8, URZ ;  /* 0x80000008041b7290 */ /* 0x000fe4000ff7e0ff */
        /* <DEDUP_REMOVED lines=10> */
[----:B------:R-:W-:Y:S02]  /*01b0*/  IMAD.MOV.U32 R3, RZ, RZ, 0x2 ;  /* 0x00000002ff037424 */ /* 0x000fe400078e00ff */
[----:B------:R-:W-:Y:S01]  /*01c0*/  IMAD.MOV.U32 R9, RZ, RZ, RZ ;  /* 0x000000ffff097224 */ /* 0x000fe200078e00ff */
[----:B------:R-:W-:-:S04]  /*01d0*/  UISETP.LT.U32.AND UP0, UPT, UR27, 0x10000, UPT ;  /* 0x000100001b00788c */ /* 0x000fc8000bf01070 */
        /* <DEDUP_REMOVED lines=10> */
[C---:B0-----:R-:W-:Y:S01]  /*0280*/  IMAD.WIDE.U32 R2, R0.reuse, R3, UR12 ;  /* 0x0000000c00027e25 */ /* 0x041fe2000f8e0003 */
        /* <DEDUP_REMOVED lines=14> */
.L_x_2033:
[C---:B------:R-:W-:Y:S01]  /*0370*/  ISETP.GE.U32.AND P0, PT, R0.reuse, UR25, PT ;  /* 0x0000001900007c0c */ /* 0x040fe2000bf06070 */
[----:B-1----:R-:W-:Y:S01]  /*0380*/  IMAD.U32 R7, RZ, RZ, UR20 ;  /* 0x00000014ff077e24 */ /* 0x002fe2000f8e00ff */
        /* <DEDUP_REMOVED lines=19> */
[----:B------:R0:W2:Y:S01]  /*04c0*/  @!P0 LDG.E.U8 R16, desc[UR18][R2.64] ;  /* 0x0000001202108981 */ /* 0x0000a2000c1e1100 */
        /* <DEDUP_REMOVED lines=9> */
[----:B------:R-:W-:-:S04]  /*0560*/  UIADD3 UR4, UP0, UPT, UR17, UR4, URZ ;  /* 0x0000000411047290 */ /* 0x000fc8000ff1e0ff */
[----:B------:R-:W-:Y:S02]  /*0570*/  UIADD3.X UR5, UPT, UPT, URZ, UR5, URZ, UP0, !UPT ;  /* 0x00000005ff057290 */ /* 0x000fe400087fe4ff */
[----:B------:R-:W-:Y:S01]  /*0580*/  UISETP.GE.U32.AND UP0, UPT, UR4, UR25, UPT ;  /* 0x000000190400728c */ /* 0x000fe2000bf06070 */
[----:B------:R-:W-:Y:S03]  /*0590*/  BSSY.RECONVERGENT B0, `(.L_x_2017) ;  /* 0x000001a000007945 */ /* 0x000fe60003800200 */
[----:B------:R-:W-:Y:S01]  /*05a0*/  UISETP.GE.U32.AND.EX UP0, UPT, UR5, UR26, UPT, UP0 ;  /* 0x0000001a0500728c */ /* 0x000fe2000bf06100 */
[----:B0-----:R-:W-:Y:S01]  /*05b0*/  IMAD.MOV.U32 R2, RZ, RZ, RZ ;  /* 0x000000ffff027224 */ /* 0x001fe200078e00ff */
[----:B--2---:R-:W-:-:S13]  /*05c0*/  ISETP.NE.AND P4, PT, R16, RZ, PT ;  /* 0x000000ff1000720c */ /* 0x004fda0003f85270 */
[----:B-1----:R-:W-:Y:S05]  /*05d0*/  @!P4 BRA `(.L_x_2018) ;  /* 0x000000000054c947 */ /* 0x002fea0003800000 */
        /* <DEDUP_REMOVED lines=17> */
.L_x_2020:
[----:B------:R-:W-:Y:S05]  /*06f0*/  BSYNC.RECONVERGENT B1 ;  /* 0x0000000000017941 */ /* 0x000fea0003800200 */
.L_x_2019:
[----:B------:R-:W-:Y:S01]  /*0700*/  IMAD.SHL.U32 R2, R2, 0x200000, RZ ;  /* 0x0020000002027824 */ /* 0x000fe200078e00ff */
[----:B------:R-:W-:-:S04]  /*0710*/  LEA R3, R3, 0x37800000, 0x17 ;  /* 0x3780000003037811 */ /* 0x000fc800078eb8ff */
[----:B------:R-:W-:-:S07]  /*0720*/  LOP3.LUT R2, R3, R2, R15, 0xfe, !PT ;  /* 0x0000000203027212 */ /* 0x000fce00078efe0f */
.L_x_2018:
[----:B------:R-:W-:Y:S05]  /*0730*/  BSYNC.RECONVERGENT B0 ;  /* 0x0000000000007941 */ /* 0x000fea0003800200 */
.L_x_2017:
[----:B-----5:R-:W-:Y:S01]  /*0740*/  ISETP.NE.AND P4, PT, R10, RZ, PT ;  /* 0x000000ff0a00720c */ /* 0x020fe20003f85270 */
[----:B------:R-:W-:Y:S01]  /*0750*/  BSSY.RECONVERGENT B0, `(.L_x_2021) ;  /* 0x0000019000007945 */ /* 0x000fe20003800200 */
[----:B------:R-:W-:Y:S01]  /*0760*/  F2FP.BF16.F32.PACK_AB R2, RZ, R2 ;  /* 0x00000002ff02723e */ /* 0x000fe200000010ff */
[----:B------:R-:W-:-:S10]  /*0770*/  IMAD.MOV.U32 R3, RZ, RZ, RZ ;  /* 0x000000ffff037224 */ /* 0x000fd400078e00ff */
        /* <DEDUP_REMOVED lines=18> */
.L_x_2024:
[----:B------:R-:W-:Y:S05]  /*08a0*/  BSYNC.RECONVERGENT B1 ;  /* 0x0000000000017941 */ /* 0x000fea0003800200 */
.L_x_2023:
[----:B------:R-:W-:Y:S01]  /*08b0*/  IMAD.SHL.U32 R3, R3, 0x200000, RZ ;  /* 0x0020000003037824 */ /* 0x000fe200078e00ff */
[----:B------:R-:W-:-:S04]  /*08c0*/  LEA R6, R6, 0x37800000, 0x17 ;  /* 0x3780000006067811 */ /* 0x000fc800078eb8ff */
[----:B------:R-:W-:-:S07]  /*08d0*/  LOP3.LUT R3, R6, R3, R18, 0xfe, !PT ;  /* 0x0000000306037212 */ /* 0x000fce00078efe12 */
.L_x_2022:
[----:B------:R-:W-:Y:S05]  /*08e0*/  BSYNC.RECONVERGENT B0 ;  /* 0x0000000000007941 */ /* 0x000fea0003800200 */
.L_x_2021:
[----:B------:R-:W-:Y:S01]  /*08f0*/  ISETP.NE.AND P4, PT, R12, RZ, PT ;  /* 0x000000ff0c00720c */ /* 0x000fe20003f85270 */
        /* <DEDUP_REMOVED lines=21> */
.L_x_2028:
[----:B------:R-:W-:Y:S05]  /*0a50*/  BSYNC.RECONVERGENT B1 ;  /* 0x0000000000017941 */ /* 0x000fea0003800200 */
.L_x_2027:
[----:B------:R-:W-:Y:S01]  /*0a60*/  IMAD.SHL.U32 R6, R6, 0x200000, RZ ;  /* 0x0020000006067824 */ /* 0x000fe200078e00ff */
[----:B------:R-:W-:-:S04]  /*0a70*/  LEA R7, R7, 0x37800000, 0x17 ;  /* 0x3780000007077811 */ /* 0x000fc800078eb8ff */
[----:B------:R-:W-:-:S07]  /*0a80*/  LOP3.LUT R14, R7, R6, R17, 0xfe, !PT ;  /* 0x00000006070e7212 */ /* 0x000fce00078efe11 */
.L_x_2026:
[----:B------:R-:W-:Y:S05]  /*0a90*/  BSYNC.RECONVERGENT B0 ;  /* 0x0000000000007941 */ /* 0x000fea0003800200 */
.L_x_2025:
        /* <DEDUP_REMOVED lines=22> */
.L_x_2032:
[----:B------:R-:W-:Y:S05]  /*0c00*/  BSYNC.RECONVERGENT B1 ;  /* 0x0000000000017941 */ /* 0x000fea0003800200 */
.L_x_2031:
[----:B------:R-:W-:Y:S01]  /*0c10*/  IMAD.SHL.U32 R6, R6, 0x200000, RZ ;  /* 0x0020000006067824 */ /* 0x000fe200078e00ff */
[----:B------:R-:W-:-:S04]  /*0c20*/  LEA R7, R7, 0x37800000, 0x17 ;  /* 0x3780000007077811 */ /* 0x000fc800078eb8ff */
[----:B------:R-:W-:-:S07]  /*0c30*/  LOP3.LUT R15, R7, R6, R17, 0xfe, !PT ;  /* 0x00000006070f7212 */ /* 0x000fce00078efe11 */
.L_x_2030:
[----:B------:R-:W-:Y:S05]  /*0c40*/  BSYNC.RECONVERGENT B0 ;  /* 0x0000000000007941 */ /* 0x000fea0003800200 */
.L_x_2029:
[----:B------:R-:W-:Y:S01]  /*0c50*/  IMAD.U32 R7, RZ, RZ, UR20 ;  /* 0x00000014ff077e24 */ /* 0x000fe2000f8e00ff */
[----:B------:R-:W-:Y:S02]  /*0c60*/  PRMT R18, R2, 0x7610, R18 ;  /* 0x0000761002127816 */ /* 0x000fe40000000012 */
[----:B------:R-:W-:Y:S01]  /*0c70*/  @!P2 IADD3 R2, P4, PT, R4, UR17, RZ ;  /* 0x000000110402ac10 */ /* 0x000fe2000ff9e0ff */
[----:B------:R-:W-:Y:S01]  /*0c80*/  @!P3 IMAD.WIDE.U32 R6, R7, 0x6, R4 ;  /* 0x000000060706b825 */ /* 0x000fe200078e0004 */
[----:B------:R-:W-:Y:S01]  /*0c90*/  F2FP.BF16.F32.PACK_AB R17, RZ, R15 ;  /* 0x0000000fff11723e */ /* 0x000fe200000010ff */
[----:B------:R0:W-:Y:S01]  /*0ca0*/  @!P0 STG.E.U16 desc[UR18][R4.64], R18 ;  /* 0x0000001204008986 */ /* 0x0001e2000c101512 */
[----:B------:R-:W-:Y:S01]  /*0cb0*/  PRMT R20, R14, 0x7610, R20 ;  /* 0x000076100e147816 */ /* 0x000fe20000000014 */
[----:B------:R-:W-:Y:S01]  /*0cc0*/  @!P1 IMAD.MOV.U32 R14, RZ, RZ, R8 ;  /* 0x000000ffff0e9224 */ /* 0x000fe200078e0008 */
[----:B------:R-:W-:Y:S01]  /*0cd0*/  PRMT R19, R3, 0x7610, R19 ;  /* 0x0000761003137816 */ /* 0x000fe20000000013 */
[----:B------:R-:W-:-:S02]  /*0ce0*/  @!P1 IMAD.MOV.U32 R15, RZ, RZ, R11 ;  /* 0x000000ffff0f9224 */ /* 0x000fc400078e000b */
[----:B------:R-:W-:Y:S02]  /*0cf0*/  @!P2 IMAD.X R3, RZ, RZ, R5, P4 ;  /* 0x000000ffff03a224 */ /* 0x000fe400020e0605 */
[----:B------:R-:W-:Y:S01]  /*0d00*/  @!P3 VIADD R7, R7, UR6 ;  /* 0x000000060707bc36 */ /* 0x000fe20008000000 */
[----:B------:R1:W-:Y:S01]  /*0d10*/  @!P1 STG.E.U16 desc[UR18][R14.64], R19 ;  /* 0x000000130e009986 */ /* 0x0003e2000c101512 */
[----:B------:R-:W-:Y:S02]  /*0d20*/  IADD3 R0, P1, PT, R0, UR17, RZ ;  /* 0x0000001100007c10 */ /* 0x000fe4000ff3e0ff */
[----:B0-----:R-:W-:Y:S01]  /*0d30*/  IADD3 R4, P0, PT, R4, UR21, RZ ;  /* 0x0000001504047c10 */ /* 0x001fe2000ff1e0ff */
[----:B------:R1:W-:Y:S01]  /*0d40*/  @!P2 STG.E.U16 desc[UR18][R2.64], R20 ;  /* 0x000000140200a986 */ /* 0x0003e2000c101512 */
[----:B------:R-:W-:Y:S01]  /*0d50*/  IADD3 R8, P2, PT, R8, UR21, RZ ;  /* 0x0000001508087c10 */ /* 0x000fe2000ff5e0ff */
[----:B------:R-:W-:Y:S01]  /*0d60*/  IMAD.X R9, RZ, RZ, R9, P1 ;  /* 0x000000ffff097224 */ /* 0x000fe200008e0609 */
[----:B------:R-:W-:Y:S01]  /*0d70*/  IADD3.X R5, PT, PT, R5, UR22, RZ, P0, !PT ;  /* 0x0000001605057c10 */ /* 0x000fe200087fe4ff */
[----:B------:R1:W-:Y:S01]  /*0d80*/  @!P3 STG.E.U16 desc[UR18][R6.64], R17 ;  /* 0x000000110600b986 */ /* 0x0003e2000c101512 */
[----:B------:R-:W-:Y:S01]  /*0d90*/  IADD3.X R11, PT, PT, R11, UR22, RZ, P2, !PT ;  /* 0x000000160b0b7c10 */ /* 0x000fe200097fe4ff */
[----:B------:R-:W-:Y:S08]  /*0da0*/  BRA.U !UP0, `(.L_x_2033) ;  /* 0xfffffff508707547 */ /* 0x000ff0000b83ffff */
[----:B------:R-:W-:Y:S05]  /*0db0*/  EXIT ;  /* 0x000000000000794d */ /* 0x000fea0003800000 */
.L_x_2016:
        /* <DEDUP_REMOVED lines=8> */
.L_x_2050:
[----:B------:R-:W-:-:S04]  /*0e40*/  LEA R8, P0, R0, UR28, 0x2 ;  /* 0x0000001c00087c11 */ /* 0x000fc8000f8010ff */
[----:B------:R-:W-:-:S05]  /*0e50*/  LEA.HI.X R9, R0, UR29, R3, 0x2, P0 ;  /* 0x0000001d00097c11 */ /* 0x000fca00080f1403 */
        /* <DEDUP_REMOVED lines=27> */
.L_x_2037:
[----:B0-----:R-:W-:Y:S05]  /*1010*/  BSYNC.RECONVERGENT B1 ;  /* 0x0000000000017941 */ /* 0x001fea0003800200 */
.L_x_2036:
[----:B------:R-:W-:Y:S01]  /*1020*/  IMAD.SHL.U32 R5, R5, 0x200000, RZ ;  /* 0x0020000005057824 */ /* 0x000fe200078e00ff */
[----:B------:R-:W-:-:S04]  /*1030*/  LEA R6, R6, 0x37800000, 0x17 ;  /* 0x3780000006067811 */ /* 0x000fc800078eb8ff */
[----:B------:R-:W-:-:S07]  /*1040*/  LOP3.LUT R5, R6, R5, R10, 0xfe, !PT ;  /* 0x0000000506057212 */ /* 0x000fce00078efe0a */
.L_x_2035:
[----:B0-----:R-:W-:Y:S05]  /*1050*/  BSYNC.RECONVERGENT B0 ;  /* 0x0000000000007941 */ /* 0x001fea0003800200 */
.L_x_2034:
        /* <DEDUP_REMOVED lines=22> */
.L_x_2041:
[----:B------:R-:W-:Y:S05]  /*11c0*/  BSYNC.RECONVERGENT B1 ;  /* 0x0000000000017941 */ /* 0x000fea0003800200 */
.L_x_2040:
[----:B------:R-:W-:Y:S01]  /*11d0*/  IMAD.SHL.U32 R7, R7, 0x200000, RZ ;  /* 0x0020000007077824 */ /* 0x000fe200078e00ff */
[----:B------:R-:W-:-:S04]  /*11e0*/  LEA R6, R6, 0x37800000, 0x17 ;  /* 0x3780000006067811 */ /* 0x000fc800078eb8ff */
[----:B------:R-:W-:-:S07]  /*11f0*/  LOP3.LUT R6, R6, R7, R10, 0xfe, !PT ;  /* 0x0000000706067212 */ /* 0x000fce00078efe0a */
.L_x_2039:
[----:B------:R-:W-:Y:S05]  /*1200*/  BSYNC.RECONVERGENT B0 ;  /* 0x0000000000007941 */ /* 0x000fea0003800200 */
.L_x_2038:
        /* <DEDUP_REMOVED lines=22> */
.L_x_2045:
[----:B------:R-:W-:Y:S05]  /*1370*/  BSYNC.RECONVERGENT B1 ;  /* 0x0000000000017941 */ /* 0x000fea0003800200 */
.L_x_2044:
[----:B------:R-:W-:Y:S01]  /*1380*/  IMAD.SHL.U32 R2, R2, 0x200000, RZ ;  /* 0x0020000002027824 */ /* 0x000fe200078e00ff */
[----:B------:R-:W-:-:S04]  /*1390*/  LEA R7, R7, 0x37800000, 0x17 ;  /* 0x3780000007077811 */ /* 0x000fc800078eb8ff */
[----:B------:R-:W-:-:S07]  /*13a0*/  LOP3.LUT R7, R7, R2, R11, 0xfe, !PT ;  /* 0x0000000207077212 */ /* 0x000fce00078efe0b */
.L_x_2043:
[----:B------:R-:W-:Y:S05]  /*13b0*/  BSYNC.RECONVERGENT B0 ;  /* 0x0000000000007941 */ /* 0x000fea0003800200 */
.L_x_2042:
        /* <DEDUP_REMOVED lines=22> */
.L_x_2049:
[----:B------:R-:W-:Y:S05]  /*1520*/  BSYNC.RECONVERGENT B1 ;  /* 0x0000000000017941 */ /* 0x000fea0003800200 */
.L_x_2048:
[----:B------:R-:W-:Y:S01]  /*1530*/  IMAD.SHL.U32 R4, R4, 0x200000, RZ ;  /* 0x0020000004047824 */ /* 0x000fe200078e00ff */
[----:B------:R-:W-:-:S04]  /*1540*/  LEA R2, R2, 0x37800000, 0x17 ;  /* 0x3780000002027811 */ /* 0x000fc800078eb8ff */
[----:B------:R-:W-:-:S07]  /*1550*/  LOP3.LUT R2, R2, R4, R13, 0xfe, !PT ;  /* 0x0000000402027212 */ /* 0x000fce00078efe0d */
.L_x_2047:
[----:B------:R-:W-:Y:S05]  /*1560*/  BSYNC.RECONVERGENT B0 ;  /* 0x0000000000007941 */ /* 0x000fea0003800200 */
.L_x_2046:
[----:B------:R-:W-:Y:S02]  /*1570*/  LEA R4, P0, R0, UR15, 0x3 ;  /* 0x0000000f00047c11 */ /* 0x000fe4000f8018ff */
[----:B------:R-:W-:Y:S02]  /*1580*/  F2FP.BF16.F32.PACK_AB R6, R6, R5 ;  /* 0x000000050606723e */ /* 0x000fe400000010ff */
[C---:B------:R-:W-:Y:S02]  /*1590*/  LEA.HI.X R5, R0.reuse, UR10, R3, 0x3, P0 ;  /* 0x0000000a00057c11 */ /* 0x040fe400080f1c03 */
[----:B------:R-:W-:Y:S02]  /*15a0*/  IADD3 R0, P0, PT, R0, UR4, RZ ;  /* 0x0000000400007c10 */ /* 0x000fe4000ff1e0ff */
[----:B------:R-:W-:-:S03]  /*15b0*/  F2FP.BF16.F32.PACK_AB R7, R2, R7 ;  /* 0x000000070207723e */ /* 0x000fc600000010ff */
[C---:B------:R-:W-:Y:S02]  /*15c0*/  IMAD.SHL.U32 R2, R0.reuse, 0x4, RZ ;  /* 0x0000000400027824 */ /* 0x040fe400078e00ff */
[----:B------:R-:W-:Y:S01]  /*15d0*/  IMAD.X R3, RZ, RZ, R3, P0 ;  /* 0x000000ffff037224 */ /* 0x000fe200000e0603 */
[----:B------:R1:W-:Y:S01]  /*15e0*/  STG.E.64 desc[UR18][R4.64], R6 ;  /* 0x0000000604007986 */ /* 0x0003e2000c101b12 */
[----:B------:R-:W-:Y:S02]  /*15f0*/  LOP3.LUT P0, RZ, R0, 0xffffc000, RZ, 0xc0, !PT ;  /* 0xffffc00000ff7812 */ /* 0x000fe4000780c0ff */
[----:B------:R-:W-:Y:S02]  /*1600*/  ISETP.LT.U32.AND P1, PT, R2, UR27, PT ;  /* 0x0000001b02007c0c */ /* 0x000fe4000bf21070 */
[----:B------:R-:W-:Y:S02]  /*1610*/  SHF.L.U64.HI R2, R0, 0x2, R3 ;  /* 0x0000000200027819 */ /* 0x000fe40000010203 */
[----:B------:R-:W-:-:S02]  /*1620*/  LOP3.LUT P0, RZ, R3, 0x3fffffff, RZ, 0xc0, P0 ;  /* 0x3fffffff03ff7812 */ /* 0x000fc4000000c0ff */
[----:B------:R-:W-:-:S13]  /*1630*/  ISETP.LT.AND.EX P1, PT, R2, UR16, PT, P1 ;  /* 0x0000001002007c0c */ /* 0x000fda000bf21310 */
[----:B-1----:R-:W-:Y:S05]  /*1640*/  @!P0 BRA P1, `(.L_x_2050) ;  /* 0xfffffff400fc8947 */ /* 0x002fea000083ffff */
[----:B------:R-:W-:Y:S05]  /*1650*/  EXIT ;  /* 0x000000000000794d */ /* 0x000fea0003800000 */
.L_x_2051:
        /* <DEDUP_REMOVED lines=10> */
.L_x_7535:


//--------------------- .text._ZN2at6native55_GLOBAL__N__de093ff9_22_ForeachBinaryOpList_cu_a911ec4325multi_tensor_apply_kernelINS1_18TensorListMetadataILi2EEENS1_11CopyFunctorIN3c108BFloat16ENS6_11Float8_e5m2ELi2ELi1ELi1EEEJNS0_4CopyIS7_S8_EEEEEvT_T0_DpT1_ --------------------------
	.section	.text._ZN2at6native55_GLOBAL__N__de093ff9_22_ForeachBinaryOpList_cu_a911ec4325multi_tensor_apply_kernelINS1_18TensorListMetadataILi2EEENS1_11CopyFunctorIN3c108BFloat16ENS6_11Float8_e5m2ELi2ELi1ELi1EEEJNS0_4CopyIS7_S8_EEEEEvT_T0_DpT1_,"ax",@progbits
	.align	128
.text._ZN2at6native55_GLOBAL__N__de093ff9_22_ForeachBinaryOpList_cu_a911ec4325multi_tensor_apply_kernelINS1_18TensorListMetadataILi2EEENS1_11CopyFunctorIN3c108BFloat16ENS6_11Float8_e5m2ELi2ELi1ELi1EEEJNS0_4CopyIS7_S8_EEEEEvT_T0_DpT1_:
        .type           _ZN2at6native55_GLOBAL__N__de093ff9_22_ForeachBinaryOpList_cu_a911ec4325multi_tensor_apply_kernelINS1_18TensorListMetadataILi2EEENS1_11CopyFunctorIN3c108BFloat16ENS6_11Float8_e5m2ELi2ELi1ELi1EEEJNS0_4CopyIS7_S8_EEEEEvT_T0_DpT1_,@function
        .size           _ZN2at6native55_GLOBAL__N__de093ff9_22_ForeachBinaryOpList_cu_a911ec4325multi_tensor_apply_kernelINS1_18TensorListMetadataILi2EEENS1_11CopyFunctorIN3c108BFloat16ENS6_11Float8_e5m2ELi2ELi1ELi1EEEJNS0_4CopyIS7_S8_EEEEEvT_T0_DpT1_,(.L_x_7536 - _ZN2at6native55_GLOBAL__N__de093ff9_22_ForeachBinaryOpList_cu_a911ec4325multi_tensor_apply_kernelINS1_18TensorListMetadataILi2EEENS1_11CopyFunctorIN3c108BFloat16ENS6_11Float8_e5m2ELi2ELi1ELi1EEEJNS0_4CopyIS7_S8_EEEEEvT_T0_DpT1_)
        .other          _ZN2at6native55_GLOBAL__N__de093ff9_22_ForeachBinaryOpList_cu_a911ec4325multi_tensor_apply_kernelINS1_18TensorListMetadataILi2EEENS1_11CopyFunctorIN3c108BFloat16ENS6_11Float8_e5m2ELi2ELi1ELi1EEEJNS0_4CopyIS7_S8_EEEEEvT_T0_DpT1_,@"STO_CUDA_ENTRY STV_DEFAULT"
_ZN2at6native55_GLOBAL__N__de093ff9_22_ForeachBinaryOpList_cu_a911ec4325multi_tensor_apply_kernelINS1_18TensorListMetadataILi2EEENS1_11CopyFunctorIN3c108BFloat16ENS6_11Float8_e5m2ELi2ELi1ELi1EEEJNS0_4CopyIS7_S8_EEEEEvT_T0_DpT1_:
        /* <DEDUP_REMOVED lines=55> */
.L_x_2053:
        /* <DEDUP_REMOVED lines=8> */
[C---:B------:R-:W-:Y:S01]  /*03f0*/  IMAD.WIDE.U32 R2, R11.reuse, 0x3, R2 ;  /* 0x000000030b027825 */ /* 0x040fe200078e0002 */
[----:B------:R-:W-:-:S02]  /*0400*/  LEA R11, P4, R11, R0, 0x1 ;  /* 0x000000000b0b7211 */ /* 0x000fc400078808ff */
[----:B------:R-:W-:Y:S01]  /*0410*/  ISETP.GE.U32.AND.EX P1, PT, R13, UR26, PT, P1 ;  /* 0x0000001a0d007c0c */ /* 0x000fe2000bf26110 */
[----:B------:R-:W-:Y:S01]  /*0420*/  IMAD.U32 R16, RZ, RZ, UR20 ;  /* 0x00000014ff107e24 */ /* 0x000fe2000f8e00ff */
[----:B------:R-:W-:-:S03]  /*0430*/  ISETP.GE.U32.AND P3, PT, R2, UR25, PT ;  /* 0x0000001902007c0c */ /* 0x000fc6000bf66070 */
[----:B------:R-:W-:Y:S02]  /*0440*/  @!P0 IADD3 R14, P2, PT, R0, UR28, RZ ;  /* 0x0000001c000e8c10 */ /* 0x000fe4000ff5e0ff */
[----:B------:R-:W-:Y:S02]  /*0450*/  LEA.HI.X R2, R16, R7, RZ, 0x1, P4 ;  /* 0x0000000710027211 */ /* 0x000fe400020f0cff */
[----:B------:R-:W-:Y:S02]  /*0460*/  @!P0 IADD3.X R15, PT, PT, R7, UR29, RZ, P2, !PT ;  /* 0x0000001d070f8c10 */ /* 0x000fe400097fe4ff */
[----:B------:R-:W-:-:S03]  /*0470*/  ISETP.GE.U32.AND P2, PT, R11, UR25, PT ;  /* 0x000000190b007c0c */ /* 0x000fc6000bf46070 */
[----:B------:R0:W2:Y:S01]  /*0480*/  @!P0 LDG.E.U8 R20, desc[UR18][R14.64] ;  /* 0x000000120e148981 */ /* 0x0000a2000c1e1100 */
[----:B------:R-:W-:Y:S02]  /*0490*/  ISETP.GE.U32.AND.EX P2, PT, R2, UR26, PT, P2 ;  /* 0x0000001a02007c0c */ /* 0x000fe4000bf46120 */
[----:B------:R-:W-:Y:S02]  /*04a0*/  ISETP.GE.U32.AND.EX P3, PT, R3, UR26, PT, P3 ;  /* 0x0000001a03007c0c */ /* 0x000fe4000bf66130 */
[----:B------:R-:W-:-:S04]  /*04b0*/  @!P1 IADD3 R2, P4, PT, R0, UR23, RZ ;  /* 0x0000001700029c10 */ /* 0x000fc8000ff9e0ff */
[----:B------:R-:W-:-:S05]  /*04c0*/  @!P1 IADD3.X R3, PT, PT, R7, UR8, RZ, P4, !PT ;  /* 0x0000000807039c10 */ /* 0x000fca000a7fe4ff */
[C---:B------:R-:W-:Y:S01]  /*04d0*/  @!P2 IADD3 R16, P4, PT, R0.reuse, UR24, RZ ;  /* 0x000000180010ac10 */ /* 0x040fe2000ff9e0ff */
[----:B------:R1:W3:Y:S01]  /*04e0*/  @!P1 LDG.E.U8 R8, desc[UR18][R2.64] ;  /* 0x0000001202089981 */ /* 0x0002e2000c1e1100 */
[----:B------:R-:W-:Y:S02]  /*04f0*/  @!P3 IADD3 R18, P5, PT, R0, UR14, RZ ;  /* 0x0000000e0012bc10 */ /* 0x000fe4000ffbe0ff */
[C---:B------:R-:W-:Y:S02]  /*0500*/  @!P2 IADD3.X R17, PT, PT, R7.reuse, UR9, RZ, P4, !PT ;  /* 0x000000090711ac10 */ /* 0x040fe4000a7fe4ff */
[----:B------:R-:W-:-:S03]  /*0510*/  @!P3 IADD3.X R19, PT, PT, R7, UR6, RZ, P5, !PT ;  /* 0x000000060713bc10 */ /* 0x000fc6000affe4ff */
[----:B------:R-:W4:Y:S04]  /*0520*/  @!P2 LDG.E.U8 R10, desc[UR18][R16.64] ;  /* 0x00000012100aa981 */ /* 0x000f28000c1e1100 */
[----:B------:R4:W5:Y:S01]  /*0530*/  @!P3 LDG.E.U8 R6, desc[UR18][R18.64] ;  /* 0x000000121206b981 */ /* 0x000962000c1e1100 */
[----:B0-----:R-:W-:Y:S02]  /*0540*/  IMAD.U32 R15, RZ, RZ, UR20 ;  /* 0x00000014ff0f7e24 */ /* 0x001fe4000f8e00ff */
[----:B-1----:R-:W-:Y:S02]  /*0550*/  @!P3 IMAD.MOV.U32 R2, RZ, RZ, R4 ;  /* 0x000000ffff02b224 */ /* 0x002fe400078e0004 */
[----:B------:R-:W-:Y:S02]  /*0560*/  @!P3 IMAD.MOV.U32 R3, RZ, RZ, R9 ;  /* 0x000000ffff03b224 */ /* 0x000fe400078e0009 */
[----:B------:R-:W-:-:S04]  /*0570*/  @!P3 IMAD.WIDE.U32 R2, R15, 0x6, R2 ;  /* 0x000000060f02b825 */ /* 0x000fc800078e0002 */
[----:B------:R-:W-:-:S04]  /*0580*/  @!P3 IMAD.MOV.U32 R15, RZ, RZ, RZ ;  /* 0x000000ffff0fb224 */ /* 0x000fc800078e00ff */
[----:B------:R-:W-:Y:S01]  /*0590*/  @!P3 IMAD.IADD R3, R3, 0x1, R15 ;  /* 0x000000010303b824 */ /* 0x000fe200078e020f */
[----:B------:R-:W-:-:S04]  /*05a0*/  UIADD3 UR4, UP0, UPT, UR17, UR4, URZ ;  /* 0x0000000411047290 */ /* 0x000fc8000ff1e0ff */
[----:B------:R-:W-:Y:S02]  /*05b0*/  UIADD3.X UR5, UPT, UPT, URZ, UR5, URZ, UP0, !UPT ;  /* 0x00000005ff057290 */ /* 0x000fe400087fe4ff */
[----:B------:R-:W-:-:S04]  /*05c0*/  UISETP.GE.U32.AND UP0, UPT, UR4, UR25, UPT ;  /* 0x000000190400728c */ /* 0x000fc8000bf06070 */
[----:B------:R-:W-:Y:S01]  /*05d0*/  UISETP.GE.U32.AND.EX UP0, UPT, UR5, UR26, UPT, UP0 ;  /* 0x0000001a0500728c */ /* 0x000fe2000bf06100 */
[----:B--2---:R-:W-:-:S05]  /*05e0*/  IMAD.SHL.U32 R13, R20, 0x2000000, RZ ;  /* 0x02000000140d7824 */ /* 0x004fca00078e00ff */
[----:B------:R-:W-:Y:S01]  /*05f0*/  ISETP.GT.U32.AND P6, PT, R13, 0x7ffffff, PT ;  /* 0x07ffffff0d00780c */ /* 0x000fe20003fc4070 */
[----:B------:R-:W-:Y:S02]  /*0600*/  IMAD.SHL.U32 R14, R20, 0x100, RZ ;  /* 0x00000100140e7824 */ /* 0x000fe400078e00ff */
[----:B---3--:R-:W-:-:S10]  /*0610*/  IMAD.SHL.U32 R21, R8, 0x2000000, RZ ;  /* 0x0200000008157824 */ /* 0x008fd400078e00ff */
[----:B------:R-:W-:Y:S02]  /*0620*/  @!P6 LOP3.LUT R11, R14, 0x7f00, RZ, 0xc0, !PT ;  /* 0x00007f000e0be812 */ /* 0x000fe400078ec0ff */
[----:B------:R-:W-:Y:S02]  /*0630*/  ISETP.GE.U32.AND P5, PT, R21, 0x8000000, PT ;  /* 0x080000001500780c */ /* 0x000fe40003fa6070 */
[----:B------:R-:W-:Y:S01]  /*0640*/  @!P6 LOP3.LUT R11, R11, 0x3f000000, RZ, 0xfc, !PT ;  /* 0x3f0000000b0be812 */ /* 0x000fe200078efcff */
[----:B----4-:R-:W-:Y:S01]  /*0650*/  IMAD.SHL.U32 R19, R10, 0x2000000, RZ ;  /* 0x020000000a137824 */ /* 0x010fe200078e00ff */
[----:B------:R-:W-:Y:S01]  /*0660*/  @P6 LEA.HI R13, R13, 0x70000000, RZ, 0x1c ;  /* 0x700000000d0d6811 */ /* 0x000fe200078fe0ff */
[----:B-----5:R-:W-:Y:S02]  /*0670*/  IMAD.SHL.U32 R17, R6, 0x2000000, RZ ;  /* 0x0200000006117824 */ /* 0x020fe400078e00ff */
[----:B------:R-:W-:Y:S01]  /*0680*/  @!P6 FADD.FTZ R11, R11, -0.5 ;  /* 0xbf0000000b0be421 */ /* 0x000fe20000010000 */
[----:B------:R-:W-:Y:S01]  /*0690*/  ISETP.GE.U32.AND P4, PT, R19, 0x8000000, PT ;  /* 0x080000001300780c */ /* 0x000fe20003f86070 */
[----:B------:R-:W-:Y:S01]  /*06a0*/  @P6 FMUL.FTZ R11, R13, 1.9259299443872358531e-34 ;  /* 0x078000000d0b6820 */ /* 0x000fe20000410000 */
[----:B------:R-:W-:Y:S01]  /*06b0*/  IMAD.SHL.U32 R16, R8, 0x100, RZ ;  /* 0x0000010008107824 */ /* 0x000fe200078e00ff */
[----:B------:R-:W-:-:S02]  /*06c0*/  ISETP.GE.U32.AND P6, PT, R17, 0x8000000, PT ;  /* 0x080000001100780c */ /* 0x000fc40003fc6070 */
[----:B------:R-:W-:Y:S01]  /*06d0*/  @P5 LEA.HI R13, R21, 0x70000000, RZ, 0x1c ;  /* 0x70000000150d5811 */ /* 0x000fe200078fe0ff */
[----:B------:R-:W-:Y:S01]  /*06e0*/  IMAD.SHL.U32 R15, R10, 0x100, RZ ;  /* 0x000001000a0f7824 */ /* 0x000fe200078e00ff */
[----:B------:R-:W-:Y:S02]  /*06f0*/  @!P5 LOP3.LUT R21, R16, 0x7f00, RZ, 0xc0, !PT ;  /* 0x00007f001015d812 */ /* 0x000fe400078ec0ff */
[----:B------:R-:W-:Y:S01]  /*0700*/  PRMT R18, R14, 0x9910, RZ ;  /* 0x000099100e127816 */ /* 0x000fe200000000ff */
[----:B------:R-:W-:Y:S01]  /*0710*/  IMAD.SHL.U32 R14, R6, 0x100, RZ ;  /* 0x00000100060e7824 */ /* 0x000fe200078e00ff */
[----:B------:R-:W-:Y:S02]  /*0720*/  @!P5 LOP3.LUT R21, R21, 0x3f000000, RZ, 0xfc, !PT ;  /* 0x3f0000001515d812 */ /* 0x000fe400078efcff */
[----:B------:R-:W-:Y:S02]  /*0730*/  PRMT R16, R16, 0x9910, RZ ;  /* 0x0000991010107816 */ /* 0x000fe400000000ff */
[----:B------:R-:W-:Y:S01]  /*0740*/  @!P4 LOP3.LUT R22, R15, 0x7f00, RZ, 0xc0, !PT ;  /* 0x00007f000f16c812 */ /* 0x000fe200078ec0ff */
[----:B------:R-:W-:Y:S01]  /*0750*/  @P5 FMUL.FTZ R13, R13, 1.9259299443872358531e-34 ;  /* 0x078000000d0d5820 */ /* 0x000fe20000410000 */
[----:B------:R-:W-:Y:S01]  /*0760*/  LOP3.LUT R11, R11, 0x80000000, R18, 0xf8, !PT ;  /* 0x800000000b0b7812 */ /* 0x000fe200078ef812 */
[----:B------:R-:W-:Y:S01]  /*0770*/  @!P5 FADD.FTZ R13, R21, -0.5 ;  /* 0xbf000000150dd421 */ /* 0x000fe20000010000 */
[----:B------:R-:W-:-:S02]  /*0780*/  @!P6 LOP3.LUT R24, R14, 0x7f00, RZ, 0xc0, !PT ;  /* 0x00007f000e18e812 */ /* 0x000fc400078ec0ff */
[----:B------:R-:W-:Y:S01]  /*0790*/  PRMT R18, R14, 0x9910, RZ ;  /* 0x000099100e127816 */ /* 0x000fe200000000ff */
[----:B------:R-:W-:Y:S01]  /*07a0*/  IMAD.MOV.U32 R14, RZ, RZ, R16 ;  /* 0x000000ffff0e7224 */ /* 0x000fe200078e0010 */
[----:B------:R-:W-:Y:S02]  /*07b0*/  @P4 LEA.HI R19, R19, 0x70000000, RZ, 0x1c ;  /* 0x7000000013134811 */ /* 0x000fe400078fe0ff */
[----:B------:R-:W-:Y:S02]  /*07c0*/  PRMT R15, R15, 0x9910, RZ ;  /* 0x000099100f0f7816 */ /* 0x000fe400000000ff */
[----:B------:R-:W-:Y:S02]  /*07d0*/  @!P4 LOP3.LUT R22, R22, 0x3f000000, RZ, 0xfc, !PT ;  /* 0x3f0000001616c812 */ /* 0x000fe400078efcff */
[----:B------:R-:W-:Y:S02]  /*07e0*/  F2FP.BF16.F32.PACK_AB R11, RZ, R11 ;  /* 0x0000000bff0b723e */ /* 0x000fe400000010ff */
[----:B------:R-:W-:Y:S01]  /*07f0*/  @P6 LEA.HI R23, R17, 0x70000000, RZ, 0x1c ;  /* 0x7000000011176811 */ /* 0x000fe200078fe0ff */
[----:B------:R-:W-:Y:S01]  /*0800*/  @P4 FMUL.FTZ R17, R19, 1.9259299443872358531e-34 ;  /* 0x0780000013114820 */ /* 0x000fe20000410000 */
[----:B------:R-:W-:Y:S01]  /*0810*/  @!P6 LOP3.LUT R24, R24, 0x3f000000, RZ, 0xfc, !PT ;  /* 0x3f0000001818e812 */ /* 0x000fe200078efcff */
[----:B------:R-:W-:Y:S01]  /*0820*/  IMAD.MOV.U32 R16, RZ, RZ, R15 ;  /* 0x000000ffff107224 */ /* 0x000fe200078e000f */
[----:B------:R-:W-:Y:S01]  /*0830*/  LOP3.LUT R13, R13, 0x80000000, R14, 0xf8, !PT ;  /* 0x800000000d0d7812 */ /* 0x000fe200078ef80e */
[----:B------:R-:W-:Y:S01]  /*0840*/  @!P4 FADD.FTZ R17, R22, -0.5 ;  /* 0xbf0000001611c421 */ /* 0x000fe20000010000 */
[----:B------:R-:W-:Y:S01]  /*0850*/  PRMT R21, R11, 0x7610, R21 ;  /* 0x000076100b157816 */ /* 0x000fe20000000015 */
[----:B------:R-:W-:-:S02]  /*0860*/  @!P0 IMAD.MOV.U32 R14, RZ, RZ, R4 ;  /* 0x000000ffff0e8224 */ /* 0x000fc400078e0004 */
[----:B------:R-:W-:Y:S02]  /*0870*/  @!P0 IMAD.MOV.U32 R15, RZ, RZ, R9 ;  /* 0x000000ffff0f8224 */ /* 0x000fe400078e0009 */
[----:B------:R-:W-:Y:S01]  /*0880*/  @P6 FMUL.FTZ R19, R23, 1.9259299443872358531e-34 ;  /* 0x0780000017136820 */ /* 0x000fe20000410000 */
[----:B------:R-:W-:Y:S01]  /*0890*/  @!P6 FADD.FTZ R19, R24, -0.5 ;  /* 0xbf0000001813e421 */ /* 0x000fe20000010000 */
[----:B------:R-:W-:Y:S01]  /*08a0*/  LOP3.LUT R17, R17, 0x80000000, R16, 0xf8, !PT ;  /* 0x8000000011117812 */ /* 0x000fe200078ef810 */
[----:B------:R0:W-:Y:S01]  /*08b0*/  @!P0 STG.E.U16 desc[UR18][R14.64], R21 ;  /* 0x000000150e008986 */ /* 0x0001e2000c101512 */
[----:B------:R-:W-:Y:S02]  /*08c0*/  @!P2 IADD3 R16, P0, PT, R4, UR17, RZ ;  /* 0x000000110410ac10 */ /* 0x000fe4000ff1e0ff */
[----:B------:R-:W-:Y:S02]  /*08d0*/  LOP3.LUT R18, R19, 0x80000000, R18, 0xf8, !PT ;  /* 0x8000000013127812 */ /* 0x000fe400078ef812 */
[----:B------:R-:W-:-:S02]  /*08e0*/  F2FP.BF16.F32.PACK_AB R13, RZ, R13 ;  /* 0x0000000dff0d723e */ /* 0x000fc400000010ff */
[----:B------:R-:W-:Y:S01]  /*08f0*/  F2FP.BF16.F32.PACK_AB R11, RZ, R17 ;  /* 0x00000011ff0b723e */ /* 0x000fe200000010ff */
[----:B------:R-:W-:Y:S01]  /*0900*/  @!P2 IMAD.X R17, RZ, RZ, R9, P0 ;  /* 0x000000ffff11a224 */ /* 0x000fe200000e0609 */
[----:B------:R-:W-:Y:S01]  /*0910*/  F2FP.BF16.F32.PACK_AB R18, RZ, R18 ;  /* 0x00000012ff12723e */ /* 0x000fe200000010ff */
[----:B0-----:R-:W-:Y:S02]  /*0920*/  @!P1 IMAD.MOV.U32 R14, RZ, RZ, R12 ;  /* 0x000000ffff0e9224 */ /* 0x001fe400078e000c */
[----:B------:R-:W-:-:S05]  /*0930*/  @!P1 IMAD.MOV.U32 R15, RZ, RZ, R5 ;  /* 0x000000ffff0f9224 */ /* 0x000fca00078e0005 */
[----:B------:R0:W-:Y:S04]  /*0940*/  @!P1 STG.E.U16 desc[UR18][R14.64], R13 ;  /* 0x0000000d0e009986 */ /* 0x0001e8000c101512 */
[----:B------:R0:W-:Y:S04]  /*0950*/  @!P2 STG.E.U16 desc[UR18][R16.64], R11 ;  /* 0x0000000b1000a986 */ /* 0x0001e8000c101512 */
[----:B------:R0:W-:Y:S01]  /*0960*/  @!P3 STG.E.U16 desc[UR18][R2.64], R18 ;  /* 0x000000120200b986 */ /* 0x0001e2000c101512 */
[----:B------:R-:W-:Y:S02]  /*0970*/  IADD3 R0, P1, PT, R0, UR17, RZ ;  /* 0x0000001100007c10 */ /* 0x000fe4000ff3e0ff */
[----:B------:R-:W-:-:S02]  /*0980*/  IADD3 R12, P2, PT, R12, UR21, RZ ;  /* 0x000000150c0c7c10 */ /* 0x000fc4000ff5e0ff */
[----:B------:R-:W-:Y:S01]  /*0990*/  IADD3 R4, P0, PT, R4, UR21, RZ ;  /* 0x0000001504047c10 */ /* 0x000fe2000ff1e0ff */
[----:B------:R-:W-:Y:S01]  /*09a0*/  IMAD.X R7, RZ, RZ, R7, P1 ;  /* 0x000000ffff077224 */ /* 0x000fe200008e0607 */
[----:B------:R-:W-:Y:S02]  /*09b0*/  IADD3.X R5, PT, PT, R5, UR22, RZ, P2, !PT ;  /* 0x0000001605057c10 */ /* 0x000fe400097fe4ff */
[----:B------:R-:W-:Y:S01]  /*09c0*/  IADD3.X R9, PT, PT, R9, UR22, RZ, P0, !PT ;  /* 0x0000001609097c10 */ /* 0x000fe200087fe4ff */
[----:B------:R-:W-:Y:S08]  /*09d0*/  BRA.U !UP0, `(.L_x_2053) ;  /* 0xfffffff908647547 */ /* 0x000ff0000b83ffff */
[----:B------:R-:W-:Y:S05]  /*09e0*/  EXIT ;  /* 0x000000000000794d */ /* 0x000fea0003800000 */
.L_x_2052:
        /* <DEDUP_REMOVED lines=8> */
.L_x_2054:
[----:B------:R-:W-:-:S04]  /*0a70*/  LEA R4, P0, R3, UR28, 0x2 ;  /* 0x0000001c03047c11 */ /* 0x000fc8000f8010ff */
[----:B------:R-:W-:-:S05]  /*0a80*/  LEA.HI.X R5, R3, UR29, R0, 0x2, P0 ;  /* 0x0000001d03057c11 */ /* 0x000fca00080f1400 */
[----:B------:R-:W2:Y:S02]  /*0a90*/  LDG.E R4, desc[UR18][R4.64] ;  /* 0x0000001204047981 */ /* 0x000ea4000c1e1900 */
[C---:B--2---:R-:W-:Y:S02]  /*0aa0*/  PRMT R2, R4.reuse, 0x7773, RZ ;  /* 0x0000777304027816 */ /* 0x044fe400000000ff */
[C---:B------:R-:W-:Y:S02]  /*0ab0*/  PRMT R7, R4.reuse, 0x7772, RZ ;  /* 0x0000777204077816 */ /* 0x040fe400000000ff */
[----:B------:R-:W-:Y:S01]  /*0ac0*/  PRMT R8, R4, 0x7771, RZ ;  /* 0x0000777104087816 */ /* 0x000fe200000000ff */
[----:B------:R-:W-:Y:S01]  /*0ad0*/  IMAD.SHL.U32 R9, R2, 0x2000000, RZ ;  /* 0x0200000002097824 */ /* 0x000fe200078e00ff */
[----:B------:R-:W-:Y:S01]  /*0ae0*/  PRMT R4, R4, 0x7770, RZ ;  /* 0x0000777004047816 */ /* 0x000fe200000000ff */
[----:B------:R-:W-:Y:S02]  /*0af0*/  IMAD.SHL.U32 R12, R2, 0x100, RZ ;  /* 0x00000100020c7824 */ /* 0x000fe400078e00ff */
[----:B------:R-:W-:Y:S01]  /*0b00*/  IMAD.SHL.U32 R11, R7, 0x2000000, RZ ;  /* 0x02000000070b7824 */ /* 0x000fe200078e00ff */
[----:B------:R-:W-:Y:S01]  /*0b10*/  ISETP.GE.U32.AND P0, PT, R9, 0x8000000, PT ;  /* 0x080000000900780c */ /* 0x000fe20003f06070 */
[----:B------:R-:W-:Y:S01]  /*0b20*/  IMAD.SHL.U32 R13, R8, 0x100, RZ ;  /* 0x00000100080d7824 */ /* 0x000fe200078e00ff */
[----:B------:R-:W-:Y:S01]  /*0b30*/  LOP3.LUT R6, R12, 0xffff, RZ, 0xc0, !PT ;  /* 0x0000ffff0c067812 */ /* 0x000fe200078ec0ff */
[----:B------:R-:W-:Y:S01]  /*0b40*/  IMAD.SHL.U32 R14, R7, 0x100, RZ ;  /* 0x00000100070e7824 */ /* 0x000fe200078e00ff */
[----:B------:R-:W-:-:S02]  /*0b50*/  ISETP.GE.U32.AND P2, PT, R11, 0x8000000, PT ;  /* 0x080000000b00780c */ /* 0x000fc40003f46070 */
[C---:B------:R-:W-:Y:S02]  /*0b60*/  LOP3.LUT R7, R13.reuse, 0xffff, RZ, 0xc0, !PT ;  /* 0x0000ffff0d077812 */ /* 0x040fe400078ec0ff */
[----:B------:R-:W-:Y:S02]  /*0b70*/  LOP3.LUT R10, R14, 0xffff, RZ, 0xc0, !PT ;  /* 0x0000ffff0e0a7812 */ /* 0x000fe400078ec0ff */
[----:B------:R-:W-:Y:S02]  /*0b80*/  PRMT R12, R12, 0x9910, RZ ;  /* 0x000099100c0c7816 */ /* 0x000fe400000000ff */
[----:B------:R-:W-:Y:S02]  /*0b90*/  PRMT R13, R13, 0x9910, RZ ;  /* 0x000099100d0d7816 */ /* 0x000fe400000000ff */
[----:B------:R-:W-:Y:S01]  /*0ba0*/  @P0 LEA.HI R2, R9, 0x70000000, RZ, 0x1c ;  /* 0x7000000009020811 */ /* 0x000fe200078fe0ff */
[----:B------:R-:W-:Y:S01]  /*0bb0*/  IMAD.SHL.U32 R9, R8, 0x2000000, RZ ;  /* 0x0200000008097824 */ /* 0x000fe200078e00ff */
[----:B------:R-:W-:-:S02]  /*0bc0*/  @!P0 LOP3.LUT R6, R6, 0x7f00, RZ, 0xc0, !PT ;  /* 0x00007f0006068812 */ /* 0x000fc400078ec0ff */
[----:B------:R-:W-:Y:S01]  /*0bd0*/  @P2 LEA.HI R8, R11, 0x70000000, RZ, 0x1c ;  /* 0x700000000b082811 */ /* 0x000fe200078fe0ff */
[----:B------:R-:W-:Y:S01]  /*0be0*/  @P0 FMUL.FTZ R5, R2, 1.9259299443872358531e-34 ;  /* 0x0780000002050820 */ /* 0x000fe20000410000 */
[----:B------:R-:W-:Y:S01]  /*0bf0*/  @!P0 LOP3.LUT R6, R6, 0x3f000000, RZ, 0xfc, !PT ;  /* 0x3f00000006068812 */ /* 0x000fe200078efcff */
[C---:B------:R-:W-:Y:S01]  /*0c00*/  IMAD.SHL.U32 R2, R4.reuse, 0x2000000, RZ ;  /* 0x0200000004027824 */ /* 0x040fe200078e00ff */
[----:B------:R-:W-:Y:S01]  /*0c10*/  ISETP.GE.U32.AND P1, PT, R9, 0x8000000, PT ;  /* 0x080000000900780c */ /* 0x000fe20003f26070 */
[----:B------:R-:W-:Y:S01]  /*0c20*/  IMAD.SHL.U32 R4, R4, 0x100, RZ ;  /* 0x0000010004047824 */ /* 0x000fe200078e00ff */
[----:B------:R-:W-:Y:S01]  /*0c30*/  @!P2 LOP3.LUT R10, R10, 0x7f00, RZ, 0xc0, !PT ;  /* 0x00007f000a0aa812 */ /* 0x000fe200078ec0ff */
[----:B------:R-:W-:Y:S01]  /*0c40*/  @!P0 FADD.FTZ R5, R6, -0.5 ;  /* 0xbf00000006058421 */ /* 0x000fe20000010000 */
[----:B------:R-:W-:Y:S02]  /*0c50*/  ISETP.GT.U32.AND P0, PT, R2, 0x7ffffff, PT ;  /* 0x07ffffff0200780c */ /* 0x000fe40003f04070 */
[----:B------:R-:W-:-:S02]  /*0c60*/  LOP3.LUT R11, R4, 0xffff, RZ, 0xc0, !PT ;  /* 0x0000ffff040b7812 */ /* 0x000fc400078ec0ff */
[----:B------:R-:W-:Y:S02]  /*0c70*/  @!P2 LOP3.LUT R10, R10, 0x3f000000, RZ, 0xfc, !PT ;  /* 0x3f0000000a0aa812 */ /* 0x000fe400078efcff */
[----:B------:R-:W-:Y:S02]  /*0c80*/  LOP3.LUT R12, R5, 0x80000000, R12, 0xf8, !PT ;  /* 0x80000000050c7812 */ /* 0x000fe400078ef80c */
[----:B------:R-:W-:Y:S01]  /*0c90*/  PRMT R5, R4, 0x9910, RZ ;  /* 0x0000991004057816 */ /* 0x000fe200000000ff */
[----:B------:R-:W-:Y:S01]  /*0ca0*/  IMAD.MOV.U32 R4, RZ, RZ, R13 ;  /* 0x000000ffff047224 */ /* 0x000fe200078e000d */
[----:B------:R-:W-:Y:S01]  /*0cb0*/  @P1 LEA.HI R6, R9, 0x70000000, RZ, 0x1c ;  /* 0x7000000009061811 */ /* 0x000fe200078fe0ff */
[----:B------:R-:W-:Y:S01]  /*0cc0*/  @P2 FMUL.FTZ R9, R8, 1.9259299443872358531e-34 ;  /* 0x0780000008092820 */ /* 0x000fe20000410000 */
[----:B------:R-:W-:Y:S01]  /*0cd0*/  @!P1 LOP3.LUT R7, R7, 0x7f00, RZ, 0xc0, !PT ;  /* 0x00007f0007079812 */ /* 0x000fe200078ec0ff */
[----:B------:R-:W-:Y:S01]  /*0ce0*/  @!P2 FADD.FTZ R9, R10, -0.5 ;  /* 0xbf0000000a09a421 */ /* 0x000fe20000010000 */
[----:B------:R-:W-:-:S02]  /*0cf0*/  @P0 LEA.HI R2, R2, 0x70000000, RZ, 0x1c ;  /* 0x7000000002020811 */ /* 0x000fc400078fe0ff */
[----:B------:R-:W-:Y:S01]  /*0d00*/  @!P1 LOP3.LUT R8, R7, 0x3f000000, RZ, 0xfc, !PT ;  /* 0x3f00000007089812 */ /* 0x000fe200078efcff */
[----:B------:R-:W-:Y:S01]  /*0d10*/  @P1 FMUL.FTZ R7, R6, 1.9259299443872358531e-34 ;  /* 0x0780000006071820 */ /* 0x000fe20000410000 */
[----:B------:R-:W-:-:S03]  /*0d20*/  @!P0 LOP3.LUT R6, R11, 0x7f00, RZ, 0xc0, !PT ;  /* 0x00007f000b068812 */ /* 0x000fc600078ec0ff */
[----:B------:R-:W-:Y:S01]  /*0d30*/  @!P1 FADD.FTZ R7, R8, -0.5 ;  /* 0xbf00000008079421 */ /* 0x000fe20000010000 */
[----:B------:R-:W-:Y:S02]  /*0d40*/  @!P0 LOP3.LUT R6, R6, 0x3f000000, RZ, 0xfc, !PT ;  /* 0x3f00000006068812 */ /* 0x000fe400078efcff */
[----:B------:R-:W-:-:S03]  /*0d50*/  PRMT R8, R14, 0x9910, RZ ;  /* 0x000099100e087816 */ /* 0x000fc600000000ff */
[----:B------:R-:W-:Y:S01]  /*0d60*/  @!P0 FADD.FTZ R6, R6, -0.5 ;  /* 0xbf00000006068421 */ /* 0x000fe20000010000 */
[----:B------:R-:W-:Y:S01]  /*0d70*/  @P0 FMUL.FTZ R6, R2, 1.9259299443872358531e-34 ;  /* 0x0780000002060820 */ /* 0x000fe20000410000 */
[----:B------:R-:W-:Y:S02]  /*0d80*/  LOP3.LUT R11, R9, 0x80000000, R8, 0xf8, !PT ;  /* 0x80000000090b7812 */ /* 0x000fe400078ef808 */
[----:B------:R-:W-:Y:S02]  /*0d90*/  LOP3.LUT R9, R7, 0x80000000, R4, 0xf8, !PT ;  /* 0x8000000007097812 */ /* 0x000fe400078ef804 */
[C---:B------:R-:W-:Y:S02]  /*0da0*/  LEA R4, P0, R3.reuse, UR15, 0x3 ;  /* 0x0000000f03047c11 */ /* 0x040fe4000f8018ff */
[----:B------:R-:W-:Y:S02]  /*0db0*/  LOP3.LUT R6, R6, 0x80000000, R5, 0xf8, !PT ;  /* 0x8000000006067812 */ /* 0x000fe400078ef805 */
[----:B------:R-:W-:-:S02]  /*0dc0*/  LEA.HI.X R5, R3, UR10, R0, 0x3, P0 ;  /* 0x0000000a03057c11 */ /* 0x000fc400080f1c00 */
[----:B0-----:R-:W-:Y:S02]  /*0dd0*/  IADD3 R3, P0, PT, R3, UR4, RZ ;  /* 0x0000000403037c10 */ /* 0x001fe4000ff1e0ff */
[----:B------:R-:W-:Y:S02]  /*0de0*/  F2FP.BF16.F32.PACK_AB R7, R12, R11 ;  /* 0x0000000b0c07723e */ /* 0x000fe400000010ff */
[----:B------:R-:W-:Y:S01]  /*0df0*/  F2FP.BF16.F32.PACK_AB R6, R9, R6 ;  /* 0x000000060906723e */ /* 0x000fe200000010ff */
[C---:B------:R-:W-:Y:S02]  /*0e00*/  IMAD.SHL.U32 R2, R3.reuse, 0x4, RZ ;  /* 0x0000000403027824 */ /* 0x040fe400078e00ff */
[----:B------:R-:W-:Y:S01]  /*0e10*/  IMAD.X R0, RZ, RZ, R0, P0 ;  /* 0x000000ffff007224 */ /* 0x000fe200000e0600 */
[----:B------:R-:W-:Y:S01]  /*0e20*/  LOP3.LUT P0, RZ, R3, 0xffffc000, RZ, 0xc0, !PT ;  /* 0xffffc00003ff7812 */ /* 0x000fe2000780c0ff */
[----:B------:R1:W-:Y:S01]  /*0e30*/  STG.E.64 desc[UR18][R4.64], R6 ;  /* 0x0000000604007986 */ /* 0x0003e2000c101b12 */
[----:B------:R-:W-:-:S02]  /*0e40*/  ISETP.LT.U32.AND P1, PT, R2, UR27, PT ;  /* 0x0000001b02007c0c */ /* 0x000fc4000bf21070 */
[----:B------:R-:W-:Y:S02]  /*0e50*/  SHF.L.U64.HI R2, R3, 0x2, R0 ;  /* 0x0000000203027819 */ /* 0x000fe40000010200 */
[----:B------:R-:W-:Y:S02]  /*0e60*/  LOP3.LUT P0, RZ, R0, 0x3fffffff, RZ, 0xc0, P0 ;  /* 0x3fffffff00ff7812 */ /* 0x000fe4000000c0ff */
[----:B------:R-:W-:-:S13]  /*0e70*/  ISETP.LT.AND.EX P1, PT, R2, UR16, PT, P1 ;  /* 0x0000001002007c0c */ /* 0x000fda000bf21310 */
[----:B-1----:R-:W-:Y:S05]  /*0e80*/  @!P0 BRA P1, `(.L_x_2054) ;  /* 0xfffffff800f88947 */ /* 0x002fea000083ffff */
[----:B------:R-:W-:Y:S05]  /*0e90*/  EXIT ;  /* 0x000000000000794d */ /* 0x000fea0003800000 */
.L_x_2055:
        /* <DEDUP_REMOVED lines=14> */
.L_x_7536:


//--------------------- .text._ZN2at6native55_GLOBAL__N__de093ff9_22_ForeachBinaryOpList_cu_a911ec4325multi_tensor_apply_kernelINS1_18TensorListMetadataILi2EEENS1_11CopyFunctorIN3c108BFloat16ENS6_15Float8_e4m3fnuzELi2ELi1ELi1EEEJNS0_4CopyIS7_S8_EEEEEvT_T0_DpT1_ --------------------------
	.section	.text._ZN2at6native55_GLOBAL__N__de093ff9_22_ForeachBinaryOpList_cu_a911ec4325multi_tensor_apply_kernelINS1_18TensorListMetadataILi2EEENS1_11CopyFunctorIN3c108BFloat16ENS6_15Float8_e4m3fnuzELi2ELi1ELi1EEEJNS0_4CopyIS7_S8_EEEEEvT_T0_DpT1_,"ax",@progbits
	.align	128
.text._ZN2at6native55_GLOBAL__N__de093ff9_22_ForeachBinaryOpList_cu_a911ec4325multi_tensor_apply_kernelINS1_18TensorListMetadataILi2EEENS1_11CopyFunctorIN3c108BFloat16ENS6_15Float8_e4m3fnuzELi2ELi1ELi1EEEJNS0_4CopyIS7_S8_EEEEEvT_T0_DpT1_:
        .type           _ZN2at6native55_GLOBAL__N__de093ff9_22_ForeachBinaryOpList_cu_a911ec4325multi_tensor_apply_kernelINS1_18TensorListMetadataILi2EEENS1_11CopyFunctorIN3c108BFloat16ENS6_15Float8_e4m3fnuzELi2ELi1ELi1EEEJNS0_4CopyIS7_S8_EEEEEvT_T0_DpT1_,@function
        .size           _ZN2at6native55_GLOBAL__N__de093ff9_22_ForeachBinaryOpList_cu_a911ec4325multi_tensor_apply_kernelINS1_18TensorListMetadataILi2EEENS1_11CopyFunctorIN3c108BFloat16ENS6_15Float8_e4m3fnuzELi2ELi1ELi1EEEJNS0_4CopyIS7_S8_EEEEEvT_T0_DpT1_,(.L_x_7537 - _ZN2at6native55_GLOBAL__N__de093ff9_22_ForeachBinaryOpList_cu_a911ec4325multi_tensor_apply_kernelINS1_18TensorListMetadataILi2EEENS1_11CopyFunctorIN3c108BFloat16ENS6_15Float8_e4m3fnuzELi2ELi1ELi1EEEJNS0_4CopyIS7_S8_EEEEEvT_T0_DpT1_)
        .other          _ZN2at6native55_GLOBAL__N__de093ff9_22_ForeachBinaryOpList_cu_a911ec4325multi_tensor_apply_kernelINS1_18TensorListMetadataILi2EEENS1_11CopyFunctorIN3c108BFloat16ENS6_15Float8_e4m3fnuzELi2ELi1ELi1EEEJNS0_4CopyIS7_S8_EEEEEvT_T0_DpT1_,@"STO_CUDA_ENTRY STV_DEFAULT"
_ZN2at6native55_GLOBAL__N__de093ff9_22_ForeachBinaryOpList_cu_a911ec4325multi_tensor_apply_kernelINS1_18TensorListMetadataILi2EEENS1_11CopyFunctorIN3c108BFloat16ENS6_15Float8_e4m3fnuzELi2ELi1ELi1EEEJNS0_4CopyIS7_S8_EEEEEvT_T0_DpT1_:
        /* <DEDUP_REMOVED lines=55> */
.L_x_2073:
        /* <DEDUP_REMOVED lines=56> */
.L_x_2060:
[----:B------:R-:W-:Y:S05]  /*06f0*/  BSYNC.RECONVERGENT B1 ;  /* 0x0000000000017941 */ /* 0x000fea0003800200 */
.L_x_2059:
[----:B------:R-:W-:Y:S01]  /*0700*/  IMAD.SHL.U32 R2, R2, 0x100000, RZ ;  /* 0x0010000002027824 */ /* 0x000fe200078e00ff */
[----:B------:R-:W-:-:S04]  /*0710*/  LEA R3, R3, 0x3b800000, 0x17 ;  /* 0x3b80000003037811 */ /* 0x000fc800078eb8ff */
[----:B------:R-:W-:-:S07]  /*0720*/  LOP3.LUT R2, R3, R2, R15, 0xfe, !PT ;  /* 0x0000000203027212 */ /* 0x000fce00078efe0f */
.L_x_2058:
[----:B------:R-:W-:Y:S05]  /*0730*/  BSYNC.RECONVERGENT B0 ;  /* 0x0000000000007941 */ /* 0x000fea0003800200 */
.L_x_2057:
        /* <DEDUP_REMOVED lines=22> */
.L_x_2064:
[----:B------:R-:W-:Y:S05]  /*08a0*/  BSYNC.RECONVERGENT B1 ;  /* 0x0000000000017941 */ /* 0x000fea0003800200 */
.L_x_2063:
[----:B------:R-:W-:Y:S01]  /*08b0*/  IMAD.SHL.U32 R3, R3, 0x100000, RZ ;  /* 0x0010000003037824 */ /* 0x000fe200078e00ff */
[----:B------:R-:W-:-:S04]  /*08c0*/  LEA R6, R6, 0x3b800000, 0x17 ;  /* 0x3b80000006067811 */ /* 0x000fc800078eb8ff */
[----:B------:R-:W-:-:S07]  /*08d0*/  LOP3.LUT R3, R6, R3, R18, 0xfe, !PT ;  /* 0x0000000306037212 */ /* 0x000fce00078efe12 */
.L_x_2062:
[----:B------:R-:W-:Y:S05]  /*08e0*/  BSYNC.RECONVERGENT B0 ;  /* 0x0000000000007941 */ /* 0x000fea0003800200 */
.L_x_2061:
        /* <DEDUP_REMOVED lines=22> */
.L_x_2068:
[----:B------:R-:W-:Y:S05]  /*0a50*/  BSYNC.RECONVERGENT B1 ;  /* 0x0000000000017941 */ /* 0x000fea0003800200 */
.L_x_2067:
[----:B------:R-:W-:Y:S01]  /*0a60*/  IMAD.SHL.U32 R6, R6, 0x100000, RZ ;  /* 0x0010000006067824 */ /* 0x000fe200078e00ff */
[----:B------:R-:W-:-:S04]  /*0a70*/  LEA R7, R7, 0x3b800000, 0x17 ;  /* 0x3b80000007077811 */ /* 0x000fc800078eb8ff */
[----:B------:R-:W-:-:S07]  /*0a80*/  LOP3.LUT R14, R7, R6, R17, 0xfe, !PT ;  /* 0x00000006070e7212 */ /* 0x000fce00078efe11 */
.L_x_2066:
[----:B------:R-:W-:Y:S05]  /*0a90*/  BSYNC.RECONVERGENT B0 ;  /* 0x0000000000007941 */ /* 0x000fea0003800200 */
.L_x_2065:
        /* <DEDUP_REMOVED lines=22> */
.L_x_2072:
[----:B------:R-:W-:Y:S05]  /*0c00*/  BSYNC.RECONVERGENT B1 ;  /* 0x0000000000017941 */ /* 0x000fea0003800200 */
.L_x_2071:
[----:B------:R-:W-:Y:S01]  /*0c10*/  IMAD.SHL.U32 R6, R6, 0x100000, RZ ;  /* 0x0010000006067824 */ /* 0x000fe200078e00ff */
[----:B------:R-:W-:-:S04]  /*0c20*/  LEA R7, R7, 0x3b800000, 0x17 ;  /* 0x3b80000007077811 */ /* 0x000fc800078eb8ff */
[----:B------:R-:W-:-:S07]  /*0c30*/  LOP3.LUT R15, R7, R6, R17, 0xfe, !PT ;  /* 0x00000006070f7212 */ /* 0x000fce00078efe11 */
.L_x_2070:
[----:B------:R-:W-:Y:S05]  /*0c40*/  BSYNC.RECONVERGENT B0 ;  /* 0x0000000000007941 */ /* 0x000fea0003800200 */
.L_x_2069:
        /* <DEDUP_REMOVED lines=23> */
.L_x_2056:
        /* <DEDUP_REMOVED lines=8> */
.L_x_2090:
        /* <DEDUP_REMOVED lines=29> */
.L_x_2077:
[----:B0-----:R-:W-:Y:S05]  /*1010*/  BSYNC.RECONVERGENT B1 ;  /* 0x0000000000017941 */ /* 0x001fea0003800200 */
.L_x_2076:
[----:B------:R-:W-:Y:S01]  /*1020*/  IMAD.SHL.U32 R5, R5, 0x100000, RZ ;  /* 0x0010000005057824 */ /* 0x000fe200078e00ff */
[----:B------:R-:W-:-:S04]  /*1030*/  LEA R6, R6, 0x3b800000, 0x17 ;  /* 0x3b80000006067811 */ /* 0x000fc800078eb8ff */
[----:B------:R-:W-:-:S07]  /*1040*/  LOP3.LUT R5, R6, R5, R10, 0xfe, !PT ;  /* 0x0000000506057212 */ /* 0x000fce00078efe0a */
.L_x_2075:
[----:B0-----:R-:W-:Y:S05]  /*1050*/  BSYNC.RECONVERGENT B0 ;  /* 0x0000000000007941 */ /* 0x001fea0003800200 */
.L_x_2074:
        /* <DEDUP_REMOVED lines=22> */
.L_x_2081:
[----:B------:R-:W-:Y:S05]  /*11c0*/  BSYNC.RECONVERGENT B1 ;  /* 0x0000000000017941 */ /* 0x000fea0003800200 */
.L_x_2080:
[----:B------:R-:W-:Y:S01]  /*11d0*/  IMAD.SHL.U32 R7, R7, 0x100000, RZ ;  /* 0x0010000007077824 */ /* 0x000fe200078e00ff */
[----:B------:R-:W-:-:S04]  /*11e0*/  LEA R6, R6, 0x3b800000, 0x17 ;  /* 0x3b80000006067811 */ /* 0x000fc800078eb8ff */
[----:B------:R-:W-:-:S07]  /*11f0*/  LOP3.LUT R6, R6, R7, R10, 0xfe, !PT ;  /* 0x0000000706067212 */ /* 0x000fce00078efe0a */
.L_x_2079:
[----:B------:R-:W-:Y:S05]  /*1200*/  BSYNC.RECONVERGENT B0 ;  /* 0x0000000000007941 */ /* 0x000fea0003800200 */
.L_x_2078:
        /* <DEDUP_REMOVED lines=22> */
.L_x_2085:
[----:B------:R-:W-:Y:S05]  /*1370*/  BSYNC.RECONVERGENT B1 ;  /* 0x0000000000017941 */ /* 0x000fea0003800200 */
.L_x_2084:
[----:B------:R-:W-:Y:S01]  /*1380*/  IMAD.SHL.U32 R2, R2, 0x100000, RZ ;  /* 0x0010000002027824 */ /* 0x000fe200078e00ff */
[----:B------:R-:W-:-:S04]  /*1390*/  LEA R7, R7, 0x3b800000, 0x17 ;  /* 0x3b80000007077811 */ /* 0x000fc800078eb8ff */
[----:B------:R-:W-:-:S07]  /*13a0*/  LOP3.LUT R7, R7, R2, R11, 0xfe, !PT ;  /* 0x0000000207077212 */ /* 0x000fce00078efe0b */
.L_x_2083:
[----:B------:R-:W-:Y:S05]  /*13b0*/  BSYNC.RECONVERGENT B0 ;  /* 0x0000000000007941 */ /* 0x000fea0003800200 */
.L_x_2082:
        /* <DEDUP_REMOVED lines=22> */
.L_x_2089:
[----:B------:R-:W-:Y:S05]  /*1520*/  BSYNC.RECONVERGENT B1 ;  /* 0x0000000000017941 */ /* 0x000fea0003800200 */
.L_x_2088:
[----:B------:R-:W-:Y:S01]  /*1530*/  IMAD.SHL.U32 R4, R4, 0x100000, RZ ;  /* 0x0010000004047824 */ /* 0x000fe200078e00ff */
[----:B------:R-:W-:-:S04]  /*1540*/  LEA R2, R2, 0x3b800000, 0x17 ;  /* 0x3b80000002027811 */ /* 0x000fc800078eb8ff */
[----:B------:R-:W-:-:S07]  /*1550*/  LOP3.LUT R2, R2, R4, R13, 0xfe, !PT ;  /* 0x0000000402027212 */ /* 0x000fce00078efe0d */
.L_x_2087:
[----:B------:R-:W-:Y:S05]  /*1560*/  BSYNC.RECONVERGENT B0 ;  /* 0x0000000000007941 */ /* 0x000fea0003800200 */
.L_x_2086:
        /* <DEDUP_REMOVED lines=15> */
.L_x_2091:
        /* <DEDUP_REMOVED lines=10> */
.L_x_7537:


//--------------------- .text._ZN2at6native55_GLOBAL__N__de093ff9_22_ForeachBinaryOpList_cu_a911ec4325multi_tensor_apply_kernelINS1_18TensorListMetadataILi2EEENS1_11CopyFunctorIN3c108BFloat16ENS6_13Float8_e4m3fnELi2ELi1ELi1EEEJNS0_4CopyIS7_S8_EEEEEvT_T0_DpT1_ --------------------------
	.section	.text._ZN2at6native55_GLOBAL__N__de093ff9_22_ForeachBinaryOpList_cu_a911ec4325multi_tensor_apply_kernelINS1_18TensorListMetadataILi2EEENS1_11CopyFunctorIN3c108BFloat16ENS6_13Float8_e4m3fnELi2ELi1ELi1EEEJNS0_4CopyIS7_S8_EEEEEvT_T0_DpT1_,"ax",@progbits
	.align	128
.text._ZN2at6native55_GLOBAL__N__de093ff9_22_ForeachBinaryOpList_cu_a911ec4325multi_tensor_apply_kernelINS1_18TensorListMetadataILi2EEENS1_11CopyFunctorIN3c108BFloat16ENS6_13Float8_e4m3fnELi2ELi1ELi1EEEJNS0_4CopyIS7_S8_EEEEEvT_T0_DpT1_:
        .type           _ZN2at6native55_GLOBAL__N__de093ff9_22_ForeachBinaryOpList_cu_a911ec4325multi_tensor_apply_kernelINS1_18TensorListMetadataILi2EEENS1_11CopyFunctorIN3c108BFloat16ENS6_13Float8_e4m3fnELi2ELi1ELi1EEEJNS0_4CopyIS7_S8_EEEEEvT_T0_DpT1_,@function
        .size           _ZN2at6native55_GLOBAL__N__de093ff9_22_ForeachBinaryOpList_cu_a911ec4325multi_tensor_apply_kernelINS1_18TensorListMetadataILi2EEENS1_11CopyFunctorIN3c108BFloat16ENS6_13Float8_e4m3fnELi2ELi1ELi1EEEJNS0_4CopyIS7_S8_EEEEEvT_T0_DpT1_,(.L_x_7538 - _ZN2at6native55_GLOBAL__N__de093ff9_22_ForeachBinaryOpList_cu_a911ec4325multi_tensor_apply_kernelINS1_18TensorListMetadataILi2EEENS1_11CopyFunctorIN3c108BFloat16ENS6_13Float8_e4m3fnELi2ELi1ELi1EEEJNS0_4CopyIS7_S8_EEEEEvT_T0_DpT1_)
        .other          _ZN2at6native55_GLOBAL__N__de093ff9_22_ForeachBinaryOpList_cu_a911ec4325multi_tensor_apply_kernelINS1_18TensorListMetadataILi2EEENS1_11CopyFunctorIN3c108BFloat16ENS6_13Float8_e4m3fnELi2ELi1ELi1EEEJNS0_4CopyIS7_S8_EEEEEvT_T0_DpT1_,@"STO_CUDA_ENTRY STV_DEFAULT"
_ZN2at6native55_GLOBAL__N__de093ff9_22_ForeachBinaryOpList_cu_a911ec4325multi_tensor_apply_kernelINS1_18TensorListMetadataILi2EEENS1_11CopyFunctorIN3c108BFloat16ENS6_13Float8_e4m3fnELi2ELi1ELi1EEEJNS0_4CopyIS7_S8_EEEEEvT_T0_DpT1_:
        /* <DEDUP_REMOVED lines=43> */
[----:B------:R-:W-:Y:S01]  /*02b0*/  USHF.R.U32.HI UR21, URZ, 0x1d, UR17 ;  /* 0x0000001dff157899 */ /* 0x000fe20008011611 */
[----:B------:R-:W-:Y:S01]  /*02c0*/  IADD3 R4, P0, PT, R2, UR10, RZ ;  /* 0x0000000a02047c10 */ /* 0x000fe2000ff1e0ff */
[----:B------:R-:W-:Y:S01]  /*02d0*/  IMAD.X R2, RZ, RZ, RZ, P1 ;  /* 0x000000ffff027224 */ /* 0x000fe200008e06ff */
[----:B------:R-:W-:-:S02]  /*02e0*/  UIADD3.X UR7, UPT, UPT, UR7, UR15, URZ, UP3, !UPT ;  /* 0x0000000f07077290 */ /* 0x000fc40009ffe4ff */
[----:B------:R-:W-:Y:S01]  /*02f0*/  IADD3.X R9, PT, PT, R3, UR11, RZ, P0, !PT ;  /* 0x0000000b03097c10 */ /* 0x000fe200087fe4ff */
[----:B------:R-:W-:Y:S01]  /*0300*/  UMOV UR4, URZ ;  /* 0x000000ff00047c82 */ /* 0x000fe20008000000 */
[----:B------:R-:W-:Y:S01]  /*0310*/  LEA R12, P0, R5, UR12, 0x1 ;  /* 0x0000000c050c7c11 */ /* 0x000fe2000f8008ff */
[----:B------:R-:W-:-:S03]  /*0320*/  UMOV UR5, URZ ;  /* 0x000000ff00057c82 */ /* 0x000fc60008000000 */
[----:B------:R-:W-:Y:S02]  /*0330*/  IADD3 R12, P1, PT, R12, UR10, RZ ;  /* 0x0000000a0c0c7c10 */ /* 0x000fe4000ff3e0ff */
[----:B------:R-:W-:-:S04]  /*0340*/  LEA.HI.X R5, R5, UR13, R2, 0x1, P0 ;  /* 0x0000000d05057c11 */ /* 0x000fc800080f0c02 */
[----:B------:R-:W-:-:S07]  /*0350*/  IADD3.X R5, PT, PT, R5, UR11, RZ, P1, !PT ;  /* 0x0000000b05057c10 */ /* 0x000fce0008ffe4ff */
.L_x_2093:
        /* <DEDUP_REMOVED lines=10> */
[----:B------:R-:W-:-:S03]  /*0400*/  ISETP.GE.U32.AND.EX P1, PT, R2, UR25, PT, P1 ;  /* 0x0000001902007c0c */ /* 0x000fc6000bf26110 */
[----:B------:R-:W-:Y:S02]  /*0410*/  IMAD.WIDE.U32 R14, R11, 0x3, R14 ;  /* 0x000000030b0e7825 */ /* 0x000fe400078e000e */
[----:B------:R-:W-:-:S04]  /*0420*/  @!P0 IADD3 R2, P2, PT, R0, UR27, RZ ;  /* 0x0000001b00028c10 */ /* 0x000fc8000ff5e0ff */
[----:B------:R-:W-:Y:S02]  /*0430*/  @!P0 IADD3.X R3, PT, PT, R7, UR28, RZ, P2, !PT ;  /* 0x0000001c07038c10 */ /* 0x000fe400097fe4ff */
[----:B------:R-:W-:-:S03]  /*0440*/  ISETP.GE.U32.AND P2, PT, R16, UR24, PT ;  /* 0x0000001810007c0c */ /* 0x000fc6000bf46070 */
[----:B------:R-:W2:Y:S01]  /*0450*/  @!P0 LDG.E.U8 R23, desc[UR18][R2.64] ;  /* 0x0000001202178981 */ /* 0x000ea2000c1e1100 */
[----:B------:R-:W-:Y:S01]  /*0460*/  UMOV UR6, URZ ;  /* 0x000000ff00067c82 */ /* 0x000fe20008000000 */
[----:B------:R-:W-:Y:S02]  /*0470*/  @!P1 IADD3 R18, P4, PT, R0, UR22, RZ ;  /* 0x0000001600129c10 */ /* 0x000fe4000ff9e0ff */
[----:B------:R-:W-:Y:S01]  /*0480*/  ISETP.GE.U32.AND P3, PT, R14, UR24, PT ;  /* 0x000000180e007c0c */ /* 0x000fe2000bf66070 */
[----:B------:R-:W-:Y:S01]  /*0490*/  VIADD R14, R15, UR6 ;  /* 0x000000060f0e7c36 */ /* 0x000fe20008000000 */
[----:B------:R-:W-:Y:S02]  /*04a0*/  ISETP.GE.U32.AND.EX P2, PT, R17, UR25, PT, P2 ;  /* 0x0000001911007c0c */ /* 0x000fe4000bf46120 */
[----:B------:R-:W-:Y:S02]  /*04b0*/  @!P1 IADD3.X R19, PT, PT, R7, UR8, RZ, P4, !PT ;  /* 0x0000000807139c10 */ /* 0x000fe4000a7fe4ff */
[----:B------:R-:W-:-:S03]  /*04c0*/  ISETP.GE.U32.AND.EX P3, PT, R14, UR25, PT, P3 ;  /* 0x000000190e007c0c */ /* 0x000fc6000bf66130 */
[----:B------:R0:W3:Y:S06]  /*04d0*/  @!P1 LDG.E.U8 R8, desc[UR18][R18.64] ;  /* 0x0000001212089981 */ /* 0x0000ec000c1e1100 */
[----:B------:R-:W-:-:S04]  /*04e0*/  @!P2 IADD3 R24, P4, PT, R0, UR23, RZ ;  /* 0x000000170018ac10 */ /* 0x000fc8000ff9e0ff */
[----:B------:R-:W-:Y:S02]  /*04f0*/  @!P2 IADD3.X R25, PT, PT, R7, UR9, RZ, P4, !PT ;  /* 0x000000090719ac10 */ /* 0x000fe4000a7fe4ff */
[----:B------:R-:W-:-:S03]  /*0500*/  @!P3 IADD3 R26, P4, PT, R0, UR14, RZ ;  /* 0x0000000e001abc10 */ /* 0x000fc6000ff9e0ff */
[----:B------:R-:W4:Y:S01]  /*0510*/  @!P2 LDG.E.U8 R10, desc[UR18][R24.64] ;  /* 0x00000012180aa981 */ /* 0x000f22000c1e1100 */
[----:B------:R-:W-:-:S05]  /*0520*/  @!P3 IADD3.X R27, PT, PT, R7, UR7, RZ, P4, !PT ;  /* 0x00000007071bbc10 */ /* 0x000fca000a7fe4ff */
[----:B------:R1:W5:Y:S01]  /*0530*/  @!P3 LDG.E.U8 R6, desc[UR18][R26.64] ;  /* 0x000000121a06b981 */ /* 0x000362000c1e1100 */
[----:B0-----:R-:W-:Y:S02]  /*0540*/  IMAD.MOV.U32 R19, RZ, RZ, 0x1f ;  /* 0x0000001fff137424 */ /* 0x001fe400078e00ff */
[----:B-1----:R-:W-:Y:S02]  /*0550*/  IMAD.U32 R27, RZ, RZ, UR17 ;  /* 0x00000011ff1b7e24 */ /* 0x002fe4000f8e00ff */
[----:B--2---:R-:W-:-:S05]  /*0560*/  IMAD.SHL.U32 R17, R23, 0x1000000, RZ ;  /* 0x0100000017117824 */ /* 0x004fca00078e00ff */
[C---:B------:R-:W-:Y:S02]  /*0570*/  LOP3.LUT R3, R17.reuse, 0x7f000000, RZ, 0xc0, !PT ;  /* 0x7f00000011037812 */ /* 0x040fe400078ec0ff */
[----:B------:R-:W-:Y:S02]  /*0580*/  LOP3.LUT P4, RZ, R17, 0x7f000000, RZ, 0xc0, !PT ;  /* 0x7f00000011ff7812 */ /* 0x000fe4000788c0ff */
[----:B------:R-:W0:Y:S01]  /*0590*/  FLO.U32 R2, R3 ;  /* 0x0000000300027300 */ /* 0x000e2200000e0000 */
[----:B---3--:R-:W-:-:S05]  /*05a0*/  IMAD.SHL.U32 R15, R8, 0x1000000, RZ ;  /* 0x01000000080f7824 */ /* 0x008fca00078e00ff */
[----:B------:R-:W-:-:S04]  /*05b0*/  LOP3.LUT R20, R15, 0x7f000000, RZ, 0xc0, !PT ;  /* 0x7f0000000f147812 */ /* 0x000fc800078ec0ff */
[----:B------:R-:W1:Y:S01]  /*05c0*/  FLO.U32 R18, R20 ;  /* 0x0000001400127300 */ /* 0x000e6200000e0000 */
[----:B0-----:R-:W-:Y:S02]  /*05d0*/  IMAD.MOV R2, RZ, RZ, -R2 ;  /* 0x000000ffff027224 */ /* 0x001fe400078e0a02 */
[----:B----4-:R-:W-:-:S03]  /*05e0*/  IMAD.SHL.U32 R11, R10, 0x1000000, RZ ;  /* 0x010000000a0b7824 */ /* 0x010fc600078e00ff */
[----:B------:R-:W-:Y:S02]  /*05f0*/  VIADDMNMX.U32 R2, R2, R19, 0x4, !PT ;  /* 0x0000000402027446 */ /* 0x000fe40007800013 */
[----:B------:R-:W-:-:S03]  /*0600*/  LOP3.LUT R16, R11, 0x7f000000, RZ, 0xc0, !PT ;  /* 0x7f0000000b107812 */ /* 0x000fc600078ec0ff */
[----:B------:R-:W-:Y:S02]  /*0610*/  VIADD R14, R2, 0xfffffffc ;  /* 0xfffffffc020e7836 */ /* 0x000fe40000000000 */
[----:B-----5:R-:W-:Y:S01]  /*0620*/  IMAD.SHL.U32 R13, R6, 0x1000000, RZ ;  /* 0x01000000060d7824 */ /* 0x020fe200078e00ff */
[----:B------:R-:W0:Y:S01]  /*0630*/  FLO.U32 R2, R16 ;  /* 0x0000001000027300 */ /* 0x000e2200000e0000 */
[----:B-1----:R-:W-:Y:S01]  /*0640*/  IMAD.MOV R22, RZ, RZ, -R18 ;  /* 0x000000ffff167224 */ /* 0x002fe200078e0a12 */
[----:B------:R-:W-:Y:S01]  /*0650*/  SHF.L.U32 R21, R3, R14, RZ ;  /* 0x0000000e03157219 */ /* 0x000fe200000006ff */
[----:B------:R-:W-:Y:S01]  /*0660*/  IMAD.SHL.U32 R14, R14, 0x800000, RZ ;  /* 0x008000000e0e7824 */ /* 0x000fe200078e00ff */
[----:B------:R-:W-:Y:S01]  /*0670*/  LOP3.LUT R18, R13, 0x7f000000, RZ, 0xc0, !PT ;  /* 0x7f0000000d127812 */ /* 0x000fe200078ec0ff */
[----:B------:R-:W-:Y:S01]  /*0680*/  VIADD R3, R3, 0x1000000 ;  /* 0x0100000003037836 */ /* 0x000fe20000000000 */
[----:B------:R-:W-:Y:S02]  /*0690*/  VIADDMNMX.U32 R22, R22, R19, 0x4, !PT ;  /* 0x0000000416167446 */ /* 0x000fe40007800013 */
[----:B------:R-:W-:-:S02]  /*06a0*/  LEA.HI R14, R21, -R14, RZ, 0x1c ;  /* 0x8000000e150e7211 */ /* 0x000fc400078fe0ff */
[----:B------:R-:W1:Y:S01]  /*06b0*/  FLO.U32 R21, R18 ;  /* 0x0000001200157300 */ /* 0x000e6200000e0000 */
[----:B------:R-:W-:Y:S01]  /*06c0*/  VIADD R25, R22, 0xfffffffc ;  /* 0xfffffffc16197836 */ /* 0x000fe20000000000 */
[----:B------:R-:W-:Y:S01]  /*06d0*/  SHF.R.S32.HI R3, RZ, 0x8, R3 ;  /* 0x00000008ff037819 */ /* 0x000fe20000011403 */
[----:B------:R-:W-:Y:S01]  /*06e0*/  VIADD R14, R14, 0x3c000000 ;  /* 0x3c0000000e0e7836 */ /* 0x000fe20000000000 */
[----:B------:R-:W-:Y:S01]  /*06f0*/  LOP3.LUT P5, RZ, R13, 0x7f000000, RZ, 0xc0, !PT ;  /* 0x7f0000000dff7812 */ /* 0x000fe200078ac0ff */
[----:B0-----:R-:W-:Y:S01]  /*0700*/  IMAD.MOV R24, RZ, RZ, -R2 ;  /* 0x000000ffff187224 */ /* 0x001fe200078e0a02 */
[----:B------:R-:W-:Y:S01]  /*0710*/  SHF.L.U32 R22, R20, R25, RZ ;  /* 0x0000001914167219 */ /* 0x000fe200000006ff */
[----:B------:R-:W-:Y:S01]  /*0720*/  IMAD.SHL.U32 R25, R25, 0x800000, RZ ;  /* 0x0080000019197824 */ /* 0x000fe200078e00ff */
[----:B------:R-:W-:Y:S01]  /*0730*/  LOP3.LUT R14, R14, 0x7f800000, R3, 0xf8, !PT ;  /* 0x7f8000000e0e7812 */ /* 0x000fe200078ef803 */
[----:B------:R-:W-:Y:S02]  /*0740*/  VIADD R20, R20, 0x1000000 ;  /* 0x0100000014147836 */ /* 0x000fe40000000000 */
[----:B------:R-:W-:Y:S01]  /*0750*/  @!P3 IMAD.MOV.U32 R2, RZ, RZ, R4 ;  /* 0x000000ffff02b224 */ /* 0x000fe200078e0004 */
[----:B------:R-:W-:Y:S01]  /*0760*/  LEA.HI R22, R22, -R25, RZ, 0x1c ;  /* 0x8000001916167211 */ /* 0x000fe200078fe0ff */
[----:B------:R-:W-:Y:S01]  /*0770*/  @!P3 IMAD.MOV.U32 R3, RZ, RZ, R9 ;  /* 0x000000ffff03b224 */ /* 0x000fe200078e0009 */
[----:B------:R-:W-:Y:S01]  /*0780*/  SHF.R.S32.HI R20, RZ, 0x8, R20 ;  /* 0x00000008ff147819 */ /* 0x000fe20000011414 */
[----:B-1----:R-:W-:Y:S01]  /*0790*/  IMAD.MOV R26, RZ, RZ, -R21 ;  /* 0x000000ffff1a7224 */ /* 0x002fe200078e0a15 */
[----:B------:R-:W-:Y:S01]  /*07a0*/  VIADDMNMX.U32 R21, R24, R19, 0x4, !PT ;  /* 0x0000000418157446 */ /* 0x000fe20007800013 */
[----:B------:R-:W-:Y:S01]  /*07b0*/  @!P3 IMAD.WIDE.U32 R2, R27, 0x6, R2 ;  /* 0x000000061b02b825 */ /* 0x000fe200078e0002 */
[----:B------:R-:W-:-:S02]  /*07c0*/  SEL R14, R14, RZ, P4 ;  /* 0x000000ff0e0e7207 */ /* 0x000fc40002000000 */
[----:B------:R-:W-:Y:S01]  /*07d0*/  VIADDMNMX.U32 R19, R26, R19, 0x4, !PT ;  /* 0x000000041a137446 */ /* 0x000fe20007800013 */
[----:B------:R-:W-:Y:S01]  /*07e0*/  VIADD R25, R21, 0xfffffffc ;  /* 0xfffffffc15197836 */ /* 0x000fe20000000000 */
[----:B------:R-:W-:Y:S01]  /*07f0*/  LOP3.LUT P4, RZ, R15, 0x7f000000, RZ, 0xc0, !PT ;  /* 0x7f0000000fff7812 */ /* 0x000fe2000788c0ff */
[----:B------:R-:W-:Y:S01]  /*0800*/  VIADD R21, R22, 0x3c000000 ;  /* 0x3c00000016157836 */ /* 0x000fe20000000000 */
[----:B------:R-:W-:Y:S01]  /*0810*/  LOP3.LUT R14, R14, 0x80000000, R17, 0xf8, !PT ;  /* 0x800000000e0e7812 */ /* 0x000fe200078ef811 */
[----:B------:R-:W-:Y:S01]  /*0820*/  VIADD R27, R19, 0xfffffffc ;  /* 0xfffffffc131b7836 */ /* 0x000fe20000000000 */
[C---:B------:R-:W-:Y:S01]  /*0830*/  SHF.L.U32 R22, R16.reuse, R25, RZ ;  /* 0x0000001910167219 */ /* 0x040fe200000006ff */
[----:B------:R-:W-:Y:S01]  /*0840*/  IMAD.SHL.U32 R25, R25, 0x800000, RZ ;  /* 0x0080000019197824 */ /* 0x000fe200078e00ff */
[----:B------:R-:W-:Y:S01]  /*0850*/  LOP3.LUT R19, R21, 0x7f800000, R20, 0xf8, !PT ;  /* 0x7f80000015137812 */ /* 0x000fe200078ef814 */
[----:B------:R-:W-:Y:S01]  /*0860*/  VIADD R16, R16, 0x1000000 ;  /* 0x0100000010107836 */ /* 0x000fe20000000000 */
[C---:B------:R-:W-:Y:S01]  /*0870*/  SHF.L.U32 R21, R18.reuse, R27, RZ ;  /* 0x0000001b12157219 */ /* 0x040fe200000006ff */
[----:B------:R-:W-:Y:S01]  /*0880*/  VIADD R18, R18, 0x1000000 ;  /* 0x0100000012127836 */ /* 0x000fe20000000000 */
[----:B------:R-:W-:Y:S01]  /*0890*/  LEA.HI R20, R22, -R25, RZ, 0x1c ;  /* 0x8000001916147211 */ /* 0x000fe200078fe0ff */
[----:B------:R-:W-:Y:S01]  /*08a0*/  IMAD.SHL.U32 R22, R27, 0x800000, RZ ;  /* 0x008000001b167824 */ /* 0x000fe200078e00ff */
[----:B------:R-:W-:Y:S01]  /*08b0*/  SHF.R.S32.HI R16, RZ, 0x8, R16 ;  /* 0x00000008ff107819 */ /* 0x000fe20000011410 */
[----:B------:R-:W-:Y:S01]  /*08c0*/  @!P3 VIADD R3, R3, UR6 ;  /* 0x000000060303bc36 */ /* 0x000fe20008000000 */
[----:B------:R-:W-:Y:S01]  /*08d0*/  SHF.R.S32.HI R18, RZ, 0x8, R18 ;  /* 0x00000008ff127819 */ /* 0x000fe20000011412 */
[----:B------:R-:W-:Y:S01]  /*08e0*/  USHF.L.U32 UR6, UR17, 0x2, URZ ;  /* 0x0000000211067899 */ /* 0x000fe200080006ff */
[----:B------:R-:W-:Y:S01]  /*08f0*/  LEA.HI R22, R21, -R22, RZ, 0x1c ;  /* 0x8000001615167211 */ /* 0x000fe200078fe0ff */
[----:B------:R-:W-:Y:S01]  /*0900*/  VIADD R21, R20, 0x3c000000 ;  /* 0x3c00000014157836 */ /* 0x000fe20000000000 */
[----:B------:R-:W-:Y:S01]  /*0910*/  F2FP.BF16.F32.PACK_AB R17, RZ, R14 ;  /* 0x0000000eff11723e */ /* 0x000fe200000010ff */
[----:B------:R-:W-:-:S02]  /*0920*/  UIADD3 UR4, UP0, UPT, UR6, UR4, URZ ;  /* 0x0000000406047290 */ /* 0x000fc4000ff1e0ff */
[----:B------:R-:W-:Y:S01]  /*0930*/  VIADD R25, R22, 0x3c000000 ;  /* 0x3c00000016197836 */ /* 0x000fe20000000000 */
[----:B------:R-:W-:Y:S01]  /*0940*/  LOP3.LUT R21, R21, 0x7f800000, R16, 0xf8, !PT ;  /* 0x7f80000015157812 */ /* 0x000fe200078ef810 */
[----:B------:R-:W-:Y:S01]  /*0950*/  UIADD3.X UR5, UPT, UPT, URZ, UR5, URZ, UP0, !UPT ;  /* 0x00000005ff057290 */ /* 0x000fe200087fe4ff */
[----:B------:R-:W-:Y:S01]  /*0960*/  SEL R16, R19, RZ, P4 ;  /* 0x000000ff13107207 */ /* 0x000fe20002000000 */
[----:B------:R-:W-:Y:S01]  /*0970*/  UISETP.GE.U32.AND UP0, UPT, UR4, UR24, UPT ;  /* 0x000000180400728c */ /* 0x000fe2000bf06070 */
[----:B------:R-:W-:Y:S02]  /*0980*/  LOP3.LUT P4, RZ, R11, 0x7f000000, RZ, 0xc0, !PT ;  /* 0x7f0000000bff7812 */ /* 0x000fe4000788c0ff */
[----:B------:R-:W-:Y:S01]  /*0990*/  LOP3.LUT R18, R25, 0x7f800000, R18, 0xf8, !PT ;  /* 0x7f80000019127812 */ /* 0x000fe200078ef812 */
[----:B------:R-:W-:Y:S01]  /*09a0*/  UISETP.GE.U32.AND.EX UP0, UPT, UR5, UR25, UPT, UP0 ;  /* 0x000000190500728c */ /* 0x000fe2000bf06100 */
[----:B------:R-:W-:Y:S02]  /*09b0*/  SEL R14, R21, RZ, P4 ;  /* 0x000000ff150e7207 */ /* 0x000fe40002000000 */
[----:B------:R-:W-:Y:S01]  /*09c0*/  LOP3.LUT R16, R16, 0x80000000, R15, 0xf8, !PT ;  /* 0x8000000010107812 */ /* 0x000fe200078ef80f */
[----:B------:R-:W-:Y:S01]  /*09d0*/  @!P0 IMAD.MOV.U32 R15, RZ, RZ, R9 ;  /* 0x000000ffff0f8224 */ /* 0x000fe200078e0009 */
[----:B------:R-:W-:Y:S01]  /*09e0*/  LOP3.LUT R11, R14, 0x80000000, R11, 0xf8, !PT ;  /* 0x800000000e0b7812 */ /* 0x000fe200078ef80b */
[----:B------:R-:W-:Y:S01]  /*09f0*/  @!P0 IMAD.MOV.U32 R14, RZ, RZ, R4 ;  /* 0x000000ffff0e8224 */ /* 0x000fe200078e0004 */
[----:B------:R-:W-:-:S02]  /*0a00*/  SEL R18, R18, RZ, P5 ;  /* 0x000000ff12127207 */ /* 0x000fc40002800000 */
[----:B------:R-:W-:Y:S02]  /*0a10*/  F2FP.BF16.F32.PACK_AB R11, RZ, R11 ;  /* 0x0000000bff0b723e */ /* 0x000fe400000010ff */
[----:B------:R-:W-:Y:S01]  /*0a20*/  LOP3.LUT R18, R18, 0x80000000, R13, 0xf8, !PT ;  /* 0x8000000012127812 */ /* 0x000fe200078ef80d */
[----:B------:R0:W-:Y:S01]  /*0a30*/  @!P0 STG.E.U16 desc[UR18][R14.64], R17 ;  /* 0x000000110e008986 */ /* 0x0001e2000c101512 */
[----:B------:R-:W-:Y:S02]  /*0a40*/  F2FP.BF16.F32.PACK_AB R13, RZ, R16 ;  /* 0x00000010ff0d723e */ /* 0x000fe400000010ff */
[----:B------:R-:W-:Y:S02]  /*0a50*/  @!P2 IADD3 R16, P0, PT, R4, UR6, RZ ;  /* 0x000000060410ac10 */ /* 0x000fe4000ff1e0ff */
[----:B------:R-:W-:Y:S01]  /*0a60*/  F2FP.BF16.F32.PACK_AB R18, RZ, R18 ;  /* 0x00000012ff12723e */ /* 0x000fe200000010ff */
[----:B0-----:R-:W-:Y:S02]  /*0a70*/  @!P1 IMAD.MOV.U32 R14, RZ, RZ, R12 ;  /* 0x000000ffff0e9224 */ /* 0x001fe400078e000c */
[----:B------:R-:W-:-:S02]  /*0a80*/  @!P1 IMAD.MOV.U32 R15, RZ, RZ, R5 ;  /* 0x000000ffff0f9224 */ /* 0x000fc400078e0005 */
[----:B------:R-:W-:Y:S01]  /*0a90*/  @!P2 IMAD.X R17, RZ, RZ, R9, P0 ;  /* 0x000000ffff11a224 */ /* 0x000fe200000e0609 */
[----:B------:R-:W-:Y:S02]  /*0aa0*/  IADD3 R4, P0, PT, R4, UR20, RZ ;  /* 0x0000001404047c10 */ /* 0x000fe4000ff1e0ff */
[----:B------:R0:W-:Y:S01]  /*0ab0*/  @!P1 STG.E.U16 desc[UR18][R14.64], R13 ;  /* 0x0000000d0e009986 */ /* 0x0001e2000c101512 */
[----:B------:R-:W-:Y:S02]  /*0ac0*/  IADD3 R0, P1, PT, R0, UR6, RZ ;  /* 0x0000000600007c10 */ /* 0x000fe4000ff3e0ff */
[----:B------:R-:W-:Y:S01]  /*0ad0*/  IADD3.X R9, PT, PT, R9, UR21, RZ, P0, !PT ;  /* 0x0000001509097c10 */ /* 0x000fe200087fe4ff */
[----:B------:R0:W-:Y:S01]  /*0ae0*/  @!P2 STG.E.U16 desc[UR18][R16.64], R11 ;  /* 0x0000000b1000a986 */ /* 0x0001e2000c101512 */
[----:B------:R-:W-:Y:S01]  /*0af0*/  IADD3 R12, P2, PT, R12, UR20, RZ ;  /* 0x000000140c0c7c10 */ /* 0x000fe2000ff5e0ff */
[----:B------:R-:W-:Y:S02]  /*0b00*/  IMAD.X R7, RZ, RZ, R7, P1 ;  /* 0x000000ffff077224 */ /* 0x000fe400008e0607 */
[----:B------:R0:W-:Y:S01]  /*0b10*/  @!P3 STG.E.U16 desc[UR18][R2.64], R18 ;  /* 0x000000120200b986 */ /* 0x0001e2000c101512 */
[----:B------:R-:W-:Y:S01]  /*0b20*/  IADD3.X R5, PT, PT, R5, UR21, RZ, P2, !PT ;  /* 0x0000001505057c10 */ /* 0x000fe200097fe4ff */
[----:B------:R-:W-:Y:S08]  /*0b30*/  BRA.U !UP0, `(.L_x_2093) ;  /* 0xfffffff908087547 */ /* 0x000ff0000b83ffff */
[----:B------:R-:W-:Y:S05]  /*0b40*/  EXIT ;  /* 0x000000000000794d */ /* 0x000fea0003800000 */
.L_x_2092:
        /* <DEDUP_REMOVED lines=8> */
.L_x_2094:
[----:B------:R-:W-:-:S04]  /*0bd0*/  LEA R8, P0, R3, UR27, 0x2 ;  /* 0x0000001b03087c11 */ /* 0x000fc8000f8010ff */
[----:B------:R-:W-:-:S05]  /*0be0*/  LEA.HI.X R9, R3, UR28, R0, 0x2, P0 ;  /* 0x0000001c03097c11 */ /* 0x000fca00080f1400 */
[----:B------:R-:W2:Y:S01]  /*0bf0*/  LDG.E R8, desc[UR18][R8.64] ;  /* 0x0000001208087981 */ /* 0x000ea2000c1e1900 */
[----:B------:R-:W-:Y:S01]  /*0c00*/  IMAD.MOV.U32 R16, RZ, RZ, 0x1f ;  /* 0x0000001fff107424 */ /* 0x000fe200078e00ff */
[C---:B--2---:R-:W-:Y:S02]  /*0c10*/  PRMT R4, R8.reuse, 0x7770, RZ ;  /* 0x0000777008047816 */ /* 0x044fe400000000ff */
[C---:B------:R-:W-:Y:S02]  /*0c20*/  PRMT R2, R8.reuse, 0x7771, RZ ;  /* 0x0000777108027816 */ /* 0x040fe400000000ff */
[----:B------:R-:W-:Y:S01]  /*0c30*/  PRMT R6, R8, 0x7772, RZ ;  /* 0x0000777208067816 */ /* 0x000fe200000000ff */
[----:B------:R-:W-:Y:S01]  /*0c40*/  IMAD.SHL.U32 R4, R4, 0x1000000, RZ ;  /* 0x0100000004047824 */ /* 0x000fe200078e00ff */
[----:B------:R-:W-:Y:S01]  /*0c50*/  PRMT R5, R8, 0x7773, RZ ;  /* 0x0000777308057816 */ /* 0x000fe200000000ff */
[----:B------:R-:W-:Y:S02]  /*0c60*/  IMAD.SHL.U32 R2, R2, 0x1000000, RZ ;  /* 0x0100000002027824 */ /* 0x000fe400078e00ff */
[----:B------:R-:W-:Y:S01]  /*0c70*/  IMAD.SHL.U32 R6, R6, 0x1000000, RZ ;  /* 0x0100000006067824 */ /* 0x000fe200078e00ff */
[----:B------:R-:W-:Y:S01]  /*0c80*/  LOP3.LUT R10, R4, 0x7f000000, RZ, 0xc0, !PT ;  /* 0x7f000000040a7812 */ /* 0x000fe200078ec0ff */
[----:B------:R-:W-:Y:S01]  /*0c90*/  IMAD.SHL.U32 R5, R5, 0x1000000, RZ ;  /* 0x0100000005057824 */ /* 0x000fe200078e00ff */
[----:B------:R-:W-:-:S02]  /*0ca0*/  LOP3.LUT R7, R2, 0x7f000000, RZ, 0xc0, !PT ;  /* 0x7f00000002077812 */ /* 0x000fc400078ec0ff */
[----:B------:R-:W1:Y:S01]  /*0cb0*/  FLO.U32 R11, R10 ;  /* 0x0000000a000b7300 */ /* 0x000e6200000e0000 */
[----:B------:R-:W-:Y:S02]  /*0cc0*/  LOP3.LUT R9, R6, 0x7f000000, RZ, 0xc0, !PT ;  /* 0x7f00000006097812 */ /* 0x000fe400078ec0ff */
[----:B------:R-:W-:Y:S02]  /*0cd0*/  LOP3.LUT R8, R5, 0x7f000000, RZ, 0xc0, !PT ;  /* 0x7f00000005087812 */ /* 0x000fe400078ec0ff */
[----:B------:R-:W-:Y:S02]  /*0ce0*/  LOP3.LUT P0, RZ, R4, 0x7f000000, RZ, 0xc0, !PT ;  /* 0x7f00000004ff7812 */ /* 0x000fe4000780c0ff */
[----:B------:R-:W-:Y:S01]  /*0cf0*/  LOP3.LUT P1, RZ, R2, 0x7f000000, RZ, 0xc0, !PT ;  /* 0x7f00000002ff7812 */ /* 0x000fe2000782c0ff */
[----:B------:R-:W2:Y:S01]  /*0d00*/  FLO.U32 R12, R7 ;  /* 0x00000007000c7300 */ /* 0x000ea200000e0000 */
[----:B------:R-:W-:Y:S01]  /*0d10*/  LOP3.LUT P2, RZ, R6, 0x7f000000, RZ, 0xc0, !PT ;  /* 0x7f00000006ff7812 */ /* 0x000fe2000784c0ff */
[----:B-1----:R-:W-:-:S06]  /*0d20*/  IMAD.MOV R11, RZ, RZ, -R11 ;  /* 0x000000ffff0b7224 */ /* 0x002fcc00078e0a0b */
[----:B------:R-:W1:Y:S01]  /*0d30*/  FLO.U32 R13, R9 ;  /* 0x00000009000d7300 */ /* 0x000e6200000e0000 */
[----:B------:R-:W-:Y:S01]  /*0d40*/  VIADDMNMX.U32 R11, R11, R16, 0x4, !PT ;  /* 0x000000040b0b7446 */ /* 0x000fe20007800010 */
[----:B--2---:R-:W-:-:S06]  /*0d50*/  IMAD.MOV R12, RZ, RZ, -R12 ;  /* 0x000000ffff0c7224 */ /* 0x004fcc00078e0a0c */
[----:B------:R-:W2:Y:S01]  /*0d60*/  FLO.U32 R14, R8 ;  /* 0x00000008000e7300 */ /* 0x000ea200000e0000 */
[----:B------:R-:W-:Y:S01]  /*0d70*/  VIADD R11, R11, 0xfffffffc ;  /* 0xfffffffc0b0b7836 */ /* 0x000fe20000000000 */
[----:B------:R-:W-:Y:S01]  /*0d80*/  VIADDMNMX.U32 R12, R12, R16, 0x4, !PT ;  /* 0x000000040c0c7446 */ /* 0x000fe20007800010 */
[----:B-1----:R-:W-:-:S05]  /*0d90*/  IMAD.MOV R13, RZ, RZ, -R13 ;  /* 0x000000ffff0d7224 */ /* 0x002fca00078e0a0d */
[-C--:B------:R-:W-:Y:S01]  /*0da0*/  VIADDMNMX.U32 R15, R13, R16.reuse, 0x4, !PT ;  /* 0x000000040d0f7446 */ /* 0x080fe20007800010 */
[----:B--2---:R-:W-:Y:S02]  /*0db0*/  IMAD.MOV R17, RZ, RZ, -R14 ;  /* 0x000000ffff117224 */ /* 0x004fe400078e0a0e */
[----:B------:R-:W-:Y:S01]  /*0dc0*/  VIADD R14, R12, 0xfffffffc ;  /* 0xfffffffc0c0e7836 */ /* 0x000fe20000000000 */
[----:B------:R-:W-:Y:S01]  /*0dd0*/  SHF.L.U32 R12, R10, R11, RZ ;  /* 0x0000000b0a0c7219 */ /* 0x000fe200000006ff */
[----:B------:R-:W-:Y:S01]  /*0de0*/  IMAD.SHL.U32 R11, R11, 0x800000, RZ ;  /* 0x008000000b0b7824 */ /* 0x000fe200078e00ff */
[----:B------:R-:W-:Y:S01]  /*0df0*/  VIADDMNMX.U32 R17, R17, R16, 0x4, !PT ;  /* 0x0000000411117446 */ /* 0x000fe20007800010 */
[----:B------:R-:W-:Y:S01]  /*0e00*/  VIADD R16, R15, 0xfffffffc ;  /* 0xfffffffc0f107836 */ /* 0x000fe20000000000 */
[----:B------:R-:W-:Y:S01]  /*0e10*/  SHF.L.U32 R13, R7, R14, RZ ;  /* 0x0000000e070d7219 */ /* 0x000fe200000006ff */
[----:B------:R-:W-:Y:S01]  /*0e20*/  IMAD.SHL.U32 R14, R14, 0x800000, RZ ;  /* 0x008000000e0e7824 */ /* 0x000fe200078e00ff */
[----:B------:R-:W-:Y:S01]  /*0e30*/  LEA.HI R12, R12, -R11, RZ, 0x1c ;  /* 0x8000000b0c0c7211 */ /* 0x000fe200078fe0ff */
[----:B------:R-:W-:-:S02]  /*0e40*/  VIADD R17, R17, 0xfffffffc ;  /* 0xfffffffc11117836 */ /* 0x000fc40000000000 */
[----:B------:R-:W-:Y:S01]  /*0e50*/  VIADD R10, R10, 0x1000000 ;  /* 0x010000000a0a7836 */ /* 0x000fe20000000000 */
[----:B------:R-:W-:Y:S01]  /*0e60*/  LEA.HI R11, R13, -R14, RZ, 0x1c ;  /* 0x8000000e0d0b7211 */ /* 0x000fe200078fe0ff */
[----:B------:R-:W-:Y:S01]  /*0e70*/  VIADD R7, R7, 0x1000000 ;  /* 0x0100000007077836 */ /* 0x000fe20000000000 */
[----:B------:R-:W-:Y:S01]  /*0e80*/  SHF.L.U32 R13, R9, R16, RZ ;  /* 0x00000010090d7219 */ /* 0x000fe200000006ff */
[----:B------:R-:W-:Y:S01]  /*0e90*/  IMAD.SHL.U32 R16, R16, 0x800000, RZ ;  /* 0x0080000010107824 */ /* 0x000fe200078e00ff */
[----:B------:R-:W-:Y:S01]  /*0ea0*/  SHF.L.U32 R14, R8, R17, RZ ;  /* 0x00000011080e7219 */ /* 0x000fe200000006ff */
[----:B------:R-:W-:Y:S01]  /*0eb0*/  IMAD.SHL.U32 R17, R17, 0x800000, RZ ;  /* 0x0080000011117824 */ /* 0x000fe200078e00ff */
[----:B------:R-:W-:Y:S01]  /*0ec0*/  SHF.R.S32.HI R10, RZ, 0x8, R10 ;  /* 0x00000008ff0a7819 */ /* 0x000fe2000001140a */
[----:B------:R-:W-:Y:S01]  /*0ed0*/  VIADD R9, R9, 0x1000000 ;  /* 0x0100000009097836 */ /* 0x000fe20000000000 */
[----:B------:R-:W-:Y:S01]  /*0ee0*/  LEA.HI R16, R13, -R16, RZ, 0x1c ;  /* 0x800000100d107211 */ /* 0x000fe200078fe0ff */
[----:B------:R-:W-:Y:S01]  /*0ef0*/  VIADD R13, R12, 0x3c000000 ;  /* 0x3c0000000c0d7836 */ /* 0x000fe20000000000 */
[----:B------:R-:W-:Y:S01]  /*0f00*/  LEA.HI R14, R14, -R17, RZ, 0x1c ;  /* 0x800000110e0e7211 */ /* 0x000fe200078fe0ff */
[----:B------:R-:W-:Y:S01]  /*0f10*/  VIADD R12, R8, 0x1000000 ;  /* 0x01000000080c7836 */ /* 0x000fe20000000000 */
[----:B------:R-:W-:Y:S01]  /*0f20*/  SHF.R.S32.HI R7, RZ, 0x8, R7 ;  /* 0x00000008ff077819 */ /* 0x000fe20000011407 */
[----:B------:R-:W-:Y:S01]  /*0f30*/  VIADD R8, R11, 0x3c000000 ;  /* 0x3c0000000b087836 */ /* 0x000fe20000000000 */
[----:B------:R-:W-:Y:S01]  /*0f40*/  LOP3.LUT R10, R13, 0x7f800000, R10, 0xf8, !PT ;  /* 0x7f8000000d0a7812 */ /* 0x000fe200078ef80a */
[----:B------:R-:W-:Y:S01]  /*0f50*/  VIADD R11, R14, 0x3c000000 ;  /* 0x3c0000000e0b7836 */ /* 0x000fe20000000000 */
[----:B------:R-:W-:Y:S01]  /*0f60*/  SHF.R.S32.HI R12, RZ, 0x8, R12 ;  /* 0x00000008ff0c7819 */ /* 0x000fe2000001140c */
[----:B------:R-:W-:Y:S01]  /*0f70*/  VIADD R16, R16, 0x3c000000 ;  /* 0x3c00000010107836 */ /* 0x000fe20000000000 */
[----:B------:R-:W-:-:S02]  /*0f80*/  LOP3.LUT R8, R8, 0x7f800000, R7, 0xf8, !PT ;  /* 0x7f80000008087812 */ /* 0x000fc400078ef807 */
[----:B------:R-:W-:Y:S02]  /*0f90*/  SHF.R.S32.HI R9, RZ, 0x8, R9 ;  /* 0x00000008ff097819 */ /* 0x000fe40000011409 */
[----:B------:R-:W-:Y:S02]  /*0fa0*/  SEL R7, R10, RZ, P0 ;  /* 0x000000ff0a077207 */ /* 0x000fe40000000000 */
[----:B------:R-:W-:Y:S02]  /*0fb0*/  LOP3.LUT R12, R11, 0x7f800000, R12, 0xf8, !PT ;  /* 0x7f8000000b0c7812 */ /* 0x000fe400078ef80c */
[----:B------:R-:W-:Y:S02]  /*0fc0*/  LOP3.LUT P0, RZ, R5, 0x7f000000, RZ, 0xc0, !PT ;  /* 0x7f00000005ff7812 */ /* 0x000fe4000780c0ff */
[----:B------:R-:W-:Y:S02]  /*0fd0*/  LOP3.LUT R16, R16, 0x7f800000, R9, 0xf8, !PT ;  /* 0x7f80000010107812 */ /* 0x000fe400078ef809 */
[----:B------:R-:W-:-:S02]  /*0fe0*/  LOP3.LUT R7, R7, 0x80000000, R4, 0xf8, !PT ;  /* 0x8000000007077812 */ /* 0x000fc400078ef804 */
[----:B------:R-:W-:Y:S02]  /*0ff0*/  SEL R12, R12, RZ, P0 ;  /* 0x000000ff0c0c7207 */ /* 0x000fe40000000000 */
[C---:B------:R-:W-:Y:S02]  /*1000*/  LEA R4, P0, R3.reuse, UR15, 0x3 ;  /* 0x0000000f03047c11 */ /* 0x040fe4000f8018ff */
[----:B------:R-:W-:Y:S02]  /*1010*/  SEL R9, R8, RZ, P1 ;  /* 0x000000ff08097207 */ /* 0x000fe40000800000 */
[----:B------:R-:W-:Y:S02]  /*1020*/  SEL R11, R16, RZ, P2 ;  /* 0x000000ff100b7207 */ /* 0x000fe40001000000 */
[----:B------:R-:W-:Y:S02]  /*1030*/  LOP3.LUT R12, R12, 0x80000000, R5, 0xf8, !PT ;  /* 0x800000000c0c7812 */ /* 0x000fe400078ef805 */
[----:B------:R-:W-:-:S02]  /*1040*/  LEA.HI.X R5, R3, UR10, R0, 0x3, P0 ;  /* 0x0000000a03057c11 */ /* 0x000fc400080f1c00 */
[----:B------:R-:W-:Y:S02]  /*1050*/  LOP3.LUT R2, R9, 0x80000000, R2, 0xf8, !PT ;  /* 0x8000000009027812 */ /* 0x000fe400078ef802 */
[----:B0-----:R-:W-:Y:S02]  /*1060*/  IADD3 R3, P0, PT, R3, UR4, RZ ;  /* 0x0000000403037c10 */ /* 0x001fe4000ff1e0ff */
[----:B------:R-:W-:Y:S02]  /*1070*/  LOP3.LUT R11, R11, 0x80000000, R6, 0xf8, !PT ;  /* 0x800000000b0b7812 */ /* 0x000fe400078ef806 */
[----:B------:R-:W-:Y:S01]  /*1080*/  F2FP.BF16.F32.PACK_AB R10, R2, R7 ;  /* 0x00000007020a723e */ /* 0x000fe200000010ff */
[C---:B------:R-:W-:Y:S01]  /*1090*/  IMAD.SHL.U32 R2, R3.reuse, 0x4, RZ ;  /* 0x0000000403027824 */ /* 0x040fe200078e00ff */
[----:B------:R-:W-:Y:S01]  /*10a0*/  F2FP.BF16.F32.PACK_AB R11, R12, R11 ;  /* 0x0000000b0c0b723e */ /* 0x000fe200000010ff */
[----:B------:R-:W-:Y:S01]  /*10b0*/  IMAD.X R0, RZ, RZ, R0, P0 ;  /* 0x000000ffff007224 */ /* 0x000fe200000e0600 */
[----:B------:R-:W-:-:S02]  /*10c0*/  LOP3.LUT P0, RZ, R3, 0xffffc000, RZ, 0xc0, !PT ;  /* 0xffffc00003ff7812 */ /* 0x000fc4000780c0ff */
[----:B------:R-:W-:Y:S01]  /*10d0*/  ISETP.LT.U32.AND P1, PT, R2, UR26, PT ;  /* 0x0000001a02007c0c */ /* 0x000fe2000bf21070 */
[----:B------:R1:W-:Y:S01]  /*10e0*/  STG.E.64 desc[UR18][R4.64], R10 ;  /* 0x0000000a04007986 */ /* 0x0003e2000c101b12 */
[----:B------:R-:W-:Y:S02]  /*10f0*/  SHF.L.U64.HI R2, R3, 0x2, R0 ;  /* 0x0000000203027819 */ /* 0x000fe40000010200 */
[----:B------:R-:W-:Y:S02]  /*1100*/  LOP3.LUT P0, RZ, R0, 0x3fffffff, RZ, 0xc0, P0 ;  /* 0x3fffffff00ff7812 */ /* 0x000fe4000000c0ff */
[----:B------:R-:W-:-:S13]  /*1110*/  ISETP.LT.AND.EX P1, PT, R2, UR16, PT, P1 ;  /* 0x0000001002007c0c */ /* 0x000fda000bf21310 */
[----:B-1----:R-:W-:Y:S05]  /*1120*/  @!P0 BRA P1, `(.L_x_2094) ;  /* 0xfffffff800a88947 */ /* 0x002fea000083ffff */
[----:B------:R-:W-:Y:S05]  /*1130*/  EXIT ;  /* 0x000000000000794d */ /* 0x000fea0003800000 */
.L_x_2095:
        /* <DEDUP_REMOVED lines=12> */
.L_x_7538:


//--------------------- .text._ZN2at6native55_GLOBAL__N__de093ff9_22_ForeachBinaryOpList_cu_a911ec4325multi_tensor_apply_kernelINS1_18TensorListMetadataILi2EEENS1_11CopyFunctorIN3c108BFloat16EbLi2ELi1ELi1EEEJNS0_4CopyIS7_bEEEEEvT_T0_DpT1_ --------------------------
	.section	.text._ZN2at6native55_GLOBAL__N__de093ff9_22_ForeachBinaryOpList_cu_a911ec4325multi_tensor_apply_kernelINS1_18TensorListMetadataILi2EEENS1_11CopyFunctorIN3c108BFloat16EbLi2ELi1ELi1EEEJNS0_4CopyIS7_bEEEEEvT_T0_DpT1_,"ax",@progbits
	.align	128
.text._ZN2at6native55_GLOBAL__N__de093ff9_22_ForeachBinaryOpList_cu_a911ec4325multi_tensor_apply_kernelINS1_18TensorListMetadataILi2EEENS1_11CopyFunctorIN3c108BFloat16EbLi2ELi1ELi1EEEJNS0_4CopyIS7_bEEEEEvT_T0_DpT1_:
        .type           _ZN2at6native55_GLOBAL__N__de093ff9_22_ForeachBinaryOpList_cu_a911ec4325multi_tensor_apply_kernelINS1_18TensorListMetadataILi2EEENS1_11CopyFunctorIN3c108BFloat16EbLi2ELi1ELi1EEEJNS0_4CopyIS7_bEEEEEvT_T0_DpT1_,@function
        .size           _ZN2at6native55_GLOBAL__N__de093ff9_22_ForeachBinaryOpList_cu_a911ec4325multi_tensor_apply_kernelINS1_18TensorListMetadataILi2EEENS1_11CopyFunctorIN3c108BFloat16EbLi2ELi1ELi1EEEJNS0_4CopyIS7_bEEEEEvT_T0_DpT1_,(.L_x_7539 - _ZN2at6native55_GLOBAL__N__de093ff9_22_ForeachBinaryOpList_cu_a911ec4325multi_tensor_apply_kernelINS1_18TensorListMetadataILi2EEENS1_11CopyFunctorIN3c108BFloat16EbLi2ELi1ELi1EEEJNS0_4CopyIS7_bEEEEEvT_T0_DpT1_)
        .other          _ZN2at6native55_GLOBAL__N__de093ff9_22_ForeachBinaryOpList_cu_a911ec4325multi_tensor_apply_kernelINS1_18TensorListMetadataILi2EEENS1_11CopyFunctorIN3c108BFloat16EbLi2ELi1ELi1EEEJNS0_4CopyIS7_bEEEEEvT_T0_DpT1_,@"STO_CUDA_ENTRY STV_DEFAULT"
_ZN2at6native55_GLOBAL__N__de093ff9_22_ForeachBinaryOpList_cu_a911ec4325multi_tensor_apply_kernelINS1_18TensorListMetadataILi2EEENS1_11CopyFunctorIN3c108BFloat16EbLi2ELi1ELi1EEEJNS0_4CopyIS7_bEEEEEvT_T0_DpT1_:
        /* <DEDUP_REMOVED lines=12> */
[----:B---3--:R-:W-:Y:S02]  /*00c0*/  UIMAD.WIDE UR8, UR6, 0x20000, UR8 ;  /* 0x00020000060878a5 */ /* 0x008fe4000f8e0208 */
[----:B------:R-:W-:Y:S02]  /*00d0*/  UIADD3.X UR42, UPT, UPT, UR23, UR25, URZ, UP1, !UPT ;  /* 0x00000019172a7290 */ /* 0x000fe40008ffe4ff */
[----:B----4-:R-:W-:Y:S02]  /*00e0*/  ULOP3.LUT UR6, UR4, 0x3, UR41, 0xc8, !UPT ;  /* 0x0000000304067892 */ /* 0x010fe4000f8ec829 */
[----:B------:R-:W-:Y:S02]  /*00f0*/  UIADD3 UR11, UP2, UPT, UR4, -UR24, URZ ;  /* 0x80000018040b7290 */ /* 0x000fe4000ff5e0ff */
[----:B------:R-:W-:-:S02]  /*0100*/  ULOP3.LUT UP0, URZ, UR6, 0x7, UR8, 0xf8, !UPT ;  /* 0x0000000706ff7892 */ /* 0x000fc4000f80f808 */
        /* <DEDUP_REMOVED lines=22> */
[----:B------:R-:W-:Y:S05]  /*0270*/  CALL.REL.NOINC `($__internal_12_$__cuda_sm20_div_u16) ;  /* 0x0000000c00e07944 */ /* 0x000fea0003c00000 */
        /* <DEDUP_REMOVED lines=45> */
.L_x_2098:
[C---:B------:R-:W-:Y:S02]  /*0550*/  ISETP.GE.U32.AND P1, PT, R8.reuse, UR39, PT ;  /* 0x0000002708007c0c */ /* 0x040fe4000bf26070 */
[----:B-1----:R-:W-:Y:S02]  /*0560*/  IADD3 R17, P0, PT, R8, UR29, RZ ;  /* 0x0000001d08117c10 */ /* 0x002fe4000ff1e0ff */
[----:B------:R-:W-:Y:S02]  /*0570*/  ISETP.GE.AND.EX P1, PT, R9, UR40, PT, P1 ;  /* 0x0000002809007c0c */ /* 0x000fe4000bf26310 */
[C---:B------:R-:W-:Y:S01]  /*0580*/  ISETP.GE.U32.AND P2, PT, R17.reuse, UR39, PT ;  /* 0x0000002711007c0c */ /* 0x040fe2000bf46070 */
[----:B------:R-:W-:Y:S01]  /*0590*/  IMAD.X R18, RZ, RZ, R9, P0 ;  /* 0x000000ffff127224 */ /* 0x000fe200000e0609 */
[----:B------:R-:W-:-:S04]  /*05a0*/  IADD3 R24, P3, PT, R17, UR29, RZ ;  /* 0x0000001d11187c10 */ /* 0x000fc8000ff7e0ff */
[----:B------:R-:W-:Y:S01]  /*05b0*/  ISETP.GE.AND.EX P2, PT, R18, UR40, PT, P2 ;  /* 0x0000002812007c0c */ /* 0x000fe2000bf46320 */
[----:B------:R-:W-:Y:S01]  /*05c0*/  IMAD.X R25, RZ, RZ, R18, P3 ;  /* 0x000000ffff197224 */ /* 0x000fe200018e0612 */
[----:B------:R-:W-:-:S03]  /*05d0*/  ISETP.GE.U32.AND P3, PT, R24, UR39, PT ;  /* 0x0000002718007c0c */ /* 0x000fc6000bf66070 */
[----:B------:R-:W-:-:S04]  /*05e0*/  @!P1 IADD3 R16, P0, PT, R8, UR41, RZ ;  /* 0x0000002908109c10 */ /* 0x000fc8000ff1e0ff */
[----:B------:R-:W-:Y:S02]  /*05f0*/  @!P1 IADD3.X R17, PT, PT, R9, UR42, RZ, P0, !PT ;  /* 0x0000002a09119c10 */ /* 0x000fe400087fe4ff */
[----:B------:R-:W-:-:S03]  /*0600*/  ISETP.GE.AND.EX P3, PT, R25, UR40, PT, P3 ;  /* 0x0000002819007c0c */ /* 0x000fc6000bf66330 */
[----:B------:R0:W2:Y:S01]  /*0610*/  @!P1 LDG.E.U8 R7, desc[UR26][R16.64] ;  /* 0x0000001a10079981 */ /* 0x0000a2000c1e1100 */
[----:B------:R-:W-:-:S04]  /*0620*/  @!P2 IADD3 R22, P0, PT, R8, UR30, RZ ;  /* 0x0000001e0816ac10 */ /* 0x000fc8000ff1e0ff */
[----:B------:R-:W-:-:S05]  /*0630*/  @!P2 IADD3.X R23, PT, PT, R9, UR31, RZ, P0, !PT ;  /* 0x0000001f0917ac10 */ /* 0x000fca00087fe4ff */
[----:B------:R-:W-:Y:S01]  /*0640*/  @!P3 IADD3 R18, P0, PT, R8, UR36, RZ ;  /* 0x000000240812bc10 */ /* 0x000fe2000ff1e0ff */
[----:B------:R1:W3:Y:S03]  /*0650*/  @!P2 LDG.E.U8 R20, desc[UR26][R22.64] ;  /* 0x0000001a1614a981 */ /* 0x0002e6000c1e1100 */
[----:B------:R-:W-:-:S05]  /*0660*/  @!P3 IADD3.X R19, PT, PT, R9, UR11, RZ, P0, !PT ;  /* 0x0000000b0913bc10 */ /* 0x000fca00087fe4ff */
[----:B------:R3:W4:Y:S01]  /*0670*/  @!P3 LDG.E.U8 R21, desc[UR26][R18.64] ;  /* 0x0000001a1215b981 */ /* 0x000722000c1e1100 */
[----:B------:R-:W-:-:S05]  /*0680*/  IADD3 R24, P0, PT, R24, UR29, RZ ;  /* 0x0000001d18187c10 */ /* 0x000fca000ff1e0ff */
[----:B------:R-:W-:Y:S01]  /*0690*/  IMAD.X R25, RZ, RZ, R25, P0 ;  /* 0x000000ffff197224 */ /* 0x000fe200000e0619 */
[----:B------:R-:W-:-:S04]  /*06a0*/  ISETP.GE.U32.AND P0, PT, R24, UR39, PT ;  /* 0x0000002718007c0c */ /* 0x000fc8000bf06070 */
[----:B------:R-:W-:-:S13]  /*06b0*/  ISETP.GE.AND.EX P0, PT, R25, UR40, PT, P0 ;  /* 0x0000002819007c0c */ /* 0x000fda000bf06300 */
[----:B0-----:R-:W-:-:S04]  /*06c0*/  @!P0 IADD3 R16, P4, PT, R8, UR35, RZ ;  /* 0x0000002308108c10 */ /* 0x001fc8000ff9e0ff */
[----:B------:R-:W-:-:S05]  /*06d0*/  @!P0 IADD3.X R17, PT, PT, R9, UR12, RZ, P4, !PT ;  /* 0x0000000c09118c10 */ /* 0x000fca000a7fe4ff */
[----:B------:R0:W5:Y:S01]  /*06e0*/  @!P0 LDG.E.U8 R6, desc[UR26][R16.64] ;  /* 0x0000001a10068981 */ /* 0x000162000c1e1100 */
[----:B-1----:R-:W-:-:S04]  /*06f0*/  @!P1 IADD3 R22, P4, PT, R2, UR7, RZ ;  /* 0x0000000702169c10 */ /* 0x002fc8000ff9e0ff */
[----:B------:R-:W-:Y:S01]  /*0700*/  @!P1 IADD3.X R23, PT, PT, R3, UR10, RZ, P4, !PT ;  /* 0x0000000a03179c10 */ /* 0x000fe2000a7fe4ff */
[----:B--2---:R-:W1:Y:S08]  /*0710*/  I2F.S8 R26, R7 ;  /* 0x00000007001a7306 */ /* 0x004e700000001400 */
[----:B---3--:R-:W2:Y:S01]  /*0720*/  I2F.S8 R18, R20 ;  /* 0x0000001400127306 */ /* 0x008ea20000001400 */
[----:B-1----:R-:W-:-:S04]  /*0730*/  F2FP.BF16.F32.PACK_AB R26, RZ, R26 ;  /* 0x0000001aff1a723e */ /* 0x002fc800000010ff */
[----:B------:R-:W-:-:S03]  /*0740*/  PRMT R27, R26, 0x7610, R27 ;  /* 0x000076101a1b7816 */ /* 0x000fc6000000001b */
[----:B----4-:R-:W1:Y:S02]  /*0750*/  I2F.S8 R19, R21 ;  /* 0x0000001500137306 */ /* 0x010e640000001400 */
[----:B------:R3:W-:Y:S01]  /*0760*/  @!P1 STG.E.U16 desc[UR26][R22.64], R27 ;  /* 0x0000001b16009986 */ /* 0x0007e2000c10151a */
[----:B------:R-:W-:Y:S02]  /*0770*/  @!P2 IADD3 R26, P1, PT, R0, UR29, RZ ;  /* 0x0000001d001aac10 */ /* 0x000fe4000ff3e0ff */
[----:B--2---:R-:W-:-:S03]  /*0780*/  F2FP.BF16.F32.PACK_AB R18, RZ, R18 ;  /* 0x00000012ff12723e */ /* 0x004fc600000010ff */
[----:B0-----:R-:W-:Y:S01]  /*0790*/  @!P2 IMAD.X R17, RZ, RZ, RZ, P1 ;  /* 0x000000ffff11a224 */ /* 0x001fe200008e06ff */
[----:B------:R-:W-:-:S04]  /*07a0*/  @!P2 LEA R16, P1, R26, UR7, 0x1 ;  /* 0x000000071a10ac11 */ /* 0x000fc8000f8208ff */
[----:B------:R-:W-:Y:S01]  /*07b0*/  @!P2 LEA.HI.X R17, R26, UR10, R17, 0x1, P1 ;  /* 0x0000000a1a11ac11 */ /* 0x000fe200088f0c11 */
[----:B---3--:R-:W-:Y:S01]  /*07c0*/  @!P0 IMAD.MOV.U32 R27, RZ, RZ, RZ ;  /* 0x000000ffff1b8224 */ /* 0x008fe200078e00ff */
[----:B------:R-:W-:Y:S02]  /*07d0*/  PRMT R26, R18, 0x7610, R26 ;  /* 0x00007610121a7816 */ /* 0x000fe4000000001a */
[----:B-1----:R-:W-:Y:S02]  /*07e0*/  F2FP.BF16.F32.PACK_AB R23, RZ, R19 ;  /* 0x00000013ff17723e */ /* 0x002fe400000010ff */
[----:B------:R-:W-:Y:S01]  /*07f0*/  @!P3 IADD3 R18, P1, PT, R4, UR7, RZ ;  /* 0x000000070412bc10 */ /* 0x000fe2000ff3e0ff */
[----:B------:R0:W-:Y:S03]  /*0800*/  @!P2 STG.E.U16 desc[UR26][R16.64], R26 ;  /* 0x0000001a1000a986 */ /* 0x0001e6000c10151a */
[----:B------:R-:W-:-:S02]  /*0810*/  @!P3 IADD3.X R19, PT, PT, R5, UR10, RZ, P1, !PT ;  /* 0x0000000a0513bc10 */ /* 0x000fc40008ffe4ff */
[----:B0-----:R-:W-:Y:S01]  /*0820*/  PRMT R17, R23, 0x7610, R17 ;  /* 0x0000761017117816 */ /* 0x001fe20000000011 */
[----:B------:R-:W-:Y:S01]  /*0830*/  IMAD.U32 R23, RZ, RZ, UR29 ;  /* 0x0000001dff177e24 */ /* 0x000fe2000f8e00ff */
[----:B-----5:R-:W0:Y:S03]  /*0840*/  I2F.S8 R16, R6 ;  /* 0x0000000600107306 */ /* 0x020e260000001400 */
[----:B------:R-:W-:Y:S01]  /*0850*/  @!P0 IMAD.WIDE.U32 R22, R23, 0x6, R2 ;  /* 0x0000000617168825 */ /* 0x000fe200078e0002 */
[----:B------:R0:W-:Y:S02]  /*0860*/  @!P3 STG.E.U16 desc[UR26][R18.64], R17 ;  /* 0x000000111200b986 */ /* 0x0001e4000c10151a */
[----:B------:R-:W-:-:S04]  /*0870*/  @!P0 IADD3 R22, P1, PT, R22, UR7, RZ ;  /* 0x0000000716168c10 */ /* 0x000fc8000ff3e0ff */
[----:B------:R-:W-:Y:S02]  /*0880*/  @!P0 IADD3.X R23, PT, PT, R23, UR10, R27, P1, !PT ;  /* 0x0000000a17178c10 */ /* 0x000fe40008ffe41b */
[----:B------:R-:W-:Y:S02]  /*0890*/  IADD3 R24, P1, PT, R24, UR29, RZ ;  /* 0x0000001d18187c10 */ /* 0x000fe4000ff3e0ff */
[----:B0-----:R-:W-:-:S03]  /*08a0*/  F2FP.BF16.F32.PACK_AB R17, RZ, R16 ;  /* 0x00000010ff11723e */ /* 0x001fc600000010ff */
[----:B------:R-:W-:Y:S01]  /*08b0*/  IMAD.X R25, RZ, RZ, R25, P1 ;  /* 0x000000ffff197224 */ /* 0x000fe200008e0619 */
[C---:B------:R-:W-:Y:S01]  /*08c0*/  ISETP.GE.U32.AND P1, PT, R24.reuse, UR39, PT ;  /* 0x0000002718007c0c */ /* 0x040fe2000bf26070 */
[----:B------:R0:W-:Y:S01]  /*08d0*/  @!P0 STG.E.U16 desc[UR26][R22.64], R17 ;  /* 0x0000001116008986 */ /* 0x0001e2000c10151a */
[----:B------:R-:W-:Y:S02]  /*08e0*/  IADD3 R24, P2, PT, R24, UR29, RZ ;  /* 0x0000001d18187c10 */ /* 0x000fe4000ff5e0ff */
[----:B------:R-:W-:-:S03]  /*08f0*/  ISETP.GE.AND.EX P1, PT, R25, UR40, PT, P1 ;  /* 0x0000002819007c0c */ /* 0x000fc6000bf26310 */
[----:B------:R-:W-:Y:S01]  /*0900*/  IMAD.X R25, RZ, RZ, R25, P2 ;  /* 0x000000ffff197224 */ /* 0x000fe200010e0619 */
[C---:B------:R-:W-:Y:S02]  /*0910*/  ISETP.GE.U32.AND P2, PT, R24.reuse, UR39, PT ;  /* 0x0000002718007c0c */ /* 0x040fe4000bf46070 */
[----:B------:R-:W-:Y:S02]  /*0920*/  IADD3 R24, P4, PT, R24, UR29, RZ ;  /* 0x0000001d18187c10 */ /* 0x000fe4000ff9e0ff */
[----:B------:R-:W-:Y:S02]  /*0930*/  ISETP.GE.AND.EX P2, PT, R25, UR40, PT, P2 ;  /* 0x0000002819007c0c */ /* 0x000fe4000bf46320 */
[C---:B------:R-:W-:Y:S01]  /*0940*/  ISETP.GE.U32.AND P3, PT, R24.reuse, UR39, PT ;  /* 0x0000002718007c0c */ /* 0x040fe2000bf66070 */
[----:B------:R-:W-:Y:S01]  /*0950*/  IMAD.X R19, RZ, RZ, R25, P4 ;  /* 0x000000ffff137224 */ /* 0x000fe200020e0619 */
[----:B------:R-:W-:-:S04]  /*0960*/  IADD3 R16, P5, PT, R24, UR29, RZ ;  /* 0x0000001d18107c10 */ /* 0x000fc8000ffbe0ff */
[----:B------:R-:W-:Y:S01]  /*0970*/  ISETP.GE.AND.EX P3, PT, R19, UR40, PT, P3 ;  /* 0x0000002813007c0c */ /* 0x000fe2000bf66330 */
[----:B------:R-:W-:Y:S01]  /*0980*/  IMAD.X R19, RZ, RZ, R19, P5 ;  /* 0x000000ffff137224 */ /* 0x000fe200028e0613 */
[----:B------:R-:W-:Y:S02]  /*0990*/  ISETP.GE.U32.AND P4, PT, R16, UR39, PT ;  /* 0x0000002710007c0c */ /* 0x000fe4000bf86070 */
[C---:B------:R-:W-:Y:S02]  /*09a0*/  @!P1 IADD3 R16, P6, PT, R8.reuse, UR37, RZ ;  /* 0x0000002508109c10 */ /* 0x040fe4000ffde0ff */
[----:B------:R-:W-:Y:S02]  /*09b0*/  @!P2 IADD3 R18, P0, PT, R8, UR34, RZ ;  /* 0x000000220812ac10 */ /* 0x000fe4000ff1e0ff */
[----:B------:R-:W-:Y:S02]  /*09c0*/  ISETP.GE.AND.EX P4, PT, R19, UR40, PT, P4 ;  /* 0x0000002813007c0c */ /* 0x000fe4000bf86340 */
[----:B0-----:R-:W-:-:S02]  /*09d0*/  @!P1 IADD3.X R17, PT, PT, R9, UR38, RZ, P6, !PT ;  /* 0x0000002609119c10 */ /* 0x001fc4000b7fe4ff */
[C---:B------:R-:W-:Y:S02]  /*09e0*/  @!P2 IADD3.X R19, PT, PT, R9.reuse, UR14, RZ, P0, !PT ;  /* 0x0000000e0913ac10 */ /* 0x040fe400087fe4ff */
[C---:B------:R-:W-:Y:S01]  /*09f0*/  @!P3 IADD3 R26, P0, PT, R8.reuse, UR33, RZ ;  /* 0x00000021081abc10 */ /* 0x040fe2000ff1e0ff */
[----:B------:R-:W2:Y:S04]  /*0a00*/  @!P1 LDG.E.U8 R7, desc[UR26][R16.64] ;  /* 0x0000001a10079981 */ /* 0x000ea8000c1e1100 */
[----:B------:R-:W3:Y:S01]  /*0a10*/  @!P2 LDG.E.U8 R20, desc[UR26][R18.64] ;  /* 0x0000001a1214a981 */ /* 0x000ee2000c1e1100 */
[----:B------:R-:W-:Y:S02]  /*0a20*/  @!P3 IADD3.X R27, PT, PT, R9, UR16, RZ, P0, !PT ;  /* 0x00000010091bbc10 */ /* 0x000fe400087fe4ff */
[----:B------:R-:W-:-:S03]  /*0a30*/  @!P4 IADD3 R28, P0, PT, R8, UR32, RZ ;  /* 0x00000020081ccc10 */ /* 0x000fc6000ff1e0ff */
[----:B------:R-:W4:Y:S01]  /*0a40*/  @!P3 LDG.E.U8 R21, desc[UR26][R26.64] ;  /* 0x0000001a1a15b981 */ /* 0x000f22000c1e1100 */
[----:B------:R-:W-:-:S05]  /*0a50*/  @!P4 IADD3.X R29, PT, PT, R9, UR18, RZ, P0, !PT ;  /* 0x00000012091dcc10 */ /* 0x000fca00087fe4ff */
[----:B------:R-:W5:Y:S01]  /*0a60*/  @!P4 LDG.E.U8 R6, desc[UR26][R28.64] ;  /* 0x0000001a1c06c981 */ /* 0x000f62000c1e1100 */
[----:B------:R-:W-:Y:S01]  /*0a70*/  IMAD.U32 R23, RZ, RZ, UR29 ;  /* 0x0000001dff177e24 */ /* 0x000fe2000f8e00ff */
[----:B------:R-:W-:Y:S02]  /*0a80*/  UIADD3 UR20, UP0, UPT, UR20, -0x2, URZ ;  /* 0xfffffffe14147890 */ /* 0x000fe4000ff1e0ff */
[----:B------:R-:W-:Y:S01]  /*0a90*/  UIMAD.WIDE.U32 UR4, UR29, 0x8, UR4 ;  /* 0x000000081d0478a5 */ /* 0x000fe2000f8e0004 */
[----:B------:R-:W-:Y:S01]  /*0aa0*/  @!P1 IMAD.WIDE.U32 R22, R23, 0x8, R2 ;  /* 0x0000000817169825 */ /* 0x000fe200078e0002 */
[----:B------:R-:W-:Y:S02]  /*0ab0*/  UIADD3.X UR6, UPT, UPT, UR6, -0x1, URZ, UP0, !UPT ;  /* 0xffffffff06067890 */ /* 0x000fe400087fe4ff */
[----:B------:R-:W-:Y:S01]  /*0ac0*/  UISETP.NE.U32.AND UP0, UPT, UR20, URZ, UPT ;  /* 0x000000ff1400728c */ /* 0x000fe2000bf05070 */
[----:B------:R-:W-:-:S03]  /*0ad0*/  @!P1 IADD3 R24, P0, PT, R22, UR7, RZ ;  /* 0x0000000716189c10 */ /* 0x000fc6000ff1e0ff */
[----:B------:R-:W-:Y:S01]  /*0ae0*/  UISETP.NE.AND.EX UP0, UPT, UR6, URZ, UPT, UP0 ;  /* 0x000000ff0600728c */ /* 0x000fe2000bf05300 */
[----:B--2---:R-:W0:Y:S08]  /*0af0*/  I2F.S8 R25, R7 ;  /* 0x0000000700197306 */ /* 0x004e300000001400 */
[----:B---3--:R-:W1:Y:S01]  /*0b00*/  I2F.S8 R18, R20 ;  /* 0x0000001400127306 */ /* 0x008e620000001400 */
[----:B0-----:R-:W-:-:S07]  /*0b10*/  F2FP.BF16.F32.PACK_AB R16, RZ, R25 ;  /* 0x00000019ff10723e */ /* 0x001fce00000010ff */
[----:B----4-:R-:W-:Y:S01]  /*0b20*/  I2F.S8 R17, R21 ;  /* 0x0000001500117306 */ /* 0x010fe20000001400 */
[----:B------:R-:W-:Y:S02]  /*0b30*/  @!P1 IADD3.X R25, PT, PT, R23, UR10, RZ, P0, !PT ;  /* 0x0000000a17199c10 */ /* 0x000fe400087fe4ff */
[----:B------:R-:W-:Y:S02]  /*0b40*/  @!P2 IADD3 R22, P0, PT, R14, UR7, RZ ;  /* 0x000000070e16ac10 */ /* 0x000fe4000ff1e0ff */
[----:B------:R-:W-:Y:S02]  /*0b50*/  PRMT R26, R16, 0x7610, R26 ;  /* 0x00007610101a7816 */ /* 0x000fe4000000001a */
[----:B-1----:R-:W-:Y:S01]  /*0b60*/  F2FP.BF16.F32.PACK_AB R18, RZ, R18 ;  /* 0x00000012ff12723e */ /* 0x002fe200000010ff */
[----:B-----5:R-:W0:Y:S01]  /*0b70*/  I2F.S8 R19, R6 ;  /* 0x0000000600137306 */ /* 0x020e220000001400 */
[----:B------:R-:W-:Y:S01]  /*0b80*/  @!P2 IADD3.X R23, PT, PT, R15, UR10, RZ, P0, !PT ;  /* 0x0000000a0f17ac10 */ /* 0x000fe200087fe4ff */
[----:B------:R0:W-:Y:S01]  /*0b90*/  @!P1 STG.E.U16 desc[UR26][R24.64], R26 ;  /* 0x0000001a18009986 */ /* 0x0001e2000c10151a */
[----:B------:R-:W-:-:S02]  /*0ba0*/  PRMT R27, R18, 0x7610, R27 ;  /* 0x00007610121b7816 */ /* 0x000fc4000000001b */
[----:B------:R-:W-:Y:S02]  /*0bb0*/  @!P3 IADD3 R18, P0, PT, R12, UR7, RZ ;  /* 0x000000070c12bc10 */ /* 0x000fe4000ff1e0ff */
[----:B------:R-:W-:Y:S01]  /*0bc0*/  @!P4 IADD3 R16, P1, PT, R10, UR7, RZ ;  /* 0x000000070a10cc10 */ /* 0x000fe2000ff3e0ff */
[----:B------:R1:W-:Y:S01]  /*0bd0*/  @!P2 STG.E.U16 desc[UR26][R22.64], R27 ;  /* 0x0000001b1600a986 */ /* 0x0003e2000c10151a */
[----:B------:R-:W-:Y:S01]  /*0be0*/  ULEA UR7, UP1, UR29, UR7, 0x4 ;  /* 0x000000071d077291 */ /* 0x000fe2000f8220ff */
[----:B0-----:R-:W-:Y:S02]  /*0bf0*/  F2FP.BF16.F32.PACK_AB R25, RZ, R19 ;  /* 0x00000013ff19723e */ /* 0x001fe400000010ff */
[----:B------:R-:W-:Y:S02]  /*0c00*/  @!P3 IADD3.X R19, PT, PT, R13, UR10, RZ, P0, !PT ;  /* 0x0000000a0d13bc10 */ /* 0x000fe400087fe4ff */
[----:B-1----:R-:W-:Y:S02]  /*0c10*/  F2FP.BF16.F32.PACK_AB R23, RZ, R17 ;  /* 0x00000011ff17723e */ /* 0x002fe400000010ff */
[----:B------:R-:W-:Y:S01]  /*0c20*/  @!P4 IADD3.X R17, PT, PT, R11, UR10, RZ, P1, !PT ;  /* 0x0000000a0b11cc10 */ /* 0x000fe20008ffe4ff */
[----:B------:R-:W-:Y:S01]  /*0c30*/  ULEA.HI.X UR10, UR29, UR10, URZ, 0x4, UP1 ;  /* 0x0000000a1d0a7291 */ /* 0x000fe200088f24ff */
[----:B------:R-:W-:Y:S01]  /*0c40*/  PRMT R28, R23, 0x7610, R28 ;  /* 0x00007610171c7816 */ /* 0x000fe2000000001c */
[----:B------:R-:W-:-:S04]  /*0c50*/  IMAD.U32 R23, RZ, RZ, UR29 ;  /* 0x0000001dff177e24 */ /* 0x000fc8000f8e00ff */
[----:B------:R1:W-:Y:S01]  /*0c60*/  @!P3 STG.E.U16 desc[UR26][R18.64], R28 ;  /* 0x0000001c1200b986 */ /* 0x0003e2000c10151a */
[----:B------:R-:W-:-:S03]  /*0c70*/  IMAD.WIDE.U32 R8, R23, 0x8, R8 ;  /* 0x0000000817087825 */ /* 0x000fc600078e0008 */
[----:B------:R1:W-:Y:S01]  /*0c80*/  @!P4 STG.E.U16 desc[UR26][R16.64], R25 ;  /* 0x000000191000c986 */ /* 0x0003e2000c10151a */
[----:B------:R-:W-:Y:S05]  /*0c90*/  BRA.U UP0, `(.L_x_2098) ;  /* 0xfffffff9002c7547 */ /* 0x000fea000b83ffff */
.L_x_2097:
[----:B------:R-:W-:-:S04]  /*0ca0*/  ULOP3.LUT UR6, UR21, 0x1, URZ, 0xc0, !UPT ;  /* 0x0000000115067892 */ /* 0x000fc8000f8ec0ff */
[----:B------:R-:W-:-:S04]  /*0cb0*/  UISETP.NE.U32.AND UP0, UPT, UR6, 0x1, UPT ;  /* 0x000000010600788c */ /* 0x000fc8000bf05070 */
[----:B------:R-:W-:-:S06]  /*0cc0*/  UISETP.NE.U32.AND.EX UP0, UPT, URZ, URZ, UPT, UP0 ;  /* 0x000000ffff00728c */ /* 0x000fcc000bf05100 */
[----:B------:R-:W-:-:S13]  /*0cd0*/  PLOP3.LUT P0, PT, PT, PT, UP0, 0x80, 0x8 ;  /* 0x000000000008781c */ /* 0x000fda0003f0f008 */
[----:B------:R-:W-:Y:S05]  /*0ce0*/  @!P0 EXIT ;  /* 0x000000000000894d */ /* 0x000fea0003800000 */
[----:B0-----:R-:W-:Y:S02]  /*0cf0*/  IADD3 R9, P1, PT, R0, UR4, RZ ;  /* 0x0000000400097c10 */ /* 0x001fe4000ff3e0ff */
[----:B------:R-:W-:Y:S02]  /*0d00*/  PRMT R22, R7, 0x7610, R22 ;  /* 0x0000761007167816 */ /* 0x000fe40000000016 */
[C---:B------:R-:W-:Y:S01]  /*0d10*/  ISETP.GE.U32.AND P0, PT, R9.reuse, UR39, PT ;  /* 0x0000002709007c0c */ /* 0x040fe2000bf06070 */
[----:B------:R-:W-:Y:S01]  /*0d20*/  IMAD.X R4, RZ, RZ, UR5, P1 ;  /* 0x00000005ff047e24 */ /* 0x000fe200088e06ff */
[----:B------:R-:W-:-:S04]  /*0d30*/  IADD3 R0, P1, PT, R9, UR29, RZ ;  /* 0x0000001d09007c10 */ /* 0x000fc8000ff3e0ff */
[----:B------:R-:W-:Y:S01]  /*0d40*/  IADD3 R2, P3, PT, R0, UR29, RZ ;  /* 0x0000001d00027c10 */ /* 0x000fe2000ff7e0ff */
        /* <DEDUP_REMOVED lines=10> */
[----:B-1----:R-:W-:Y:S01]  /*0df0*/  @!P2 IADD3 R16, P4, PT, R2, UR41, RZ ;  /* 0x000000290210ac10 */ /* 0x002fe2000ff9e0ff */
[----:B------:R0:W2:Y:S01]  /*0e00*/  @!P0 LDG.E.U8 R22, desc[UR26][R12.64] ;  /* 0x0000001a0c168981 */ /* 0x0000a2000c1e1100 */
[----:B------:R-:W-:Y:S02]  /*0e10*/  @!P1 IADD3.X R11, PT, PT, R3, UR42, RZ, P3, !PT ;  /* 0x0000002a030b9c10 */ /* 0x000fe40009ffe4ff */
[----:B------:R-:W-:-:S03]  /*0e20*/  @!P2 IADD3.X R17, PT, PT, R5, UR42, RZ, P4, !PT ;  /* 0x0000002a0511ac10 */ /* 0x000fc6000a7fe4ff */
[----:B------:R-:W3:Y:S04]  /*0e30*/  @!P1 LDG.E.U8 R20, desc[UR26][R10.64] ;  /* 0x0000001a0a149981 */ /* 0x000ee8000c1e1100 */
[----:B------:R-:W4:Y:S01]  /*0e40*/  @!P2 LDG.E.U8 R21, desc[UR26][R16.64] ;  /* 0x0000001a1015a981 */ /* 0x000f22000c1e1100 */
[----:B------:R-:W-:-:S04]  /*0e50*/  IADD3 R14, P4, PT, R2, UR29, RZ ;  /* 0x0000001d020e7c10 */ /* 0x000fc8000ff9e0ff */
[----:B------:R-:W-:Y:S01]  /*0e60*/  ISETP.GE.U32.AND P3, PT, R14, UR39, PT ;  /* 0x000000270e007c0c */ /* 0x000fe2000bf66070 */
[----:B------:R-:W-:-:S05]  /*0e70*/  IMAD.X R15, RZ, RZ, R5, P4 ;  /* 0x000000ffff0f7224 */ /* 0x000fca00020e0605 */
[----:B------:R-:W-:Y:S02]  /*0e80*/  ISETP.GE.AND.EX P3, PT, R15, UR40, PT, P3 ;  /* 0x000000280f007c0c */ /* 0x000fe4000bf66330 */
[----:B0-----:R-:W-:Y:S02]  /*0e90*/  PRMT R13, R6, 0x7610, R13 ;  /* 0x00007610060d7816 */ /* 0x001fe4000000000d */
[----:B------:R-:W-:-:S09]  /*0ea0*/  @!P1 LEA R8, P5, R0, UR8, 0x1 ;  /* 0x0000000800089c11 */ /* 0x000fd2000f8a08ff */
[----:B------:R-:W-:-:S04]  /*0eb0*/  @!P3 IADD3 R18, P4, PT, R14, UR41, RZ ;  /* 0x000000290e12bc10 */ /* 0x000fc8000ff9e0ff */
[----:B------:R-:W-:Y:S02]  /*0ec0*/  @!P3 IADD3.X R19, PT, PT, R15, UR42, RZ, P4, !PT ;  /* 0x0000002a0f13bc10 */ /* 0x000fe4000a7fe4ff */
[----:B------:R-:W-:-:S03]  /*0ed0*/  @!P0 LEA R6, P4, R9, UR8, 0x1 ;  /* 0x0000000809068c11 */ /* 0x000fc6000f8808ff */
[----:B------:R0:W5:Y:S01]  /*0ee0*/  @!P3 LDG.E.U8 R13, desc[UR26][R18.64] ;  /* 0x0000001a120db981 */ /* 0x000162000c1e1100 */
[----:B------:R-:W-:Y:S02]  /*0ef0*/  @!P0 LEA.HI.X R7, R9, UR9, R4, 0x1, P4 ;  /* 0x0000000909078c11 */ /* 0x000fe4000a0f0c04 */
[----:B------:R-:W-:Y:S02]  /*0f00*/  @!P2 LEA R4, P4, R2, UR8, 0x1 ;  /* 0x000000080204ac11 */ /* 0x000fe4000f8808ff */
[----:B------:R-:W-:Y:S02]  /*0f10*/  @!P1 LEA.HI.X R9, R0, UR9, R3, 0x1, P5 ;  /* 0x0000000900099c11 */ /* 0x000fe4000a8f0c03 */
[----:B------:R-:W-:Y:S01]  /*0f20*/  @!P2 LEA.HI.X R5, R2, UR9, R5, 0x1, P4 ;  /* 0x000000090205ac11 */ /* 0x000fe2000a0f0c05 */
[----:B--2---:R-:W1:Y:S08]  /*0f30*/  I2F.S8 R12, R22 ;  /* 0x00000016000c7306 */ /* 0x004e700000001400 */
[----:B---3--:R-:W2:Y:S08]  /*0f40*/  I2F.S8 R10, R20 ;  /* 0x00000014000a7306 */ /* 0x008eb00000001400 */
[----:B----4-:R-:W3:Y:S01]  /*0f50*/  I2F.S8 R11, R21 ;  /* 0x00000015000b7306 */ /* 0x010ee20000001400 */
[----:B-1----:R-:W-:-:S02]  /*0f60*/  F2FP.BF16.F32.PACK_AB R12, RZ, R12 ;  /* 0x0000000cff0c723e */ /* 0x002fc400000010ff */
[----:B--2---:R-:W-:-:S03]  /*0f70*/  F2FP.BF16.F32.PACK_AB R10, RZ, R10 ;  /* 0x0000000aff0a723e */ /* 0x004fc600000010ff */
[----:B------:R0:W-:Y:S01]  /*0f80*/  @!P0 STG.E.U16 desc[UR26][R6.64], R12 ;  /* 0x0000000c06008986 */ /* 0x0001e2000c10151a */
[----:B---3--:R-:W-:-:S03]  /*0f90*/  F2FP.BF16.F32.PACK_AB R11, RZ, R11 ;  /* 0x0000000bff0b723e */ /* 0x008fc600000010ff */
[----:B------:R0:W-:Y:S04]  /*0fa0*/  @!P1 STG.E.U16 desc[UR26][R8.64], R10 ;  /* 0x0000000a08009986 */ /* 0x0001e8000c10151a */
[----:B------:R0:W-:Y:S01]  /*0fb0*/  @!P2 STG.E.U16 desc[UR26][R4.64], R11 ;  /* 0x0000000b0400a986 */ /* 0x0001e2000c10151a */
[----:B------:R-:W-:Y:S05]  /*0fc0*/  @P3 EXIT ;  /* 0x000000000000394d */ /* 0x000fea0003800000 */
[----:B-----5:R-:W1:Y:S01]  /*0fd0*/  I2F.S8 R0, R13 ;  /* 0x0000000d00007306 */ /* 0x020e620000001400 */
[----:B------:R-:W-:-:S04]  /*0fe0*/  LEA R2, P0, R14, UR8, 0x1 ;  /* 0x000000080e027c11 */ /* 0x000fc8000f8008ff */
[----:B------:R-:W-:Y:S02]  /*0ff0*/  LEA.HI.X R3, R14, UR9, R15, 0x1, P0 ;  /* 0x000000090e037c11 */ /* 0x000fe400080f0c0f */
[----:B-1----:R-:W-:-:S05]  /*1000*/  F2FP.BF16.F32.PACK_AB R0, RZ, R0 ;  /* 0x00000000ff00723e */ /* 0x002fca00000010ff */
[----:B------:R-:W-:Y:S01]  /*1010*/  STG.E.U16 desc[UR26][R2.64], R0 ;  /* 0x0000000002007986 */ /* 0x000fe2000c10151a */
[----:B------:R-:W-:Y:S05]  /*1020*/  EXIT ;  /* 0x000000000000794d */ /* 0x000fea0003800000 */
.L_x_2096:
[----:B------:R-:W0:Y:S02]  /*1030*/  S2R R10, SR_TID.X ;  /* 0x00000000000a7919 */ /* 0x000e240000002100 */
[----:B0-----:R-:W-:-:S03]  /*1040*/  IMAD.WIDE.U32 R2, R10, 0x4, RZ ;  /* 0x000000040a027825 */ /* 0x001fc600078e00ff */
[----:B------:R-:W-:-:S04]  /*1050*/  ISETP.GE.U32.AND P0, PT, R2, UR11, PT ;  /* 0x0000000b02007c0c */ /* 0x000fc8000bf06070 */
[----:B------:R-:W-:-:S13]  /*1060*/  ISETP.GE.AND.EX P0, PT, R3, UR4, PT, P0 ;  /* 0x0000000403007c0c */ /* 0x000fda000bf06300 */
[----:B------:R-:W-:Y:S05]  /*1070*/  @P0 EXIT ;  /* 0x000000000000094d */ /* 0x000fea0003800000 */
[----:B------:R-:W-:Y:S01]  /*1080*/  IMAD.MOV.U32 R11, RZ, RZ, RZ ;  /* 0x000000ffff0b7224 */ /* 0x000fe200078e00ff */
[----:B------:R-:W0:Y:S06]  /*1090*/  LDCU UR5, c[0x0][0x360] ;  /* 0x00006c00ff0577ac */ /* 0x000e2c0008000800 */
.L_x_2099:
[----:B------:R-:W-:-:S04]  /*10a0*/  LEA R2, P0, R10, UR41, 0x2 ;  /* 0x000000290a027c11 */ /* 0x000fc8000f8010ff */
[----:B------:R-:W-:-:S05]  /*10b0*/  LEA.HI.X R3, R10, UR42, R11, 0x2, P0 ;  /* 0x0000002a0a037c11 */ /* 0x000fca00080f140b */
[----:B------:R-:W2:Y:S01]  /*10c0*/  LDG.E R2, desc[UR26][R2.64] ;  /* 0x0000001a02027981 */ /* 0x000ea2000c1e1900 */
[----:B------:R-:W-:Y:S01]  /*10d0*/  LEA R4, P0, R10, UR8, 0x3 ;  /* 0x000000080a047c11 */ /* 0x000fe2000f8018ff */
[----:B--2---:R-:W-:Y:S08]  /*10e0*/  I2F.S8 R0, R2 ;  /* 0x0000000200007306 */ /* 0x004ff00000001400 */
[----:B------:R-:W1:Y:S08]  /*10f0*/  I2F.S8 R5, R2.B1 ;  /* 0x1000000200057306 */ /* 0x000e700000001400 */
[----:B------:R-:W-:Y:S01]  /*1100*/  I2F.S8 R6, R2.B2 ;  /* 0x2000000200067306 */ /* 0x000fe20000001400 */
[----:B-1----:R-:W-:-:S07]  /*1110*/  F2FP.BF16.F32.PACK_AB R8, R5, R0 ;  /* 0x000000000508723e */ /* 0x002fce00000010ff */
[----:B------:R-:W1:Y:S01]  /*1120*/  I2F.S8 R7, R2.B3 ;  /* 0x3000000200077306 */ /* 0x000e620000001400 */
[C---:B------:R-:W-:Y:S02]  /*1130*/  LEA.HI.X R5, R10.reuse, UR9, R11, 0x3, P0 ;  /* 0x000000090a057c11 */ /* 0x040fe400080f1c0b */
[----:B0-----:R-:W-:-:S05]  /*1140*/  IADD3 R10, P0, PT, R10, UR5, RZ ;  /* 0x000000050a0a7c10 */ /* 0x001fca000ff1e0ff */
[C---:B------:R-:W-:Y:S02]  /*1150*/  IMAD.SHL.U32 R0, R10.reuse, 0x4, RZ ;  /* 0x000000040a007824 */ /* 0x040fe400078e00ff */
[----:B------:R-:W-:Y:S01]  /*1160*/  IMAD.X R11, RZ, RZ, R11, P0 ;  /* 0x000000ffff0b7224 */ /* 0x000fe200000e060b */
[----:B------:R-:W-:Y:S02]  /*1170*/  LOP3.LUT P0, RZ, R10, 0xffffc000, RZ, 0xc0, !PT ;  /* 0xffffc0000aff7812 */ /* 0x000fe4000780c0ff */
[----:B------:R-:W-:Y:S02]  /*1180*/  ISETP.LT.U32.AND P1, PT, R0, UR11, PT ;  /* 0x0000000b00007c0c */ /* 0x000fe4000bf21070 */
[----:B-1----:R-:W-:Y:S02]  /*1190*/  F2FP.BF16.F32.PACK_AB R9, R7, R6 ;  /* 0x000000060709723e */ /* 0x002fe400000010ff */
[----:B------:R-:W-:Y:S02]  /*11a0*/  SHF.L.U64.HI R0, R10, 0x2, R11 ;  /* 0x000000020a007819 */ /* 0x000fe4000001020b */
[----:B------:R-:W-:Y:S01]  /*11b0*/  LOP3.LUT P0, RZ, R11, 0x3fffffff, RZ, 0xc0, P0 ;  /* 0x3fffffff0bff7812 */ /* 0x000fe2000000c0ff */
[----:B------:R1:W-:Y:S01]  /*11c0*/  STG.E.64 desc[UR26][R4.64], R8 ;  /* 0x0000000804007986 */ /* 0x0003e2000c101b1a */
[----:B------:R-:W-:-:S13]  /*11d0*/  ISETP.LT.AND.EX P1, PT, R0, UR4, PT, P1 ;  /* 0x0000000400007c0c */ /* 0x000fda000bf21310 */
[----:B-1----:R-:W-:Y:S05]  /*11e0*/  @!P0 BRA P1, `(.L_x_2099) ;  /* 0xfffffffc00ac8947 */ /* 0x002fea000083ffff */
[----:B------:R-:W-:Y:S05]  /*11f0*/  EXIT ;  /* 0x000000000000794d */ /* 0x000fea0003800000 */
        .weak           $__internal_12_$__cuda_sm20_div_u16
        .type           $__internal_12_$__cuda_sm20_div_u16,@function
        .size           $__internal_12_$__cuda_sm20_div_u16,(.L_x_7539 - $__internal_12_$__cuda_sm20_div_u16)
$__internal_12_$__cuda_sm20_div_u16:
        /* <DEDUP_REMOVED lines=19> */
[----:B------:R-:W-:Y:S05]  /*1330*/  RET.REL.NODEC R2 `(_ZN2at6native55_GLOBAL__N__de093ff9_22_ForeachBinaryOpList_cu_a911ec4325multi_tensor_apply_kernelINS1_18TensorListMetadataILi2EEENS1_11CopyFunctorIN3c108BFloat16EbLi2ELi1ELi1EEEJNS0_4CopyIS7_bEEEEEvT_T0_DpT1_) ;  /* 0xffffffec02307950 */ /* 0x000fea0003c3ffff */
.L_x_2100:
        /* <DEDUP_REMOVED lines=12> */
.L_x_7539:


//--------------------- .text._ZN2at6native55_GLOBAL__N__de093ff9_22_ForeachBinaryOpList_cu_a911ec4325multi_tensor_apply_kernelINS1_18TensorListMetadataILi2EEENS1_11CopyFunctorIN3c108BFloat16ENS6_4HalfELi2ELi1ELi1EEEJNS0_4CopyIS7_S8_EEEEEvT_T0_DpT1_ --------------------------
	.section	.text._ZN2at6native55_GLOBAL__N__de093ff9_22_ForeachBinaryOpList_cu_a911ec4325multi_tensor_apply_kernelINS1_18TensorListMetadataILi2EEENS1_11CopyFunctorIN3c108BFloat16ENS6_4HalfELi2ELi1ELi1EEEJNS0_4CopyIS7_S8_EEEEEvT_T0_DpT1_,"ax",@progbits
	.align	128
.text._ZN2at6native55_GLOBAL__N__de093ff9_22_ForeachBinaryOpList_cu_a911ec4325multi_tensor_apply_kernelINS1_18TensorListMetadataILi2EEENS1_11CopyFunctorIN3c108BFloat16ENS6_4HalfELi2ELi1ELi1EEEJNS0_4CopyIS7_S8_EEEEEvT_T0_DpT1_:
        .type           _ZN2at6native55_GLOBAL__N__de093ff9_22_ForeachBinaryOpList_cu_a911ec4325multi_tensor_apply_kernelINS1_18TensorListMetadataILi2EEENS1_11CopyFunctorIN3c108BFloat16ENS6_4HalfELi2ELi1ELi1EEEJNS0_4CopyIS7_S8_EEEEEvT_T0_DpT1_,@function
        .size           _ZN2at6native55_GLOBAL__N__de093ff9_22_ForeachBinaryOpList_cu_a911ec4325multi_tensor_apply_kernelINS1_18TensorListMetadataILi2EEENS1_11CopyFunctorIN3c108BFloat16ENS6_4HalfELi2ELi1ELi1EEEJNS0_4CopyIS7_S8_EEEEEvT_T0_DpT1_,(.L_x_7541 - _ZN2at6native55_GLOBAL__N__de093ff9_22_ForeachBinaryOpList_cu_a911ec4325multi_tensor_apply_kernelINS1_18TensorListMetadataILi2EEENS1_11CopyFunctorIN3c108BFloat16ENS6_4HalfELi2ELi1ELi1EEEJNS0_4CopyIS7_S8_EEEEEvT_T0_DpT1_)
        .other          _ZN2at6native55_GLOBAL__N__de093ff9_22_ForeachBinaryOpList_cu_a911ec4325multi_tensor_apply_kernelINS1_18TensorListMetadataILi2EEENS1_11CopyFunctorIN3c108BFloat16ENS6_4HalfELi2ELi1ELi1EEEJNS0_4CopyIS7_S8_EEEEEvT_T0_DpT1_,@"STO_CUDA_ENTRY STV_DEFAULT"
_ZN2at6native55_GLOBAL__N__de093ff9_22_ForeachBinaryOpList_cu_a911ec4325multi_tensor_apply_kernelINS1_18TensorListMetadataILi2EEENS1_11CopyFunctorIN3c108BFloat16ENS6_4HalfELi2ELi1ELi1EEEJNS0_4CopyIS7_S8_EEEEEvT_T0_DpT1_:
        /* <DEDUP_REMOVED lines=8> */
[----:B------:R-:W2:Y:S01]  /*0080*/  LDCU.64 UR6, c[0x0][UR10+0x380] ;  /* 0x000070000a0677ac */ /* 0x000ea20008000a00 */
[----:B------:R-:W3:Y:S01]  /*0090*/  LDCU.64 UR10, c[0x0][UR10+0x580] ;  /* 0x0000b0000a0a77ac */ /* 0x000ee20008000a00 */
[----:B0-----:R-:W-:Y:S02]  /*00a0*/  ULOP3.LUT UR13, UR4, 0x3, URZ, 0xc0, !UPT ;  /* 0x00000003040d7892 */ /* 0x001fe4000f8ec0ff */
[----:B--2---:R-:W-:Y:S02]  /*00b0*/  UIMAD.WIDE UR8, UR12, 0x20000, UR6 ;  /* 0x000200000c0878a5 */ /* 0x004fe4000f8e0206 */
[----:B------:R-:W-:Y:S02]  /*00c0*/  UIMAD.WIDE UR6, UR12, 0x10000, URZ ;  /* 0x000100000c0678a5 */ /* 0x000fe4000f8e02ff */
[----:B---3--:R-:W-:Y:S02]  /*00d0*/  UIMAD.WIDE UR10, UR12, 0x20000, UR10 ;  /* 0x000200000c0a78a5 */ /* 0x008fe4000f8e020a */
[----:B------:R-:W-:-:S02]  /*00e0*/  ULOP3.LUT UR12, UR13, 0x7, UR8, 0xf8, !UPT ;  /* 0x000000070d0c7892 */ /* 0x000fc4000f8ef808 */
        /* <DEDUP_REMOVED lines=24> */
[----:B------:R-:W-:Y:S05]  /*0270*/  CALL.REL.NOINC `($__internal_13_$__cuda_sm20_div_u16) ;  /* 0x0000000c003c7944 */ /* 0x000fea0003c00000 */
[----:B------:R-:W0:Y:S01]  /*0280*/  S2R R19, SR_TID.X ;  /* 0x0000000000137919 */ /* 0x000e220000002100 */
[----:B------:R-:W-:Y:S01]  /*0290*/  UISETP.GE.U32.AND UP0, UPT, UR4, UR12, UPT ;  /* 0x0000000c0400728c */ /* 0x000fe2000bf06070 */
[----:B------:R-:W-:Y:S01]  /*02a0*/  LOP3.LUT R5, R5, 0xffff, RZ, 0xc0, !PT ;  /* 0x0000ffff05057812 */ /* 0x000fe200078ec0ff */
[----:B------:R-:W-:Y:S01]  /*02b0*/  UMOV UR6, URZ ;  /* 0x000000ff00067c82 */ /* 0x000fe20008000000 */
[----:B------:R-:W-:Y:S01]  /*02c0*/  UMOV UR7, URZ ;  /* 0x000000ff00077c82 */ /* 0x000fe20008000000 */
[----:B------:R-:W-:Y:S01]  /*02d0*/  UISETP.GE.U32.AND.EX UP0, UPT, UR5, URZ, UPT, UP0 ;  /* 0x000000ff0500728c */ /* 0x000fe2000bf06100 */
[----:B------:R-:W-:-:S04]  /*02e0*/  LOP3.LUT R0, R5, 0x1, RZ, 0xc0, !PT ;  /* 0x0000000105007812 */ /* 0x000fc800078ec0ff */
[----:B------:R-:W-:-:S04]  /*02f0*/  ISETP.NE.U32.AND P0, PT, R0, 0x1, PT ;  /* 0x000000010000780c */ /* 0x000fc80003f05070 */
[----:B------:R-:W-:Y:S01]  /*0300*/  ISETP.NE.U32.AND.EX P0, PT, RZ, RZ, PT, P0 ;  /* 0x000000ffff00720c */ /* 0x000fe20003f05100 */
[----:B------:R-:W-:-:S12]  /*0310*/  BRA.U !UP0, `(.L_x_2102) ;  /* 0x0000000508bc7547 */ /* 0x000fd8000b800000 */
[----:B------:R-:W-:Y:S01]  /*0320*/  VIADD R20, R5, 0x1 ;  /* 0x0000000105147836 */ /* 0x000fe20000000000 */
[----:B------:R-:W-:Y:S01]  /*0330*/  UMOV UR6, URZ ;  /* 0x000000ff00067c82 */ /* 0x000fe20008000000 */
[----:B------:R-:W-:Y:S01]  /*0340*/  UMOV UR7, URZ ;  /* 0x000000ff00077c82 */ /* 0x000fe20008000000 */
[----:B------:R-:W-:Y:S01]  /*0350*/  UMOV UR4, URZ ;  /* 0x000000ff00047c82 */ /* 0x000fe20008000000 */
[----:B------:R-:W-:Y:S01]  /*0360*/  UMOV UR5, URZ ;  /* 0x000000ff00057c82 */ /* 0x000fe20008000000 */
[----:B------:R-:W-:-:S07]  /*0370*/  LOP3.LUT R20, R20, 0x1fffe, RZ, 0xc0, !PT ;  /* 0x0001fffe14147812 */ /* 0x000fce00078ec0ff */
.L_x_2103:
[----:B0-----:R-:W-:-:S04]  /*0380*/  IADD3 R21, P1, PT, R19, UR6, RZ ;  /* 0x0000000613157c10 */ /* 0x001fc8000ff3e0ff */
[C---:B------:R-:W-:Y:S01]  /*0390*/  ISETP.GE.U32.AND P2, PT, R21.reuse, UR17, PT ;  /* 0x0000001115007c0c */ /* 0x040fe2000bf46070 */
[----:B-1----:R-:W-:Y:S01]  /*03a0*/  IMAD.X R14, RZ, RZ, UR7, P1 ;  /* 0x00000007ff0e7e24 */ /* 0x002fe200088e06ff */
[----:B------:R-:W-:-:S04]  /*03b0*/  IADD3 R15, P1, PT, R21, UR16, RZ ;  /* 0x00000010150f7c10 */ /* 0x000fc8000ff3e0ff */
[----:B------:R-:W-:Y:S01]  /*03c0*/  ISETP.GE.AND.EX P2, PT, R14, UR18, PT, P2 ;  /* 0x000000120e007c0c */ /* 0x000fe2000bf46320 */
[----:B------:R-:W-:Y:S01]  /*03d0*/  IMAD.X R22, RZ, RZ, R14, P1 ;  /* 0x000000ffff167224 */ /* 0x000fe200008e060e */
[C---:B------:R-:W-:Y:S02]  /*03e0*/  IADD3 R23, P1, PT, R15.reuse, UR16, RZ ;  /* 0x000000100f177c10 */ /* 0x040fe4000ff3e0ff */
[----:B------:R-:W-:Y:S02]  /*03f0*/  ISETP.GE.U32.AND P3, PT, R15, UR17, PT ;  /* 0x000000110f007c0c */ /* 0x000fe4000bf66070 */
[C---:B------:R-:W-:Y:S01]  /*0400*/  ISETP.GE.U32.AND P4, PT, R23.reuse, UR17, PT ;  /* 0x0000001117007c0c */ /* 0x040fe2000bf86070 */
[----:B------:R-:W-:Y:S01]  /*0410*/  IMAD.X R24, RZ, RZ, R22, P1 ;  /* 0x000000ffff187224 */ /* 0x000fe200008e0616 */
[----:B------:R-:W-:Y:S02]  /*0420*/  ISETP.GE.AND.EX P3, PT, R22, UR18, PT, P3 ;  /* 0x0000001216007c0c */ /* 0x000fe4000bf66330 */
[----:B------:R-:W-:-:S02]  /*0430*/  IADD3 R3, P5, PT, R23, UR16, RZ ;  /* 0x0000001017037c10 */ /* 0x000fc4000ffbe0ff */
[----:B------:R-:W-:Y:S02]  /*0440*/  ISETP.GE.AND.EX P4, PT, R24, UR18, PT, P4 ;  /* 0x0000001218007c0c */ /* 0x000fe4000bf86340 */
[----:B------:R-:W-:Y:S01]  /*0450*/  @!P2 LEA R4, P1, R21, UR8, 0x1 ;  /* 0x000000081504ac11 */ /* 0x000fe2000f8208ff */
[----:B------:R-:W-:-:S03]  /*0460*/  IMAD.X R2, RZ, RZ, R24, P5 ;  /* 0x000000ffff027224 */ /* 0x000fc600028e0618 */
[----:B------:R-:W-:Y:S02]  /*0470*/  @!P2 LEA.HI.X R5, R21, UR9, R14, 0x1, P1 ;  /* 0x000000091505ac11 */ /* 0x000fe400088f0c0e */
[----:B------:R-:W-:Y:S02]  /*0480*/  ISETP.GE.U32.AND P1, PT, R3, UR17, PT ;  /* 0x0000001103007c0c */ /* 0x000fe4000bf26070 */
[----:B------:R-:W-:Y:S01]  /*0490*/  @!P3 LEA R6, P5, R15, UR8, 0x1 ;  /* 0x000000080f06bc11 */ /* 0x000fe2000f8a08ff */
[----:B------:R0:W2:Y:S01]  /*04a0*/  @!P2 LDG.E.U16 R18, desc[UR14][R4.64] ;  /* 0x0000000e0412a981 */ /* 0x0000a2000c1e1500 */
[----:B------:R-:W-:Y:S02]  /*04b0*/  ISETP.GE.AND.EX P1, PT, R2, UR18, PT, P1 ;  /* 0x0000001202007c0c */ /* 0x000fe4000bf26310 */
[----:B------:R-:W-:Y:S02]  /*04c0*/  @!P4 LEA R10, P6, R23, UR8, 0x1 ;  /* 0x00000008170acc11 */ /* 0x000fe4000f8c08ff */
[----:B------:R-:W-:-:S02]  /*04d0*/  @!P3 LEA.HI.X R7, R15, UR9, R22, 0x1, P5 ;  /* 0x000000090f07bc11 */ /* 0x000fc4000a8f0c16 */
[----:B------:R-:W-:-:S03]  /*04e0*/  @!P4 LEA.HI.X R11, R23, UR9, R24, 0x1, P6 ;  /* 0x00000009170bcc11 */ /* 0x000fc6000b0f0c18 */
[----:B------:R-:W3:Y:S04]  /*04f0*/  @!P3 LDG.E.U16 R17, desc[UR14][R6.64] ;  /* 0x0000000e0611b981 */ /* 0x000ee8000c1e1500 */
[----:B------:R-:W4:Y:S01]  /*0500*/  @!P4 LDG.E.U16 R16, desc[UR14][R10.64] ;  /* 0x0000000e0a10c981 */ /* 0x000f22000c1e1500 */
[----:B------:R-:W-:-:S04]  /*0510*/  @!P1 LEA R12, P5, R3, UR8, 0x1 ;  /* 0x00000008030c9c11 */ /* 0x000fc8000f8a08ff */
[----:B------:R-:W-:-:S05]  /*0520*/  @!P1 LEA.HI.X R13, R3, UR9, R2, 0x1, P5 ;  /* 0x00000009030d9c11 */ /* 0x000fca000a8f0c02 */
[----:B------:R1:W5:Y:S01]  /*0530*/  @!P1 LDG.E.U16 R0, desc[UR14][R12.64] ;  /* 0x0000000e0c009981 */ /* 0x000362000c1e1500 */
[----:B------:R-:W-:Y:S02]  /*0540*/  @!P2 LEA R8, P6, R21, UR10, 0x1 ;  /* 0x0000000a1508ac11 */ /* 0x000fe4000f8c08ff */
[----:B0-----:R-:W-:-:S04]  /*0550*/  @!P4 LEA R4, P5, R23, UR10, 0x1 ;  /* 0x0000000a1704cc11 */ /* 0x001fc8000f8a08ff */
[----:B------:R-:W-:Y:S02]  /*0560*/  @!P4 LEA.HI.X R5, R23, UR11, R24, 0x1, P5 ;  /* 0x0000000b1705cc11 */ /* 0x000fe4000a8f0c18 */
[----:B-1----:R-:W-:Y:S01]  /*0570*/  IADD3 R13, P5, PT, R15, UR12, RZ ;  /* 0x0000000c0f0d7c10 */ /* 0x002fe2000ffbe0ff */
[----:B--2---:R-:W-:-:S05]  /*0580*/  HADD2.F32 R9, -RZ, R18.H0_H0 ;  /* 0x20000012ff097230 */ /* 0x004fca0000004100 */
[----:B------:R-:W-:Y:S02]  /*0590*/  F2FP.BF16.F32.PACK_AB R7, RZ, R9 ;  /* 0x00000009ff07723e */ /* 0x000fe400000010ff */
[----:B------:R-:W-:Y:S02]  /*05a0*/  @!P2 LEA.HI.X R9, R21, UR11, R14, 0x1, P6 ;  /* 0x0000000b1509ac11 */ /* 0x000fe4000b0f0c0e */
[----:B------:R-:W-:Y:S01]  /*05b0*/  PRMT R11, R7, 0x7610, R11 ;  /* 0x00007610070b7816 */ /* 0x000fe2000000000b */
[----:B---3--:R-:W-:Y:S01]  /*05c0*/  HADD2.F32 R25, -RZ, R17.H0_H0 ;  /* 0x20000011ff197230 */ /* 0x008fe20000004100 */
[----:B------:R-:W-:Y:S01]  /*05d0*/  @!P3 LEA R6, P6, R15, UR10, 0x1 ;  /* 0x0000000a0f06bc11 */ /* 0x000fe2000f8c08ff */
[----:B----4-:R-:W-:-:S03]  /*05e0*/  HADD2.F32 R10, -RZ, R16.H0_H0 ;  /* 0x20000010ff0a7230 */ /* 0x010fc60000004100 */
[----:B------:R-:W-:Y:S01]  /*05f0*/  F2FP.BF16.F32.PACK_AB R25, RZ, R25 ;  /* 0x00000019ff19723e */ /* 0x000fe200000010ff */
[----:B------:R0:W-:Y:S01]  /*0600*/  @!P2 STG.E.U16 desc[UR14][R8.64], R11 ;  /* 0x0000000b0800a986 */ /* 0x0001e2000c10150e */
[--C-:B------:R-:W-:Y:S01]  /*0610*/  @!P3 LEA.HI.X R7, R15, UR11, R22.reuse, 0x1, P6 ;  /* 0x0000000b0f07bc11 */ /* 0x100fe2000b0f0c16 */
[----:B------:R-:W-:Y:S01]  /*0620*/  IMAD.X R22, RZ, RZ, R22, P5 ;  /* 0x000000ffff167224 */ /* 0x000fe200028e0616 */
[----:B------:R-:W-:Y:S02]  /*0630*/  F2FP.BF16.F32.PACK_AB R10, RZ, R10 ;  /* 0x0000000aff0a723e */ /* 0x000fe400000010ff */
[----:B------:R-:W-:Y:S01]  /*0640*/  IADD3 R12, P2, PT, R21, UR12, RZ ;  /* 0x0000000c150c7c10 */ /* 0x000fe2000ff5e0ff */
[----:B------:R-:W-:Y:S03]  /*0650*/  @!P3 STG.E.U16 desc[UR14][R6.64], R25 ;  /* 0x000000190600b986 */ /* 0x000fe6000c10150e */
[----:B------:R-:W-:Y:S01]  /*0660*/  ISETP.GE.U32.AND P3, PT, R12, UR17, PT ;  /* 0x000000110c007c0c */ /* 0x000fe2000bf66070 */
[----:B------:R-:W-:Y:S01]  /*0670*/  IMAD.X R23, RZ, RZ, R14, P2 ;  /* 0x000000ffff177224 */ /* 0x000fe200010e060e */
[----:B------:R-:W-:-:S02]  /*0680*/  ISETP.GE.U32.AND P2, PT, R13, UR17, PT ;  /* 0x000000110d007c0c */ /* 0x000fc4000bf46070 */
[----:B0-----:R-:W-:Y:S01]  /*0690*/  PRMT R9, R10, 0x7610, R9 ;  /* 0x000076100a097816 */ /* 0x001fe20000000009 */
[----:B-----5:R-:W-:Y:S01]  /*06a0*/  HADD2.F32 R10, -RZ, R0.H0_H0 ;  /* 0x20000000ff0a7230 */ /* 0x020fe20000004100 */
[----:B------:R-:W-:Y:S02]  /*06b0*/  ISETP.GE.AND.EX P3, PT, R23, UR18, PT, P3 ;  /* 0x0000001217007c0c */ /* 0x000fe4000bf66330 */
[----:B------:R-:W-:Y:S01]  /*06c0*/  ISETP.GE.AND.EX P2, PT, R22, UR18, PT, P2 ;  /* 0x0000001216007c0c */ /* 0x000fe2000bf46320 */
[----:B------:R0:W-:Y:S01]  /*06d0*/  @!P4 STG.E.U16 desc[UR14][R4.64], R9 ;  /* 0x000000090400c986 */ /* 0x0001e2000c10150e */
[----:B------:R-:W-:-:S04]  /*06e0*/  IADD3 R15, P4, PT, R13, UR16, RZ ;  /* 0x000000100d0f7c10 */ /* 0x000fc8000ff9e0ff */
[C---:B------:R-:W-:Y:S01]  /*06f0*/  IADD3 R21, P6, PT, R15.reuse, UR16, RZ ;  /* 0x000000100f157c10 */ /* 0x040fe2000ffde0ff */
[----:B------:R-:W-:Y:S01]  /*0700*/  IMAD.X R24, RZ, RZ, R22, P4 ;  /* 0x000000ffff187224 */ /* 0x000fe200020e0616 */
[----:B------:R-:W-:Y:S02]  /*0710*/  ISETP.GE.U32.AND P5, PT, R15, UR17, PT ;  /* 0x000000110f007c0c */ /* 0x000fe4000bfa6070 */
[----:B------:R-:W-:Y:S01]  /*0720*/  ISETP.GE.U32.AND P4, PT, R21, UR17, PT ;  /* 0x0000001115007c0c */ /* 0x000fe2000bf86070 */
[----:B------:R-:W-:Y:S01]  /*0730*/  IMAD.X R26, RZ, RZ, R24, P6 ;  /* 0x000000ffff1a7224 */ /* 0x000fe200030e0618 */
[----:B------:R-:W-:Y:S02]  /*0740*/  ISETP.GE.AND.EX P5, PT, R24, UR18, PT, P5 ;  /* 0x0000001218007c0c */ /* 0x000fe4000bfa6350 */
[----:B0-----:R-:W-:Y:S02]  /*0750*/  F2FP.BF16.F32.PACK_AB R5, RZ, R10 ;  /* 0x0000000aff05723e */ /* 0x001fe400000010ff */
[----:B------:R-:W-:-:S02]  /*0760*/  @!P1 LEA R10, P6, R3, UR10, 0x1 ;  /* 0x0000000a030a9c11 */ /* 0x000fc4000f8c08ff */
[----:B------:R-:W-:Y:S02]  /*0770*/  ISETP.GE.AND.EX P4, PT, R26, UR18, PT, P4 ;  /* 0x000000121a007c0c */ /* 0x000fe4000bf86340 */
[----:B------:R-:W-:Y:S02]  /*0780*/  @!P1 LEA.HI.X R11, R3, UR11, R2, 0x1, P6 ;  /* 0x0000000b030b9c11 */ /* 0x000fe4000b0f0c02 */
[----:B------:R-:W-:-:S03]  /*0790*/  @!P3 LEA R2, P6, R12, UR8, 0x1 ;  /* 0x000000080c02bc11 */ /* 0x000fc6000f8c08ff */
[----:B------:R0:W-:Y:S01]  /*07a0*/  @!P1 STG.E.U16 desc[UR14][R10.64], R5 ;  /* 0x000000050a009986 */ /* 0x0001e2000c10150e */
[----:B------:R-:W-:Y:S02]  /*07b0*/  @!P2 LEA R4, P1, R13, UR8, 0x1 ;  /* 0x000000080d04ac11 */ /* 0x000fe4000f8208ff */
[----:B------:R-:W-:Y:S02]  /*07c0*/  @!P3 LEA.HI.X R3, R12, UR9, R23, 0x1, P6 ;  /* 0x000000090c03bc11 */ /* 0x000fe4000b0f0c17 */
[----:B------:R-:W-:-:S03]  /*07d0*/  @!P5 LEA R6, P6, R15, UR8, 0x1 ;  /* 0x000000080f06dc11 */ /* 0x000fc6000f8c08ff */
[----:B------:R1:W2:Y:S01]  /*07e0*/  @!P3 LDG.E.U16 R18, desc[UR14][R2.64] ;  /* 0x0000000e0212b981 */ /* 0x0002a2000c1e1500 */
[----:B------:R-:W-:Y:S02]  /*07f0*/  @!P5 LEA.HI.X R7, R15, UR9, R24, 0x1, P6 ;  /* 0x000000090f07dc11 */ /* 0x000fe4000b0f0c18 */
[----:B0-----:R-:W-:Y:S02]  /*0800*/  @!P2 LEA.HI.X R5, R13, UR9, R22, 0x1, P1 ;  /* 0x000000090d05ac11 */ /* 0x001fe400088f0c16 */
[C---:B------:R-:W-:Y:S01]  /*0810*/  @!P4 LEA R8, P1, R21.reuse, UR8, 0x1 ;  /* 0x000000081508cc11 */ /* 0x040fe2000f8208ff */
[----:B------:R-:W3:Y:S03]  /*0820*/  @!P5 LDG.E.U16 R16, desc[UR14][R6.64] ;  /* 0x0000000e0610d981 */ /* 0x000ee6000c1e1500 */
[----:B------:R-:W-:Y:S01]  /*0830*/  @!P4 LEA.HI.X R9, R21, UR9, R26, 0x1, P1 ;  /* 0x000000091509cc11 */ /* 0x000fe200088f0c1a */
[----:B------:R3:W4:Y:S04]  /*0840*/  @!P2 LDG.E.U16 R17, desc[UR14][R4.64] ;  /* 0x0000000e0411a981 */ /* 0x000728000c1e1500 */
[----:B------:R-:W5:Y:S01]  /*0850*/  @!P4 LDG.E.U16 R0, desc[UR14][R8.64] ;  /* 0x0000000e0800c981 */ /* 0x000f62000c1e1500 */
[----:B------:R-:W-:-:S04]  /*0860*/  @!P3 LEA R10, P1, R12, UR10, 0x1 ;  /* 0x0000000a0c0abc11 */ /* 0x000fc8000f8208ff */
[----:B------:R-:W-:Y:S02]  /*0870*/  @!P3 LEA.HI.X R11, R12, UR11, R23, 0x1, P1 ;  /* 0x0000000b0c0bbc11 */ /* 0x000fe400088f0c17 */
[----:B------:R-:W-:Y:S02]  /*0880*/  @!P2 LEA R12, P1, R13, UR10, 0x1 ;  /* 0x0000000a0d0cac11 */ /* 0x000fe4000f8208ff */
[----:B------:R-:W-:Y:S02]  /*0890*/  @!P5 LEA R14, P6, R15, UR10, 0x1 ;  /* 0x0000000a0f0edc11 */ /* 0x000fe4000f8c08ff */
[----:B------:R-:W-:Y:S02]  /*08a0*/  @!P2 LEA.HI.X R13, R13, UR11, R22, 0x1, P1 ;  /* 0x0000000b0d0dac11 */ /* 0x000fe400088f0c16 */
[----:B-1----:R-:W-:Y:S01]  /*08b0*/  @!P4 LEA R2, P1, R21, UR10, 0x1 ;  /* 0x0000000a1502cc11 */ /* 0x002fe2000f8208ff */
[----:B------:R-:W-:Y:S01]  /*08c0*/  UIADD3 UR4, UP0, UPT, UR4, 0x2, URZ ;  /* 0x0000000204047890 */ /* 0x000fe2000ff1e0ff */
[----:B------:R-:W-:-:S02]  /*08d0*/  @!P5 LEA.HI.X R15, R15, UR11, R24, 0x1, P6 ;  /* 0x0000000b0f0fdc11 */ /* 0x000fc4000b0f0c18 */
[----:B------:R-:W-:Y:S01]  /*08e0*/  @!P4 LEA.HI.X R3, R21, UR11, R26, 0x1, P1 ;  /* 0x0000000b1503cc11 */ /* 0x000fe200088f0c1a */
[----:B------:R-:W-:Y:S02]  /*08f0*/  UIADD3.X UR5, UPT, UPT, URZ, UR5, URZ, UP0, !UPT ;  /* 0x00000005ff057290 */ /* 0x000fe400087fe4ff */
[----:B------:R-:W-:-:S04]  /*0900*/  ISETP.NE.U32.AND P1, PT, R20, UR4, PT ;  /* 0x0000000414007c0c */ /* 0x000fc8000bf25070 */
[----:B------:R-:W-:Y:S01]  /*0910*/  ISETP.NE.AND.EX P1, PT, RZ, UR5, PT, P1 ;  /* 0x00000005ff007c0c */ /* 0x000fe2000bf25310 */
[----:B------:R-:W-:-:S04]  /*0920*/  ULEA UR6, UP0, UR12, UR6, 0x1 ;  /* 0x000000060c067291 */ /* 0x000fc8000f8008ff */
[----:B------:R-:W-:Y:S01]  /*0930*/  ULEA.HI.X UR7, UR12, UR7, URZ, 0x1, UP0 ;  /* 0x000000070c077291 */ /* 0x000fe200080f0cff */
[----:B--2---:R-:W-:Y:S02]  /*0940*/  HADD2.F32 R23, -RZ, R18.H0_H0 ;  /* 0x20000012ff177230 */ /* 0x004fe40000004100 */
[----:B---3--:R-:W-:Y:S02]  /*0950*/  HADD2.F32 R5, -RZ, R16.H0_H0 ;  /* 0x20000010ff057230 */ /* 0x008fe40000004100 */
[----:B----4-:R-:W-:Y:S01]  /*0960*/  HADD2.F32 R4, -RZ, R17.H0_H0 ;  /* 0x20000011ff047230 */ /* 0x010fe20000004100 */
[----:B------:R-:W-:Y:S01]  /*0970*/  F2FP.BF16.F32.PACK_AB R23, RZ, R23 ;  /* 0x00000017ff17723e */ /* 0x000fe200000010ff */
[----:B-----5:R-:W-:-:S03]  /*0980*/  HADD2.F32 R6, -RZ, R0.H0_H0 ;  /* 0x20000000ff067230 */ /* 0x020fc60000004100 */
[----:B------:R-:W-:Y:S02]  /*0990*/  F2FP.BF16.F32.PACK_AB R4, RZ, R4 ;  /* 0x00000004ff04723e */ /* 0x000fe400000010ff */
[----:B------:R-:W-:Y:S02]  /*09a0*/  F2FP.BF16.F32.PACK_AB R5, RZ, R5 ;  /* 0x00000005ff05723e */ /* 0x000fe400000010ff */
[----:B------:R-:W-:Y:S01]  /*09b0*/  F2FP.BF16.F32.PACK_AB R6, RZ, R6 ;  /* 0x00000006ff06723e */ /* 0x000fe200000010ff */
[----:B------:R1:W-:Y:S04]  /*09c0*/  @!P3 STG.E.U16 desc[UR14][R10.64], R23 ;  /* 0x000000170a00b986 */ /* 0x0003e8000c10150e */
[----:B------:R1:W-:Y:S04]  /*09d0*/  @!P2 STG.E.U16 desc[UR14][R12.64], R4 ;  /* 0x000000040c00a986 */ /* 0x0003e8000c10150e */
[----:B------:R1:W-:Y:S04]  /*09e0*/  @!P5 STG.E.U16 desc[UR14][R14.64], R5 ;  /* 0x000000050e00d986 */ /* 0x0003e8000c10150e */
[----:B------:R1:W-:Y:S01]  /*09f0*/  @!P4 STG.E.U16 desc[UR14][R2.64], R6 ;  /* 0x000000060200c986 */ /* 0x0003e2000c10150e */
[----:B------:R-:W-:Y:S05]  /*0a00*/  @P1 BRA `(.L_x_2103) ;  /* 0xfffffff8005c1947 */ /* 0x000fea000383ffff */
.L_x_2102:
[----:B------:R-:W-:Y:S05]  /*0a10*/  @!P0 EXIT ;  /* 0x000000000000894d */ /* 0x000fea0003800000 */
[----:B0-----:R-:W-:Y:S02]  /*0a20*/  IADD3 R20, P1, PT, R19, UR6, RZ ;  /* 0x0000000613147c10 */ /* 0x001fe4000ff3e0ff */
[----:B------:R-:W-:Y:S02]  /*0a30*/  PRMT R19, R18, 0x7610, R19 ;  /* 0x0000761012137816 */ /* 0x000fe40000000013 */
[C---:B------:R-:W-:Y:S01]  /*0a40*/  ISETP.GE.U32.AND P0, PT, R20.reuse, UR17, PT ;  /* 0x0000001114007c0c */ /* 0x040fe2000bf06070 */
[----:B------:R-:W-:Y:S01]  /*0a50*/  IMAD.X R21, RZ, RZ, UR7, P1 ;  /* 0x00000007ff157e24 */ /* 0x000fe200088e06ff */
[----:B-1----:R-:W-:-:S04]  /*0a60*/  IADD3 R2, P1, PT, R20, UR16, RZ ;  /* 0x0000001014027c10 */ /* 0x002fc8000ff3e0ff */
        /* <DEDUP_REMOVED lines=10> */
[----:B------:R-:W-:Y:S02]  /*0b10*/  @!P1 LEA R8, P3, R2, UR8, 0x1 ;  /* 0x0000000802089c11 */ /* 0x000fe4000f8608ff */
[----:B------:R-:W-:Y:S01]  /*0b20*/  @!P2 LEA R10, P4, R4, UR8, 0x1 ;  /* 0x00000008040aac11 */ /* 0x000fe2000f8808ff */
[----:B------:R0:W2:Y:S01]  /*0b30*/  @!P0 LDG.E.U16 R19, desc[UR14][R6.64] ;  /* 0x0000000e06138981 */ /* 0x0000a2000c1e1500 */
[----:B------:R-:W-:Y:S02]  /*0b40*/  PRMT R18, R17, 0x7610, R18 ;  /* 0x0000761011127816 */ /* 0x000fe40000000012 */
[----:B------:R-:W-:Y:S02]  /*0b50*/  @!P1 LEA.HI.X R9, R2, UR9, R5, 0x1, P3 ;  /* 0x0000000902099c11 */ /* 0x000fe400098f0c05 */
[----:B------:R-:W-:-:S02]  /*0b60*/  PRMT R17, R16, 0x7610, R17 ;  /* 0x0000761010117816 */ /* 0x000fc40000000011 */
[C---:B------:R-:W-:Y:S01]  /*0b70*/  @!P2 LEA.HI.X R11, R4.reuse, UR9, R3, 0x1, P4 ;  /* 0x00000009040bac11 */ /* 0x040fe2000a0f0c03 */
[----:B------:R1:W3:Y:S04]  /*0b80*/  @!P1 LDG.E.U16 R18, desc[UR14][R8.64] ;  /* 0x0000000e08129981 */ /* 0x0002e8000c1e1500 */
[----:B------:R4:W3:Y:S01]  /*0b90*/  @!P2 LDG.E.U16 R17, desc[UR14][R10.64] ;  /* 0x0000000e0a11a981 */ /* 0x0008e2000c1e1500 */
[----:B------:R-:W-:-:S04]  /*0ba0*/  IADD3 R12, P4, PT, R4, UR16, RZ ;  /* 0x00000010040c7c10 */ /* 0x000fc8000ff9e0ff */
[----:B------:R-:W-:Y:S01]  /*0bb0*/  ISETP.GE.U32.AND P3, PT, R12, UR17, PT ;  /* 0x000000110c007c0c */ /* 0x000fe2000bf66070 */
[----:B------:R-:W-:-:S05]  /*0bc0*/  IMAD.X R13, RZ, RZ, R3, P4 ;  /* 0x000000ffff0d7224 */ /* 0x000fca00020e0603 */
[----:B------:R-:W-:Y:S02]  /*0bd0*/  ISETP.GE.AND.EX P3, PT, R13, UR18, PT, P3 ;  /* 0x000000120d007c0c */ /* 0x000fe4000bf66330 */
[----:B------:R-:W-:-:S11]  /*0be0*/  PRMT R16, R0, 0x7610, R16 ;  /* 0x0000761000107816 */ /* 0x000fd60000000010 */
[----:B------:R-:W-:-:S04]  /*0bf0*/  @!P3 LEA R14, P4, R12, UR8, 0x1 ;  /* 0x000000080c0ebc11 */ /* 0x000fc8000f8808ff */
[----:B------:R-:W-:Y:S02]  /*0c00*/  @!P3 LEA.HI.X R15, R12, UR9, R13, 0x1, P4 ;  /* 0x000000090c0fbc11 */ /* 0x000fe4000a0f0c0d */
[----:B0-----:R-:W-:-:S03]  /*0c10*/  @!P0 LEA R6, P4, R20, UR10, 0x1 ;  /* 0x0000000a14068c11 */ /* 0x001fc6000f8808ff */
[----:B------:R0:W5:Y:S01]  /*0c20*/  @!P3 LDG.E.U16 R16, desc[UR14][R14.64] ;  /* 0x0000000e0e10b981 */ /* 0x000162000c1e1500 */
[----:B------:R-:W-:Y:S02]  /*0c30*/  @!P0 LEA.HI.X R7, R20, UR11, R21, 0x1, P4 ;  /* 0x0000000b14078c11 */ /* 0x000fe4000a0f0c15 */
[----:B-1----:R-:W-:Y:S02]  /*0c40*/  @!P1 LEA R8, P4, R2, UR10, 0x1 ;  /* 0x0000000a02089c11 */ /* 0x002fe4000f8808ff */
[----:B----4-:R-:W-:Y:S02]  /*0c50*/  @!P2 LEA R10, P5, R4, UR10, 0x1 ;  /* 0x0000000a040aac11 */ /* 0x010fe4000f8a08ff */
[----:B------:R-:W-:Y:S01]  /*0c60*/  @!P1 LEA.HI.X R9, R2, UR11, R5, 0x1, P4 ;  /* 0x0000000b02099c11 */ /* 0x000fe2000a0f0c05 */
[----:B--2---:R-:W-:-:S05]  /*0c70*/  HADD2.F32 R0, -RZ, R19.H0_H0 ;  /* 0x20000013ff007230 */ /* 0x004fca0000004100 */
[----:B0-----:R-:W-:Y:S01]  /*0c80*/  F2FP.BF16.F32.PACK_AB R15, RZ, R0 ;  /* 0x00000000ff0f723e */ /* 0x001fe200000010ff */
[----:B---3--:R-:W-:Y:S02]  /*0c90*/  HADD2.F32 R11, -RZ, R18.H0_H0 ;  /* 0x20000012ff0b7230 */ /* 0x008fe40000004100 */
[----:B------:R-:W-:-:S03]  /*0ca0*/  HADD2.F32 R0, -RZ, R17.H0_H0 ;  /* 0x20000011ff007230 */ /* 0x000fc60000004100 */
[----:B------:R-:W-:Y:S02]  /*0cb0*/  F2FP.BF16.F32.PACK_AB R2, RZ, R11 ;  /* 0x0000000bff02723e */ /* 0x000fe400000010ff */
[----:B------:R-:W-:Y:S02]  /*0cc0*/  @!P2 LEA.HI.X R11, R4, UR11, R3, 0x1, P5 ;  /* 0x0000000b040bac11 */ /* 0x000fe4000a8f0c03 */
[----:B------:R-:W-:Y:S01]  /*0cd0*/  F2FP.BF16.F32.PACK_AB R0, RZ, R0 ;  /* 0x00000000ff00723e */ /* 0x000fe200000010ff */
[----:B------:R0:W-:Y:S04]  /*0ce0*/  @!P0 STG.E.U16 desc[UR14][R6.64], R15 ;  /* 0x0000000f06008986 */ /* 0x0001e8000c10150e */
[----:B------:R0:W-:Y:S04]  /*0cf0*/  @!P1 STG.E.U16 desc[UR14][R8.64], R2 ;  /* 0x0000000208009986 */ /* 0x0001e8000c10150e */
[----:B------:R0:W-:Y:S01]  /*0d00*/  @!P2 STG.E.U16 desc[UR14][R10.64], R0 ;  /* 0x000000000a00a986 */ /* 0x0001e2000c10150e */
[----:B------:R-:W-:Y:S05]  /*0d10*/  @P3 EXIT ;  /* 0x000000000000394d */ /* 0x000fea0003800000 */
[----:B0----5:R-:W-:Y:S01]  /*0d20*/  HADD2.F32 R0, -RZ, R16.H0_H0 ;  /* 0x20000010ff007230 */ /* 0x021fe20000004100 */
[----:B------:R-:W-:-:S04]  /*0d30*/  LEA R2, P0, R12, UR10, 0x1 ;  /* 0x0000000a0c027c11 */ /* 0x000fc8000f8008ff */
[----:B------:R-:W-:Y:S02]  /*0d40*/  F2FP.BF16.F32.PACK_AB R0, RZ, R0 ;  /* 0x00000000ff00723e */ /* 0x000fe400000010ff */
[----:B------:R-:W-:-:S05]  /*0d50*/  LEA.HI.X R3, R12, UR11, R13, 0x1, P0 ;  /* 0x0000000b0c037c11 */ /* 0x000fca00080f0c0d */
[----:B------:R-:W-:Y:S01]  /*0d60*/  STG.E.U16 desc[UR14][R2.64], R0 ;  /* 0x0000000002007986 */ /* 0x000fe2000c10150e */
[----:B------:R-:W-:Y:S05]  /*0d70*/  EXIT ;  /* 0x000000000000794d */ /* 0x000fea0003800000 */
.L_x_2101:
[----:B------:R-:W0:Y:S02]  /*0d80*/  S2R R10, SR_TID.X ;  /* 0x00000000000a7919 */ /* 0x000e240000002100 */
[----:B0-----:R-:W-:-:S03]  /*0d90*/  IMAD.WIDE.U32 R2, R10, 0x4, RZ ;  /* 0x000000040a027825 */ /* 0x001fc600078e00ff */
[----:B------:R-:W-:-:S04]  /*0da0*/  ISETP.GE.U32.AND P0, PT, R2, UR19, PT ;  /* 0x0000001302007c0c */ /* 0x000fc8000bf06070 */
[----:B------:R-:W-:-:S13]  /*0db0*/  ISETP.GE.AND.EX P0, PT, R3, UR6, PT, P0 ;  /* 0x0000000603007c0c */ /* 0x000fda000bf06300 */
[----:B------:R-:W-:Y:S05]  /*0dc0*/  @P0 EXIT ;  /* 0x000000000000094d */ /* 0x000fea0003800000 */
[----:B------:R-:W-:Y:S01]  /*0dd0*/  IMAD.MOV.U32 R11, RZ, RZ, RZ ;  /* 0x000000ffff0b7224 */ /* 0x000fe200078e00ff */
[----:B------:R-:W0:Y:S06]  /*0de0*/  LDCU UR4, c[0x0][0x360] ;  /* 0x00006c00ff0477ac */ /* 0x000e2c0008000800 */
.L_x_2104:
[C---:B------:R-:W-:Y:S01]  /*0df0*/  IMAD.SHL.U32 R4, R10.reuse, 0x8, RZ ;  /* 0x000000080a047824 */ /* 0x040fe200078e00ff */
[----:B------:R-:W-:-:S04]  /*0e00*/  SHF.L.U64.HI R9, R10, 0x3, R11 ;  /* 0x000000030a097819 */ /* 0x000fc8000001020b */
[----:B------:R-:W-:-:S04]  /*0e10*/  IADD3 R2, P0, PT, R4, UR8, RZ ;  /* 0x0000000804027c10 */ /* 0x000fc8000ff1e0ff */
[----:B------:R-:W-:-:S06]  /*0e20*/  IADD3.X R3, PT, PT, R9, UR9, RZ, P0, !PT ;  /* 0x0000000909037c10 */ /* 0x000fcc00087fe4ff */
[----:B------:R-:W2:Y:S01]  /*0e30*/  LDG.E.64 R2, desc[UR14][R2.64] ;  /* 0x0000000e02027981 */ /* 0x000ea2000c1e1b00 */
[----:B------:R-:W-:Y:S01]  /*0e40*/  IADD3 R4, P0, PT, R4, UR10, RZ ;  /* 0x0000000a04047c10 */ /* 0x000fe2000ff1e0ff */
[--C-:B--2---:R-:W-:Y:S02]  /*0e50*/  HADD2.F32 R0, -RZ, R2.reuse.H0_H0 ;  /* 0x20000002ff007230 */ /* 0x104fe40000004100 */
[----:B------:R-:W-:Y:S02]  /*0e60*/  HADD2.F32 R5, -RZ, R2.H1_H1 ;  /* 0x30000002ff057230 */ /* 0x000fe40000004100 */
[--C-:B------:R-:W-:Y:S02]  /*0e70*/  HADD2.F32 R6, -RZ, R3.reuse.H0_H0 ;  /* 0x20000003ff067230 */ /* 0x100fe40000004100 */
[----:B------:R-:W-:Y:S01]  /*0e80*/  HADD2.F32 R7, -RZ, R3.H1_H1 ;  /* 0x30000003ff077230 */ /* 0x000fe20000004100 */
[----:B------:R-:W-:Y:S02]  /*0e90*/  F2FP.BF16.F32.PACK_AB R8, R5, R0 ;  /* 0x000000000508723e */ /* 0x000fe400000010ff */
[----:B------:R-:W-:-:S02]  /*0ea0*/  IADD3.X R5, PT, PT, R9, UR11, RZ, P0, !PT ;  /* 0x0000000b09057c10 */ /* 0x000fc400087fe4ff */
[----:B0-----:R-:W-:Y:S02]  /*0eb0*/  IADD3 R10, P0, PT, R10, UR4, RZ ;  /* 0x000000040a0a7c10 */ /* 0x001fe4000ff1e0ff */
        /* <DEDUP_REMOVED lines=11> */
        .weak           $__internal_13_$__cuda_sm20_div_u16
        .type           $__internal_13_$__cuda_sm20_div_u16,@function
        .size           $__internal_13_$__cuda_sm20_div_u16,(.L_x_7541 - $__internal_13_$__cuda_sm20_div_u16)
$__internal_13_$__cuda_sm20_div_u16:
[----:B------:R-:W0:Y:S01]  /*0f70*/  I2F.U16 R0, UR13 ;  /* 0x0000000d00007d06 */ /* 0x000e220008101000 */
[----:B------:R-:W-:Y:S01]  /*0f80*/  IMAD.MOV.U32 R2, RZ, RZ, 0x4b800000 ;  /* 0x4b800000ff027424 */ /* 0x000fe200078e00ff */
[C---:B0-----:R-:W-:Y:S02]  /*0f90*/  FSETP.GEU.AND P1, PT, |R0|.reuse, 1.175494350822287508e-38, PT ;  /* 0x008000000000780b */ /* 0x041fe40003f2e200 */
[----:B------:R-:W-:Y:S02]  /*0fa0*/  FSETP.GT.AND P0, PT, |R0|, 8.50705917302346158658e+37, PT ;  /* 0x7e8000000000780b */ /* 0x000fe40003f04200 */
[----:B------:R-:W-:-:S04]  /*0fb0*/  FSEL R2, R2, 1, !P1 ;  /* 0x3f80000002027808 */ /* 0x000fc80004800000 */
[----:B------:R-:W-:Y:S01]  /*0fc0*/  FSEL R3, R2, 0.25, !P0 ;  /* 0x3e80000002037808 */ /* 0x000fe20004000000 */
[----:B------:R-:W-:Y:S01]  /*0fd0*/  IMAD.MOV.U32 R2, RZ, RZ, R6 ;  /* 0x000000ffff027224 */ /* 0x000fe200078e0006 */
[----:B------:R-:W-:-:S03]  /*0fe0*/  ISETP.NE.U32.AND P0, PT, RZ, UR13, PT ;  /* 0x0000000dff007c0c */ /* 0x000fc6000bf05070 */
        /* <DEDUP_REMOVED lines=8> */
[----:B0-----:R-:W-:Y:S01]  /*1070*/  LOP3.LUT R5, R0, 0xffff, RZ, 0xc0, !PT ;  /* 0x0000ffff00057812 */ /* 0x001fe200078ec0ff */
[----:B------:R-:W-:Y:S01]  /*1080*/  @!P0 IMAD.MOV.U32 R5, RZ, RZ, -0x1 ;  /* 0xffffffffff058424 */ /* 0x000fe200078e00ff */
[----:B------:R-:W-:Y:S06]  /*1090*/  RET.REL.NODEC R2 `(_ZN2at6native55_GLOBAL__N__de093ff9_22_ForeachBinaryOpList_cu_a911ec4325multi_tensor_apply_kernelINS1_18TensorListMetadataILi2EEENS1_11CopyFunctorIN3c108BFloat16ENS6_4HalfELi2ELi1ELi1EEEJNS0_4CopyIS7_S8_EEEEEvT_T0_DpT1_) ;  /* 0xffffffec02d87950 */ /* 0x000fec0003c3ffff */
.L_x_2105:
        /* <DEDUP_REMOVED lines=14> */
.L_x_7541:


//--------------------- .text._ZN2at6native55_GLOBAL__N__de093ff9_22_ForeachBinaryOpList_cu_a911ec4325multi_tensor_apply_kernelINS1_18TensorListMetadataILi2EEENS1_11CopyFunctorIN3c108BFloat16ENS6_7complexIfEELi2ELi1ELi1EEEJNS0_4CopyIS7_S9_EEEEEvT_T0_DpT1_ --------------------------
	.section	.text._ZN2at6native55_GLOBAL__N__de093ff9_22_ForeachBinaryOpList_cu_a911ec4325multi_tensor_apply_kernelINS1_18TensorListMetadataILi2EEENS1_11CopyFunctorIN3c108BFloat16ENS6_7complexIfEELi2ELi1ELi1EEEJNS0_4CopyIS7_S9_EEEEEvT_T0_DpT1_,"ax",@progbits
	.align	128
.text._ZN2at6native55_GLOBAL__N__de093ff9_22_ForeachBinaryOpList_cu_a911ec4325multi_tensor_apply_kernelINS1_18TensorListMetadataILi2EEENS1_11CopyFunctorIN3c108BFloat16ENS6_7complexIfEELi2ELi1ELi1EEEJNS0_4CopyIS7_S9_EEEEEvT_T0_DpT1_:
        .type           _ZN2at6native55_GLOBAL__N__de093ff9_22_ForeachBinaryOpList_cu_a911ec4325multi_tensor_apply_kernelINS1_18TensorListMetadataILi2EEENS1_11CopyFunctorIN3c108BFloat16ENS6_7complexIfEELi2ELi1ELi1EEEJNS0_4CopyIS7_S9_EEEEEvT_T0_DpT1_,@function
        .size           _ZN2at6native55_GLOBAL__N__de093ff9_22_ForeachBinaryOpList_cu_a911ec4325multi_tensor_apply_kernelINS1_18TensorListMetadataILi2EEENS1_11CopyFunctorIN3c108BFloat16ENS6_7complexIfEELi2ELi1ELi1EEEJNS0_4CopyIS7_S9_EEEEEvT_T0_DpT1_,(.L_x_7543 - _ZN2at6native55_GLOBAL__N__de093ff9_22_ForeachBinaryOpList_cu_a911ec4325multi_tensor_apply_kernelINS1_18TensorListMetadataILi2EEENS1_11CopyFunctorIN3c108BFloat16ENS6_7complexIfEELi2ELi1ELi1EEEJNS0_4CopyIS7_S9_EEEEEvT_T0_DpT1_)
        .other          _ZN2at6native55_GLOBAL__N__de093ff9_22_ForeachBinaryOpList_cu_a911ec4325multi_tensor_apply_kernelINS1_18TensorListMetadataILi2EEENS1_11CopyFunctorIN3c108BFloat16ENS6_7complexIfEELi2ELi1ELi1EEEJNS0_4CopyIS7_S9_EEEEEvT_T0_DpT1_,@"STO_CUDA_ENTRY STV_DEFAULT"
_ZN2at6native55_GLOBAL__N__de093ff9_22_ForeachBinaryOpList_cu_a911ec4325multi_tensor_apply_kernelINS1_18TensorListMetadataILi2EEENS1_11CopyFunctorIN3c108BFloat16ENS6_7complexIfEELi2ELi1ELi1EEEJNS0_4CopyIS7_S9_EEEEEvT_T0_DpT1_:
        /* <DEDUP_REMOVED lines=39> */
[----:B------:R-:W-:Y:S05]  /*0270*/  CALL.REL.NOINC `($__internal_14_$__cuda_sm20_div_u16) ;  /* 0x0000000c00047944 */ /* 0x000fea0003c00000 */
[----:B------:R-:W0:Y:S01]  /*0280*/  S2R R20, SR_TID.X ;  /* 0x0000000000147919 */ /* 0x000e220000002100 */
[----:B------:R-:W-:Y:S01]  /*0290*/  UISETP.GE.U32.AND UP0, UPT, UR4, UR7, UPT ;  /* 0x000000070400728c */ /* 0x000fe2000bf06070 */
[----:B------:R-:W-:Y:S02]  /*02a0*/  LOP3.LUT R19, R19, 0xffff, RZ, 0xc0, !PT ;  /* 0x0000ffff13137812 */ /* 0x000fe400078ec0ff */
[----:B------:R-:W-:Y:S01]  /*02b0*/  CS2R R16, SRZ ;  /* 0x0000000000107805 */ /* 0x000fe2000001ff00 */
[----:B------:R-:W-:Y:S01]  /*02c0*/  IMAD.MOV.U32 R18, RZ, RZ, RZ ;  /* 0x000000ffff127224 */ /* 0x000fe200078e00ff */
[----:B------:R-:W-:Y:S01]  /*02d0*/  UISETP.GE.U32.AND.EX UP0, UPT, UR5, URZ, UPT, UP0 ;  /* 0x000000ff0500728c */ /* 0x000fe2000bf06100 */
[----:B------:R-:W-:Y:S01]  /*02e0*/  LOP3.LUT R0, R19, 0x1, RZ, 0xc0, !PT ;  /* 0x0000000113007812 */ /* 0x000fe200078ec0ff */
[----:B------:R-:W-:Y:S01]  /*02f0*/  UMOV UR6, URZ ;  /* 0x000000ff00067c82 */ /* 0x000fe20008000000 */
[----:B------:R-:W-:Y:S02]  /*0300*/  UMOV UR7, URZ ;  /* 0x000000ff00077c82 */ /* 0x000fe40008000000 */
[----:B------:R-:W-:Y:S01]  /*0310*/  ISETP.NE.U32.AND P0, PT, R0, 0x1, PT ;  /* 0x000000010000780c */ /* 0x000fe20003f05070 */
[----:B------:R-:W-:-:S03]  /*0320*/  IMAD.MOV.U32 R0, RZ, RZ, RZ ;  /* 0x000000ffff007224 */ /* 0x000fc600078e00ff */
[----:B------:R-:W-:Y:S01]  /*0330*/  ISETP.NE.U32.AND.EX P0, PT, RZ, RZ, PT, P0 ;  /* 0x000000ffff00720c */ /* 0x000fe20003f05100 */
[----:B------:R-:W-:-:S12]  /*0340*/  BRA.U !UP0, `(.L_x_2107) ;  /* 0x0000000508ac7547 */ /* 0x000fd8000b800000 */
[----:B------:R-:W-:Y:S01]  /*0350*/  IMAD.MOV.U32 R0, RZ, RZ, RZ ;  /* 0x000000ffff007224 */ /* 0x000fe200078e00ff */
[----:B------:R-:W-:Y:S01]  /*0360*/  UMOV UR6, URZ ;  /* 0x000000ff00067c82 */ /* 0x000fe20008000000 */
[----:B------:R-:W-:Y:S01]  /*0370*/  UMOV UR7, URZ ;  /* 0x000000ff00077c82 */ /* 0x000fe20008000000 */
[----:B------:R-:W-:Y:S01]  /*0380*/  UMOV UR4, URZ ;  /* 0x000000ff00047c82 */ /* 0x000fe20008000000 */
[----:B------:R-:W-:-:S05]  /*0390*/  UMOV UR5, URZ ;  /* 0x000000ff00057c82 */ /* 0x000fca0008000000 */
.L_x_2108:
[----:B0-----:R-:W-:-:S04]  /*03a0*/  IADD3 R14, P1, PT, R20, UR6, RZ ;  /* 0x00000006140e7c10 */ /* 0x001fc8000ff3e0ff */
        /* <DEDUP_REMOVED lines=13> */
[----:B------:R-:W-:Y:S02]  /*0480*/  IADD3 R11, P5, PT, R5, UR16, RZ ;  /* 0x00000010050b7c10 */ /* 0x000fe4000ffbe0ff */
[C---:B------:R-:W-:Y:S01]  /*0490*/  @!P3 LEA R2, P1, R13.reuse, UR8, 0x3 ;  /* 0x000000080d02bc11 */ /* 0x040fe2000f8218ff */
[----:B------:R0:W2:Y:S02]  /*04a0*/  @!P2 LDG.E R18, desc[UR14][R6.64] ;  /* 0x0000000e0612a981 */ /* 0x0000a4000c1e1900 */
[----:B------:R-:W-:Y:S01]  /*04b0*/  IMAD.X R26, RZ, RZ, R12, P5 ;  /* 0x000000ffff1a7224 */ /* 0x000fe200028e060c */
[----:B------:R-:W-:-:S02]  /*04c0*/  @!P3 LEA.HI.X R3, R13, UR9, R22, 0x3, P1 ;  /* 0x000000090d03bc11 */ /* 0x000fc400088f1c16 */
[----:B------:R-:W-:Y:S02]  /*04d0*/  ISETP.GE.U32.AND P1, PT, R11, UR17, PT ;  /* 0x000000110b007c0c */ /* 0x000fe4000bf26070 */
[C---:B------:R-:W-:Y:S01]  /*04e0*/  @!P4 LEA R8, P6, R5.reuse, UR8, 0x3 ;  /* 0x000000080508cc11 */ /* 0x040fe2000f8c18ff */
[----:B------:R2:W3:Y:S01]  /*04f0*/  @!P3 LDG.E R17, desc[UR14][R2.64] ;  /* 0x0000000e0211b981 */ /* 0x0004e2000c1e1900 */
[----:B------:R-:W-:Y:S02]  /*0500*/  ISETP.GE.AND.EX P1, PT, R26, UR18, PT, P1 ;  /* 0x000000121a007c0c */ /* 0x000fe4000bf26310 */
[----:B------:R-:W-:-:S05]  /*0510*/  @!P4 LEA.HI.X R9, R5, UR9, R12, 0x3, P6 ;  /* 0x000000090509cc11 */ /* 0x000fca000b0f1c0c */
[----:B------:R-:W4:Y:S06]  /*0520*/  @!P4 LDG.E R16, desc[UR14][R8.64] ;  /* 0x0000000e0810c981 */ /* 0x000f2c000c1e1900 */
[----:B------:R-:W-:-:S04]  /*0530*/  @!P1 LEA R24, P5, R11, UR8, 0x3 ;  /* 0x000000080b189c11 */ /* 0x000fc8000f8a18ff */
[----:B------:R-:W-:-:S05]  /*0540*/  @!P1 LEA.HI.X R25, R11, UR9, R26, 0x3, P5 ;  /* 0x000000090b199c11 */ /* 0x000fca000a8f1c1a */
[----:B------:R1:W5:Y:S01]  /*0550*/  @!P1 LDG.E R0, desc[UR14][R24.64] ;  /* 0x0000000e18009981 */ /* 0x000362000c1e1900 */
[C---:B0-----:R-:W-:Y:S01]  /*0560*/  @!P2 LEA R6, P6, R14.reuse, UR10, 0x1 ;  /* 0x0000000a0e06ac11 */ /* 0x041fe2000f8c08ff */
[----:B------:R-:W-:Y:S01]  /*0570*/  USHF.L.U32 UR12, UR16, 0x2, URZ ;  /* 0x00000002100c7899 */ /* 0x000fe200080006ff */
[C---:B------:R-:W-:Y:S02]  /*0580*/  @!P4 LEA R4, P5, R5.reuse, UR10, 0x1 ;  /* 0x0000000a0504cc11 */ /* 0x040fe4000f8a08ff */
[C---:B------:R-:W-:Y:S02]  /*0590*/  @!P2 LEA.HI.X R7, R14.reuse, UR11, R23, 0x1, P6 ;  /* 0x0000000b0e07ac11 */ /* 0x040fe4000b0f0c17 */
[----:B------:R-:W-:Y:S02]  /*05a0*/  @!P4 LEA.HI.X R5, R5, UR11, R12, 0x1, P5 ;  /* 0x0000000b0505cc11 */ /* 0x000fe4000a8f0c0c */
[----:B------:R-:W-:-:S05]  /*05b0*/  IADD3 R14, P5, PT, R14, UR12, RZ ;  /* 0x0000000c0e0e7c10 */ /* 0x000fca000ffbe0ff */
[----:B------:R-:W-:Y:S01]  /*05c0*/  IMAD.X R23, RZ, RZ, R23, P5 ;  /* 0x000000ffff177224 */ /* 0x000fe200028e0617 */
[----:B------:R-:W-:-:S04]  /*05d0*/  @!P1 LEA R10, P6, R11, UR10, 0x1 ;  /* 0x0000000a0b0a9c11 */ /* 0x000fc8000f8c08ff */
[----:B------:R-:W-:Y:S02]  /*05e0*/  @!P1 LEA.HI.X R11, R11, UR11, R26, 0x1, P6 ;  /* 0x0000000b0b0b9c11 */ /* 0x000fe4000b0f0c1a */
[----:B--2---:R-:W-:-:S05]  /*05f0*/  F2FP.BF16.F32.PACK_AB R3, RZ, R18 ;  /* 0x00000012ff03723e */ /* 0x004fca00000010ff */
[----:B------:R0:W-:Y:S01]  /*0600*/  @!P2 STG.E.U16 desc[UR14][R6.64], R3 ;  /* 0x000000030600a986 */ /* 0x0001e2000c10150e */
[----:B------:R-:W-:-:S04]  /*0610*/  @!P3 LEA R2, P2, R13, UR10, 0x1 ;  /* 0x0000000a0d02bc11 */ /* 0x000fc8000f8408ff */
[C-C-:B0-----:R-:W-:Y:S02]  /*0620*/  @!P3 LEA.HI.X R3, R13.reuse, UR11, R22.reuse, 0x1, P2 ;  /* 0x0000000b0d03bc11 */ /* 0x141fe400090f0c16 */
[----:B------:R-:W-:Y:S02]  /*0630*/  IADD3 R13, P5, PT, R13, UR12, RZ ;  /* 0x0000000c0d0d7c10 */ /* 0x000fe4000ffbe0ff */
[----:B---3--:R-:W-:Y:S02]  /*0640*/  F2FP.BF16.F32.PACK_AB R7, RZ, R17 ;  /* 0x00000011ff07723e */ /* 0x008fe400000010ff */
[----:B----4-:R-:W-:Y:S01]  /*0650*/  F2FP.BF16.F32.PACK_AB R8, RZ, R16 ;  /* 0x00000010ff08723e */ /* 0x010fe200000010ff */
[----:B------:R-:W-:Y:S01]  /*0660*/  IMAD.X R22, RZ, RZ, R22, P5 ;  /* 0x000000ffff167224 */ /* 0x000fe200028e0616 */
[----:B------:R-:W-:Y:S01]  /*0670*/  IADD3 R15, P5, PT, R13, UR16, RZ ;  /* 0x000000100d0f7c10 */ /* 0x000fe2000ffbe0ff */
[----:B------:R5:W-:Y:S03]  /*0680*/  @!P3 STG.E.U16 desc[UR14][R2.64], R7 ;  /* 0x000000070200b986 */ /* 0x000be6000c10150e */
[----:B------:R-:W-:Y:S01]  /*0690*/  IADD3 R21, P6, PT, R15, UR16, RZ ;  /* 0x000000100f157c10 */ /* 0x000fe2000ffde0ff */
[----:B------:R0:W-:Y:S01]  /*06a0*/  @!P4 STG.E.U16 desc[UR14][R4.64], R8 ;  /* 0x000000080400c986 */ /* 0x0001e2000c10150e */
[----:B------:R-:W-:Y:S01]  /*06b0*/  ISETP.GE.U32.AND P4, PT, R13, UR17, PT ;  /* 0x000000110d007c0c */ /* 0x000fe2000bf86070 */
[----:B-1----:R-:W-:Y:S01]  /*06c0*/  IMAD.X R24, RZ, RZ, R22, P5 ;  /* 0x000000ffff187224 */ /* 0x002fe200028e0616 */
[----:B------:R-:W-:-:S02]  /*06d0*/  ISETP.GE.U32.AND P5, PT, R21, UR17, PT ;  /* 0x0000001115007c0c */ /* 0x000fc4000bfa6070 */
[----:B------:R-:W-:Y:S01]  /*06e0*/  ISETP.GE.AND.EX P4, PT, R22, UR18, PT, P4 ;  /* 0x0000001216007c0c */ /* 0x000fe2000bf86340 */
[----:B------:R-:W-:Y:S01]  /*06f0*/  IMAD.X R26, RZ, RZ, R24, P6 ;  /* 0x000000ffff1a7224 */ /* 0x000fe200030e0618 */
[----:B------:R-:W-:Y:S02]  /*0700*/  ISETP.GE.U32.AND P2, PT, R14, UR17, PT ;  /* 0x000000110e007c0c */ /* 0x000fe4000bf46070 */
[----:B-----5:R-:W-:Y:S02]  /*0710*/  F2FP.BF16.F32.PACK_AB R3, RZ, R0 ;  /* 0x00000000ff03723e */ /* 0x020fe400000010ff */
[----:B------:R-:W-:Y:S02]  /*0720*/  ISETP.GE.AND.EX P5, PT, R26, UR18, PT, P5 ;  /* 0x000000121a007c0c */ /* 0x000fe4000bfa6350 */
[----:B------:R-:W-:Y:S02]  /*0730*/  ISETP.GE.AND.EX P2, PT, R23, UR18, PT, P2 ;  /* 0x0000001217007c0c */ /* 0x000fe4000bf46320 */
[----:B0-----:R-:W-:-:S02]  /*0740*/  PRMT R5, R3, 0x7610, R5 ;  /* 0x0000761003057816 */ /* 0x001fc40000000005 */
[----:B------:R-:W-:-:S03]  /*0750*/  ISETP.GE.U32.AND P3, PT, R15, UR17, PT ;  /* 0x000000110f007c0c */ /* 0x000fc6000bf66070 */
[----:B------:R0:W-:Y:S01]  /*0760*/  @!P1 STG.E.U16 desc[UR14][R10.64], R5 ;  /* 0x000000050a009986 */ /* 0x0001e2000c10150e */
[----:B------:R-:W-:Y:S02]  /*0770*/  ISETP.GE.AND.EX P3, PT, R24, UR18, PT, P3 ;  /* 0x0000001218007c0c */ /* 0x000fe4000bf66330 */
[----:B------:R-:W-:-:S03]  /*0780*/  @!P4 LEA R4, P1, R13, UR8, 0x3 ;  /* 0x000000080d04cc11 */ /* 0x000fc6000f8218ff */
[C---:B------:R-:W-:Y:S02]  /*0790*/  @!P2 LEA R2, P6, R14.reuse, UR8, 0x3 ;  /* 0x000000080e02ac11 */ /* 0x040fe4000f8c18ff */
[----:B0-----:R-:W-:Y:S02]  /*07a0*/  @!P4 LEA.HI.X R5, R13, UR9, R22, 0x3, P1 ;  /* 0x000000090d05cc11 */ /* 0x001fe400088f1c16 */
[C---:B------:R-:W-:Y:S02]  /*07b0*/  @!P5 LEA R8, P1, R21.reuse, UR8, 0x3 ;  /* 0x000000081508dc11 */ /* 0x040fe4000f8218ff */
[----:B------:R-:W-:Y:S01]  /*07c0*/  @!P2 LEA.HI.X R3, R14, UR9, R23, 0x3, P6 ;  /* 0x000000090e03ac11 */ /* 0x000fe2000b0f1c17 */
[----:B------:R-:W2:Y:S01]  /*07d0*/  @!P4 LDG.E R17, desc[UR14][R4.64] ;  /* 0x0000000e0411c981 */ /* 0x000ea2000c1e1900 */
[----:B------:R-:W-:Y:S02]  /*07e0*/  @!P5 LEA.HI.X R9, R21, UR9, R26, 0x3, P1 ;  /* 0x000000091509dc11 */ /* 0x000fe400088f1c1a */
[C---:B------:R-:W-:Y:S01]  /*07f0*/  @!P3 LEA R6, P6, R15.reuse, UR8, 0x3 ;  /* 0x000000080f06bc11 */ /* 0x040fe2000f8c18ff */
[----:B------:R0:W3:Y:S04]  /*0800*/  @!P2 LDG.E R18, desc[UR14][R2.64] ;  /* 0x0000000e0212a981 */ /* 0x0000e8000c1e1900 */
[----:B------:R-:W4:Y:S01]  /*0810*/  @!P5 LDG.E R0, desc[UR14][R8.64] ;  /* 0x0000000e0800d981 */ /* 0x000f22000c1e1900 */
[----:B------:R-:W-:-:S05]  /*0820*/  @!P3 LEA.HI.X R7, R15, UR9, R24, 0x3, P6 ;  /* 0x000000090f07bc11 */ /* 0x000fca000b0f1c18 */
[----:B------:R1:W5:Y:S01]  /*0830*/  @!P3 LDG.E R16, desc[UR14][R6.64] ;  /* 0x0000000e0610b981 */ /* 0x000362000c1e1900 */
[C---:B------:R-:W-:Y:S02]  /*0840*/  @!P2 LEA R10, P6, R14.reuse, UR10, 0x1 ;  /* 0x0000000a0e0aac11 */ /* 0x040fe4000f8c08ff */
[----:B------:R-:W-:Y:S02]  /*0850*/  @!P4 LEA R12, P1, R13, UR10, 0x1 ;  /* 0x0000000a0d0ccc11 */ /* 0x000fe4000f8208ff */
[----:B------:R-:W-:Y:S02]  /*0860*/  @!P2 LEA.HI.X R11, R14, UR11, R23, 0x1, P6 ;  /* 0x0000000b0e0bac11 */ /* 0x000fe4000b0f0c17 */
[----:B------:R-:W-:Y:S02]  /*0870*/  @!P3 LEA R14, P6, R15, UR10, 0x1 ;  /* 0x0000000a0f0ebc11 */ /* 0x000fe4000f8c08ff */
[----:B------:R-:W-:Y:S02]  /*0880*/  @!P4 LEA.HI.X R13, R13, UR11, R22, 0x1, P1 ;  /* 0x0000000b0d0dcc11 */ /* 0x000fe400088f0c16 */
[----:B0-----:R-:W-:Y:S01]  /*0890*/  @!P5 LEA R2, P1, R21, UR10, 0x1 ;  /* 0x0000000a1502dc11 */ /* 0x001fe2000f8208ff */
[----:B------:R-:W-:Y:S01]  /*08a0*/  UIADD3 UR4, UP0, UPT, UR4, 0x2, URZ ;  /* 0x0000000204047890 */ /* 0x000fe2000ff1e0ff */
[----:B------:R-:W-:-:S03]  /*08b0*/  @!P3 LEA.HI.X R15, R15, UR11, R24, 0x1, P6 ;  /* 0x0000000b0f0fbc11 */ /* 0x000fc6000b0f0c18 */
[----:B------:R-:W-:Y:S02]  /*08c0*/  UIADD3.X UR5, UPT, UPT, URZ, UR5, URZ, UP0, !UPT ;  /* 0x00000005ff057290 */ /* 0x000fe400087fe4ff */
[----:B------:R-:W-:-:S04]  /*08d0*/  ULEA UR6, UP0, UR12, UR6, 0x1 ;  /* 0x000000060c067291 */ /* 0x000fc8000f8008ff */
[----:B------:R-:W-:Y:S01]  /*08e0*/  ULEA.HI.X UR7, UR12, UR7, URZ, 0x1, UP0 ;  /* 0x000000070c077291 */ /* 0x000fe200080f0cff */
[----:B--2---:R-:W-:-:S04]  /*08f0*/  F2FP.BF16.F32.PACK_AB R4, RZ, R17 ;  /* 0x00000011ff04723e */ /* 0x004fc800000010ff */
[----:B-1----:R-:W-:Y:S02]  /*0900*/  PRMT R7, R4, 0x7610, R7 ;  /* 0x0000761004077816 */ /* 0x002fe40000000007 */
[----:B---3--:R-:W-:Y:S02]  /*0910*/  F2FP.BF16.F32.PACK_AB R3, RZ, R18 ;  /* 0x00000012ff03723e */ /* 0x008fe400000010ff */
[----:B----4-:R-:W-:Y:S02]  /*0920*/  F2FP.BF16.F32.PACK_AB R4, RZ, R0 ;  /* 0x00000000ff04723e */ /* 0x010fe400000010ff */
[----:B------:R-:W-:Y:S02]  /*0930*/  PRMT R6, R3, 0x7610, R6 ;  /* 0x0000761003067816 */ /* 0x000fe40000000006 */
[----:B------:R-:W-:Y:S01]  /*0940*/  PRMT R8, R4, 0x7610, R8 ;  /* 0x0000761004087816 */ /* 0x000fe20000000008 */
[----:B------:R-:W-:Y:S01]  /*0950*/  VIADD R4, R19, 0x1 ;  /* 0x0000000113047836 */ /* 0x000fe20000000000 */
[----:B-----5:R-:W-:-:S02]  /*0960*/  F2FP.BF16.F32.PACK_AB R5, RZ, R16 ;  /* 0x00000010ff05723e */ /* 0x020fc400000010ff */
[----:B------:R-:W-:Y:S01]  /*0970*/  @!P5 LEA.HI.X R3, R21, UR11, R26, 0x1, P1 ;  /* 0x0000000b1503dc11 */ /* 0x000fe200088f0c1a */
[----:B------:R1:W-:Y:S01]  /*0980*/  @!P2 STG.E.U16 desc[UR14][R10.64], R6 ;  /* 0x000000060a00a986 */ /* 0x0003e2000c10150e */
[----:B------:R-:W-:-:S03]  /*0990*/  LOP3.LUT R4, R4, 0x1fffe, RZ, 0xc0, !PT ;  /* 0x0001fffe04047812 */ /* 0x000fc600078ec0ff */
[----:B------:R1:W-:Y:S01]  /*09a0*/  @!P4 STG.E.U16 desc[UR14][R12.64], R7 ;  /* 0x000000070c00c986 */ /* 0x0003e2000c10150e */
[----:B------:R-:W-:-:S03]  /*09b0*/  ISETP.NE.U32.AND P1, PT, R4, UR4, PT ;  /* 0x0000000404007c0c */ /* 0x000fc6000bf25070 */
[----:B------:R1:W-:Y:S04]  /*09c0*/  @!P3 STG.E.U16 desc[UR14][R14.64], R5 ;  /* 0x000000050e00b986 */ /* 0x0003e8000c10150e */
[----:B------:R1:W-:Y:S01]  /*09d0*/  @!P5 STG.E.U16 desc[UR14][R2.64], R8 ;  /* 0x000000080200d986 */ /* 0x0003e2000c10150e */
[----:B------:R-:W-:-:S13]  /*09e0*/  ISETP.NE.AND.EX P1, PT, RZ, UR5, PT, P1 ;  /* 0x00000005ff007c0c */ /* 0x000fda000bf25310 */
[----:B-1----:R-:W-:Y:S05]  /*09f0*/  @P1 BRA `(.L_x_2108) ;  /* 0xfffffff800681947 */ /* 0x002fea000383ffff */
.L_x_2107:
[----:B------:R-:W-:Y:S05]  /*0a00*/  @!P0 EXIT ;  /* 0x000000000000894d */ /* 0x000fea0003800000 */
[----:B0-----:R-:W-:-:S04]  /*0a10*/  IADD3 R20, P1, PT, R20, UR6, RZ ;  /* 0x0000000614147c10 */ /* 0x001fc8000ff3e0ff */
[C---:B------:R-:W-:Y:S01]  /*0a20*/  IADD3 R19, P2, PT, R20.reuse, UR16, RZ ;  /* 0x0000001014137c10 */ /* 0x040fe2000ff5e0ff */
[----:B------:R-:W-:Y:S01]  /*0a30*/  IMAD.X R13, RZ, RZ, UR7, P1 ;  /* 0x00000007ff0d7e24 */ /* 0x000fe200088e06ff */
[----:B------:R-:W-:Y:S02]  /*0a40*/  ISETP.GE.U32.AND P0, PT, R20, UR17, PT ;  /* 0x0000001114007c0c */ /* 0x000fe4000bf06070 */
[C---:B------:R-:W-:Y:S01]  /*0a50*/  ISETP.GE.U32.AND P1, PT, R19.reuse, UR17, PT ;  /* 0x0000001113007c0c */ /* 0x040fe2000bf26070 */
[----:B------:R-:W-:Y:S01]  /*0a60*/  IMAD.X R14, RZ, RZ, R13, P2 ;  /* 0x000000ffff0e7224 */ /* 0x000fe200010e060d */
[----:B------:R-:W-:Y:S02]  /*0a70*/  IADD3 R15, P2, PT, R19, UR16, RZ ;  /* 0x00000010130f7c10 */ /* 0x000fe4000ff5e0ff */
[----:B------:R-:W-:Y:S02]  /*0a80*/  ISETP.GE.AND.EX P0, PT, R13, UR18, PT, P0 ;  /* 0x000000120d007c0c */ /* 0x000fe4000bf06300 */
[----:B------:R-:W-:Y:S01]  /*0a90*/  IADD3 R6, P4, PT, R15, UR16, RZ ;  /* 0x000000100f067c10 */ /* 0x000fe2000ff9e0ff */
[----:B------:R-:W-:Y:S01]  /*0aa0*/  IMAD.X R12, RZ, RZ, R14, P2 ;  /* 0x000000ffff0c7224 */ /* 0x000fe200010e060e */
[----:B------:R-:W-:-:S02]  /*0ab0*/  ISETP.GE.AND.EX P1, PT, R14, UR18, PT, P1 ;  /* 0x000000120e007c0c */ /* 0x000fc4000bf26310 */
[----:B------:R-:W-:Y:S01]  /*0ac0*/  ISETP.GE.U32.AND P2, PT, R15, UR17, PT ;  /* 0x000000110f007c0c */ /* 0x000fe2000bf46070 */
[----:B------:R-:W-:Y:S01]  /*0ad0*/  IMAD.X R7, RZ, RZ, R12, P4 ;  /* 0x000000ffff077224 */ /* 0x000fe200020e060c */
[----:B------:R-:W-:Y:S02]  /*0ae0*/  ISETP.GE.U32.AND P3, PT, R6, UR17, PT ;  /* 0x0000001106007c0c */ /* 0x000fe4000bf66070 */
[----:B------:R-:W-:Y:S02]  /*0af0*/  ISETP.GE.AND.EX P2, PT, R12, UR18, PT, P2 ;  /* 0x000000120c007c0c */ /* 0x000fe4000bf46320 */
[----:B------:R-:W-:Y:S02]  /*0b00*/  ISETP.GE.AND.EX P3, PT, R7, UR18, PT, P3 ;  /* 0x0000001207007c0c */ /* 0x000fe4000bf66330 */
[----:B------:R-:W-:-:S03]  /*0b10*/  @!P0 LEA R4, P4, R20, UR8, 0x3 ;  /* 0x0000000814048c11 */ /* 0x000fc6000f8818ff */
[C---:B------:R-:W-:Y:S02]  /*0b20*/  @!P1 LEA R2, P5, R19.reuse, UR8, 0x3 ;  /* 0x0000000813029c11 */ /* 0x040fe4000f8a18ff */
[----:B------:R-:W-:Y:S02]  /*0b30*/  @!P0 LEA.HI.X R5, R20, UR9, R13, 0x3, P4 ;  /* 0x0000000914058c11 */ /* 0x000fe4000a0f1c0d */
[----:B------:R-:W-:Y:S02]  /*0b40*/  @!P1 LEA.HI.X R3, R19, UR9, R14, 0x3, P5 ;  /* 0x0000000913039c11 */ /* 0x000fe4000a8f1c0e */
[C---:B------:R-:W-:Y:S01]  /*0b50*/  @!P2 LEA R8, P4, R15.reuse, UR8, 0x3 ;  /* 0x000000080f08ac11 */ /* 0x040fe2000f8818ff */
[----:B------:R-:W-:Y:S01]  /*0b60*/  IMAD.MOV.U32 R21, RZ, RZ, R16 ;  /* 0x000000ffff157224 */ /* 0x000fe200078e0010 */
[----:B------:R-:W-:Y:S01]  /*0b70*/  @!P3 LEA R10, P5, R6, UR8, 0x3 ;  /* 0x00000008060abc11 */ /* 0x000fe2000f8a18ff */
[----:B------:R0:W2:Y:S01]  /*0b80*/  @!P0 LDG.E R18, desc[UR14][R4.64] ;  /* 0x0000000e04128981 */ /* 0x0000a2000c1e1900 */
[----:B------:R-:W-:-:S02]  /*0b90*/  @!P2 LEA.HI.X R9, R15, UR9, R12, 0x3, P4 ;  /* 0x000000090f09ac11 */ /* 0x000fc4000a0f1c0c */
[----:B------:R-:W-:Y:S01]  /*0ba0*/  @!P3 LEA.HI.X R11, R6, UR9, R7, 0x3, P5 ;  /* 0x00000009060bbc11 */ /* 0x000fe2000a8f1c07 */
[----:B------:R-:W2:Y:S04]  /*0bb0*/  @!P1 LDG.E R17, desc[UR14][R2.64] ;  /* 0x0000000e02119981 */ /* 0x000ea8000c1e1900 */
[----:B------:R-:W3:Y:S04]  /*0bc0*/  @!P2 LDG.E R21, desc[UR14][R8.64] ;  /* 0x0000000e0815a981 */ /* 0x000ee8000c1e1900 */
[----:B------:R-:W3:Y:S01]  /*0bd0*/  @!P3 LDG.E R0, desc[UR14][R10.64] ;  /* 0x0000000e0a00b981 */ /* 0x000ee2000c1e1900 */
[----:B------:R-:W-:-:S02]  /*0be0*/  @!P0 LEA R16, P4, R20, UR10, 0x1 ;  /* 0x0000000a14108c11 */ /* 0x000fc4000f8808ff */
[----:B0-----:R-:W-:-:S04]  /*0bf0*/  @!P1 LEA R4, P5, R19, UR10, 0x1 ;  /* 0x0000000a13049c11 */ /* 0x001fc8000f8a08ff */
[----:B------:R-:W-:Y:S02]  /*0c00*/  @!P1 LEA.HI.X R5, R19, UR11, R14, 0x1, P5 ;  /* 0x0000000b13059c11 */ /* 0x000fe4000a8f0c0e */
[----:B--2---:R-:W-:Y:S02]  /*0c10*/  F2FP.BF16.F32.PACK_AB R3, R17, R18 ;  /* 0x000000121103723e */ /* 0x004fe400000010ff */
[----:B------:R-:W-:Y:S02]  /*0c20*/  @!P2 LEA R18, P6, R15, UR10, 0x1 ;  /* 0x0000000a0f12ac11 */ /* 0x000fe4000f8c08ff */
[----:B------:R-:W-:Y:S02]  /*0c30*/  @!P0 LEA.HI.X R17, R20, UR11, R13, 0x1, P4 ;  /* 0x0000000b14118c11 */ /* 0x000fe4000a0f0c0d */
[----:B------:R-:W-:Y:S02]  /*0c40*/  PRMT R2, R3, 0x7632, R2 ;  /* 0x0000763203027816 */ /* 0x000fe40000000002 */
[----:B------:R-:W-:Y:S01]  /*0c50*/  @!P2 LEA.HI.X R19, R15, UR11, R12, 0x1, P6 ;  /* 0x0000000b0f13ac11 */ /* 0x000fe2000b0f0c0c */
[----:B------:R0:W-:Y:S01]  /*0c60*/  @!P0 STG.E.U16 desc[UR14][R16.64], R3 ;  /* 0x0000000310008986 */ /* 0x0001e2000c10150e */
[----:B---3--:R-:W-:-:S03]  /*0c70*/  F2FP.BF16.F32.PACK_AB R0, R0, R21 ;  /* 0x000000150000723e */ /* 0x008fc600000010ff */
[----:B------:R0:W-:Y:S04]  /*0c80*/  @!P1 STG.E.U16 desc[UR14][R4.64], R2 ;  /* 0x0000000204009986 */ /* 0x0001e8000c10150e */
[----:B------:R0:W-:Y:S01]  /*0c90*/  @!P2 STG.E.U16 desc[UR14][R18.64], R0 ;  /* 0x000000001200a986 */ /* 0x0001e2000c10150e */
[----:B------:R-:W-:Y:S05]  /*0ca0*/  @P3 EXIT ;  /* 0x000000000000394d */ /* 0x000fea0003800000 */
[----:B0-----:R-:W-:Y:S02]  /*0cb0*/  LEA R2, P0, R6, UR10, 0x1 ;  /* 0x0000000a06027c11 */ /* 0x001fe4000f8008ff */
[----:B------:R-:W-:Y:S02]  /*0cc0*/  PRMT R0, R0, 0x7632, R0 ;  /* 0x0000763200007816 */ /* 0x000fe40000000000 */
[----:B------:R-:W-:-:S05]  /*0cd0*/  LEA.HI.X R3, R6, UR11, R7, 0x1, P0 ;  /* 0x0000000b06037c11 */ /* 0x000fca00080f0c07 */
[----:B------:R-:W-:Y:S01]  /*0ce0*/  STG.E.U16 desc[UR14][R2.64], R0 ;  /* 0x0000000002007986 */ /* 0x000fe2000c10150e */
[----:B------:R-:W-:Y:S05]  /*0cf0*/  EXIT ;  /* 0x000000000000794d */ /* 0x000fea0003800000 */
.L_x_2106:
[----:B------:R-:W0:Y:S02]  /*0d00*/  S2R R10, SR_TID.X ;  /* 0x00000000000a7919 */ /* 0x000e240000002100 */
[----:B0-----:R-:W-:-:S03]  /*0d10*/  IMAD.WIDE.U32 R2, R10, 0x4, RZ ;  /* 0x000000040a027825 */ /* 0x001fc600078e00ff */
[----:B------:R-:W-:-:S04]  /*0d20*/  ISETP.GE.U32.AND P0, PT, R2, UR19, PT ;  /* 0x0000001302007c0c */ /* 0x000fc8000bf06070 */
[----:B------:R-:W-:-:S13]  /*0d30*/  ISETP.GE.AND.EX P0, PT, R3, UR6, PT, P0 ;  /* 0x0000000603007c0c */ /* 0x000fda000bf06300 */
[----:B------:R-:W-:Y:S05]  /*0d40*/  @P0 EXIT ;  /* 0x000000000000094d */ /* 0x000fea0003800000 */
[----:B------:R-:W-:Y:S01]  /*0d50*/  IMAD.MOV.U32 R11, RZ, RZ, RZ ;  /* 0x000000ffff0b7224 */ /* 0x000fe200078e00ff */
[----:B------:R-:W0:Y:S06]  /*0d60*/  LDCU UR4, c[0x0][0x360] ;  /* 0x00006c00ff0477ac */ /* 0x000e2c0008000800 */
.L_x_2109:
[----:B------:R-:W-:-:S04]  /*0d70*/  LEA R2, P0, R10, UR8, 0x5 ;  /* 0x000000080a027c11 */ /* 0x000fc8000f8028ff */
[----:B------:R-:W-:-:S06]  /*0d80*/  LEA.HI.X R3, R10, UR9, R11, 0x5, P0 ;  /* 0x000000090a037c11 */ /* 0x000fcc00080f2c0b */
[----:B------:R-:W2:Y:S01]  /*0d90*/  LDG.E.ENL2.256 R6, R2, desc[UR14][R2.64], 0x55 ;  /* 0xaa00000e0202797e */ /* 0x000ea20008121806 */
[----:B-1----:R-:W-:-:S04]  /*0da0*/  LEA R4, P0, R10, UR10, 0x3 ;  /* 0x0000000a0a047c11 */ /* 0x002fc8000f8018ff */
[C---:B------:R-:W-:Y:S02]  /*0db0*/  LEA.HI.X R5, R10.reuse, UR11, R11, 0x3, P0 ;  /* 0x0000000b0a057c11 */ /* 0x040fe400080f1c0b */
[----:B0-----:R-:W-:-:S05]  /*0dc0*/  IADD3 R10, P0, PT, R10, UR4, RZ ;  /* 0x000000040a0a7c10 */ /* 0x001fca000ff1e0ff */
[C---:B------:R-:W-:Y:S02]  /*0dd0*/  IMAD.SHL.U32 R0, R10.reuse, 0x4, RZ ;  /* 0x000000040a007824 */ /* 0x040fe400078e00ff */
[----:B------:R-:W-:Y:S01]  /*0de0*/  IMAD.X R11, RZ, RZ, R11, P0 ;  /* 0x000000ffff0b7224 */ /* 0x000fe200000e060b */
[----:B------:R-:W-:Y:S02]  /*0df0*/  LOP3.LUT P0, RZ, R10, 0xffffc000, RZ, 0xc0, !PT ;  /* 0xffffc0000aff7812 */ /* 0x000fe4000780c0ff */
[----:B------:R-:W-:Y:S02]  /*0e00*/  ISETP.LT.U32.AND P1, PT, R0, UR19, PT ;  /* 0x0000001300007c0c */ /* 0x000fe4000bf21070 */
[----:B------:R-:W-:Y:S02]  /*0e10*/  SHF.L.U64.HI R0, R10, 0x2, R11 ;  /* 0x000000020a007819 */ /* 0x000fe4000001020b */
[----:B------:R-:W-:Y:S02]  /*0e20*/  LOP3.LUT P0, RZ, R11, 0x3fffffff, RZ, 0xc0, P0 ;  /* 0x3fffffff0bff7812 */ /* 0x000fe4000000c0ff */
[----:B------:R-:W-:-:S02]  /*0e30*/  ISETP.LT.AND.EX P1, PT, R0, UR6, PT, P1 ;  /* 0x0000000600007c0c */ /* 0x000fc4000bf21310 */
[----:B--2---:R-:W-:Y:S02]  /*0e40*/  F2FP.BF16.F32.PACK_AB R8, R3, R2 ;  /* 0x000000020308723e */ /* 0x004fe400000010ff */
[----:B------:R-:W-:-:S05]  /*0e50*/  F2FP.BF16.F32.PACK_AB R9, R7, R6 ;  /* 0x000000060709723e */ /* 0x000fca00000010ff */
[----:B------:R1:W-:Y:S04]  /*0e60*/  STG.E.64 desc[UR14][R4.64], R8 ;  /* 0x0000000804007986 */ /* 0x0003e8000c101b0e */
[----:B------:R-:W-:Y:S05]  /*0e70*/  @!P0 BRA P1, `(.L_x_2109) ;  /* 0xfffffffc00bc8947 */ /* 0x000fea000083ffff */
[----:B------:R-:W-:Y:S05]  /*0e80*/  EXIT ;  /* 0x000000000000794d */ /* 0x000fea0003800000 */
        .weak           $__internal_14_$__cuda_sm20_div_u16
        .type           $__internal_14_$__cuda_sm20_div_u16,@function
        .size           $__internal_14_$__cuda_sm20_div_u16,(.L_x_7543 - $__internal_14_$__cuda_sm20_div_u16)
$__internal_14_$__cuda_sm20_div_u16:
        /* <DEDUP_REMOVED lines=18> */
[----:B------:R-:W-:Y:S06]  /*0fb0*/  RET.REL.NODEC R2 `(_ZN2at6native55_GLOBAL__N__de093ff9_22_ForeachBinaryOpList_cu_a911ec4325multi_tensor_apply_kernelINS1_18TensorListMetadataILi2EEENS1_11CopyFunctorIN3c108BFloat16ENS6_7complexIfEELi2ELi1ELi1EEEJNS0_4CopyIS7_S9_EEEEEvT_T0_DpT1_) ;  /* 0xfffffff002107950 */ /* 0x000fec0003c3ffff */
.L_x_2110:
        /* <DEDUP_REMOVED lines=12> */
.L_x_7543:


//--------------------- .text._ZN2at6native55_GLOBAL__N__de093ff9_22_ForeachBinaryOpList_cu_a911ec4325multi_tensor_apply_kernelINS1_18TensorListMetadataILi2EEENS1_11CopyFunctorIN3c108BFloat16ENS6_7complexIdEELi2ELi1ELi1EEEJNS0_4CopyIS7_S9_EEEEEvT_T0_DpT1_ --------------------------
	.section	.text._ZN2at6native55_GLOBAL__N__de093ff9_22_ForeachBinaryOpList_cu_a911ec4325multi_tensor_apply_kernelINS1_18TensorListMetadataILi2EEENS1_11CopyFunctorIN3c108BFloat16ENS6_7complexIdEELi2ELi1ELi1EEEJNS0_4CopyIS7_S9_EEEEEvT_T0_DpT1_,"ax",@progbits
	.align	128
.text._ZN2at6native55_GLOBAL__N__de093ff9_22_ForeachBinaryOpList_cu_a911ec4325multi_tensor_apply_kernelINS1_18TensorListMetadataILi2EEENS1_11CopyFunctorIN3c108BFloat16ENS6_7complexIdEELi2ELi1ELi1EEEJNS0_4CopyIS7_S9_EEEEEvT_T0_DpT1_:
        .type           _ZN2at6native55_GLOBAL__N__de093ff9_22_ForeachBinaryOpList_cu_a911ec4325multi_tensor_apply_kernelINS1_18TensorListMetadataILi2EEENS1_11CopyFunctorIN3c108BFloat16ENS6_7complexIdEELi2ELi1ELi1EEEJNS0_4CopyIS7_S9_EEEEEvT_T0_DpT1_,@function
        .size           _ZN2at6native55_GLOBAL__N__de093ff9_22_ForeachBinaryOpList_cu_a911ec4325multi_tensor_apply_kernelINS1_18TensorListMetadataILi2EEENS1_11CopyFunctorIN3c108BFloat16ENS6_7complexIdEELi2ELi1ELi1EEEJNS0_4CopyIS7_S9_EEEEEvT_T0_DpT1_,(.L_x_7545 - _ZN2at6native55_GLOBAL__N__de093ff9_22_ForeachBinaryOpList_cu_a911ec4325multi_tensor_apply_kernelINS1_18TensorListMetadataILi2EEENS1_11CopyFunctorIN3c108BFloat16ENS6_7complexIdEELi2ELi1ELi1EEEJNS0_4CopyIS7_S9_EEEEEvT_T0_DpT1_)
        .other          _ZN2at6native55_GLOBAL__N__de093ff9_22_ForeachBinaryOpList_cu_a911ec4325multi_tensor_apply_kernelINS1_18TensorListMetadataILi2EEENS1_11CopyFunctorIN3c108BFloat16ENS6_7complexIdEELi2ELi1ELi1EEEJNS0_4CopyIS7_S9_EEEEEvT_T0_DpT1_,@"STO_CUDA_ENTRY STV_DEFAULT"
_ZN2at6native55_GLOBAL__N__de093ff9_22_ForeachBinaryOpList_cu_a911ec4325multi_tensor_apply_kernelINS1_18TensorListMetadataILi2EEENS1_11CopyFunctorIN3c108BFloat16ENS6_7complexIdEELi2ELi1ELi1EEEJNS0_4CopyIS7_S9_EEEEEvT_T0_DpT1_:
        /* <DEDUP_REMOVED lines=39> */
[----:B------:R-:W-:Y:S05]  /*0270*/  CALL.REL.NOINC `($__internal_15_$__cuda_sm20_div_u16) ;  /* 0x0000001400607944 */ /* 0x000fea0003c00000 */
[----:B------:R-:W0:Y:S01]  /*0280*/  S2R R0, SR_TID.X ;  /* 0x0000000000007919 */ /* 0x000e220000002100 */
[----:B------:R-:W-:Y:S01]  /*0290*/  UISETP.GE.U32.AND UP0, UPT, UR5, UR14, UPT ;  /* 0x0000000e0500728c */ /* 0x000fe2000bf06070 */
[----:B------:R-:W-:Y:S02]  /*02a0*/  CS2R R2, SRZ ;  /* 0x0000000000027805 */ /* 0x000fe4000001ff00 */
[----:B------:R-:W-:Y:S02]  /*02b0*/  CS2R R8, SRZ ;  /* 0x0000000000087805 */ /* 0x000fe4000001ff00 */
[----:B------:R-:W-:Y:S01]  /*02c0*/  CS2R R4, SRZ ;  /* 0x0000000000047805 */ /* 0x000fe2000001ff00 */
[----:B------:R-:W-:Y:S01]  /*02d0*/  UISETP.GE.U32.AND.EX UP0, UPT, UR13, URZ, UPT, UP0 ;  /* 0x000000ff0d00728c */ /* 0x000fe2000bf06100 */
[----:B------:R-:W-:Y:S01]  /*02e0*/  CS2R R6, SRZ ;  /* 0x0000000000067805 */ /* 0x000fe2000001ff00 */
[----:B------:R-:W-:Y:S01]  /*02f0*/  UMOV UR6, URZ ;  /* 0x000000ff00067c82 */ /* 0x000fe20008000000 */
[----:B------:R-:W-:-:S06]  /*0300*/  UMOV UR7, URZ ;  /* 0x000000ff00077c82 */ /* 0x000fcc0008000000 */
[----:B------:R-:W-:Y:S05]  /*0310*/  BRA.U !UP0, `(.L_x_2112) ;  /* 0x0000000908cc7547 */ /* 0x000fea000b800000 */
[----:B------:R-:W-:Y:S01]  /*0320*/  ULOP3.LUT UR4, UR12, 0xffff, URZ, 0xc0, !UPT ;  /* 0x0000ffff0c047892 */ /* 0x000fe2000f8ec0ff */
[----:B------:R-:W-:Y:S01]  /*0330*/  CS2R R2, SRZ ;  /* 0x0000000000027805 */ /* 0x000fe2000001ff00 */
[----:B------:R-:W-:Y:S01]  /*0340*/  UMOV UR6, URZ ;  /* 0x000000ff00067c82 */ /* 0x000fe20008000000 */
[----:B------:R-:W-:Y:S01]  /*0350*/  UMOV UR7, URZ ;  /* 0x000000ff00077c82 */ /* 0x000fe20008000000 */
[----:B------:R-:W-:Y:S01]  /*0360*/  UIADD3 UR4, UPT, UPT, UR4, 0x1, URZ ;  /* 0x0000000104047890 */ /* 0x000fe2000fffe0ff */
[----:B------:R-:W-:-:S03]  /*0370*/  UMOV UR5, URZ ;  /* 0x000000ff00057c82 */ /* 0x000fc60008000000 */
[----:B------:R-:W-:-:S03]  /*0380*/  ULOP3.LUT UR13, UR4, 0x1fffe, URZ, 0xc0, !UPT ;  /* 0x0001fffe040d7892 */ /* 0x000fc6000f8ec0ff */
[----:B------:R-:W-:-:S09]  /*0390*/  UMOV UR4, URZ ;  /* 0x000000ff00047c82 */ /* 0x000fd20008000000 */
.L_x_2113:
[----:B01----:R-:W-:-:S04]  /*03a0*/  IADD3 R18, P0, PT, R0, UR6, RZ ;  /* 0x0000000600127c10 */ /* 0x003fc8000ff1e0ff */
[C---:B------:R-:W-:Y:S01]  /*03b0*/  IADD3 R24, P1, PT, R18.reuse, UR15, RZ ;  /* 0x0000000f12187c10 */ /* 0x040fe2000ff3e0ff */
[----:B------:R-:W-:Y:S01]  /*03c0*/  IMAD.X R19, RZ, RZ, UR7, P0 ;  /* 0x00000007ff137e24 */ /* 0x000fe200080e06ff */
[----:B------:R-:W-:Y:S02]  /*03d0*/  ISETP.GE.U32.AND P2, PT, R18, UR18, PT ;  /* 0x0000001212007c0c */ /* 0x000fe4000bf46070 */
[C---:B------:R-:W-:Y:S01]  /*03e0*/  IADD3 R11, P0, PT, R24.reuse, UR15, RZ ;  /* 0x0000000f180b7c10 */ /* 0x040fe2000ff1e0ff */
[----:B------:R-:W-:Y:S01]  /*03f0*/  IMAD.X R21, RZ, RZ, R19, P1 ;  /* 0x000000ffff157224 */ /* 0x000fe200008e0613 */
[----:B------:R-:W-:Y:S02]  /*0400*/  ISETP.GE.U32.AND P3, PT, R24, UR18, PT ;  /* 0x0000001218007c0c */ /* 0x000fe4000bf66070 */
[----:B------:R-:W-:Y:S01]  /*0410*/  ISETP.GE.AND.EX P2, PT, R19, UR19, PT, P2 ;  /* 0x0000001313007c0c */ /* 0x000fe2000bf46320 */
[----:B------:R-:W-:Y:S01]  /*0420*/  IMAD.X R16, RZ, RZ, R21, P0 ;  /* 0x000000ffff107224 */ /* 0x000fe200000e0615 */
[----:B------:R-:W-:-:S02]  /*0430*/  ISETP.GE.AND.EX P3, PT, R21, UR19, PT, P3 ;  /* 0x0000001315007c0c */ /* 0x000fc4000bf66330 */
[----:B------:R-:W-:-:S04]  /*0440*/  ISETP.GE.U32.AND P1, PT, R11, UR18, PT ;  /* 0x000000120b007c0c */ /* 0x000fc8000bf26070 */
[----:B------:R-:W-:-:S05]  /*0450*/  ISETP.GE.AND.EX P1, PT, R16, UR19, PT, P1 ;  /* 0x0000001310007c0c */ /* 0x000fca000bf26310 */
[----:B------:R-:W-:Y:S02]  /*0460*/  @!P2 LEA R12, P0, R18, UR8, 0x4 ;  /* 0x00000008120cac11 */ /* 0x000fe4000f8020ff */
[----:B------:R-:W-:Y:S02]  /*0470*/  @!P3 LEA R14, P4, R24, UR8, 0x4 ;  /* 0x00000008180ebc11 */ /* 0x000fe4000f8820ff */
[----:B------:R-:W-:Y:S02]  /*0480*/  @!P2 LEA.HI.X R13, R18, UR9, R19, 0x4, P0 ;  /* 0x00000009120dac11 */ /* 0x000fe400080f2413 */
[----:B------:R-:W-:Y:S02]  /*0490*/  @!P3 LEA.HI.X R15, R24, UR9, R21, 0x4, P4 ;  /* 0x00000009180fbc11 */ /* 0x000fe4000a0f2415 */
[C---:B------:R-:W-:Y:S01]  /*04a0*/  IADD3 R20, P4, PT, R11.reuse, UR15, RZ ;  /* 0x0000000f0b147c10 */ /* 0x040fe2000ff9e0ff */
[----:B------:R-:W2:Y:S01]  /*04b0*/  @!P2 LDG.E.64 R6, desc[UR16][R12.64] ;  /* 0x000000100c06a981 */ /* 0x000ea2000c1e1b00 */
[----:B------:R-:W-:-:S03]  /*04c0*/  @!P1 LEA R22, P0, R11, UR8, 0x4 ;  /* 0x000000080b169c11 */ /* 0x000fc6000f8020ff */
[--C-:B------:R-:W-:Y:S01]  /*04d0*/  IMAD.X R17, RZ, RZ, R16.reuse, P4 ;  /* 0x000000ffff117224 */ /* 0x100fe200020e0610 */
[----:B------:R-:W-:Y:S01]  /*04e0*/  @!P1 LEA.HI.X R23, R11, UR9, R16, 0x4, P0 ;  /* 0x000000090b179c11 */ /* 0x000fe200080f2410 */
[----:B------:R-:W3:Y:S01]  /*04f0*/  @!P3 LDG.E.64 R4, desc[UR16][R14.64] ;  /* 0x000000100e04b981 */ /* 0x000ee2000c1e1b00 */
[----:B------:R-:W-:-:S03]  /*0500*/  ISETP.GE.U32.AND P0, PT, R20, UR18, PT ;  /* 0x0000001214007c0c */ /* 0x000fc6000bf06070 */
[----:B------:R0:W4:Y:S01]  /*0510*/  @!P1 LDG.E.64 R8, desc[UR16][R22.64] ;  /* 0x0000001016089981 */ /* 0x000122000c1e1b00 */
[----:B------:R-:W-:-:S13]  /*0520*/  ISETP.GE.AND.EX P0, PT, R17, UR19, PT, P0 ;  /* 0x0000001311007c0c */ /* 0x000fda000bf06300 */
[----:B------:R-:W-:-:S04]  /*0530*/  @!P0 LEA R26, P4, R20, UR8, 0x4 ;  /* 0x00000008141a8c11 */ /* 0x000fc8000f8820ff */
[----:B------:R-:W-:-:S05]  /*0540*/  @!P0 LEA.HI.X R27, R20, UR9, R17, 0x4, P4 ;  /* 0x00000009141b8c11 */ /* 0x000fca000a0f2411 */
[----:B------:R-:W5:Y:S01]  /*0550*/  @!P0 LDG.E.64 R2, desc[UR16][R26.64] ;  /* 0x000000101a028981 */ /* 0x000f62000c1e1b00 */
[----:B------:R-:W-:Y:S01]  /*0560*/  UMOV UR20, 0xf0000000 ;  /* 0xf000000000147882 */ /* 0x000fe20000000000 */
[----:B------:R-:W-:Y:S02]  /*0570*/  UMOV UR21, 0x380fffff ;  /* 0x380fffff00157882 */ /* 0x000fe40000000000 */
[----:B--2---:R-:W1:-:S15]  /*0580*/  DSETP.GEU.AND P6, PT, |R6|, UR20, PT ;  /* 0x0000001406007e2a */ /* 0x004e5e000bfce200 */
[----:B------:R-:W-:-:S15]  /*0590*/  NOP ;  /* 0x0000000000007918 */ /* 0x000fde0000000000 */
[----:B------:R-:W-:-:S15]  /*05a0*/  NOP ;  /* 0x0000000000007918 */ /* 0x000fde0000000000 */
[----:B------:R-:W-:-:S15]  /*05b0*/  NOP ;  /* 0x0000000000007918 */ /* 0x000fde0000000000 */
[----:B------:R-:W-:-:S04]  /*05c0*/  NOP ;  /* 0x0000000000007918 */ /* 0x000fc80000000000 */
[----:B------:R-:W1:Y:S02]  /*05d0*/  F2F.F32.F64 R10, R6 ;  /* 0x00000006000a7310 */ /* 0x000e640000301000 */
[----:B-1----:R-:W-:Y:S01]  /*05e0*/  @!P6 FMUL R10, R10, 1.175494350822287508e-38 ;  /* 0x008000000a0ae820 */ /* 0x002fe20000400000 */
[----:B0-----:R-:W-:-:S04]  /*05f0*/  @!P2 LEA R22, P6, R18, UR10, 0x1 ;  /* 0x0000000a1216ac11 */ /* 0x001fc8000f8c08ff */
[----:B------:R-:W-:Y:S02]  /*0600*/  F2FP.BF16.F32.PACK_AB R10, RZ, R10 ;  /* 0x0000000aff0a723e */ /* 0x000fe400000010ff */
[----:B------:R-:W-:Y:S02]  /*0610*/  @!P2 LEA.HI.X R23, R18, UR11, R19, 0x1, P6 ;  /* 0x0000000b1217ac11 */ /* 0x000fe4000b0f0c13 */
[----:B------:R-:W-:Y:S02]  /*0620*/  PRMT R13, R10, 0x7610, R13 ;  /* 0x000076100a0d7816 */ /* 0x000fe4000000000d */
[----:B------:R-:W-:-:S03]  /*0630*/  @!P1 LEA R12, P6, R11, UR10, 0x1 ;  /* 0x0000000a0b0c9c11 */ /* 0x000fc6000f8c08ff */
[----:B------:R0:W-:Y:S01]  /*0640*/  @!P2 STG.E.U16 desc[UR16][R22.64], R13 ;  /* 0x0000000d1600a986 */ /* 0x0001e2000c101510 */
[----:B------:R-:W-:Y:S02]  /*0650*/  @!P0 LEA R10, P2, R20, UR10, 0x1 ;  /* 0x0000000a140a8c11 */ /* 0x000fe4000f8408ff */
[----:B0-----:R-:W-:Y:S02]  /*0660*/  @!P1 LEA.HI.X R13, R11, UR11, R16, 0x1, P6 ;  /* 0x0000000b0b0d9c11 */ /* 0x001fe4000b0f0c10 */
[----:B------:R-:W-:Y:S02]  /*0670*/  @!P3 LEA R16, P6, R24, UR10, 0x1 ;  /* 0x0000000a1810bc11 */ /* 0x000fe4000f8c08ff */
[----:B------:R-:W-:Y:S02]  /*0680*/  @!P0 LEA.HI.X R11, R20, UR11, R17, 0x1, P2 ;  /* 0x0000000b140b8c11 */ /* 0x000fe400090f0c11 */
[----:B------:R-:W-:-:S15]  /*0690*/  @!P3 LEA.HI.X R17, R24, UR11, R21, 0x1, P6 ;  /* 0x0000000b1811bc11 */ /* 0x000fde000b0f0c15 */
[----:B------:R-:W-:-:S15]  /*06a0*/  NOP ;  /* 0x0000000000007918 */ /* 0x000fde0000000000 */
[----:B------:R-:W-:-:S09]  /*06b0*/  NOP ;  /* 0x0000000000007918 */ /* 0x000fd20000000000 */
[----:B---3--:R-:W0:-:S15]  /*06c0*/  DSETP.GEU.AND P4, PT, |R4|, UR20, PT ;  /* 0x0000001404007e2a */ /* 0x008e1e000bf8e200 */
[----:B------:R-:W-:-:S15]  /*06d0*/  NOP ;  /* 0x0000000000007918 */ /* 0x000fde0000000000 */
[----:B------:R-:W-:-:S15]  /*06e0*/  NOP ;  /* 0x0000000000007918 */ /* 0x000fde0000000000 */
[----:B------:R-:W-:-:S15]  /*06f0*/  NOP ;  /* 0x0000000000007918 */ /* 0x000fde0000000000 */
[----:B------:R-:W-:-:S04]  /*0700*/  NOP ;  /* 0x0000000000007918 */ /* 0x000fc80000000000 */
[----:B------:R-:W0:Y:S02]  /*0710*/  F2F.F32.F64 R15, R4 ;  /* 0x00000004000f7310 */ /* 0x000e240000301000 */
[----:B0-----:R-:W-:Y:S01]  /*0720*/  @!P4 FMUL R15, R15, 1.175494350822287508e-38 ;  /* 0x008000000f0fc820 */ /* 0x001fe20000400000 */
[----:B------:R-:W-:-:S04]  /*0730*/  IADD3 R18, P4, PT, R18, UR14, RZ ;  /* 0x0000000e12127c10 */ /* 0x000fc8000ff9e0ff */
[----:B------:R-:W-:Y:S01]  /*0740*/  ISETP.GE.U32.AND P2, PT, R18, UR18, PT ;  /* 0x0000001212007c0c */ /* 0x000fe2000bf46070 */
[----:B------:R-:W-:Y:S01]  /*0750*/  IMAD.X R19, RZ, RZ, R19, P4 ;  /* 0x000000ffff137224 */ /* 0x000fe200020e0613 */
[----:B------:R-:W-:-:S04]  /*0760*/  F2FP.BF16.F32.PACK_AB R15, RZ, R15 ;  /* 0x0000000fff0f723e */ /* 0x000fc800000010ff */
[----:B------:R-:W-:Y:S02]  /*0770*/  ISETP.GE.AND.EX P2, PT, R19, UR19, PT, P2 ;  /* 0x0000001313007c0c */ /* 0x000fe4000bf46320 */
[----:B------:R-:W-:Y:S02]  /*0780*/  IADD3 R20, P4, PT, R24, UR14, RZ ;  /* 0x0000000e18147c10 */ /* 0x000fe4000ff9e0ff */
[----:B------:R-:W-:-:S03]  /*0790*/  PRMT R24, R15, 0x7610, R24 ;  /* 0x000076100f187816 */ /* 0x000fc60000000018 */
[----:B------:R-:W-:Y:S02]  /*07a0*/  IMAD.X R21, RZ, RZ, R21, P4 ;  /* 0x000000ffff157224 */ /* 0x000fe400020e0615 */
[----:B------:R0:W-:Y:S01]  /*07b0*/  @!P3 STG.E.U16 desc[UR16][R16.64], R24 ;  /* 0x000000181000b986 */ /* 0x0001e2000c101510 */
[----:B------:R-:W-:-:S04]  /*07c0*/  ISETP.GE.U32.AND P4, PT, R20, UR18, PT ;  /* 0x0000001214007c0c */ /* 0x000fc8000bf86070 */
[----:B------:R-:W-:-:S15]  /*07d0*/  ISETP.GE.AND.EX P4, PT, R21, UR19, PT, P4 ;  /* 0x0000001315007c0c */ /* 0x000fde000bf86340 */
[----:B------:R-:W-:-:S15]  /*07e0*/  NOP ;  /* 0x0000000000007918 */ /* 0x000fde0000000000 */
[----:B------:R-:W-:-:S07]  /*07f0*/  NOP ;  /* 0x0000000000007918 */ /* 0x000fce0000000000 */
[----:B----4-:R-:W1:-:S15]  /*0800*/  DSETP.GEU.AND P5, PT, |R8|, UR20, PT ;  /* 0x0000001408007e2a */ /* 0x010e5e000bfae200 */
[----:B------:R-:W-:-:S15]  /*0810*/  NOP ;  /* 0x0000000000007918 */ /* 0x000fde0000000000 */
[----:B------:R-:W-:-:S15]  /*0820*/  NOP ;  /* 0x0000000000007918 */ /* 0x000fde0000000000 */
[----:B------:R-:W-:-:S15]  /*0830*/  NOP ;  /* 0x0000000000007918 */ /* 0x000fde0000000000 */
[----:B------:R-:W-:-:S04]  /*0840*/  NOP ;  /* 0x0000000000007918 */ /* 0x000fc80000000000 */
[----:B------:R-:W1:Y:S02]  /*0850*/  F2F.F32.F64 R14, R8 ;  /* 0x00000008000e7310 */ /* 0x000e640000301000 */
[----:B-1----:R-:W-:Y:S01]  /*0860*/  @!P5 FMUL R14, R14, 1.175494350822287508e-38 ;  /* 0x008000000e0ed820 */ /* 0x002fe20000400000 */
[----:B------:R-:W-:-:S04]  /*0870*/  IADD3 R22, P5, PT, R20, UR15, RZ ;  /* 0x0000000f14167c10 */ /* 0x000fc8000ffbe0ff */
[----:B------:R-:W-:Y:S01]  /*0880*/  F2FP.BF16.F32.PACK_AB R14, RZ, R14 ;  /* 0x0000000eff0e723e */ /* 0x000fe200000010ff */
[----:B------:R-:W-:-:S03]  /*0890*/  IMAD.X R23, RZ, RZ, R21, P5 ;  /* 0x000000ffff177224 */ /* 0x000fc600028e0615 */
[----:B0-----:R-:W-:Y:S02]  /*08a0*/  PRMT R17, R14, 0x7610, R17 ;  /* 0x000076100e117816 */ /* 0x001fe40000000011 */
[----:B------:R-:W-:Y:S02]  /*08b0*/  @!P2 LEA R14, P5, R18, UR8, 0x4 ;  /* 0x00000008120eac11 */ /* 0x000fe4000f8a20ff */
[----:B------:R-:W-:Y:S01]  /*08c0*/  ISETP.GE.U32.AND P3, PT, R22, UR18, PT ;  /* 0x0000001216007c0c */ /* 0x000fe2000bf66070 */
[----:B------:R0:W-:Y:S03]  /*08d0*/  @!P1 STG.E.U16 desc[UR16][R12.64], R17 ;  /* 0x000000110c009986 */ /* 0x0001e6000c101510 */
[----:B------:R-:W-:Y:S02]  /*08e0*/  ISETP.GE.AND.EX P3, PT, R23, UR19, PT, P3 ;  /* 0x0000001317007c0c */ /* 0x000fe4000bf66330 */
[----:B------:R-:W-:-:S04]  /*08f0*/  @!P4 LEA R16, P1, R20, UR8, 0x4 ;  /* 0x000000081410cc11 */ /* 0x000fc8000f8220ff */
[----:B0-----:R-:W-:-:S07]  /*0900*/  @!P4 LEA.HI.X R17, R20, UR9, R21, 0x4, P1 ;  /* 0x000000091411cc11 */ /* 0x001fce00088f2415 */
[----:B------:R-:W-:-:S15]  /*0910*/  @!P3 LEA R24, P1, R22, UR8, 0x4 ;  /* 0x000000081618bc11 */ /* 0x000fde000f8220ff */
[----:B------:R-:W-:-:S15]  /*0920*/  NOP ;  /* 0x0000000000007918 */ /* 0x000fde0000000000 */
[----:B------:R-:W-:-:S02]  /*0930*/  NOP ;  /* 0x0000000000007918 */ /* 0x000fc40000000000 */
[----:B-----5:R-:W0:-:S15]  /*0940*/  DSETP.GEU.AND P6, PT, |R2|, UR20, PT ;  /* 0x0000001402007e2a */ /* 0x020e1e000bfce200 */
[----:B------:R-:W-:-:S15]  /*0950*/  NOP ;  /* 0x0000000000007918 */ /* 0x000fde0000000000 */
[----:B------:R-:W-:-:S15]  /*0960*/  NOP ;  /* 0x0000000000007918 */ /* 0x000fde0000000000 */
[----:B------:R-:W-:-:S15]  /*0970*/  NOP ;  /* 0x0000000000007918 */ /* 0x000fde0000000000 */
[----:B------:R-:W-:-:S04]  /*0980*/  NOP ;  /* 0x0000000000007918 */ /* 0x000fc80000000000 */
[----:B------:R-:W0:Y:S02]  /*0990*/  F2F.F32.F64 R15, R2 ;  /* 0x00000002000f7310 */ /* 0x000e240000301000 */
[----:B0-----:R-:W-:-:S05]  /*09a0*/  @!P6 FMUL R15, R15, 1.175494350822287508e-38 ;  /* 0x008000000f0fe820 */ /* 0x001fca0000400000 */
[----:B------:R-:W-:-:S04]  /*09b0*/  F2FP.BF16.F32.PACK_AB R15, RZ, R15 ;  /* 0x0000000fff0f723e */ /* 0x000fc800000010ff */
[----:B------:R-:W-:Y:S02]  /*09c0*/  PRMT R25, R15, 0x7610, R25 ;  /* 0x000076100f197816 */ /* 0x000fe40000000019 */
[----:B------:R-:W-:Y:S02]  /*09d0*/  @!P2 LEA.HI.X R15, R18, UR9, R19, 0x4, P5 ;  /* 0x00000009120fac11 */ /* 0x000fe4000a8f2413 */
[----:B------:R-:W-:Y:S01]  /*09e0*/  IADD3 R26, P5, PT, R22, UR15, RZ ;  /* 0x0000000f161a7c10 */ /* 0x000fe2000ffbe0ff */
[----:B------:R0:W-:Y:S03]  /*09f0*/  @!P0 STG.E.U16 desc[UR16][R10.64], R25 ;  /* 0x000000190a008986 */ /* 0x0001e6000c101510 */
[----:B------:R-:W-:Y:S01]  /*0a00*/  ISETP.GE.U32.AND P0, PT, R26, UR18, PT ;  /* 0x000000121a007c0c */ /* 0x000fe2000bf06070 */
[--C-:B------:R-:W-:Y:S01]  /*0a10*/  IMAD.X R27, RZ, RZ, R23.reuse, P5 ;  /* 0x000000ffff1b7224 */ /* 0x100fe200028e0617 */
[----:B------:R-:W2:Y:S04]  /*0a20*/  @!P2 LDG.E.64 R6, desc[UR16][R14.64] ;  /* 0x000000100e06a981 */ /* 0x000ea8000c1e1b00 */
[----:B------:R-:W-:Y:S01]  /*0a30*/  ISETP.GE.AND.EX P0, PT, R27, UR19, PT, P0 ;  /* 0x000000131b007c0c */ /* 0x000fe2000bf06300 */
[----:B------:R-:W3:Y:S01]  /*0a40*/  @!P4 LDG.E.64 R4, desc[UR16][R16.64] ;  /* 0x000000101004c981 */ /* 0x000ee2000c1e1b00 */
[----:B0-----:R-:W-:-:S05]  /*0a50*/  @!P3 LEA.HI.X R25, R22, UR9, R23, 0x4, P1 ;  /* 0x000000091619bc11 */ /* 0x001fca00088f2417 */
[----:B------:R-:W4:Y:S06]  /*0a60*/  @!P3 LDG.E.64 R8, desc[UR16][R24.64] ;  /* 0x000000101808b981 */ /* 0x000f2c000c1e1b00 */
[----:B------:R-:W-:-:S04]  /*0a70*/  @!P0 LEA R12, P1, R26, UR8, 0x4 ;  /* 0x000000081a0c8c11 */ /* 0x000fc8000f8220ff */
[----:B------:R-:W-:-:S05]  /*0a80*/  @!P0 LEA.HI.X R13, R26, UR9, R27, 0x4, P1 ;  /* 0x000000091a0d8c11 */ /* 0x000fca00088f241b */
[----:B------:R0:W5:Y:S01]  /*0a90*/  @!P0 LDG.E.64 R2, desc[UR16][R12.64] ;  /* 0x000000100c028981 */ /* 0x000162000c1e1b00 */
[----:B------:R-:W-:-:S04]  /*0aa0*/  @!P2 LEA R10, P6, R18, UR10, 0x1 ;  /* 0x0000000a120aac11 */ /* 0x000fc8000f8c08ff */
[----:B------:R-:W-:Y:S01]  /*0ab0*/  @!P2 LEA.HI.X R11, R18, UR11, R19, 0x1, P6 ;  /* 0x0000000b120bac11 */ /* 0x000fe2000b0f0c13 */
[----:B------:R-:W-:-:S04]  /*0ac0*/  UIADD3 UR4, UP0, UPT, UR4, 0x2, URZ ;  /* 0x0000000204047890 */ /* 0x000fc8000ff1e0ff */
[----:B------:R-:W-:Y:S02]  /*0ad0*/  UIADD3.X UR5, UPT, UPT, URZ, UR5, URZ, UP0, !UPT ;  /* 0x00000005ff057290 */ /* 0x000fe400087fe4ff */
[----:B------:R-:W-:-:S04]  /*0ae0*/  UISETP.NE.U32.AND UP0, UPT, UR4, UR13, UPT ;  /* 0x0000000d0400728c */ /* 0x000fc8000bf05070 */
[----:B------:R-:W-:Y:S02]  /*0af0*/  UISETP.NE.AND.EX UP0, UPT, UR5, URZ, UPT, UP0 ;  /* 0x000000ff0500728c */ /* 0x000fe4000bf05300 */
[----:B------:R-:W-:-:S04]  /*0b00*/  ULEA UR6, UP1, UR14, UR6, 0x1 ;  /* 0x000000060e067291 */ /* 0x000fc8000f8208ff */
[----:B------:R-:W-:Y:S01]  /*0b10*/  ULEA.HI.X UR7, UR14, UR7, URZ, 0x1, UP1 ;  /* 0x000000070e077291 */ /* 0x000fe200088f0cff */
        /* <DEDUP_REMOVED lines=8> */
[----:B------:R-:W-:Y:S02]  /*0ba0*/  @!P4 LEA.HI.X R13, R20, UR11, R21, 0x1, P1 ;  /* 0x0000000b140dcc11 */ /* 0x000fe400088f0c15 */
[C---:B------:R-:W-:Y:S02]  /*0bb0*/  @!P3 LEA R14, P1, R22.reuse, UR10, 0x1 ;  /* 0x0000000a160ebc11 */ /* 0x040fe4000f8208ff */
[----:B------:R-:W-:Y:S02]  /*0bc0*/  F2FP.BF16.F32.PACK_AB R29, RZ, R29 ;  /* 0x0000001dff1d723e */ /* 0x000fe400000010ff */
[----:B------:R-:W-:Y:S02]  /*0bd0*/  @!P3 LEA.HI.X R15, R22, UR11, R23, 0x1, P1 ;  /* 0x0000000b160fbc11 */ /* 0x000fe400088f0c17 */
[C---:B------:R-:W-:Y:S01]  /*0be0*/  @!P0 LEA R16, P1, R26.reuse, UR10, 0x1 ;  /* 0x0000000a1a108c11 */ /* 0x040fe2000f8208ff */
[----:B------:R1:W-:Y:S03]  /*0bf0*/  @!P2 STG.E.U16 desc[UR16][R10.64], R29 ;  /* 0x0000001d0a00a986 */ /* 0x0003e6000c101510 */
[----:B------:R-:W-:-:S15]  /*0c00*/  @!P0 LEA.HI.X R17, R26, UR11, R27, 0x1, P1 ;  /* 0x0000000b1a118c11 */ /* 0x000fde00088f0c1b */
[----:B------:R-:W-:-:S15]  /*0c10*/  NOP ;  /* 0x0000000000007918 */ /* 0x000fde0000000000 */
[----:B------:R-:W-:-:S15]  /*0c20*/  NOP ;  /* 0x0000000000007918 */ /* 0x000fde0000000000 */
[----:B---3--:R-:W0:-:S15]  /*0c30*/  DSETP.GEU.AND P5, PT, |R4|, UR20, PT ;  /* 0x0000001404007e2a */ /* 0x008e1e000bfae200 */
[----:B------:R-:W-:-:S15]  /*0c40*/  NOP ;  /* 0x0000000000007918 */ /* 0x000fde0000000000 */
[----:B------:R-:W-:-:S15]  /*0c50*/  NOP ;  /* 0x0000000000007918 */ /* 0x000fde0000000000 */
[----:B------:R-:W-:-:S15]  /*0c60*/  NOP ;  /* 0x0000000000007918 */ /* 0x000fde0000000000 */
[----:B------:R-:W-:-:S04]  /*0c70*/  NOP ;  /* 0x0000000000007918 */ /* 0x000fc80000000000 */
[----:B------:R-:W0:Y:S02]  /*0c80*/  F2F.F32.F64 R28, R4 ;  /* 0x00000004001c7310 */ /* 0x000e240000301000 */
[----:B0-----:R-:W-:-:S05]  /*0c90*/  @!P5 FMUL R28, R28, 1.175494350822287508e-38 ;  /* 0x008000001c1cd820 */ /* 0x001fca0000400000 */
[----:B------:R-:W-:-:S05]  /*0ca0*/  F2FP.BF16.F32.PACK_AB R28, RZ, R28 ;  /* 0x0000001cff1c723e */ /* 0x000fca00000010ff */
[----:B------:R1:W-:-:S15]  /*0cb0*/  @!P4 STG.E.U16 desc[UR16][R12.64], R28 ;  /* 0x0000001c0c00c986 */ /* 0x0003de000c101510 */
[----:B------:R-:W-:-:S15]  /*0cc0*/  NOP ;  /* 0x0000000000007918 */ /* 0x000fde0000000000 */
[----:B------:R-:W-:-:S15]  /*0cd0*/  NOP ;  /* 0x0000000000007918 */ /* 0x000fde0000000000 */
[----:B------:R-:W-:-:S07]  /*0ce0*/  NOP ;  /* 0x0000000000007918 */ /* 0x000fce0000000000 */
[----:B----4-:R-:W0:-:S15]  /*0cf0*/  DSETP.GEU.AND P6, PT, |R8|, UR20, PT ;  /* 0x0000001408007e2a */ /* 0x010e1e000bfce200 */
        /* <DEDUP_REMOVED lines=11> */
[----:B-----5:R-:W0:-:S15]  /*0db0*/  DSETP.GEU.AND P5, PT, |R2|, UR20, PT ;  /* 0x0000001402007e2a */ /* 0x020e1e000bfae200 */
[----:B------:R-:W-:-:S15]  /*0dc0*/  NOP ;  /* 0x0000000000007918 */ /* 0x000fde0000000000 */
[----:B------:R-:W-:-:S15]  /*0dd0*/  NOP ;  /* 0x0000000000007918 */ /* 0x000fde0000000000 */
[----:B------:R-:W-:-:S15]  /*0de0*/  NOP ;  /* 0x0000000000007918 */ /* 0x000fde0000000000 */
[----:B------:R-:W-:-:S04]  /*0df0*/  NOP ;  /* 0x0000000000007918 */ /* 0x000fc80000000000 */
[----:B------:R-:W0:Y:S02]  /*0e00*/  F2F.F32.F64 R19, R2 ;  /* 0x0000000200137310 */ /* 0x000e240000301000 */
[----:B0-----:R-:W-:-:S05]  /*0e10*/  @!P5 FMUL R19, R19, 1.175494350822287508e-38 ;  /* 0x008000001313d820 */ /* 0x001fca0000400000 */
[----:B------:R-:W-:-:S05]  /*0e20*/  F2FP.BF16.F32.PACK_AB R19, RZ, R19 ;  /* 0x00000013ff13723e */ /* 0x000fca00000010ff */
[----:B------:R1:W-:Y:S01]  /*0e30*/  @!P0 STG.E.U16 desc[UR16][R16.64], R19 ;  /* 0x0000001310008986 */ /* 0x0003e2000c101510 */
[----:B------:R-:W-:Y:S05]  /*0e40*/  BRA.U UP0, `(.L_x_2113) ;  /* 0xfffffff500547547 */ /* 0x000fea000b83ffff */
.L_x_2112:
[----:B------:R-:W-:-:S04]  /*0e50*/  ULOP3.LUT UR4, UR12, 0x1, URZ, 0xc0, !UPT ;  /* 0x000000010c047892 */ /* 0x000fc8000f8ec0ff */
[----:B------:R-:W-:-:S06]  /*0e60*/  UISETP.NE.U32.AND UP0, UPT, UR4, 0x1, UPT ;  /* 0x000000010400788c */ /* 0x000fcc000bf05070 */
[----:B------:R-:W-:-:S13]  /*0e70*/  PLOP3.LUT P0, PT, PT, PT, UP0, 0x80, 0x8 ;  /* 0x000000000008781c */ /* 0x000fda0003f0f008 */
[----:B------:R-:W-:Y:S05]  /*0e80*/  @!P0 EXIT ;  /* 0x000000000000894d */ /* 0x000fea0003800000 */
[----:B0-----:R-:W-:-:S04]  /*0e90*/  IADD3 R21, P0, PT, R0, UR6, RZ ;  /* 0x0000000600157c10 */ /* 0x001fc8000ff1e0ff */
[C---:B-1----:R-:W-:Y:S01]  /*0ea0*/  IADD3 R16, P1, PT, R21.reuse, UR15, RZ ;  /* 0x0000000f15107c10 */ /* 0x042fe2000ff3e0ff */
[----:B------:R-:W-:Y:S01]  /*0eb0*/  IMAD.X R18, RZ, RZ, UR7, P0 ;  /* 0x00000007ff127e24 */ /* 0x000fe200080e06ff */
[----:B------:R-:W-:Y:S02]  /*0ec0*/  ISETP.GE.U32.AND P0, PT, R21, UR18, PT ;  /* 0x0000001215007c0c */ /* 0x000fe4000bf06070 */
[----:B------:R-:W-:Y:S01]  /*0ed0*/  IADD3 R20, P3, PT, R16, UR15, RZ ;  /* 0x0000000f10147c10 */ /* 0x000fe2000ff7e0ff */
[----:B------:R-:W-:Y:S01]  /*0ee0*/  IMAD.X R17, RZ, RZ, R18, P1 ;  /* 0x000000ffff117224 */ /* 0x000fe200008e0612 */
[----:B------:R-:W-:Y:S02]  /*0ef0*/  ISETP.GE.AND.EX P0, PT, R18, UR19, PT, P0 ;  /* 0x0000001312007c0c */ /* 0x000fe4000bf06300 */
[----:B------:R-:W-:Y:S01]  /*0f00*/  ISETP.GE.U32.AND P1, PT, R16, UR18, PT ;  /* 0x0000001210007c0c */ /* 0x000fe2000bf26070 */
[----:B------:R-:W-:Y:S01]  /*0f10*/  IMAD.X R19, RZ, RZ, R17, P3 ;  /* 0x000000ffff137224 */ /* 0x000fe200018e0611 */
[----:B------:R-:W-:-:S02]  /*0f20*/  ISETP.GE.U32.AND P2, PT, R20, UR18, PT ;  /* 0x0000001214007c0c */ /* 0x000fc4000bf46070 */
[----:B------:R-:W-:Y:S02]  /*0f30*/  ISETP.GE.AND.EX P1, PT, R17, UR19, PT, P1 ;  /* 0x0000001311007c0c */ /* 0x000fe4000bf26310 */
[----:B------:R-:W-:Y:S02]  /*0f40*/  ISETP.GE.AND.EX P2, PT, R19, UR19, PT, P2 ;  /* 0x0000001313007c0c */ /* 0x000fe4000bf46320 */
[----:B------:R-:W-:-:S03]  /*0f50*/  IADD3 R0, P4, PT, R20, UR15, RZ ;  /* 0x0000000f14007c10 */ /* 0x000fc6000ff9e0ff */
[C---:B------:R-:W-:Y:S02]  /*0f60*/  @!P0 LEA R10, P5, R21.reuse, UR8, 0x4 ;  /* 0x00000008150a8c11 */ /* 0x040fe4000f8a20ff */
[----:B------:R-:W-:Y:S01]  /*0f70*/  IMAD.X R23, RZ, RZ, R19, P4 ;  /* 0x000000ffff177224 */ /* 0x000fe200020e0613 */
[----:B------:R-:W-:Y:S02]  /*0f80*/  ISETP.GE.U32.AND P3, PT, R0, UR18, PT ;  /* 0x0000001200007c0c */ /* 0x000fe4000bf66070 */
[----:B------:R-:W-:Y:S02]  /*0f90*/  @!P0 LEA.HI.X R11, R21, UR9, R18, 0x4, P5 ;  /* 0x00000009150b8c11 */ /* 0x000fe4000a8f2412 */
[----:B------:R-:W-:Y:S02]  /*0fa0*/  @!P1 LEA R12, P4, R16, UR8, 0x4 ;  /* 0x00000008100c9c11 */ /* 0x000fe4000f8820ff */
[----:B------:R-:W-:Y:S01]  /*0fb0*/  ISETP.GE.AND.EX P3, PT, R23, UR19, PT, P3 ;  /* 0x0000001317007c0c */ /* 0x000fe2000bf66330 */
[----:B------:R-:W2:Y:S01]  /*0fc0*/  @!P0 LDG.E.64 R6, desc[UR16][R10.64] ;  /* 0x000000100a068981 */ /* 0x000ea2000c1e1b00 */
[----:B------:R-:W-:-:S02]  /*0fd0*/  @!P2 LEA R14, P5, R20, UR8, 0x4 ;  /* 0x00000008140eac11 */ /* 0x000fc4000f8a20ff */
[----:B------:R-:W-:Y:S02]  /*0fe0*/  @!P1 LEA.HI.X R13, R16, UR9, R17, 0x4, P4 ;  /* 0x00000009100d9c11 */ /* 0x000fe4000a0f2411 */
[----:B------:R-:W-:-:S03]  /*0ff0*/  @!P2 LEA.HI.X R15, R20, UR9, R19, 0x4, P5 ;  /* 0x00000009140fac11 */ /* 0x000fc6000a8f2413 */
[----:B------:R-:W3:Y:S04]  /*1000*/  @!P1 LDG.E.64 R4, desc[UR16][R12.64] ;  /* 0x000000100c049981 */ /* 0x000ee8000c1e1b00 */
[----:B------:R-:W4:Y:S01]  /*1010*/  @!P2 LDG.E.64 R8, desc[UR16][R14.64] ;  /* 0x000000100e08a981 */ /* 0x000f22000c1e1b00 */
[----:B------:R-:W-:-:S04]  /*1020*/  @!P3 LEA R24, P4, R0, UR8, 0x4 ;  /* 0x000000080018bc11 */ /* 0x000fc8000f8820ff */
[----:B------:R-:W-:-:S05]  /*1030*/  @!P3 LEA.HI.X R25, R0, UR9, R23, 0x4, P4 ;  /* 0x000000090019bc11 */ /* 0x000fca000a0f2417 */
[----:B------:R-:W5:Y:S01]  /*1040*/  @!P3 LDG.E.64 R2, desc[UR16][R24.64] ;  /* 0x000000101802b981 */ /* 0x000f62000c1e1b00 */
[----:B------:R-:W-:Y:S01]  /*1050*/  UMOV UR4, 0xf0000000 ;  /* 0xf000000000047882 */ /* 0x000fe20000000000 */
[----:B------:R-:W-:Y:S02]  /*1060*/  UMOV UR5, 0x380fffff ;  /* 0x380fffff00057882 */ /* 0x000fe40000000000 */
[----:B--2---:R-:W0:-:S15]  /*1070*/  DSETP.GEU.AND P4, PT, |R6|, UR4, PT ;  /* 0x0000000406007e2a */ /* 0x004e1e000bf8e200 */
[----:B------:R-:W-:-:S15]  /*1080*/  NOP ;  /* 0x0000000000007918 */ /* 0x000fde0000000000 */
[----:B------:R-:W-:-:S15]  /*1090*/  NOP ;  /* 0x0000000000007918 */ /* 0x000fde0000000000 */
[----:B------:R-:W-:-:S15]  /*10a0*/  NOP ;  /* 0x0000000000007918 */ /* 0x000fde0000000000 */
[----:B------:R-:W-:-:S04]  /*10b0*/  NOP ;  /* 0x0000000000007918 */ /* 0x000fc80000000000 */
[----:B------:R-:W0:Y:S02]  /*10c0*/  F2F.F32.F64 R22, R6 ;  /* 0x0000000600167310 */ /* 0x000e240000301000 */
[----:B0-----:R-:W-:Y:S01]  /*10d0*/  @!P4 FMUL R22, R22, 1.175494350822287508e-38 ;  /* 0x008000001616c820 */ /* 0x001fe20000400000 */
[----:B------:R-:W-:-:S04]  /*10e0*/  @!P0 LEA R10, P4, R21, UR10, 0x1 ;  /* 0x0000000a150a8c11 */ /* 0x000fc8000f8808ff */
[----:B------:R-:W-:Y:S02]  /*10f0*/  @!P0 LEA.HI.X R11, R21, UR11, R18, 0x1, P4 ;  /* 0x0000000b150b8c11 */ /* 0x000fe4000a0f0c12 */
[----:B------:R-:W-:-:S05]  /*1100*/  F2FP.BF16.F32.PACK_AB R22, RZ, R22 ;  /* 0x00000016ff16723e */ /* 0x000fca00000010ff */
[----:B------:R0:W-:-:S15]  /*1110*/  @!P0 STG.E.U16 desc[UR16][R10.64], R22 ;  /* 0x000000160a008986 */ /* 0x0001de000c101510 */
[----:B------:R-:W-:-:S15]  /*1120*/  NOP ;  /* 0x0000000000007918 */ /* 0x000fde0000000000 */
[----:B------:R-:W-:-:S15]  /*1130*/  NOP ;  /* 0x0000000000007918 */ /* 0x000fde0000000000 */
[----:B------:R-:W-:-:S05]  /*1140*/  NOP ;  /* 0x0000000000007918 */ /* 0x000fca0000000000 */
[----:B---3--:R-:W1:-:S15]  /*1150*/  DSETP.GEU.AND P6, PT, |R4|, UR4, PT ;  /* 0x0000000404007e2a */ /* 0x008e5e000bfce200 */
[----:B------:R-:W-:-:S15]  /*1160*/  NOP ;  /* 0x0000000000007918 */ /* 0x000fde0000000000 */
[----:B------:R-:W-:-:S15]  /*1170*/  NOP ;  /* 0x0000000000007918 */ /* 0x000fde0000000000 */
[----:B------:R-:W-:-:S15]  /*1180*/  NOP ;  /* 0x0000000000007918 */ /* 0x000fde0000000000 */
[----:B------:R-:W-:-:S04]  /*1190*/  NOP ;  /* 0x0000000000007918 */ /* 0x000fc80000000000 */
[----:B------:R-:W1:Y:S02]  /*11a0*/  F2F.F32.F64 R26, R4 ;  /* 0x00000004001a7310 */ /* 0x000e640000301000 */
[----:B-1----:R-:W-:Y:S01]  /*11b0*/  @!P6 FMUL R26, R26, 1.175494350822287508e-38 ;  /* 0x008000001a1ae820 */ /* 0x002fe20000400000 */
[----:B------:R-:W-:-:S04]  /*11c0*/  @!P1 LEA R12, P6, R16, UR10, 0x1 ;  /* 0x0000000a100c9c11 */ /* 0x000fc8000f8c08ff */
[----:B------:R-:W-:Y:S02]  /*11d0*/  @!P1 LEA.HI.X R13, R16, UR11, R17, 0x1, P6 ;  /* 0x0000000b100d9c11 */ /* 0x000fe4000b0f0c11 */
[----:B------:R-:W-:-:S05]  /*11e0*/  F2FP.BF16.F32.PACK_AB R26, RZ, R26 ;  /* 0x0000001aff1a723e */ /* 0x000fca00000010ff */
[----:B------:R0:W-:-:S15]  /*11f0*/  @!P1 STG.E.U16 desc[UR16][R12.64], R26 ;  /* 0x0000001a0c009986 */ /* 0x0001de000c101510 */
[----:B------:R-:W-:-:S15]  /*1200*/  NOP ;  /* 0x0000000000007918 */ /* 0x000fde0000000000 */
[----:B------:R-:W-:-:S15]  /*1210*/  NOP ;  /* 0x0000000000007918 */ /* 0x000fde0000000000 */
[----:B------:R-:W-:-:S05]  /*1220*/  NOP ;  /* 0x0000000000007918 */ /* 0x000fca0000000000 */
[----:B----4-:R-:W1:-:S15]  /*1230*/  DSETP.GEU.AND P5, PT, |R8|, UR4, PT ;  /* 0x0000000408007e2a */ /* 0x010e5e000bfae200 */
        /* <DEDUP_REMOVED lines=13> */
[----:B-----5:R1:W2:-:S15]  /*1310*/  DSETP.GEU.AND P4, PT, |R2|, UR4, PT ;  /* 0x0000000402007e2a */ /* 0x02029e000bf8e200 */
[----:B------:R-:W-:-:S15]  /*1320*/  NOP ;  /* 0x0000000000007918 */ /* 0x000fde0000000000 */
[----:B------:R-:W-:-:S15]  /*1330*/  NOP ;  /* 0x0000000000007918 */ /* 0x000fde0000000000 */
[----:B------:R-:W-:-:S15]  /*1340*/  NOP ;  /* 0x0000000000007918 */ /* 0x000fde0000000000 */
[----:B------:R-:W-:-:S04]  /*1350*/  NOP ;  /* 0x0000000000007918 */ /* 0x000fc80000000000 */
[----:B-1----:R-:W2:Y:S02]  /*1360*/  F2F.F32.F64 R3, R2 ;  /* 0x0000000200037310 */ /* 0x002ea40000301000 */
[----:B--2---:R-:W-:Y:S01]  /*1370*/  @!P4 FMUL R3, R3, 1.175494350822287508e-38 ;  /* 0x008000000303c820 */ /* 0x004fe20000400000 */
[----:B0-----:R-:W-:Y:S06]  /*1380*/  @P3 EXIT ;  /* 0x000000000000394d */ /* 0x001fec0003800000 */
[C---:B------:R-:W-:Y:S02]  /*1390*/  LEA R2, P0, R0.reuse, UR10, 0x1 ;  /* 0x0000000a00027c11 */ /* 0x040fe4000f8008ff */
[----:B------:R-:W-:Y:S02]  /*13a0*/  F2FP.BF16.F32.PACK_AB R4, RZ, R3 ;  /* 0x00000003ff04723e */ /* 0x000fe400000010ff */
[----:B------:R-:W-:-:S05]  /*13b0*/  LEA.HI.X R3, R0, UR11, R23, 0x1, P0 ;  /* 0x0000000b00037c11 */ /* 0x000fca00080f0c17 */
[----:B------:R-:W-:Y:S01]  /*13c0*/  STG.E.U16 desc[UR16][R2.64], R4 ;  /* 0x0000000402007986 */ /* 0x000fe2000c101510 */
[----:B------:R-:W-:Y:S05]  /*13d0*/  EXIT ;  /* 0x000000000000794d */ /* 0x000fea0003800000 */
.L_x_2111:
[----:B------:R-:W0:Y:S02]  /*13e0*/  S2R R16, SR_TID.X ;  /* 0x0000000000107919 */ /* 0x000e240000002100 */
[----:B0-----:R-:W-:-:S03]  /*13f0*/  IMAD.WIDE.U32 R2, R16, 0x4, RZ ;  /* 0x0000000410027825 */ /* 0x001fc600078e00ff */
[----:B------:R-:W-:-:S04]  /*1400*/  ISETP.GE.U32.AND P0, PT, R2, UR20, PT ;  /* 0x0000001402007c0c */ /* 0x000fc8000bf06070 */
[----:B------:R-:W-:-:S13]  /*1410*/  ISETP.GE.AND.EX P0, PT, R3, UR4, PT, P0 ;  /* 0x0000000403007c0c */ /* 0x000fda000bf06300 */
[----:B------:R-:W-:Y:S05]  /*1420*/  @P0 EXIT ;  /* 0x000000000000094d */ /* 0x000fea0003800000 */
[----:B------:R-:W-:Y:S01]  /*1430*/  IMAD.MOV.U32 R17, RZ, RZ, RZ ;  /* 0x000000ffff117224 */ /* 0x000fe200078e00ff */
[----:B------:R-:W0:Y:S06]  /*1440*/  LDCU UR5, c[0x0][0x360] ;  /* 0x00006c00ff0577ac */ /* 0x000e2c0008000800 */
.L_x_2114:
[----:B-1----:R-:W-:-:S04]  /*1450*/  LEA R2, P0, R16, UR8, 0x6 ;  /* 0x0000000810027c11 */ /* 0x002fc8000f8030ff */
[----:B------:R-:W-:-:S05]  /*1460*/  LEA.HI.X R3, R16, UR9, R17, 0x6, P0 ;  /* 0x0000000910037c11 */ /* 0x000fca00080f3411 */
[----:B------:R-:W2:Y:S04]  /*1470*/  LDG.E.ENL2.256 R6, R4, desc[UR16][R2.64], 0x33 ;  /* 0x660000100204797e */ /* 0x000ea80008121806 */
[----:B------:R1:W3:Y:S01]  /*1480*/  LDG.E.ENL2.256 R10, R8, desc[UR16][R2.64+0x20], 0x33 ;  /* 0x660001100208797e */ /* 0x0002e2000812180a */
[----:B------:R-:W-:Y:S01]  /*1490*/  UMOV UR6, 0xf0000000 ;  /* 0xf000000000067882 */ /* 0x000fe20000000000 */
[----:B------:R-:W-:Y:S01]  /*14a0*/  UMOV UR7, 0x380fffff ;  /* 0x380fffff00077882 */ /* 0x000fe20000000000 */
[----:B------:R-:W-:Y:S01]  /*14b0*/  LEA R12, P4, R16, UR10, 0x3 ;  /* 0x0000000a100c7c11 */ /* 0x000fe2000f8818ff */
[----:B--2---:R-:W2:-:S15]  /*14c0*/  DSETP.GEU.AND P0, PT, |R4|, UR6, PT ;  /* 0x0000000604007e2a */ /* 0x004e9e000bf0e200 */
[----:B------:R-:W-:-:S15]  /*14d0*/  NOP ;  /* 0x0000000000007918 */ /* 0x000fde0000000000 */
[----:B------:R-:W-:-:S15]  /*14e0*/  NOP ;  /* 0x0000000000007918 */ /* 0x000fde0000000000 */
[----:B------:R-:W-:-:S15]  /*14f0*/  NOP ;  /* 0x0000000000007918 */ /* 0x000fde0000000000 */
[----:B------:R-:W-:-:S04]  /*1500*/  NOP ;  /* 0x0000000000007918 */ /* 0x000fc80000000000 */
[----:B------:R-:W2:Y:S02]  /*1510*/  F2F.F32.F64 R0, R4 ;  /* 0x0000000400007310 */ /* 0x000ea40000301000 */
[----:B--2---:R-:W-:-:S15]  /*1520*/  @!P0 FMUL R0, R0, 1.175494350822287508e-38 ;  /* 0x0080000000008820 */ /* 0x004fde0000400000 */
[----:B------:R-:W-:-:S15]  /*1530*/  NOP ;  /* 0x0000000000007918 */ /* 0x000fde0000000000 */
[----:B------:R-:W-:-:S15]  /*1540*/  NOP ;  /* 0x0000000000007918 */ /* 0x000fde0000000000 */
[----:B------:R-:W-:-:S15]  /*1550*/  NOP ;  /* 0x0000000000007918 */ /* 0x000fde0000000000 */
[----:B------:R-:W-:-:S02]  /*1560*/  NOP ;  /* 0x0000000000007918 */ /* 0x000fc40000000000 */
[----:B------:R-:W2:-:S15]  /*1570*/  DSETP.GEU.AND P1, PT, |R6|, UR6, PT ;  /* 0x0000000606007e2a */ /* 0x000e9e000bf2e200 */
[----:B------:R-:W-:-:S15]  /*1580*/  NOP ;  /* 0x0000000000007918 */ /* 0x000fde0000000000 */
[----:B------:R-:W-:-:S15]  /*1590*/  NOP ;  /* 0x0000000000007918 */ /* 0x000fde0000000000 */
[----:B------:R-:W-:-:S15]  /*15a0*/  NOP ;  /* 0x0000000000007918 */ /* 0x000fde0000000000 */
[----:B------:R-:W-:-:S04]  /*15b0*/  NOP ;  /* 0x0000000000007918 */ /* 0x000fc80000000000 */
[----:B------:R-:W2:Y:S02]  /*15c0*/  F2F.F32.F64 R13, R6 ;  /* 0x00000006000d7310 */ /* 0x000ea40000301000 */
[----:B--2---:R-:W-:-:S05]  /*15d0*/  @!P1 FMUL R13, R13, 1.175494350822287508e-38 ;  /* 0x008000000d0d9820 */ /* 0x004fca0000400000 */
[----:B-1----:R-:W-:Y:S02]  /*15e0*/  F2FP.BF16.F32.PACK_AB R2, R13, R0 ;  /* 0x000000000d02723e */ /* 0x002fe400000010ff */
        /* <DEDUP_REMOVED lines=8> */
[----:B------:R-:W-:-:S15]  /*1670*/  ISETP.LT.AND.EX P1, PT, R0, UR4, PT, P1 ;  /* 0x0000000400007c0c */ /* 0x000fde000bf21310 */
[----:B------:R-:W-:-:S15]  /*1680*/  NOP ;  /* 0x0000000000007918 */ /* 0x000fde0000000000 */
[----:B------:R-:W-:-:S07]  /*1690*/  NOP ;  /* 0x0000000000007918 */ /* 0x000fce0000000000 */
[----:B---3--:R-:W0:-:S15]  /*16a0*/  DSETP.GEU.AND P2, PT, |R8|, UR6, PT ;  /* 0x0000000608007e2a */ /* 0x008e1e000bf4e200 */
[----:B------:R-:W-:-:S15]  /*16b0*/  NOP ;  /* 0x0000000000007918 */ /* 0x000fde0000000000 */
[----:B------:R-:W-:-:S15]  /*16c0*/  NOP ;  /* 0x0000000000007918 */ /* 0x000fde0000000000 */
[----:B------:R-:W-:-:S15]  /*16d0*/  NOP ;  /* 0x0000000000007918 */ /* 0x000fde0000000000 */
[----:B------:R-:W-:-:S04]  /*16e0*/  NOP ;  /* 0x0000000000007918 */ /* 0x000fc80000000000 */
[----:B------:R-:W0:Y:S02]  /*16f0*/  F2F.F32.F64 R14, R8 ;  /* 0x00000008000e7310 */ /* 0x000e240000301000 */
[----:B0-----:R-:W-:-:S15]  /*1700*/  @!P2 FMUL R14, R14, 1.175494350822287508e-38 ;  /* 0x008000000e0ea820 */ /* 0x001fde0000400000 */
[----:B------:R-:W-:-:S15]  /*1710*/  NOP ;  /* 0x0000000000007918 */ /* 0x000fde0000000000 */
[----:B------:R-:W-:-:S15]  /*1720*/  NOP ;  /* 0x0000000000007918 */ /* 0x000fde0000000000 */
[----:B------:R-:W-:-:S15]  /*1730*/  NOP ;  /* 0x0000000000007918 */ /* 0x000fde0000000000 */
[----:B------:R-:W-:-:S02]  /*1740*/  NOP ;  /* 0x0000000000007918 */ /* 0x000fc40000000000 */
[----:B------:R-:W0:-:S15]  /*1750*/  DSETP.GEU.AND P3, PT, |R10|, UR6, PT ;  /* 0x000000060a007e2a */ /* 0x000e1e000bf6e200 */
[----:B------:R-:W-:-:S15]  /*1760*/  NOP ;  /* 0x0000000000007918 */ /* 0x000fde0000000000 */
[----:B------:R-:W-:-:S15]  /*1770*/  NOP ;  /* 0x0000000000007918 */ /* 0x000fde0000000000 */
[----:B------:R-:W-:-:S15]  /*1780*/  NOP ;  /* 0x0000000000007918 */ /* 0x000fde0000000000 */
[----:B------:R-:W-:-:S04]  /*1790*/  NOP ;  /* 0x0000000000007918 */ /* 0x000fc80000000000 */
[----:B------:R-:W0:Y:S02]  /*17a0*/  F2F.F32.F64 R15, R10 ;  /* 0x0000000a000f7310 */ /* 0x000e240000301000 */
[----:B0-----:R-:W-:-:S05]  /*17b0*/  @!P3 FMUL R15, R15, 1.175494350822287508e-38 ;  /* 0x008000000f0fb820 */ /* 0x001fca0000400000 */
[----:B------:R-:W-:-:S05]  /*17c0*/  F2FP.BF16.F32.PACK_AB R3, R15, R14 ;  /* 0x0000000e0f03723e */ /* 0x000fca00000010ff */
[----:B------:R1:W-:Y:S01]  /*17d0*/  STG.E.64 desc[UR16][R12.64], R2 ;  /* 0x000000020c007986 */ /* 0x0003e2000c101b10 */
[----:B------:R-:W-:Y:S05]  /*17e0*/  @!P0 BRA P1, `(.L_x_2114) ;  /* 0xfffffffc00188947 */ /* 0x000fea000083ffff */
[----:B------:R-:W-:Y:S05]  /*17f0*/  EXIT ;  /* 0x000000000000794d */ /* 0x000fea0003800000 */
        .weak           $__internal_15_$__cuda_sm20_div_u16
        .type           $__internal_15_$__cuda_sm20_div_u16,@function
        .size           $__internal_15_$__cuda_sm20_div_u16,(.L_x_7545 - $__internal_15_$__cuda_sm20_div_u16)
$__internal_15_$__cuda_sm20_div_u16:
        /* <DEDUP_REMOVED lines=19> */
[----:B------:R-:W-:Y:S05]  /*1930*/  RET.REL.NODEC R2 `(_ZN2at6native55_GLOBAL__N__de093ff9_22_ForeachBinaryOpList_cu_a911ec4325multi_tensor_apply_kernelINS1_18TensorListMetadataILi2EEENS1_11CopyFunctorIN3c108BFloat16ENS6_7complexIdEELi2ELi1ELi1EEEJNS0_4CopyIS7_S9_EEEEEvT_T0_DpT1_) ;  /* 0xffffffe402b07950 */ /* 0x000fea0003c3ffff */
.L_x_2115:
        /* <DEDUP_REMOVED lines=12> */
.L_x_7545:


//--------------------- .text._ZN2at6native55_GLOBAL__N__de093ff9_22_ForeachBinaryOpList_cu_a911ec4325multi_tensor_apply_kernelINS1_18TensorListMetadataILi2EEENS1_11CopyFunctorIN3c108BFloat16EfLi2ELi1ELi1EEEJNS0_4CopyIS7_fEEEEEvT_T0_DpT1_ --------------------------
	.section	.text._ZN2at6native55_GLOBAL__N__de093ff9_22_ForeachBinaryOpList_cu_a911ec4325multi_tensor_apply_kernelINS1_18TensorListMetadataILi2EEENS1_11CopyFunctorIN3c108BFloat16EfLi2ELi1ELi1EEEJNS0_4CopyIS7_fEEEEEvT_T0_DpT1_,"ax",@progbits
	.align	128
.text._ZN2at6native55_GLOBAL__N__de093ff9_22_ForeachBinaryOpList_cu_a911ec4325multi_tensor_apply_kernelINS1_18TensorListMetadataILi2EEENS1_11CopyFunctorIN3c108BFloat16EfLi2ELi1ELi1EEEJNS0_4CopyIS7_fEEEEEvT_T0_DpT1_:
        .type           _ZN2at6native55_GLOBAL__N__de093ff9_22_ForeachBinaryOpList_cu_a911ec4325multi_tensor_apply_kernelINS1_18TensorListMetadataILi2EEENS1_11CopyFunctorIN3c108BFloat16EfLi2ELi1ELi1EEEJNS0_4CopyIS7_fEEEEEvT_T0_DpT1_,@function
        .size           _ZN2at6native55_GLOBAL__N__de093ff9_22_ForeachBinaryOpList_cu_a911ec4325multi_tensor_apply_kernelINS1_18TensorListMetadataILi2EEENS1_11CopyFunctorIN3c108BFloat16EfLi2ELi1ELi1EEEJNS0_4CopyIS7_fEEEEEvT_T0_DpT1_,(.L_x_7547 - _ZN2at6native55_GLOBAL__N__de093ff9_22_ForeachBinaryOpList_cu_a911ec4325multi_tensor_apply_kernelINS1_18TensorListMetadataILi2EEENS1_11CopyFunctorIN3c108BFloat16EfLi2ELi1ELi1EEEJNS0_4CopyIS7_fEEEEEvT_T0_DpT1_)
        .other          _ZN2at6native55_GLOBAL__N__de093ff9_22_ForeachBinaryOpList_cu_a911ec4325multi_tensor_apply_kernelINS1_18TensorListMetadataILi2EEENS1_11CopyFunctorIN3c108BFloat16EfLi2ELi1ELi1EEEJNS0_4CopyIS7_fEEEEEvT_T0_DpT1_,@"STO_CUDA_ENTRY STV_DEFAULT"
_ZN2at6native55_GLOBAL__N__de093ff9_22_ForeachBinaryOpList_cu_a911ec4325multi_tensor_apply_kernelINS1_18TensorListMetadataILi2EEENS1_11CopyFunctorIN3c108BFloat16EfLi2ELi1ELi1EEEJNS0_4CopyIS7_fEEEEEvT_T0_DpT1_:
        /* <DEDUP_REMOVED lines=39> */
[----:B------:R-:W-:Y:S05]  /*0270*/  CALL.REL.NOINC `($__internal_16_$__cuda_sm20_div_u16) ;  /* 0x0000000800f47944 */ /* 0x000fea0003c00000 */
        /* <DEDUP_REMOVED lines=10> */
[----:B------:R-:W-:Y:S01]  /*0320*/  UMOV UR6, URZ ;  /* 0x000000ff00067c82 */ /* 0x000fe20008000000 */
[----:B------:R-:W-:Y:S01]  /*0330*/  UMOV UR7, URZ ;  /* 0x000000ff00077c82 */ /* 0x000fe20008000000 */
[----:B------:R-:W-:Y:S01]  /*0340*/  UMOV UR4, URZ ;  /* 0x000000ff00047c82 */ /* 0x000fe20008000000 */
[----:B------:R-:W-:-:S05]  /*0350*/  UMOV UR5, URZ ;  /* 0x000000ff00057c82 */ /* 0x000fca0008000000 */
.L_x_2118:
        /* <DEDUP_REMOVED lines=102> */
.L_x_2117:
        /* <DEDUP_REMOVED lines=48> */
.L_x_2116:
[----:B------:R-:W0:Y:S02]  /*0cc0*/  S2R R6, SR_TID.X ;  /* 0x0000000000067919 */ /* 0x000e240000002100 */
[----:B0-----:R-:W-:-:S03]  /*0cd0*/  IMAD.WIDE.U32 R2, R6, 0x4, RZ ;  /* 0x0000000406027825 */ /* 0x001fc600078e00ff */
[----:B------:R-:W-:-:S04]  /*0ce0*/  ISETP.GE.U32.AND P0, PT, R2, UR19, PT ;  /* 0x0000001302007c0c */ /* 0x000fc8000bf06070 */
[----:B------:R-:W-:-:S13]  /*0cf0*/  ISETP.GE.AND.EX P0, PT, R3, UR6, PT, P0 ;  /* 0x0000000603007c0c */ /* 0x000fda000bf06300 */
[----:B------:R-:W-:Y:S05]  /*0d00*/  @P0 EXIT ;  /* 0x000000000000094d */ /* 0x000fea0003800000 */
[----:B------:R-:W-:Y:S01]  /*0d10*/  IMAD.MOV.U32 R7, RZ, RZ, RZ ;  /* 0x000000ffff077224 */ /* 0x000fe200078e00ff */
[----:B------:R-:W0:Y:S06]  /*0d20*/  LDCU UR4, c[0x0][0x360] ;  /* 0x00006c00ff0477ac */ /* 0x000e2c0008000800 */
.L_x_2119:
[----:B------:R-:W-:-:S04]  /*0d30*/  LEA R2, P0, R6, UR8, 0x4 ;  /* 0x0000000806027c11 */ /* 0x000fc8000f8020ff */
[----:B------:R-:W-:-:S05]  /*0d40*/  LEA.HI.X R3, R6, UR9, R7, 0x4, P0 ;  /* 0x0000000906037c11 */ /* 0x000fca00080f2407 */
[----:B-1----:R-:W2:Y:S01]  /*0d50*/  LDG.E.128 R8, desc[UR14][R2.64] ;  /* 0x0000000e02087981 */ /* 0x002ea2000c1e1d00 */
[----:B------:R-:W-:-:S04]  /*0d60*/  LEA R4, P0, R6, UR10, 0x3 ;  /* 0x0000000a06047c11 */ /* 0x000fc8000f8018ff */
        /* <DEDUP_REMOVED lines=14> */
        .weak           $__internal_16_$__cuda_sm20_div_u16
        .type           $__internal_16_$__cuda_sm20_div_u16,@function
        .size           $__internal_16_$__cuda_sm20_div_u16,(.L_x_7547 - $__internal_16_$__cuda_sm20_div_u16)
$__internal_16_$__cuda_sm20_div_u16:
        /* <DEDUP_REMOVED lines=18> */
[----:B------:R-:W-:Y:S06]  /*0f70*/  RET.REL.NODEC R2 `(_ZN2at6native55_GLOBAL__N__de093ff9_22_ForeachBinaryOpList_cu_a911ec4325multi_tensor_apply_kernelINS1_18TensorListMetadataILi2EEENS1_11CopyFunctorIN3c108BFloat16EfLi2ELi1ELi1EEEJNS0_4CopyIS7_fEEEEEvT_T0_DpT1_) ;  /* 0xfffffff002207950 */ /* 0x000fec0003c3ffff */
.L_x_2120:
        /* <DEDUP_REMOVED lines=16> */
.L_x_7547:


//--------------------- .text._ZN2at6native55_GLOBAL__N__de093ff9_22_ForeachBinaryOpList_cu_a911ec4325multi_tensor_apply_kernelINS1_18TensorListMetadataILi2EEENS1_11CopyFunctorIN3c108BFloat16EdLi2ELi1ELi1EEEJNS0_4CopyIS7_dEEEEEvT_T0_DpT1_ --------------------------
	.section	.text._ZN2at6native55_GLOBAL__N__de093ff9_22_ForeachBinaryOpList_cu_a911ec4325multi_tensor_apply_kernelINS1_18TensorListMetadataILi2EEENS1_11CopyFunctorIN3c108BFloat16EdLi2ELi1ELi1EEEJNS0_4CopyIS7_dEEEEEvT_T0_DpT1_,"ax",@progbits
	.align	128
.text._ZN2at6native55_GLOBAL__N__de093ff9_22_ForeachBinaryOpList_cu_a911ec4325multi_tensor_apply_kernelINS1_18TensorListMetadataILi2EEENS1_11CopyFunctorIN3c108BFloat16EdLi2ELi1ELi1EEEJNS0_4CopyIS7_dEEEEEvT_T0_DpT1_:
        .type           _ZN2at6native55_GLOBAL__N__de093ff9_22_ForeachBinaryOpList_cu_a911ec4325multi_tensor_apply_kernelINS1_18TensorListMetadataILi2EEENS1_11CopyFunctorIN3c108BFloat16EdLi2ELi1ELi1EEEJNS0_4CopyIS7_dEEEEEvT_T0_DpT1_,@function
        .size           _ZN2at6native55_GLOBAL__N__de093ff9_22_ForeachBinaryOpList_cu_a911ec4325multi_tensor_apply_kernelINS1_18TensorListMetadataILi2EEENS1_11CopyFunctorIN3c108BFloat16EdLi2ELi1ELi1EEEJNS0_4CopyIS7_dEEEEEvT_T0_DpT1_,(.L_x_7549 - _ZN2at6native55_GLOBAL__N__de093ff9_22_ForeachBinaryOpList_cu_a911ec4325multi_tensor_apply_kernelINS1_18TensorListMetadataILi2EEENS1_11CopyFunctorIN3c108BFloat16EdLi2ELi1ELi1EEEJNS0_4CopyIS7_dEEEEEvT_T0_DpT1_)
        .other          _ZN2at6native55_GLOBAL__N__de093ff9_22_ForeachBinaryOpList_cu_a911ec4325multi_tensor_apply_kernelINS1_18TensorListMetadataILi2EEENS1_11CopyFunctorIN3c108BFloat16EdLi2ELi1ELi1EEEJNS0_4CopyIS7_dEEEEEvT_T0_DpT1_,@"STO_CUDA_ENTRY STV_DEFAULT"
_ZN2at6native55_GLOBAL__N__de093ff9_22_ForeachBinaryOpList_cu_a911ec4325multi_tensor_apply_kernelINS1_18TensorListMetadataILi2EEENS1_11CopyFunctorIN3c108BFloat16EdLi2ELi1ELi1EEEJNS0_4CopyIS7_dEEEEEvT_T0_DpT1_:
        /* <DEDUP_REMOVED lines=39> */
[----:B------:R-:W-:Y:S05]  /*0270*/  CALL.REL.NOINC `($__internal_17_$__cuda_sm20_div_u16) ;  /* 0x0000001400487944 */ /* 0x000fea0003c00000 */
[----:B------:R-:W0:Y:S01]  /*0280*/  S2R R0, SR_TID.X ;  /* 0x0000000000007919 */ /* 0x000e220000002100 */
[----:B------:R-:W-:Y:S01]  /*0290*/  UISETP.GE.U32.AND UP0, UPT, UR5, UR14, UPT ;  /* 0x0000000e0500728c */ /* 0x000fe2000bf06070 */
[----:B------:R-:W-:-:S03]  /*02a0*/  UMOV UR7, URZ ;  /* 0x000000ff00077c82 */ /* 0x000fc60008000000 */
[----:B------:R-:W-:-:S03]  /*02b0*/  UISETP.GE.U32.AND.EX UP0, UPT, UR6, URZ, UPT, UP0 ;  /* 0x000000ff0600728c */ /* 0x000fc6000bf06100 */
[----:B------:R-:W-:-:S06]  /*02c0*/  UMOV UR6, URZ ;  /* 0x000000ff00067c82 */ /* 0x000fcc0008000000 */
[----:B------:R-:W-:Y:S05]  /*02d0*/  BRA.U !UP0, `(.L_x_2122) ;  /* 0x0000000908c87547 */ /* 0x000fea000b800000 */
[----:B------:R-:W-:Y:S01]  /*02e0*/  ULOP3.LUT UR4, UR12, 0xffff, URZ, 0xc0, !UPT ;  /* 0x0000ffff0c047892 */ /* 0x000fe2000f8ec0ff */
[----:B------:R-:W-:Y:S01]  /*02f0*/  UMOV UR6, URZ ;  /* 0x000000ff00067c82 */ /* 0x000fe20008000000 */
[----:B------:R-:W-:Y:S02]  /*0300*/  UMOV UR7, URZ ;  /* 0x000000ff00077c82 */ /* 0x000fe40008000000 */
[----:B------:R-:W-:Y:S01]  /*0310*/  UIADD3 UR4, UPT, UPT, UR4, 0x1, URZ ;  /* 0x0000000104047890 */ /* 0x000fe2000fffe0ff */
[----:B------:R-:W-:-:S03]  /*0320*/  UMOV UR5, URZ ;  /* 0x000000ff00057c82 */ /* 0x000fc60008000000 */
[----:B------:R-:W-:-:S03]  /*0330*/  ULOP3.LUT UR13, UR4, 0x1fffe, URZ, 0xc0, !UPT ;  /* 0x0001fffe040d7892 */ /* 0x000fc6000f8ec0ff */
[----:B------:R-:W-:-:S09]  /*0340*/  UMOV UR4, URZ ;  /* 0x000000ff00047c82 */ /* 0x000fd20008000000 */
.L_x_2123:
        /* <DEDUP_REMOVED lines=171> */
.L_x_2122:
        /* <DEDUP_REMOVED lines=89> */
.L_x_2121:
[----:B------:R-:W0:Y:S02]  /*1390*/  S2R R14, SR_TID.X ;  /* 0x00000000000e7919 */ /* 0x000e240000002100 */
[----:B0-----:R-:W-:-:S03]  /*13a0*/  IMAD.WIDE.U32 R2, R14, 0x4, RZ ;  /* 0x000000040e027825 */ /* 0x001fc600078e00ff */
[----:B------:R-:W-:-:S04]  /*13b0*/  ISETP.GE.U32.AND P0, PT, R2, UR13, PT ;  /* 0x0000000d02007c0c */ /* 0x000fc8000bf06070 */
[----:B------:R-:W-:-:S13]  /*13c0*/  ISETP.GE.AND.EX P0, PT, R3, UR4, PT, P0 ;  /* 0x0000000403007c0c */ /* 0x000fda000bf06300 */
[----:B------:R-:W-:Y:S05]  /*13d0*/  @P0 EXIT ;  /* 0x000000000000094d */ /* 0x000fea0003800000 */
[----:B------:R-:W-:Y:S01]  /*13e0*/  IMAD.MOV.U32 R15, RZ, RZ, RZ ;  /* 0x000000ffff0f7224 */ /* 0x000fe200078e00ff */
[----:B------:R-:W0:Y:S06]  /*13f0*/  LDCU UR5, c[0x0][0x360] ;  /* 0x00006c00ff0577ac */ /* 0x000e2c0008000800 */
.L_x_2124:
[----:B------:R-:W-:-:S04]  /*1400*/  LEA R4, P0, R14, UR8, 0x5 ;  /* 0x000000080e047c11 */ /* 0x000fc8000f8028ff */
[----:B------:R-:W-:-:S06]  /*1410*/  LEA.HI.X R5, R14, UR9, R15, 0x5, P0 ;  /* 0x000000090e057c11 */ /* 0x000fcc00080f2c0f */
[----:B-1----:R-:W2:Y:S01]  /*1420*/  LDG.E.ENL2.256 R4, R8, desc[UR16][R4.64] ;  /* 0xfe0000100408797e */ /* 0x002ea20008121904 */
[----:B------:R-:W-:Y:S01]  /*1430*/  UMOV UR6, 0xf0000000 ;  /* 0xf000000000067882 */ /* 0x000fe20000000000 */
[----:B------:R-:W-:Y:S01]  /*1440*/  UMOV UR7, 0x380fffff ;  /* 0x380fffff00077882 */ /* 0x000fe20000000000 */
[----:B------:R-:W-:Y:S01]  /*1450*/  LEA R2, P4, R14, UR10, 0x3 ;  /* 0x0000000a0e027c11 */ /* 0x000fe2000f8818ff */
[----:B--2---:R-:W1:-:S15]  /*1460*/  DSETP.GEU.AND P0, PT, |R8|, UR6, PT ;  /* 0x0000000608007e2a */ /* 0x004e5e000bf0e200 */
        /* <DEDUP_REMOVED lines=10> */
[----:B------:R-:W1:-:S15]  /*1510*/  DSETP.GEU.AND P1, PT, |R10|, UR6, PT ;  /* 0x000000060a007e2a */ /* 0x000e5e000bf2e200 */
[----:B------:R-:W-:-:S15]  /*1520*/  NOP ;  /* 0x0000000000007918 */ /* 0x000fde0000000000 */
[----:B------:R-:W-:-:S15]  /*1530*/  NOP ;  /* 0x0000000000007918 */ /* 0x000fde0000000000 */
[----:B------:R-:W-:-:S15]  /*1540*/  NOP ;  /* 0x0000000000007918 */ /* 0x000fde0000000000 */
[----:B------:R-:W-:-:S04]  /*1550*/  NOP ;  /* 0x0000000000007918 */ /* 0x000fc80000000000 */
[----:B------:R-:W1:Y:S02]  /*1560*/  F2F.F32.F64 R3, R10 ;  /* 0x0000000a00037310 */ /* 0x000e640000301000 */
[----:B-1----:R-:W-:-:S05]  /*1570*/  @!P1 FMUL R3, R3, 1.175494350822287508e-38 ;  /* 0x0080000003039820 */ /* 0x002fca0000400000 */
[----:B------:R-:W-:Y:S02]  /*1580*/  F2FP.BF16.F32.PACK_AB R8, R3, R0 ;  /* 0x000000000308723e */ /* 0x000fe400000010ff */
        /* <DEDUP_REMOVED lines=11> */
[----:B------:R-:W0:-:S15]  /*1640*/  DSETP.GEU.AND P2, PT, |R4|, UR6, PT ;  /* 0x0000000604007e2a */ /* 0x000e1e000bf4e200 */
        /* <DEDUP_REMOVED lines=21> */
        .weak           $__internal_17_$__cuda_sm20_div_u16
        .type           $__internal_17_$__cuda_sm20_div_u16,@function
        .size           $__internal_17_$__cuda_sm20_div_u16,(.L_x_7549 - $__internal_17_$__cuda_sm20_div_u16)
$__internal_17_$__cuda_sm20_div_u16:
        /* <DEDUP_REMOVED lines=19> */
[----:B------:R-:W-:Y:S05]  /*18d0*/  RET.REL.NODEC R2 `(_ZN2at6native55_GLOBAL__N__de093ff9_22_ForeachBinaryOpList_cu_a911ec4325multi_tensor_apply_kernelINS1_18TensorListMetadataILi2EEENS1_11CopyFunctorIN3c108BFloat16EdLi2ELi1ELi1EEEJNS0_4CopyIS7_dEEEEEvT_T0_DpT1_) ;  /* 0xffffffe402c87950 */ /* 0x000fea0003c3ffff */
.L_x_2125:
        /* <DEDUP_REMOVED lines=10> */
.L_x_7549:


//--------------------- .text._ZN2at6native55_GLOBAL__N__de093ff9_22_ForeachBinaryOpList_cu_a911ec4325multi_tensor_apply_kernelINS1_18TensorListMetadataILi2EEENS1_11CopyFunctorIN3c108BFloat16EiLi2ELi1ELi1EEEJNS0_4CopyIS7_iEEEEEvT_T0_DpT1_ --------------------------
	.section	.text._ZN2at6native55_GLOBAL__N__de093ff9_22_ForeachBinaryOpList_cu_a911ec4325multi_tensor_apply_kernelINS1_18TensorListMetadataILi2EEENS1_11CopyFunctorIN3c108BFloat16EiLi2ELi1ELi1EEEJNS0_4CopyIS7_iEEEEEvT_T0_DpT1_,"ax",@progbits
	.align	128
.text._ZN2at6native55_GLOBAL__N__de093ff9_22_ForeachBinaryOpList_cu_a911ec4325multi_tensor_apply_kernelINS1_18TensorListMetadataILi2EEENS1_11CopyFunctorIN3c108BFloat16EiLi2ELi1ELi1EEEJNS0_4CopyIS7_iEEEEEvT_T0_DpT1_:
        .type           _ZN2at6native55_GLOBAL__N__de093ff9_22_ForeachBinaryOpList_cu_a911ec4325multi_tensor_apply_kernelINS1_18TensorListMetadataILi2EEENS1_11CopyFunctorIN3c108BFloat16EiLi2ELi1ELi1EEEJNS0_4CopyIS7_iEEEEEvT_T0_DpT1_,@function
        .size           _ZN2at6native55_GLOBAL__N__de093ff9_22_ForeachBinaryOpList_cu_a911ec4325multi_tensor_apply_kernelINS1_18TensorListMetadataILi2EEENS1_11CopyFunctorIN3c108BFloat16EiLi2ELi1ELi1EEEJNS0_4CopyIS7_iEEEEEvT_T0_DpT1_,(.L_x_7551 - _ZN2at6native55_GLOBAL__N__de093ff9_22_ForeachBinaryOpList_cu_a911ec4325multi_tensor_apply_kernelINS1_18TensorListMetadataILi2EEENS1_11CopyFunctorIN3c108BFloat16EiLi2ELi1ELi1EEEJNS0_4CopyIS7_iEEEEEvT_T0_DpT1_)
        .other          _ZN2at6native55_GLOBAL__N__de093ff9_22_ForeachBinaryOpList_cu_a911ec4325multi_tensor_apply_kernelINS1_18TensorListMetadataILi2EEENS1_11CopyFunctorIN3c108BFloat16EiLi2ELi1ELi1EEEJNS0_4CopyIS7_iEEEEEvT_T0_DpT1_,@"STO_CUDA_ENTRY STV_DEFAULT"
_ZN2at6native55_GLOBAL__N__de093ff9_22_ForeachBinaryOpList_cu_a911ec4325multi_tensor_apply_kernelINS1_18TensorListMetadataILi2EEENS1_11CopyFunctorIN3c108BFloat16EiLi2ELi1ELi1EEEJNS0_4CopyIS7_iEEEEEvT_T0_DpT1_:
        /* <DEDUP_REMOVED lines=39> */
[----:B------:R-:W-:Y:S05]  /*0270*/  CALL.REL.NOINC `($__internal_18_$__cuda_sm20_div_u16) ;  /* 0x0000000c00387944 */ /* 0x000fea0003c00000 */
        /* <DEDUP_REMOVED lines=16> */
.L_x_2128:
[----:B01----:R-:W-:-:S04]  /*0380*/  IADD3 R13, P1, PT, R17, UR6, RZ ;  /* 0x00000006110d7c10 */ /* 0x003fc8000ff3e0ff */
        /* <DEDUP_REMOVED lines=9> */
[----:B------:R-:W-:Y:S02]  /*0420*/  IADD3 R2, P6, PT, R5, UR16, RZ ;  /* 0x0000001005027c10 */ /* 0x000fe4000ffde0ff */
[----:B------:R-:W-:-:S02]  /*0430*/  ISETP.GE.AND.EX P4, PT, R26, UR18, PT, P4 ;  /* 0x000000121a007c0c */ /* 0x000fc4000bf86340 */
[----:B------:R-:W-:Y:S01]  /*0440*/  ISETP.GE.AND.EX P3, PT, R12, UR18, PT, P3 ;  /* 0x000000120c007c0c */ /* 0x000fe2000bf66330 */
[----:B------:R-:W-:Y:S01]  /*0450*/  IMAD.X R3, RZ, RZ, R26, P6 ;  /* 0x000000ffff037224 */ /* 0x000fe200030e061a */
[----:B------:R-:W-:Y:S02]  /*0460*/  ISETP.GE.U32.AND P1, PT, R2, UR17, PT ;  /* 0x0000001102007c0c */ /* 0x000fe4000bf26070 */
[----:B------:R-:W-:Y:S02]  /*0470*/  @!P2 LEA R6, P5, R13, UR8, 0x2 ;  /* 0x000000080d06ac11 */ /* 0x000fe4000f8a10ff */
[----:B------:R-:W-:Y:S02]  /*0480*/  ISETP.GE.AND.EX P1, PT, R3, UR18, PT, P1 ;  /* 0x0000001203007c0c */ /* 0x000fe4000bf26310 */
[----:B------:R-:W-:-:S03]  /*0490*/  @!P2 LEA.HI.X R7, R13, UR9, R20, 0x2, P5 ;  /* 0x000000090d07ac11 */ /* 0x000fc6000a8f1414 */
[----:B------:R-:W-:Y:S02]  /*04a0*/  @!P4 LEA R10, P6, R5, UR8, 0x2 ;  /* 0x00000008050acc11 */ /* 0x000fe4000f8c10ff */
[----:B------:R-:W-:Y:S01]  /*04b0*/  @!P3 LEA R8, P5, R19, UR8, 0x2 ;  /* 0x000000081308bc11 */ /* 0x000fe2000f8a10ff */
[----:B------:R0:W2:Y:S01]  /*04c0*/  @!P2 LDG.E R16, desc[UR14][R6.64] ;  /* 0x0000000e0610a981 */ /* 0x0000a2000c1e1900 */
[----:B------:R-:W-:Y:S02]  /*04d0*/  @!P4 LEA.HI.X R11, R5, UR9, R26, 0x2, P6 ;  /* 0x00000009050bcc11 */ /* 0x000fe4000b0f141a */
[----:B------:R-:W-:-:S03]  /*04e0*/  @!P3 LEA.HI.X R9, R19, UR9, R12, 0x2, P5 ;  /* 0x000000091309bc11 */ /* 0x000fc6000a8f140c */
[----:B------:R-:W3:Y:S04]  /*04f0*/  @!P4 LDG.E R14, desc[UR14][R10.64] ;  /* 0x0000000e0a0ec981 */ /* 0x000ee8000c1e1900 */
[----:B------:R3:W4:Y:S01]  /*0500*/  @!P3 LDG.E R15, desc[UR14][R8.64] ;  /* 0x0000000e080fb981 */ /* 0x000722000c1e1900 */
[----:B------:R-:W-:-:S04]  /*0510*/  @!P1 LEA R24, P5, R2, UR8, 0x2 ;  /* 0x0000000802189c11 */ /* 0x000fc8000f8a10ff */
[----:B------:R-:W-:-:S05]  /*0520*/  @!P1 LEA.HI.X R25, R2, UR9, R3, 0x2, P5 ;  /* 0x0000000902199c11 */ /* 0x000fca000a8f1403 */
[----:B------:R1:W5:Y:S01]  /*0530*/  @!P1 LDG.E R0, desc[UR14][R24.64] ;  /* 0x0000000e18009981 */ /* 0x000362000c1e1900 */
[----:B------:R-:W-:Y:S02]  /*0540*/  @!P2 LEA R22, P5, R13, UR10, 0x1 ;  /* 0x0000000a0d16ac11 */ /* 0x000fe4000f8a08ff */
[----:B------:R-:W-:Y:S02]  /*0550*/  @!P4 LEA R4, P6, R5, UR10, 0x1 ;  /* 0x0000000a0504cc11 */ /* 0x000fe4000f8c08ff */
[----:B------:R-:W-:Y:S02]  /*0560*/  @!P2 LEA.HI.X R23, R13, UR11, R20, 0x1, P5 ;  /* 0x0000000b0d17ac11 */ /* 0x000fe4000a8f0c14 */
[----:B0-----:R-:W-:Y:S02]  /*0570*/  @!P3 LEA R6, P5, R19, UR10, 0x1 ;  /* 0x0000000a1306bc11 */ /* 0x001fe4000f8a08ff */
[----:B------:R-:W-:Y:S02]  /*0580*/  @!P4 LEA.HI.X R5, R5, UR11, R26, 0x1, P6 ;  /* 0x0000000b0505cc11 */ /* 0x000fe4000b0f0c1a */
[----:B--2---:R-:W-:-:S04]  /*0590*/  I2FP.F32.S32 R21, R16 ;  /* 0x0000001000157245 */ /* 0x004fc80000201400 */
[----:B------:R-:W-:Y:S02]  /*05a0*/  F2FP.BF16.F32.PACK_AB R21, RZ, R21 ;  /* 0x00000015ff15723e */ /* 0x000fe400000010ff */
[----:B---3--:R-:W-:Y:S02]  /*05b0*/  I2FP.F32.S32 R8, R14 ;  /* 0x0000000e00087245 */ /* 0x008fe40000201400 */
[----:B----4-:R-:W-:Y:S02]  /*05c0*/  I2FP.F32.S32 R7, R15 ;  /* 0x0000000f00077245 */ /* 0x010fe40000201400 */
[----:B------:R-:W-:Y:S02]  /*05d0*/  F2FP.BF16.F32.PACK_AB R8, RZ, R8 ;  /* 0x00000008ff08723e */ /* 0x000fe400000010ff */
[----:B------:R-:W-:Y:S02]  /*05e0*/  F2FP.BF16.F32.PACK_AB R9, RZ, R7 ;  /* 0x00000007ff09723e */ /* 0x000fe400000010ff */
[----:B------:R-:W-:-:S02]  /*05f0*/  PRMT R11, R21, 0x7610, R11 ;  /* 0x00007610150b7816 */ /* 0x000fc4000000000b */
[C---:B------:R-:W-:Y:S02]  /*0600*/  @!P3 LEA.HI.X R7, R19.reuse, UR11, R12, 0x1, P5 ;  /* 0x0000000b1307bc11 */ /* 0x040fe4000a8f0c0c */
[----:B------:R-:W-:Y:S01]  /*0610*/  PRMT R10, R8, 0x7610, R10 ;  /* 0x00007610080a7816 */ /* 0x000fe2000000000a */
[----:B------:R0:W-:Y:S01]  /*0620*/  @!P2 STG.E.U16 desc[UR14][R22.64], R11 ;  /* 0x0000000b1600a986 */ /* 0x0001e2000c10150e */
[----:B------:R-:W-:Y:S02]  /*0630*/  IADD3 R19, P5, PT, R19, UR12, RZ ;  /* 0x0000000c13137c10 */ /* 0x000fe4000ffbe0ff */
[----:B------:R-:W-:Y:S01]  /*0640*/  IADD3 R13, P2, PT, R13, UR12, RZ ;  /* 0x0000000c0d0d7c10 */ /* 0x000fe2000ff5e0ff */
[----:B------:R-:W-:Y:S04]  /*0650*/  @!P3 STG.E.U16 desc[UR14][R6.64], R9 ;  /* 0x000000090600b986 */ /* 0x000fe8000c10150e */
[----:B------:R2:W-:Y:S01]  /*0660*/  @!P4 STG.E.U16 desc[UR14][R4.64], R10 ;  /* 0x0000000a0400c986 */ /* 0x0005e2000c10150e */
[----:B------:R-:W-:Y:S01]  /*0670*/  IADD3 R21, P4, PT, R19, UR16, RZ ;  /* 0x0000001013157c10 */ /* 0x000fe2000ff9e0ff */
[----:B------:R-:W-:-:S02]  /*0680*/  IMAD.X R20, RZ, RZ, R20, P2 ;  /* 0x000000ffff147224 */ /* 0x000fc400010e0614 */
[----:B0-----:R-:W-:Y:S01]  /*0690*/  IMAD.X R22, RZ, RZ, R12, P5 ;  /* 0x000000ffff167224 */ /* 0x001fe200028e060c */
[----:B------:R-:W-:Y:S02]  /*06a0*/  ISETP.GE.U32.AND P3, PT, R13, UR17, PT ;  /* 0x000000110d007c0c */ /* 0x000fe4000bf66070 */
[----:B------:R-:W-:Y:S01]  /*06b0*/  IADD3 R23, P6, PT, R21, UR16, RZ ;  /* 0x0000001015177c10 */ /* 0x000fe2000ffde0ff */
[----:B-1----:R-:W-:Y:S01]  /*06c0*/  IMAD.X R24, RZ, RZ, R22, P4 ;  /* 0x000000ffff187224 */ /* 0x002fe200020e0616 */
[----:B------:R-:W-:Y:S02]  /*06d0*/  ISETP.GE.U32.AND P2, PT, R19, UR17, PT ;  /* 0x0000001113007c0c */ /* 0x000fe4000bf46070 */
[----:B-----5:R-:W-:Y:S01]  /*06e0*/  I2FP.F32.S32 R8, R0 ;  /* 0x0000000000087245 */ /* 0x020fe20000201400 */
[----:B------:R-:W-:Y:S01]  /*06f0*/  IMAD.X R26, RZ, RZ, R24, P6 ;  /* 0x000000ffff1a7224 */ /* 0x000fe200030e0618 */
[----:B------:R-:W-:Y:S02]  /*0700*/  ISETP.GE.AND.EX P3, PT, R20, UR18, PT, P3 ;  /* 0x0000001214007c0c */ /* 0x000fe4000bf66330 */
[----:B------:R-:W-:-:S02]  /*0710*/  ISETP.GE.AND.EX P2, PT, R22, UR18, PT, P2 ;  /* 0x0000001216007c0c */ /* 0x000fc4000bf46320 */
[----:B------:R-:W-:Y:S02]  /*0720*/  ISETP.GE.U32.AND P5, PT, R21, UR17, PT ;  /* 0x0000001115007c0c */ /* 0x000fe4000bfa6070 */
[----:B------:R-:W-:Y:S02]  /*0730*/  ISETP.GE.U32.AND P4, PT, R23, UR17, PT ;  /* 0x0000001117007c0c */ /* 0x000fe4000bf86070 */
[----:B------:R-:W-:Y:S02]  /*0740*/  F2FP.BF16.F32.PACK_AB R8, RZ, R8 ;  /* 0x00000008ff08723e */ /* 0x000fe400000010ff */
[----:B--2---:R-:W-:Y:S02]  /*0750*/  @!P1 LEA R10, P6, R2, UR10, 0x1 ;  /* 0x0000000a020a9c11 */ /* 0x004fe4000f8c08ff */
[----:B------:R-:W-:Y:S02]  /*0760*/  ISETP.GE.AND.EX P5, PT, R24, UR18, PT, P5 ;  /* 0x0000001218007c0c */ /* 0x000fe4000bfa6350 */
[----:B------:R-:W-:-:S02]  /*0770*/  ISETP.GE.AND.EX P4, PT, R26, UR18, PT, P4 ;  /* 0x000000121a007c0c */ /* 0x000fc4000bf86340 */
[----:B------:R-:W-:Y:S02]  /*0780*/  @!P1 LEA.HI.X R11, R2, UR11, R3, 0x1, P6 ;  /* 0x0000000b020b9c11 */ /* 0x000fe4000b0f0c03 */
[----:B------:R-:W-:Y:S02]  /*0790*/  PRMT R5, R8, 0x7610, R5 ;  /* 0x0000761008057816 */ /* 0x000fe40000000005 */
[----:B------:R-:W-:-:S03]  /*07a0*/  @!P3 LEA R2, P6, R13, UR8, 0x2 ;  /* 0x000000080d02bc11 */ /* 0x000fc6000f8c10ff */
[----:B------:R0:W-:Y:S01]  /*07b0*/  @!P1 STG.E.U16 desc[UR14][R10.64], R5 ;  /* 0x000000050a009986 */ /* 0x0001e2000c10150e */
[----:B------:R-:W-:Y:S02]  /*07c0*/  @!P2 LEA R4, P1, R19, UR8, 0x2 ;  /* 0x000000081304ac11 */ /* 0x000fe4000f8210ff */
[----:B------:R-:W-:Y:S02]  /*07d0*/  @!P3 LEA.HI.X R3, R13, UR9, R20, 0x2, P6 ;  /* 0x000000090d03bc11 */ /* 0x000fe4000b0f1414 */
[----:B------:R-:W-:-:S03]  /*07e0*/  @!P5 LEA R6, P6, R21, UR8, 0x2 ;  /* 0x000000081506dc11 */ /* 0x000fc6000f8c10ff */
[----:B------:R-:W2:Y:S01]  /*07f0*/  @!P3 LDG.E R16, desc[UR14][R2.64] ;  /* 0x0000000e0210b981 */ /* 0x000ea2000c1e1900 */
[----:B0-----:R-:W-:Y:S02]  /*0800*/  @!P2 LEA.HI.X R5, R19, UR9, R22, 0x2, P1 ;  /* 0x000000091305ac11 */ /* 0x001fe400088f1416 */
[----:B------:R-:W-:Y:S02]  /*0810*/  @!P4 LEA R8, P1, R23, UR8, 0x2 ;  /* 0x000000081708cc11 */ /* 0x000fe4000f8210ff */
[----:B------:R-:W-:Y:S01]  /*0820*/  @!P5 LEA.HI.X R7, R21, UR9, R24, 0x2, P6 ;  /* 0x000000091507dc11 */ /* 0x000fe2000b0f1418 */
[----:B------:R-:W3:Y:S01]  /*0830*/  @!P2 LDG.E R15, desc[UR14][R4.64] ;  /* 0x0000000e040fa981 */ /* 0x000ee2000c1e1900 */
[----:B------:R-:W-:-:S03]  /*0840*/  @!P4 LEA.HI.X R9, R23, UR9, R26, 0x2, P1 ;  /* 0x000000091709cc11 */ /* 0x000fc600088f141a */
[----:B------:R-:W4:Y:S04]  /*0850*/  @!P5 LDG.E R14, desc[UR14][R6.64] ;  /* 0x0000000e060ed981 */ /* 0x000f28000c1e1900 */
[----:B------:R-:W5:Y:S01]  /*0860*/  @!P4 LDG.E R0, desc[UR14][R8.64] ;  /* 0x0000000e0800c981 */ /* 0x000f62000c1e1900 */
[----:B------:R-:W-:Y:S02]  /*0870*/  @!P3 LEA R10, P1, R13, UR10, 0x1 ;  /* 0x0000000a0d0abc11 */ /* 0x000fe4000f8208ff */
[----:B------:R-:W-:Y:S02]  /*0880*/  @!P2 LEA R12, P6, R19, UR10, 0x1 ;  /* 0x0000000a130cac11 */ /* 0x000fe4000f8c08ff */
[----:B------:R-:W-:Y:S02]  /*0890*/  @!P3 LEA.HI.X R11, R13, UR11, R20, 0x1, P1 ;  /* 0x0000000b0d0bbc11 */ /* 0x000fe400088f0c14 */
[----:B------:R-:W-:-:S02]  /*08a0*/  @!P2 LEA.HI.X R13, R19, UR11, R22, 0x1, P6 ;  /* 0x0000000b130dac11 */ /* 0x000fc4000b0f0c16 */
[----:B------:R-:W-:Y:S02]  /*08b0*/  @!P5 LEA R28, P1, R21, UR10, 0x1 ;  /* 0x0000000a151cdc11 */ /* 0x000fe4000f8208ff */
[----:B------:R-:W-:Y:S01]  /*08c0*/  @!P4 LEA R20, P6, R23, UR10, 0x1 ;  /* 0x0000000a1714cc11 */ /* 0x000fe2000f8c08ff */
[----:B------:R-:W-:Y:S01]  /*08d0*/  UIADD3 UR4, UP0, UPT, UR4, 0x2, URZ ;  /* 0x0000000204047890 */ /* 0x000fe2000ff1e0ff */
[----:B------:R-:W-:Y:S02]  /*08e0*/  @!P5 LEA.HI.X R29, R21, UR11, R24, 0x1, P1 ;  /* 0x0000000b151ddc11 */ /* 0x000fe400088f0c18 */
[----:B------:R-:W-:Y:S01]  /*08f0*/  @!P4 LEA.HI.X R21, R23, UR11, R26, 0x1, P6 ;  /* 0x0000000b1715cc11 */ /* 0x000fe2000b0f0c1a */
[----:B------:R-:W-:Y:S02]  /*0900*/  UIADD3.X UR5, UPT, UPT, URZ, UR5, URZ, UP0, !UPT ;  /* 0x00000005ff057290 */ /* 0x000fe400087fe4ff */
[----:B------:R-:W-:-:S04]  /*0910*/  ISETP.NE.U32.AND P1, PT, R18, UR4, PT ;  /* 0x0000000412007c0c */ /* 0x000fc8000bf25070 */
[----:B------:R-:W-:Y:S01]  /*0920*/  ISETP.NE.AND.EX P1, PT, RZ, UR5, PT, P1 ;  /* 0x00000005ff007c0c */ /* 0x000fe2000bf25310 */
[----:B------:R-:W-:-:S04]  /*0930*/  ULEA UR6, UP0, UR12, UR6, 0x1 ;  /* 0x000000060c067291 */ /* 0x000fc8000f8008ff */
[----:B------:R-:W-:Y:S01]  /*0940*/  ULEA.HI.X UR7, UR12, UR7, URZ, 0x1, UP0 ;  /* 0x000000070c077291 */ /* 0x000fe200080f0cff */
[----:B--2---:R-:W-:-:S04]  /*0950*/  I2FP.F32.S32 R2, R16 ;  /* 0x0000001000027245 */ /* 0x004fc80000201400 */
[----:B------:R-:W-:Y:S02]  /*0960*/  F2FP.BF16.F32.PACK_AB R2, RZ, R2 ;  /* 0x00000002ff02723e */ /* 0x000fe400000010ff */
[----:B---3--:R-:W-:Y:S02]  /*0970*/  I2FP.F32.S32 R3, R15 ;  /* 0x0000000f00037245 */ /* 0x008fe40000201400 */
[----:B----4-:R-:W-:Y:S02]  /*0980*/  I2FP.F32.S32 R4, R14 ;  /* 0x0000000e00047245 */ /* 0x010fe40000201400 */
[----:B------:R-:W-:Y:S02]  /*0990*/  F2FP.BF16.F32.PACK_AB R3, RZ, R3 ;  /* 0x00000003ff03723e */ /* 0x000fe400000010ff */
[----:B-----5:R-:W-:Y:S02]  /*09a0*/  I2FP.F32.S32 R5, R0 ;  /* 0x0000000000057245 */ /* 0x020fe40000201400 */
[----:B------:R-:W-:-:S02]  /*09b0*/  F2FP.BF16.F32.PACK_AB R4, RZ, R4 ;  /* 0x00000004ff04723e */ /* 0x000fc400000010ff */
[----:B------:R-:W-:Y:S01]  /*09c0*/  F2FP.BF16.F32.PACK_AB R5, RZ, R5 ;  /* 0x00000005ff05723e */ /* 0x000fe200000010ff */
[----:B------:R1:W-:Y:S04]  /*09d0*/  @!P3 STG.E.U16 desc[UR14][R10.64], R2 ;  /* 0x000000020a00b986 */ /* 0x0003e8000c10150e */
[----:B------:R1:W-:Y:S04]  /*09e0*/  @!P2 STG.E.U16 desc[UR14][R12.64], R3 ;  /* 0x000000030c00a986 */ /* 0x0003e8000c10150e */
[----:B------:R1:W-:Y:S04]  /*09f0*/  @!P5 STG.E.U16 desc[UR14][R28.64], R4 ;  /* 0x000000041c00d986 */ /* 0x0003e8000c10150e */
[----:B------:R1:W-:Y:S01]  /*0a00*/  @!P4 STG.E.U16 desc[UR14][R20.64], R5 ;  /* 0x000000051400c986 */ /* 0x0003e2000c10150e */
[----:B------:R-:W-:Y:S05]  /*0a10*/  @P1 BRA `(.L_x_2128) ;  /* 0xfffffff800581947 */ /* 0x000fea000383ffff */
.L_x_2127:
[----:B------:R-:W-:Y:S05]  /*0a20*/  @!P0 EXIT ;  /* 0x000000000000894d */ /* 0x000fea0003800000 */
[----:B0-----:R-:W-:Y:S01]  /*0a30*/  IADD3 R18, P1, PT, R17, UR6, RZ ;  /* 0x0000000611127c10 */ /* 0x001fe2000ff3e0ff */
[----:B------:R-:W-:Y:S02]  /*0a40*/  IMAD.MOV.U32 R17, RZ, RZ, R16 ;  /* 0x000000ffff117224 */ /* 0x000fe400078e0010 */
[----:B------:R-:W-:Y:S01]  /*0a50*/  IMAD.MOV.U32 R16, RZ, RZ, R15 ;  /* 0x000000ffff107224 */ /* 0x000fe200078e000f */
        /* <DEDUP_REMOVED lines=15> */
[----:B------:R-:W-:Y:S01]  /*0b50*/  IMAD.MOV.U32 R15, RZ, RZ, R14 ;  /* 0x000000ffff0f7224 */ /* 0x000fe200078e000e */
[----:B------:R-:W-:Y:S01]  /*0b60*/  @!P1 LEA.HI.X R7, R20, UR9, R21, 0x2, P3 ;  /* 0x0000000914079c11 */ /* 0x000fe200098f1415 */
[----:B------:R-:W2:Y:S01]  /*0b70*/  @!P0 LDG.E R17, desc[UR14][R4.64] ;  /* 0x0000000e04118981 */ /* 0x000ea2000c1e1900 */
[----:B------:R-:W-:-:S03]  /*0b80*/  @!P2 LEA.HI.X R9, R2, UR9, R3, 0x2, P4 ;  /* 0x000000090209ac11 */ /* 0x000fc6000a0f1403 */
[----:B------:R0:W3:Y:S01]  /*0b90*/  @!P1 LDG.E R16, desc[UR14][R6.64] ;  /* 0x0000000e06109981 */ /* 0x0000e2000c1e1900 */
[----:B------:R-:W-:-:S03]  /*0ba0*/  IADD3 R10, P4, PT, R2, UR16, RZ ;  /* 0x00000010020a7c10 */ /* 0x000fc6000ff9e0ff */
[----:B------:R1:W4:Y:S01]  /*0bb0*/  @!P2 LDG.E R15, desc[UR14][R8.64] ;  /* 0x0000000e080fa981 */ /* 0x000322000c1e1900 */
[----:B------:R-:W-:Y:S01]  /*0bc0*/  ISETP.GE.U32.AND P3, PT, R10, UR17, PT ;  /* 0x000000110a007c0c */ /* 0x000fe2000bf66070 */
[----:B------:R-:W-:Y:S02]  /*0bd0*/  IMAD.X R11, RZ, RZ, R3, P4 ;  /* 0x000000ffff0b7224 */ /* 0x000fe400020e0603 */
[----:B------:R-:W-:-:S03]  /*0be0*/  IMAD.MOV.U32 R14, RZ, RZ, R0 ;  /* 0x000000ffff0e7224 */ /* 0x000fc600078e0000 */
[----:B------:R-:W-:Y:S02]  /*0bf0*/  ISETP.GE.AND.EX P3, PT, R11, UR18, PT, P3 ;  /* 0x000000120b007c0c */ /* 0x000fe4000bf66330 */
[----:B0-----:R-:W-:-:S11]  /*0c00*/  @!P1 LEA R6, P5, R20, UR10, 0x1 ;  /* 0x0000000a14069c11 */ /* 0x001fd6000f8a08ff */
[----:B------:R-:W-:-:S04]  /*0c10*/  @!P3 LEA R12, P4, R10, UR8, 0x2 ;  /* 0x000000080a0cbc11 */ /* 0x000fc8000f8810ff */
[----:B------:R-:W-:Y:S02]  /*0c20*/  @!P3 LEA.HI.X R13, R10, UR9, R11, 0x2, P4 ;  /* 0x000000090a0dbc11 */ /* 0x000fe4000a0f140b */
[----:B------:R-:W-:-:S03]  /*0c30*/  @!P0 LEA R4, P4, R18, UR10, 0x1 ;  /* 0x0000000a12048c11 */ /* 0x000fc6000f8808ff */
[----:B------:R0:W5:Y:S01]  /*0c40*/  @!P3 LDG.E R14, desc[UR14][R12.64] ;  /* 0x0000000e0c0eb981 */ /* 0x000162000c1e1900 */
[----:B------:R-:W-:Y:S02]  /*0c50*/  @!P0 LEA.HI.X R5, R18, UR11, R19, 0x1, P4 ;  /* 0x0000000b12058c11 */ /* 0x000fe4000a0f0c13 */
[----:B-1----:R-:W-:Y:S02]  /*0c60*/  @!P2 LEA R8, P4, R2, UR10, 0x1 ;  /* 0x0000000a0208ac11 */ /* 0x002fe4000f8808ff */
[----:B------:R-:W-:Y:S02]  /*0c70*/  @!P1 LEA.HI.X R7, R20, UR11, R21, 0x1, P5 ;  /* 0x0000000b14079c11 */ /* 0x000fe4000a8f0c15 */
[----:B--2---:R-:W-:Y:S02]  /*0c80*/  I2FP.F32.S32 R0, R17 ;  /* 0x0000001100007245 */ /* 0x004fe40000201400 */
[----:B---3--:R-:W-:Y:S02]  /*0c90*/  I2FP.F32.S32 R9, R16 ;  /* 0x0000001000097245 */ /* 0x008fe40000201400 */
[----:B0-----:R-:W-:-:S02]  /*0ca0*/  F2FP.BF16.F32.PACK_AB R13, RZ, R0 ;  /* 0x00000000ff0d723e */ /* 0x001fc400000010ff */
[----:B----4-:R-:W-:Y:S02]  /*0cb0*/  I2FP.F32.S32 R0, R15 ;  /* 0x0000000f00007245 */ /* 0x010fe40000201400 */
[----:B------:R-:W-:Y:S01]  /*0cc0*/  F2FP.BF16.F32.PACK_AB R15, RZ, R9 ;  /* 0x00000009ff0f723e */ /* 0x000fe200000010ff */
[----:B------:R0:W-:Y:S01]  /*0cd0*/  @!P0 STG.E.U16 desc[UR14][R4.64], R13 ;  /* 0x0000000d04008986 */ /* 0x0001e2000c10150e */
[----:B------:R-:W-:Y:S02]  /*0ce0*/  @!P2 LEA.HI.X R9, R2, UR11, R3, 0x1, P4 ;  /* 0x0000000b0209ac11 */ /* 0x000fe4000a0f0c03 */
[----:B------:R-:W-:Y:S01]  /*0cf0*/  F2FP.BF16.F32.PACK_AB R0, RZ, R0 ;  /* 0x00000000ff00723e */ /* 0x000fe200000010ff */
[----:B------:R0:W-:Y:S04]  /*0d00*/  @!P1 STG.E.U16 desc[UR14][R6.64], R15 ;  /* 0x0000000f06009986 */ /* 0x0001e8000c10150e */
[----:B------:R0:W-:Y:S01]  /*0d10*/  @!P2 STG.E.U16 desc[UR14][R8.64], R0 ;  /* 0x000000000800a986 */ /* 0x0001e2000c10150e */
[----:B------:R-:W-:Y:S05]  /*0d20*/  @P3 EXIT ;  /* 0x000000000000394d */ /* 0x000fea0003800000 */
[----:B0----5:R-:W-:Y:S02]  /*0d30*/  I2FP.F32.S32 R0, R14 ;  /* 0x0000000e00007245 */ /* 0x021fe40000201400 */
[C---:B------:R-:W-:Y:S02]  /*0d40*/  LEA R2, P0, R10.reuse, UR10, 0x1 ;  /* 0x0000000a0a027c11 */ /* 0x040fe4000f8008ff */
[----:B------:R-:W-:Y:S02]  /*0d50*/  F2FP.BF16.F32.PACK_AB R0, RZ, R0 ;  /* 0x00000000ff00723e */ /* 0x000fe400000010ff */
[----:B------:R-:W-:-:S05]  /*0d60*/  LEA.HI.X R3, R10, UR11, R11, 0x1, P0 ;  /* 0x0000000b0a037c11 */ /* 0x000fca00080f0c0b */
[----:B------:R-:W-:Y:S01]  /*0d70*/  STG.E.U16 desc[UR14][R2.64], R0 ;  /* 0x0000000002007986 */ /* 0x000fe2000c10150e */
[----:B------:R-:W-:Y:S05]  /*0d80*/  EXIT ;  /* 0x000000000000794d */ /* 0x000fea0003800000 */
.L_x_2126:
[----:B------:R-:W0:Y:S02]  /*0d90*/  S2R R10, SR_TID.X ;  /* 0x00000000000a7919 */ /* 0x000e240000002100 */
[----:B0-----:R-:W-:-:S03]  /*0da0*/  IMAD.WIDE.U32 R2, R10, 0x4, RZ ;  /* 0x000000040a027825 */ /* 0x001fc600078e00ff */
[----:B------:R-:W-:-:S04]  /*0db0*/  ISETP.GE.U32.AND P0, PT, R2, UR19, PT ;  /* 0x0000001302007c0c */ /* 0x000fc8000bf06070 */
[----:B------:R-:W-:-:S13]  /*0dc0*/  ISETP.GE.AND.EX P0, PT, R3, UR6, PT, P0 ;  /* 0x0000000603007c0c */ /* 0x000fda000bf06300 */
[----:B------:R-:W-:Y:S05]  /*0dd0*/  @P0 EXIT ;  /* 0x000000000000094d */ /* 0x000fea0003800000 */
[----:B------:R-:W-:Y:S01]  /*0de0*/  IMAD.MOV.U32 R11, RZ, RZ, RZ ;  /* 0x000000ffff0b7224 */ /* 0x000fe200078e00ff */
[----:B------:R-:W0:Y:S06]  /*0df0*/  LDCU UR4, c[0x0][0x360] ;  /* 0x00006c00ff0477ac */ /* 0x000e2c0008000800 */
.L_x_2129:
[----:B------:R-:W-:-:S04]  /*0e00*/  LEA R4, P0, R10, UR8, 0x4 ;  /* 0x000000080a047c11 */ /* 0x000fc8000f8020ff */
[----:B------:R-:W-:-:S06]  /*0e10*/  LEA.HI.X R5, R10, UR9, R11, 0x4, P0 ;  /* 0x000000090a057c11 */ /* 0x000fcc00080f240b */
[----:B------:R-:W2:Y:S01]  /*0e20*/  LDG.E.128 R4, desc[UR14][R4.64] ;  /* 0x0000000e04047981 */ /* 0x000ea2000c1e1d00 */
[C---:B------:R-:W-:Y:S02]  /*0e30*/  LEA R2, P0, R10.reuse, UR10, 0x3 ;  /* 0x0000000a0a027c11 */ /* 0x040fe4000f8018ff */
[----:B--2---:R-:W-:Y:S02]  /*0e40*/  I2FP.F32.S32 R0, R4 ;  /* 0x0000000400007245 */ /* 0x004fe40000201400 */
[----:B------:R-:W-:Y:S02]  /*0e50*/  I2FP.F32.S32 R3, R5 ;  /* 0x0000000500037245 */ /* 0x000fe40000201400 */
[----:B------:R-:W-:Y:S02]  /*0e60*/  I2FP.F32.S32 R6, R6 ;  /* 0x0000000600067245 */ /* 0x000fe40000201400 */
[----:B------:R-:W-:Y:S02]  /*0e70*/  F2FP.BF16.F32.PACK_AB R8, R3, R0 ;  /* 0x000000000308723e */ /* 0x000fe400000010ff */
[----:B------:R-:W-:-:S02]  /*0e80*/  LEA.HI.X R3, R10, UR11, R11, 0x3, P0 ;  /* 0x0000000b0a037c11 */ /* 0x000fc400080f1c0b */
[----:B0-----:R-:W-:Y:S02]  /*0e90*/  IADD3 R10, P0, PT, R10, UR4, RZ ;  /* 0x000000040a0a7c10 */ /* 0x001fe4000ff1e0ff */
[----:B------:R-:W-:-:S03]  /*0ea0*/  I2FP.F32.S32 R7, R7 ;  /* 0x0000000700077245 */ /* 0x000fc60000201400 */
[C---:B------:R-:W-:Y:S01]  /*0eb0*/  IMAD.SHL.U32 R0, R10.reuse, 0x4, RZ ;  /* 0x000000040a007824 */ /* 0x040fe200078e00ff */
[----:B------:R-:W-:Y:S01]  /*0ec0*/  F2FP.BF16.F32.PACK_AB R9, R7, R6 ;  /* 0x000000060709723e */ /* 0x000fe200000010ff */
[----:B------:R-:W-:Y:S01]  /*0ed0*/  IMAD.X R11, RZ, RZ, R11, P0 ;  /* 0x000000ffff0b7224 */ /* 0x000fe200000e060b */
[----:B------:R-:W-:Y:S02]  /*0ee0*/  LOP3.LUT P0, RZ, R10, 0xffffc000, RZ, 0xc0, !PT ;  /* 0xffffc0000aff7812 */ /* 0x000fe4000780c0ff */
[----:B------:R-:W-:Y:S01]  /*0ef0*/  ISETP.LT.U32.AND P1, PT, R0, UR19, PT ;  /* 0x0000001300007c0c */ /* 0x000fe2000bf21070 */
[----:B------:R1:W-:Y:S01]  /*0f00*/  STG.E.64 desc[UR14][R2.64], R8 ;  /* 0x0000000802007986 */ /* 0x0003e2000c101b0e */
[----:B------:R-:W-:Y:S02]  /*0f10*/  SHF.L.U64.HI R0, R10, 0x2, R11 ;  /* 0x000000020a007819 */ /* 0x000fe4000001020b */
[----:B------:R-:W-:Y:S02]  /*0f20*/  LOP3.LUT P0, RZ, R11, 0x3fffffff, RZ, 0xc0, P0 ;  /* 0x3fffffff0bff7812 */ /* 0x000fe4000000c0ff */
[----:B------:R-:W-:-:S13]  /*0f30*/  ISETP.LT.AND.EX P1, PT, R0, UR6, PT, P1 ;  /* 0x0000000600007c0c */ /* 0x000fda000bf21310 */
[----:B-1----:R-:W-:Y:S05]  /*0f40*/  @!P0 BRA P1, `(.L_x_2129) ;  /* 0xfffffffc00ac8947 */ /* 0x002fea000083ffff */
[----:B------:R-:W-:Y:S05]  /*0f50*/  EXIT ;  /* 0x000000000000794d */ /* 0x000fea0003800000 */
        .weak           $__internal_18_$__cuda_sm20_div_u16
        .type           $__internal_18_$__cuda_sm20_div_u16,@function
        .size           $__internal_18_$__cuda_sm20_div_u16,(.L_x_7551 - $__internal_18_$__cuda_sm20_div_u16)
$__internal_18_$__cuda_sm20_div_u16:
        /* <DEDUP_REMOVED lines=18> */
[----:B------:R-:W-:Y:S06]  /*1080*/  RET.REL.NODEC R2 `(_ZN2at6native55_GLOBAL__N__de093ff9_22_ForeachBinaryOpList_cu_a911ec4325multi_tensor_apply_kernelINS1_18TensorListMetadataILi2EEENS1_11CopyFunctorIN3c108BFloat16EiLi2ELi1ELi1EEEJNS0_4CopyIS7_iEEEEEvT_T0_DpT1_) ;  /* 0xffffffec02dc7950 */ /* 0x000fec0003c3ffff */
.L_x_2130:
        /* <DEDUP_REMOVED lines=15> */
.L_x_7551:


//--------------------- .text._ZN2at6native55_GLOBAL__N__de093ff9_22_ForeachBinaryOpList_cu_a911ec4325multi_tensor_apply_kernelINS1_18TensorListMetadataILi2EEENS1_11CopyFunctorIN3c108BFloat16EsLi2ELi1ELi1EEEJNS0_4CopyIS7_sEEEEEvT_T0_DpT1_ --------------------------
	.section	.text._ZN2at6native55_GLOBAL__N__de093ff9_22_ForeachBinaryOpList_cu_a911ec4325multi_tensor_apply_kernelINS1_18TensorListMetadataILi2EEENS1_11CopyFunctorIN3c108BFloat16EsLi2ELi1ELi1EEEJNS0_4CopyIS7_sEEEEEvT_T0_DpT1_,"ax",@progbits
	.align	128
.text._ZN2at6native55_GLOBAL__N__de093ff9_22_ForeachBinaryOpList_cu_a911ec4325multi_tensor_apply_kernelINS1_18TensorListMetadataILi2EEENS1_11CopyFunctorIN3c108BFloat16EsLi2ELi1ELi1EEEJNS0_4CopyIS7_sEEEEEvT_T0_DpT1_:
        .type           _ZN2at6native55_GLOBAL__N__de093ff9_22_ForeachBinaryOpList_cu_a911ec4325multi_tensor_apply_kernelINS1_18TensorListMetadataILi2EEENS1_11CopyFunctorIN3c108BFloat16EsLi2ELi1ELi1EEEJNS0_4CopyIS7_sEEEEEvT_T0_DpT1_,@function
        .size           _ZN2at6native55_GLOBAL__N__de093ff9_22_ForeachBinaryOpList_cu_a911ec4325multi_tensor_apply_kernelINS1_18TensorListMetadataILi2EEENS1_11CopyFunctorIN3c108BFloat16EsLi2ELi1ELi1EEEJNS0_4CopyIS7_sEEEEEvT_T0_DpT1_,(.L_x_7553 - _ZN2at6native55_GLOBAL__N__de093ff9_22_ForeachBinaryOpList_cu_a911ec4325multi_tensor_apply_kernelINS1_18TensorListMetadataILi2EEENS1_11CopyFunctorIN3c108BFloat16EsLi2ELi1ELi1EEEJNS0_4CopyIS7_sEEEEEvT_T0_DpT1_)
        .other          _ZN2at6native55_GLOBAL__N__de093ff9_22_ForeachBinaryOpList_cu_a911ec4325multi_tensor_apply_kernelINS1_18TensorListMetadataILi2EEENS1_11CopyFunctorIN3c108BFloat16EsLi2ELi1ELi1EEEJNS0_4CopyIS7_sEEEEEvT_T0_DpT1_,@"STO_CUDA_ENTRY STV_DEFAULT"
_ZN2at6native55_GLOBAL__N__de093ff9_22_ForeachBinaryOpList_cu_a911ec4325multi_tensor_apply_kernelINS1_18TensorListMetadataILi2EEENS1_11CopyFunctorIN3c108BFloat16EsLi2ELi1ELi1EEEJNS0_4CopyIS7_sEEEEEvT_T0_DpT1_:
        /* <DEDUP_REMOVED lines=39> */
[----:B------:R-:W-:Y:S05]  /*0270*/  CALL.REL.NOINC `($__internal_19_$__cuda_sm20_div_u16) ;  /* 0x0000000c00407944 */ /* 0x000fea0003c00000 */
        /* <DEDUP_REMOVED lines=16> */
.L_x_2133:
        /* <DEDUP_REMOVED lines=11> */
[----:B------:R-:W-:-:S02]  /*0430*/  ISETP.GE.AND.EX P4, PT, R26, UR18, PT, P4 ;  /* 0x000000121a007c0c */ /* 0x000fc4000bf86340 */
[----:B------:R-:W-:-:S03]  /*0440*/  IADD3 R3, P6, PT, R5, UR16, RZ ;  /* 0x0000001005037c10 */ /* 0x000fc6000ffde0ff */
[----:B------:R-:W-:Y:S02]  /*0450*/  @!P2 LEA R6, P5, R13, UR8, 0x1 ;  /* 0x000000080d06ac11 */ /* 0x000fe4000f8a08ff */
[----:B------:R-:W-:Y:S01]  /*0460*/  IMAD.X R2, RZ, RZ, R26, P6 ;  /* 0x000000ffff027224 */ /* 0x000fe200030e061a */
[----:B------:R-:W-:Y:S02]  /*0470*/  ISETP.GE.U32.AND P1, PT, R3, UR17, PT ;  /* 0x0000001103007c0c */ /* 0x000fe4000bf26070 */
[----:B------:R-:W-:Y:S02]  /*0480*/  @!P2 LEA.HI.X R7, R13, UR9, R20, 0x1, P5 ;  /* 0x000000090d07ac11 */ /* 0x000fe4000a8f0c14 */
[----:B------:R-:W-:Y:S02]  /*0490*/  @!P3 LEA R8, P5, R19, UR8, 0x1 ;  /* 0x000000081308bc11 */ /* 0x000fe4000f8a08ff */
[----:B------:R-:W-:Y:S01]  /*04a0*/  @!P4 LEA R10, P6, R5, UR8, 0x1 ;  /* 0x00000008050acc11 */ /* 0x000fe2000f8c08ff */
[----:B------:R0:W2:Y:S01]  /*04b0*/  @!P2 LDG.E.U16 R16, desc[UR14][R6.64] ;  /* 0x0000000e0610a981 */ /* 0x0000a2000c1e1500 */
[----:B------:R-:W-:-:S02]  /*04c0*/  @!P3 LEA.HI.X R9, R19, UR9, R22, 0x1, P5 ;  /* 0x000000091309bc11 */ /* 0x000fc4000a8f0c16 */
[----:B------:R-:W-:Y:S02]  /*04d0*/  @!P4 LEA.HI.X R11, R5, UR9, R26, 0x1, P6 ;  /* 0x00000009050bcc11 */ /* 0x000fe4000b0f0c1a */
[----:B------:R-:W-:Y:S01]  /*04e0*/  ISETP.GE.AND.EX P1, PT, R2, UR18, PT, P1 ;  /* 0x0000001202007c0c */ /* 0x000fe2000bf26310 */
[----:B------:R1:W3:Y:S04]  /*04f0*/  @!P3 LDG.E.U16 R15, desc[UR14][R8.64] ;  /* 0x0000000e080fb981 */ /* 0x0002e8000c1e1500 */
[----:B------:R-:W4:Y:S08]  /*0500*/  @!P4 LDG.E.U16 R14, desc[UR14][R10.64] ;  /* 0x0000000e0a0ec981 */ /* 0x000f30000c1e1500 */
[----:B------:R-:W-:-:S04]  /*0510*/  @!P1 LEA R24, P5, R3, UR8, 0x1 ;  /* 0x0000000803189c11 */ /* 0x000fc8000f8a08ff */
[----:B------:R-:W-:-:S05]  /*0520*/  @!P1 LEA.HI.X R25, R3, UR9, R2, 0x1, P5 ;  /* 0x0000000903199c11 */ /* 0x000fca000a8f0c02 */
[----:B------:R-:W5:Y:S01]  /*0530*/  @!P1 LDG.E.U16 R0, desc[UR14][R24.64] ;  /* 0x0000000e18009981 */ /* 0x000f62000c1e1500 */
[----:B0-----:R-:W-:Y:S02]  /*0540*/  @!P2 LEA R6, P5, R13, UR10, 0x1 ;  /* 0x0000000a0d06ac11 */ /* 0x001fe4000f8a08ff */
[----:B------:R-:W-:Y:S02]  /*0550*/  @!P4 LEA R4, P6, R5, UR10, 0x1 ;  /* 0x0000000a0504cc11 */ /* 0x000fe4000f8c08ff */
[----:B------:R-:W-:Y:S02]  /*0560*/  @!P2 LEA.HI.X R7, R13, UR11, R20, 0x1, P5 ;  /* 0x0000000b0d07ac11 */ /* 0x000fe4000a8f0c14 */
[----:B-1----:R-:W-:Y:S02]  /*0570*/  @!P3 LEA R8, P5, R19, UR10, 0x1 ;  /* 0x0000000a1308bc11 */ /* 0x002fe4000f8a08ff */
[----:B------:R-:W-:Y:S02]  /*0580*/  @!P4 LEA.HI.X R5, R5, UR11, R26, 0x1, P6 ;  /* 0x0000000b0505cc11 */ /* 0x000fe4000b0f0c1a */
[----:B------:R-:W-:-:S02]  /*0590*/  @!P3 LEA.HI.X R9, R19, UR11, R22, 0x1, P5 ;  /* 0x0000000b1309bc11 */ /* 0x000fc4000a8f0c16 */
[----:B------:R-:W-:-:S05]  /*05a0*/  IADD3 R19, P5, PT, R19, UR12, RZ ;  /* 0x0000000c13137c10 */ /* 0x000fca000ffbe0ff */
[----:B------:R-:W-:Y:S01]  /*05b0*/  IMAD.X R22, RZ, RZ, R22, P5 ;  /* 0x000000ffff167224 */ /* 0x000fe200028e0616 */
[----:B--2---:R-:W0:Y:S08]  /*05c0*/  I2F.S16 R12, R16 ;  /* 0x00000010000c7306 */ /* 0x004e300000101400 */
[----:B---3--:R-:W1:Y:S08]  /*05d0*/  I2F.S16 R21, R15 ;  /* 0x0000000f00157306 */ /* 0x008e700000101400 */
[----:B----4-:R-:W2:Y:S01]  /*05e0*/  I2F.S16 R23, R14 ;  /* 0x0000000e00177306 */ /* 0x010ea20000101400 */
[----:B0-----:R-:W-:-:S02]  /*05f0*/  F2FP.BF16.F32.PACK_AB R12, RZ, R12 ;  /* 0x0000000cff0c723e */ /* 0x001fc400000010ff */
[----:B-1----:R-:W-:-:S03]  /*0600*/  F2FP.BF16.F32.PACK_AB R21, RZ, R21 ;  /* 0x00000015ff15723e */ /* 0x002fc600000010ff */
[----:B------:R0:W-:Y:S01]  /*0610*/  @!P2 STG.E.U16 desc[UR14][R6.64], R12 ;  /* 0x0000000c0600a986 */ /* 0x0001e2000c10150e */
[----:B------:R-:W-:Y:S02]  /*0620*/  PRMT R11, R21, 0x7610, R11 ;  /* 0x00007610150b7816 */ /* 0x000fe4000000000b */
[----:B--2---:R-:W-:Y:S01]  /*0630*/  F2FP.BF16.F32.PACK_AB R23, RZ, R23 ;  /* 0x00000017ff17723e */ /* 0x004fe200000010ff */
[----:B-----5:R-:W1:Y:S03]  /*0640*/  I2F.S16 R10, R0 ;  /* 0x00000000000a7306 */ /* 0x020e660000101400 */
[----:B0-----:R-:W-:Y:S01]  /*0650*/  PRMT R7, R23, 0x7610, R7 ;  /* 0x0000761017077816 */ /* 0x001fe20000000007 */
[----:B------:R-:W-:Y:S01]  /*0660*/  @!P3 STG.E.U16 desc[UR14][R8.64], R11 ;  /* 0x0000000b0800b986 */ /* 0x000fe2000c10150e */
[----:B------:R-:W-:-:S03]  /*0670*/  IADD3 R13, P2, PT, R13, UR12, RZ ;  /* 0x0000000c0d0d7c10 */ /* 0x000fc6000ff5e0ff */
[----:B------:R1:W-:Y:S01]  /*0680*/  @!P4 STG.E.U16 desc[UR14][R4.64], R7 ;  /* 0x000000070400c986 */ /* 0x0003e2000c10150e */
[----:B------:R-:W-:Y:S01]  /*0690*/  IADD3 R21, P4, PT, R19, UR16, RZ ;  /* 0x0000001013157c10 */ /* 0x000fe2000ff9e0ff */
[----:B------:R-:W-:Y:S01]  /*06a0*/  IMAD.X R20, RZ, RZ, R20, P2 ;  /* 0x000000ffff147224 */ /* 0x000fe200010e0614 */
[----:B------:R-:W-:Y:S02]  /*06b0*/  ISETP.GE.U32.AND P3, PT, R13, UR17, PT ;  /* 0x000000110d007c0c */ /* 0x000fe4000bf66070 */
[----:B------:R-:W-:Y:S01]  /*06c0*/  IADD3 R23, P6, PT, R21, UR16, RZ ;  /* 0x0000001015177c10 */ /* 0x000fe2000ffde0ff */
[----:B------:R-:W-:Y:S01]  /*06d0*/  IMAD.X R24, RZ, RZ, R22, P4 ;  /* 0x000000ffff187224 */ /* 0x000fe200020e0616 */
[----:B------:R-:W-:Y:S02]  /*06e0*/  ISETP.GE.U32.AND P2, PT, R19, UR17, PT ;  /* 0x0000001113007c0c */ /* 0x000fe4000bf46070 */
[----:B------:R-:W-:Y:S01]  /*06f0*/  ISETP.GE.AND.EX P3, PT, R20, UR18, PT, P3 ;  /* 0x0000001214007c0c */ /* 0x000fe2000bf66330 */
[----:B------:R-:W-:Y:S01]  /*0700*/  IMAD.X R26, RZ, RZ, R24, P6 ;  /* 0x000000ffff1a7224 */ /* 0x000fe200030e0618 */
[----:B------:R-:W-:-:S02]  /*0710*/  ISETP.GE.AND.EX P2, PT, R22, UR18, PT, P2 ;  /* 0x0000001216007c0c */ /* 0x000fc4000bf46320 */
[----:B------:R-:W-:Y:S02]  /*0720*/  ISETP.GE.U32.AND P5, PT, R21, UR17, PT ;  /* 0x0000001115007c0c */ /* 0x000fe4000bfa6070 */
[----:B------:R-:W-:Y:S02]  /*0730*/  ISETP.GE.U32.AND P4, PT, R23, UR17, PT ;  /* 0x0000001117007c0c */ /* 0x000fe4000bf86070 */
[----:B-1----:R-:W-:Y:S02]  /*0740*/  F2FP.BF16.F32.PACK_AB R5, RZ, R10 ;  /* 0x0000000aff05723e */ /* 0x002fe400000010ff */
[----:B------:R-:W-:Y:S02]  /*0750*/  @!P1 LEA R10, P6, R3, UR10, 0x1 ;  /* 0x0000000a030a9c11 */ /* 0x000fe4000f8c08ff */
[----:B------:R-:W-:Y:S02]  /*0760*/  ISETP.GE.AND.EX P5, PT, R24, UR18, PT, P5 ;  /* 0x0000001218007c0c */ /* 0x000fe4000bfa6350 */
[----:B------:R-:W-:-:S02]  /*0770*/  ISETP.GE.AND.EX P4, PT, R26, UR18, PT, P4 ;  /* 0x000000121a007c0c */ /* 0x000fc4000bf86340 */
[----:B------:R-:W-:Y:S02]  /*0780*/  @!P1 LEA.HI.X R11, R3, UR11, R2, 0x1, P6 ;  /* 0x0000000b030b9c11 */ /* 0x000fe4000b0f0c02 */
[----:B------:R-:W-:-:S03]  /*0790*/  @!P3 LEA R2, P6, R13, UR8, 0x1 ;  /* 0x000000080d02bc11 */ /* 0x000fc6000f8c08ff */
[----:B------:R0:W-:Y:S01]  /*07a0*/  @!P1 STG.E.U16 desc[UR14][R10.64], R5 ;  /* 0x000000050a009986 */ /* 0x0001e2000c10150e */
[----:B------:R-:W-:Y:S02]  /*07b0*/  @!P2 LEA R4, P1, R19, UR8, 0x1 ;  /* 0x000000081304ac11 */ /* 0x000fe4000f8208ff */
[----:B------:R-:W-:Y:S02]  /*07c0*/  @!P3 LEA.HI.X R3, R13, UR9, R20, 0x1, P6 ;  /* 0x000000090d03bc11 */ /* 0x000fe4000b0f0c14 */
[----:B------:R-:W-:-:S03]  /*07d0*/  @!P5 LEA R6, P6, R21, UR8, 0x1 ;  /* 0x000000081506dc11 */ /* 0x000fc6000f8c08ff */
[----:B------:R1:W2:Y:S01]  /*07e0*/  @!P3 LDG.E.U16 R16, desc[UR14][R2.64] ;  /* 0x0000000e0210b981 */ /* 0x0002a2000c1e1500 */
[----:B0-----:R-:W-:Y:S02]  /*07f0*/  @!P2 LEA.HI.X R5, R19, UR9, R22, 0x1, P1 ;  /* 0x000000091305ac11 */ /* 0x001fe400088f0c16 */
[----:B------:R-:W-:Y:S02]  /*0800*/  @!P4 LEA R8, P1, R23, UR8, 0x1 ;  /* 0x000000081708cc11 */ /* 0x000fe4000f8208ff */
[----:B------:R-:W-:Y:S01]  /*0810*/  @!P5 LEA.HI.X R7, R21, UR9, R24, 0x1, P6 ;  /* 0x000000091507dc11 */ /* 0x000fe2000b0f0c18 */
[----:B------:R0:W3:Y:S01]  /*0820*/  @!P2 LDG.E.U16 R15, desc[UR14][R4.64] ;  /* 0x0000000e040fa981 */ /* 0x0000e2000c1e1500 */
[----:B------:R-:W-:-:S03]  /*0830*/  @!P4 LEA.HI.X R9, R23, UR9, R26, 0x1, P1 ;  /* 0x000000091709cc11 */ /* 0x000fc600088f0c1a */
[----:B------:R-:W4:Y:S04]  /*0840*/  @!P5 LDG.E.U16 R14, desc[UR14][R6.64] ;  /* 0x0000000e060ed981 */ /* 0x000f28000c1e1500 */
[----:B------:R-:W5:Y:S01]  /*0850*/  @!P4 LDG.E.U16 R0, desc[UR14][R8.64] ;  /* 0x0000000e0800c981 */ /* 0x000f62000c1e1500 */
[----:B------:R-:W-:Y:S02]  /*0860*/  @!P3 LEA R10, P1, R13, UR10, 0x1 ;  /* 0x0000000a0d0abc11 */ /* 0x000fe4000f8208ff */
[----:B------:R-:W-:Y:S02]  /*0870*/  @!P2 LEA R12, P6, R19, UR10, 0x1 ;  /* 0x0000000a130cac11 */ /* 0x000fe4000f8c08ff */
[----:B------:R-:W-:Y:S02]  /*0880*/  @!P3 LEA.HI.X R11, R13, UR11, R20, 0x1, P1 ;  /* 0x0000000b0d0bbc11 */ /* 0x000fe400088f0c14 */
[----:B------:R-:W-:-:S02]  /*0890*/  @!P2 LEA.HI.X R13, R19, UR11, R22, 0x1, P6 ;  /* 0x0000000b130dac11 */ /* 0x000fc4000b0f0c16 */
[----:B-1----:R-:W-:Y:S02]  /*08a0*/  @!P5 LEA R2, P1, R21, UR10, 0x1 ;  /* 0x0000000a1502dc11 */ /* 0x002fe4000f8208ff */
[----:B0-----:R-:W-:Y:S01]  /*08b0*/  @!P4 LEA R4, P6, R23, UR10, 0x1 ;  /* 0x0000000a1704cc11 */ /* 0x001fe2000f8c08ff */
        /* <DEDUP_REMOVED lines=8> */
[----:B--2---:R-:W0:Y:S08]  /*0940*/  I2F.S16 R27, R16 ;  /* 0x00000010001b7306 */ /* 0x004e300000101400 */
[----:B---3--:R-:W1:Y:S08]  /*0950*/  I2F.S16 R28, R15 ;  /* 0x0000000f001c7306 */ /* 0x008e700000101400 */
[----:B----4-:R-:W2:Y:S08]  /*0960*/  I2F.S16 R29, R14 ;  /* 0x0000000e001d7306 */ /* 0x010eb00000101400 */
[----:B-----5:R-:W3:Y:S01]  /*0970*/  I2F.S16 R25, R0 ;  /* 0x0000000000197306 */ /* 0x020ee20000101400 */
[----:B0-----:R-:W-:-:S02]  /*0980*/  F2FP.BF16.F32.PACK_AB R27, RZ, R27 ;  /* 0x0000001bff1b723e */ /* 0x001fc400000010ff */
[----:B-1----:R-:W-:Y:S02]  /*0990*/  F2FP.BF16.F32.PACK_AB R28, RZ, R28 ;  /* 0x0000001cff1c723e */ /* 0x002fe400000010ff */
[----:B--2---:R-:W-:Y:S01]  /*09a0*/  F2FP.BF16.F32.PACK_AB R29, RZ, R29 ;  /* 0x0000001dff1d723e */ /* 0x004fe200000010ff */
[----:B------:R1:W-:Y:S04]  /*09b0*/  @!P3 STG.E.U16 desc[UR14][R10.64], R27 ;  /* 0x0000001b0a00b986 */ /* 0x0003e8000c10150e */
[----:B------:R1:W-:Y:S01]  /*09c0*/  @!P2 STG.E.U16 desc[UR14][R12.64], R28 ;  /* 0x0000001c0c00a986 */ /* 0x0003e2000c10150e */
[----:B---3--:R-:W-:-:S03]  /*09d0*/  F2FP.BF16.F32.PACK_AB R25, RZ, R25 ;  /* 0x00000019ff19723e */ /* 0x008fc600000010ff */
[----:B------:R1:W-:Y:S04]  /*09e0*/  @!P5 STG.E.U16 desc[UR14][R2.64], R29 ;  /* 0x0000001d0200d986 */ /* 0x0003e8000c10150e */
[----:B------:R1:W-:Y:S01]  /*09f0*/  @!P4 STG.E.U16 desc[UR14][R4.64], R25 ;  /* 0x000000190400c986 */ /* 0x0003e2000c10150e */
[----:B------:R-:W-:Y:S05]  /*0a00*/  @P1 BRA `(.L_x_2133) ;  /* 0xfffffff8005c1947 */ /* 0x000fea000383ffff */
.L_x_2132:
[----:B------:R-:W-:Y:S05]  /*0a10*/  @!P0 EXIT ;  /* 0x000000000000894d */ /* 0x000fea0003800000 */
[----:B01----:R-:W-:Y:S02]  /*0a20*/  IADD3 R10, P1, PT, R17, UR6, RZ ;  /* 0x00000006110a7c10 */ /* 0x003fe4000ff3e0ff */
[----:B------:R-:W-:Y:S02]  /*0a30*/  PRMT R22, R16, 0x7610, R22 ;  /* 0x0000761010167816 */ /* 0x000fe40000000016 */
[C---:B------:R-:W-:Y:S01]  /*0a40*/  ISETP.GE.U32.AND P0, PT, R10.reuse, UR17, PT ;  /* 0x000000110a007c0c */ /* 0x040fe2000bf06070 */
[----:B------:R-:W-:Y:S01]  /*0a50*/  IMAD.X R7, RZ, RZ, UR7, P1 ;  /* 0x00000007ff077e24 */ /* 0x000fe200088e06ff */
[----:B------:R-:W-:Y:S02]  /*0a60*/  IADD3 R2, P1, PT, R10, UR16, RZ ;  /* 0x000000100a027c10 */ /* 0x000fe4000ff3e0ff */
[----:B------:R-:W-:Y:S02]  /*0a70*/  PRMT R21, R15, 0x7610, R21 ;  /* 0x000076100f157816 */ /* 0x000fe40000000015 */
[----:B------:R-:W-:Y:S01]  /*0a80*/  IADD3 R3, P3, PT, R2, UR16, RZ ;  /* 0x0000001002037c10 */ /* 0x000fe2000ff7e0ff */
[----:B------:R-:W-:Y:S01]  /*0a90*/  IMAD.X R5, RZ, RZ, R7, P1 ;  /* 0x000000ffff057224 */ /* 0x000fe200008e0607 */
[----:B------:R-:W-:-:S02]  /*0aa0*/  ISETP.GE.AND.EX P0, PT, R7, UR18, PT, P0 ;  /* 0x0000001207007c0c */ /* 0x000fc4000bf06300 */
        /* <DEDUP_REMOVED lines=9> */
[----:B------:R-:W2:Y:S01]  /*0b40*/  @!P0 LDG.E.U16 R22, desc[UR14][R12.64] ;  /* 0x0000000e0c168981 */ /* 0x000ea2000c1e1500 */
[----:B------:R-:W-:Y:S02]  /*0b50*/  @!P1 LEA.HI.X R9, R2, UR9, R5, 0x1, P3 ;  /* 0x0000000902099c11 */ /* 0x000fe400098f0c05 */
[----:B------:R-:W-:Y:S02]  /*0b60*/  PRMT R15, R14, 0x7610, R15 ;  /* 0x000076100e0f7816 */ /* 0x000fe4000000000f */
[C---:B------:R-:W-:Y:S01]  /*0b70*/  @!P2 LEA.HI.X R17, R3.reuse, UR9, R4, 0x1, P4 ;  /* 0x000000090311ac11 */ /* 0x040fe2000a0f0c04 */
[----:B------:R0:W3:Y:S04]  /*0b80*/  @!P1 LDG.E.U16 R21, desc[UR14][R8.64] ;  /* 0x0000000e08159981 */ /* 0x0000e8000c1e1500 */
[----:B------:R-:W4:Y:S01]  /*0b90*/  @!P2 LDG.E.U16 R15, desc[UR14][R16.64] ;  /* 0x0000000e100fa981 */ /* 0x000f22000c1e1500 */
[----:B------:R-:W-:-:S04]  /*0ba0*/  IADD3 R11, P4, PT, R3, UR16, RZ ;  /* 0x00000010030b7c10 */ /* 0x000fc8000ff9e0ff */
[----:B------:R-:W-:Y:S01]  /*0bb0*/  ISETP.GE.U32.AND P3, PT, R11, UR17, PT ;  /* 0x000000110b007c0c */ /* 0x000fe2000bf66070 */
[----:B------:R-:W-:-:S05]  /*0bc0*/  IMAD.X R14, RZ, RZ, R4, P4 ;  /* 0x000000ffff0e7224 */ /* 0x000fca00020e0604 */
[----:B------:R-:W-:Y:S02]  /*0bd0*/  ISETP.GE.AND.EX P3, PT, R14, UR18, PT, P3 ;  /* 0x000000120e007c0c */ /* 0x000fe4000bf66330 */
[----:B------:R-:W-:Y:S02]  /*0be0*/  PRMT R20, R0, 0x7610, R20 ;  /* 0x0000761000147816 */ /* 0x000fe40000000014 */
[----:B0-----:R-:W-:-:S09]  /*0bf0*/  @!P1 LEA R8, P5, R2, UR10, 0x1 ;  /* 0x0000000a02089c11 */ /* 0x001fd2000f8a08ff */
[----:B------:R-:W-:-:S04]  /*0c00*/  @!P3 LEA R18, P4, R11, UR8, 0x1 ;  /* 0x000000080b12bc11 */ /* 0x000fc8000f8808ff */
[----:B------:R-:W-:Y:S02]  /*0c10*/  @!P3 LEA.HI.X R19, R11, UR9, R14, 0x1, P4 ;  /* 0x000000090b13bc11 */ /* 0x000fe4000a0f0c0e */
[----:B------:R-:W-:Y:S02]  /*0c20*/  @!P0 LEA R6, P4, R10, UR10, 0x1 ;  /* 0x0000000a0a068c11 */ /* 0x000fe4000f8808ff */
[----:B------:R-:W-:Y:S01]  /*0c30*/  @!P1 LEA.HI.X R9, R2, UR11, R5, 0x1, P5 ;  /* 0x0000000b02099c11 */ /* 0x000fe2000a8f0c05 */
[----:B------:R0:W5:Y:S01]  /*0c40*/  @!P3 LDG.E.U16 R20, desc[UR14][R18.64] ;  /* 0x0000000e1214b981 */ /* 0x000162000c1e1500 */
[----:B------:R-:W-:Y:S02]  /*0c50*/  @!P0 LEA.HI.X R7, R10, UR11, R7, 0x1, P4 ;  /* 0x0000000b0a078c11 */ /* 0x000fe4000a0f0c07 */
[----:B------:R-:W-:Y:S01]  /*0c60*/  @!P2 LEA R12, P4, R3, UR10, 0x1 ;  /* 0x0000000a030cac11 */ /* 0x000fe2000f8808ff */
[----:B--2---:R-:W1:Y:S08]  /*0c70*/  I2F.S16 R0, R22 ;  /* 0x0000001600007306 */ /* 0x004e700000101400 */
[----:B---3--:R-:W2:Y:S08]  /*0c80*/  I2F.S16 R13, R21 ;  /* 0x00000015000d7306 */ /* 0x008eb00000101400 */
[----:B----4-:R-:W3:Y:S01]  /*0c90*/  I2F.S16 R15, R15 ;  /* 0x0000000f000f7306 */ /* 0x010ee20000101400 */
[----:B-1----:R-:W-:-:S04]  /*0ca0*/  F2FP.BF16.F32.PACK_AB R0, RZ, R0 ;  /* 0x00000000ff00723e */ /* 0x002fc800000010ff */
[----:B------:R-:W-:Y:S02]  /*0cb0*/  PRMT R5, R0, 0x7610, R5 ;  /* 0x0000761000057816 */ /* 0x000fe40000000005 */
[----:B--2---:R-:W-:Y:S02]  /*0cc0*/  F2FP.BF16.F32.PACK_AB R2, RZ, R13 ;  /* 0x0000000dff02723e */ /* 0x004fe400000010ff */
[----:B------:R-:W-:Y:S01]  /*0cd0*/  @!P2 LEA.HI.X R13, R3, UR11, R4, 0x1, P4 ;  /* 0x0000000b030dac11 */ /* 0x000fe2000a0f0c04 */
[----:B------:R0:W-:Y:S01]  /*0ce0*/  @!P0 STG.E.U16 desc[UR14][R6.64], R5 ;  /* 0x0000000506008986 */ /* 0x0001e2000c10150e */
[----:B---3--:R-:W-:-:S03]  /*0cf0*/  F2FP.BF16.F32.PACK_AB R0, RZ, R15 ;  /* 0x0000000fff00723e */ /* 0x008fc600000010ff */
[----:B------:R0:W-:Y:S04]  /*0d00*/  @!P1 STG.E.U16 desc[UR14][R8.64], R2 ;  /* 0x0000000208009986 */ /* 0x0001e8000c10150e */
[----:B------:R0:W-:Y:S01]  /*0d10*/  @!P2 STG.E.U16 desc[UR14][R12.64], R0 ;  /* 0x000000000c00a986 */ /* 0x0001e2000c10150e */
[----:B------:R-:W-:Y:S05]  /*0d20*/  @P3 EXIT ;  /* 0x000000000000394d */ /* 0x000fea0003800000 */
[----:B0----5:R-:W0:Y:S01]  /*0d30*/  I2F.S16 R0, R20 ;  /* 0x0000001400007306 */ /* 0x021e220000101400 */
[----:B------:R-:W-:-:S04]  /*0d40*/  LEA R2, P0, R11, UR10, 0x1 ;  /* 0x0000000a0b027c11 */ /* 0x000fc8000f8008ff */
[----:B------:R-:W-:Y:S02]  /*0d50*/  LEA.HI.X R3, R11, UR11, R14, 0x1, P0 ;  /* 0x0000000b0b037c11 */ /* 0x000fe400080f0c0e */
[----:B0-----:R-:W-:-:S05]  /*0d60*/  F2FP.BF16.F32.PACK_AB R0, RZ, R0 ;  /* 0x00000000ff00723e */ /* 0x001fca00000010ff */
[----:B------:R-:W-:Y:S01]  /*0d70*/  STG.E.U16 desc[UR14][R2.64], R0 ;  /* 0x0000000002007986 */ /* 0x000fe2000c10150e */
[----:B------:R-:W-:Y:S05]  /*0d80*/  EXIT ;  /* 0x000000000000794d */ /* 0x000fea0003800000 */
.L_x_2131:
[----:B------:R-:W0:Y:S02]  /*0d90*/  S2R R10, SR_TID.X ;  /* 0x00000000000a7919 */ /* 0x000e240000002100 */
[----:B0-----:R-:W-:-:S03]  /*0da0*/  IMAD.WIDE.U32 R2, R10, 0x4, RZ ;  /* 0x000000040a027825 */ /* 0x001fc600078e00ff */
[----:B------:R-:W-:-:S04]  /*0db0*/  ISETP.GE.U32.AND P0, PT, R2, UR19, PT ;  /* 0x0000001302007c0c */ /* 0x000fc8000bf06070 */
[----:B------:R-:W-:-:S13]  /*0dc0*/  ISETP.GE.AND.EX P0, PT, R3, UR6, PT, P0 ;  /* 0x0000000603007c0c */ /* 0x000fda000bf06300 */
[----:B------:R-:W-:Y:S05]  /*0dd0*/  @P0 EXIT ;  /* 0x000000000000094d */ /* 0x000fea0003800000 */
[----:B------:R-:W-:Y:S01]  /*0de0*/  IMAD.MOV.U32 R11, RZ, RZ, RZ ;  /* 0x000000ffff0b7224 */ /* 0x000fe200078e00ff */
[----:B------:R-:W0:Y:S06]  /*0df0*/  LDCU UR4, c[0x0][0x360] ;  /* 0x00006c00ff0477ac */ /* 0x000e2c0008000800 */
.L_x_2134:
[C---:B------:R-:W-:Y:S01]  /*0e00*/  IMAD.SHL.U32 R4, R10.reuse, 0x8, RZ ;  /* 0x000000080a047824 */ /* 0x040fe200078e00ff */
[----:B------:R-:W-:-:S04]  /*0e10*/  SHF.L.U64.HI R9, R10, 0x3, R11 ;  /* 0x000000030a097819 */ /* 0x000fc8000001020b */
[----:B------:R-:W-:-:S04]  /*0e20*/  IADD3 R2, P0, PT, R4, UR8, RZ ;  /* 0x0000000804027c10 */ /* 0x000fc8000ff1e0ff */
[----:B------:R-:W-:-:S06]  /*0e30*/  IADD3.X R3, PT, PT, R9, UR9, RZ, P0, !PT ;  /* 0x0000000909037c10 */ /* 0x000fcc00087fe4ff */
[----:B------:R-:W2:Y:S01]  /*0e40*/  LDG.E.64 R2, desc[UR14][R2.64] ;  /* 0x0000000e02027981 */ /* 0x000ea2000c1e1b00 */
[----:B------:R-:W-:Y:S01]  /*0e50*/  IADD3 R4, P0, PT, R4, UR10, RZ ;  /* 0x0000000a04047c10 */ /* 0x000fe2000ff1e0ff */
[----:B--2---:R-:W-:Y:S08]  /*0e60*/  I2F.S16 R0, R2 ;  /* 0x0000000200007306 */ /* 0x004ff00000101400 */
[----:B------:R-:W1:Y:S08]  /*0e70*/  I2F.S16 R5, R2.H1 ;  /* 0x1000000200057306 */ /* 0x000e700000101400 */
[----:B------:R-:W-:Y:S01]  /*0e80*/  I2F.S16 R6, R3 ;  /* 0x0000000300067306 */ /* 0x000fe20000101400 */
[----:B-1----:R-:W-:-:S07]  /*0e90*/  F2FP.BF16.F32.PACK_AB R8, R5, R0 ;  /* 0x000000000508723e */ /* 0x002fce00000010ff */
[----:B------:R-:W1:Y:S01]  /*0ea0*/  I2F.S16 R7, R3.H1 ;  /* 0x1000000300077306 */ /* 0x000e620000101400 */
[----:B------:R-:W-:Y:S02]  /*0eb0*/  IADD3.X R5, PT, PT, R9, UR11, RZ, P0, !PT ;  /* 0x0000000b09057c10 */ /* 0x000fe400087fe4ff */
        /* <DEDUP_REMOVED lines=12> */
        .weak           $__internal_19_$__cuda_sm20_div_u16
        .type           $__internal_19_$__cuda_sm20_div_u16,@function
        .size           $__internal_19_$__cuda_sm20_div_u16,(.L_x_7553 - $__internal_19_$__cuda_sm20_div_u16)
$__internal_19_$__cuda_sm20_div_u16:
        /* <DEDUP_REMOVED lines=18> */
[----:B------:R-:W-:Y:S06]  /*10a0*/  RET.REL.NODEC R2 `(_ZN2at6native55_GLOBAL__N__de093ff9_22_ForeachBinaryOpList_cu_a911ec4325multi_tensor_apply_kernelINS1_18TensorListMetadataILi2EEENS1_11CopyFunctorIN3c108BFloat16EsLi2ELi1ELi1EEEJNS0_4CopyIS7_sEEEEEvT_T0_DpT1_) ;  /* 0xffffffec02d47950 */ /* 0x000fec0003c3ffff */
.L_x_2135:
        /* <DEDUP_REMOVED lines=13> */
.L_x_7553:


//--------------------- .text._ZN2at6native55_GLOBAL__N__de093ff9_22_ForeachBinaryOpList_cu_a911ec4325multi_tensor_apply_kernelINS1_18TensorListMetadataILi2EEENS1_11CopyFunctorIN3c108BFloat16ElLi2ELi1ELi1EEEJNS0_4CopyIS7_lEEEEEvT_T0_DpT1_ --------------------------
	.section	.text._ZN2at6native55_GLOBAL__N__de093ff9_22_ForeachBinaryOpList_cu_a911ec4325multi_tensor_apply_kernelINS1_18TensorListMetadataILi2EEENS1_11CopyFunctorIN3c108BFloat16ElLi2ELi1ELi1EEEJNS0_4CopyIS7_lEEEEEvT_T0_DpT1_,"ax",@progbits
	.align	128
.text._ZN2at6native55_GLOBAL__N__de093ff9_22_ForeachBinaryOpList_cu_a911ec4325multi_tensor_apply_kernelINS1_18TensorListMetadataILi2EEENS1_11CopyFunctorIN3c108BFloat16ElLi2ELi1ELi1EEEJNS0_4CopyIS7_lEEEEEvT_T0_DpT1_:
        .type           _ZN2at6native55_GLOBAL__N__de093ff9_22_ForeachBinaryOpList_cu_a911ec4325multi_tensor_apply_kernelINS1_18TensorListMetadataILi2EEENS1_11CopyFunctorIN3c108BFloat16ElLi2ELi1ELi1EEEJNS0_4CopyIS7_lEEEEEvT_T0_DpT1_,@function
        .size           _ZN2at6native55_GLOBAL__N__de093ff9_22_ForeachBinaryOpList_cu_a911ec4325multi_tensor_apply_kernelINS1_18TensorListMetadataILi2EEENS1_11CopyFunctorIN3c108BFloat16ElLi2ELi1ELi1EEEJNS0_4CopyIS7_lEEEEEvT_T0_DpT1_,(.L_x_7555 - _ZN2at6native55_GLOBAL__N__de093ff9_22_ForeachBinaryOpList_cu_a911ec4325multi_tensor_apply_kernelINS1_18TensorListMetadataILi2EEENS1_11CopyFunctorIN3c108BFloat16ElLi2ELi1ELi1EEEJNS0_4CopyIS7_lEEEEEvT_T0_DpT1_)
        .other          _ZN2at6native55_GLOBAL__N__de093ff9_22_ForeachBinaryOpList_cu_a911ec4325multi_tensor_apply_kernelINS1_18TensorListMetadataILi2EEENS1_11CopyFunctorIN3c108BFloat16ElLi2ELi1ELi1EEEJNS0_4CopyIS7_lEEEEEvT_T0_DpT1_,@"STO_CUDA_ENTRY STV_DEFAULT"
_ZN2at6native55_GLOBAL__N__de093ff9_22_ForeachBinaryOpList_cu_a911ec4325multi_tensor_apply_kernelINS1_18TensorListMetadataILi2EEENS1_11CopyFunctorIN3c108BFloat16ElLi2ELi1ELi1EEEJNS0_4CopyIS7_lEEEEEvT_T0_DpT1_:
        /* <DEDUP_REMOVED lines=39> */
[----:B------:R-:W-:Y:S05]  /*0270*/  CALL.REL.NOINC `($__internal_20_$__cuda_sm20_div_u16) ;  /* 0x0000000c00a87944 */ /* 0x000fea0003c00000 */
        /* <DEDUP_REMOVED lines=13> */
.L_x_2138:
        /* <DEDUP_REMOVED lines=17> */
[----:B------:R0:W2:Y:S01]  /*0460*/  @!P2 LDG.E.64 R2, desc[UR16][R20.64] ;  /* 0x000000101402a981 */ /* 0x0000a2000c1e1b00 */
[----:B------:R-:W-:-:S03]  /*0470*/  @!P1 LEA R14, P0, R12, UR8, 0x3 ;  /* 0x000000080c0e9c11 */ /* 0x000fc6000f8018ff */
[--C-:B------:R-:W-:Y:S01]  /*0480*/  IMAD.X R28, RZ, RZ, R19.reuse, P4 ;  /* 0x000000ffff1c7224 */ /* 0x100fe200020e0613 */
[----:B------:R-:W-:Y:S01]  /*0490*/  @!P1 LEA.HI.X R15, R12, UR9, R19, 0x3, P0 ;  /* 0x000000090c0f9c11 */ /* 0x000fe200080f1c13 */
[----:B------:R1:W3:Y:S01]  /*04a0*/  @!P3 LDG.E.64 R4, desc[UR16][R22.64] ;  /* 0x000000101604b981 */ /* 0x0002e2000c1e1b00 */
[----:B------:R-:W-:-:S03]  /*04b0*/  ISETP.GE.U32.AND P0, PT, R17, UR18, PT ;  /* 0x0000001211007c0c */ /* 0x000fc6000bf06070 */
[----:B------:R4:W5:Y:S01]  /*04c0*/  @!P1 LDG.E.64 R6, desc[UR16][R14.64] ;  /* 0x000000100e069981 */ /* 0x000962000c1e1b00 */
[----:B------:R-:W-:-:S13]  /*04d0*/  ISETP.GE.AND.EX P0, PT, R28, UR19, PT, P0 ;  /* 0x000000131c007c0c */ /* 0x000fda000bf06300 */
[----:B------:R-:W-:-:S04]  /*04e0*/  @!P0 LEA R26, P4, R17, UR8, 0x3 ;  /* 0x00000008111a8c11 */ /* 0x000fc8000f8818ff */
[----:B------:R-:W-:-:S05]  /*04f0*/  @!P0 LEA.HI.X R27, R17, UR9, R28, 0x3, P4 ;  /* 0x00000009111b8c11 */ /* 0x000fca000a0f1c1c */
[----:B------:R4:W5:Y:S01]  /*0500*/  @!P0 LDG.E.64 R8, desc[UR16][R26.64] ;  /* 0x000000101a088981 */ /* 0x000962000c1e1b00 */
[----:B0-----:R-:W-:-:S04]  /*0510*/  @!P2 LEA R20, P4, R11, UR10, 0x1 ;  /* 0x0000000a0b14ac11 */ /* 0x001fc8000f8808ff */
[----:B------:R-:W-:Y:S02]  /*0520*/  @!P2 LEA.HI.X R21, R11, UR11, R16, 0x1, P4 ;  /* 0x0000000b0b15ac11 */ /* 0x000fe4000a0f0c10 */
[----:B-1----:R-:W-:-:S04]  /*0530*/  @!P3 LEA R22, P4, R13, UR10, 0x1 ;  /* 0x0000000a0d16bc11 */ /* 0x002fc8000f8808ff */
[C---:B------:R-:W-:Y:S02]  /*0540*/  @!P3 LEA.HI.X R23, R13.reuse, UR11, R18, 0x1, P4 ;  /* 0x0000000b0d17bc11 */ /* 0x040fe4000a0f0c12 */
[----:B------:R-:W-:Y:S02]  /*0550*/  IADD3 R13, P4, PT, R13, UR14, RZ ;  /* 0x0000000e0d0d7c10 */ /* 0x000fe4000ff9e0ff */
[----:B------:R-:W-:-:S03]  /*0560*/  @!P1 LEA R24, P5, R12, UR10, 0x1 ;  /* 0x0000000a0c189c11 */ /* 0x000fc6000f8a08ff */
[----:B------:R-:W-:Y:S01]  /*0570*/  IMAD.X R18, RZ, RZ, R18, P4 ;  /* 0x000000ffff127224 */ /* 0x000fe200020e0612 */
[----:B------:R-:W-:Y:S02]  /*0580*/  @!P1 LEA.HI.X R25, R12, UR11, R19, 0x1, P5 ;  /* 0x0000000b0c199c11 */ /* 0x000fe4000a8f0c13 */
[----:B----4-:R-:W-:Y:S02]  /*0590*/  IADD3 R15, P4, PT, R13, UR15, RZ ;  /* 0x0000000f0d0f7c10 */ /* 0x010fe4000ff9e0ff */
[----:B------:R-:W-:-:S04]  /*05a0*/  @!P0 LEA R26, P5, R17, UR10, 0x1 ;  /* 0x0000000a111a8c11 */ /* 0x000fc8000f8a08ff */
[----:B------:R-:W-:Y:S02]  /*05b0*/  @!P0 LEA.HI.X R27, R17, UR11, R28, 0x1, P5 ;  /* 0x0000000b111b8c11 */ /* 0x000fe4000a8f0c1c */
[----:B------:R-:W-:Y:S01]  /*05c0*/  ISETP.GE.U32.AND P5, PT, R15, UR18, PT ;  /* 0x000000120f007c0c */ /* 0x000fe2000bfa6070 */
[----:B--2---:R-:W0:Y:S02]  /*05d0*/  I2F.S64 R29, R2 ;  /* 0x00000002001d7312 */ /* 0x004e240000301400 */
[----:B0-----:R-:W-:-:S05]  /*05e0*/  F2FP.BF16.F32.PACK_AB R29, RZ, R29 ;  /* 0x0000001dff1d723e */ /* 0x001fca00000010ff */
[----:B------:R0:W-:Y:S01]  /*05f0*/  @!P2 STG.E.U16 desc[UR16][R20.64], R29 ;  /* 0x0000001d1400a986 */ /* 0x0001e2000c101510 */
[----:B------:R-:W-:-:S05]  /*0600*/  IADD3 R11, P2, PT, R11, UR14, RZ ;  /* 0x0000000e0b0b7c10 */ /* 0x000fca000ff5e0ff */
[----:B------:R-:W-:Y:S01]  /*0610*/  IMAD.X R16, RZ, RZ, R16, P2 ;  /* 0x000000ffff107224 */ /* 0x000fe200010e0610 */
[----:B------:R-:W-:Y:S01]  /*0620*/  ISETP.GE.U32.AND P2, PT, R11, UR18, PT ;  /* 0x000000120b007c0c */ /* 0x000fe2000bf46070 */
[----:B0-----:R-:W-:-:S03]  /*0630*/  IMAD.X R20, RZ, RZ, R18, P4 ;  /* 0x000000ffff147224 */ /* 0x001fc600020e0612 */
[----:B------:R-:W-:Y:S02]  /*0640*/  ISETP.GE.AND.EX P2, PT, R16, UR19, PT, P2 ;  /* 0x0000001310007c0c */ /* 0x000fe4000bf46320 */
[----:B------:R-:W-:Y:S02]  /*0650*/  ISETP.GE.AND.EX P4, PT, R20, UR19, PT, P5 ;  /* 0x0000001314007c0c */ /* 0x000fe4000bf86350 */
[----:B------:R-:W-:-:S15]  /*0660*/  IADD3 R17, P5, PT, R15, UR15, RZ ;  /* 0x0000000f0f117c10 */ /* 0x000fde000ffbe0ff */
[----:B------:R-:W-:-:S15]  /*0670*/  NOP ;  /* 0x0000000000007918 */ /* 0x000fde0000000000 */
[----:B------:R-:W-:-:S12]  /*0680*/  NOP ;  /* 0x0000000000007918 */ /* 0x000fd80000000000 */
[----:B---3--:R-:W0:Y:S02]  /*0690*/  I2F.S64 R14, R4 ;  /* 0x00000004000e7312 */ /* 0x008e240000301400 */
[----:B0-----:R-:W-:-:S05]  /*06a0*/  F2FP.BF16.F32.PACK_AB R14, RZ, R14 ;  /* 0x0000000eff0e723e */ /* 0x001fca00000010ff */
[----:B------:R0:W-:Y:S01]  /*06b0*/  @!P3 STG.E.U16 desc[UR16][R22.64], R14 ;  /* 0x0000000e1600b986 */ /* 0x0001e2000c101510 */
[----:B------:R-:W-:-:S04]  /*06c0*/  ISETP.GE.U32.AND P3, PT, R13, UR18, PT ;  /* 0x000000120d007c0c */ /* 0x000fc8000bf66070 */
[----:B------:R-:W-:Y:S02]  /*06d0*/  ISETP.GE.AND.EX P3, PT, R18, UR19, PT, P3 ;  /* 0x0000001312007c0c */ /* 0x000fe4000bf66330 */
[----:B0-----:R-:W-:-:S04]  /*06e0*/  @!P2 LEA R22, P6, R11, UR8, 0x3 ;  /* 0x000000080b16ac11 */ /* 0x001fc8000f8c18ff */
[----:B------:R-:W-:-:S15]  /*06f0*/  @!P2 LEA.HI.X R23, R11, UR9, R16, 0x3, P6 ;  /* 0x000000090b17ac11 */ /* 0x000fde000b0f1c10 */
[----:B------:R-:W-:-:S15]  /*0700*/  NOP ;  /* 0x0000000000007918 */ /* 0x000fde0000000000 */
[----:B------:R-:W-:-:S15]  /*0710*/  NOP ;  /* 0x0000000000007918 */ /* 0x000fde0000000000 */
[----:B------:R-:W-:-:S01]  /*0720*/  NOP ;  /* 0x0000000000007918 */ /* 0x000fc20000000000 */
[----:B-----5:R-:W0:Y:S02]  /*0730*/  I2F.S64 R10, R6 ;  /* 0x00000006000a7312 */ /* 0x020e240000301400 */
[----:B0-----:R-:W-:-:S05]  /*0740*/  F2FP.BF16.F32.PACK_AB R12, RZ, R10 ;  /* 0x0000000aff0c723e */ /* 0x001fca00000010ff */
[----:B------:R0:W-:Y:S01]  /*0750*/  @!P1 STG.E.U16 desc[UR16][R24.64], R12 ;  /* 0x0000000c18009986 */ /* 0x0001e2000c101510 */
[----:B------:R-:W-:Y:S01]  /*0760*/  ISETP.GE.U32.AND P1, PT, R17, UR18, PT ;  /* 0x0000001211007c0c */ /* 0x000fe2000bf26070 */
[----:B0-----:R-:W-:-:S05]  /*0770*/  IMAD.X R24, RZ, RZ, R20, P5 ;  /* 0x000000ffff187224 */ /* 0x001fca00028e0614 */
[----:B------:R-:W-:Y:S02]  /*0780*/  ISETP.GE.AND.EX P1, PT, R24, UR19, PT, P1 ;  /* 0x0000001318007c0c */ /* 0x000fe4000bf26310 */
[----:B------:R-:W-:-:S04]  /*0790*/  @!P4 LEA R28, P5, R15, UR8, 0x3 ;  /* 0x000000080f1ccc11 */ /* 0x000fc8000f8a18ff */
[----:B------:R-:W-:-:S15]  /*07a0*/  @!P4 LEA.HI.X R29, R15, UR9, R20, 0x3, P5 ;  /* 0x000000090f1dcc11 */ /* 0x000fde000a8f1c14 */
[----:B------:R-:W-:-:S15]  /*07b0*/  NOP ;  /* 0x0000000000007918 */ /* 0x000fde0000000000 */
[----:B------:R-:W-:-:S14]  /*07c0*/  NOP ;  /* 0x0000000000007918 */ /* 0x000fdc0000000000 */
[----:B------:R-:W0:Y:S02]  /*07d0*/  I2F.S64 R10, R8 ;  /* 0x00000008000a7312 */ /* 0x000e240000301400 */
[----:B0-----:R-:W-:-:S05]  /*07e0*/  F2FP.BF16.F32.PACK_AB R10, RZ, R10 ;  /* 0x0000000aff0a723e */ /* 0x001fca00000010ff */
[----:B------:R0:W-:Y:S04]  /*07f0*/  @!P0 STG.E.U16 desc[UR16][R26.64], R10 ;  /* 0x0000000a1a008986 */ /* 0x0001e8000c101510 */
[----:B------:R1:W2:Y:S04]  /*0800*/  @!P2 LDG.E.64 R2, desc[UR16][R22.64] ;  /* 0x000000101602a981 */ /* 0x0002a8000c1e1b00 */
[----:B------:R-:W3:Y:S01]  /*0810*/  @!P4 LDG.E.64 R6, desc[UR16][R28.64] ;  /* 0x000000101c06c981 */ /* 0x000ee2000c1e1b00 */
[----:B0-----:R-:W-:-:S04]  /*0820*/  @!P3 LEA R26, P0, R13, UR8, 0x3 ;  /* 0x000000080d1abc11 */ /* 0x001fc8000f8018ff */
[----:B------:R-:W-:Y:S02]  /*0830*/  @!P3 LEA.HI.X R27, R13, UR9, R18, 0x3, P0 ;  /* 0x000000090d1bbc11 */ /* 0x000fe400080f1c12 */
[----:B-1----:R-:W-:-:S03]  /*0840*/  @!P1 LEA R22, P0, R17, UR8, 0x3 ;  /* 0x0000000811169c11 */ /* 0x002fc6000f8018ff */
[----:B------:R-:W4:Y:S01]  /*0850*/  @!P3 LDG.E.64 R4, desc[UR16][R26.64] ;  /* 0x000000101a04b981 */ /* 0x000f22000c1e1b00 */
[----:B------:R-:W-:-:S05]  /*0860*/  @!P1 LEA.HI.X R23, R17, UR9, R24, 0x3, P0 ;  /* 0x0000000911179c11 */ /* 0x000fca00080f1c18 */
[----:B------:R-:W5:Y:S01]  /*0870*/  @!P1 LDG.E.64 R8, desc[UR16][R22.64] ;  /* 0x0000001016089981 */ /* 0x000f62000c1e1b00 */
[----:B------:R-:W-:Y:S02]  /*0880*/  @!P2 LEA R10, P6, R11, UR10, 0x1 ;  /* 0x0000000a0b0aac11 */ /* 0x000fe4000f8c08ff */
[----:B------:R-:W-:Y:S02]  /*0890*/  @!P3 LEA R12, P5, R13, UR10, 0x1 ;  /* 0x0000000a0d0cbc11 */ /* 0x000fe4000f8a08ff */
[----:B------:R-:W-:Y:S02]  /*08a0*/  @!P4 LEA R14, P0, R15, UR10, 0x1 ;  /* 0x0000000a0f0ecc11 */ /* 0x000fe4000f8008ff */
[----:B------:R-:W-:Y:S02]  /*08b0*/  @!P2 LEA.HI.X R11, R11, UR11, R16, 0x1, P6 ;  /* 0x0000000b0b0bac11 */ /* 0x000fe4000b0f0c10 */
[----:B------:R-:W-:Y:S02]  /*08c0*/  @!P1 LEA R16, P6, R17, UR10, 0x1 ;  /* 0x0000000a11109c11 */ /* 0x000fe4000f8c08ff */
[----:B------:R-:W-:-:S02]  /*08d0*/  @!P3 LEA.HI.X R13, R13, UR11, R18, 0x1, P5 ;  /* 0x0000000b0d0dbc11 */ /* 0x000fc4000a8f0c12 */
[----:B------:R-:W-:Y:S02]  /*08e0*/  @!P4 LEA.HI.X R15, R15, UR11, R20, 0x1, P0 ;  /* 0x0000000b0f0fcc11 */ /* 0x000fe400080f0c14 */
[----:B------:R-:W-:Y:S01]  /*08f0*/  @!P1 LEA.HI.X R17, R17, UR11, R24, 0x1, P6 ;  /* 0x0000000b11119c11 */ /* 0x000fe2000b0f0c18 */
[----:B------:R-:W-:-:S04]  /*0900*/  UIADD3 UR4, UP0, UPT, UR4, 0x2, URZ ;  /* 0x0000000204047890 */ /* 0x000fc8000ff1e0ff */
[----:B------:R-:W-:Y:S02]  /*0910*/  UIADD3.X UR5, UPT, UPT, URZ, UR5, URZ, UP0, !UPT ;  /* 0x00000005ff057290 */ /* 0x000fe400087fe4ff */
[----:B------:R-:W-:-:S04]  /*0920*/  UISETP.NE.U32.AND UP0, UPT, UR4, UR13, UPT ;  /* 0x0000000d0400728c */ /* 0x000fc8000bf05070 */
[----:B------:R-:W-:Y:S02]  /*0930*/  UISETP.NE.AND.EX UP0, UPT, UR5, URZ, UPT, UP0 ;  /* 0x000000ff0500728c */ /* 0x000fe4000bf05300 */
[----:B------:R-:W-:-:S04]  /*0940*/  ULEA UR6, UP1, UR14, UR6, 0x1 ;  /* 0x000000060e067291 */ /* 0x000fc8000f8208ff */
[----:B------:R-:W-:Y:S01]  /*0950*/  ULEA.HI.X UR7, UR14, UR7, URZ, 0x1, UP1 ;  /* 0x000000070e077291 */ /* 0x000fe200088f0cff */
[----:B--2---:R-:W0:Y:S02]  /*0960*/  I2F.S64 R21, R2 ;  /* 0x0000000200157312 */ /* 0x004e240000301400 */
[----:B0-----:R-:W-:-:S05]  /*0970*/  F2FP.BF16.F32.PACK_AB R21, RZ, R21 ;  /* 0x00000015ff15723e */ /* 0x001fca00000010ff */
[----:B------:R1:W-:-:S15]  /*0980*/  @!P2 STG.E.U16 desc[UR16][R10.64], R21 ;  /* 0x000000150a00a986 */ /* 0x0003de000c101510 */
[----:B------:R-:W-:-:S15]  /*0990*/  NOP ;  /* 0x0000000000007918 */ /* 0x000fde0000000000 */
[----:B------:R-:W-:-:S15]  /*09a0*/  NOP ;  /* 0x0000000000007918 */ /* 0x000fde0000000000 */
[----:B------:R-:W-:-:S12]  /*09b0*/  NOP ;  /* 0x0000000000007918 */ /* 0x000fd80000000000 */
[----:B----4-:R-:W0:Y:S02]  /*09c0*/  I2F.S64 R25, R4 ;  /* 0x0000000400197312 */ /* 0x010e240000301400 */
[----:B0-----:R-:W-:-:S05]  /*09d0*/  F2FP.BF16.F32.PACK_AB R25, RZ, R25 ;  /* 0x00000019ff19723e */ /* 0x001fca00000010ff */
[----:B------:R1:W-:-:S15]  /*09e0*/  @!P3 STG.E.U16 desc[UR16][R12.64], R25 ;  /* 0x000000190c00b986 */ /* 0x0003de000c101510 */
[----:B------:R-:W-:-:S15]  /*09f0*/  NOP ;  /* 0x0000000000007918 */ /* 0x000fde0000000000 */
[----:B------:R-:W-:-:S15]  /*0a00*/  NOP ;  /* 0x0000000000007918 */ /* 0x000fde0000000000 */
[----:B------:R-:W-:-:S12]  /*0a10*/  NOP ;  /* 0x0000000000007918 */ /* 0x000fd80000000000 */
[----:B---3--:R-:W0:Y:S02]  /*0a20*/  I2F.S64 R19, R6 ;  /* 0x0000000600137312 */ /* 0x008e240000301400 */
[----:B0-----:R-:W-:-:S05]  /*0a30*/  F2FP.BF16.F32.PACK_AB R19, RZ, R19 ;  /* 0x00000013ff13723e */ /* 0x001fca00000010ff */
[----:B------:R1:W-:-:S15]  /*0a40*/  @!P4 STG.E.U16 desc[UR16][R14.64], R19 ;  /* 0x000000130e00c986 */ /* 0x0003de000c101510 */
[----:B------:R-:W-:-:S15]  /*0a50*/  NOP ;  /* 0x0000000000007918 */ /* 0x000fde0000000000 */
[----:B------:R-:W-:-:S15]  /*0a60*/  NOP ;  /* 0x0000000000007918 */ /* 0x000fde0000000000 */
[----:B------:R-:W-:-:S12]  /*0a70*/  NOP ;  /* 0x0000000000007918 */ /* 0x000fd80000000000 */
[----:B-----5:R-:W0:Y:S02]  /*0a80*/  I2F.S64 R18, R8 ;  /* 0x0000000800127312 */ /* 0x020e240000301400 */
[----:B0-----:R-:W-:-:S05]  /*0a90*/  F2FP.BF16.F32.PACK_AB R18, RZ, R18 ;  /* 0x00000012ff12723e */ /* 0x001fca00000010ff */
[----:B------:R1:W-:Y:S01]  /*0aa0*/  @!P1 STG.E.U16 desc[UR16][R16.64], R18 ;  /* 0x0000001210009986 */ /* 0x0003e2000c101510 */
[----:B------:R-:W-:Y:S05]  /*0ab0*/  BRA.U UP0, `(.L_x_2138) ;  /* 0xfffffff900247547 */ /* 0x000fea000b83ffff */
.L_x_2137:
        /* <DEDUP_REMOVED lines=8> */
[C---:B------:R-:W-:Y:S01]  /*0b40*/  IADD3 R18, P3, PT, R16.reuse, UR15, RZ ;  /* 0x0000000f10127c10 */ /* 0x040fe2000ff7e0ff */
[----:B------:R-:W-:Y:S01]  /*0b50*/  IMAD.X R19, RZ, RZ, R17, P1 ;  /* 0x000000ffff137224 */ /* 0x000fe200008e0611 */
[----:B------:R-:W-:Y:S02]  /*0b60*/  ISETP.GE.AND.EX P0, PT, R17, UR19, PT, P0 ;  /* 0x0000001311007c0c */ /* 0x000fe4000bf06300 */
[----:B------:R-:W-:Y:S01]  /*0b70*/  ISETP.GE.U32.AND P1, PT, R16, UR18, PT ;  /* 0x0000001210007c0c */ /* 0x000fe2000bf26070 */
[----:B------:R-:W-:Y:S01]  /*0b80*/  IMAD.X R21, RZ, RZ, R19, P3 ;  /* 0x000000ffff157224 */ /* 0x000fe200018e0613 */
[----:B------:R-:W-:-:S02]  /*0b90*/  ISETP.GE.U32.AND P2, PT, R18, UR18, PT ;  /* 0x0000001212007c0c */ /* 0x000fc4000bf46070 */
[----:B------:R-:W-:Y:S02]  /*0ba0*/  ISETP.GE.AND.EX P1, PT, R19, UR19, PT, P1 ;  /* 0x0000001313007c0c */ /* 0x000fe4000bf26310 */
[----:B------:R-:W-:-:S05]  /*0bb0*/  ISETP.GE.AND.EX P2, PT, R21, UR19, PT, P2 ;  /* 0x0000001315007c0c */ /* 0x000fca000bf46320 */
[----:B------:R-:W-:-:S04]  /*0bc0*/  @!P0 LEA R10, P3, R0, UR8, 0x3 ;  /* 0x00000008000a8c11 */ /* 0x000fc8000f8618ff */
[----:B------:R-:W-:Y:S02]  /*0bd0*/  @!P0 LEA.HI.X R11, R0, UR9, R17, 0x3, P3 ;  /* 0x00000009000b8c11 */ /* 0x000fe400098f1c11 */
[----:B------:R-:W-:Y:S02]  /*0be0*/  @!P1 LEA R12, P4, R16, UR8, 0x3 ;  /* 0x00000008100c9c11 */ /* 0x000fe4000f8818ff */
[----:B------:R-:W-:Y:S01]  /*0bf0*/  @!P2 LEA R14, P3, R18, UR8, 0x3 ;  /* 0x00000008120eac11 */ /* 0x000fe2000f8618ff */
[----:B------:R-:W2:Y:S01]  /*0c00*/  @!P0 LDG.E.64 R2, desc[UR16][R10.64] ;  /* 0x000000100a028981 */ /* 0x000ea2000c1e1b00 */
[----:B------:R-:W-:Y:S02]  /*0c10*/  @!P1 LEA.HI.X R13, R16, UR9, R19, 0x3, P4 ;  /* 0x00000009100d9c11 */ /* 0x000fe4000a0f1c13 */
[----:B------:R-:W-:-:S03]  /*0c20*/  @!P2 LEA.HI.X R15, R18, UR9, R21, 0x3, P3 ;  /* 0x00000009120fac11 */ /* 0x000fc600098f1c15 */
[----:B------:R0:W3:Y:S04]  /*0c30*/  @!P1 LDG.E.64 R4, desc[UR16][R12.64] ;  /* 0x000000100c049981 */ /* 0x0000e8000c1e1b00 */
[----:B------:R1:W4:Y:S01]  /*0c40*/  @!P2 LDG.E.64 R6, desc[UR16][R14.64] ;  /* 0x000000100e06a981 */ /* 0x000322000c1e1b00 */
[----:B------:R-:W-:-:S04]  /*0c50*/  IADD3 R20, P4, PT, R18, UR15, RZ ;  /* 0x0000000f12147c10 */ /* 0x000fc8000ff9e0ff */
[----:B------:R-:W-:Y:S01]  /*0c60*/  ISETP.GE.U32.AND P3, PT, R20, UR18, PT ;  /* 0x0000001214007c0c */ /* 0x000fe2000bf66070 */
[----:B------:R-:W-:-:S05]  /*0c70*/  IMAD.X R23, RZ, RZ, R21, P4 ;  /* 0x000000ffff177224 */ /* 0x000fca00020e0615 */
[----:B------:R-:W-:Y:S02]  /*0c80*/  ISETP.GE.AND.EX P3, PT, R23, UR19, PT, P3 ;  /* 0x0000001317007c0c */ /* 0x000fe4000bf66330 */
[----:B0-----:R-:W-:-:S11]  /*0c90*/  @!P1 LEA R12, P5, R16, UR10, 0x1 ;  /* 0x0000000a100c9c11 */ /* 0x001fd6000f8a08ff */
[----:B------:R-:W-:-:S04]  /*0ca0*/  @!P3 LEA R24, P4, R20, UR8, 0x3 ;  /* 0x000000081418bc11 */ /* 0x000fc8000f8818ff */
[----:B------:R-:W-:Y:S02]  /*0cb0*/  @!P3 LEA.HI.X R25, R20, UR9, R23, 0x3, P4 ;  /* 0x000000091419bc11 */ /* 0x000fe4000a0f1c17 */
[----:B------:R-:W-:Y:S02]  /*0cc0*/  @!P0 LEA R10, P4, R0, UR10, 0x1 ;  /* 0x0000000a000a8c11 */ /* 0x000fe4000f8808ff */
[----:B------:R-:W-:Y:S01]  /*0cd0*/  @!P1 LEA.HI.X R13, R16, UR11, R19, 0x1, P5 ;  /* 0x0000000b100d9c11 */ /* 0x000fe2000a8f0c13 */
[----:B------:R0:W5:Y:S01]  /*0ce0*/  @!P3 LDG.E.64 R8, desc[UR16][R24.64] ;  /* 0x000000101808b981 */ /* 0x000162000c1e1b00 */
[----:B------:R-:W-:Y:S02]  /*0cf0*/  @!P0 LEA.HI.X R11, R0, UR11, R17, 0x1, P4 ;  /* 0x0000000b000b8c11 */ /* 0x000fe4000a0f0c11 */
[----:B-1----:R-:W-:-:S04]  /*0d00*/  @!P2 LEA R14, P4, R18, UR10, 0x1 ;  /* 0x0000000a120eac11 */ /* 0x002fc8000f8808ff */
[----:B------:R-:W-:Y:S01]  /*0d10*/  @!P2 LEA.HI.X R15, R18, UR11, R21, 0x1, P4 ;  /* 0x0000000b120fac11 */ /* 0x000fe2000a0f0c15 */
[----:B--2---:R-:W1:Y:S02]  /*0d20*/  I2F.S64 R2, R2 ;  /* 0x0000000200027312 */ /* 0x004e640000301400 */
[----:B-1----:R-:W-:-:S15]  /*0d30*/  F2FP.BF16.F32.PACK_AB R0, RZ, R2 ;  /* 0x00000002ff00723e */ /* 0x002fde00000010ff */
[----:B------:R-:W-:-:S15]  /*0d40*/  NOP ;  /* 0x0000000000007918 */ /* 0x000fde0000000000 */
[----:B------:R-:W-:-:S15]  /*0d50*/  NOP ;  /* 0x0000000000007918 */ /* 0x000fde0000000000 */
[----:B------:R-:W-:-:S15]  /*0d60*/  NOP ;  /* 0x0000000000007918 */ /* 0x000fde0000000000 */
[----:B------:R-:W-:-:S02]  /*0d70*/  NOP ;  /* 0x0000000000007918 */ /* 0x000fc40000000000 */
[----:B---3--:R1:W2:Y:S02]  /*0d80*/  I2F.S64 R4, R4 ;  /* 0x0000000400047312 */ /* 0x0082a40000301400 */
[----:B-1----:R-:W-:Y:S02]  /*0d90*/  PRMT R5, R0, 0x7610, R5 ;  /* 0x0000761000057816 */ /* 0x002fe40000000005 */
[----:B--2---:R-:W-:-:S03]  /*0da0*/  F2FP.BF16.F32.PACK_AB R3, RZ, R4 ;  /* 0x00000004ff03723e */ /* 0x004fc600000010ff */
[----:B------:R0:W-:Y:S04]  /*0db0*/  @!P0 STG.E.U16 desc[UR16][R10.64], R5 ;  /* 0x000000050a008986 */ /* 0x0001e8000c101510 */
[----:B------:R0:W-:-:S15]  /*0dc0*/  @!P1 STG.E.U16 desc[UR16][R12.64], R3 ;  /* 0x000000030c009986 */ /* 0x0001de000c101510 */
[----:B------:R-:W-:-:S15]  /*0dd0*/  NOP ;  /* 0x0000000000007918 */ /* 0x000fde0000000000 */
[----:B------:R-:W-:-:S15]  /*0de0*/  NOP ;  /* 0x0000000000007918 */ /* 0x000fde0000000000 */
[----:B------:R-:W-:-:S08]  /*0df0*/  NOP ;  /* 0x0000000000007918 */ /* 0x000fd00000000000 */
[----:B----4-:R-:W1:Y:S02]  /*0e00*/  I2F.S64 R6, R6 ;  /* 0x0000000600067312 */ /* 0x010e640000301400 */
[----:B-1----:R-:W-:-:S05]  /*0e10*/  F2FP.BF16.F32.PACK_AB R0, RZ, R6 ;  /* 0x00000006ff00723e */ /* 0x002fca00000010ff */
[----:B------:R0:W-:Y:S01]  /*0e20*/  @!P2 STG.E.U16 desc[UR16][R14.64], R0 ;  /* 0x000000000e00a986 */ /* 0x0001e2000c101510 */
[----:B------:R-:W-:Y:S05]  /*0e30*/  @P3 EXIT ;  /* 0x000000000000394d */ /* 0x000fea0003800000 */
[C---:B------:R-:W-:Y:S01]  /*0e40*/  LEA R2, P0, R20.reuse, UR10, 0x1 ;  /* 0x0000000a14027c11 */ /* 0x040fe2000f8008ff */
[----:B-----5:R-:W0:Y:S02]  /*0e50*/  I2F.S64 R8, R8 ;  /* 0x0000000800087312 */ /* 0x020e240000301400 */
[----:B0-----:R-:W-:Y:S02]  /*0e60*/  F2FP.BF16.F32.PACK_AB R0, RZ, R8 ;  /* 0x00000008ff00723e */ /* 0x001fe400000010ff */
[----:B------:R-:W-:-:S05]  /*0e70*/  LEA.HI.X R3, R20, UR11, R23, 0x1, P0 ;  /* 0x0000000b14037c11 */ /* 0x000fca00080f0c17 */
[----:B------:R-:W-:Y:S01]  /*0e80*/  STG.E.U16 desc[UR16][R2.64], R0 ;  /* 0x0000000002007986 */ /* 0x000fe2000c101510 */
[----:B------:R-:W-:Y:S05]  /*0e90*/  EXIT ;  /* 0x000000000000794d */ /* 0x000fea0003800000 */
.L_x_2136:
[----:B------:R-:W0:Y:S02]  /*0ea0*/  S2R R14, SR_TID.X ;  /* 0x00000000000e7919 */ /* 0x000e240000002100 */
[----:B0-----:R-:W-:-:S03]  /*0eb0*/  IMAD.WIDE.U32 R2, R14, 0x4, RZ ;  /* 0x000000040e027825 */ /* 0x001fc600078e00ff */
[----:B------:R-:W-:-:S04]  /*0ec0*/  ISETP.GE.U32.AND P0, PT, R2, UR13, PT ;  /* 0x0000000d02007c0c */ /* 0x000fc8000bf06070 */
[----:B------:R-:W-:-:S13]  /*0ed0*/  ISETP.GE.AND.EX P0, PT, R3, UR4, PT, P0 ;  /* 0x0000000403007c0c */ /* 0x000fda000bf06300 */
[----:B------:R-:W-:Y:S05]  /*0ee0*/  @P0 EXIT ;  /* 0x000000000000094d */ /* 0x000fea0003800000 */
[----:B------:R-:W-:Y:S01]  /*0ef0*/  IMAD.MOV.U32 R15, RZ, RZ, RZ ;  /* 0x000000ffff0f7224 */ /* 0x000fe200078e00ff */
[----:B------:R-:W0:Y:S06]  /*0f00*/  LDCU UR5, c[0x0][0x360] ;  /* 0x00006c00ff0577ac */ /* 0x000e2c0008000800 */
.L_x_2139:
[----:B------:R-:W-:-:S04]  /*0f10*/  LEA R4, P0, R14, UR8, 0x5 ;  /* 0x000000080e047c11 */ /* 0x000fc8000f8028ff */
[----:B------:R-:W-:-:S06]  /*0f20*/  LEA.HI.X R5, R14, UR9, R15, 0x5, P0 ;  /* 0x000000090e057c11 */ /* 0x000fcc00080f2c0f */
[----:B------:R-:W2:Y:S01]  /*0f30*/  LDG.E.ENL2.256 R4, R8, desc[UR16][R4.64] ;  /* 0xfe0000100408797e */ /* 0x000ea20008121904 */
[----:B-1----:R-:W-:-:S04]  /*0f40*/  LEA R2, P0, R14, UR10, 0x3 ;  /* 0x0000000a0e027c11 */ /* 0x002fc8000f8018ff */
[C---:B------:R-:W-:Y:S02]  /*0f50*/  LEA.HI.X R3, R14.reuse, UR11, R15, 0x3, P0 ;  /* 0x0000000b0e037c11 */ /* 0x040fe400080f1c0f */
[----:B0-----:R-:W-:-:S05]  /*0f60*/  IADD3 R14, P0, PT, R14, UR5, RZ ;  /* 0x000000050e0e7c10 */ /* 0x001fca000ff1e0ff */
[----:B------:R-:W-:Y:S01]  /*0f70*/  IMAD.X R15, RZ, RZ, R15, P0 ;  /* 0x000000ffff0f7224 */ /* 0x000fe200000e060f */
[----:B------:R-:W-:-:S04]  /*0f80*/  LOP3.LUT P0, RZ, R14, 0xffffc000, RZ, 0xc0, !PT ;  /* 0xffffc0000eff7812 */ /* 0x000fc8000780c0ff */
[----:B------:R-:W-:Y:S01]  /*0f90*/  LOP3.LUT P0, RZ, R15, 0x3fffffff, RZ, 0xc0, P0 ;  /* 0x3fffffff0fff7812 */ /* 0x000fe2000000c0ff */
[----:B--2---:R-:W-:-:S15]  /*0fa0*/  I2F.S64 R0, R4 ;  /* 0x0000000400007312 */ /* 0x004fde0000301400 */
[----:B------:R-:W-:-:S15]  /*0fb0*/  NOP ;  /* 0x0000000000007918 */ /* 0x000fde0000000000 */
[----:B------:R-:W-:-:S15]  /*0fc0*/  NOP ;  /* 0x0000000000007918 */ /* 0x000fde0000000000 */
[----:B------:R-:W-:-:S15]  /*0fd0*/  NOP ;  /* 0x0000000000007918 */ /* 0x000fde0000000000 */
[----:B------:R-:W-:-:S04]  /*0fe0*/  NOP ;  /* 0x0000000000007918 */ /* 0x000fc80000000000 */
[----:B------:R-:W0:Y:S02]  /*0ff0*/  I2F.S64 R7, R6 ;  /* 0x0000000600077312 */ /* 0x000e240000301400 */
[----:B0-----:R-:W-:Y:S01]  /*1000*/  F2FP.BF16.F32.PACK_AB R13, R7, R0 ;  /* 0x00000000070d723e */ /* 0x001fe200000010ff */
[----:B------:R-:W-:-:S05]  /*1010*/  IMAD.SHL.U32 R0, R14, 0x4, RZ ;  /* 0x000000040e007824 */ /* 0x000fca00078e00ff */
[----:B------:R-:W-:Y:S02]  /*1020*/  ISETP.LT.U32.AND P1, PT, R0, UR13, PT ;  /* 0x0000000d00007c0c */ /* 0x000fe4000bf21070 */
[----:B------:R-:W-:-:S04]  /*1030*/  SHF.L.U64.HI R0, R14, 0x2, R15 ;  /* 0x000000020e007819 */ /* 0x000fc8000001020f */
[----:B------:R-:W-:-:S15]  /*1040*/  ISETP.LT.AND.EX P1, PT, R0, UR4, PT, P1 ;  /* 0x0000000400007c0c */ /* 0x000fde000bf21310 */
[----:B------:R-:W-:-:S15]  /*1050*/  NOP ;  /* 0x0000000000007918 */ /* 0x000fde0000000000 */
[----:B------:R-:W-:-:S15]  /*1060*/  NOP ;  /* 0x0000000000007918 */ /* 0x000fde0000000000 */
[----:B------:R-:W-:-:S05]  /*1070*/  NOP ;  /* 0x0000000000007918 */ /* 0x000fca0000000000 */
[----:B------:R-:W-:-:S15]  /*1080*/  I2F.S64 R8, R8 ;  /* 0x0000000800087312 */ /* 0x000fde0000301400 */
[----:B------:R-:W-:-:S15]  /*1090*/  NOP ;  /* 0x0000000000007918 */ /* 0x000fde0000000000 */
[----:B------:R-:W-:-:S15]  /*10a0*/  NOP ;  /* 0x0000000000007918 */ /* 0x000fde0000000000 */
[----:B------:R-:W-:-:S15]  /*10b0*/  NOP ;  /* 0x0000000000007918 */ /* 0x000fde0000000000 */
[----:B------:R-:W-:-:S04]  /*10c0*/  NOP ;  /* 0x0000000000007918 */ /* 0x000fc80000000000 */
[----:B------:R-:W0:Y:S02]  /*10d0*/  I2F.S64 R11, R10 ;  /* 0x0000000a000b7312 */ /* 0x000e240000301400 */
[----:B0-----:R-:W-:-:S05]  /*10e0*/  F2FP.BF16.F32.PACK_AB R12, R11, R8 ;  /* 0x000000080b0c723e */ /* 0x001fca00000010ff */
[----:B------:R1:W-:Y:S01]  /*10f0*/  STG.E.64 desc[UR16][R2.64], R12 ;  /* 0x0000000c02007986 */ /* 0x0003e2000c101b10 */
[----:B------:R-:W-:Y:S05]  /*1100*/  @!P0 BRA P1, `(.L_x_2139) ;  /* 0xfffffffc00808947 */ /* 0x000fea000083ffff */
[----:B------:R-:W-:Y:S05]  /*1110*/  EXIT ;  /* 0x000000000000794d */ /* 0x000fea0003800000 */
        .weak           $__internal_20_$__cuda_sm20_div_u16
        .type           $__internal_20_$__cuda_sm20_div_u16,@function
        .size           $__internal_20_$__cuda_sm20_div_u16,(.L_x_7555 - $__internal_20_$__cuda_sm20_div_u16)
$__internal_20_$__cuda_sm20_div_u16:
        /* <DEDUP_REMOVED lines=19> */
[----:B------:R-:W-:Y:S05]  /*1250*/  RET.REL.NODEC R2 `(_ZN2at6native55_GLOBAL__N__de093ff9_22_ForeachBinaryOpList_cu_a911ec4325multi_tensor_apply_kernelINS1_18TensorListMetadataILi2EEENS1_11CopyFunctorIN3c108BFloat16ElLi2ELi1ELi1EEEJNS0_4CopyIS7_lEEEEEvT_T0_DpT1_) ;  /* 0xffffffec02687950 */ /* 0x000fea0003c3ffff */
.L_x_2140:
        /* <DEDUP_REMOVED lines=10> */
.L_x_7555:


//--------------------- .text._ZN2at6native55_GLOBAL__N__de093ff9_22_ForeachBinaryOpList_cu_a911ec4325multi_tensor_apply_kernelINS1_18TensorListMetadataILi2EEENS1_11CopyFunctorIN3c108BFloat16EaLi2ELi1ELi1EEEJNS0_4CopyIS7_aEEEEEvT_T0_DpT1_ --------------------------
	.section	.text._ZN2at6native55_GLOBAL__N__de093ff9_22_ForeachBinaryOpList_cu_a911ec4325multi_tensor_apply_kernelINS1_18TensorListMetadataILi2EEENS1_11CopyFunctorIN3c108BFloat16EaLi2ELi1ELi1EEEJNS0_4CopyIS7_aEEEEEvT_T0_DpT1_,"ax",@progbits
	.align	128
.text._ZN2at6native55_GLOBAL__N__de093ff9_22_ForeachBinaryOpList_cu_a911ec4325multi_tensor_apply_kernelINS1_18TensorListMetadataILi2EEENS1_11CopyFunctorIN3c108BFloat16EaLi2ELi1ELi1EEEJNS0_4CopyIS7_aEEEEEvT_T0_DpT1_:
        .type           _ZN2at6native55_GLOBAL__N__de093ff9_22_ForeachBinaryOpList_cu_a911ec4325multi_tensor_apply_kernelINS1_18TensorListMetadataILi2EEENS1_11CopyFunctorIN3c108BFloat16EaLi2ELi1ELi1EEEJNS0_4CopyIS7_aEEEEEvT_T0_DpT1_,@function
        .size           _ZN2at6native55_GLOBAL__N__de093ff9_22_ForeachBinaryOpList_cu_a911ec4325multi_tensor_apply_kernelINS1_18TensorListMetadataILi2EEENS1_11CopyFunctorIN3c108BFloat16EaLi2ELi1ELi1EEEJNS0_4CopyIS7_aEEEEEvT_T0_DpT1_,(.L_x_7557 - _ZN2at6native55_GLOBAL__N__de093ff9_22_ForeachBinaryOpList_cu_a911ec4325multi_tensor_apply_kernelINS1_18TensorListMetadataILi2EEENS1_11CopyFunctorIN3c108BFloat16EaLi2ELi1ELi1EEEJNS0_4CopyIS7_aEEEEEvT_T0_DpT1_)
        .other          _ZN2at6native55_GLOBAL__N__de093ff9_22_ForeachBinaryOpList_cu_a911ec4325multi_tensor_apply_kernelINS1_18TensorListMetadataILi2EEENS1_11CopyFunctorIN3c108BFloat16EaLi2ELi1ELi1EEEJNS0_4CopyIS7_aEEEEEvT_T0_DpT1_,@"STO_CUDA_ENTRY STV_DEFAULT"
_ZN2at6native55_GLOBAL__N__de093ff9_22_ForeachBinaryOpList_cu_a911ec4325multi_tensor_apply_kernelINS1_18TensorListMetadataILi2EEENS1_11CopyFunctorIN3c108BFloat16EaLi2ELi1ELi1EEEJNS0_4CopyIS7_aEEEEEvT_T0_DpT1_:
        /* <DEDUP_REMOVED lines=39> */
[----:B------:R-:W-:Y:S05]  /*0270*/  CALL.REL.NOINC `($__internal_21_$__cuda_sm20_div_u16) ;  /* 0x0000000c00e07944 */ /* 0x000fea0003c00000 */
        /* <DEDUP_REMOVED lines=45> */
.L_x_2143:
        /* <DEDUP_REMOVED lines=117> */
.L_x_2142:
        /* <DEDUP_REMOVED lines=57> */
.L_x_2141:
[----:B------:R-:W0:Y:S02]  /*1030*/  S2R R10, SR_TID.X ;  /* 0x00000000000a7919 */ /* 0x000e240000002100 */
[----:B0-----:R-:W-:-:S03]  /*1040*/  IMAD.WIDE.U32 R2, R10, 0x4, RZ ;  /* 0x000000040a027825 */ /* 0x001fc600078e00ff */
[----:B------:R-:W-:-:S04]  /*1050*/  ISETP.GE.U32.AND P0, PT, R2, UR11, PT ;  /* 0x0000000b02007c0c */ /* 0x000fc8000bf06070 */
[----:B------:R-:W-:-:S13]  /*1060*/  ISETP.GE.AND.EX P0, PT, R3, UR4, PT, P0 ;  /* 0x0000000403007c0c */ /* 0x000fda000bf06300 */
[----:B------:R-:W-:Y:S05]  /*1070*/  @P0 EXIT ;  /* 0x000000000000094d */ /* 0x000fea0003800000 */
[----:B------:R-:W-:Y:S01]  /*1080*/  IMAD.MOV.U32 R11, RZ, RZ, RZ ;  /* 0x000000ffff0b7224 */ /* 0x000fe200078e00ff */
[----:B------:R-:W0:Y:S06]  /*1090*/  LDCU UR5, c[0x0][0x360] ;  /* 0x00006c00ff0577ac */ /* 0x000e2c0008000800 */
.L_x_2144:
        /* <DEDUP_REMOVED lines=22> */
        .weak           $__internal_21_$__cuda_sm20_div_u16
        .type           $__internal_21_$__cuda_sm20_div_u16,@function
        .size           $__internal_21_$__cuda_sm20_div_u16,(.L_x_7557 - $__internal_21_$__cuda_sm20_div_u16)
$__internal_21_$__cuda_sm20_div_u16:
        /* <DEDUP_REMOVED lines=19> */
[----:B------:R-:W-:Y:S05]  /*1330*/  RET.REL.NODEC R2 `(_ZN2at6native55_GLOBAL__N__de093ff9_22_ForeachBinaryOpList_cu_a911ec4325multi_tensor_apply_kernelINS1_18TensorListMetadataILi2EEENS1_11CopyFunctorIN3c108BFloat16EaLi2ELi1ELi1EEEJNS0_4CopyIS7_aEEEEEvT_T0_DpT1_) ;  /* 0xffffffec02307950 */ /* 0x000fea0003c3ffff */
.L_x_2145:
        /* <DEDUP_REMOVED lines=12> */
.L_x_7557:


//--------------------- .text._ZN2at6native55_GLOBAL__N__de093ff9_22_ForeachBinaryOpList_cu_a911ec4325multi_tensor_apply_kernelINS1_18TensorListMetadataILi2EEENS1_11CopyFunctorIN3c108BFloat16EhLi2ELi1ELi1EEEJNS0_4CopyIS7_hEEEEEvT_T0_DpT1_ --------------------------
	.section	.text._ZN2at6native55_GLOBAL__N__de093ff9_22_ForeachBinaryOpList_cu_a911ec4325multi_tensor_apply_kernelINS1_18TensorListMetadataILi2EEENS1_11CopyFunctorIN3c108BFloat16EhLi2ELi1ELi1EEEJNS0_4CopyIS7_hEEEEEvT_T0_DpT1_,"ax",@progbits
	.align	128
.text._ZN2at6native55_GLOBAL__N__de093ff9_22_ForeachBinaryOpList_cu_a911ec4325multi_tensor_apply_kernelINS1_18TensorListMetadataILi2EEENS1_11CopyFunctorIN3c108BFloat16EhLi2ELi1ELi1EEEJNS0_4CopyIS7_hEEEEEvT_T0_DpT1_:
        .type           _ZN2at6native55_GLOBAL__N__de093ff9_22_ForeachBinaryOpList_cu_a911ec4325multi_tensor_apply_kernelINS1_18TensorListMetadataILi2EEENS1_11CopyFunctorIN3c108BFloat16EhLi2ELi1ELi1EEEJNS0_4CopyIS7_hEEEEEvT_T0_DpT1_,@function
        .size           _ZN2at6native55_GLOBAL__N__de093ff9_22_ForeachBinaryOpList_cu_a911ec4325multi_tensor_apply_kernelINS1_18TensorListMetadataILi2EEENS1_11CopyFunctorIN3c108BFloat16EhLi2ELi1ELi1EEEJNS0_4CopyIS7_hEEEEEvT_T0_DpT1_,(.L_x_7559 - _ZN2at6native55_GLOBAL__N__de093ff9_22_ForeachBinaryOpList_cu_a911ec4325multi_tensor_apply_kernelINS1_18TensorListMetadataILi2EEENS1_11CopyFunctorIN3c108BFloat16EhLi2ELi1ELi1EEEJNS0_4CopyIS7_hEEEEEvT_T0_DpT1_)
        .other          _ZN2at6native55_GLOBAL__N__de093ff9_22_ForeachBinaryOpList_cu_a911ec4325multi_tensor_apply_kernelINS1_18TensorListMetadataILi2EEENS1_11CopyFunctorIN3c108BFloat16EhLi2ELi1ELi1EEEJNS0_4CopyIS7_hEEEEEvT_T0_DpT1_,@"STO_CUDA_ENTRY STV_DEFAULT"
_ZN2at6native55_GLOBAL__N__de093ff9_22_ForeachBinaryOpList_cu_a911ec4325multi_tensor_apply_kernelINS1_18TensorListMetadataILi2EEENS1_11CopyFunctorIN3c108BFloat16EhLi2ELi1ELi1EEEJNS0_4CopyIS7_hEEEEEvT_T0_DpT1_:
        /* <DEDUP_REMOVED lines=39> */
[----:B------:R-:W-:Y:S05]  /*0270*/  CALL.REL.NOINC `($__internal_22_$__cuda_sm20_div_u16) ;  /* 0x0000001000207944 */ /* 0x000fea0003c00000 */
        /* <DEDUP_REMOVED lines=45> */
.L_x_2148:
        /* <DEDUP_REMOVED lines=13> */
[----:B------:R-:W2:Y:S03]  /*0620*/  @!P0 LDG.E.U8 R7, desc[UR26][R26.64] ;  /* 0x0000001a1a078981 */ /* 0x000ea6000c1e1100 */
[----:B------:R-:W-:-:S03]  /*0630*/  @!P1 IADD3.X R23, PT, PT, R9, UR31, RZ, P2, !PT ;  /* 0x0000001f09179c10 */ /* 0x000fc600097fe4ff */
[----:B------:R-:W-:Y:S02]  /*0640*/  @!P3 IADD3 R18, P2, PT, R8, UR36, RZ ;  /* 0x000000240812bc10 */ /* 0x000fe4000ff5e0ff */
[----:B------:R0:W3:Y:S02]  /*0650*/  @!P1 LDG.E.U8 R20, desc[UR26][R22.64] ;  /* 0x0000001a16149981 */ /* 0x0000e4000c1e1100 */
[----:B------:R-:W-:Y:S02]  /*0660*/  @!P3 IADD3.X R19, PT, PT, R9, UR11, RZ, P2, !PT ;  /* 0x0000000b0913bc10 */ /* 0x000fe400097fe4ff */
[----:B------:R-:W-:-:S03]  /*0670*/  IADD3 R24, P2, PT, R16, UR29, RZ ;  /* 0x0000001d10187c10 */ /* 0x000fc6000ff5e0ff */
[----:B------:R1:W4:Y:S02]  /*0680*/  @!P3 LDG.E.U8 R21, desc[UR26][R18.64] ;  /* 0x0000001a1215b981 */ /* 0x000324000c1e1100 */
[----:B------:R-:W-:Y:S01]  /*0690*/  IMAD.X R25, RZ, RZ, R17, P2 ;  /* 0x000000ffff197224 */ /* 0x000fe200010e0611 */
[----:B------:R-:W-:-:S04]  /*06a0*/  ISETP.GE.U32.AND P2, PT, R24, UR39, PT ;  /* 0x0000002718007c0c */ /* 0x000fc8000bf46070 */
[----:B------:R-:W-:-:S13]  /*06b0*/  ISETP.GE.AND.EX P2, PT, R25, UR40, PT, P2 ;  /* 0x0000002819007c0c */ /* 0x000fda000bf46320 */
[----:B------:R-:W-:-:S04]  /*06c0*/  @!P2 IADD3 R16, P4, PT, R8, UR35, RZ ;  /* 0x000000230810ac10 */ /* 0x000fc8000ff9e0ff */
[----:B------:R-:W-:-:S05]  /*06d0*/  @!P2 IADD3.X R17, PT, PT, R9, UR12, RZ, P4, !PT ;  /* 0x0000000c0911ac10 */ /* 0x000fca000a7fe4ff */
[----:B------:R5:W5:Y:S01]  /*06e0*/  @!P2 LDG.E.U8 R6, desc[UR26][R16.64] ;  /* 0x0000001a1006a981 */ /* 0x000b62000c1e1100 */
[----:B0-----:R-:W-:-:S04]  /*06f0*/  @!P0 IADD3 R22, P4, PT, R2, UR7, RZ ;  /* 0x0000000702168c10 */ /* 0x001fc8000ff9e0ff */
[----:B------:R-:W-:Y:S02]  /*0700*/  @!P0 IADD3.X R23, PT, PT, R3, UR10, RZ, P4, !PT ;  /* 0x0000000a03178c10 */ /* 0x000fe4000a7fe4ff */
[----:B--2---:R-:W-:-:S06]  /*0710*/  LOP3.LUT R26, R7, 0xff, RZ, 0xc0, !PT ;  /* 0x000000ff071a7812 */ /* 0x004fcc00078ec0ff */
[----:B------:R-:W5:Y:S01]  /*0720*/  I2F.U16 R26, R26 ;  /* 0x0000001a001a7306 */ /* 0x000f620000101000 */
[----:B---3--:R-:W-:-:S07]  /*0730*/  LOP3.LUT R27, R20, 0xff, RZ, 0xc0, !PT ;  /* 0x000000ff141b7812 */ /* 0x008fce00078ec0ff */
[----:B-1----:R0:W1:Y:S01]  /*0740*/  I2F.U16 R18, R27 ;  /* 0x0000001b00127306 */ /* 0x0020620000101000 */
[----:B----4-:R-:W-:Y:S02]  /*0750*/  LOP3.LUT R19, R21, 0xff, RZ, 0xc0, !PT ;  /* 0x000000ff15137812 */ /* 0x010fe400078ec0ff */
[----:B-----5:R-:W-:-:S05]  /*0760*/  F2FP.BF16.F32.PACK_AB R17, RZ, R26 ;  /* 0x0000001aff11723e */ /* 0x020fca00000010ff */
[----:B------:R-:W2:Y:S01]  /*0770*/  I2F.U16 R19, R19 ;  /* 0x0000001300137306 */ /* 0x000ea20000101000 */
[----:B0-----:R-:W-:Y:S01]  /*0780*/  @!P2 IMAD.MOV.U32 R27, RZ, RZ, RZ ;  /* 0x000000ffff1ba224 */ /* 0x001fe200078e00ff */
[----:B------:R-:W-:Y:S02]  /*0790*/  PRMT R28, R17, 0x7610, R28 ;  /* 0x00007610111c7816 */ /* 0x000fe4000000001c */
[----:B-1----:R-:W-:-:S03]  /*07a0*/  F2FP.BF16.F32.PACK_AB R26, RZ, R18 ;  /* 0x00000012ff1a723e */ /* 0x002fc600000010ff */
[----:B------:R2:W-:Y:S01]  /*07b0*/  @!P0 STG.E.U16 desc[UR26][R22.64], R28 ;  /* 0x0000001c16008986 */ /* 0x0005e2000c10151a */
[----:B------:R-:W-:-:S05]  /*07c0*/  @!P1 IADD3 R17, P0, PT, R0, UR29, RZ ;  /* 0x0000001d00119c10 */ /* 0x000fca000ff1e0ff */
[----:B------:R-:W-:Y:S01]  /*07d0*/  @!P1 IMAD.X R18, RZ, RZ, RZ, P0 ;  /* 0x000000ffff129224 */ /* 0x000fe200000e06ff */
[----:B------:R-:W-:-:S04]  /*07e0*/  @!P1 LEA R16, P0, R17, UR7, 0x1 ;  /* 0x0000000711109c11 */ /* 0x000fc8000f8008ff */
[----:B------:R-:W-:Y:S02]  /*07f0*/  @!P1 LEA.HI.X R17, R17, UR10, R18, 0x1, P0 ;  /* 0x0000000a11119c11 */ /* 0x000fe400080f0c12 */
[----:B--2---:R-:W-:Y:S02]  /*0800*/  F2FP.BF16.F32.PACK_AB R23, RZ, R19 ;  /* 0x00000013ff17723e */ /* 0x004fe400000010ff */
[----:B------:R-:W-:Y:S02]  /*0810*/  PRMT R19, R26, 0x7610, R19 ;  /* 0x000076101a137816 */ /* 0x000fe40000000013 */
[----:B------:R-:W-:Y:S02]  /*0820*/  LOP3.LUT R26, R6, 0xff, RZ, 0xc0, !PT ;  /* 0x000000ff061a7812 */ /* 0x000fe400078ec0ff */
[----:B------:R-:W-:Y:S01]  /*0830*/  @!P3 IADD3 R18, P0, PT, R4, UR7, RZ ;  /* 0x000000070412bc10 */ /* 0x000fe2000ff1e0ff */
[----:B------:R0:W-:Y:S01]  /*0840*/  @!P1 STG.E.U16 desc[UR26][R16.64], R19 ;  /* 0x0000001310009986 */ /* 0x0001e2000c10151a */
[----:B------:R-:W-:-:S02]  /*0850*/  IADD3 R28, P1, PT, R24, UR29, RZ ;  /* 0x0000001d181c7c10 */ /* 0x000fc4000ff3e0ff */
[----:B------:R-:W1:Y:S03]  /*0860*/  I2F.U16 R24, R26 ;  /* 0x0000001a00187306 */ /* 0x000e660000101000 */
[----:B------:R-:W-:Y:S01]  /*0870*/  IMAD.X R25, RZ, RZ, R25, P1 ;  /* 0x000000ffff197224 */ /* 0x000fe200008e0619 */
[----:B0-----:R-:W-:Y:S01]  /*0880*/  PRMT R17, R23, 0x7610, R17 ;  /* 0x0000761017117816 */ /* 0x001fe20000000011 */
[----:B------:R-:W-:Y:S01]  /*0890*/  IMAD.U32 R23, RZ, RZ, UR29 ;  /* 0x0000001dff177e24 */ /* 0x000fe2000f8e00ff */
[----:B------:R-:W-:-:S03]  /*08a0*/  @!P3 IADD3.X R19, PT, PT, R5, UR10, RZ, P0, !PT ;  /* 0x0000000a0513bc10 */ /* 0x000fc600087fe4ff */
[----:B------:R-:W-:Y:S01]  /*08b0*/  @!P2 IMAD.WIDE.U32 R22, R23, 0x6, R2 ;  /* 0x000000061716a825 */ /* 0x000fe200078e0002 */
[----:B-1----:R-:W-:Y:S01]  /*08c0*/  F2FP.BF16.F32.PACK_AB R24, RZ, R24 ;  /* 0x00000018ff18723e */ /* 0x002fe200000010ff */
[----:B------:R0:W-:Y:S01]  /*08d0*/  @!P3 STG.E.U16 desc[UR26][R18.64], R17 ;  /* 0x000000111200b986 */ /* 0x0001e2000c10151a */
[----:B------:R-:W-:-:S04]  /*08e0*/  @!P2 IADD3 R16, P0, PT, R22, UR7, RZ ;  /* 0x000000071610ac10 */ /* 0x000fc8000ff1e0ff */
[----:B0-----:R-:W-:Y:S02]  /*08f0*/  @!P2 IADD3.X R17, PT, PT, R23, UR10, R27, P0, !PT ;  /* 0x0000000a1711ac10 */ /* 0x001fe400087fe41b */
[C---:B------:R-:W-:Y:S02]  /*0900*/  ISETP.GE.U32.AND P0, PT, R28.reuse, UR39, PT ;  /* 0x000000271c007c0c */ /* 0x040fe4000bf06070 */
[----:B------:R-:W-:Y:S02]  /*0910*/  IADD3 R28, P1, PT, R28, UR29, RZ ;  /* 0x0000001d1c1c7c10 */ /* 0x000fe4000ff3e0ff */
[----:B------:R-:W-:Y:S02]  /*0920*/  ISETP.GE.AND.EX P0, PT, R25, UR40, PT, P0 ;  /* 0x0000002819007c0c */ /* 0x000fe4000bf06300 */
[----:B------:R-:W-:Y:S01]  /*0930*/  PRMT R23, R24, 0x7610, R23 ;  /* 0x0000761018177816 */ /* 0x000fe20000000017 */
[----:B------:R-:W-:Y:S01]  /*0940*/  IMAD.X R18, RZ, RZ, R25, P1 ;  /* 0x000000ffff127224 */ /* 0x000fe200008e0619 */
[----:B------:R-:W-:-:S02]  /*0950*/  ISETP.GE.U32.AND P1, PT, R28, UR39, PT ;  /* 0x000000271c007c0c */ /* 0x000fc4000bf26070 */
[----:B------:R-:W-:Y:S01]  /*0960*/  IADD3 R28, P5, PT, R28, UR29, RZ ;  /* 0x0000001d1c1c7c10 */ /* 0x000fe2000ffbe0ff */
[----:B------:R0:W-:Y:S01]  /*0970*/  @!P2 STG.E.U16 desc[UR26][R16.64], R23 ;  /* 0x000000171000a986 */ /* 0x0001e2000c10151a */
[----:B------:R-:W-:Y:S02]  /*0980*/  ISETP.GE.AND.EX P1, PT, R18, UR40, PT, P1 ;  /* 0x0000002812007c0c */ /* 0x000fe4000bf26310 */
[C---:B------:R-:W-:Y:S01]  /*0990*/  IADD3 R19, P4, PT, R28.reuse, UR29, RZ ;  /* 0x0000001d1c137c10 */ /* 0x040fe2000ff9e0ff */
[----:B------:R-:W-:Y:S01]  /*09a0*/  IMAD.X R18, RZ, RZ, R18, P5 ;  /* 0x000000ffff127224 */ /* 0x000fe200028e0612 */
[----:B------:R-:W-:Y:S02]  /*09b0*/  ISETP.GE.U32.AND P3, PT, R28, UR39, PT ;  /* 0x000000271c007c0c */ /* 0x000fe4000bf66070 */
[----:B------:R-:W-:Y:S02]  /*09c0*/  @!P0 IADD3 R24, P2, PT, R8, UR37, RZ ;  /* 0x0000002508188c10 */ /* 0x000fe4000ff5e0ff */
[----:B------:R-:W-:Y:S01]  /*09d0*/  ISETP.GE.AND.EX P3, PT, R18, UR40, PT, P3 ;  /* 0x0000002812007c0c */ /* 0x000fe2000bf66330 */
[----:B------:R-:W-:Y:S01]  /*09e0*/  IMAD.X R18, RZ, RZ, R18, P4 ;  /* 0x000000ffff127224 */ /* 0x000fe200020e0612 */
[----:B------:R-:W-:-:S02]  /*09f0*/  @!P0 IADD3.X R25, PT, PT, R9, UR38, RZ, P2, !PT ;  /* 0x0000002609198c10 */ /* 0x000fc400097fe4ff */
[----:B------:R-:W-:Y:S02]  /*0a00*/  ISETP.GE.U32.AND P2, PT, R19, UR39, PT ;  /* 0x0000002713007c0c */ /* 0x000fe4000bf46070 */
[----:B------:R-:W-:Y:S01]  /*0a10*/  @!P1 IADD3 R22, P5, PT, R8, UR34, RZ ;  /* 0x0000002208169c10 */ /* 0x000fe2000ffbe0ff */
[----:B------:R-:W2:Y:S01]  /*0a20*/  @!P0 LDG.E.U8 R7, desc[UR26][R24.64] ;  /* 0x0000001a18078981 */ /* 0x000ea2000c1e1100 */
[----:B------:R-:W-:Y:S02]  /*0a30*/  ISETP.GE.AND.EX P2, PT, R18, UR40, PT, P2 ;  /* 0x0000002812007c0c */ /* 0x000fe4000bf46320 */
[----:B0-----:R-:W-:-:S03]  /*0a40*/  @!P1 IADD3.X R23, PT, PT, R9, UR14, RZ, P5, !PT ;  /* 0x0000000e09179c10 */ /* 0x001fc6000affe4ff */
[----:B------:R-:W-:Y:S02]  /*0a50*/  @!P3 IADD3 R18, P4, PT, R8, UR33, RZ ;  /* 0x000000210812bc10 */ /* 0x000fe4000ff9e0ff */
[----:B------:R0:W3:Y:S02]  /*0a60*/  @!P1 LDG.E.U8 R20, desc[UR26][R22.64] ;  /* 0x0000001a16149981 */ /* 0x0000e4000c1e1100 */
[----:B------:R-:W-:-:S04]  /*0a70*/  @!P3 IADD3.X R19, PT, PT, R9, UR16, RZ, P4, !PT ;  /* 0x000000100913bc10 */ /* 0x000fc8000a7fe4ff */
[----:B------:R-:W-:Y:S01]  /*0a80*/  @!P2 IADD3 R16, P4, PT, R8, UR32, RZ ;  /* 0x000000200810ac10 */ /* 0x000fe2000ff9e0ff */
[----:B------:R-:W4:Y:S03]  /*0a90*/  @!P3 LDG.E.U8 R21, desc[UR26][R18.64] ;  /* 0x0000001a1215b981 */ /* 0x000f26000c1e1100 */
[----:B------:R-:W-:-:S05]  /*0aa0*/  @!P2 IADD3.X R17, PT, PT, R9, UR18, RZ, P4, !PT ;  /* 0x000000120911ac10 */ /* 0x000fca000a7fe4ff */
[----:B------:R1:W5:Y:S01]  /*0ab0*/  @!P2 LDG.E.U8 R6, desc[UR26][R16.64] ;  /* 0x0000001a1006a981 */ /* 0x000362000c1e1100 */
[----:B0-----:R-:W-:-:S04]  /*0ac0*/  IMAD.U32 R23, RZ, RZ, UR29 ;  /* 0x0000001dff177e24 */ /* 0x001fc8000f8e00ff */
[----:B------:R-:W-:-:S03]  /*0ad0*/  @!P0 IMAD.WIDE.U32 R22, R23, 0x8, R2 ;  /* 0x0000000817168825 */ /* 0x000fc600078e0002 */
[----:B------:R-:W-:-:S04]  /*0ae0*/  @!P0 IADD3 R24, P4, PT, R22, UR7, RZ ;  /* 0x0000000716188c10 */ /* 0x000fc8000ff9e0ff */
[----:B------:R-:W-:Y:S02]  /*0af0*/  @!P0 IADD3.X R25, PT, PT, R23, UR10, RZ, P4, !PT ;  /* 0x0000000a17198c10 */ /* 0x000fe4000a7fe4ff */
[----:B------:R-:W-:-:S04]  /*0b00*/  @!P1 IADD3 R22, P4, PT, R14, UR7, RZ ;  /* 0x000000070e169c10 */ /* 0x000fc8000ff9e0ff */
[----:B------:R-:W-:Y:S01]  /*0b10*/  @!P1 IADD3.X R23, PT, PT, R15, UR10, RZ, P4, !PT ;  /* 0x0000000a0f179c10 */ /* 0x000fe2000a7fe4ff */
[----:B------:R-:W-:-:S04]  /*0b20*/  UIADD3 UR20, UP0, UPT, UR20, -0x2, URZ ;  /* 0xfffffffe14147890 */ /* 0x000fc8000ff1e0ff */
[----:B------:R-:W-:Y:S02]  /*0b30*/  UIADD3.X UR6, UPT, UPT, UR6, -0x1, URZ, UP0, !UPT ;  /* 0xffffffff06067890 */ /* 0x000fe400087fe4ff */
[----:B------:R-:W-:-:S04]  /*0b40*/  UISETP.NE.U32.AND UP0, UPT, UR20, URZ, UPT ;  /* 0x000000ff1400728c */ /* 0x000fc8000bf05070 */
[----:B------:R-:W-:Y:S02]  /*0b50*/  UISETP.NE.AND.EX UP0, UPT, UR6, URZ, UPT, UP0 ;  /* 0x000000ff0600728c */ /* 0x000fe4000bf05300 */
[----:B------:R-:W-:Y:S01]  /*0b60*/  UIMAD.WIDE.U32 UR4, UR29, 0x8, UR4 ;  /* 0x000000081d0478a5 */ /* 0x000fe2000f8e0004 */
[----:B--2---:R-:W-:-:S06]  /*0b70*/  LOP3.LUT R26, R7, 0xff, RZ, 0xc0, !PT ;  /* 0x000000ff071a7812 */ /* 0x004fcc00078ec0ff */
[----:B------:R-:W1:Y:S01]  /*0b80*/  I2F.U16 R26, R26 ;  /* 0x0000001a001a7306 */ /* 0x000e620000101000 */
[----:B---3--:R-:W-:-:S07]  /*0b90*/  LOP3.LUT R27, R20, 0xff, RZ, 0xc0, !PT ;  /* 0x000000ff141b7812 */ /* 0x008fce00078ec0ff */
[----:B------:R-:W0:Y:S01]  /*0ba0*/  I2F.U16 R27, R27 ;  /* 0x0000001b001b7306 */ /* 0x000e220000101000 */
[----:B----4-:R-:W-:Y:S02]  /*0bb0*/  LOP3.LUT R28, R21, 0xff, RZ, 0xc0, !PT ;  /* 0x000000ff151c7812 */ /* 0x010fe400078ec0ff */
[----:B-1----:R-:W-:-:S05]  /*0bc0*/  F2FP.BF16.F32.PACK_AB R17, RZ, R26 ;  /* 0x0000001aff11723e */ /* 0x002fca00000010ff */
[----:B------:R-:W-:Y:S01]  /*0bd0*/  I2F.U16 R19, R28 ;  /* 0x0000001c00137306 */ /* 0x000fe20000101000 */
[----:B-----5:R-:W-:Y:S02]  /*0be0*/  LOP3.LUT R29, R6, 0xff, RZ, 0xc0, !PT ;  /* 0x000000ff061d7812 */ /* 0x020fe400078ec0ff */
[----:B------:R-:W-:Y:S02]  /*0bf0*/  PRMT R26, R17, 0x7610, R26 ;  /* 0x00007610111a7816 */ /* 0x000fe4000000001a */
[----:B0-----:R-:W-:-:S03]  /*0c00*/  F2FP.BF16.F32.PACK_AB R18, RZ, R27 ;  /* 0x0000001bff12723e */ /* 0x001fc600000010ff */
[----:B------:R-:W0:Y:S01]  /*0c10*/  I2F.U16 R17, R29 ;  /* 0x0000001d00117306 */ /* 0x000e220000101000 */
[----:B------:R-:W-:Y:S01]  /*0c20*/  PRMT R27, R18, 0x7610, R27 ;  /* 0x00007610121b7816 */ /* 0x000fe2000000001b */
[----:B------:R0:W-:Y:S01]  /*0c30*/  @!P0 STG.E.U16 desc[UR26][R24.64], R26 ;  /* 0x0000001a18008986 */ /* 0x0001e2000c10151a */
[----:B------:R-:W-:-:S03]  /*0c40*/  @!P3 IADD3 R18, P0, PT, R12, UR7, RZ ;  /* 0x000000070c12bc10 */ /* 0x000fc6000ff1e0ff */
[----:B------:R1:W-:Y:S01]  /*0c50*/  @!P1 STG.E.U16 desc[UR26][R22.64], R27 ;  /* 0x0000001b16009986 */ /* 0x0003e2000c10151a */
[----:B------:R-:W-:Y:S02]  /*0c60*/  @!P2 IADD3 R16, P1, PT, R10, UR7, RZ ;  /* 0x000000070a10ac10 */ /* 0x000fe4000ff3e0ff */
[----:B0-----:R-:W-:Y:S02]  /*0c70*/  F2FP.BF16.F32.PACK_AB R25, RZ, R17 ;  /* 0x00000011ff19723e */ /* 0x001fe400000010ff */
[----:B-1----:R-:W-:Y:S02]  /*0c80*/  F2FP.BF16.F32.PACK_AB R23, RZ, R19 ;  /* 0x00000013ff17723e */ /* 0x002fe400000010ff */
[----:B------:R-:W-:Y:S02]  /*0c90*/  @!P3 IADD3.X R19, PT, PT, R13, UR10, RZ, P0, !PT ;  /* 0x0000000a0d13bc10 */ /* 0x000fe400087fe4ff */
[----:B------:R-:W-:Y:S02]  /*0ca0*/  PRMT R28, R23, 0x7610, R28 ;  /* 0x00007610171c7816 */ /* 0x000fe4000000001c */
[----:B------:R-:W-:-:S03]  /*0cb0*/  @!P2 IADD3.X R17, PT, PT, R11, UR10, RZ, P1, !PT ;  /* 0x0000000a0b11ac10 */ /* 0x000fc60008ffe4ff */
[----:B------:R1:W-:Y:S04]  /*0cc0*/  @!P3 STG.E.U16 desc[UR26][R18.64], R28 ;  /* 0x0000001c1200b986 */ /* 0x0003e8000c10151a */
[----:B------:R1:W-:Y:S01]  /*0cd0*/  @!P2 STG.E.U16 desc[UR26][R16.64], R25 ;  /* 0x000000191000a986 */ /* 0x0003e2000c10151a */
[----:B------:R-:W-:Y:S01]  /*0ce0*/  IMAD.U32 R23, RZ, RZ, UR29 ;  /* 0x0000001dff177e24 */ /* 0x000fe2000f8e00ff */
[----:B------:R-:W-:-:S03]  /*0cf0*/  ULEA UR7, UP1, UR29, UR7, 0x4 ;  /* 0x000000071d077291 */ /* 0x000fc6000f8220ff */
[----:B------:R-:W-:Y:S01]  /*0d00*/  IMAD.WIDE.U32 R8, R23, 0x8, R8 ;  /* 0x0000000817087825 */ /* 0x000fe200078e0008 */
[----:B------:R-:W-:Y:S01]  /*0d10*/  ULEA.HI.X UR10, UR29, UR10, URZ, 0x4, UP1 ;  /* 0x0000000a1d0a7291 */ /* 0x000fe200088f24ff */
[----:B------:R-:W-:Y:S11]  /*0d20*/  BRA.U UP0, `(.L_x_2148) ;  /* 0xfffffff900087547 */ /* 0x000ff6000b83ffff */
.L_x_2147:
        /* <DEDUP_REMOVED lines=17> */
[----:B------:R-:W-:-:S04]  /*0e40*/  @!P0 IADD3 R14, P3, PT, R9, UR41, RZ ;  /* 0x00000029090e8c10 */ /* 0x000fc8000ff7e0ff */
[----:B------:R-:W-:Y:S02]  /*0e50*/  @!P0 IADD3.X R15, PT, PT, R4, UR42, RZ, P3, !PT ;  /* 0x0000002a040f8c10 */ /* 0x000fe40009ffe4ff */
[----:B------:R-:W-:-:S03]  /*0e60*/  @!P1 IADD3 R12, P3, PT, R3, UR41, RZ ;  /* 0x00000029030c9c10 */ /* 0x000fc6000ff7e0ff */
[----:B------:R0:W2:Y:S01]  /*0e70*/  @!P0 LDG.E.U8 R7, desc[UR26][R14.64] ;  /* 0x0000001a0e078981 */ /* 0x0000a2000c1e1100 */
[----:B------:R-:W-:Y:S02]  /*0e80*/  @!P1 IADD3.X R13, PT, PT, R0, UR42, RZ, P3, !PT ;  /* 0x0000002a000d9c10 */ /* 0x000fe40009ffe4ff */
[----:B-1----:R-:W-:-:S03]  /*0e90*/  @!P2 IADD3 R16, P3, PT, R5, UR41, RZ ;  /* 0x000000290510ac10 */ /* 0x002fc6000ff7e0ff */
[----:B------:R2:W3:Y:S01]  /*0ea0*/  @!P1 LDG.E.U8 R20, desc[UR26][R12.64] ;  /* 0x0000001a0c149981 */ /* 0x0004e2000c1e1100 */
[----:B------:R-:W-:-:S05]  /*0eb0*/  @!P2 IADD3.X R17, PT, PT, R2, UR42, RZ, P3, !PT ;  /* 0x0000002a0211ac10 */ /* 0x000fca0009ffe4ff */
        /* <DEDUP_REMOVED lines=11> */
[----:B--2---:R-:W-:Y:S02]  /*0f70*/  LOP3.LUT R12, R7, 0xff, RZ, 0xc0, !PT ;  /* 0x000000ff070c7812 */ /* 0x004fe400078ec0ff */
[----:B---3--:R-:W-:-:S04]  /*0f80*/  LOP3.LUT R13, R20, 0xff, RZ, 0xc0, !PT ;  /* 0x000000ff140d7812 */ /* 0x008fc800078ec0ff */
[----:B------:R-:W1:Y:S01]  /*0f90*/  I2F.U16 R12, R12 ;  /* 0x0000000c000c7306 */ /* 0x000e620000101000 */
[----:B----4-:R-:W-:-:S07]  /*0fa0*/  LOP3.LUT R15, R21, 0xff, RZ, 0xc0, !PT ;  /* 0x000000ff150f7812 */ /* 0x010fce00078ec0ff */
[----:B------:R-:W2:Y:S08]  /*0fb0*/  I2F.U16 R13, R13 ;  /* 0x0000000d000d7306 */ /* 0x000eb00000101000 */
[----:B------:R-:W3:Y:S01]  /*0fc0*/  I2F.U16 R15, R15 ;  /* 0x0000000f000f7306 */ /* 0x000ee20000101000 */
[----:B------:R-:W-:Y:S02]  /*0fd0*/  @!P0 LEA.HI.X R7, R9, UR9, R4, 0x1, P5 ;  /* 0x0000000909078c11 */ /* 0x000fe4000a8f0c04 */
[----:B------:R-:W-:-:S02]  /*0fe0*/  @!P2 LEA R4, P5, R5, UR8, 0x1 ;  /* 0x000000080504ac11 */ /* 0x000fc4000f8a08ff */
[----:B-1----:R-:W-:Y:S02]  /*0ff0*/  F2FP.BF16.F32.PACK_AB R16, RZ, R12 ;  /* 0x0000000cff10723e */ /* 0x002fe400000010ff */
[----:B------:R-:W-:Y:S02]  /*1000*/  @!P1 LEA.HI.X R9, R3, UR9, R0, 0x1, P4 ;  /* 0x0000000903099c11 */ /* 0x000fe4000a0f0c00 */
[----:B--2---:R-:W-:Y:S02]  /*1010*/  F2FP.BF16.F32.PACK_AB R0, RZ, R13 ;  /* 0x0000000dff00723e */ /* 0x004fe400000010ff */
[----:B------:R-:W-:Y:S01]  /*1020*/  @!P2 LEA.HI.X R5, R5, UR9, R2, 0x1, P5 ;  /* 0x000000090505ac11 */ /* 0x000fe2000a8f0c02 */
[----:B------:R0:W-:Y:S01]  /*1030*/  @!P0 STG.E.U16 desc[UR26][R6.64], R16 ;  /* 0x0000001006008986 */ /* 0x0001e2000c10151a */
[----:B---3--:R-:W-:-:S03]  /*1040*/  F2FP.BF16.F32.PACK_AB R2, RZ, R15 ;  /* 0x0000000fff02723e */ /* 0x008fc600000010ff */
[----:B------:R0:W-:Y:S04]  /*1050*/  @!P1 STG.E.U16 desc[UR26][R8.64], R0 ;  /* 0x0000000008009986 */ /* 0x0001e8000c10151a */
[----:B------:R0:W-:Y:S01]  /*1060*/  @!P2 STG.E.U16 desc[UR26][R4.64], R2 ;  /* 0x000000020400a986 */ /* 0x0001e2000c10151a */
[----:B------:R-:W-:Y:S05]  /*1070*/  @P3 EXIT ;  /* 0x000000000000394d */ /* 0x000fea0003800000 */
[----:B-----5:R-:W-:Y:S02]  /*1080*/  LOP3.LUT R14, R14, 0xff, RZ, 0xc0, !PT ;  /* 0x000000ff0e0e7812 */ /* 0x020fe400078ec0ff */
[----:B0-----:R-:W-:-:S04]  /*1090*/  LEA R2, P0, R11, UR8, 0x1 ;  /* 0x000000080b027c11 */ /* 0x001fc8000f8008ff */
[----:B------:R-:W0:Y:S01]  /*10a0*/  I2F.U16 R14, R14 ;  /* 0x0000000e000e7306 */ /* 0x000e220000101000 */
[----:B------:R-:W-:Y:S02]  /*10b0*/  LEA.HI.X R3, R11, UR9, R10, 0x1, P0 ;  /* 0x000000090b037c11 */ /* 0x000fe400080f0c0a */
[----:B0-----:R-:W-:-:S05]  /*10c0*/  F2FP.BF16.F32.PACK_AB R0, RZ, R14 ;  /* 0x0000000eff00723e */ /* 0x001fca00000010ff */
[----:B------:R-:W-:Y:S01]  /*10d0*/  STG.E.U16 desc[UR26][R2.64], R0 ;  /* 0x0000000002007986 */ /* 0x000fe2000c10151a */
[----:B------:R-:W-:Y:S05]  /*10e0*/  EXIT ;  /* 0x000000000000794d */ /* 0x000fea0003800000 */
.L_x_2146:
[----:B------:R-:W0:Y:S02]  /*10f0*/  S2R R10, SR_TID.X ;  /* 0x00000000000a7919 */ /* 0x000e240000002100 */
[----:B0-----:R-:W-:-:S03]  /*1100*/  IMAD.WIDE.U32 R2, R10, 0x4, RZ ;  /* 0x000000040a027825 */ /* 0x001fc600078e00ff */
[----:B------:R-:W-:-:S04]  /*1110*/  ISETP.GE.U32.AND P0, PT, R2, UR11, PT ;  /* 0x0000000b02007c0c */ /* 0x000fc8000bf06070 */
[----:B------:R-:W-:-:S13]  /*1120*/  ISETP.GE.AND.EX P0, PT, R3, UR4, PT, P0 ;  /* 0x0000000403007c0c */ /* 0x000fda000bf06300 */
[----:B------:R-:W-:Y:S05]  /*1130*/  @P0 EXIT ;  /* 0x000000000000094d */ /* 0x000fea0003800000 */
[----:B------:R-:W-:Y:S01]  /*1140*/  IMAD.MOV.U32 R11, RZ, RZ, RZ ;  /* 0x000000ffff0b7224 */ /* 0x000fe200078e00ff */
[----:B------:R-:W0:Y:S06]  /*1150*/  LDCU UR5, c[0x0][0x360] ;  /* 0x00006c00ff0577ac */ /* 0x000e2c0008000800 */
.L_x_2149:
[----:B------:R-:W-:-:S04]  /*1160*/  LEA R2, P0, R10, UR41, 0x2 ;  /* 0x000000290a027c11 */ /* 0x000fc8000f8010ff */
[----:B------:R-:W-:-:S05]  /*1170*/  LEA.HI.X R3, R10, UR42, R11, 0x2, P0 ;  /* 0x0000002a0a037c11 */ /* 0x000fca00080f140b */
[----:B------:R-:W2:Y:S01]  /*1180*/  LDG.E R2, desc[UR26][R2.64] ;  /* 0x0000001a02027981 */ /* 0x000ea2000c1e1900 */
[----:B------:R-:W-:Y:S02]  /*1190*/  LEA R4, P0, R10, UR8, 0x3 ;  /* 0x000000080a047c11 */ /* 0x000fe4000f8018ff */
[C---:B--2---:R-:W-:Y:S02]  /*11a0*/  PRMT R0, R2.reuse, 0x7770, RZ ;  /* 0x0000777002007816 */ /* 0x044fe400000000ff */
[C---:B------:R-:W-:Y:S02]  /*11b0*/  PRMT R5, R2.reuse, 0x7771, RZ ;  /* 0x0000777102057816 */ /* 0x040fe400000000ff */
[----:B------:R-:W-:Y:S02]  /*11c0*/  I2FP.F32.U32 R0, R0 ;  /* 0x0000000000007245 */ /* 0x000fe40000201000 */
[----:B------:R-:W-:Y:S02]  /*11d0*/  I2FP.F32.U32 R5, R5 ;  /* 0x0000000500057245 */ /* 0x000fe40000201000 */
[----:B------:R-:W-:-:S02]  /*11e0*/  PRMT R6, R2, 0x7772, RZ ;  /* 0x0000777202067816 */ /* 0x000fc400000000ff */
[----:B------:R-:W-:Y:S02]  /*11f0*/  PRMT R7, R2, 0x7773, RZ ;  /* 0x0000777302077816 */ /* 0x000fe400000000ff */
[----:B------:R-:W-:Y:S02]  /*1200*/  F2FP.BF16.F32.PACK_AB R8, R5, R0 ;  /* 0x000000000508723e */ /* 0x000fe400000010ff */
[C---:B------:R-:W-:Y:S02]  /*1210*/  LEA.HI.X R5, R10.reuse, UR9, R11, 0x3, P0 ;  /* 0x000000090a057c11 */ /* 0x040fe400080f1c0b */
[----:B0-----:R-:W-:Y:S02]  /*1220*/  IADD3 R10, P0, PT, R10, UR5, RZ ;  /* 0x000000050a0a7c10 */ /* 0x001fe4000ff1e0ff */
[----:B------:R-:W-:Y:S02]  /*1230*/  I2FP.F32.U32 R6, R6 ;  /* 0x0000000600067245 */ /* 0x000fe40000201000 */
[----:B------:R-:W-:Y:S01]  /*1240*/  I2FP.F32.U32 R7, R7 ;  /* 0x0000000700077245 */ /* 0x000fe20000201000 */
[----:B------:R-:W-:-:S02]  /*1250*/  IMAD.SHL.U32 R0, R10, 0x4, RZ ;  /* 0x000000040a007824 */ /* 0x000fc400078e00ff */
[----:B------:R-:W-:Y:S01]  /*1260*/  IMAD.X R11, RZ, RZ, R11, P0 ;  /* 0x000000ffff0b7224 */ /* 0x000fe200000e060b */
[----:B------:R-:W-:Y:S02]  /*1270*/  F2FP.BF16.F32.PACK_AB R9, R7, R6 ;  /* 0x000000060709723e */ /* 0x000fe400000010ff */
[----:B------:R-:W-:Y:S02]  /*1280*/  ISETP.LT.U32.AND P1, PT, R0, UR11, PT ;  /* 0x0000000b00007c0c */ /* 0x000fe4000bf21070 */
[C---:B------:R-:W-:Y:S01]  /*1290*/  LOP3.LUT P0, RZ, R10.reuse, 0xffffc000, RZ, 0xc0, !PT ;  /* 0xffffc0000aff7812 */ /* 0x040fe2000780c0ff */
[----:B------:R1:W-:Y:S01]  /*12a0*/  STG.E.64 desc[UR26][R4.64], R8 ;  /* 0x0000000804007986 */ /* 0x0003e2000c101b1a */
[----:B------:R-:W-:Y:S02]  /*12b0*/  SHF.L.U64.HI R0, R10, 0x2, R11 ;  /* 0x000000020a007819 */ /* 0x000fe4000001020b */
[----:B------:R-:W-:Y:S02]  /*12c0*/  LOP3.LUT P0, RZ, R11, 0x3fffffff, RZ, 0xc0, P0 ;  /* 0x3fffffff0bff7812 */ /* 0x000fe4000000c0ff */
[----:B------:R-:W-:-:S13]  /*12d0*/  ISETP.LT.AND.EX P1, PT, R0, UR4, PT, P1 ;  /* 0x0000000400007c0c */ /* 0x000fda000bf21310 */
[----:B-1----:R-:W-:Y:S05]  /*12e0*/  @!P0 BRA P1, `(.L_x_2149) ;  /* 0xfffffffc009c8947 */ /* 0x002fea000083ffff */
[----:B------:R-:W-:Y:S05]  /*12f0*/  EXIT ;  /* 0x000000000000794d */ /* 0x000fea0003800000 */
        .weak           $__internal_22_$__cuda_sm20_div_u16
        .type           $__internal_22_$__cuda_sm20_div_u16,@function
        .size           $__internal_22_$__cuda_sm20_div_u16,(.L_x_7559 - $__internal_22_$__cuda_sm20_div_u16)
$__internal_22_$__cuda_sm20_div_u16:
        /* <DEDUP_REMOVED lines=19> */
[----:B------:R-:W-:Y:S05]  /*1430*/  RET.REL.NODEC R2 `(_ZN2at6native55_GLOBAL__N__de093ff9_22_ForeachBinaryOpList_cu_a911ec4325multi_tensor_apply_kernelINS1_18TensorListMetadataILi2EEENS1_11CopyFunctorIN3c108BFloat16EhLi2ELi1ELi1EEEJNS0_4CopyIS7_hEEEEEvT_T0_DpT1_) ;  /* 0xffffffe802f07950 */ /* 0x000fea0003c3ffff */
.L_x_2150:
        /* <DEDUP_REMOVED lines=12> */
.L_x_7559:


//--------------------- .text._ZN2at6native55_GLOBAL__N__de093ff9_22_ForeachBinaryOpList_cu_a911ec4325multi_tensor_apply_kernelINS1_18TensorListMetadataILi2EEENS1_14UnaryOpFunctorIN3c108BFloat16ELi2ELi1ELi1EEEJNS0_4CopyIS7_S7_EEEEEvT_T0_DpT1_ --------------------------
	.section	.text._ZN2at6native55_GLOBAL__N__de093ff9_22_ForeachBinaryOpList_cu_a911ec4325multi_tensor_apply_kernelINS1_18TensorListMetadataILi2EEENS1_14UnaryOpFunctorIN3c108BFloat16ELi2ELi1ELi1EEEJNS0_4CopyIS7_S7_EEEEEvT_T0_DpT1_,"ax",@progbits
	.align	128
.text._ZN2at6native55_GLOBAL__N__de093ff9_22_ForeachBinaryOpList_cu_a911ec4325multi_tensor_apply_kernelINS1_18TensorListMetadataILi2EEENS1_14UnaryOpFunctorIN3c108BFloat16ELi2ELi1ELi1EEEJNS0_4CopyIS7_S7_EEEEEvT_T0_DpT1_:
        .type           _ZN2at6native55_GLOBAL__N__de093ff9_22_ForeachBinaryOpList_cu_a911ec4325multi_tensor_apply_kernelINS1_18TensorListMetadataILi2EEENS1_14UnaryOpFunctorIN3c108BFloat16ELi2ELi1ELi1EEEJNS0_4CopyIS7_S7_EEEEEvT_T0_DpT1_,@function
        .size           _ZN2at6native55_GLOBAL__N__de093ff9_22_ForeachBinaryOpList_cu_a911ec4325multi_tensor_apply_kernelINS1_18TensorListMetadataILi2EEENS1_14UnaryOpFunctorIN3c108BFloat16ELi2ELi1ELi1EEEJNS0_4CopyIS7_S7_EEEEEvT_T0_DpT1_,(.L_x_7561 - _ZN2at6native55_GLOBAL__N__de093ff9_22_ForeachBinaryOpList_cu_a911ec4325multi_tensor_apply_kernelINS1_18TensorListMetadataILi2EEENS1_14UnaryOpFunctorIN3c108BFloat16ELi2ELi1ELi1EEEJNS0_4CopyIS7_S7_EEEEEvT_T0_DpT1_)
        .other          _ZN2at6native55_GLOBAL__N__de093ff9_22_ForeachBinaryOpList_cu_a911ec4325multi_tensor_apply_kernelINS1_18TensorListMetadataILi2EEENS1_14UnaryOpFunctorIN3c108BFloat16ELi2ELi1ELi1EEEJNS0_4CopyIS7_S7_EEEEEvT_T0_DpT1_,@"STO_CUDA_ENTRY STV_DEFAULT"
_ZN2at6native55_GLOBAL__N__de093ff9_22_ForeachBinaryOpList_cu_a911ec4325multi_tensor_apply_kernelINS1_18TensorListMetadataILi2EEENS1_14UnaryOpFunctorIN3c108BFloat16ELi2ELi1ELi1EEEJNS0_4CopyIS7_S7_EEEEEvT_T0_DpT1_:
[----:B------:R-:W-:Y:S08]  /*0000*/  LDC R1, c[0x0][0x37c] ;  /* 0x0000df00ff017b82 */ /* 0x000ff00000000800 */
[----:B------:R-:W0:Y:S02]  /*0010*/  S2UR UR5, SR_CTAID.X ;  /* 0x00000000000579c3 */ /* 0x000e240000002500 */
[----:B0-----:R-:W0:Y:S01]  /*0020*/  LDCU.U8 UR4, c[0x0][UR5+0x980] ;  /* 0x00013000050477ac */ /* 0x001e220008000000 */
[----:B------:R-:W-:-:S12]  /*0030*/  UIMAD UR5, UR5, 0x3, UR5 ;  /* 0x00000003050578a4 */ /* 0x000fd8000f8e0205 */
[----:B------:R-:W1:Y:S01]  /*0040*/  LDCU UR14, c[0x0][UR5+0xac0] ;  /* 0x00015800050e77ac */ /* 0x000e620008000800 */
[----:B0-----:R-:W-:-:S12]  /*0050*/  USHF.L.U32 UR6, UR4, 0x3, URZ ;  /* 0x0000000304067899 */ /* 0x001fd800080006ff */
[----:B------:R-:W0:Y:S01]  /*0060*/  LDCU.64 UR4, c[0x0][UR6+0x780] ;  /* 0x0000f000060477ac */ /* 0x000e220008000a00 */
[----:B------:R-:W2:Y:S01]  /*0070*/  LDCU.64 UR8, c[0x0][UR6+0x580] ;  /* 0x0000b000060877ac */ /* 0x000ea20008000a00 */
[----:B------:R-:W3:Y:S01]  /*0080*/  LDCU.64 UR6, c[0x0][UR6+0x380] ;  /* 0x00007000060677ac */ /* 0x000ee20008000a00 */
[----:B-1----:R-:W-:Y:S02]  /*0090*/  UIMAD.WIDE UR12, UR14, 0x10000, URZ ;  /* 0x000100000e0c78a5 */ /* 0x002fe4000f8e02ff */
[----:B0-----:R-:W-:Y:S02]  /*00a0*/  ULOP3.LUT UR15, UR4, 0x3, URZ, 0xc0, !UPT ;  /* 0x00000003040f7892 */ /* 0x001fe4000f8ec0ff */
[----:B------:R-:W-:Y:S02]  /*00b0*/  UIADD3 UR19, UP1, UPT, UR4, -UR12, URZ ;  /* 0x8000000c04137290 */ /* 0x000fe4000ff3e0ff */
[----:B--2---:R-:W-:Y:S02]  /*00c0*/  UIMAD.WIDE UR10, UR14, 0x20000, UR8 ;  /* 0x000200000e0a78a5 */ /* 0x004fe4000f8e0208 */
[----:B------:R-:W-:-:S02]  /*00d0*/  UIADD3.X UR12, UPT, UPT, UR5, ~UR13, URZ, UP1, !UPT ;  /* 0x8000000d050c7290 */ /* 0x000fc40008ffe4ff */
[----:B---3--:R-:W-:Y:S02]  /*00e0*/  UIMAD.WIDE UR8, UR14, 0x20000, UR6 ;  /* 0x000200000e0878a5 */ /* 0x008fe4000f8e0206 */
[----:B------:R-:W-:Y:S01]  /*00f0*/  ULOP3.LUT UR6, UR15, 0x7, UR10, 0xf8, !UPT ;  /* 0x000000070f067892 */ /* 0x000fe2000f8ef80a */
[----:B------:R-:W0:Y:S03]  /*0100*/  LDCU.64 UR14, c[0x0][0x358] ;  /* 0x00006b00ff0e77ac */ /* 0x000e260008000a00 */
[----:B------:R-:W-:-:S04]  /*0110*/  ULOP3.LUT UP0, URZ, UR6, 0x7, UR8, 0xf8, !UPT ;  /* 0x0000000706ff7892 */ /* 0x000fc8000f80f808 */
[----:B------:R-:W-:-:S09]  /*0120*/  ULOP3.LUT UP0, URZ, URZ, URZ, URZ, 0xfc, UP0 ;  /* 0x000000ffffff7292 */ /* 0x000fd2000800fcff */
[----:B------:R-:W-:Y:S05]  /*0130*/  BRA.U !UP0, `(.L_x_2151) ;  /* 0x0000000d08347547 */ /* 0x000fea000b800000 */
[----:B------:R-:W-:-:S04]  /*0140*/  UISETP.GE.U32.AND UP0, UPT, UR19, 0x1, UPT ;  /* 0x000000011300788c */ /* 0x000fc8000bf06070 */
[----:B------:R-:W-:-:S06]  /*0150*/  UISETP.GE.AND.EX UP0, UPT, UR12, URZ, UPT, UP0 ;  /* 0x000000ff0c00728c */ /* 0x000fcc000bf06300 */
[----:B------:R-:W-:-:S13]  /*0160*/  PLOP3.LUT P0, PT, PT, PT, UP0, 0x80, 0x8 ;  /* 0x000000000008781c */ /* 0x000fda0003f0f008 */
[----:B0-----:R-:W-:Y:S05]  /*0170*/  @!P0 EXIT ;  /* 0x000000000000894d */ /* 0x001fea0003800000 */
[----:B------:R-:W0:Y:S01]  /*0180*/  LDCU UR16, c[0x0][0x360] ;  /* 0x00006c00ff1077ac */ /* 0x000e220008000800 */
[----:B------:R-:W-:Y:S02]  /*0190*/  PRMT R0, RZ, 0x7610, R0 ;  /* 0x00007610ff007816 */ /* 0x000fe40000000000 */
        /* <DEDUP_REMOVED lines=14> */
[----:B------:R-:W-:Y:S05]  /*0280*/  CALL.REL.NOINC `($__internal_23_$__cuda_sm20_div_u16) ;  /* 0x0000000c00647944 */ /* 0x000fea0003c00000 */
        /* <DEDUP_REMOVED lines=16> */
.L_x_2153:
[----:B0-----:R-:W-:Y:S02]  /*0390*/  IADD3 R19, P1, PT, R12, UR6, RZ ;  /* 0x000000060c137c10 */ /* 0x001fe4000ff3e0ff */
[----:B-1----:R-:W-:Y:S02]  /*03a0*/  PRMT R4, RZ, 0x7610, R4 ;  /* 0x00007610ff047816 */ /* 0x002fe40000000004 */
        /* <DEDUP_REMOVED lines=12> */
[----:B------:R-:W-:-:S05]  /*0470*/  @!P2 LEA.HI.X R7, R19, UR9, R20, 0x1, P1 ;  /* 0x000000091307ac11 */ /* 0x000fca00088f0c14 */
[----:B------:R0:W2:Y:S01]  /*0480*/  @!P2 LDG.E.U16 R4, desc[UR14][R6.64] ;  /* 0x0000000e0604a981 */ /* 0x0000a2000c1e1500 */
[----:B------:R-:W-:Y:S02]  /*0490*/  IADD3 R18, P5, PT, R5, UR16, RZ ;  /* 0x0000001005127c10 */ /* 0x000fe4000ffbe0ff */
[----:B------:R-:W-:Y:S02]  /*04a0*/  @!P4 LEA R2, P1, R21, UR8, 0x1 ;  /* 0x000000081502cc11 */ /* 0x000fe4000f8208ff */
[----:B------:R-:W-:Y:S01]  /*04b0*/  @!P3 LEA R10, P6, R5, UR8, 0x1 ;  /* 0x00000008050abc11 */ /* 0x000fe2000f8c08ff */
[----:B------:R-:W-:Y:S01]  /*04c0*/  IMAD.X R23, RZ, RZ, R16, P5 ;  /* 0x000000ffff177224 */ /* 0x000fe200028e0610 */
[----:B------:R-:W-:Y:S02]  /*04d0*/  @!P4 LEA.HI.X R3, R21, UR9, R22, 0x1, P1 ;  /* 0x000000091503cc11 */ /* 0x000fe400088f0c16 */
[----:B------:R-:W-:Y:S02]  /*04e0*/  ISETP.GE.U32.AND P1, PT, R18, UR17, PT ;  /* 0x0000001112007c0c */ /* 0x000fe4000bf26070 */
[----:B------:R-:W-:-:S02]  /*04f0*/  PRMT R17, RZ, 0x7610, R17 ;  /* 0x00007610ff117816 */ /* 0x000fc40000000011 */
[----:B------:R-:W-:Y:S02]  /*0500*/  PRMT R9, RZ, 0x7610, R9 ;  /* 0x00007610ff097816 */ /* 0x000fe40000000009 */
[----:B------:R-:W-:Y:S02]  /*0510*/  @!P3 LEA.HI.X R11, R5, UR9, R16, 0x1, P6 ;  /* 0x00000009050bbc11 */ /* 0x000fe4000b0f0c10 */
[----:B------:R-:W-:Y:S01]  /*0520*/  ISETP.GE.AND.EX P1, PT, R23, UR18, PT, P1 ;  /* 0x0000001217007c0c */ /* 0x000fe2000bf26310 */
[----:B------:R1:W3:Y:S04]  /*0530*/  @!P4 LDG.E.U16 R17, desc[UR14][R2.64] ;  /* 0x0000000e0211c981 */ /* 0x0002e8000c1e1500 */
[----:B------:R4:W5:Y:S01]  /*0540*/  @!P3 LDG.E.U16 R9, desc[UR14][R10.64] ;  /* 0x0000000e0a09b981 */ /* 0x000962000c1e1500 */
[----:B------:R-:W-:-:S07]  /*0550*/  PRMT R8, RZ, 0x7610, R8 ;  /* 0x00007610ff087816 */ /* 0x000fce0000000008 */
[----:B------:R-:W-:-:S04]  /*0560*/  @!P1 LEA R14, P5, R18, UR8, 0x1 ;  /* 0x00000008120e9c11 */ /* 0x000fc8000f8a08ff */
[----:B------:R-:W-:-:S05]  /*0570*/  @!P1 LEA.HI.X R15, R18, UR9, R23, 0x1, P5 ;  /* 0x00000009120f9c11 */ /* 0x000fca000a8f0c17 */
[----:B------:R5:W5:Y:S01]  /*0580*/  @!P1 LDG.E.U16 R8, desc[UR14][R14.64] ;  /* 0x0000000e0e089981 */ /* 0x000b62000c1e1500 */
[----:B0-----:R-:W-:-:S04]  /*0590*/  @!P2 LEA R6, P5, R19, UR10, 0x1 ;  /* 0x0000000a1306ac11 */ /* 0x001fc8000f8a08ff */
[----:B------:R-:W-:Y:S02]  /*05a0*/  @!P2 LEA.HI.X R7, R19, UR11, R20, 0x1, P5 ;  /* 0x0000000b1307ac11 */ /* 0x000fe4000a8f0c14 */
[----:B-1----:R-:W-:Y:S02]  /*05b0*/  @!P3 LEA R2, P5, R5, UR10, 0x1 ;  /* 0x0000000a0502bc11 */ /* 0x002fe4000f8a08ff */
[----:B------:R-:W-:Y:S02]  /*05c0*/  PRMT R26, RZ, 0x7610, R26 ;  /* 0x00007610ff1a7816 */ /* 0x000fe4000000001a */
[----:B------:R-:W-:Y:S02]  /*05d0*/  PRMT R24, RZ, 0x7610, R24 ;  /* 0x00007610ff187816 */ /* 0x000fe40000000018 */
[----:B------:R-:W-:Y:S01]  /*05e0*/  PRMT R25, RZ, 0x7610, R25 ;  /* 0x00007610ff197816 */ /* 0x000fe20000000019 */
[----:B--2---:R-:W-:-:S05]  /*05f0*/  IMAD.U32 R4, R4, 0x10000, RZ ;  /* 0x0001000004047824 */ /* 0x004fca00078e00ff */
[----:B------:R-:W-:Y:S02]  /*0600*/  F2FP.BF16.F32.PACK_AB R3, RZ, R4 ;  /* 0x00000004ff03723e */ /* 0x000fe400000010ff */
[----:B------:R-:W-:Y:S02]  /*0610*/  @!P1 LEA R4, P6, R18, UR10, 0x1 ;  /* 0x0000000a12049c11 */ /* 0x000fe4000f8c08ff */
[----:B----4-:R-:W-:Y:S02]  /*0620*/  PRMT R11, R3, 0x7610, R11 ;  /* 0x00007610030b7816 */ /* 0x010fe4000000000b */
[----:B------:R-:W-:Y:S02]  /*0630*/  @!P3 LEA.HI.X R3, R5, UR11, R16, 0x1, P5 ;  /* 0x0000000b0503bc11 */ /* 0x000fe4000a8f0c10 */
[----:B------:R-:W-:Y:S01]  /*0640*/  IADD3 R19, P5, PT, R19, UR13, RZ ;  /* 0x0000000d13137c10 */ /* 0x000fe2000ffbe0ff */
[----:B------:R0:W-:Y:S01]  /*0650*/  @!P2 STG.E.U16 desc[UR14][R6.64], R11 ;  /* 0x0000000b0600a986 */ /* 0x0001e2000c10150e */
[----:B------:R-:W-:-:S02]  /*0660*/  @!P4 LEA R10, P2, R21, UR10, 0x1 ;  /* 0x0000000a150acc11 */ /* 0x000fc4000f8408ff */
[----:B------:R-:W-:Y:S01]  /*0670*/  @!P1 LEA.HI.X R5, R18, UR11, R23, 0x1, P6 ;  /* 0x0000000b12059c11 */ /* 0x000fe2000b0f0c17 */
[----:B---3--:R-:W-:Y:S01]  /*0680*/  IMAD.U32 R17, R17, 0x10000, RZ ;  /* 0x0001000011117824 */ /* 0x008fe200078e00ff */
[----:B------:R-:W-:Y:S01]  /*0690*/  PRMT R18, RZ, 0x7610, R18 ;  /* 0x00007610ff127816 */ /* 0x000fe20000000012 */
[----:B------:R-:W-:Y:S02]  /*06a0*/  IMAD.X R20, RZ, RZ, R20, P5 ;  /* 0x000000ffff147224 */ /* 0x000fe400028e0614 */
[----:B-----5:R-:W-:Y:S01]  /*06b0*/  IMAD.U32 R9, R9, 0x10000, RZ ;  /* 0x0001000009097824 */ /* 0x020fe200078e00ff */
[----:B------:R-:W-:Y:S02]  /*06c0*/  F2FP.BF16.F32.PACK_AB R17, RZ, R17 ;  /* 0x00000011ff11723e */ /* 0x000fe400000010ff */
[C---:B0-----:R-:W-:Y:S02]  /*06d0*/  @!P4 LEA.HI.X R11, R21.reuse, UR11, R22, 0x1, P2 ;  /* 0x0000000b150bcc11 */ /* 0x041fe400090f0c16 */
[----:B------:R-:W-:-:S02]  /*06e0*/  IADD3 R21, P5, PT, R21, UR13, RZ ;  /* 0x0000000d15157c10 */ /* 0x000fc4000ffbe0ff */
[----:B------:R-:W-:Y:S01]  /*06f0*/  F2FP.BF16.F32.PACK_AB R9, RZ, R9 ;  /* 0x00000009ff09723e */ /* 0x000fe200000010ff */
[----:B------:R0:W-:Y:S01]  /*0700*/  @!P4 STG.E.U16 desc[UR14][R10.64], R17 ;  /* 0x000000110a00c986 */ /* 0x0001e2000c10150e */
[----:B------:R-:W-:Y:S01]  /*0710*/  ISETP.GE.U32.AND P2, PT, R19, UR17, PT ;  /* 0x0000001113007c0c */ /* 0x000fe2000bf46070 */
[----:B------:R-:W-:Y:S01]  /*0720*/  IMAD.X R22, RZ, RZ, R22, P5 ;  /* 0x000000ffff167224 */ /* 0x000fe200028e0616 */
[C---:B------:R-:W-:Y:S01]  /*0730*/  IADD3 R14, P5, PT, R21.reuse, UR16, RZ ;  /* 0x00000010150e7c10 */ /* 0x040fe2000ffbe0ff */
[----:B------:R1:W-:Y:S01]  /*0740*/  @!P3 STG.E.U16 desc[UR14][R2.64], R9 ;  /* 0x000000090200b986 */ /* 0x0003e2000c10150e */
[----:B------:R-:W-:Y:S02]  /*0750*/  ISETP.GE.AND.EX P2, PT, R20, UR18, PT, P2 ;  /* 0x0000001214007c0c */ /* 0x000fe4000bf46320 */
[----:B------:R-:W-:Y:S01]  /*0760*/  IADD3 R16, P3, PT, R14, UR16, RZ ;  /* 0x000000100e107c10 */ /* 0x000fe2000ff7e0ff */
[----:B------:R-:W-:Y:S01]  /*0770*/  IMAD.X R15, RZ, RZ, R22, P5 ;  /* 0x000000ffff0f7224 */ /* 0x000fe200028e0616 */
[----:B------:R-:W-:Y:S01]  /*0780*/  ISETP.GE.U32.AND P4, PT, R21, UR17, PT ;  /* 0x0000001115007c0c */ /* 0x000fe2000bf86070 */
[----:B------:R-:W-:Y:S01]  /*0790*/  IMAD.U32 R8, R8, 0x10000, RZ ;  /* 0x0001000008087824 */ /* 0x000fe200078e00ff */
[----:B------:R-:W-:Y:S01]  /*07a0*/  ISETP.GE.U32.AND P6, PT, R14, UR17, PT ;  /* 0x000000110e007c0c */ /* 0x000fe2000bfc6070 */
[----:B0-----:R-:W-:Y:S01]  /*07b0*/  IMAD.X R17, RZ, RZ, R15, P3 ;  /* 0x000000ffff117224 */ /* 0x001fe200018e060f */
[----:B------:R-:W-:-:S02]  /*07c0*/  ISETP.GE.AND.EX P4, PT, R22, UR18, PT, P4 ;  /* 0x0000001216007c0c */ /* 0x000fc4000bf86340 */
[----:B------:R-:W-:Y:S02]  /*07d0*/  ISETP.GE.U32.AND P5, PT, R16, UR17, PT ;  /* 0x0000001110007c0c */ /* 0x000fe4000bfa6070 */
[----:B------:R-:W-:Y:S02]  /*07e0*/  ISETP.GE.AND.EX P3, PT, R15, UR18, PT, P6 ;  /* 0x000000120f007c0c */ /* 0x000fe4000bf66360 */
[----:B------:R-:W-:Y:S02]  /*07f0*/  ISETP.GE.AND.EX P5, PT, R17, UR18, PT, P5 ;  /* 0x0000001211007c0c */ /* 0x000fe4000bfa6350 */
[----:B------:R-:W-:Y:S02]  /*0800*/  F2FP.BF16.F32.PACK_AB R8, RZ, R8 ;  /* 0x00000008ff08723e */ /* 0x000fe400000010ff */
[----:B------:R-:W-:Y:S02]  /*0810*/  @!P2 LEA R6, P6, R19, UR8, 0x1 ;  /* 0x000000081306ac11 */ /* 0x000fe4000f8c08ff */
[----:B-1----:R-:W-:-:S02]  /*0820*/  PRMT R3, R8, 0x7610, R3 ;  /* 0x0000761008037816 */ /* 0x002fc40000000003 */
[----:B------:R-:W-:Y:S02]  /*0830*/  @!P2 LEA.HI.X R7, R19, UR9, R20, 0x1, P6 ;  /* 0x000000091307ac11 */ /* 0x000fe4000b0f0c14 */
[----:B------:R-:W-:Y:S01]  /*0840*/  @!P4 LEA R2, P6, R21, UR8, 0x1 ;  /* 0x000000081502cc11 */ /* 0x000fe2000f8c08ff */
[----:B------:R0:W-:Y:S01]  /*0850*/  @!P1 STG.E.U16 desc[UR14][R4.64], R3 ;  /* 0x0000000304009986 */ /* 0x0001e2000c10150e */
[----:B------:R-:W-:-:S03]  /*0860*/  @!P3 LEA R8, P1, R14, UR8, 0x1 ;  /* 0x000000080e08bc11 */ /* 0x000fc6000f8208ff */
[----:B------:R1:W2:Y:S01]  /*0870*/  @!P2 LDG.E.U16 R18, desc[UR14][R6.64] ;  /* 0x0000000e0612a981 */ /* 0x0002a2000c1e1500 */
[----:B------:R-:W-:-:S05]  /*0880*/  @!P3 LEA.HI.X R9, R14, UR9, R15, 0x1, P1 ;  /* 0x000000090e09bc11 */ /* 0x000fca00088f0c0f */
[----:B------:R-:W3:Y:S01]  /*0890*/  @!P3 LDG.E.U16 R24, desc[UR14][R8.64] ;  /* 0x0000000e0818b981 */ /* 0x000ee2000c1e1500 */
[----:B0-----:R-:W-:Y:S02]  /*08a0*/  @!P4 LEA.HI.X R3, R21, UR9, R22, 0x1, P6 ;  /* 0x000000091503cc11 */ /* 0x001fe4000b0f0c16 */
[----:B------:R-:W-:-:S03]  /*08b0*/  @!P5 LEA R10, P6, R16, UR8, 0x1 ;  /* 0x00000008100adc11 */ /* 0x000fc6000f8c08ff */
[----:B------:R-:W4:Y:S01]  /*08c0*/  @!P4 LDG.E.U16 R26, desc[UR14][R2.64] ;  /* 0x0000000e021ac981 */ /* 0x000f22000c1e1500 */
[----:B------:R-:W-:-:S05]  /*08d0*/  @!P5 LEA.HI.X R11, R16, UR9, R17, 0x1, P6 ;  /* 0x00000009100bdc11 */ /* 0x000fca000b0f0c11 */
[----:B------:R-:W5:Y:S01]  /*08e0*/  @!P5 LDG.E.U16 R25, desc[UR14][R10.64] ;  /* 0x0000000e0a19d981 */ /* 0x000f62000c1e1500 */
[----:B-1----:R-:W-:Y:S02]  /*08f0*/  @!P2 LEA R6, P1, R19, UR10, 0x1 ;  /* 0x0000000a1306ac11 */ /* 0x002fe4000f8208ff */
[----:B------:R-:W-:Y:S02]  /*0900*/  @!P4 LEA R4, P6, R21, UR10, 0x1 ;  /* 0x0000000a1504cc11 */ /* 0x000fe4000f8c08ff */
[----:B------:R-:W-:Y:S02]  /*0910*/  @!P2 LEA.HI.X R7, R19, UR11, R20, 0x1, P1 ;  /* 0x0000000b1307ac11 */ /* 0x000fe400088f0c14 */
[----:B------:R-:W-:Y:S02]  /*0920*/  @!P4 LEA.HI.X R5, R21, UR11, R22, 0x1, P6 ;  /* 0x0000000b1505cc11 */ /* 0x000fe4000b0f0c16 */
[----:B------:R-:W-:Y:S02]  /*0930*/  @!P3 LEA R20, P1, R14, UR10, 0x1 ;  /* 0x0000000a0e14bc11 */ /* 0x000fe4000f8208ff */
[----:B------:R-:W-:Y:S01]  /*0940*/  @!P5 LEA R22, P6, R16, UR10, 0x1 ;  /* 0x0000000a1016dc11 */ /* 0x000fe2000f8c08ff */
        /* <DEDUP_REMOVED lines=8> */
[----:B--2---:R-:W-:Y:S02]  /*09d0*/  IMAD.U32 R18, R18, 0x10000, RZ ;  /* 0x0001000012127824 */ /* 0x004fe400078e00ff */
[----:B---3--:R-:W-:-:S03]  /*09e0*/  IMAD.U32 R24, R24, 0x10000, RZ ;  /* 0x0001000018187824 */ /* 0x008fc600078e00ff */
[----:B------:R-:W-:Y:S01]  /*09f0*/  F2FP.BF16.F32.PACK_AB R18, RZ, R18 ;  /* 0x00000012ff12723e */ /* 0x000fe200000010ff */
[----:B----4-:R-:W-:Y:S01]  /*0a00*/  IMAD.U32 R26, R26, 0x10000, RZ ;  /* 0x000100001a1a7824 */ /* 0x010fe200078e00ff */
[----:B------:R-:W-:Y:S01]  /*0a10*/  F2FP.BF16.F32.PACK_AB R24, RZ, R24 ;  /* 0x00000018ff18723e */ /* 0x000fe200000010ff */
[----:B-----5:R-:W-:-:S03]  /*0a20*/  IMAD.U32 R25, R25, 0x10000, RZ ;  /* 0x0001000019197824 */ /* 0x020fc600078e00ff */
[----:B------:R-:W-:Y:S01]  /*0a30*/  F2FP.BF16.F32.PACK_AB R26, RZ, R26 ;  /* 0x0000001aff1a723e */ /* 0x000fe200000010ff */
[----:B------:R1:W-:Y:S01]  /*0a40*/  @!P2 STG.E.U16 desc[UR14][R6.64], R18 ;  /* 0x000000120600a986 */ /* 0x0003e2000c10150e */
[----:B------:R-:W-:-:S03]  /*0a50*/  F2FP.BF16.F32.PACK_AB R25, RZ, R25 ;  /* 0x00000019ff19723e */ /* 0x000fc600000010ff */
[----:B------:R1:W-:Y:S04]  /*0a60*/  @!P4 STG.E.U16 desc[UR14][R4.64], R26 ;  /* 0x0000001a0400c986 */ /* 0x0003e8000c10150e */
[----:B------:R1:W-:Y:S04]  /*0a70*/  @!P3 STG.E.U16 desc[UR14][R20.64], R24 ;  /* 0x000000181400b986 */ /* 0x0003e8000c10150e */
[----:B------:R1:W-:Y:S01]  /*0a80*/  @!P5 STG.E.U16 desc[UR14][R22.64], R25 ;  /* 0x000000191600d986 */ /* 0x0003e2000c10150e */
[----:B------:R-:W-:Y:S05]  /*0a90*/  @P1 BRA `(.L_x_2153) ;  /* 0xfffffff8003c1947 */ /* 0x000fea000383ffff */
.L_x_2152:
[----:B------:R-:W-:Y:S05]  /*0aa0*/  @!P0 EXIT ;  /* 0x000000000000894d */ /* 0x000fea0003800000 */
[----:B01----:R-:W-:Y:S02]  /*0ab0*/  IADD3 R18, P1, PT, R12, UR6, RZ ;  /* 0x000000060c127c10 */ /* 0x003fe4000ff3e0ff */
[----:B------:R-:W-:Y:S02]  /*0ac0*/  PRMT R5, RZ, 0x7610, R5 ;  /* 0x00007610ff057816 */ /* 0x000fe40000000005 */
[C---:B------:R-:W-:Y:S01]  /*0ad0*/  ISETP.GE.U32.AND P0, PT, R18.reuse, UR17, PT ;  /* 0x0000001112007c0c */ /* 0x040fe2000bf06070 */
[----:B------:R-:W-:Y:S01]  /*0ae0*/  IMAD.X R19, RZ, RZ, UR7, P1 ;  /* 0x00000007ff137e24 */ /* 0x000fe200088e06ff */
[----:B------:R-:W-:Y:S02]  /*0af0*/  IADD3 R20, P1, PT, R18, UR16, RZ ;  /* 0x0000001012147c10 */ /* 0x000fe4000ff3e0ff */
[----:B------:R-:W-:Y:S02]  /*0b00*/  PRMT R16, RZ, 0x7610, R16 ;  /* 0x00007610ff107816 */ /* 0x000fe40000000010 */
        /* <DEDUP_REMOVED lines=14> */
[----:B------:R-:W-:Y:S02]  /*0bf0*/  PRMT R17, RZ, 0x7610, R17 ;  /* 0x00007610ff117816 */ /* 0x000fe40000000011 */
[C---:B------:R-:W-:Y:S01]  /*0c00*/  @!P2 LEA.HI.X R13, R7.reuse, UR9, R6, 0x1, P4 ;  /* 0x00000009070dac11 */ /* 0x040fe2000a0f0c06 */
[----:B------:R2:W3:Y:S04]  /*0c10*/  @!P1 LDG.E.U16 R16, desc[UR14][R10.64] ;  /* 0x0000000e0a109981 */ /* 0x0004e8000c1e1500 */
[----:B------:R-:W4:Y:S01]  /*0c20*/  @!P2 LDG.E.U16 R17, desc[UR14][R12.64] ;  /* 0x0000000e0c11a981 */ /* 0x000f22000c1e1500 */
[----:B------:R-:W-:-:S04]  /*0c30*/  IADD3 R8, P4, PT, R7, UR16, RZ ;  /* 0x0000001007087c10 */ /* 0x000fc8000ff9e0ff */
[----:B------:R-:W-:Y:S01]  /*0c40*/  ISETP.GE.U32.AND P3, PT, R8, UR17, PT ;  /* 0x0000001108007c0c */ /* 0x000fe2000bf66070 */
[----:B------:R-:W-:-:S05]  /*0c50*/  IMAD.X R9, RZ, RZ, R6, P4 ;  /* 0x000000ffff097224 */ /* 0x000fca00020e0606 */
[----:B------:R-:W-:Y:S02]  /*0c60*/  ISETP.GE.AND.EX P3, PT, R9, UR18, PT, P3 ;  /* 0x0000001209007c0c */ /* 0x000fe4000bf66330 */
[----:B------:R-:W-:-:S11]  /*0c70*/  @!P1 LEA R4, P5, R20, UR10, 0x1 ;  /* 0x0000000a14049c11 */ /* 0x000fd6000f8a08ff */
[----:B------:R-:W-:-:S04]  /*0c80*/  @!P3 LEA R14, P4, R8, UR8, 0x1 ;  /* 0x00000008080ebc11 */ /* 0x000fc8000f8808ff */
[----:B------:R-:W-:Y:S02]  /*0c90*/  @!P3 LEA.HI.X R15, R8, UR9, R9, 0x1, P4 ;  /* 0x00000009080fbc11 */ /* 0x000fe4000a0f0c09 */
[----:B0-----:R-:W-:-:S03]  /*0ca0*/  @!P0 LEA R2, P4, R18, UR10, 0x1 ;  /* 0x0000000a12028c11 */ /* 0x001fc6000f8808ff */
[----:B------:R0:W5:Y:S01]  /*0cb0*/  @!P3 LDG.E.U16 R0, desc[UR14][R14.64] ;  /* 0x0000000e0e00b981 */ /* 0x000162000c1e1500 */
[----:B------:R-:W-:Y:S01]  /*0cc0*/  @!P0 LEA.HI.X R3, R18, UR11, R19, 0x1, P4 ;  /* 0x0000000b12038c11 */ /* 0x000fe2000a0f0c13 */
[----:B--2---:R-:W-:-:S05]  /*0cd0*/  IMAD.U32 R10, R5, 0x10000, RZ ;  /* 0x00010000050a7824 */ /* 0x004fca00078e00ff */
[----:B------:R-:W-:Y:S01]  /*0ce0*/  F2FP.BF16.F32.PACK_AB R11, RZ, R10 ;  /* 0x0000000aff0b723e */ /* 0x000fe200000010ff */
[----:B---3--:R-:W-:Y:S01]  /*0cf0*/  IMAD.U32 R16, R16, 0x10000, RZ ;  /* 0x0001000010107824 */ /* 0x008fe200078e00ff */
[----:B------:R-:W-:Y:S01]  /*0d00*/  @!P2 LEA R10, P4, R7, UR10, 0x1 ;  /* 0x0000000a070aac11 */ /* 0x000fe2000f8808ff */
[----:B----4-:R-:W-:Y:S01]  /*0d10*/  IMAD.U32 R17, R17, 0x10000, RZ ;  /* 0x0001000011117824 */ /* 0x010fe200078e00ff */
[----:B------:R-:W-:Y:S02]  /*0d20*/  PRMT R12, R11, 0x7610, R12 ;  /* 0x000076100b0c7816 */ /* 0x000fe4000000000c */
[----:B------:R-:W-:Y:S02]  /*0d30*/  @!P1 LEA.HI.X R5, R20, UR11, R21, 0x1, P5 ;  /* 0x0000000b14059c11 */ /* 0x000fe4000a8f0c15 */
[----:B------:R-:W-:Y:S02]  /*0d40*/  F2FP.BF16.F32.PACK_AB R16, RZ, R16 ;  /* 0x00000010ff10723e */ /* 0x000fe400000010ff */
[----:B------:R-:W-:-:S02]  /*0d50*/  @!P2 LEA.HI.X R11, R7, UR11, R6, 0x1, P4 ;  /* 0x0000000b070bac11 */ /* 0x000fc4000a0f0c06 */
[----:B------:R-:W-:Y:S01]  /*0d60*/  F2FP.BF16.F32.PACK_AB R17, RZ, R17 ;  /* 0x00000011ff11723e */ /* 0x000fe200000010ff */
[----:B------:R0:W-:Y:S04]  /*0d70*/  @!P0 STG.E.U16 desc[UR14][R2.64], R12 ;  /* 0x0000000c02008986 */ /* 0x0001e8000c10150e */
[----:B------:R0:W-:Y:S04]  /*0d80*/  @!P1 STG.E.U16 desc[UR14][R4.64], R16 ;  /* 0x0000001004009986 */ /* 0x0001e8000c10150e */
[----:B------:R0:W-:Y:S01]  /*0d90*/  @!P2 STG.E.U16 desc[UR14][R10.64], R17 ;  /* 0x000000110a00a986 */ /* 0x0001e2000c10150e */
[----:B------:R-:W-:Y:S05]  /*0da0*/  @P3 EXIT ;  /* 0x000000000000394d */ /* 0x000fea0003800000 */
[----:B-----5:R-:W-:Y:S01]  /*0db0*/  IMAD.U32 R0, R0, 0x10000, RZ ;  /* 0x0001000000007824 */ /* 0x020fe200078e00ff */
[----:B0-----:R-:W-:-:S04]  /*0dc0*/  LEA R2, P0, R8, UR10, 0x1 ;  /* 0x0000000a08027c11 */ /* 0x001fc8000f8008ff */
[----:B------:R-:W-:Y:S02]  /*0dd0*/  F2FP.BF16.F32.PACK_AB R0, RZ, R0 ;  /* 0x00000000ff00723e */ /* 0x000fe400000010ff */
[----:B------:R-:W-:-:S05]  /*0de0*/  LEA.HI.X R3, R8, UR11, R9, 0x1, P0 ;  /* 0x0000000b08037c11 */ /* 0x000fca00080f0c09 */
[----:B------:R-:W-:Y:S01]  /*0df0*/  STG.E.U16 desc[UR14][R2.64], R0 ;  /* 0x0000000002007986 */ /* 0x000fe2000c10150e */
[----:B------:R-:W-:Y:S05]  /*0e00*/  EXIT ;  /* 0x000000000000794d */ /* 0x000fea0003800000 */
.L_x_2151:
[----:B------:R-:W1:Y:S02]  /*0e10*/  S2R R10, SR_TID.X ;  /* 0x00000000000a7919 */ /* 0x000e640000002100 */
[----:B-1----:R-:W-:-:S03]  /*0e20*/  IMAD.WIDE.U32 R2, R10, 0x4, RZ ;  /* 0x000000040a027825 */ /* 0x002fc600078e00ff */
[----:B------:R-:W-:-:S04]  /*0e30*/  ISETP.GE.U32.AND P0, PT, R2, UR19, PT ;  /* 0x0000001302007c0c */ /* 0x000fc8000bf06070 */
[----:B------:R-:W-:-:S13]  /*0e40*/  ISETP.GE.AND.EX P0, PT, R3, UR12, PT, P0 ;  /* 0x0000000c03007c0c */ /* 0x000fda000bf06300 */
[----:B0-----:R-:W-:Y:S05]  /*0e50*/  @P0 EXIT ;  /* 0x000000000000094d */ /* 0x001fea0003800000 */
[----:B------:R-:W-:Y:S01]  /*0e60*/  IMAD.MOV.U32 R11, RZ, RZ, RZ ;  /* 0x000000ffff0b7224 */ /* 0x000fe200078e00ff */
[----:B------:R-:W0:Y:S06]  /*0e70*/  LDCU UR4, c[0x0][0x360] ;  /* 0x00006c00ff0477ac */ /* 0x000e2c0008000800 */
.L_x_2154:
[C---:B------:R-:W-:Y:S01]  /*0e80*/  IMAD.SHL.U32 R4, R10.reuse, 0x8, RZ ;  /* 0x000000080a047824 */ /* 0x040fe200078e00ff */
[----:B------:R-:W-:-:S04]  /*0e90*/  SHF.L.U64.HI R12, R10, 0x3, R11 ;  /* 0x000000030a0c7819 */ /* 0x000fc8000001020b */
[----:B------:R-:W-:-:S04]  /*0ea0*/  IADD3 R2, P0, PT, R4, UR8, RZ ;  /* 0x0000000804027c10 */ /* 0x000fc8000ff1e0ff */
[----:B------:R-:W-:-:S06]  /*0eb0*/  IADD3.X R3, PT, PT, R12, UR9, RZ, P0, !PT ;  /* 0x000000090c037c10 */ /* 0x000fcc00087fe4ff */
[----:B------:R-:W2:Y:S01]  /*0ec0*/  LDG.E.64 R2, desc[UR14][R2.64] ;  /* 0x0000000e02027981 */ /* 0x000ea2000c1e1b00 */
[----:B------:R-:W-:Y:S02]  /*0ed0*/  IADD3 R4, P0, PT, R4, UR10, RZ ;  /* 0x0000000a04047c10 */ /* 0x000fe4000ff1e0ff */
[C---:B--2---:R-:W-:Y:S01]  /*0ee0*/  PRMT R5, R3.reuse, 0x7632, R5 ;  /* 0x0000763203057816 */ /* 0x044fe20000000005 */
[C---:B------:R-:W-:Y:S01]  /*0ef0*/  IMAD.U32 R6, R2.reuse, 0x10000, RZ ;  /* 0x0001000002067824 */ /* 0x040fe200078e00ff */
[----:B------:R-:W-:Y:S01]  /*0f00*/  PRMT R0, R2, 0x7632, R0 ;  /* 0x0000763202007816 */ /* 0x000fe20000000000 */
[----:B------:R-:W-:Y:S02]  /*0f10*/  IMAD.U32 R8, R3, 0x10000, RZ ;  /* 0x0001000003087824 */ /* 0x000fe400078e00ff */
[----:B------:R-:W-:Y:S01]  /*0f20*/  IMAD.U32 R9, R5, 0x10000, RZ ;  /* 0x0001000005097824 */ /* 0x000fe200078e00ff */
[----:B------:R-:W-:Y:S01]  /*0f30*/  IADD3.X R5, PT, PT, R12, UR11, RZ, P0, !PT ;  /* 0x0000000b0c057c10 */ /* 0x000fe200087fe4ff */
[----:B------:R-:W-:Y:S01]  /*0f40*/  IMAD.U32 R7, R0, 0x10000, RZ ;  /* 0x0001000000077824 */ /* 0x000fe200078e00ff */
[----:B0-----:R-:W-:-:S04]  /*0f50*/  IADD3 R10, P0, PT, R10, UR4, RZ ;  /* 0x000000040a0a7c10 */ /* 0x001fc8000ff1e0ff */
[----:B------:R-:W-:Y:S01]  /*0f60*/  F2FP.BF16.F32.PACK_AB R6, R7, R6 ;  /* 0x000000060706723e */ /* 0x000fe200000010ff */
[C---:B------:R-:W-:Y:S01]  /*0f70*/  IMAD.SHL.U32 R0, R10.reuse, 0x4, RZ ;  /* 0x000000040a007824 */ /* 0x040fe200078e00ff */
[----:B------:R-:W-:Y:S01]  /*0f80*/  F2FP.BF16.F32.PACK_AB R7, R9, R8 ;  /* 0x000000080907723e */ /* 0x000fe200000010ff */
[----:B------:R-:W-:Y:S01]  /*0f90*/  IMAD.X R11, RZ, RZ, R11, P0 ;  /* 0x000000ffff0b7224 */ /* 0x000fe200000e060b */
[----:B------:R-:W-:Y:S02]  /*0fa0*/  LOP3.LUT P0, RZ, R10, 0xffffc000, RZ, 0xc0, !PT ;  /* 0xffffc0000aff7812 */ /* 0x000fe4000780c0ff */
[----:B------:R-:W-:Y:S01]  /*0fb0*/  ISETP.LT.U32.AND P1, PT, R0, UR19, PT ;  /* 0x0000001300007c0c */ /* 0x000fe2000bf21070 */
[----:B------:R1:W-:Y:S01]  /*0fc0*/  STG.E.64 desc[UR14][R4.64], R6 ;  /* 0x0000000604007986 */ /* 0x0003e2000c101b0e */
[----:B------:R-:W-:Y:S02]  /*0fd0*/  SHF.L.U64.HI R0, R10, 0x2, R11 ;  /* 0x000000020a007819 */ /* 0x000fe4000001020b */
[----:B------:R-:W-:-:S02]  /*0fe0*/  LOP3.LUT P0, RZ, R11, 0x3fffffff, RZ, 0xc0, P0 ;  /* 0x3fffffff0bff7812 */ /* 0x000fc4000000c0ff */
[----:B------:R-:W-:-:S13]  /*0ff0*/  ISETP.LT.AND.EX P1, PT, R0, UR12, PT, P1 ;  /* 0x0000000c00007c0c */ /* 0x000fda000bf21310 */
[----:B-1----:R-:W-:Y:S05]  /*1000*/  @!P0 BRA P1, `(.L_x_2154) ;  /* 0xfffffffc009c8947 */ /* 0x002fea000083ffff */
[----:B------:R-:W-:Y:S05]  /*1010*/  EXIT ;  /* 0x000000000000794d */ /* 0x000fea0003800000 */
        .weak           $__internal_23_$__cuda_sm20_div_u16
        .type           $__internal_23_$__cuda_sm20_div_u16,@function
        .size           $__internal_23_$__cuda_sm20_div_u16,(.L_x_7561 - $__internal_23_$__cuda_sm20_div_u16)
$__internal_23_$__cuda_sm20_div_u16:
[----:B------:R-:W0:Y:S01]  /*1020*/  I2F.U16 R2, UR7 ;  /* 0x0000000700027d06 */ /* 0x000e220008101000 */
[----:B------:R-:W-:Y:S01]  /*1030*/  IMAD.MOV.U32 R3, RZ, RZ, 0x4b800000 ;  /* 0x4b800000ff037424 */ /* 0x000fe200078e00ff */
[C---:B0-----:R-:W-:Y:S02]  /*1040*/  FSETP.GEU.AND P1, PT, |R2|.reuse, 1.175494350822287508e-38, PT ;  /* 0x008000000200780b */ /* 0x041fe40003f2e200 */
[----:B------:R-:W-:Y:S02]  /*1050*/  FSETP.GT.AND P0, PT, |R2|, 8.50705917302346158658e+37, PT ;  /* 0x7e8000000200780b */ /* 0x000fe40003f04200 */
[----:B------:R-:W-:-:S04]  /*1060*/  FSEL R3, R3, 1, !P1 ;  /* 0x3f80000003037808 */ /* 0x000fc80004800000 */
[----:B------:R-:W-:Y:S02]  /*1070*/  FSEL R3, R3, 0.25, !P0 ;  /* 0x3e80000003037808 */ /* 0x000fe40004000000 */
[----:B------:R-:W-:-:S03]  /*1080*/  ISETP.NE.U32.AND P0, PT, RZ, UR7, PT ;  /* 0x00000007ff007c0c */ /* 0x000fc6000bf05070 */
[----:B------:R-:W-:Y:S01]  /*1090*/  FMUL R4, R2, R3 ;  /* 0x0000000302047220 */ /* 0x000fe20000400000 */
[----:B------:R-:W-:-:S05]  /*10a0*/  I2FP.F32.U32.RZ R2, UR6 ;  /* 0x0000000600027c45 */ /* 0x000fca000820d000 */
[----:B------:R-:W0:Y:S02]  /*10b0*/  MUFU.RCP R4, R4 ;  /* 0x0000000400047308 */ /* 0x000e240000001000 */
[----:B0-----:R-:W-:-:S04]  /*10c0*/  FMUL R3, R3, R4 ;  /* 0x0000000403037220 */ /* 0x001fc80000400000 */
[----:B------:R-:W-:-:S04]  /*10d0*/  VIADD R3, R3, 0x2 ;  /* 0x0000000203037836 */ /* 0x000fc80000000000 */
[----:B------:R-:W-:Y:S01]  /*10e0*/  FMUL.RZ R5, R2, R3 ;  /* 0x0000000302057220 */ /* 0x000fe2000040c000 */
[----:B------:R-:W-:Y:S02]  /*10f0*/  IMAD.MOV.U32 R2, RZ, RZ, R7 ;  /* 0x000000ffff027224 */ /* 0x000fe400078e0007 */
[----:B------:R-:W-:-:S03]  /*1100*/  IMAD.MOV.U32 R3, RZ, RZ, 0x0 ;  /* 0x00000000ff037424 */ /* 0x000fc600078e00ff */
[----:B------:R-:W0:Y:S02]  /*1110*/  F2I.U32.TRUNC.NTZ R5, R5 ;  /* 0x0000000500057305 */ /* 0x000e24000020f000 */
[----:B0-----:R-:W-:Y:S01]  /*1120*/  LOP3.LUT R6, R5, 0xffff, RZ, 0xc0, !PT ;  /* 0x0000ffff05067812 */ /* 0x001fe200078ec0ff */
[----:B------:R-:W-:Y:S01]  /*1130*/  @!P0 IMAD.MOV.U32 R6, RZ, RZ, -0x1 ;  /* 0xffffffffff068424 */ /* 0x000fe200078e00ff */
[----:B------:R-:W-:Y:S06]  /*1140*/  RET.REL.NODEC R2 `(_ZN2at6native55_GLOBAL__N__de093ff9_22_ForeachBinaryOpList_cu_a911ec4325multi_tensor_apply_kernelINS1_18TensorListMetadataILi2EEENS1_14UnaryOpFunctorIN3c108BFloat16ELi2ELi1ELi1EEEJNS0_4CopyIS7_S7_EEEEEvT_T0_DpT1_) ;  /* 0xffffffec02ac7950 */ /* 0x000fec0003c3ffff */
.L_x_2155:
        /* <DEDUP_REMOVED lines=11> */
.L_x_7561:


//--------------------- .text._ZN2at6native55_GLOBAL__N__de093ff9_22_ForeachBinaryOpList_cu_a911ec4325multi_tensor_apply_kernelINS1_18TensorListMetadataILi2EEENS1_11CopyFunctorIN3c104HalfENS6_15Float8_e5m2fnuzELi2ELi1ELi1EEEJNS0_4CopyIS7_S8_EEEEEvT_T0_DpT1_ --------------------------
	.section	.text._ZN2at6native55_GLOBAL__N__de093ff9_22_ForeachBinaryOpList_cu_a911ec4325multi_tensor_apply_kernelINS1_18TensorListMetadataILi2EEENS1_11CopyFunctorIN3c104HalfENS6_15Float8_e5m2fnuzELi2ELi1ELi1EEEJNS0_4CopyIS7_S8_EEEEEvT_T0_DpT1_,"ax",@progbits
	.align	128
.text._ZN2at6native55_GLOBAL__N__de093ff9_22_ForeachBinaryOpList_cu_a911ec4325multi_tensor_apply_kernelINS1_18TensorListMetadataILi2EEENS1_11CopyFunctorIN3c104HalfENS6_15Float8_e5m2fnuzELi2ELi1ELi1EEEJNS0_4CopyIS7_S8_EEEEEvT_T0_DpT1_:
        .type           _ZN2at6native55_GLOBAL__N__de093ff9_22_ForeachBinaryOpList_cu_a911ec4325multi_tensor_apply_kernelINS1_18TensorListMetadataILi2EEENS1_11CopyFunctorIN3c104HalfENS6_15Float8_e5m2fnuzELi2ELi1ELi1EEEJNS0_4CopyIS7_S8_EEEEEvT_T0_DpT1_,@function
        .size           _ZN2at6native55_GLOBAL__N__de093ff9_22_ForeachBinaryOpList_cu_a911ec4325multi_tensor_apply_kernelINS1_18TensorListMetadataILi2EEENS1_11CopyFunctorIN3c104HalfENS6_15Float8_e5m2fnuzELi2ELi1ELi1EEEJNS0_4CopyIS7_S8_EEEEEvT_T0_DpT1_,(.L_x_7563 - _ZN2at6native55_GLOBAL__N__de093ff9_22_ForeachBinaryOpList_cu_a911ec4325multi_tensor_apply_kernelINS1_18TensorListMetadataILi2EEENS1_11CopyFunctorIN3c104HalfENS6_15Float8_e5m2fnuzELi2ELi1ELi1EEEJNS0_4CopyIS7_S8_EEEEEvT_T0_DpT1_)
        .other          _ZN2at6native55_GLOBAL__N__de093ff9_22_ForeachBinaryOpList_cu_a911ec4325multi_tensor_apply_kernelINS1_18TensorListMetadataILi2EEENS1_11CopyFunctorIN3c104HalfENS6_15Float8_e5m2fnuzELi2ELi1ELi1EEEJNS0_4CopyIS7_S8_EEEEEvT_T0_DpT1_,@"STO_CUDA_ENTRY STV_DEFAULT"
_ZN2at6native55_GLOBAL__N__de093ff9_22_ForeachBinaryOpList_cu_a911ec4325multi_tensor_apply_kernelINS1_18TensorListMetadataILi2EEENS1_11CopyFunctorIN3c104HalfENS6_15Float8_e5m2fnuzELi2ELi1ELi1EEEJNS0_4CopyIS7_S8_EEEEEvT_T0_DpT1_:
        /* <DEDUP_REMOVED lines=55> */
.L_x_2173:
        /* <DEDUP_REMOVED lines=56> */
.L_x_2160:
[----:B------:R-:W-:Y:S05]  /*06f0*/  BSYNC.RECONVERGENT B1 ;  /* 0x0000000000017941 */ /* 0x000fea0003800200 */
.L_x_2159:
[----:B------:R-:W-:Y:S01]  /*0700*/  IMAD.SHL.U32 R2, R2, 0x200000, RZ ;  /* 0x0020000002027824 */ /* 0x000fe200078e00ff */
[----:B------:R-:W-:-:S04]  /*0710*/  LEA R3, R3, 0x37800000, 0x17 ;  /* 0x3780000003037811 */ /* 0x000fc800078eb8ff */
[----:B------:R-:W-:-:S07]  /*0720*/  LOP3.LUT R2, R3, R2, R15, 0xfe, !PT ;  /* 0x0000000203027212 */ /* 0x000fce00078efe0f */
.L_x_2158:
[----:B------:R-:W-:Y:S05]  /*0730*/  BSYNC.RECONVERGENT B0 ;  /* 0x0000000000007941 */ /* 0x000fea0003800200 */
.L_x_2157:
[----:B-----5:R-:W-:Y:S01]  /*0740*/  ISETP.NE.AND P4, PT, R10, RZ, PT ;  /* 0x000000ff0a00720c */ /* 0x020fe20003f85270 */
[----:B------:R-:W-:Y:S01]  /*0750*/  BSSY.RECONVERGENT B0, `(.L_x_2161) ;  /* 0x0000019000007945 */ /* 0x000fe20003800200 */
[----:B------:R-:W-:Y:S01]  /*0760*/  F2FP.F16.F32.PACK_AB R2, RZ, R2 ;  /* 0x00000002ff02723e */ /* 0x000fe200000000ff */
        /* <DEDUP_REMOVED lines=19> */
.L_x_2164:
[----:B------:R-:W-:Y:S05]  /*08a0*/  BSYNC.RECONVERGENT B1 ;  /* 0x0000000000017941 */ /* 0x000fea0003800200 */
.L_x_2163:
[----:B------:R-:W-:Y:S01]  /*08b0*/  IMAD.SHL.U32 R3, R3, 0x200000, RZ ;  /* 0x0020000003037824 */ /* 0x000fe200078e00ff */
[----:B------:R-:W-:-:S04]  /*08c0*/  LEA R6, R6, 0x37800000, 0x17 ;  /* 0x3780000006067811 */ /* 0x000fc800078eb8ff */
[----:B------:R-:W-:-:S07]  /*08d0*/  LOP3.LUT R3, R6, R3, R18, 0xfe, !PT ;  /* 0x0000000306037212 */ /* 0x000fce00078efe12 */
.L_x_2162:
[----:B------:R-:W-:Y:S05]  /*08e0*/  BSYNC.RECONVERGENT B0 ;  /* 0x0000000000007941 */ /* 0x000fea0003800200 */
.L_x_2161:
[----:B------:R-:W-:Y:S01]  /*08f0*/  ISETP.NE.AND P4, PT, R12, RZ, PT ;  /* 0x000000ff0c00720c */ /* 0x000fe20003f85270 */
        /* <DEDUP_REMOVED lines=21> */
.L_x_2168:
[----:B------:R-:W-:Y:S05]  /*0a50*/  BSYNC.RECONVERGENT B1 ;  /* 0x0000000000017941 */ /* 0x000fea0003800200 */
.L_x_2167:
[----:B------:R-:W-:Y:S01]  /*0a60*/  IMAD.SHL.U32 R6, R6, 0x200000, RZ ;  /* 0x0020000006067824 */ /* 0x000fe200078e00ff */
[----:B------:R-:W-:-:S04]  /*0a70*/  LEA R7, R7, 0x37800000, 0x17 ;  /* 0x3780000007077811 */ /* 0x000fc800078eb8ff */
[----:B------:R-:W-:-:S07]  /*0a80*/  LOP3.LUT R14, R7, R6, R17, 0xfe, !PT ;  /* 0x00000006070e7212 */ /* 0x000fce00078efe11 */
.L_x_2166:
[----:B------:R-:W-:Y:S05]  /*0a90*/  BSYNC.RECONVERGENT B0 ;  /* 0x0000000000007941 */ /* 0x000fea0003800200 */
.L_x_2165:
        /* <DEDUP_REMOVED lines=22> */
.L_x_2172:
[----:B------:R-:W-:Y:S05]  /*0c00*/  BSYNC.RECONVERGENT B1 ;  /* 0x0000000000017941 */ /* 0x000fea0003800200 */
.L_x_2171:
[----:B------:R-:W-:Y:S01]  /*0c10*/  IMAD.SHL.U32 R6, R6, 0x200000, RZ ;  /* 0x0020000006067824 */ /* 0x000fe200078e00ff */
[----:B------:R-:W-:-:S04]  /*0c20*/  LEA R7, R7, 0x37800000, 0x17 ;  /* 0x3780000007077811 */ /* 0x000fc800078eb8ff */
[----:B------:R-:W-:-:S07]  /*0c30*/  LOP3.LUT R15, R7, R6, R17, 0xfe, !PT ;  /* 0x00000006070f7212 */ /* 0x000fce00078efe11 */
.L_x_2170:
[----:B------:R-:W-:Y:S05]  /*0c40*/  BSYNC.RECONVERGENT B0 ;  /* 0x0000000000007941 */ /* 0x000fea0003800200 */
.L_x_2169:
[----:B------:R-:W-:Y:S01]  /*0c50*/  IMAD.U32 R7, RZ, RZ, UR20 ;  /* 0x00000014ff077e24 */ /* 0x000fe2000f8e00ff */
[----:B------:R-:W-:Y:S02]  /*0c60*/  PRMT R18, R2, 0x7610, R18 ;  /* 0x0000761002127816 */ /* 0x000fe40000000012 */
[----:B------:R-:W-:Y:S01]  /*0c70*/  @!P2 IADD3 R2, P4, PT, R4, UR17, RZ ;  /* 0x000000110402ac10 */ /* 0x000fe2000ff9e0ff */
[----:B------:R-:W-:Y:S01]  /*0c80*/  @!P3 IMAD.WIDE.U32 R6, R7, 0x6, R4 ;  /* 0x000000060706b825 */ /* 0x000fe200078e0004 */
[----:B------:R-:W-:Y:S01]  /*0c90*/  F2FP.F16.F32.PACK_AB R17, RZ, R15 ;  /* 0x0000000fff11723e */ /* 0x000fe200000000ff */
        /* <DEDUP_REMOVED lines=18> */
.L_x_2156:
        /* <DEDUP_REMOVED lines=8> */
.L_x_2190:
        /* <DEDUP_REMOVED lines=29> */
.L_x_2177:
[----:B0-----:R-:W-:Y:S05]  /*1010*/  BSYNC.RECONVERGENT B1 ;  /* 0x0000000000017941 */ /* 0x001fea0003800200 */
.L_x_2176:
[----:B------:R-:W-:Y:S01]  /*1020*/  IMAD.SHL.U32 R5, R5, 0x200000, RZ ;  /* 0x0020000005057824 */ /* 0x000fe200078e00ff */
[----:B------:R-:W-:-:S04]  /*1030*/  LEA R6, R6, 0x37800000, 0x17 ;  /* 0x3780000006067811 */ /* 0x000fc800078eb8ff */
[----:B------:R-:W-:-:S07]  /*1040*/  LOP3.LUT R5, R6, R5, R10, 0xfe, !PT ;  /* 0x0000000506057212 */ /* 0x000fce00078efe0a */
.L_x_2175:
[----:B0-----:R-:W-:Y:S05]  /*1050*/  BSYNC.RECONVERGENT B0 ;  /* 0x0000000000007941 */ /* 0x001fea0003800200 */
.L_x_2174:
        /* <DEDUP_REMOVED lines=22> */
.L_x_2181:
[----:B------:R-:W-:Y:S05]  /*11c0*/  BSYNC.RECONVERGENT B1 ;  /* 0x0000000000017941 */ /* 0x000fea0003800200 */
.L_x_2180:
[----:B------:R-:W-:Y:S01]  /*11d0*/  IMAD.SHL.U32 R7, R7, 0x200000, RZ ;  /* 0x0020000007077824 */ /* 0x000fe200078e00ff */
[----:B------:R-:W-:-:S04]  /*11e0*/  LEA R6, R6, 0x37800000, 0x17 ;  /* 0x3780000006067811 */ /* 0x000fc800078eb8ff */
[----:B------:R-:W-:-:S07]  /*11f0*/  LOP3.LUT R6, R6, R7, R10, 0xfe, !PT ;  /* 0x0000000706067212 */ /* 0x000fce00078efe0a */
.L_x_2179:
[----:B------:R-:W-:Y:S05]  /*1200*/  BSYNC.RECONVERGENT B0 ;  /* 0x0000000000007941 */ /* 0x000fea0003800200 */
.L_x_2178:
        /* <DEDUP_REMOVED lines=22> */
.L_x_2185:
[----:B------:R-:W-:Y:S05]  /*1370*/  BSYNC.RECONVERGENT B1 ;  /* 0x0000000000017941 */ /* 0x000fea0003800200 */
.L_x_2184:
[----:B------:R-:W-:Y:S01]  /*1380*/  IMAD.SHL.U32 R2, R2, 0x200000, RZ ;  /* 0x0020000002027824 */ /* 0x000fe200078e00ff */
[----:B------:R-:W-:-:S04]  /*1390*/  LEA R7, R7, 0x37800000, 0x17 ;  /* 0x3780000007077811 */ /* 0x000fc800078eb8ff */
[----:B------:R-:W-:-:S07]  /*13a0*/  LOP3.LUT R7, R7, R2, R11, 0xfe, !PT ;  /* 0x0000000207077212 */ /* 0x000fce00078efe0b */
.L_x_2183:
[----:B------:R-:W-:Y:S05]  /*13b0*/  BSYNC.RECONVERGENT B0 ;  /* 0x0000000000007941 */ /* 0x000fea0003800200 */
.L_x_2182:
        /* <DEDUP_REMOVED lines=22> */
.L_x_2189:
[----:B------:R-:W-:Y:S05]  /*1520*/  BSYNC.RECONVERGENT B1 ;  /* 0x0000000000017941 */ /* 0x000fea0003800200 */
.L_x_2188:
[----:B------:R-:W-:Y:S01]  /*1530*/  IMAD.SHL.U32 R4, R4, 0x200000, RZ ;  /* 0x0020000004047824 */ /* 0x000fe200078e00ff */
[----:B------:R-:W-:-:S04]  /*1540*/  LEA R2, R2, 0x37800000, 0x17 ;  /* 0x3780000002027811 */ /* 0x000fc800078eb8ff */
[----:B------:R-:W-:-:S07]  /*1550*/  LOP3.LUT R2, R2, R4, R13, 0xfe, !PT ;  /* 0x0000000402027212 */ /* 0x000fce00078efe0d */
.L_x_2187:
[----:B------:R-:W-:Y:S05]  /*1560*/  BSYNC.RECONVERGENT B0 ;  /* 0x0000000000007941 */ /* 0x000fea0003800200 */
.L_x_2186:
[----:B------:R-:W-:Y:S02]  /*1570*/  LEA R4, P0, R0, UR15, 0x3 ;  /* 0x0000000f00047c11 */ /* 0x000fe4000f8018ff */
[----:B------:R-:W-:Y:S02]  /*1580*/  F2FP.F16.F32.PACK_AB R6, R6, R5 ;  /* 0x000000050606723e */ /* 0x000fe400000000ff */
[C---:B------:R-:W-:Y:S02]  /*1590*/  LEA.HI.X R5, R0.reuse, UR10, R3, 0x3, P0 ;  /* 0x0000000a00057c11 */ /* 0x040fe400080f1c03 */
[----:B------:R-:W-:Y:S02]  /*15a0*/  IADD3 R0, P0, PT, R0, UR4, RZ ;  /* 0x0000000400007c10 */ /* 0x000fe4000ff1e0ff */
[----:B------:R-:W-:-:S03]  /*15b0*/  F2FP.F16.F32.PACK_AB R7, R2, R7 ;  /* 0x000000070207723e */ /* 0x000fc600000000ff */
        /* <DEDUP_REMOVED lines=10> */
.L_x_2191:
        /* <DEDUP_REMOVED lines=10> */
.L_x_7563:


//--------------------- .text._ZN2at6native55_GLOBAL__N__de093ff9_22_ForeachBinaryOpList_cu_a911ec4325multi_tensor_apply_kernelINS1_18TensorListMetadataILi2EEENS1_11CopyFunctorIN3c104HalfENS6_11Float8_e5m2ELi2ELi1ELi1EEEJNS0_4CopyIS7_S8_EEEEEvT_T0_DpT1_ --------------------------
	.section	.text._ZN2at6native55_GLOBAL__N__de093ff9_22_ForeachBinaryOpList_cu_a911ec4325multi_tensor_apply_kernelINS1_18TensorListMetadataILi2EEENS1_11CopyFunctorIN3c104HalfENS6_11Float8_e5m2ELi2ELi1ELi1EEEJNS0_4CopyIS7_S8_EEEEEvT_T0_DpT1_,"ax",@progbits
	.align	128
.text._ZN2at6native55_GLOBAL__N__de093ff9_22_ForeachBinaryOpList_cu_a911ec4325multi_tensor_apply_kernelINS1_18TensorListMetadataILi2EEENS1_11CopyFunctorIN3c104HalfENS6_11Float8_e5m2ELi2ELi1ELi1EEEJNS0_4CopyIS7_S8_EEEEEvT_T0_DpT1_:
        .type           _ZN2at6native55_GLOBAL__N__de093ff9_22_ForeachBinaryOpList_cu_a911ec4325multi_tensor_apply_kernelINS1_18TensorListMetadataILi2EEENS1_11CopyFunctorIN3c104HalfENS6_11Float8_e5m2ELi2ELi1ELi1EEEJNS0_4CopyIS7_S8_EEEEEvT_T0_DpT1_,@function
        .size           _ZN2at6native55_GLOBAL__N__de093ff9_22_ForeachBinaryOpList_cu_a911ec4325multi_tensor_apply_kernelINS1_18TensorListMetadataILi2EEENS1_11CopyFunctorIN3c104HalfENS6_11Float8_e5m2ELi2ELi1ELi1EEEJNS0_4CopyIS7_S8_EEEEEvT_T0_DpT1_,(.L_x_7564 - _ZN2at6native55_GLOBAL__N__de093ff9_22_ForeachBinaryOpList_cu_a911ec4325multi_tensor_apply_kernelINS1_18TensorListMetadataILi2EEENS1_11CopyFunctorIN3c104HalfENS6_11Float8_e5m2ELi2ELi1ELi1EEEJNS0_4CopyIS7_S8_EEEEEvT_T0_DpT1_)
        .other          _ZN2at6native55_GLOBAL__N__de093ff9_22_ForeachBinaryOpList_cu_a911ec4325multi_tensor_apply_kernelINS1_18TensorListMetadataILi2EEENS1_11CopyFunctorIN3c104HalfENS6_11Float8_e5m2ELi2ELi1ELi1EEEJNS0_4CopyIS7_S8_EEEEEvT_T0_DpT1_,@"STO_CUDA_ENTRY STV_DEFAULT"
_ZN2at6native55_GLOBAL__N__de093ff9_22_ForeachBinaryOpList_cu_a911ec4325multi_tensor_apply_kernelINS1_18TensorListMetadataILi2EEENS1_11CopyFunctorIN3c104HalfENS6_11Float8_e5m2ELi2ELi1ELi1EEEJNS0_4CopyIS7_S8_EEEEEvT_T0_DpT1_:
        /* <DEDUP_REMOVED lines=55> */
.L_x_2193:
        /* <DEDUP_REMOVED lines=71> */
[----:B------:R-:W-:Y:S02]  /*07e0*/  F2FP.F16.F32.PACK_AB R11, RZ, R11 ;  /* 0x0000000bff0b723e */ /* 0x000fe400000000ff */
        /* <DEDUP_REMOVED lines=15> */
[----:B------:R-:W-:-:S02]  /*08e0*/  F2FP.F16.F32.PACK_AB R13, RZ, R13 ;  /* 0x0000000dff0d723e */ /* 0x000fc400000000ff */
[----:B------:R-:W-:Y:S01]  /*08f0*/  F2FP.F16.F32.PACK_AB R11, RZ, R17 ;  /* 0x00000011ff0b723e */ /* 0x000fe200000000ff */
[----:B------:R-:W-:Y:S01]  /*0900*/  @!P2 IMAD.X R17, RZ, RZ, R9, P0 ;  /* 0x000000ffff11a224 */ /* 0x000fe200000e0609 */
[----:B------:R-:W-:Y:S01]  /*0910*/  F2FP.F16.F32.PACK_AB R18, RZ, R18 ;  /* 0x00000012ff12723e */ /* 0x000fe200000000ff */
        /* <DEDUP_REMOVED lines=13> */
.L_x_2192:
        /* <DEDUP_REMOVED lines=8> */
.L_x_2194:
        /* <DEDUP_REMOVED lines=55> */
[----:B------:R-:W-:Y:S02]  /*0de0*/  F2FP.F16.F32.PACK_AB R7, R12, R11 ;  /* 0x0000000b0c07723e */ /* 0x000fe400000000ff */
[----:B------:R-:W-:Y:S01]  /*0df0*/  F2FP.F16.F32.PACK_AB R6, R9, R6 ;  /* 0x000000060906723e */ /* 0x000fe200000000ff */
        /* <DEDUP_REMOVED lines=10> */
.L_x_2195:
        /* <DEDUP_REMOVED lines=14> */
.L_x_7564:


//--------------------- .text._ZN2at6native55_GLOBAL__N__de093ff9_22_ForeachBinaryOpList_cu_a911ec4325multi_tensor_apply_kernelINS1_18TensorListMetadataILi2EEENS1_11CopyFunctorIN3c104HalfENS6_15Float8_e4m3fnuzELi2ELi1ELi1EEEJNS0_4CopyIS7_S8_EEEEEvT_T0_DpT1_ --------------------------
	.section	.text._ZN2at6native55_GLOBAL__N__de093ff9_22_ForeachBinaryOpList_cu_a911ec4325multi_tensor_apply_kernelINS1_18TensorListMetadataILi2EEENS1_11CopyFunctorIN3c104HalfENS6_15Float8_e4m3fnuzELi2ELi1ELi1EEEJNS0_4CopyIS7_S8_EEEEEvT_T0_DpT1_,"ax",@progbits
	.align	128
.text._ZN2at6native55_GLOBAL__N__de093ff9_22_ForeachBinaryOpList_cu_a911ec4325multi_tensor_apply_kernelINS1_18TensorListMetadataILi2EEENS1_11CopyFunctorIN3c104HalfENS6_15Float8_e4m3fnuzELi2ELi1ELi1EEEJNS0_4CopyIS7_S8_EEEEEvT_T0_DpT1_:
        .type           _ZN2at6native55_GLOBAL__N__de093ff9_22_ForeachBinaryOpList_cu_a911ec4325multi_tensor_apply_kernelINS1_18TensorListMetadataILi2EEENS1_11CopyFunctorIN3c104HalfENS6_15Float8_e4m3fnuzELi2ELi1ELi1EEEJNS0_4CopyIS7_S8_EEEEEvT_T0_DpT1_,@function
        .size           _ZN2at6native55_GLOBAL__N__de093ff9_22_ForeachBinaryOpList_cu_a911ec4325multi_tensor_apply_kernelINS1_18TensorListMetadataILi2EEENS1_11CopyFunctorIN3c104HalfENS6_15Float8_e4m3fnuzELi2ELi1ELi1EEEJNS0_4CopyIS7_S8_EEEEEvT_T0_DpT1_,(.L_x_7565 - _ZN2at6native55_GLOBAL__N__de093ff9_22_ForeachBinaryOpList_cu_a911ec4325multi_tensor_apply_kernelINS1_18TensorListMetadataILi2EEENS1_11CopyFunctorIN3c104HalfENS6_15Float8_e4m3fnuzELi2ELi1ELi1EEEJNS0_4CopyIS7_S8_EEEEEvT_T0_DpT1_)
        .other          _ZN2at6native55_GLOBAL__N__de093ff9_22_ForeachBinaryOpList_cu_a911ec4325multi_tensor_apply_kernelINS1_18TensorListMetadataILi2EEENS1_11CopyFunctorIN3c104HalfENS6_15Float8_e4m3fnuzELi2ELi1ELi1EEEJNS0_4CopyIS7_S8_EEEEEvT_T0_DpT1_,@"STO_CUDA_ENTRY STV_DEFAULT"
_ZN2at6native55_GLOBAL__N__de093ff9_22_ForeachBinaryOpList_cu_a911ec4325multi_tensor_apply_kernelINS1_18TensorListMetadataILi2EEENS1_11CopyFunctorIN3c104HalfENS6_15Float8_e4m3fnuzELi2ELi1ELi1EEEJNS0_4CopyIS7_S8_EEEEEvT_T0_DpT1_:
        /* <DEDUP_REMOVED lines=55> */
.L_x_2213:
        /* <DEDUP_REMOVED lines=56> */
.L_x_2200:
[----:B------:R-:W-:Y:S05]  /*06f0*/  BSYNC.RECONVERGENT B1 ;  /* 0x0000000000017941 */ /* 0x000fea0003800200 */
.L_x_2199:
[----:B------:R-:W-:Y:S01]  /*0700*/  IMAD.SHL.U32 R2, R2, 0x100000, RZ ;  /* 0x0010000002027824 */ /* 0x000fe200078e00ff */
[----:B------:R-:W-:-:S04]  /*0710*/  LEA R3, R3, 0x3b800000, 0x17 ;  /* 0x3b80000003037811 */ /* 0x000fc800078eb8ff */
[----:B------:R-:W-:-:S07]  /*0720*/  LOP3.LUT R2, R3, R2, R15, 0xfe, !PT ;  /* 0x0000000203027212 */ /* 0x000fce00078efe0f */
.L_x_2198:
[----:B------:R-:W-:Y:S05]  /*0730*/  BSYNC.RECONVERGENT B0 ;  /* 0x0000000000007941 */ /* 0x000fea0003800200 */
.L_x_2197:
        /* <DEDUP_REMOVED lines=22> */
.L_x_2204:
[----:B------:R-:W-:Y:S05]  /*08a0*/  BSYNC.RECONVERGENT B1 ;  /* 0x0000000000017941 */ /* 0x000fea0003800200 */
.L_x_2203:
[----:B------:R-:W-:Y:S01]  /*08b0*/  IMAD.SHL.U32 R3, R3, 0x100000, RZ ;  /* 0x0010000003037824 */ /* 0x000fe200078e00ff */
[----:B------:R-:W-:-:S04]  /*08c0*/  LEA R6, R6, 0x3b800000, 0x17 ;  /* 0x3b80000006067811 */ /* 0x000fc800078eb8ff */
[----:B------:R-:W-:-:S07]  /*08d0*/  LOP3.LUT R3, R6, R3, R18, 0xfe, !PT ;  /* 0x0000000306037212 */ /* 0x000fce00078efe12 */
.L_x_2202:
[----:B------:R-:W-:Y:S05]  /*08e0*/  BSYNC.RECONVERGENT B0 ;  /* 0x0000000000007941 */ /* 0x000fea0003800200 */
.L_x_2201:
        /* <DEDUP_REMOVED lines=22> */
.L_x_2208:
[----:B------:R-:W-:Y:S05]  /*0a50*/  BSYNC.RECONVERGENT B1 ;  /* 0x0000000000017941 */ /* 0x000fea0003800200 */
.L_x_2207:
[----:B------:R-:W-:Y:S01]  /*0a60*/  IMAD.SHL.U32 R6, R6, 0x100000, RZ ;  /* 0x0010000006067824 */ /* 0x000fe200078e00ff */
[----:B------:R-:W-:-:S04]  /*0a70*/  LEA R7, R7, 0x3b800000, 0x17 ;  /* 0x3b80000007077811 */ /* 0x000fc800078eb8ff */
[----:B------:R-:W-:-:S07]  /*0a80*/  LOP3.LUT R14, R7, R6, R17, 0xfe, !PT ;  /* 0x00000006070e7212 */ /* 0x000fce00078efe11 */
.L_x_2206:
[----:B------:R-:W-:Y:S05]  /*0a90*/  BSYNC.RECONVERGENT B0 ;  /* 0x0000000000007941 */ /* 0x000fea0003800200 */
.L_x_2205:
        /* <DEDUP_REMOVED lines=22> */
.L_x_2212:
[----:B------:R-:W-:Y:S05]  /*0c00*/  BSYNC.RECONVERGENT B1 ;  /* 0x0000000000017941 */ /* 0x000fea0003800200 */
.L_x_2211:
[----:B------:R-:W-:Y:S01]  /*0c10*/  IMAD.SHL.U32 R6, R6, 0x100000, RZ ;  /* 0x0010000006067824 */ /* 0x000fe200078e00ff */
[----:B------:R-:W-:-:S04]  /*0c20*/  LEA R7, R7, 0x3b800000, 0x17 ;  /* 0x3b80000007077811 */ /* 0x000fc800078eb8ff */
[----:B------:R-:W-:-:S07]  /*0c30*/  LOP3.LUT R15, R7, R6, R17, 0xfe, !PT ;  /* 0x00000006070f7212 */ /* 0x000fce00078efe11 */
.L_x_2210:
[----:B------:R-:W-:Y:S05]  /*0c40*/  BSYNC.RECONVERGENT B0 ;  /* 0x0000000000007941 */ /* 0x000fea0003800200 */
.L_x_2209:
        /* <DEDUP_REMOVED lines=23> */
.L_x_2196:
        /* <DEDUP_REMOVED lines=8> */
.L_x_2230:
        /* <DEDUP_REMOVED lines=29> */
.L_x_2217:
[----:B0-----:R-:W-:Y:S05]  /*1010*/  BSYNC.RECONVERGENT B1 ;  /* 0x0000000000017941 */ /* 0x001fea0003800200 */
.L_x_2216:
[----:B------:R-:W-:Y:S01]  /*1020*/  IMAD.SHL.U32 R5, R5, 0x100000, RZ ;  /* 0x0010000005057824 */ /* 0x000fe200078e00ff */
[----:B------:R-:W-:-:S04]  /*1030*/  LEA R6, R6, 0x3b800000, 0x17 ;  /* 0x3b80000006067811 */ /* 0x000fc800078eb8ff */
[----:B------:R-:W-:-:S07]  /*1040*/  LOP3.LUT R5, R6, R5, R10, 0xfe, !PT ;  /* 0x0000000506057212 */ /* 0x000fce00078efe0a */
.L_x_2215:
[----:B0-----:R-:W-:Y:S05]  /*1050*/  BSYNC.RECONVERGENT B0 ;  /* 0x0000000000007941 */ /* 0x001fea0003800200 */
.L_x_2214:
        /* <DEDUP_REMOVED lines=22> */
.L_x_2221:
[----:B------:R-:W-:Y:S05]  /*11c0*/  BSYNC.RECONVERGENT B1 ;  /* 0x0000000000017941 */ /* 0x000fea0003800200 */
.L_x_2220:
[----:B------:R-:W-:Y:S01]  /*11d0*/  IMAD.SHL.U32 R7, R7, 0x100000, RZ ;  /* 0x0010000007077824 */ /* 0x000fe200078e00ff */
[----:B------:R-:W-:-:S04]  /*11e0*/  LEA R6, R6, 0x3b800000, 0x17 ;  /* 0x3b80000006067811 */ /* 0x000fc800078eb8ff */
[----:B------:R-:W-:-:S07]  /*11f0*/  LOP3.LUT R6, R6, R7, R10, 0xfe, !PT ;  /* 0x0000000706067212 */ /* 0x000fce00078efe0a */
.L_x_2219:
[----:B------:R-:W-:Y:S05]  /*1200*/  BSYNC.RECONVERGENT B0 ;  /* 0x0000000000007941 */ /* 0x000fea0003800200 */
.L_x_2218:
        /* <DEDUP_REMOVED lines=22> */
.L_x_2225:
[----:B------:R-:W-:Y:S05]  /*1370*/  BSYNC.RECONVERGENT B1 ;  /* 0x0000000000017941 */ /* 0x000fea0003800200 */
.L_x_2224:
[----:B------:R-:W-:Y:S01]  /*1380*/  IMAD.SHL.U32 R2, R2, 0x100000, RZ ;  /* 0x0010000002027824 */ /* 0x000fe200078e00ff */
[----:B------:R-:W-:-:S04]  /*1390*/  LEA R7, R7, 0x3b800000, 0x17 ;  /* 0x3b80000007077811 */ /* 0x000fc800078eb8ff */
[----:B------:R-:W-:-:S07]  /*13a0*/  LOP3.LUT R7, R7, R2, R11, 0xfe, !PT ;  /* 0x0000000207077212 */ /* 0x000fce00078efe0b */
.L_x_2223:
[----:B------:R-:W-:Y:S05]  /*13b0*/  BSYNC.RECONVERGENT B0 ;  /* 0x0000000000007941 */ /* 0x000fea0003800200 */
.L_x_2222:
        /* <DEDUP_REMOVED lines=22> */
.L_x_2229:
[----:B------:R-:W-:Y:S05]  /*1520*/  BSYNC.RECONVERGENT B1 ;  /* 0x0000000000017941 */ /* 0x000fea0003800200 */
.L_x_2228:
[----:B------:R-:W-:Y:S01]  /*1530*/  IMAD.SHL.U32 R4, R4, 0x100000, RZ ;  /* 0x0010000004047824 */ /* 0x000fe200078e00ff */
[----:B------:R-:W-:-:S04]  /*1540*/  LEA R2, R2, 0x3b800000, 0x17 ;  /* 0x3b80000002027811 */ /* 0x000fc800078eb8ff */
[----:B------:R-:W-:-:S07]  /*1550*/  LOP3.LUT R2, R2, R4, R13, 0xfe, !PT ;  /* 0x0000000402027212 */ /* 0x000fce00078efe0d */
.L_x_2227:
[----:B------:R-:W-:Y:S05]  /*1560*/  BSYNC.RECONVERGENT B0 ;  /* 0x0000000000007941 */ /* 0x000fea0003800200 */
.L_x_2226:
        /* <DEDUP_REMOVED lines=15> */
.L_x_2231:
        /* <DEDUP_REMOVED lines=10> */
.L_x_7565:


//--------------------- .text._ZN2at6native55_GLOBAL__N__de093ff9_22_ForeachBinaryOpList_cu_a911ec4325multi_tensor_apply_kernelINS1_18TensorListMetadataILi2EEENS1_11CopyFunctorIN3c104HalfENS6_13Float8_e4m3fnELi2ELi1ELi1EEEJNS0_4CopyIS7_S8_EEEEEvT_T0_DpT1_ --------------------------
	.section	.text._ZN2at6native55_GLOBAL__N__de093ff9_22_ForeachBinaryOpList_cu_a911ec4325multi_tensor_apply_kernelINS1_18TensorListMetadataILi2EEENS1_11CopyFunctorIN3c104HalfENS6_13Float8_e4m3fnELi2ELi1ELi1EEEJNS0_4CopyIS7_S8_EEEEEvT_T0_DpT1_,"ax",@progbits
	.align	128
.text._ZN2at6native55_GLOBAL__N__de093ff9_22_ForeachBinaryOpList_cu_a911ec4325multi_tensor_apply_kernelINS1_18TensorListMetadataILi2EEENS1_11CopyFunctorIN3c104HalfENS6_13Float8_e4m3fnELi2ELi1ELi1EEEJNS0_4CopyIS7_S8_EEEEEvT_T0_DpT1_:
        .type           _ZN2at6native55_GLOBAL__N__de093ff9_22_ForeachBinaryOpList_cu_a911ec4325multi_tensor_apply_kernelINS1_18TensorListMetadataILi2EEENS1_11CopyFunctorIN3c104HalfENS6_13Float8_e4m3fnELi2ELi1ELi1EEEJNS0_4CopyIS7_S8_EEEEEvT_T0_DpT1_,@function
        .size           _ZN2at6native55_GLOBAL__N__de093ff9_22_ForeachBinaryOpList_cu_a911ec4325multi_tensor_apply_kernelINS1_18TensorListMetadataILi2EEENS1_11CopyFunctorIN3c104HalfENS6_13Float8_e4m3fnELi2ELi1ELi1EEEJNS0_4CopyIS7_S8_EEEEEvT_T0_DpT1_,(.L_x_7566 - _ZN2at6native55_GLOBAL__N__de093ff9_22_ForeachBinaryOpList_cu_a911ec4325multi_tensor_apply_kernelINS1_18TensorListMetadataILi2EEENS1_11CopyFunctorIN3c104HalfENS6_13Float8_e4m3fnELi2ELi1ELi1EEEJNS0_4CopyIS7_S8_EEEEEvT_T0_DpT1_)
        .other          _ZN2at6native55_GLOBAL__N__de093ff9_22_ForeachBinaryOpList_cu_a911ec4325multi_tensor_apply_kernelINS1_18TensorListMetadataILi2EEENS1_11CopyFunctorIN3c104HalfENS6_13Float8_e4m3fnELi2ELi1ELi1EEEJNS0_4CopyIS7_S8_EEEEEvT_T0_DpT1_,@"STO_CUDA_ENTRY STV_DEFAULT"
_ZN2at6native55_GLOBAL__N__de093ff9_22_ForeachBinaryOpList_cu_a911ec4325multi_tensor_apply_kernelINS1_18TensorListMetadataILi2EEENS1_11CopyFunctorIN3c104HalfENS6_13Float8_e4m3fnELi2ELi1ELi1EEEJNS0_4CopyIS7_S8_EEEEEvT_T0_DpT1_:
        /* <DEDUP_REMOVED lines=54> */
.L_x_2233:
        /* <DEDUP_REMOVED lines=91> */
[----:B------:R-:W-:Y:S01]  /*0910*/  F2FP.F16.F32.PACK_AB R17, RZ, R14 ;  /* 0x0000000eff11723e */ /* 0x000fe200000000ff */
        /* <DEDUP_REMOVED lines=15> */
[----:B------:R-:W-:Y:S02]  /*0a10*/  F2FP.F16.F32.PACK_AB R11, RZ, R11 ;  /* 0x0000000bff0b723e */ /* 0x000fe400000000ff */
[----:B------:R-:W-:Y:S01]  /*0a20*/  LOP3.LUT R18, R18, 0x80000000, R13, 0xf8, !PT ;  /* 0x8000000012127812 */ /* 0x000fe200078ef80d */
[----:B------:R0:W-:Y:S01]  /*0a30*/  @!P0 STG.E.U16 desc[UR18][R14.64], R17 ;  /* 0x000000110e008986 */ /* 0x0001e2000c101512 */
[----:B------:R-:W-:Y:S02]  /*0a40*/  F2FP.F16.F32.PACK_AB R13, RZ, R16 ;  /* 0x00000010ff0d723e */ /* 0x000fe400000000ff */
[----:B------:R-:W-:Y:S02]  /*0a50*/  @!P2 IADD3 R16, P0, PT, R4, UR6, RZ ;  /* 0x000000060410ac10 */ /* 0x000fe4000ff1e0ff */
[----:B------:R-:W-:Y:S01]  /*0a60*/  F2FP.F16.F32.PACK_AB R18, RZ, R18 ;  /* 0x00000012ff12723e */ /* 0x000fe200000000ff */
        /* <DEDUP_REMOVED lines=14> */
.L_x_2232:
        /* <DEDUP_REMOVED lines=8> */
.L_x_2234:
        /* <DEDUP_REMOVED lines=75> */
[----:B------:R-:W-:Y:S01]  /*1080*/  F2FP.F16.F32.PACK_AB R10, R2, R7 ;  /* 0x00000007020a723e */ /* 0x000fe200000000ff */
[C---:B------:R-:W-:Y:S01]  /*1090*/  IMAD.SHL.U32 R2, R3.reuse, 0x4, RZ ;  /* 0x0000000403027824 */ /* 0x040fe200078e00ff */
[----:B------:R-:W-:Y:S01]  /*10a0*/  F2FP.F16.F32.PACK_AB R11, R12, R11 ;  /* 0x0000000b0c0b723e */ /* 0x000fe200000000ff */
        /* <DEDUP_REMOVED lines=9> */
.L_x_2235:
        /* <DEDUP_REMOVED lines=12> */
.L_x_7566:


//--------------------- .text._ZN2at6native55_GLOBAL__N__de093ff9_22_ForeachBinaryOpList_cu_a911ec4325multi_tensor_apply_kernelINS1_18TensorListMetadataILi2EEENS1_11CopyFunctorIN3c104HalfEbLi2ELi1ELi1EEEJNS0_4CopyIS7_bEEEEEvT_T0_DpT1_ --------------------------
	.section	.text._ZN2at6native55_GLOBAL__N__de093ff9_22_ForeachBinaryOpList_cu_a911ec4325multi_tensor_apply_kernelINS1_18TensorListMetadataILi2EEENS1_11CopyFunctorIN3c104HalfEbLi2ELi1ELi1EEEJNS0_4CopyIS7_bEEEEEvT_T0_DpT1_,"ax",@progbits
	.align	128
.text._ZN2at6native55_GLOBAL__N__de093ff9_22_ForeachBinaryOpList_cu_a911ec4325multi_tensor_apply_kernelINS1_18TensorListMetadataILi2EEENS1_11CopyFunctorIN3c104HalfEbLi2ELi1ELi1EEEJNS0_4CopyIS7_bEEEEEvT_T0_DpT1_:
        .type           _ZN2at6native55_GLOBAL__N__de093ff9_22_ForeachBinaryOpList_cu_a911ec4325multi_tensor_apply_kernelINS1_18TensorListMetadataILi2EEENS1_11CopyFunctorIN3c104HalfEbLi2ELi1ELi1EEEJNS0_4CopyIS7_bEEEEEvT_T0_DpT1_,@function
        .size           _ZN2at6native55_GLOBAL__N__de093ff9_22_ForeachBinaryOpList_cu_a911ec4325multi_tensor_apply_kernelINS1_18TensorListMetadataILi2EEENS1_11CopyFunctorIN3c104HalfEbLi2ELi1ELi1EEEJNS0_4CopyIS7_bEEEEEvT_T0_DpT1_,(.L_x_7567 - _ZN2at6native55_GLOBAL__N__de093ff9_22_ForeachBinaryOpList_cu_a911ec4325multi_tensor_apply_kernelINS1_18TensorListMetadataILi2EEENS1_11CopyFunctorIN3c104HalfEbLi2ELi1ELi1EEEJNS0_4CopyIS7_bEEEEEvT_T0_DpT1_)
        .other          _ZN2at6native55_GLOBAL__N__de093ff9_22_ForeachBinaryOpList_cu_a911ec4325multi_tensor_apply_kernelINS1_18TensorListMetadataILi2EEENS1_11CopyFunctorIN3c104HalfEbLi2ELi1ELi1EEEJNS0_4CopyIS7_bEEEEEvT_T0_DpT1_,@"STO_CUDA_ENTRY STV_DEFAULT"
_ZN2at6native55_GLOBAL__N__de093ff9_22_ForeachBinaryOpList_cu_a911ec4325multi_tensor_apply_kernelINS1_18TensorListMetadataILi2EEENS1_11CopyFunctorIN3c104HalfEbLi2ELi1ELi1EEEJNS0_4CopyIS7_bEEEEEvT_T0_DpT1_:
        /* <DEDUP_REMOVED lines=39> */
[----:B------:R-:W-:Y:S05]  /*0270*/  CALL.REL.NOINC `($__internal_24_$__cuda_sm20_div_u16) ;  /* 0x0000000c00e07944 */ /* 0x000fea0003c00000 */
        /* <DEDUP_REMOVED lines=45> */
.L_x_2238:
        /* <DEDUP_REMOVED lines=30> */
[----:B-1----:R-:W-:-:S04]  /*0730*/  F2FP.F16.F32.PACK_AB R26, RZ, R26 ;  /* 0x0000001aff1a723e */ /* 0x002fc800000000ff */
[----:B------:R-:W-:-:S03]  /*0740*/  PRMT R27, R26, 0x7610, R27 ;  /* 0x000076101a1b7816 */ /* 0x000fc6000000001b */
[----:B----4-:R-:W1:Y:S02]  /*0750*/  I2F.S8 R19, R21 ;  /* 0x0000001500137306 */ /* 0x010e640000001400 */
[----:B------:R3:W-:Y:S01]  /*0760*/  @!P1 STG.E.U16 desc[UR26][R22.64], R27 ;  /* 0x0000001b16009986 */ /* 0x0007e2000c10151a */
[----:B------:R-:W-:Y:S02]  /*0770*/  @!P2 IADD3 R26, P1, PT, R0, UR29, RZ ;  /* 0x0000001d001aac10 */ /* 0x000fe4000ff3e0ff */
[----:B--2---:R-:W-:-:S03]  /*0780*/  F2FP.F16.F32.PACK_AB R18, RZ, R18 ;  /* 0x00000012ff12723e */ /* 0x004fc600000000ff */
[----:B0-----:R-:W-:Y:S01]  /*0790*/  @!P2 IMAD.X R17, RZ, RZ, RZ, P1 ;  /* 0x000000ffff11a224 */ /* 0x001fe200008e06ff */
[----:B------:R-:W-:-:S04]  /*07a0*/  @!P2 LEA R16, P1, R26, UR7, 0x1 ;  /* 0x000000071a10ac11 */ /* 0x000fc8000f8208ff */
[----:B------:R-:W-:Y:S01]  /*07b0*/  @!P2 LEA.HI.X R17, R26, UR10, R17, 0x1, P1 ;  /* 0x0000000a1a11ac11 */ /* 0x000fe200088f0c11 */
[----:B---3--:R-:W-:Y:S01]  /*07c0*/  @!P0 IMAD.MOV.U32 R27, RZ, RZ, RZ ;  /* 0x000000ffff1b8224 */ /* 0x008fe200078e00ff */
[----:B------:R-:W-:Y:S02]  /*07d0*/  PRMT R26, R18, 0x7610, R26 ;  /* 0x00007610121a7816 */ /* 0x000fe4000000001a */
[----:B-1----:R-:W-:Y:S02]  /*07e0*/  F2FP.F16.F32.PACK_AB R23, RZ, R19 ;  /* 0x00000013ff17723e */ /* 0x002fe400000000ff */
        /* <DEDUP_REMOVED lines=11> */
[----:B0-----:R-:W-:-:S03]  /*08a0*/  F2FP.F16.F32.PACK_AB R17, RZ, R16 ;  /* 0x00000010ff11723e */ /* 0x001fc600000000ff */
        /* <DEDUP_REMOVED lines=38> */
[----:B0-----:R-:W-:-:S07]  /*0b10*/  F2FP.F16.F32.PACK_AB R16, RZ, R25 ;  /* 0x00000019ff10723e */ /* 0x001fce00000000ff */
[----:B----4-:R-:W-:Y:S01]  /*0b20*/  I2F.S8 R17, R21 ;  /* 0x0000001500117306 */ /* 0x010fe20000001400 */
[----:B------:R-:W-:Y:S02]  /*0b30*/  @!P1 IADD3.X R25, PT, PT, R23, UR10, RZ, P0, !PT ;  /* 0x0000000a17199c10 */ /* 0x000fe400087fe4ff */
[----:B------:R-:W-:Y:S02]  /*0b40*/  @!P2 IADD3 R22, P0, PT, R14, UR7, RZ ;  /* 0x000000070e16ac10 */ /* 0x000fe4000ff1e0ff */
[----:B------:R-:W-:Y:S02]  /*0b50*/  PRMT R26, R16, 0x7610, R26 ;  /* 0x00007610101a7816 */ /* 0x000fe4000000001a */
[----:B-1----:R-:W-:Y:S01]  /*0b60*/  F2FP.F16.F32.PACK_AB R18, RZ, R18 ;  /* 0x00000012ff12723e */ /* 0x002fe200000000ff */
        /* <DEDUP_REMOVED lines=8> */
[----:B0-----:R-:W-:Y:S02]  /*0bf0*/  F2FP.F16.F32.PACK_AB R25, RZ, R19 ;  /* 0x00000013ff19723e */ /* 0x001fe400000000ff */
[----:B------:R-:W-:Y:S02]  /*0c00*/  @!P3 IADD3.X R19, PT, PT, R13, UR10, RZ, P0, !PT ;  /* 0x0000000a0d13bc10 */ /* 0x000fe400087fe4ff */
[----:B-1----:R-:W-:Y:S02]  /*0c10*/  F2FP.F16.F32.PACK_AB R23, RZ, R17 ;  /* 0x00000011ff17723e */ /* 0x002fe400000000ff */
        /* <DEDUP_REMOVED lines=8> */
.L_x_2237:
        /* <DEDUP_REMOVED lines=44> */
[----:B-1----:R-:W-:-:S02]  /*0f60*/  F2FP.F16.F32.PACK_AB R12, RZ, R12 ;  /* 0x0000000cff0c723e */ /* 0x002fc400000000ff */
[----:B--2---:R-:W-:-:S03]  /*0f70*/  F2FP.F16.F32.PACK_AB R10, RZ, R10 ;  /* 0x0000000aff0a723e */ /* 0x004fc600000000ff */
[----:B------:R0:W-:Y:S01]  /*0f80*/  @!P0 STG.E.U16 desc[UR26][R6.64], R12 ;  /* 0x0000000c06008986 */ /* 0x0001e2000c10151a */
[----:B---3--:R-:W-:-:S03]  /*0f90*/  F2FP.F16.F32.PACK_AB R11, RZ, R11 ;  /* 0x0000000bff0b723e */ /* 0x008fc600000000ff */
[----:B------:R0:W-:Y:S04]  /*0fa0*/  @!P1 STG.E.U16 desc[UR26][R8.64], R10 ;  /* 0x0000000a08009986 */ /* 0x0001e8000c10151a */
[----:B------:R0:W-:Y:S01]  /*0fb0*/  @!P2 STG.E.U16 desc[UR26][R4.64], R11 ;  /* 0x0000000b0400a986 */ /* 0x0001e2000c10151a */
[----:B------:R-:W-:Y:S05]  /*0fc0*/  @P3 EXIT ;  /* 0x000000000000394d */ /* 0x000fea0003800000 */
[----:B-----5:R-:W1:Y:S01]  /*0fd0*/  I2F.S8 R0, R13 ;  /* 0x0000000d00007306 */ /* 0x020e620000001400 */
[----:B------:R-:W-:-:S04]  /*0fe0*/  LEA R2, P0, R14, UR8, 0x1 ;  /* 0x000000080e027c11 */ /* 0x000fc8000f8008ff */
[----:B------:R-:W-:Y:S02]  /*0ff0*/  LEA.HI.X R3, R14, UR9, R15, 0x1, P0 ;  /* 0x000000090e037c11 */ /* 0x000fe400080f0c0f */
[----:B-1----:R-:W-:-:S05]  /*1000*/  F2FP.F16.F32.PACK_AB R0, RZ, R0 ;  /* 0x00000000ff00723e */ /* 0x002fca00000000ff */
[----:B------:R-:W-:Y:S01]  /*1010*/  STG.E.U16 desc[UR26][R2.64], R0 ;  /* 0x0000000002007986 */ /* 0x000fe2000c10151a */
[----:B------:R-:W-:Y:S05]  /*1020*/  EXIT ;  /* 0x000000000000794d */ /* 0x000fea0003800000 */
.L_x_2236:
[----:B------:R-:W0:Y:S02]  /*1030*/  S2R R10, SR_TID.X ;  /* 0x00000000000a7919 */ /* 0x000e240000002100 */
[----:B0-----:R-:W-:-:S03]  /*1040*/  IMAD.WIDE.U32 R2, R10, 0x4, RZ ;  /* 0x000000040a027825 */ /* 0x001fc600078e00ff */
[----:B------:R-:W-:-:S04]  /*1050*/  ISETP.GE.U32.AND P0, PT, R2, UR11, PT ;  /* 0x0000000b02007c0c */ /* 0x000fc8000bf06070 */
[----:B------:R-:W-:-:S13]  /*1060*/  ISETP.GE.AND.EX P0, PT, R3, UR4, PT, P0 ;  /* 0x0000000403007c0c */ /* 0x000fda000bf06300 */
[----:B------:R-:W-:Y:S05]  /*1070*/  @P0 EXIT ;  /* 0x000000000000094d */ /* 0x000fea0003800000 */
[----:B------:R-:W-:Y:S01]  /*1080*/  IMAD.MOV.U32 R11, RZ, RZ, RZ ;  /* 0x000000ffff0b7224 */ /* 0x000fe200078e00ff */
[----:B------:R-:W0:Y:S06]  /*1090*/  LDCU UR5, c[0x0][0x360] ;  /* 0x00006c00ff0577ac */ /* 0x000e2c0008000800 */
.L_x_2239:
[----:B------:R-:W-:-:S04]  /*10a0*/  LEA R2, P0, R10, UR41, 0x2 ;  /* 0x000000290a027c11 */ /* 0x000fc8000f8010ff */
[----:B------:R-:W-:-:S05]  /*10b0*/  LEA.HI.X R3, R10, UR42, R11, 0x2, P0 ;  /* 0x0000002a0a037c11 */ /* 0x000fca00080f140b */
[----:B------:R-:W2:Y:S01]  /*10c0*/  LDG.E R2, desc[UR26][R2.64] ;  /* 0x0000001a02027981 */ /* 0x000ea2000c1e1900 */
[----:B------:R-:W-:Y:S01]  /*10d0*/  LEA R4, P0, R10, UR8, 0x3 ;  /* 0x000000080a047c11 */ /* 0x000fe2000f8018ff */
[----:B--2---:R-:W-:Y:S08]  /*10e0*/  I2F.S8 R0, R2 ;  /* 0x0000000200007306 */ /* 0x004ff00000001400 */
[----:B------:R-:W1:Y:S08]  /*10f0*/  I2F.S8 R5, R2.B1 ;  /* 0x1000000200057306 */ /* 0x000e700000001400 */
[----:B------:R-:W-:Y:S01]  /*1100*/  I2F.S8 R6, R2.B2 ;  /* 0x2000000200067306 */ /* 0x000fe20000001400 */
[----:B-1----:R-:W-:-:S07]  /*1110*/  F2FP.F16.F32.PACK_AB R8, R5, R0 ;  /* 0x000000000508723e */ /* 0x002fce00000000ff */
[----:B------:R-:W1:Y:S01]  /*1120*/  I2F.S8 R7, R2.B3 ;  /* 0x3000000200077306 */ /* 0x000e620000001400 */
[C---:B------:R-:W-:Y:S02]  /*1130*/  LEA.HI.X R5, R10.reuse, UR9, R11, 0x3, P0 ;  /* 0x000000090a057c11 */ /* 0x040fe400080f1c0b */
[----:B0-----:R-:W-:-:S05]  /*1140*/  IADD3 R10, P0, PT, R10, UR5, RZ ;  /* 0x000000050a0a7c10 */ /* 0x001fca000ff1e0ff */
[C---:B------:R-:W-:Y:S02]  /*1150*/  IMAD.SHL.U32 R0, R10.reuse, 0x4, RZ ;  /* 0x000000040a007824 */ /* 0x040fe400078e00ff */
[----:B------:R-:W-:Y:S01]  /*1160*/  IMAD.X R11, RZ, RZ, R11, P0 ;  /* 0x000000ffff0b7224 */ /* 0x000fe200000e060b */
[----:B------:R-:W-:Y:S02]  /*1170*/  LOP3.LUT P0, RZ, R10, 0xffffc000, RZ, 0xc0, !PT ;  /* 0xffffc0000aff7812 */ /* 0x000fe4000780c0ff */
[----:B------:R-:W-:Y:S02]  /*1180*/  ISETP.LT.U32.AND P1, PT, R0, UR11, PT ;  /* 0x0000000b00007c0c */ /* 0x000fe4000bf21070 */
[----:B-1----:R-:W-:Y:S02]  /*1190*/  F2FP.F16.F32.PACK_AB R9, R7, R6 ;  /* 0x000000060709723e */ /* 0x002fe400000000ff */
[----:B------:R-:W-:Y:S02]  /*11a0*/  SHF.L.U64.HI R0, R10, 0x2, R11 ;  /* 0x000000020a007819 */ /* 0x000fe4000001020b */
[----:B------:R-:W-:Y:S01]  /*11b0*/  LOP3.LUT P0, RZ, R11, 0x3fffffff, RZ, 0xc0, P0 ;  /* 0x3fffffff0bff7812 */ /* 0x000fe2000000c0ff */
[----:B------:R1:W-:Y:S01]  /*11c0*/  STG.E.64 desc[UR26][R4.64], R8 ;  /* 0x0000000804007986 */ /* 0x0003e2000c101b1a */
[----:B------:R-:W-:-:S13]  /*11d0*/  ISETP.LT.AND.EX P1, PT, R0, UR4, PT, P1 ;  /* 0x0000000400007c0c */ /* 0x000fda000bf21310 */
[----:B-1----:R-:W-:Y:S05]  /*11e0*/  @!P0 BRA P1, `(.L_x_2239) ;  /* 0xfffffffc00ac8947 */ /* 0x002fea000083ffff */
[----:B------:R-:W-:Y:S05]  /*11f0*/  EXIT ;  /* 0x000000000000794d */ /* 0x000fea0003800000 */
        .weak           $__internal_24_$__cuda_sm20_div_u16
        .type           $__internal_24_$__cuda_sm20_div_u16,@function
        .size           $__internal_24_$__cuda_sm20_div_u16,(.L_x_7567 - $__internal_24_$__cuda_sm20_div_u16)
$__internal_24_$__cuda_sm20_div_u16:
        /* <DEDUP_REMOVED lines=19> */
[----:B------:R-:W-:Y:S05]  /*1330*/  RET.REL.NODEC R2 `(_ZN2at6native55_GLOBAL__N__de093ff9_22_ForeachBinaryOpList_cu_a911ec4325multi_tensor_apply_kernelINS1_18TensorListMetadataILi2EEENS1_11CopyFunctorIN3c104HalfEbLi2ELi1ELi1EEEJNS0_4CopyIS7_bEEEEEvT_T0_DpT1_) ;  /* 0xffffffec02307950 */ /* 0x000fea0003c3ffff */
.L_x_2240:
        /* <DEDUP_REMOVED lines=12> */
.L_x_7567:


//--------------------- .text._ZN2at6native55_GLOBAL__N__de093ff9_22_ForeachBinaryOpList_cu_a911ec4325multi_tensor_apply_kernelINS1_18TensorListMetadataILi2EEENS1_11CopyFunctorIN3c104HalfENS6_8BFloat16ELi2ELi1ELi1EEEJNS0_4CopyIS7_S8_EEEEEvT_T0_DpT1_ --------------------------
	.section	.text._ZN2at6native55_GLOBAL__N__de093ff9_22_ForeachBinaryOpList_cu_a911ec4325multi_tensor_apply_kernelINS1_18TensorListMetadataILi2EEENS1_11CopyFunctorIN3c104HalfENS6_8BFloat16ELi2ELi1ELi1EEEJNS0_4CopyIS7_S8_EEEEEvT_T0_DpT1_,"ax",@progbits
	.align	128
.text._ZN2at6native55_GLOBAL__N__de093ff9_22_ForeachBinaryOpList_cu_a911ec4325multi_tensor_apply_kernelINS1_18TensorListMetadataILi2EEENS1_11CopyFunctorIN3c104HalfENS6_8BFloat16ELi2ELi1ELi1EEEJNS0_4CopyIS7_S8_EEEEEvT_T0_DpT1_:
        .type           _ZN2at6native55_GLOBAL__N__de093ff9_22_ForeachBinaryOpList_cu_a911ec4325multi_tensor_apply_kernelINS1_18TensorListMetadataILi2EEENS1_11CopyFunctorIN3c104HalfENS6_8BFloat16ELi2ELi1ELi1EEEJNS0_4CopyIS7_S8_EEEEEvT_T0_DpT1_,@function
        .size           _ZN2at6native55_GLOBAL__N__de093ff9_22_ForeachBinaryOpList_cu_a911ec4325multi_tensor_apply_kernelINS1_18TensorListMetadataILi2EEENS1_11CopyFunctorIN3c104HalfENS6_8BFloat16ELi2ELi1ELi1EEEJNS0_4CopyIS7_S8_EEEEEvT_T0_DpT1_,(.L_x_7569 - _ZN2at6native55_GLOBAL__N__de093ff9_22_ForeachBinaryOpList_cu_a911ec4325multi_tensor_apply_kernelINS1_18TensorListMetadataILi2EEENS1_11CopyFunctorIN3c104HalfENS6_8BFloat16ELi2ELi1ELi1EEEJNS0_4CopyIS7_S8_EEEEEvT_T0_DpT1_)
        .other          _ZN2at6native55_GLOBAL__N__de093ff9_22_ForeachBinaryOpList_cu_a911ec4325multi_tensor_apply_kernelINS1_18TensorListMetadataILi2EEENS1_11CopyFunctorIN3c104HalfENS6_8BFloat16ELi2ELi1ELi1EEEJNS0_4CopyIS7_S8_EEEEEvT_T0_DpT1_,@"STO_CUDA_ENTRY STV_DEFAULT"
_ZN2at6native55_GLOBAL__N__de093ff9_22_ForeachBinaryOpList_cu_a911ec4325multi_tensor_apply_kernelINS1_18TensorListMetadataILi2EEENS1_11CopyFunctorIN3c104HalfENS6_8BFloat16ELi2ELi1ELi1EEEJNS0_4CopyIS7_S8_EEEEEvT_T0_DpT1_:
        /* <DEDUP_REMOVED lines=39> */
[----:B------:R-:W-:Y:S05]  /*0270*/  CALL.REL.NOINC `($__internal_25_$__cuda_sm20_div_u16) ;  /* 0x0000000c00487944 */ /* 0x000fea0003c00000 */
        /* <DEDUP_REMOVED lines=16> */
.L_x_2243:
        /* <DEDUP_REMOVED lines=20> */
[----:B------:R0:W2:Y:S01]  /*04c0*/  @!P2 LDG.E.U16 R16, desc[UR14][R6.64] ;  /* 0x0000000e0610a981 */ /* 0x0000a2000c1e1500 */
[----:B------:R-:W-:Y:S02]  /*04d0*/  @!P4 LEA.HI.X R11, R5, UR9, R26, 0x1, P6 ;  /* 0x00000009050bcc11 */ /* 0x000fe4000b0f0c1a */
[----:B------:R-:W-:-:S03]  /*04e0*/  @!P3 LEA.HI.X R9, R19, UR9, R12, 0x1, P5 ;  /* 0x000000091309bc11 */ /* 0x000fc6000a8f0c0c */
[----:B------:R-:W3:Y:S04]  /*04f0*/  @!P4 LDG.E.U16 R14, desc[UR14][R10.64] ;  /* 0x0000000e0a0ec981 */ /* 0x000ee8000c1e1500 */
[----:B------:R3:W4:Y:S01]  /*0500*/  @!P3 LDG.E.U16 R15, desc[UR14][R8.64] ;  /* 0x0000000e080fb981 */ /* 0x000722000c1e1500 */
[----:B------:R-:W-:-:S04]  /*0510*/  @!P1 LEA R24, P5, R2, UR8, 0x1 ;  /* 0x0000000802189c11 */ /* 0x000fc8000f8a08ff */
[----:B------:R-:W-:-:S05]  /*0520*/  @!P1 LEA.HI.X R25, R2, UR9, R3, 0x1, P5 ;  /* 0x0000000902199c11 */ /* 0x000fca000a8f0c03 */
[----:B------:R1:W5:Y:S01]  /*0530*/  @!P1 LDG.E.U16 R0, desc[UR14][R24.64] ;  /* 0x0000000e18009981 */ /* 0x000362000c1e1500 */
[----:B------:R-:W-:Y:S02]  /*0540*/  @!P2 LEA R22, P5, R13, UR10, 0x1 ;  /* 0x0000000a0d16ac11 */ /* 0x000fe4000f8a08ff */
[----:B------:R-:W-:Y:S02]  /*0550*/  @!P4 LEA R4, P6, R5, UR10, 0x1 ;  /* 0x0000000a0504cc11 */ /* 0x000fe4000f8c08ff */
[----:B------:R-:W-:Y:S02]  /*0560*/  @!P2 LEA.HI.X R23, R13, UR11, R20, 0x1, P5 ;  /* 0x0000000b0d17ac11 */ /* 0x000fe4000a8f0c14 */
[----:B0-----:R-:W-:Y:S02]  /*0570*/  @!P3 LEA R6, P5, R19, UR10, 0x1 ;  /* 0x0000000a1306bc11 */ /* 0x001fe4000f8a08ff */
[----:B------:R-:W-:Y:S01]  /*0580*/  @!P4 LEA.HI.X R5, R5, UR11, R26, 0x1, P6 ;  /* 0x0000000b0505cc11 */ /* 0x000fe2000b0f0c1a */
[----:B--2---:R-:W-:-:S02]  /*0590*/  IMAD.U32 R21, R16, 0x10000, RZ ;  /* 0x0001000010157824 */ /* 0x004fc400078e00ff */
[----:B---3--:R-:W-:-:S03]  /*05a0*/  IMAD.U32 R8, R14, 0x10000, RZ ;  /* 0x000100000e087824 */ /* 0x008fc600078e00ff */
[----:B------:R-:W-:Y:S01]  /*05b0*/  F2FP.F16.F32.PACK_AB R21, RZ, R21 ;  /* 0x00000015ff15723e */ /* 0x000fe200000000ff */
[----:B----4-:R-:W-:Y:S01]  /*05c0*/  IMAD.U32 R7, R15, 0x10000, RZ ;  /* 0x000100000f077824 */ /* 0x010fe200078e00ff */
[----:B------:R-:W-:Y:S02]  /*05d0*/  F2FP.F16.F32.PACK_AB R8, RZ, R8 ;  /* 0x00000008ff08723e */ /* 0x000fe400000000ff */
[----:B------:R-:W-:Y:S02]  /*05e0*/  PRMT R11, R21, 0x7610, R11 ;  /* 0x00007610150b7816 */ /* 0x000fe4000000000b */
[----:B------:R-:W-:Y:S02]  /*05f0*/  F2FP.F16.F32.PACK_AB R9, RZ, R7 ;  /* 0x00000007ff09723e */ /* 0x000fe400000000ff */
[C---:B------:R-:W-:Y:S02]  /*0600*/  @!P3 LEA.HI.X R7, R19.reuse, UR11, R12, 0x1, P5 ;  /* 0x0000000b1307bc11 */ /* 0x040fe4000a8f0c0c */
[----:B------:R-:W-:Y:S01]  /*0610*/  PRMT R10, R8, 0x7610, R10 ;  /* 0x00007610080a7816 */ /* 0x000fe2000000000a */
[----:B------:R0:W-:Y:S01]  /*0620*/  @!P2 STG.E.U16 desc[UR14][R22.64], R11 ;  /* 0x0000000b1600a986 */ /* 0x0001e2000c10150e */
[----:B------:R-:W-:-:S02]  /*0630*/  IADD3 R19, P5, PT, R19, UR12, RZ ;  /* 0x0000000c13137c10 */ /* 0x000fc4000ffbe0ff */
[----:B------:R-:W-:Y:S01]  /*0640*/  IADD3 R13, P2, PT, R13, UR12, RZ ;  /* 0x0000000c0d0d7c10 */ /* 0x000fe2000ff5e0ff */
[----:B------:R-:W-:Y:S04]  /*0650*/  @!P3 STG.E.U16 desc[UR14][R6.64], R9 ;  /* 0x000000090600b986 */ /* 0x000fe8000c10150e */
[----:B------:R2:W-:Y:S01]  /*0660*/  @!P4 STG.E.U16 desc[UR14][R4.64], R10 ;  /* 0x0000000a0400c986 */ /* 0x0005e2000c10150e */
[----:B------:R-:W-:Y:S01]  /*0670*/  IADD3 R21, P4, PT, R19, UR16, RZ ;  /* 0x0000001013157c10 */ /* 0x000fe2000ff9e0ff */
[----:B------:R-:W-:Y:S02]  /*0680*/  IMAD.X R20, RZ, RZ, R20, P2 ;  /* 0x000000ffff147224 */ /* 0x000fe400010e0614 */
[----:B0-----:R-:W-:Y:S01]  /*0690*/  IMAD.X R22, RZ, RZ, R12, P5 ;  /* 0x000000ffff167224 */ /* 0x001fe200028e060c */
[----:B------:R-:W-:-:S02]  /*06a0*/  ISETP.GE.U32.AND P3, PT, R13, UR17, PT ;  /* 0x000000110d007c0c */ /* 0x000fc4000bf66070 */
[----:B------:R-:W-:Y:S01]  /*06b0*/  IADD3 R23, P6, PT, R21, UR16, RZ ;  /* 0x0000001015177c10 */ /* 0x000fe2000ffde0ff */
[----:B-1----:R-:W-:Y:S01]  /*06c0*/  IMAD.X R24, RZ, RZ, R22, P4 ;  /* 0x000000ffff187224 */ /* 0x002fe200020e0616 */
[----:B------:R-:W-:Y:S01]  /*06d0*/  ISETP.GE.U32.AND P2, PT, R19, UR17, PT ;  /* 0x0000001113007c0c */ /* 0x000fe2000bf46070 */
[----:B-----5:R-:W-:Y:S01]  /*06e0*/  IMAD.U32 R8, R0, 0x10000, RZ ;  /* 0x0001000000087824 */ /* 0x020fe200078e00ff */
[----:B------:R-:W-:Y:S01]  /*06f0*/  ISETP.GE.AND.EX P3, PT, R20, UR18, PT, P3 ;  /* 0x0000001214007c0c */ /* 0x000fe2000bf66330 */
[----:B------:R-:W-:Y:S01]  /*0700*/  IMAD.X R26, RZ, RZ, R24, P6 ;  /* 0x000000ffff1a7224 */ /* 0x000fe200030e0618 */
[----:B------:R-:W-:Y:S02]  /*0710*/  ISETP.GE.AND.EX P2, PT, R22, UR18, PT, P2 ;  /* 0x0000001216007c0c */ /* 0x000fe4000bf46320 */
[----:B------:R-:W-:Y:S02]  /*0720*/  ISETP.GE.U32.AND P5, PT, R21, UR17, PT ;  /* 0x0000001115007c0c */ /* 0x000fe4000bfa6070 */
[----:B------:R-:W-:-:S02]  /*0730*/  ISETP.GE.U32.AND P4, PT, R23, UR17, PT ;  /* 0x0000001117007c0c */ /* 0x000fc4000bf86070 */
[----:B------:R-:W-:Y:S02]  /*0740*/  F2FP.F16.F32.PACK_AB R8, RZ, R8 ;  /* 0x00000008ff08723e */ /* 0x000fe400000000ff */
[----:B--2---:R-:W-:Y:S02]  /*0750*/  @!P1 LEA R10, P6, R2, UR10, 0x1 ;  /* 0x0000000a020a9c11 */ /* 0x004fe4000f8c08ff */
[----:B------:R-:W-:Y:S02]  /*0760*/  ISETP.GE.AND.EX P5, PT, R24, UR18, PT, P5 ;  /* 0x0000001218007c0c */ /* 0x000fe4000bfa6350 */
[----:B------:R-:W-:Y:S02]  /*0770*/  ISETP.GE.AND.EX P4, PT, R26, UR18, PT, P4 ;  /* 0x000000121a007c0c */ /* 0x000fe4000bf86340 */
[----:B------:R-:W-:Y:S02]  /*0780*/  @!P1 LEA.HI.X R11, R2, UR11, R3, 0x1, P6 ;  /* 0x0000000b020b9c11 */ /* 0x000fe4000b0f0c03 */
[----:B------:R-:W-:-:S02]  /*0790*/  PRMT R5, R8, 0x7610, R5 ;  /* 0x0000761008057816 */ /* 0x000fc40000000005 */
[----:B------:R-:W-:-:S03]  /*07a0*/  @!P3 LEA R2, P6, R13, UR8, 0x1 ;  /* 0x000000080d02bc11 */ /* 0x000fc6000f8c08ff */
[----:B------:R0:W-:Y:S01]  /*07b0*/  @!P1 STG.E.U16 desc[UR14][R10.64], R5 ;  /* 0x000000050a009986 */ /* 0x0001e2000c10150e */
[----:B------:R-:W-:Y:S02]  /*07c0*/  @!P2 LEA R4, P1, R19, UR8, 0x1 ;  /* 0x000000081304ac11 */ /* 0x000fe4000f8208ff */
[----:B------:R-:W-:Y:S02]  /*07d0*/  @!P3 LEA.HI.X R3, R13, UR9, R20, 0x1, P6 ;  /* 0x000000090d03bc11 */ /* 0x000fe4000b0f0c14 */
[----:B------:R-:W-:-:S03]  /*07e0*/  @!P5 LEA R6, P6, R21, UR8, 0x1 ;  /* 0x000000081506dc11 */ /* 0x000fc6000f8c08ff */
[----:B------:R-:W2:Y:S01]  /*07f0*/  @!P3 LDG.E.U16 R16, desc[UR14][R2.64] ;  /* 0x0000000e0210b981 */ /* 0x000ea2000c1e1500 */
[----:B0-----:R-:W-:Y:S02]  /*0800*/  @!P2 LEA.HI.X R5, R19, UR9, R22, 0x1, P1 ;  /* 0x000000091305ac11 */ /* 0x001fe400088f0c16 */
[----:B------:R-:W-:Y:S02]  /*0810*/  @!P4 LEA R8, P1, R23, UR8, 0x1 ;  /* 0x000000081708cc11 */ /* 0x000fe4000f8208ff */
[----:B------:R-:W-:Y:S01]  /*0820*/  @!P5 LEA.HI.X R7, R21, UR9, R24, 0x1, P6 ;  /* 0x000000091507dc11 */ /* 0x000fe2000b0f0c18 */
[----:B------:R-:W3:Y:S01]  /*0830*/  @!P2 LDG.E.U16 R15, desc[UR14][R4.64] ;  /* 0x0000000e040fa981 */ /* 0x000ee2000c1e1500 */
[----:B------:R-:W-:-:S03]  /*0840*/  @!P4 LEA.HI.X R9, R23, UR9, R26, 0x1, P1 ;  /* 0x000000091709cc11 */ /* 0x000fc600088f0c1a */
[----:B------:R-:W4:Y:S04]  /*0850*/  @!P5 LDG.E.U16 R14, desc[UR14][R6.64] ;  /* 0x0000000e060ed981 */ /* 0x000f28000c1e1500 */
[----:B------:R-:W5:Y:S01]  /*0860*/  @!P4 LDG.E.U16 R0, desc[UR14][R8.64] ;  /* 0x0000000e0800c981 */ /* 0x000f62000c1e1500 */
        /* <DEDUP_REMOVED lines=14> */
[----:B--2---:R-:W-:-:S05]  /*0950*/  IMAD.U32 R2, R16, 0x10000, RZ ;  /* 0x0001000010027824 */ /* 0x004fca00078e00ff */
[----:B------:R-:W-:Y:S01]  /*0960*/  F2FP.F16.F32.PACK_AB R2, RZ, R2 ;  /* 0x00000002ff02723e */ /* 0x000fe200000000ff */
[----:B---3--:R-:W-:Y:S02]  /*0970*/  IMAD.U32 R3, R15, 0x10000, RZ ;  /* 0x000100000f037824 */ /* 0x008fe400078e00ff */
[----:B----4-:R-:W-:-:S03]  /*0980*/  IMAD.U32 R4, R14, 0x10000, RZ ;  /* 0x000100000e047824 */ /* 0x010fc600078e00ff */
[----:B------:R-:W-:Y:S01]  /*0990*/  F2FP.F16.F32.PACK_AB R3, RZ, R3 ;  /* 0x00000003ff03723e */ /* 0x000fe200000000ff */
[----:B-----5:R-:W-:Y:S01]  /*09a0*/  IMAD.U32 R5, R0, 0x10000, RZ ;  /* 0x0001000000057824 */ /* 0x020fe200078e00ff */
[----:B------:R-:W-:Y:S01]  /*09b0*/  F2FP.F16.F32.PACK_AB R4, RZ, R4 ;  /* 0x00000004ff04723e */ /* 0x000fe200000000ff */
[----:B------:R1:W-:Y:S03]  /*09c0*/  @!P3 STG.E.U16 desc[UR14][R10.64], R2 ;  /* 0x000000020a00b986 */ /* 0x0003e6000c10150e */
[----:B------:R-:W-:Y:S01]  /*09d0*/  F2FP.F16.F32.PACK_AB R5, RZ, R5 ;  /* 0x00000005ff05723e */ /* 0x000fe200000000ff */
[----:B------:R1:W-:Y:S04]  /*09e0*/  @!P2 STG.E.U16 desc[UR14][R12.64], R3 ;  /* 0x000000030c00a986 */ /* 0x0003e8000c10150e */
[----:B------:R1:W-:Y:S04]  /*09f0*/  @!P5 STG.E.U16 desc[UR14][R28.64], R4 ;  /* 0x000000041c00d986 */ /* 0x0003e8000c10150e */
[----:B------:R1:W-:Y:S01]  /*0a00*/  @!P4 STG.E.U16 desc[UR14][R20.64], R5 ;  /* 0x000000051400c986 */ /* 0x0003e2000c10150e */
[----:B------:R-:W-:Y:S05]  /*0a10*/  @P1 BRA `(.L_x_2243) ;  /* 0xfffffff800581947 */ /* 0x000fea000383ffff */
.L_x_2242:
[----:B------:R-:W-:Y:S05]  /*0a20*/  @!P0 EXIT ;  /* 0x000000000000894d */ /* 0x000fea0003800000 */
[----:B0-----:R-:W-:Y:S02]  /*0a30*/  IADD3 R18, P1, PT, R17, UR6, RZ ;  /* 0x0000000611127c10 */ /* 0x001fe4000ff3e0ff */
[----:B------:R-:W-:Y:S02]  /*0a40*/  PRMT R17, R16, 0x7610, R17 ;  /* 0x0000761010117816 */ /* 0x000fe40000000011 */
[C---:B------:R-:W-:Y:S01]  /*0a50*/  ISETP.GE.U32.AND P0, PT, R18.reuse, UR17, PT ;  /* 0x0000001112007c0c */ /* 0x040fe2000bf06070 */
[----:B------:R-:W-:Y:S01]  /*0a60*/  IMAD.X R19, RZ, RZ, UR7, P1 ;  /* 0x00000007ff137e24 */ /* 0x000fe200088e06ff */
[----:B-1----:R-:W-:Y:S02]  /*0a70*/  IADD3 R20, P1, PT, R18, UR16, RZ ;  /* 0x0000001012147c10 */ /* 0x002fe4000ff3e0ff */
        /* <DEDUP_REMOVED lines=14> */
[----:B------:R-:W-:Y:S02]  /*0b60*/  @!P1 LEA.HI.X R7, R20, UR9, R21, 0x1, P3 ;  /* 0x0000000914079c11 */ /* 0x000fe400098f0c15 */
[----:B------:R-:W-:Y:S02]  /*0b70*/  PRMT R15, R14, 0x7610, R15 ;  /* 0x000076100e0f7816 */ /* 0x000fe4000000000f */
        /* <DEDUP_REMOVED lines=12> */
[----:B-1----:R-:W-:Y:S02]  /*0c40*/  @!P1 LEA R6, P5, R20, UR10, 0x1 ;  /* 0x0000000a14069c11 */ /* 0x002fe4000f8a08ff */
[----:B------:R-:W-:Y:S02]  /*0c50*/  @!P0 LEA.HI.X R5, R18, UR11, R19, 0x1, P4 ;  /* 0x0000000b12058c11 */ /* 0x000fe4000a0f0c13 */
[----:B----4-:R-:W-:Y:S02]  /*0c60*/  @!P2 LEA R8, P4, R2, UR10, 0x1 ;  /* 0x0000000a0208ac11 */ /* 0x010fe4000f8808ff */
[----:B------:R-:W-:Y:S01]  /*0c70*/  @!P1 LEA.HI.X R7, R20, UR11, R21, 0x1, P5 ;  /* 0x0000000b14079c11 */ /* 0x000fe2000a8f0c15 */
[----:B--2---:R-:W-:-:S05]  /*0c80*/  IMAD.U32 R0, R17, 0x10000, RZ ;  /* 0x0001000011007824 */ /* 0x004fca00078e00ff */
[----:B0-----:R-:W-:Y:S01]  /*0c90*/  F2FP.F16.F32.PACK_AB R13, RZ, R0 ;  /* 0x00000000ff0d723e */ /* 0x001fe200000000ff */
[----:B---3--:R-:W-:Y:S02]  /*0ca0*/  IMAD.U32 R9, R16, 0x10000, RZ ;  /* 0x0001000010097824 */ /* 0x008fe400078e00ff */
[----:B------:R-:W-:-:S03]  /*0cb0*/  IMAD.U32 R0, R15, 0x10000, RZ ;  /* 0x000100000f007824 */ /* 0x000fc600078e00ff */
[----:B------:R-:W-:Y:S02]  /*0cc0*/  F2FP.F16.F32.PACK_AB R15, RZ, R9 ;  /* 0x00000009ff0f723e */ /* 0x000fe400000000ff */
[----:B------:R-:W-:Y:S02]  /*0cd0*/  @!P2 LEA.HI.X R9, R2, UR11, R3, 0x1, P4 ;  /* 0x0000000b0209ac11 */ /* 0x000fe4000a0f0c03 */
[----:B------:R-:W-:Y:S01]  /*0ce0*/  F2FP.F16.F32.PACK_AB R0, RZ, R0 ;  /* 0x00000000ff00723e */ /* 0x000fe200000000ff */
[----:B------:R0:W-:Y:S04]  /*0cf0*/  @!P0 STG.E.U16 desc[UR14][R4.64], R13 ;  /* 0x0000000d04008986 */ /* 0x0001e8000c10150e */
[----:B------:R0:W-:Y:S04]  /*0d00*/  @!P1 STG.E.U16 desc[UR14][R6.64], R15 ;  /* 0x0000000f06009986 */ /* 0x0001e8000c10150e */
[----:B------:R0:W-:Y:S01]  /*0d10*/  @!P2 STG.E.U16 desc[UR14][R8.64], R0 ;  /* 0x000000000800a986 */ /* 0x0001e2000c10150e */
[----:B------:R-:W-:Y:S05]  /*0d20*/  @P3 EXIT ;  /* 0x000000000000394d */ /* 0x000fea0003800000 */
[----:B0----5:R-:W-:Y:S01]  /*0d30*/  IMAD.U32 R0, R14, 0x10000, RZ ;  /* 0x000100000e007824 */ /* 0x021fe200078e00ff */
[----:B------:R-:W-:-:S04]  /*0d40*/  LEA R2, P0, R10, UR10, 0x1 ;  /* 0x0000000a0a027c11 */ /* 0x000fc8000f8008ff */
[----:B------:R-:W-:Y:S02]  /*0d50*/  F2FP.F16.F32.PACK_AB R0, RZ, R0 ;  /* 0x00000000ff00723e */ /* 0x000fe400000000ff */
[----:B------:R-:W-:-:S05]  /*0d60*/  LEA.HI.X R3, R10, UR11, R11, 0x1, P0 ;  /* 0x0000000b0a037c11 */ /* 0x000fca00080f0c0b */
[----:B------:R-:W-:Y:S01]  /*0d70*/  STG.E.U16 desc[UR14][R2.64], R0 ;  /* 0x0000000002007986 */ /* 0x000fe2000c10150e */
[----:B------:R-:W-:Y:S05]  /*0d80*/  EXIT ;  /* 0x000000000000794d */ /* 0x000fea0003800000 */
.L_x_2241:
[----:B------:R-:W0:Y:S02]  /*0d90*/  S2R R10, SR_TID.X ;  /* 0x00000000000a7919 */ /* 0x000e240000002100 */
[----:B0-----:R-:W-:-:S03]  /*0da0*/  IMAD.WIDE.U32 R2, R10, 0x4, RZ ;  /* 0x000000040a027825 */ /* 0x001fc600078e00ff */
[----:B------:R-:W-:-:S04]  /*0db0*/  ISETP.GE.U32.AND P0, PT, R2, UR19, PT ;  /* 0x0000001302007c0c */ /* 0x000fc8000bf06070 */
[----:B------:R-:W-:-:S13]  /*0dc0*/  ISETP.GE.AND.EX P0, PT, R3, UR6, PT, P0 ;  /* 0x0000000603007c0c */ /* 0x000fda000bf06300 */
[----:B------:R-:W-:Y:S05]  /*0dd0*/  @P0 EXIT ;  /* 0x000000000000094d */ /* 0x000fea0003800000 */
[----:B------:R-:W-:Y:S01]  /*0de0*/  IMAD.MOV.U32 R11, RZ, RZ, RZ ;  /* 0x000000ffff0b7224 */ /* 0x000fe200078e00ff */
[----:B------:R-:W0:Y:S06]  /*0df0*/  LDCU UR4, c[0x0][0x360] ;  /* 0x00006c00ff0477ac */ /* 0x000e2c0008000800 */
.L_x_2244:
        /* <DEDUP_REMOVED lines=14> */
[----:B------:R-:W-:Y:S01]  /*0ee0*/  F2FP.F16.F32.PACK_AB R6, R7, R6 ;  /* 0x000000060706723e */ /* 0x000fe200000000ff */
[C---:B------:R-:W-:Y:S01]  /*0ef0*/  IMAD.SHL.U32 R0, R10.reuse, 0x4, RZ ;  /* 0x000000040a007824 */ /* 0x040fe200078e00ff */
[----:B------:R-:W-:Y:S01]  /*0f00*/  F2FP.F16.F32.PACK_AB R7, R9, R8 ;  /* 0x000000080907723e */ /* 0x000fe200000000ff */
        /* <DEDUP_REMOVED lines=9> */
        .weak           $__internal_25_$__cuda_sm20_div_u16
        .type           $__internal_25_$__cuda_sm20_div_u16,@function
        .size           $__internal_25_$__cuda_sm20_div_u16,(.L_x_7569 - $__internal_25_$__cuda_sm20_div_u16)
$__internal_25_$__cuda_sm20_div_u16:
        /* <DEDUP_REMOVED lines=18> */
[----:B------:R-:W-:Y:S06]  /*10c0*/  RET.REL.NODEC R2 `(_ZN2at6native55_GLOBAL__N__de093ff9_22_ForeachBinaryOpList_cu_a911ec4325multi_tensor_apply_kernelINS1_18TensorListMetadataILi2EEENS1_11CopyFunctorIN3c104HalfENS6_8BFloat16ELi2ELi1ELi1EEEJNS0_4CopyIS7_S8_EEEEEvT_T0_DpT1_) ;  /* 0xffffffec02cc7950 */ /* 0x000fec0003c3ffff */
.L_x_2245:
        /* <DEDUP_REMOVED lines=11> */
.L_x_7569:


//--------------------- .text._ZN2at6native55_GLOBAL__N__de093ff9_22_ForeachBinaryOpList_cu_a911ec4325multi_tensor_apply_kernelINS1_18TensorListMetadataILi2EEENS1_11CopyFunctorIN3c104HalfENS6_7complexIfEELi2ELi1ELi1EEEJNS0_4CopyIS7_S9_EEEEEvT_T0_DpT1_ --------------------------
	.section	.text._ZN2at6native55_GLOBAL__N__de093ff9_22_ForeachBinaryOpList_cu_a911ec4325multi_tensor_apply_kernelINS1_18TensorListMetadataILi2EEENS1_11CopyFunctorIN3c104HalfENS6_7complexIfEELi2ELi1ELi1EEEJNS0_4CopyIS7_S9_EEEEEvT_T0_DpT1_,"ax",@progbits
	.align	128
.text._ZN2at6native55_GLOBAL__N__de093ff9_22_ForeachBinaryOpList_cu_a911ec4325multi_tensor_apply_kernelINS1_18TensorListMetadataILi2EEENS1_11CopyFunctorIN3c104HalfENS6_7complexIfEELi2ELi1ELi1EEEJNS0_4CopyIS7_S9_EEEEEvT_T0_DpT1_:
        .type           _ZN2at6native55_GLOBAL__N__de093ff9_22_ForeachBinaryOpList_cu_a911ec4325multi_tensor_apply_kernelINS1_18TensorListMetadataILi2EEENS1_11CopyFunctorIN3c104HalfENS6_7complexIfEELi2ELi1ELi1EEEJNS0_4CopyIS7_S9_EEEEEvT_T0_DpT1_,@function
        .size           _ZN2at6native55_GLOBAL__N__de093ff9_22_ForeachBinaryOpList_cu_a911ec4325multi_tensor_apply_kernelINS1_18TensorListMetadataILi2EEENS1_11CopyFunctorIN3c104HalfENS6_7complexIfEELi2ELi1ELi1EEEJNS0_4CopyIS7_S9_EEEEEvT_T0_DpT1_,(.L_x_7571 - _ZN2at6native55_GLOBAL__N__de093ff9_22_ForeachBinaryOpList_cu_a911ec4325multi_tensor_apply_kernelINS1_18TensorListMetadataILi2EEENS1_11CopyFunctorIN3c104HalfENS6_7complexIfEELi2ELi1ELi1EEEJNS0_4CopyIS7_S9_EEEEEvT_T0_DpT1_)
        .other          _ZN2at6native55_GLOBAL__N__de093ff9_22_ForeachBinaryOpList_cu_a911ec4325multi_tensor_apply_kernelINS1_18TensorListMetadataILi2EEENS1_11CopyFunctorIN3c104HalfENS6_7complexIfEELi2ELi1ELi1EEEJNS0_4CopyIS7_S9_EEEEEvT_T0_DpT1_,@"STO_CUDA_ENTRY STV_DEFAULT"
_ZN2at6native55_GLOBAL__N__de093ff9_22_ForeachBinaryOpList_cu_a911ec4325multi_tensor_apply_kernelINS1_18TensorListMetadataILi2EEENS1_11CopyFunctorIN3c104HalfENS6_7complexIfEELi2ELi1ELi1EEEJNS0_4CopyIS7_S9_EEEEEvT_T0_DpT1_:
        /* <DEDUP_REMOVED lines=39> */
[----:B------:R-:W-:Y:S05]  /*0270*/  CALL.REL.NOINC `($__internal_26_$__cuda_sm20_div_u16) ;  /* 0x0000000c00047944 */ /* 0x000fea0003c00000 */
        /* <DEDUP_REMOVED lines=18> */
.L_x_2248:
        /* <DEDUP_REMOVED lines=37> */
[----:B--2---:R-:W-:-:S05]  /*05f0*/  F2FP.F16.F32.PACK_AB R3, RZ, R18 ;  /* 0x00000012ff03723e */ /* 0x004fca00000000ff */
[----:B------:R0:W-:Y:S01]  /*0600*/  @!P2 STG.E.U16 desc[UR14][R6.64], R3 ;  /* 0x000000030600a986 */ /* 0x0001e2000c10150e */
[----:B------:R-:W-:-:S04]  /*0610*/  @!P3 LEA R2, P2, R13, UR10, 0x1 ;  /* 0x0000000a0d02bc11 */ /* 0x000fc8000f8408ff */
[C-C-:B0-----:R-:W-:Y:S02]  /*0620*/  @!P3 LEA.HI.X R3, R13.reuse, UR11, R22.reuse, 0x1, P2 ;  /* 0x0000000b0d03bc11 */ /* 0x141fe400090f0c16 */
[----:B------:R-:W-:Y:S02]  /*0630*/  IADD3 R13, P5, PT, R13, UR12, RZ ;  /* 0x0000000c0d0d7c10 */ /* 0x000fe4000ffbe0ff */
[----:B---3--:R-:W-:Y:S02]  /*0640*/  F2FP.F16.F32.PACK_AB R7, RZ, R17 ;  /* 0x00000011ff07723e */ /* 0x008fe400000000ff */
[----:B----4-:R-:W-:Y:S01]  /*0650*/  F2FP.F16.F32.PACK_AB R8, RZ, R16 ;  /* 0x00000010ff08723e */ /* 0x010fe200000000ff */
        /* <DEDUP_REMOVED lines=11> */
[----:B-----5:R-:W-:Y:S02]  /*0710*/  F2FP.F16.F32.PACK_AB R3, RZ, R0 ;  /* 0x00000000ff03723e */ /* 0x020fe400000000ff */
        /* <DEDUP_REMOVED lines=29> */
[----:B--2---:R-:W-:-:S04]  /*08f0*/  F2FP.F16.F32.PACK_AB R4, RZ, R17 ;  /* 0x00000011ff04723e */ /* 0x004fc800000000ff */
[----:B-1----:R-:W-:Y:S02]  /*0900*/  PRMT R7, R4, 0x7610, R7 ;  /* 0x0000761004077816 */ /* 0x002fe40000000007 */
[----:B---3--:R-:W-:Y:S02]  /*0910*/  F2FP.F16.F32.PACK_AB R3, RZ, R18 ;  /* 0x00000012ff03723e */ /* 0x008fe400000000ff */
[----:B----4-:R-:W-:Y:S02]  /*0920*/  F2FP.F16.F32.PACK_AB R4, RZ, R0 ;  /* 0x00000000ff04723e */ /* 0x010fe400000000ff */
[----:B------:R-:W-:Y:S02]  /*0930*/  PRMT R6, R3, 0x7610, R6 ;  /* 0x0000761003067816 */ /* 0x000fe40000000006 */
[----:B------:R-:W-:Y:S01]  /*0940*/  PRMT R8, R4, 0x7610, R8 ;  /* 0x0000761004087816 */ /* 0x000fe20000000008 */
[----:B------:R-:W-:Y:S01]  /*0950*/  VIADD R4, R19, 0x1 ;  /* 0x0000000113047836 */ /* 0x000fe20000000000 */
[----:B-----5:R-:W-:-:S02]  /*0960*/  F2FP.F16.F32.PACK_AB R5, RZ, R16 ;  /* 0x00000010ff05723e */ /* 0x020fc400000000ff */
        /* <DEDUP_REMOVED lines=9> */
.L_x_2247:
        /* <DEDUP_REMOVED lines=33> */
[----:B--2---:R-:W-:Y:S02]  /*0c10*/  F2FP.F16.F32.PACK_AB R3, R17, R18 ;  /* 0x000000121103723e */ /* 0x004fe400000000ff */
[----:B------:R-:W-:Y:S02]  /*0c20*/  @!P2 LEA R18, P6, R15, UR10, 0x1 ;  /* 0x0000000a0f12ac11 */ /* 0x000fe4000f8c08ff */
[----:B------:R-:W-:Y:S02]  /*0c30*/  @!P0 LEA.HI.X R17, R20, UR11, R13, 0x1, P4 ;  /* 0x0000000b14118c11 */ /* 0x000fe4000a0f0c0d */
[----:B------:R-:W-:Y:S02]  /*0c40*/  PRMT R2, R3, 0x7632, R2 ;  /* 0x0000763203027816 */ /* 0x000fe40000000002 */
[----:B------:R-:W-:Y:S01]  /*0c50*/  @!P2 LEA.HI.X R19, R15, UR11, R12, 0x1, P6 ;  /* 0x0000000b0f13ac11 */ /* 0x000fe2000b0f0c0c */
[----:B------:R0:W-:Y:S01]  /*0c60*/  @!P0 STG.E.U16 desc[UR14][R16.64], R3 ;  /* 0x0000000310008986 */ /* 0x0001e2000c10150e */
[----:B---3--:R-:W-:-:S03]  /*0c70*/  F2FP.F16.F32.PACK_AB R0, R0, R21 ;  /* 0x000000150000723e */ /* 0x008fc600000000ff */
        /* <DEDUP_REMOVED lines=8> */
.L_x_2246:
[----:B------:R-:W0:Y:S02]  /*0d00*/  S2R R10, SR_TID.X ;  /* 0x00000000000a7919 */ /* 0x000e240000002100 */
[----:B0-----:R-:W-:-:S03]  /*0d10*/  IMAD.WIDE.U32 R2, R10, 0x4, RZ ;  /* 0x000000040a027825 */ /* 0x001fc600078e00ff */
[----:B------:R-:W-:-:S04]  /*0d20*/  ISETP.GE.U32.AND P0, PT, R2, UR19, PT ;  /* 0x0000001302007c0c */ /* 0x000fc8000bf06070 */
[----:B------:R-:W-:-:S13]  /*0d30*/  ISETP.GE.AND.EX P0, PT, R3, UR6, PT, P0 ;  /* 0x0000000603007c0c */ /* 0x000fda000bf06300 */
[----:B------:R-:W-:Y:S05]  /*0d40*/  @P0 EXIT ;  /* 0x000000000000094d */ /* 0x000fea0003800000 */
[----:B------:R-:W-:Y:S01]  /*0d50*/  IMAD.MOV.U32 R11, RZ, RZ, RZ ;  /* 0x000000ffff0b7224 */ /* 0x000fe200078e00ff */
[----:B------:R-:W0:Y:S06]  /*0d60*/  LDCU UR4, c[0x0][0x360] ;  /* 0x00006c00ff0477ac */ /* 0x000e2c0008000800 */
.L_x_2249:
        /* <DEDUP_REMOVED lines=13> */
[----:B--2---:R-:W-:Y:S02]  /*0e40*/  F2FP.F16.F32.PACK_AB R8, R3, R2 ;  /* 0x000000020308723e */ /* 0x004fe400000000ff */
[----:B------:R-:W-:-:S05]  /*0e50*/  F2FP.F16.F32.PACK_AB R9, R7, R6 ;  /* 0x000000060709723e */ /* 0x000fca00000000ff */
[----:B------:R1:W-:Y:S04]  /*0e60*/  STG.E.64 desc[UR14][R4.64], R8 ;  /* 0x0000000804007986 */ /* 0x0003e8000c101b0e */
[----:B------:R-:W-:Y:S05]  /*0e70*/  @!P0 BRA P1, `(.L_x_2249) ;  /* 0xfffffffc00bc8947 */ /* 0x000fea000083ffff */
[----:B------:R-:W-:Y:S05]  /*0e80*/  EXIT ;  /* 0x000000000000794d */ /* 0x000fea0003800000 */
        .weak           $__internal_26_$__cuda_sm20_div_u16
        .type           $__internal_26_$__cuda_sm20_div_u16,@function
        .size           $__internal_26_$__cuda_sm20_div_u16,(.L_x_7571 - $__internal_26_$__cuda_sm20_div_u16)
$__internal_26_$__cuda_sm20_div_u16:
        /* <DEDUP_REMOVED lines=18> */
[----:B------:R-:W-:Y:S06]  /*0fb0*/  RET.REL.NODEC R2 `(_ZN2at6native55_GLOBAL__N__de093ff9_22_ForeachBinaryOpList_cu_a911ec4325multi_tensor_apply_kernelINS1_18TensorListMetadataILi2EEENS1_11CopyFunctorIN3c104HalfENS6_7complexIfEELi2ELi1ELi1EEEJNS0_4CopyIS7_S9_EEEEEvT_T0_DpT1_) ;  /* 0xfffffff002107950 */ /* 0x000fec0003c3ffff */
.L_x_2250:
        /* <DEDUP_REMOVED lines=12> */
.L_x_7571:


//--------------------- .text._ZN2at6native55_GLOBAL__N__de093ff9_22_ForeachBinaryOpList_cu_a911ec4325multi_tensor_apply_kernelINS1_18TensorListMetadataILi2EEENS1_11CopyFunctorIN3c104HalfENS6_7complexIdEELi2ELi1ELi1EEEJNS0_4CopyIS7_S9_EEEEEvT_T0_DpT1_ --------------------------
	.section	.text._ZN2at6native55_GLOBAL__N__de093ff9_22_ForeachBinaryOpList_cu_a911ec4325multi_tensor_apply_kernelINS1_18TensorListMetadataILi2EEENS1_11CopyFunctorIN3c104HalfENS6_7complexIdEELi2ELi1ELi1EEEJNS0_4CopyIS7_S9_EEEEEvT_T0_DpT1_,"ax",@progbits
	.align	128
.text._ZN2at6native55_GLOBAL__N__de093ff9_22_ForeachBinaryOpList_cu_a911ec4325multi_tensor_apply_kernelINS1_18TensorListMetadataILi2EEENS1_11CopyFunctorIN3c104HalfENS6_7complexIdEELi2ELi1ELi1EEEJNS0_4CopyIS7_S9_EEEEEvT_T0_DpT1_:
        .type           _ZN2at6native55_GLOBAL__N__de093ff9_22_ForeachBinaryOpList_cu_a911ec4325multi_tensor_apply_kernelINS1_18TensorListMetadataILi2EEENS1_11CopyFunctorIN3c104HalfENS6_7complexIdEELi2ELi1ELi1EEEJNS0_4CopyIS7_S9_EEEEEvT_T0_DpT1_,@function
        .size           _ZN2at6native55_GLOBAL__N__de093ff9_22_ForeachBinaryOpList_cu_a911ec4325multi_tensor_apply_kernelINS1_18TensorListMetadataILi2EEENS1_11CopyFunctorIN3c104HalfENS6_7complexIdEELi2ELi1ELi1EEEJNS0_4CopyIS7_S9_EEEEEvT_T0_DpT1_,(.L_x_7573 - _ZN2at6native55_GLOBAL__N__de093ff9_22_ForeachBinaryOpList_cu_a911ec4325multi_tensor_apply_kernelINS1_18TensorListMetadataILi2EEENS1_11CopyFunctorIN3c104HalfENS6_7complexIdEELi2ELi1ELi1EEEJNS0_4CopyIS7_S9_EEEEEvT_T0_DpT1_)
        .other          _ZN2at6native55_GLOBAL__N__de093ff9_22_ForeachBinaryOpList_cu_a911ec4325multi_tensor_apply_kernelINS1_18TensorListMetadataILi2EEENS1_11CopyFunctorIN3c104HalfENS6_7complexIdEELi2ELi1ELi1EEEJNS0_4CopyIS7_S9_EEEEEvT_T0_DpT1_,@"STO_CUDA_ENTRY STV_DEFAULT"
_ZN2at6native55_GLOBAL__N__de093ff9_22_ForeachBinaryOpList_cu_a911ec4325multi_tensor_apply_kernelINS1_18TensorListMetadataILi2EEENS1_11CopyFunctorIN3c104HalfENS6_7complexIdEELi2ELi1ELi1EEEJNS0_4CopyIS7_S9_EEEEEvT_T0_DpT1_:
        /* <DEDUP_REMOVED lines=39> */
[----:B------:R-:W-:Y:S05]  /*0270*/  CALL.REL.NOINC `($__internal_27_$__cuda_sm20_div_u16) ;  /* 0x0000001400607944 */ /* 0x000fea0003c00000 */
        /* <DEDUP_REMOVED lines=18> */
.L_x_2253:
        /* <DEDUP_REMOVED lines=38> */
[----:B------:R-:W-:Y:S02]  /*0600*/  F2FP.F16.F32.PACK_AB R10, RZ, R10 ;  /* 0x0000000aff0a723e */ /* 0x000fe400000000ff */
        /* <DEDUP_REMOVED lines=21> */
[----:B------:R-:W-:-:S04]  /*0760*/  F2FP.F16.F32.PACK_AB R15, RZ, R15 ;  /* 0x0000000fff0f723e */ /* 0x000fc800000000ff */
        /* <DEDUP_REMOVED lines=17> */
[----:B------:R-:W-:Y:S01]  /*0880*/  F2FP.F16.F32.PACK_AB R14, RZ, R14 ;  /* 0x0000000eff0e723e */ /* 0x000fe200000000ff */
        /* <DEDUP_REMOVED lines=18> */
[----:B------:R-:W-:-:S04]  /*09b0*/  F2FP.F16.F32.PACK_AB R15, RZ, R15 ;  /* 0x0000000fff0f723e */ /* 0x000fc800000000ff */
        /* <DEDUP_REMOVED lines=32> */
[----:B------:R-:W-:Y:S02]  /*0bc0*/  F2FP.F16.F32.PACK_AB R29, RZ, R29 ;  /* 0x0000001dff1d723e */ /* 0x000fe400000000ff */
        /* <DEDUP_REMOVED lines=13> */
[----:B------:R-:W-:-:S05]  /*0ca0*/  F2FP.F16.F32.PACK_AB R28, RZ, R28 ;  /* 0x0000001cff1c723e */ /* 0x000fca00000000ff */
        /* <DEDUP_REMOVED lines=23> */
[----:B------:R-:W-:-:S05]  /*0e20*/  F2FP.F16.F32.PACK_AB R19, RZ, R19 ;  /* 0x00000013ff13723e */ /* 0x000fca00000000ff */
[----:B------:R1:W-:Y:S01]  /*0e30*/  @!P0 STG.E.U16 desc[UR16][R16.64], R19 ;  /* 0x0000001310008986 */ /* 0x0003e2000c101510 */
[----:B------:R-:W-:Y:S05]  /*0e40*/  BRA.U UP0, `(.L_x_2253) ;  /* 0xfffffff500547547 */ /* 0x000fea000b83ffff */
.L_x_2252:
        /* <DEDUP_REMOVED lines=43> */
[----:B------:R-:W-:-:S05]  /*1100*/  F2FP.F16.F32.PACK_AB R22, RZ, R22 ;  /* 0x00000016ff16723e */ /* 0x000fca00000000ff */
        /* <DEDUP_REMOVED lines=13> */
[----:B------:R-:W-:-:S05]  /*11e0*/  F2FP.F16.F32.PACK_AB R26, RZ, R26 ;  /* 0x0000001aff1a723e */ /* 0x000fca00000000ff */
        /* <DEDUP_REMOVED lines=27> */
[----:B------:R-:W-:Y:S02]  /*13a0*/  F2FP.F16.F32.PACK_AB R4, RZ, R3 ;  /* 0x00000003ff04723e */ /* 0x000fe400000000ff */
[----:B------:R-:W-:-:S05]  /*13b0*/  LEA.HI.X R3, R0, UR11, R23, 0x1, P0 ;  /* 0x0000000b00037c11 */ /* 0x000fca00080f0c17 */
[----:B------:R-:W-:Y:S01]  /*13c0*/  STG.E.U16 desc[UR16][R2.64], R4 ;  /* 0x0000000402007986 */ /* 0x000fe2000c101510 */
[----:B------:R-:W-:Y:S05]  /*13d0*/  EXIT ;  /* 0x000000000000794d */ /* 0x000fea0003800000 */
.L_x_2251:
[----:B------:R-:W0:Y:S02]  /*13e0*/  S2R R16, SR_TID.X ;  /* 0x0000000000107919 */ /* 0x000e240000002100 */
[----:B0-----:R-:W-:-:S03]  /*13f0*/  IMAD.WIDE.U32 R2, R16, 0x4, RZ ;  /* 0x0000000410027825 */ /* 0x001fc600078e00ff */
[----:B------:R-:W-:-:S04]  /*1400*/  ISETP.GE.U32.AND P0, PT, R2, UR20, PT ;  /* 0x0000001402007c0c */ /* 0x000fc8000bf06070 */
[----:B------:R-:W-:-:S13]  /*1410*/  ISETP.GE.AND.EX P0, PT, R3, UR4, PT, P0 ;  /* 0x0000000403007c0c */ /* 0x000fda000bf06300 */
[----:B------:R-:W-:Y:S05]  /*1420*/  @P0 EXIT ;  /* 0x000000000000094d */ /* 0x000fea0003800000 */
[----:B------:R-:W-:Y:S01]  /*1430*/  IMAD.MOV.U32 R17, RZ, RZ, RZ ;  /* 0x000000ffff117224 */ /* 0x000fe200078e00ff */
[----:B------:R-:W0:Y:S06]  /*1440*/  LDCU UR5, c[0x0][0x360] ;  /* 0x00006c00ff0577ac */ /* 0x000e2c0008000800 */
.L_x_2254:
        /* <DEDUP_REMOVED lines=25> */
[----:B-1----:R-:W-:Y:S02]  /*15e0*/  F2FP.F16.F32.PACK_AB R2, R13, R0 ;  /* 0x000000000d02723e */ /* 0x002fe400000000ff */
        /* <DEDUP_REMOVED lines=29> */
[----:B------:R-:W-:-:S05]  /*17c0*/  F2FP.F16.F32.PACK_AB R3, R15, R14 ;  /* 0x0000000e0f03723e */ /* 0x000fca00000000ff */
[----:B------:R1:W-:Y:S01]  /*17d0*/  STG.E.64 desc[UR16][R12.64], R2 ;  /* 0x000000020c007986 */ /* 0x0003e2000c101b10 */
[----:B------:R-:W-:Y:S05]  /*17e0*/  @!P0 BRA P1, `(.L_x_2254) ;  /* 0xfffffffc00188947 */ /* 0x000fea000083ffff */
[----:B------:R-:W-:Y:S05]  /*17f0*/  EXIT ;  /* 0x000000000000794d */ /* 0x000fea0003800000 */
        .weak           $__internal_27_$__cuda_sm20_div_u16
        .type           $__internal_27_$__cuda_sm20_div_u16,@function
        .size           $__internal_27_$__cuda_sm20_div_u16,(.L_x_7573 - $__internal_27_$__cuda_sm20_div_u16)
$__internal_27_$__cuda_sm20_div_u16:
        /* <DEDUP_REMOVED lines=19> */
[----:B------:R-:W-:Y:S05]  /*1930*/  RET.REL.NODEC R2 `(_ZN2at6native55_GLOBAL__N__de093ff9_22_ForeachBinaryOpList_cu_a911ec4325multi_tensor_apply_kernelINS1_18TensorListMetadataILi2EEENS1_11CopyFunctorIN3c104HalfENS6_7complexIdEELi2ELi1ELi1EEEJNS0_4CopyIS7_S9_EEEEEvT_T0_DpT1_) ;  /* 0xffffffe402b07950 */ /* 0x000fea0003c3ffff */
.L_x_2255:
        /* <DEDUP_REMOVED lines=12> */
.L_x_7573:


//--------------------- .text._ZN2at6native55_GLOBAL__N__de093ff9_22_ForeachBinaryOpList_cu_a911ec4325multi_tensor_apply_kernelINS1_18TensorListMetadataILi2EEENS1_11CopyFunctorIN3c104HalfEfLi2ELi1ELi1EEEJNS0_4CopyIS7_fEEEEEvT_T0_DpT1_ --------------------------
	.section	.text._ZN2at6native55_GLOBAL__N__de093ff9_22_ForeachBinaryOpList_cu_a911ec4325multi_tensor_apply_kernelINS1_18TensorListMetadataILi2EEENS1_11CopyFunctorIN3c104HalfEfLi2ELi1ELi1EEEJNS0_4CopyIS7_fEEEEEvT_T0_DpT1_,"ax",@progbits
	.align	128
.text._ZN2at6native55_GLOBAL__N__de093ff9_22_ForeachBinaryOpList_cu_a911ec4325multi_tensor_apply_kernelINS1_18TensorListMetadataILi2EEENS1_11CopyFunctorIN3c104HalfEfLi2ELi1ELi1EEEJNS0_4CopyIS7_fEEEEEvT_T0_DpT1_:
        .type           _ZN2at6native55_GLOBAL__N__de093ff9_22_ForeachBinaryOpList_cu_a911ec4325multi_tensor_apply_kernelINS1_18TensorListMetadataILi2EEENS1_11CopyFunctorIN3c104HalfEfLi2ELi1ELi1EEEJNS0_4CopyIS7_fEEEEEvT_T0_DpT1_,@function
        .size           _ZN2at6native55_GLOBAL__N__de093ff9_22_ForeachBinaryOpList_cu_a911ec4325multi_tensor_apply_kernelINS1_18TensorListMetadataILi2EEENS1_11CopyFunctorIN3c104HalfEfLi2ELi1ELi1EEEJNS0_4CopyIS7_fEEEEEvT_T0_DpT1_,(.L_x_7575 - _ZN2at6native55_GLOBAL__N__de093ff9_22_ForeachBinaryOpList_cu_a911ec4325multi_tensor_apply_kernelINS1_18TensorListMetadataILi2EEENS1_11CopyFunctorIN3c104HalfEfLi2ELi1ELi1EEEJNS0_4CopyIS7_fEEEEEvT_T0_DpT1_)
        .other          _ZN2at6native55_GLOBAL__N__de093ff9_22_ForeachBinaryOpList_cu_a911ec4325multi_tensor_apply_kernelINS1_18TensorListMetadataILi2EEENS1_11CopyFunctorIN3c104HalfEfLi2ELi1ELi1EEEJNS0_4CopyIS7_fEEEEEvT_T0_DpT1_,@"STO_CUDA_ENTRY STV_DEFAULT"
_ZN2at6native55_GLOBAL__N__de093ff9_22_ForeachBinaryOpList_cu_a911ec4325multi_tensor_apply_kernelINS1_18TensorListMetadataILi2EEENS1_11CopyFunctorIN3c104HalfEfLi2ELi1ELi1EEEJNS0_4CopyIS7_fEEEEEvT_T0_DpT1_:
        /* <DEDUP_REMOVED lines=39> */
[----:B------:R-:W-:Y:S05]  /*0270*/  CALL.REL.NOINC `($__internal_28_$__cuda_sm20_div_u16) ;  /* 0x0000000800f47944 */ /* 0x000fea0003c00000 */
        /* <DEDUP_REMOVED lines=14> */
.L_x_2258:
        /* <DEDUP_REMOVED lines=102> */
.L_x_2257:
        /* <DEDUP_REMOVED lines=48> */
.L_x_2256:
[----:B------:R-:W0:Y:S02]  /*0cc0*/  S2R R6, SR_TID.X ;  /* 0x0000000000067919 */ /* 0x000e240000002100 */
[----:B0-----:R-:W-:-:S03]  /*0cd0*/  IMAD.WIDE.U32 R2, R6, 0x4, RZ ;  /* 0x0000000406027825 */ /* 0x001fc600078e00ff */
[----:B------:R-:W-:-:S04]  /*0ce0*/  ISETP.GE.U32.AND P0, PT, R2, UR19, PT ;  /* 0x0000001302007c0c */ /* 0x000fc8000bf06070 */
[----:B------:R-:W-:-:S13]  /*0cf0*/  ISETP.GE.AND.EX P0, PT, R3, UR6, PT, P0 ;  /* 0x0000000603007c0c */ /* 0x000fda000bf06300 */
[----:B------:R-:W-:Y:S05]  /*0d00*/  @P0 EXIT ;  /* 0x000000000000094d */ /* 0x000fea0003800000 */
[----:B------:R-:W-:Y:S01]  /*0d10*/  IMAD.MOV.U32 R7, RZ, RZ, RZ ;  /* 0x000000ffff077224 */ /* 0x000fe200078e00ff */
[----:B------:R-:W0:Y:S06]  /*0d20*/  LDCU UR4, c[0x0][0x360] ;  /* 0x00006c00ff0477ac */ /* 0x000e2c0008000800 */
.L_x_2259:
        /* <DEDUP_REMOVED lines=18> */
        .weak           $__internal_28_$__cuda_sm20_div_u16
        .type           $__internal_28_$__cuda_sm20_div_u16,@function
        .size           $__internal_28_$__cuda_sm20_div_u16,(.L_x_7575 - $__internal_28_$__cuda_sm20_div_u16)
$__internal_28_$__cuda_sm20_div_u16:
        /* <DEDUP_REMOVED lines=18> */
[----:B------:R-:W-:Y:S06]  /*0f70*/  RET.REL.NODEC R2 `(_ZN2at6native55_GLOBAL__N__de093ff9_22_ForeachBinaryOpList_cu_a911ec4325multi_tensor_apply_kernelINS1_18TensorListMetadataILi2EEENS1_11CopyFunctorIN3c104HalfEfLi2ELi1ELi1EEEJNS0_4CopyIS7_fEEEEEvT_T0_DpT1_) ;  /* 0xfffffff002207950 */ /* 0x000fec0003c3ffff */
.L_x_2260:
        /* <DEDUP_REMOVED lines=16> */
.L_x_7575:


//--------------------- .text._ZN2at6native55_GLOBAL__N__de093ff9_22_ForeachBinaryOpList_cu_a911ec4325multi_tensor_apply_kernelINS1_18TensorListMetadataILi2EEENS1_11CopyFunctorIN3c104HalfEdLi2ELi1ELi1EEEJNS0_4CopyIS7_dEEEEEvT_T0_DpT1_ --------------------------
	.section	.text._ZN2at6native55_GLOBAL__N__de093ff9_22_ForeachBinaryOpList_cu_a911ec4325multi_tensor_apply_kernelINS1_18TensorListMetadataILi2EEENS1_11CopyFunctorIN3c104HalfEdLi2ELi1ELi1EEEJNS0_4CopyIS7_dEEEEEvT_T0_DpT1_,"ax",@progbits
	.align	128
.text._ZN2at6native55_GLOBAL__N__de093ff9_22_ForeachBinaryOpList_cu_a911ec4325multi_tensor_apply_kernelINS1_18TensorListMetadataILi2EEENS1_11CopyFunctorIN3c104HalfEdLi2ELi1ELi1EEEJNS0_4CopyIS7_dEEEEEvT_T0_DpT1_:
        .type           _ZN2at6native55_GLOBAL__N__de093ff9_22_ForeachBinaryOpList_cu_a911ec4325multi_tensor_apply_kernelINS1_18TensorListMetadataILi2EEENS1_11CopyFunctorIN3c104HalfEdLi2ELi1ELi1EEEJNS0_4CopyIS7_dEEEEEvT_T0_DpT1_,@function
        .size           _ZN2at6native55_GLOBAL__N__de093ff9_22_ForeachBinaryOpList_cu_a911ec4325multi_tensor_apply_kernelINS1_18TensorListMetadataILi2EEENS1_11CopyFunctorIN3c104HalfEdLi2ELi1ELi1EEEJNS0_4CopyIS7_dEEEEEvT_T0_DpT1_,(.L_x_7577 - _ZN2at6native55_GLOBAL__N__de093ff9_22_ForeachBinaryOpList_cu_a911ec4325multi_tensor_apply_kernelINS1_18TensorListMetadataILi2EEENS1_11CopyFunctorIN3c104HalfEdLi2ELi1ELi1EEEJNS0_4CopyIS7_dEEEEEvT_T0_DpT1_)
        .other          _ZN2at6native55_GLOBAL__N__de093ff9_22_ForeachBinaryOpList_cu_a911ec4325multi_tensor_apply_kernelINS1_18TensorListMetadataILi2EEENS1_11CopyFunctorIN3c104HalfEdLi2ELi1ELi1EEEJNS0_4CopyIS7_dEEEEEvT_T0_DpT1_,@"STO_CUDA_ENTRY STV_DEFAULT"
_ZN2at6native55_GLOBAL__N__de093ff9_22_ForeachBinaryOpList_cu_a911ec4325multi_tensor_apply_kernelINS1_18TensorListMetadataILi2EEENS1_11CopyFunctorIN3c104HalfEdLi2ELi1ELi1EEEJNS0_4CopyIS7_dEEEEEvT_T0_DpT1_:
        /* <DEDUP_REMOVED lines=39> */
[----:B------:R-:W-:Y:S05]  /*0270*/  CALL.REL.NOINC `($__internal_29_$__cuda_sm20_div_u16) ;  /* 0x0000001400487944 */ /* 0x000fea0003c00000 */
        /* <DEDUP_REMOVED lines=13> */
.L_x_2263:
        /* <DEDUP_REMOVED lines=171> */
.L_x_2262:
        /* <DEDUP_REMOVED lines=89> */
.L_x_2261:
[----:B------:R-:W0:Y:S02]  /*1390*/  S2R R14, SR_TID.X ;  /* 0x00000000000e7919 */ /* 0x000e240000002100 */
[----:B0-----:R-:W-:-:S03]  /*13a0*/  IMAD.WIDE.U32 R2, R14, 0x4, RZ ;  /* 0x000000040e027825 */ /* 0x001fc600078e00ff */
[----:B------:R-:W-:-:S04]  /*13b0*/  ISETP.GE.U32.AND P0, PT, R2, UR13, PT ;  /* 0x0000000d02007c0c */ /* 0x000fc8000bf06070 */
[----:B------:R-:W-:-:S13]  /*13c0*/  ISETP.GE.AND.EX P0, PT, R3, UR4, PT, P0 ;  /* 0x0000000403007c0c */ /* 0x000fda000bf06300 */
[----:B------:R-:W-:Y:S05]  /*13d0*/  @P0 EXIT ;  /* 0x000000000000094d */ /* 0x000fea0003800000 */
[----:B------:R-:W-:Y:S01]  /*13e0*/  IMAD.MOV.U32 R15, RZ, RZ, RZ ;  /* 0x000000ffff0f7224 */ /* 0x000fe200078e00ff */
[----:B------:R-:W0:Y:S06]  /*13f0*/  LDCU UR5, c[0x0][0x360] ;  /* 0x00006c00ff0577ac */ /* 0x000e2c0008000800 */
.L_x_2264:
        /* <DEDUP_REMOVED lines=24> */
[----:B------:R-:W-:Y:S02]  /*1580*/  F2FP.F16.F32.PACK_AB R8, R3, R0 ;  /* 0x000000000308723e */ /* 0x000fe400000000ff */
        /* <DEDUP_REMOVED lines=33> */
        .weak           $__internal_29_$__cuda_sm20_div_u16
        .type           $__internal_29_$__cuda_sm20_div_u16,@function
        .size           $__internal_29_$__cuda_sm20_div_u16,(.L_x_7577 - $__internal_29_$__cuda_sm20_div_u16)
$__internal_29_$__cuda_sm20_div_u16:
        /* <DEDUP_REMOVED lines=19> */
[----:B------:R-:W-:Y:S05]  /*18d0*/  RET.REL.NODEC R2 `(_ZN2at6native55_GLOBAL__N__de093ff9_22_ForeachBinaryOpList_cu_a911ec4325multi_tensor_apply_kernelINS1_18TensorListMetadataILi2EEENS1_11CopyFunctorIN3c104HalfEdLi2ELi1ELi1EEEJNS0_4CopyIS7_dEEEEEvT_T0_DpT1_) ;  /* 0xffffffe402c87950 */ /* 0x000fea0003c3ffff */
.L_x_2265:
        /* <DEDUP_REMOVED lines=10> */
.L_x_7577:


//--------------------- .text._ZN2at6native55_GLOBAL__N__de093ff9_22_ForeachBinaryOpList_cu_a911ec4325multi_tensor_apply_kernelINS1_18TensorListMetadataILi2EEENS1_11CopyFunctorIN3c104HalfEiLi2ELi1ELi1EEEJNS0_4CopyIS7_iEEEEEvT_T0_DpT1_ --------------------------
	.section	.text._ZN2at6native55_GLOBAL__N__de093ff9_22_ForeachBinaryOpList_cu_a911ec4325multi_tensor_apply_kernelINS1_18TensorListMetadataILi2EEENS1_11CopyFunctorIN3c104HalfEiLi2ELi1ELi1EEEJNS0_4CopyIS7_iEEEEEvT_T0_DpT1_,"ax",@progbits
	.align	128
.text._ZN2at6native55_GLOBAL__N__de093ff9_22_ForeachBinaryOpList_cu_a911ec4325multi_tensor_apply_kernelINS1_18TensorListMetadataILi2EEENS1_11CopyFunctorIN3c104HalfEiLi2ELi1ELi1EEEJNS0_4CopyIS7_iEEEEEvT_T0_DpT1_:
        .type           _ZN2at6native55_GLOBAL__N__de093ff9_22_ForeachBinaryOpList_cu_a911ec4325multi_tensor_apply_kernelINS1_18TensorListMetadataILi2EEENS1_11CopyFunctorIN3c104HalfEiLi2ELi1ELi1EEEJNS0_4CopyIS7_iEEEEEvT_T0_DpT1_,@function
        .size           _ZN2at6native55_GLOBAL__N__de093ff9_22_ForeachBinaryOpList_cu_a911ec4325multi_tensor_apply_kernelINS1_18TensorListMetadataILi2EEENS1_11CopyFunctorIN3c104HalfEiLi2ELi1ELi1EEEJNS0_4CopyIS7_iEEEEEvT_T0_DpT1_,(.L_x_7579 - _ZN2at6native55_GLOBAL__N__de093ff9_22_ForeachBinaryOpList_cu_a911ec4325multi_tensor_apply_kernelINS1_18TensorListMetadataILi2EEENS1_11CopyFunctorIN3c104HalfEiLi2ELi1ELi1EEEJNS0_4CopyIS7_iEEEEEvT_T0_DpT1_)
        .other          _ZN2at6native55_GLOBAL__N__de093ff9_22_ForeachBinaryOpList_cu_a911ec4325multi_tensor_apply_kernelINS1_18TensorListMetadataILi2EEENS1_11CopyFunctorIN3c104HalfEiLi2ELi1ELi1EEEJNS0_4CopyIS7_iEEEEEvT_T0_DpT1_,@"STO_CUDA_ENTRY STV_DEFAULT"
_ZN2at6native55_GLOBAL__N__de093ff9_22_ForeachBinaryOpList_cu_a911ec4325multi_tensor_apply_kernelINS1_18TensorListMetadataILi2EEENS1_11CopyFunctorIN3c104HalfEiLi2ELi1ELi1EEEJNS0_4CopyIS7_iEEEEEvT_T0_DpT1_:
        /* <DEDUP_REMOVED lines=39> */
[----:B------:R-:W-:Y:S05]  /*0270*/  CALL.REL.NOINC `($__internal_30_$__cuda_sm20_div_u16) ;  /* 0x0000000c00387944 */ /* 0x000fea0003c00000 */
        /* <DEDUP_REMOVED lines=16> */
.L_x_2268:
        /* <DEDUP_REMOVED lines=34> */
[----:B------:R-:W-:Y:S02]  /*05a0*/  F2FP.F16.F32.PACK_AB R21, RZ, R21 ;  /* 0x00000015ff15723e */ /* 0x000fe400000000ff */
[----:B---3--:R-:W-:Y:S02]  /*05b0*/  I2FP.F32.S32 R8, R14 ;  /* 0x0000000e00087245 */ /* 0x008fe40000201400 */
[----:B----4-:R-:W-:Y:S02]  /*05c0*/  I2FP.F32.S32 R7, R15 ;  /* 0x0000000f00077245 */ /* 0x010fe40000201400 */
[----:B------:R-:W-:Y:S02]  /*05d0*/  F2FP.F16.F32.PACK_AB R8, RZ, R8 ;  /* 0x00000008ff08723e */ /* 0x000fe400000000ff */
[----:B------:R-:W-:Y:S02]  /*05e0*/  F2FP.F16.F32.PACK_AB R9, RZ, R7 ;  /* 0x00000007ff09723e */ /* 0x000fe400000000ff */
        /* <DEDUP_REMOVED lines=21> */
[----:B------:R-:W-:Y:S02]  /*0740*/  F2FP.F16.F32.PACK_AB R8, RZ, R8 ;  /* 0x00000008ff08723e */ /* 0x000fe400000000ff */
        /* <DEDUP_REMOVED lines=33> */
[----:B------:R-:W-:Y:S02]  /*0960*/  F2FP.F16.F32.PACK_AB R2, RZ, R2 ;  /* 0x00000002ff02723e */ /* 0x000fe400000000ff */
[----:B---3--:R-:W-:Y:S02]  /*0970*/  I2FP.F32.S32 R3, R15 ;  /* 0x0000000f00037245 */ /* 0x008fe40000201400 */
[----:B----4-:R-:W-:Y:S02]  /*0980*/  I2FP.F32.S32 R4, R14 ;  /* 0x0000000e00047245 */ /* 0x010fe40000201400 */
[----:B------:R-:W-:Y:S02]  /*0990*/  F2FP.F16.F32.PACK_AB R3, RZ, R3 ;  /* 0x00000003ff03723e */ /* 0x000fe400000000ff */
[----:B-----5:R-:W-:Y:S02]  /*09a0*/  I2FP.F32.S32 R5, R0 ;  /* 0x0000000000057245 */ /* 0x020fe40000201400 */
[----:B------:R-:W-:-:S02]  /*09b0*/  F2FP.F16.F32.PACK_AB R4, RZ, R4 ;  /* 0x00000004ff04723e */ /* 0x000fc400000000ff */
[----:B------:R-:W-:Y:S01]  /*09c0*/  F2FP.F16.F32.PACK_AB R5, RZ, R5 ;  /* 0x00000005ff05723e */ /* 0x000fe200000000ff */
[----:B------:R1:W-:Y:S04]  /*09d0*/  @!P3 STG.E.U16 desc[UR14][R10.64], R2 ;  /* 0x000000020a00b986 */ /* 0x0003e8000c10150e */
[----:B------:R1:W-:Y:S04]  /*09e0*/  @!P2 STG.E.U16 desc[UR14][R12.64], R3 ;  /* 0x000000030c00a986 */ /* 0x0003e8000c10150e */
[----:B------:R1:W-:Y:S04]  /*09f0*/  @!P5 STG.E.U16 desc[UR14][R28.64], R4 ;  /* 0x000000041c00d986 */ /* 0x0003e8000c10150e */
[----:B------:R1:W-:Y:S01]  /*0a00*/  @!P4 STG.E.U16 desc[UR14][R20.64], R5 ;  /* 0x000000051400c986 */ /* 0x0003e2000c10150e */
[----:B------:R-:W-:Y:S05]  /*0a10*/  @P1 BRA `(.L_x_2268) ;  /* 0xfffffff800581947 */ /* 0x000fea000383ffff */
.L_x_2267:
        /* <DEDUP_REMOVED lines=40> */
[----:B0-----:R-:W-:-:S02]  /*0ca0*/  F2FP.F16.F32.PACK_AB R13, RZ, R0 ;  /* 0x00000000ff0d723e */ /* 0x001fc400000000ff */
[----:B----4-:R-:W-:Y:S02]  /*0cb0*/  I2FP.F32.S32 R0, R15 ;  /* 0x0000000f00007245 */ /* 0x010fe40000201400 */
[----:B------:R-:W-:Y:S01]  /*0cc0*/  F2FP.F16.F32.PACK_AB R15, RZ, R9 ;  /* 0x00000009ff0f723e */ /* 0x000fe200000000ff */
[----:B------:R0:W-:Y:S01]  /*0cd0*/  @!P0 STG.E.U16 desc[UR14][R4.64], R13 ;  /* 0x0000000d04008986 */ /* 0x0001e2000c10150e */
[----:B------:R-:W-:Y:S02]  /*0ce0*/  @!P2 LEA.HI.X R9, R2, UR11, R3, 0x1, P4 ;  /* 0x0000000b0209ac11 */ /* 0x000fe4000a0f0c03 */
[----:B------:R-:W-:Y:S01]  /*0cf0*/  F2FP.F16.F32.PACK_AB R0, RZ, R0 ;  /* 0x00000000ff00723e */ /* 0x000fe200000000ff */
[----:B------:R0:W-:Y:S04]  /*0d00*/  @!P1 STG.E.U16 desc[UR14][R6.64], R15 ;  /* 0x0000000f06009986 */ /* 0x0001e8000c10150e */
[----:B------:R0:W-:Y:S01]  /*0d10*/  @!P2 STG.E.U16 desc[UR14][R8.64], R0 ;  /* 0x000000000800a986 */ /* 0x0001e2000c10150e */
[----:B------:R-:W-:Y:S05]  /*0d20*/  @P3 EXIT ;  /* 0x000000000000394d */ /* 0x000fea0003800000 */
[----:B0----5:R-:W-:Y:S02]  /*0d30*/  I2FP.F32.S32 R0, R14 ;  /* 0x0000000e00007245 */ /* 0x021fe40000201400 */
[C---:B------:R-:W-:Y:S02]  /*0d40*/  LEA R2, P0, R10.reuse, UR10, 0x1 ;  /* 0x0000000a0a027c11 */ /* 0x040fe4000f8008ff */
[----:B------:R-:W-:Y:S02]  /*0d50*/  F2FP.F16.F32.PACK_AB R0, RZ, R0 ;  /* 0x00000000ff00723e */ /* 0x000fe400000000ff */
[----:B------:R-:W-:-:S05]  /*0d60*/  LEA.HI.X R3, R10, UR11, R11, 0x1, P0 ;  /* 0x0000000b0a037c11 */ /* 0x000fca00080f0c0b */
[----:B------:R-:W-:Y:S01]  /*0d70*/  STG.E.U16 desc[UR14][R2.64], R0 ;  /* 0x0000000002007986 */ /* 0x000fe2000c10150e */
[----:B------:R-:W-:Y:S05]  /*0d80*/  EXIT ;  /* 0x000000000000794d */ /* 0x000fea0003800000 */
.L_x_2266:
[----:B------:R-:W0:Y:S02]  /*0d90*/  S2R R10, SR_TID.X ;  /* 0x00000000000a7919 */ /* 0x000e240000002100 */
[----:B0-----:R-:W-:-:S03]  /*0da0*/  IMAD.WIDE.U32 R2, R10, 0x4, RZ ;  /* 0x000000040a027825 */ /* 0x001fc600078e00ff */
[----:B------:R-:W-:-:S04]  /*0db0*/  ISETP.GE.U32.AND P0, PT, R2, UR19, PT ;  /* 0x0000001302007c0c */ /* 0x000fc8000bf06070 */
[----:B------:R-:W-:-:S13]  /*0dc0*/  ISETP.GE.AND.EX P0, PT, R3, UR6, PT, P0 ;  /* 0x0000000603007c0c */ /* 0x000fda000bf06300 */
[----:B------:R-:W-:Y:S05]  /*0dd0*/  @P0 EXIT ;  /* 0x000000000000094d */ /* 0x000fea0003800000 */
[----:B------:R-:W-:Y:S01]  /*0de0*/  IMAD.MOV.U32 R11, RZ, RZ, RZ ;  /* 0x000000ffff0b7224 */ /* 0x000fe200078e00ff */
[----:B------:R-:W0:Y:S06]  /*0df0*/  LDCU UR4, c[0x0][0x360] ;  /* 0x00006c00ff0477ac */ /* 0x000e2c0008000800 */
.L_x_2269:
[----:B------:R-:W-:-:S04]  /*0e00*/  LEA R4, P0, R10, UR8, 0x4 ;  /* 0x000000080a047c11 */ /* 0x000fc8000f8020ff */
[----:B------:R-:W-:-:S06]  /*0e10*/  LEA.HI.X R5, R10, UR9, R11, 0x4, P0 ;  /* 0x000000090a057c11 */ /* 0x000fcc00080f240b */
[----:B------:R-:W2:Y:S01]  /*0e20*/  LDG.E.128 R4, desc[UR14][R4.64] ;  /* 0x0000000e04047981 */ /* 0x000ea2000c1e1d00 */
[C---:B------:R-:W-:Y:S02]  /*0e30*/  LEA R2, P0, R10.reuse, UR10, 0x3 ;  /* 0x0000000a0a027c11 */ /* 0x040fe4000f8018ff */
[----:B--2---:R-:W-:Y:S02]  /*0e40*/  I2FP.F32.S32 R0, R4 ;  /* 0x0000000400007245 */ /* 0x004fe40000201400 */
[----:B------:R-:W-:Y:S02]  /*0e50*/  I2FP.F32.S32 R3, R5 ;  /* 0x0000000500037245 */ /* 0x000fe40000201400 */
[----:B------:R-:W-:Y:S02]  /*0e60*/  I2FP.F32.S32 R6, R6 ;  /* 0x0000000600067245 */ /* 0x000fe40000201400 */
[----:B------:R-:W-:Y:S02]  /*0e70*/  F2FP.F16.F32.PACK_AB R8, R3, R0 ;  /* 0x000000000308723e */ /* 0x000fe400000000ff */
[----:B------:R-:W-:-:S02]  /*0e80*/  LEA.HI.X R3, R10, UR11, R11, 0x3, P0 ;  /* 0x0000000b0a037c11 */ /* 0x000fc400080f1c0b */
[----:B0-----:R-:W-:Y:S02]  /*0e90*/  IADD3 R10, P0, PT, R10, UR4, RZ ;  /* 0x000000040a0a7c10 */ /* 0x001fe4000ff1e0ff */
[----:B------:R-:W-:-:S03]  /*0ea0*/  I2FP.F32.S32 R7, R7 ;  /* 0x0000000700077245 */ /* 0x000fc60000201400 */
[C---:B------:R-:W-:Y:S01]  /*0eb0*/  IMAD.SHL.U32 R0, R10.reuse, 0x4, RZ ;  /* 0x000000040a007824 */ /* 0x040fe200078e00ff */
[----:B------:R-:W-:Y:S01]  /*0ec0*/  F2FP.F16.F32.PACK_AB R9, R7, R6 ;  /* 0x000000060709723e */ /* 0x000fe200000000ff */
        /* <DEDUP_REMOVED lines=9> */
        .weak           $__internal_30_$__cuda_sm20_div_u16
        .type           $__internal_30_$__cuda_sm20_div_u16,@function
        .size           $__internal_30_$__cuda_sm20_div_u16,(.L_x_7579 - $__internal_30_$__cuda_sm20_div_u16)
$__internal_30_$__cuda_sm20_div_u16:
        /* <DEDUP_REMOVED lines=18> */
[----:B------:R-:W-:Y:S06]  /*1080*/  RET.REL.NODEC R2 `(_ZN2at6native55_GLOBAL__N__de093ff9_22_ForeachBinaryOpList_cu_a911ec4325multi_tensor_apply_kernelINS1_18TensorListMetadataILi2EEENS1_11CopyFunctorIN3c104HalfEiLi2ELi1ELi1EEEJNS0_4CopyIS7_iEEEEEvT_T0_DpT1_) ;  /* 0xffffffec02dc7950 */ /* 0x000fec0003c3ffff */
.L_x_2270:
        /* <DEDUP_REMOVED lines=15> */
.L_x_7579:


//--------------------- .text._ZN2at6native55_GLOBAL__N__de093ff9_22_ForeachBinaryOpList_cu_a911ec4325multi_tensor_apply_kernelINS1_18TensorListMetadataILi2EEENS1_11CopyFunctorIN3c104HalfEsLi2ELi1ELi1EEEJNS0_4CopyIS7_sEEEEEvT_T0_DpT1_ --------------------------
	.section	.text._ZN2at6native55_GLOBAL__N__de093ff9_22_ForeachBinaryOpList_cu_a911ec4325multi_tensor_apply_kernelINS1_18TensorListMetadataILi2EEENS1_11CopyFunctorIN3c104HalfEsLi2ELi1ELi1EEEJNS0_4CopyIS7_sEEEEEvT_T0_DpT1_,"ax",@progbits
	.align	128
.text._ZN2at6native55_GLOBAL__N__de093ff9_22_ForeachBinaryOpList_cu_a911ec4325multi_tensor_apply_kernelINS1_18TensorListMetadataILi2EEENS1_11CopyFunctorIN3c104HalfEsLi2ELi1ELi1EEEJNS0_4CopyIS7_sEEEEEvT_T0_DpT1_:
        .type           _ZN2at6native55_GLOBAL__N__de093ff9_22_ForeachBinaryOpList_cu_a911ec4325multi_tensor_apply_kernelINS1_18TensorListMetadataILi2EEENS1_11CopyFunctorIN3c104HalfEsLi2ELi1ELi1EEEJNS0_4CopyIS7_sEEEEEvT_T0_DpT1_,@function
        .size           _ZN2at6native55_GLOBAL__N__de093ff9_22_ForeachBinaryOpList_cu_a911ec4325multi_tensor_apply_kernelINS1_18TensorListMetadataILi2EEENS1_11CopyFunctorIN3c104HalfEsLi2ELi1ELi1EEEJNS0_4CopyIS7_sEEEEEvT_T0_DpT1_,(.L_x_7581 - _ZN2at6native55_GLOBAL__N__de093ff9_22_ForeachBinaryOpList_cu_a911ec4325multi_tensor_apply_kernelINS1_18TensorListMetadataILi2EEENS1_11CopyFunctorIN3c104HalfEsLi2ELi1ELi1EEEJNS0_4CopyIS7_sEEEEEvT_T0_DpT1_)
        .other          _ZN2at6native55_GLOBAL__N__de093ff9_22_ForeachBinaryOpList_cu_a911ec4325multi_tensor_apply_kernelINS1_18TensorListMetadataILi2EEENS1_11CopyFunctorIN3c104HalfEsLi2ELi1ELi1EEEJNS0_4CopyIS7_sEEEEEvT_T0_DpT1_,@"STO_CUDA_ENTRY STV_DEFAULT"
_ZN2at6native55_GLOBAL__N__de093ff9_22_ForeachBinaryOpList_cu_a911ec4325multi_tensor_apply_kernelINS1_18TensorListMetadataILi2EEENS1_11CopyFunctorIN3c104HalfEsLi2ELi1ELi1EEEJNS0_4CopyIS7_sEEEEEvT_T0_DpT1_:
        /* <DEDUP_REMOVED lines=39> */
[----:B------:R-:W-:Y:S05]  /*0270*/  CALL.REL.NOINC `($__internal_31_$__cuda_sm20_div_u16) ;  /* 0x0000000c00407944 */ /* 0x000fea0003c00000 */
        /* <DEDUP_REMOVED lines=16> */
.L_x_2273:
        /* <DEDUP_REMOVED lines=39> */
[----:B0-----:R-:W-:-:S02]  /*05f0*/  F2FP.F16.F32.PACK_AB R12, RZ, R12 ;  /* 0x0000000cff0c723e */ /* 0x001fc400000000ff */
[----:B-1----:R-:W-:-:S03]  /*0600*/  F2FP.F16.F32.PACK_AB R21, RZ, R21 ;  /* 0x00000015ff15723e */ /* 0x002fc600000000ff */
[----:B------:R0:W-:Y:S01]  /*0610*/  @!P2 STG.E.U16 desc[UR14][R6.64], R12 ;  /* 0x0000000c0600a986 */ /* 0x0001e2000c10150e */
[----:B------:R-:W-:Y:S02]  /*0620*/  PRMT R11, R21, 0x7610, R11 ;  /* 0x00007610150b7816 */ /* 0x000fe4000000000b */
[----:B--2---:R-:W-:Y:S01]  /*0630*/  F2FP.F16.F32.PACK_AB R23, RZ, R23 ;  /* 0x00000017ff17723e */ /* 0x004fe200000000ff */
        /* <DEDUP_REMOVED lines=16> */
[----:B-1----:R-:W-:Y:S02]  /*0740*/  F2FP.F16.F32.PACK_AB R5, RZ, R10 ;  /* 0x0000000aff05723e */ /* 0x002fe400000000ff */
        /* <DEDUP_REMOVED lines=35> */
[----:B0-----:R-:W-:-:S02]  /*0980*/  F2FP.F16.F32.PACK_AB R27, RZ, R27 ;  /* 0x0000001bff1b723e */ /* 0x001fc400000000ff */
[----:B-1----:R-:W-:Y:S02]  /*0990*/  F2FP.F16.F32.PACK_AB R28, RZ, R28 ;  /* 0x0000001cff1c723e */ /* 0x002fe400000000ff */
[----:B--2---:R-:W-:Y:S01]  /*09a0*/  F2FP.F16.F32.PACK_AB R29, RZ, R29 ;  /* 0x0000001dff1d723e */ /* 0x004fe200000000ff */
[----:B------:R1:W-:Y:S04]  /*09b0*/  @!P3 STG.E.U16 desc[UR14][R10.64], R27 ;  /* 0x0000001b0a00b986 */ /* 0x0003e8000c10150e */
[----:B------:R1:W-:Y:S01]  /*09c0*/  @!P2 STG.E.U16 desc[UR14][R12.64], R28 ;  /* 0x0000001c0c00a986 */ /* 0x0003e2000c10150e */
[----:B---3--:R-:W-:-:S03]  /*09d0*/  F2FP.F16.F32.PACK_AB R25, RZ, R25 ;  /* 0x00000019ff19723e */ /* 0x008fc600000000ff */
[----:B------:R1:W-:Y:S04]  /*09e0*/  @!P5 STG.E.U16 desc[UR14][R2.64], R29 ;  /* 0x0000001d0200d986 */ /* 0x0003e8000c10150e */
[----:B------:R1:W-:Y:S01]  /*09f0*/  @!P4 STG.E.U16 desc[UR14][R4.64], R25 ;  /* 0x000000190400c986 */ /* 0x0003e2000c10150e */
[----:B------:R-:W-:Y:S05]  /*0a00*/  @P1 BRA `(.L_x_2273) ;  /* 0xfffffff8005c1947 */ /* 0x000fea000383ffff */
.L_x_2272:
        /* <DEDUP_REMOVED lines=41> */
[----:B-1----:R-:W-:-:S04]  /*0ca0*/  F2FP.F16.F32.PACK_AB R0, RZ, R0 ;  /* 0x00000000ff00723e */ /* 0x002fc800000000ff */
[----:B------:R-:W-:Y:S02]  /*0cb0*/  PRMT R5, R0, 0x7610, R5 ;  /* 0x0000761000057816 */ /* 0x000fe40000000005 */
[----:B--2---:R-:W-:Y:S02]  /*0cc0*/  F2FP.F16.F32.PACK_AB R2, RZ, R13 ;  /* 0x0000000dff02723e */ /* 0x004fe400000000ff */
[----:B------:R-:W-:Y:S01]  /*0cd0*/  @!P2 LEA.HI.X R13, R3, UR11, R4, 0x1, P4 ;  /* 0x0000000b030dac11 */ /* 0x000fe2000a0f0c04 */
[----:B------:R0:W-:Y:S01]  /*0ce0*/  @!P0 STG.E.U16 desc[UR14][R6.64], R5 ;  /* 0x0000000506008986 */ /* 0x0001e2000c10150e */
[----:B---3--:R-:W-:-:S03]  /*0cf0*/  F2FP.F16.F32.PACK_AB R0, RZ, R15 ;  /* 0x0000000fff00723e */ /* 0x008fc600000000ff */
[----:B------:R0:W-:Y:S04]  /*0d00*/  @!P1 STG.E.U16 desc[UR14][R8.64], R2 ;  /* 0x0000000208009986 */ /* 0x0001e8000c10150e */
[----:B------:R0:W-:Y:S01]  /*0d10*/  @!P2 STG.E.U16 desc[UR14][R12.64], R0 ;  /* 0x000000000c00a986 */ /* 0x0001e2000c10150e */
[----:B------:R-:W-:Y:S05]  /*0d20*/  @P3 EXIT ;  /* 0x000000000000394d */ /* 0x000fea0003800000 */
[----:B0----5:R-:W0:Y:S01]  /*0d30*/  I2F.S16 R0, R20 ;  /* 0x0000001400007306 */ /* 0x021e220000101400 */
[----:B------:R-:W-:-:S04]  /*0d40*/  LEA R2, P0, R11, UR10, 0x1 ;  /* 0x0000000a0b027c11 */ /* 0x000fc8000f8008ff */
[----:B------:R-:W-:Y:S02]  /*0d50*/  LEA.HI.X R3, R11, UR11, R14, 0x1, P0 ;  /* 0x0000000b0b037c11 */ /* 0x000fe400080f0c0e */
[----:B0-----:R-:W-:-:S05]  /*0d60*/  F2FP.F16.F32.PACK_AB R0, RZ, R0 ;  /* 0x00000000ff00723e */ /* 0x001fca00000000ff */
[----:B------:R-:W-:Y:S01]  /*0d70*/  STG.E.U16 desc[UR14][R2.64], R0 ;  /* 0x0000000002007986 */ /* 0x000fe2000c10150e */
[----:B------:R-:W-:Y:S05]  /*0d80*/  EXIT ;  /* 0x000000000000794d */ /* 0x000fea0003800000 */
.L_x_2271:
[----:B------:R-:W0:Y:S02]  /*0d90*/  S2R R10, SR_TID.X ;  /* 0x00000000000a7919 */ /* 0x000e240000002100 */
[----:B0-----:R-:W-:-:S03]  /*0da0*/  IMAD.WIDE.U32 R2, R10, 0x4, RZ ;  /* 0x000000040a027825 */ /* 0x001fc600078e00ff */
[----:B------:R-:W-:-:S04]  /*0db0*/  ISETP.GE.U32.AND P0, PT, R2, UR19, PT ;  /* 0x0000001302007c0c */ /* 0x000fc8000bf06070 */
[----:B------:R-:W-:-:S13]  /*0dc0*/  ISETP.GE.AND.EX P0, PT, R3, UR6, PT, P0 ;  /* 0x0000000603007c0c */ /* 0x000fda000bf06300 */
[----:B------:R-:W-:Y:S05]  /*0dd0*/  @P0 EXIT ;  /* 0x000000000000094d */ /* 0x000fea0003800000 */
[----:B------:R-:W-:Y:S01]  /*0de0*/  IMAD.MOV.U32 R11, RZ, RZ, RZ ;  /* 0x000000ffff0b7224 */ /* 0x000fe200078e00ff */
[----:B------:R-:W0:Y:S06]  /*0df0*/  LDCU UR4, c[0x0][0x360] ;  /* 0x00006c00ff0477ac */ /* 0x000e2c0008000800 */
.L_x_2274:
        /* <DEDUP_REMOVED lines=9> */
[----:B-1----:R-:W-:-:S07]  /*0e90*/  F2FP.F16.F32.PACK_AB R8, R5, R0 ;  /* 0x000000000508723e */ /* 0x002fce00000000ff */
[----:B------:R-:W1:Y:S01]  /*0ea0*/  I2F.S16 R7, R3.H1 ;  /* 0x1000000300077306 */ /* 0x000e620000101400 */
[----:B------:R-:W-:Y:S02]  /*0eb0*/  IADD3.X R5, PT, PT, R9, UR11, RZ, P0, !PT ;  /* 0x0000000b09057c10 */ /* 0x000fe400087fe4ff */
        /* <DEDUP_REMOVED lines=12> */
        .weak           $__internal_31_$__cuda_sm20_div_u16
        .type           $__internal_31_$__cuda_sm20_div_u16,@function
        .size           $__internal_31_$__cuda_sm20_div_u16,(.L_x_7581 - $__internal_31_$__cuda_sm20_div_u16)
$__internal_31_$__cuda_sm20_div_u16:
        /* <DEDUP_REMOVED lines=18> */
[----:B------:R-:W-:Y:S06]  /*10a0*/  RET.REL.NODEC R2 `(_ZN2at6native55_GLOBAL__N__de093ff9_22_ForeachBinaryOpList_cu_a911ec4325multi_tensor_apply_kernelINS1_18TensorListMetadataILi2EEENS1_11CopyFunctorIN3c104HalfEsLi2ELi1ELi1EEEJNS0_4CopyIS7_sEEEEEvT_T0_DpT1_) ;  /* 0xffffffec02d47950 */ /* 0x000fec0003c3ffff */
.L_x_2275:
        /* <DEDUP_REMOVED lines=13> */
.L_x_7581:


//--------------------- .text._ZN2at6native55_GLOBAL__N__de093ff9_22_ForeachBinaryOpList_cu_a911ec4325multi_tensor_apply_kernelINS1_18TensorListMetadataILi2EEENS1_11CopyFunctorIN3c104HalfElLi2ELi1ELi1EEEJNS0_4CopyIS7_lEEEEEvT_T0_DpT1_ --------------------------
	.section	.text._ZN2at6native55_GLOBAL__N__de093ff9_22_ForeachBinaryOpList_cu_a911ec4325multi_tensor_apply_kernelINS1_18TensorListMetadataILi2EEENS1_11CopyFunctorIN3c104HalfElLi2ELi1ELi1EEEJNS0_4CopyIS7_lEEEEEvT_T0_DpT1_,"ax",@progbits
	.align	128
.text._ZN2at6native55_GLOBAL__N__de093ff9_22_ForeachBinaryOpList_cu_a911ec4325multi_tensor_apply_kernelINS1_18TensorListMetadataILi2EEENS1_11CopyFunctorIN3c104HalfElLi2ELi1ELi1EEEJNS0_4CopyIS7_lEEEEEvT_T0_DpT1_:
        .type           _ZN2at6native55_GLOBAL__N__de093ff9_22_ForeachBinaryOpList_cu_a911ec4325multi_tensor_apply_kernelINS1_18TensorListMetadataILi2EEENS1_11CopyFunctorIN3c104HalfElLi2ELi1ELi1EEEJNS0_4CopyIS7_lEEEEEvT_T0_DpT1_,@function
        .size           _ZN2at6native55_GLOBAL__N__de093ff9_22_ForeachBinaryOpList_cu_a911ec4325multi_tensor_apply_kernelINS1_18TensorListMetadataILi2EEENS1_11CopyFunctorIN3c104HalfElLi2ELi1ELi1EEEJNS0_4CopyIS7_lEEEEEvT_T0_DpT1_,(.L_x_7583 - _ZN2at6native55_GLOBAL__N__de093ff9_22_ForeachBinaryOpList_cu_a911ec4325multi_tensor_apply_kernelINS1_18TensorListMetadataILi2EEENS1_11CopyFunctorIN3c104HalfElLi2ELi1ELi1EEEJNS0_4CopyIS7_lEEEEEvT_T0_DpT1_)
        .other          _ZN2at6native55_GLOBAL__N__de093ff9_22_ForeachBinaryOpList_cu_a911ec4325multi_tensor_apply_kernelINS1_18TensorListMetadataILi2EEENS1_11CopyFunctorIN3c104HalfElLi2ELi1ELi1EEEJNS0_4CopyIS7_lEEEEEvT_T0_DpT1_,@"STO_CUDA_ENTRY STV_DEFAULT"
_ZN2at6native55_GLOBAL__N__de093ff9_22_ForeachBinaryOpList_cu_a911ec4325multi_tensor_apply_kernelINS1_18TensorListMetadataILi2EEENS1_11CopyFunctorIN3c104HalfElLi2ELi1ELi1EEEJNS0_4CopyIS7_lEEEEEvT_T0_DpT1_:
        /* <DEDUP_REMOVED lines=39> */
[----:B------:R-:W-:Y:S05]  /*0270*/  CALL.REL.NOINC `($__internal_32_$__cuda_sm20_div_u16) ;  /* 0x0000000c00a87944 */ /* 0x000fea0003c00000 */
        /* <DEDUP_REMOVED lines=13> */
.L_x_2278:
        /* <DEDUP_REMOVED lines=41> */
[----:B0-----:R-:W-:-:S05]  /*05e0*/  F2FP.F16.F32.PACK_AB R29, RZ, R29 ;  /* 0x0000001dff1d723e */ /* 0x001fca00000000ff */
        /* <DEDUP_REMOVED lines=11> */
[----:B0-----:R-:W-:-:S05]  /*06a0*/  F2FP.F16.F32.PACK_AB R14, RZ, R14 ;  /* 0x0000000eff0e723e */ /* 0x001fca00000000ff */
        /* <DEDUP_REMOVED lines=9> */
[----:B0-----:R-:W-:-:S05]  /*0740*/  F2FP.F16.F32.PACK_AB R12, RZ, R10 ;  /* 0x0000000aff0c723e */ /* 0x001fca00000000ff */
        /* <DEDUP_REMOVED lines=9> */
[----:B0-----:R-:W-:-:S05]  /*07e0*/  F2FP.F16.F32.PACK_AB R10, RZ, R10 ;  /* 0x0000000aff0a723e */ /* 0x001fca00000000ff */
        /* <DEDUP_REMOVED lines=24> */
[----:B0-----:R-:W-:-:S05]  /*0970*/  F2FP.F16.F32.PACK_AB R21, RZ, R21 ;  /* 0x00000015ff15723e */ /* 0x001fca00000000ff */
[----:B------:R1:W-:-:S15]  /*0980*/  @!P2 STG.E.U16 desc[UR16][R10.64], R21 ;  /* 0x000000150a00a986 */ /* 0x0003de000c101510 */
[----:B------:R-:W-:-:S15]  /*0990*/  NOP ;  /* 0x0000000000007918 */ /* 0x000fde0000000000 */
[----:B------:R-:W-:-:S15]  /*09a0*/  NOP ;  /* 0x0000000000007918 */ /* 0x000fde0000000000 */
[----:B------:R-:W-:-:S12]  /*09b0*/  NOP ;  /* 0x0000000000007918 */ /* 0x000fd80000000000 */
[----:B----4-:R-:W0:Y:S02]  /*09c0*/  I2F.S64 R25, R4 ;  /* 0x0000000400197312 */ /* 0x010e240000301400 */
[----:B0-----:R-:W-:-:S05]  /*09d0*/  F2FP.F16.F32.PACK_AB R25, RZ, R25 ;  /* 0x00000019ff19723e */ /* 0x001fca00000000ff */
[----:B------:R1:W-:-:S15]  /*09e0*/  @!P3 STG.E.U16 desc[UR16][R12.64], R25 ;  /* 0x000000190c00b986 */ /* 0x0003de000c101510 */
[----:B------:R-:W-:-:S15]  /*09f0*/  NOP ;  /* 0x0000000000007918 */ /* 0x000fde0000000000 */
[----:B------:R-:W-:-:S15]  /*0a00*/  NOP ;  /* 0x0000000000007918 */ /* 0x000fde0000000000 */
[----:B------:R-:W-:-:S12]  /*0a10*/  NOP ;  /* 0x0000000000007918 */ /* 0x000fd80000000000 */
[----:B---3--:R-:W0:Y:S02]  /*0a20*/  I2F.S64 R19, R6 ;  /* 0x0000000600137312 */ /* 0x008e240000301400 */
[----:B0-----:R-:W-:-:S05]  /*0a30*/  F2FP.F16.F32.PACK_AB R19, RZ, R19 ;  /* 0x00000013ff13723e */ /* 0x001fca00000000ff */
[----:B------:R1:W-:-:S15]  /*0a40*/  @!P4 STG.E.U16 desc[UR16][R14.64], R19 ;  /* 0x000000130e00c986 */ /* 0x0003de000c101510 */
[----:B------:R-:W-:-:S15]  /*0a50*/  NOP ;  /* 0x0000000000007918 */ /* 0x000fde0000000000 */
[----:B------:R-:W-:-:S15]  /*0a60*/  NOP ;  /* 0x0000000000007918 */ /* 0x000fde0000000000 */
[----:B------:R-:W-:-:S12]  /*0a70*/  NOP ;  /* 0x0000000000007918 */ /* 0x000fd80000000000 */
[----:B-----5:R-:W0:Y:S02]  /*0a80*/  I2F.S64 R18, R8 ;  /* 0x0000000800127312 */ /* 0x020e240000301400 */
[----:B0-----:R-:W-:-:S05]  /*0a90*/  F2FP.F16.F32.PACK_AB R18, RZ, R18 ;  /* 0x00000012ff12723e */ /* 0x001fca00000000ff */
[----:B------:R1:W-:Y:S01]  /*0aa0*/  @!P1 STG.E.U16 desc[UR16][R16.64], R18 ;  /* 0x0000001210009986 */ /* 0x0003e2000c101510 */
[----:B------:R-:W-:Y:S05]  /*0ab0*/  BRA.U UP0, `(.L_x_2278) ;  /* 0xfffffff900247547 */ /* 0x000fea000b83ffff */
.L_x_2277:
        /* <DEDUP_REMOVED lines=39> */
[----:B-1----:R-:W-:-:S15]  /*0d30*/  F2FP.F16.F32.PACK_AB R0, RZ, R2 ;  /* 0x00000002ff00723e */ /* 0x002fde00000000ff */
[----:B------:R-:W-:-:S15]  /*0d40*/  NOP ;  /* 0x0000000000007918 */ /* 0x000fde0000000000 */
[----:B------:R-:W-:-:S15]  /*0d50*/  NOP ;  /* 0x0000000000007918 */ /* 0x000fde0000000000 */
[----:B------:R-:W-:-:S15]  /*0d60*/  NOP ;  /* 0x0000000000007918 */ /* 0x000fde0000000000 */
[----:B------:R-:W-:-:S02]  /*0d70*/  NOP ;  /* 0x0000000000007918 */ /* 0x000fc40000000000 */
[----:B---3--:R1:W2:Y:S02]  /*0d80*/  I2F.S64 R4, R4 ;  /* 0x0000000400047312 */ /* 0x0082a40000301400 */
[----:B-1----:R-:W-:Y:S02]  /*0d90*/  PRMT R5, R0, 0x7610, R5 ;  /* 0x0000761000057816 */ /* 0x002fe40000000005 */
[----:B--2---:R-:W-:-:S03]  /*0da0*/  F2FP.F16.F32.PACK_AB R3, RZ, R4 ;  /* 0x00000004ff03723e */ /* 0x004fc600000000ff */
[----:B------:R0:W-:Y:S04]  /*0db0*/  @!P0 STG.E.U16 desc[UR16][R10.64], R5 ;  /* 0x000000050a008986 */ /* 0x0001e8000c101510 */
[----:B------:R0:W-:-:S15]  /*0dc0*/  @!P1 STG.E.U16 desc[UR16][R12.64], R3 ;  /* 0x000000030c009986 */ /* 0x0001de000c101510 */
[----:B------:R-:W-:-:S15]  /*0dd0*/  NOP ;  /* 0x0000000000007918 */ /* 0x000fde0000000000 */
[----:B------:R-:W-:-:S15]  /*0de0*/  NOP ;  /* 0x0000000000007918 */ /* 0x000fde0000000000 */
[----:B------:R-:W-:-:S08]  /*0df0*/  NOP ;  /* 0x0000000000007918 */ /* 0x000fd00000000000 */
[----:B----4-:R-:W1:Y:S02]  /*0e00*/  I2F.S64 R6, R6 ;  /* 0x0000000600067312 */ /* 0x010e640000301400 */
[----:B-1----:R-:W-:-:S05]  /*0e10*/  F2FP.F16.F32.PACK_AB R0, RZ, R6 ;  /* 0x00000006ff00723e */ /* 0x002fca00000000ff */
[----:B------:R0:W-:Y:S01]  /*0e20*/  @!P2 STG.E.U16 desc[UR16][R14.64], R0 ;  /* 0x000000000e00a986 */ /* 0x0001e2000c101510 */
[----:B------:R-:W-:Y:S05]  /*0e30*/  @P3 EXIT ;  /* 0x000000000000394d */ /* 0x000fea0003800000 */
[C---:B------:R-:W-:Y:S01]  /*0e40*/  LEA R2, P0, R20.reuse, UR10, 0x1 ;  /* 0x0000000a14027c11 */ /* 0x040fe2000f8008ff */
[----:B-----5:R-:W0:Y:S02]  /*0e50*/  I2F.S64 R8, R8 ;  /* 0x0000000800087312 */ /* 0x020e240000301400 */
[----:B0-----:R-:W-:Y:S02]  /*0e60*/  F2FP.F16.F32.PACK_AB R0, RZ, R8 ;  /* 0x00000008ff00723e */ /* 0x001fe400000000ff */
[----:B------:R-:W-:-:S05]  /*0e70*/  LEA.HI.X R3, R20, UR11, R23, 0x1, P0 ;  /* 0x0000000b14037c11 */ /* 0x000fca00080f0c17 */
[----:B------:R-:W-:Y:S01]  /*0e80*/  STG.E.U16 desc[UR16][R2.64], R0 ;  /* 0x0000000002007986 */ /* 0x000fe2000c101510 */
[----:B------:R-:W-:Y:S05]  /*0e90*/  EXIT ;  /* 0x000000000000794d */ /* 0x000fea0003800000 */
.L_x_2276:
[----:B------:R-:W0:Y:S02]  /*0ea0*/  S2R R14, SR_TID.X ;  /* 0x00000000000e7919 */ /* 0x000e240000002100 */
[----:B0-----:R-:W-:-:S03]  /*0eb0*/  IMAD.WIDE.U32 R2, R14, 0x4, RZ ;  /* 0x000000040e027825 */ /* 0x001fc600078e00ff */
[----:B------:R-:W-:-:S04]  /*0ec0*/  ISETP.GE.U32.AND P0, PT, R2, UR13, PT ;  /* 0x0000000d02007c0c */ /* 0x000fc8000bf06070 */
[----:B------:R-:W-:-:S13]  /*0ed0*/  ISETP.GE.AND.EX P0, PT, R3, UR4, PT, P0 ;  /* 0x0000000403007c0c */ /* 0x000fda000bf06300 */
[----:B------:R-:W-:Y:S05]  /*0ee0*/  @P0 EXIT ;  /* 0x000000000000094d */ /* 0x000fea0003800000 */
[----:B------:R-:W-:Y:S01]  /*0ef0*/  IMAD.MOV.U32 R15, RZ, RZ, RZ ;  /* 0x000000ffff0f7224 */ /* 0x000fe200078e00ff */
[----:B------:R-:W0:Y:S06]  /*0f00*/  LDCU UR5, c[0x0][0x360] ;  /* 0x00006c00ff0577ac */ /* 0x000e2c0008000800 */
.L_x_2279:
        /* <DEDUP_REMOVED lines=15> */
[----:B0-----:R-:W-:Y:S01]  /*1000*/  F2FP.F16.F32.PACK_AB R13, R7, R0 ;  /* 0x00000000070d723e */ /* 0x001fe200000000ff */
        /* <DEDUP_REMOVED lines=13> */
[----:B0-----:R-:W-:-:S05]  /*10e0*/  F2FP.F16.F32.PACK_AB R12, R11, R8 ;  /* 0x000000080b0c723e */ /* 0x001fca00000000ff */
[----:B------:R1:W-:Y:S01]  /*10f0*/  STG.E.64 desc[UR16][R2.64], R12 ;  /* 0x0000000c02007986 */ /* 0x0003e2000c101b10 */
[----:B------:R-:W-:Y:S05]  /*1100*/  @!P0 BRA P1, `(.L_x_2279) ;  /* 0xfffffffc00808947 */ /* 0x000fea000083ffff */
[----:B------:R-:W-:Y:S05]  /*1110*/  EXIT ;  /* 0x000000000000794d */ /* 0x000fea0003800000 */
        .weak           $__internal_32_$__cuda_sm20_div_u16
        .type           $__internal_32_$__cuda_sm20_div_u16,@function
        .size           $__internal_32_$__cuda_sm20_div_u16,(.L_x_7583 - $__internal_32_$__cuda_sm20_div_u16)
$__internal_32_$__cuda_sm20_div_u16:
        /* <DEDUP_REMOVED lines=19> */
[----:B------:R-:W-:Y:S05]  /*1250*/  RET.REL.NODEC R2 `(_ZN2at6native55_GLOBAL__N__de093ff9_22_ForeachBinaryOpList_cu_a911ec4325multi_tensor_apply_kernelINS1_18TensorListMetadataILi2EEENS1_11CopyFunctorIN3c104HalfElLi2ELi1ELi1EEEJNS0_4CopyIS7_lEEEEEvT_T0_DpT1_) ;  /* 0xffffffec02687950 */ /* 0x000fea0003c3ffff */
.L_x_2280:
        /* <DEDUP_REMOVED lines=10> */
.L_x_7583:


//--------------------- .text._ZN2at6native55_GLOBAL__N__de093ff9_22_ForeachBinaryOpList_cu_a911ec4325multi_tensor_apply_kernelINS1_18TensorListMetadataILi2EEENS1_11CopyFunctorIN3c104HalfEaLi2ELi1ELi1EEEJNS0_4CopyIS7_aEEEEEvT_T0_DpT1_ --------------------------
	.section	.text._ZN2at6native55_GLOBAL__N__de093ff9_22_ForeachBinaryOpList_cu_a911ec4325multi_tensor_apply_kernelINS1_18TensorListMetadataILi2EEENS1_11CopyFunctorIN3c104HalfEaLi2ELi1ELi1EEEJNS0_4CopyIS7_aEEEEEvT_T0_DpT1_,"ax",@progbits
	.align	128
.text._ZN2at6native55_GLOBAL__N__de093ff9_22_ForeachBinaryOpList_cu_a911ec4325multi_tensor_apply_kernelINS1_18TensorListMetadataILi2EEENS1_11CopyFunctorIN3c104HalfEaLi2ELi1ELi1EEEJNS0_4CopyIS7_aEEEEEvT_T0_DpT1_:
        .type           _ZN2at6native55_GLOBAL__N__de093ff9_22_ForeachBinaryOpList_cu_a911ec4325multi_tensor_apply_kernelINS1_18TensorListMetadataILi2EEENS1_11CopyFunctorIN3c104HalfEaLi2ELi1ELi1EEEJNS0_4CopyIS7_aEEEEEvT_T0_DpT1_,@function
        .size           _ZN2at6native55_GLOBAL__N__de093ff9_22_ForeachBinaryOpList_cu_a911ec4325multi_tensor_apply_kernelINS1_18TensorListMetadataILi2EEENS1_11CopyFunctorIN3c104HalfEaLi2ELi1ELi1EEEJNS0_4CopyIS7_aEEEEEvT_T0_DpT1_,(.L_x_7585 - _ZN2at6native55_GLOBAL__N__de093ff9_22_ForeachBinaryOpList_cu_a911ec4325multi_tensor_apply_kernelINS1_18TensorListMetadataILi2EEENS1_11CopyFunctorIN3c104HalfEaLi2ELi1ELi1EEEJNS0_4CopyIS7_aEEEEEvT_T0_DpT1_)
        .other          _ZN2at6native55_GLOBAL__N__de093ff9_22_ForeachBinaryOpList_cu_a911ec4325multi_tensor_apply_kernelINS1_18TensorListMetadataILi2EEENS1_11CopyFunctorIN3c104HalfEaLi2ELi1ELi1EEEJNS0_4CopyIS7_aEEEEEvT_T0_DpT1_,@"STO_CUDA_ENTRY STV_DEFAULT"
_ZN2at6native55_GLOBAL__N__de093ff9_22_ForeachBinaryOpList_cu_a911ec4325multi_tensor_apply_kernelINS1_18TensorListMetadataILi2EEENS1_11CopyFunctorIN3c104HalfEaLi2ELi1ELi1EEEJNS0_4CopyIS7_aEEEEEvT_T0_DpT1_:
        /* <DEDUP_REMOVED lines=39> */
[----:B------:R-:W-:Y:S05]  /*0270*/  CALL.REL.NOINC `($__internal_33_$__cuda_sm20_div_u16) ;  /* 0x0000000c00e07944 */ /* 0x000fea0003c00000 */
        /* <DEDUP_REMOVED lines=45> */
.L_x_2283:
        /* <DEDUP_REMOVED lines=117> */
.L_x_2282:
        /* <DEDUP_REMOVED lines=57> */
.L_x_2281:
[----:B------:R-:W0:Y:S02]  /*1030*/  S2R R10, SR_TID.X ;  /* 0x00000000000a7919 */ /* 0x000e240000002100 */
[----:B0-----:R-:W-:-:S03]  /*1040*/  IMAD.WIDE.U32 R2, R10, 0x4, RZ ;  /* 0x000000040a027825 */ /* 0x001fc600078e00ff */
[----:B------:R-:W-:-:S04]  /*1050*/  ISETP.GE.U32.AND P0, PT, R2, UR11, PT ;  /* 0x0000000b02007c0c */ /* 0x000fc8000bf06070 */
[----:B------:R-:W-:-:S13]  /*1060*/  ISETP.GE.AND.EX P0, PT, R3, UR4, PT, P0 ;  /* 0x0000000403007c0c */ /* 0x000fda000bf06300 */
[----:B------:R-:W-:Y:S05]  /*1070*/  @P0 EXIT ;  /* 0x000000000000094d */ /* 0x000fea0003800000 */
[----:B------:R-:W-:Y:S01]  /*1080*/  IMAD.MOV.U32 R11, RZ, RZ, RZ ;  /* 0x000000ffff0b7224 */ /* 0x000fe200078e00ff */
[----:B------:R-:W0:Y:S06]  /*1090*/  LDCU UR5, c[0x0][0x360] ;  /* 0x00006c00ff0577ac */ /* 0x000e2c0008000800 */
.L_x_2284:
        /* <DEDUP_REMOVED lines=22> */
        .weak           $__internal_33_$__cuda_sm20_div_u16
        .type           $__internal_33_$__cuda_sm20_div_u16,@function
        .size           $__internal_33_$__cuda_sm20_div_u16,(.L_x_7585 - $__internal_33_$__cuda_sm20_div_u16)
$__internal_33_$__cuda_sm20_div_u16:
        /* <DEDUP_REMOVED lines=19> */
[----:B------:R-:W-:Y:S05]  /*1330*/  RET.REL.NODEC R2 `(_ZN2at6native55_GLOBAL__N__de093ff9_22_ForeachBinaryOpList_cu_a911ec4325multi_tensor_apply_kernelINS1_18TensorListMetadataILi2EEENS1_11CopyFunctorIN3c104HalfEaLi2ELi1ELi1EEEJNS0_4CopyIS7_aEEEEEvT_T0_DpT1_) ;  /* 0xffffffec02307950 */ /* 0x000fea0003c3ffff */
.L_x_2285:
        /* <DEDUP_REMOVED lines=12> */
.L_x_7585:


//--------------------- .text._ZN2at6native55_GLOBAL__N__de093ff9_22_ForeachBinaryOpList_cu_a911ec4325multi_tensor_apply_kernelINS1_18TensorListMetadataILi2EEENS1_11CopyFunctorIN3c104HalfEhLi2ELi1ELi1EEEJNS0_4CopyIS7_hEEEEEvT_T0_DpT1_ --------------------------
	.section	.text._ZN2at6native55_GLOBAL__N__de093ff9_22_ForeachBinaryOpList_cu_a911ec4325multi_tensor_apply_kernelINS1_18TensorListMetadataILi2EEENS1_11CopyFunctorIN3c104HalfEhLi2ELi1ELi1EEEJNS0_4CopyIS7_hEEEEEvT_T0_DpT1_,"ax",@progbits
	.align	128
.text._ZN2at6native55_GLOBAL__N__de093ff9_22_ForeachBinaryOpList_cu_a911ec4325multi_tensor_apply_kernelINS1_18TensorListMetadataILi2EEENS1_11CopyFunctorIN3c104HalfEhLi2ELi1ELi1EEEJNS0_4CopyIS7_hEEEEEvT_T0_DpT1_:
        .type           _ZN2at6native55_GLOBAL__N__de093ff9_22_ForeachBinaryOpList_cu_a911ec4325multi_tensor_apply_kernelINS1_18TensorListMetadataILi2EEENS1_11CopyFunctorIN3c104HalfEhLi2ELi1ELi1EEEJNS0_4CopyIS7_hEEEEEvT_T0_DpT1_,@function
        .size           _ZN2at6native55_GLOBAL__N__de093ff9_22_ForeachBinaryOpList_cu_a911ec4325multi_tensor_apply_kernelINS1_18TensorListMetadataILi2EEENS1_11CopyFunctorIN3c104HalfEhLi2ELi1ELi1EEEJNS0_4CopyIS7_hEEEEEvT_T0_DpT1_,(.L_x_7587 - _ZN2at6native55_GLOBAL__N__de093ff9_22_ForeachBinaryOpList_cu_a911ec4325multi_tensor_apply_kernelINS1_18TensorListMetadataILi2EEENS1_11CopyFunctorIN3c104HalfEhLi2ELi1ELi1EEEJNS0_4CopyIS7_hEEEEEvT_T0_DpT1_)
        .other          _ZN2at6native55_GLOBAL__N__de093ff9_22_ForeachBinaryOpList_cu_a911ec4325multi_tensor_apply_kernelINS1_18TensorListMetadataILi2EEENS1_11CopyFunctorIN3c104HalfEhLi2ELi1ELi1EEEJNS0_4CopyIS7_hEEEEEvT_T0_DpT1_,@"STO_CUDA_ENTRY STV_DEFAULT"
_ZN2at6native55_GLOBAL__N__de093ff9_22_ForeachBinaryOpList_cu_a911ec4325multi_tensor_apply_kernelINS1_18TensorListMetadataILi2EEENS1_11CopyFunctorIN3c104HalfEhLi2ELi1ELi1EEEJNS0_4CopyIS7_hEEEEEvT_T0_DpT1_:
        /* <DEDUP_REMOVED lines=39> */
[----:B------:R-:W-:Y:S05]  /*0270*/  CALL.REL.NOINC `($__internal_34_$__cuda_sm20_div_u16) ;  /* 0x0000001000207944 */ /* 0x000fea0003c00000 */
        /* <DEDUP_REMOVED lines=45> */
.L_x_2288:
        /* <DEDUP_REMOVED lines=33> */
[----:B-----5:R-:W-:-:S05]  /*0760*/  F2FP.F16.F32.PACK_AB R17, RZ, R26 ;  /* 0x0000001aff11723e */ /* 0x020fca00000000ff */
[----:B------:R-:W2:Y:S01]  /*0770*/  I2F.U16 R19, R19 ;  /* 0x0000001300137306 */ /* 0x000ea20000101000 */
[----:B0-----:R-:W-:Y:S01]  /*0780*/  @!P2 IMAD.MOV.U32 R27, RZ, RZ, RZ ;  /* 0x000000ffff1ba224 */ /* 0x001fe200078e00ff */
[----:B------:R-:W-:Y:S02]  /*0790*/  PRMT R28, R17, 0x7610, R28 ;  /* 0x00007610111c7816 */ /* 0x000fe4000000001c */
[----:B-1----:R-:W-:-:S03]  /*07a0*/  F2FP.F16.F32.PACK_AB R26, RZ, R18 ;  /* 0x00000012ff1a723e */ /* 0x002fc600000000ff */
[----:B------:R2:W-:Y:S01]  /*07b0*/  @!P0 STG.E.U16 desc[UR26][R22.64], R28 ;  /* 0x0000001c16008986 */ /* 0x0005e2000c10151a */
[----:B------:R-:W-:-:S05]  /*07c0*/  @!P1 IADD3 R17, P0, PT, R0, UR29, RZ ;  /* 0x0000001d00119c10 */ /* 0x000fca000ff1e0ff */
[----:B------:R-:W-:Y:S01]  /*07d0*/  @!P1 IMAD.X R18, RZ, RZ, RZ, P0 ;  /* 0x000000ffff129224 */ /* 0x000fe200000e06ff */
[----:B------:R-:W-:-:S04]  /*07e0*/  @!P1 LEA R16, P0, R17, UR7, 0x1 ;  /* 0x0000000711109c11 */ /* 0x000fc8000f8008ff */
[----:B------:R-:W-:Y:S02]  /*07f0*/  @!P1 LEA.HI.X R17, R17, UR10, R18, 0x1, P0 ;  /* 0x0000000a11119c11 */ /* 0x000fe400080f0c12 */
[----:B--2---:R-:W-:Y:S02]  /*0800*/  F2FP.F16.F32.PACK_AB R23, RZ, R19 ;  /* 0x00000013ff17723e */ /* 0x004fe400000000ff */
        /* <DEDUP_REMOVED lines=11> */
[----:B-1----:R-:W-:Y:S01]  /*08c0*/  F2FP.F16.F32.PACK_AB R24, RZ, R24 ;  /* 0x00000018ff18723e */ /* 0x002fe200000000ff */
        /* <DEDUP_REMOVED lines=47> */
[----:B-1----:R-:W-:-:S05]  /*0bc0*/  F2FP.F16.F32.PACK_AB R17, RZ, R26 ;  /* 0x0000001aff11723e */ /* 0x002fca00000000ff */
[----:B------:R-:W-:Y:S01]  /*0bd0*/  I2F.U16 R19, R28 ;  /* 0x0000001c00137306 */ /* 0x000fe20000101000 */
[----:B-----5:R-:W-:Y:S02]  /*0be0*/  LOP3.LUT R29, R6, 0xff, RZ, 0xc0, !PT ;  /* 0x000000ff061d7812 */ /* 0x020fe400078ec0ff */
[----:B------:R-:W-:Y:S02]  /*0bf0*/  PRMT R26, R17, 0x7610, R26 ;  /* 0x00007610111a7816 */ /* 0x000fe4000000001a */
[----:B0-----:R-:W-:-:S03]  /*0c00*/  F2FP.F16.F32.PACK_AB R18, RZ, R27 ;  /* 0x0000001bff12723e */ /* 0x001fc600000000ff */
[----:B------:R-:W0:Y:S01]  /*0c10*/  I2F.U16 R17, R29 ;  /* 0x0000001d00117306 */ /* 0x000e220000101000 */
[----:B------:R-:W-:Y:S01]  /*0c20*/  PRMT R27, R18, 0x7610, R27 ;  /* 0x00007610121b7816 */ /* 0x000fe2000000001b */
[----:B------:R0:W-:Y:S01]  /*0c30*/  @!P0 STG.E.U16 desc[UR26][R24.64], R26 ;  /* 0x0000001a18008986 */ /* 0x0001e2000c10151a */
[----:B------:R-:W-:-:S03]  /*0c40*/  @!P3 IADD3 R18, P0, PT, R12, UR7, RZ ;  /* 0x000000070c12bc10 */ /* 0x000fc6000ff1e0ff */
[----:B------:R1:W-:Y:S01]  /*0c50*/  @!P1 STG.E.U16 desc[UR26][R22.64], R27 ;  /* 0x0000001b16009986 */ /* 0x0003e2000c10151a */
[----:B------:R-:W-:Y:S02]  /*0c60*/  @!P2 IADD3 R16, P1, PT, R10, UR7, RZ ;  /* 0x000000070a10ac10 */ /* 0x000fe4000ff3e0ff */
[----:B0-----:R-:W-:Y:S02]  /*0c70*/  F2FP.F16.F32.PACK_AB R25, RZ, R17 ;  /* 0x00000011ff19723e */ /* 0x001fe400000000ff */
[----:B-1----:R-:W-:Y:S02]  /*0c80*/  F2FP.F16.F32.PACK_AB R23, RZ, R19 ;  /* 0x00000013ff17723e */ /* 0x002fe400000000ff */
        /* <DEDUP_REMOVED lines=10> */
.L_x_2287:
        /* <DEDUP_REMOVED lines=44> */
[----:B-1----:R-:W-:Y:S02]  /*0ff0*/  F2FP.F16.F32.PACK_AB R16, RZ, R12 ;  /* 0x0000000cff10723e */ /* 0x002fe400000000ff */
[----:B------:R-:W-:Y:S02]  /*1000*/  @!P1 LEA.HI.X R9, R3, UR9, R0, 0x1, P4 ;  /* 0x0000000903099c11 */ /* 0x000fe4000a0f0c00 */
[----:B--2---:R-:W-:Y:S02]  /*1010*/  F2FP.F16.F32.PACK_AB R0, RZ, R13 ;  /* 0x0000000dff00723e */ /* 0x004fe400000000ff */
[----:B------:R-:W-:Y:S01]  /*1020*/  @!P2 LEA.HI.X R5, R5, UR9, R2, 0x1, P5 ;  /* 0x000000090505ac11 */ /* 0x000fe2000a8f0c02 */
[----:B------:R0:W-:Y:S01]  /*1030*/  @!P0 STG.E.U16 desc[UR26][R6.64], R16 ;  /* 0x0000001006008986 */ /* 0x0001e2000c10151a */
[----:B---3--:R-:W-:-:S03]  /*1040*/  F2FP.F16.F32.PACK_AB R2, RZ, R15 ;  /* 0x0000000fff02723e */ /* 0x008fc600000000ff */
[----:B------:R0:W-:Y:S04]  /*1050*/  @!P1 STG.E.U16 desc[UR26][R8.64], R0 ;  /* 0x0000000008009986 */ /* 0x0001e8000c10151a */
[----:B------:R0:W-:Y:S01]  /*1060*/  @!P2 STG.E.U16 desc[UR26][R4.64], R2 ;  /* 0x000000020400a986 */ /* 0x0001e2000c10151a */
[----:B------:R-:W-:Y:S05]  /*1070*/  @P3 EXIT ;  /* 0x000000000000394d */ /* 0x000fea0003800000 */
[----:B-----5:R-:W-:Y:S02]  /*1080*/  LOP3.LUT R14, R14, 0xff, RZ, 0xc0, !PT ;  /* 0x000000ff0e0e7812 */ /* 0x020fe400078ec0ff */
[----:B0-----:R-:W-:-:S04]  /*1090*/  LEA R2, P0, R11, UR8, 0x1 ;  /* 0x000000080b027c11 */ /* 0x001fc8000f8008ff */
[----:B------:R-:W0:Y:S01]  /*10a0*/  I2F.U16 R14, R14 ;  /* 0x0000000e000e7306 */ /* 0x000e220000101000 */
[----:B------:R-:W-:Y:S02]  /*10b0*/  LEA.HI.X R3, R11, UR9, R10, 0x1, P0 ;  /* 0x000000090b037c11 */ /* 0x000fe400080f0c0a */
[----:B0-----:R-:W-:-:S05]  /*10c0*/  F2FP.F16.F32.PACK_AB R0, RZ, R14 ;  /* 0x0000000eff00723e */ /* 0x001fca00000000ff */
[----:B------:R-:W-:Y:S01]  /*10d0*/  STG.E.U16 desc[UR26][R2.64], R0 ;  /* 0x0000000002007986 */ /* 0x000fe2000c10151a */
[----:B------:R-:W-:Y:S05]  /*10e0*/  EXIT ;  /* 0x000000000000794d */ /* 0x000fea0003800000 */
.L_x_2286:
[----:B------:R-:W0:Y:S02]  /*10f0*/  S2R R10, SR_TID.X ;  /* 0x00000000000a7919 */ /* 0x000e240000002100 */
[----:B0-----:R-:W-:-:S03]  /*1100*/  IMAD.WIDE.U32 R2, R10, 0x4, RZ ;  /* 0x000000040a027825 */ /* 0x001fc600078e00ff */
[----:B------:R-:W-:-:S04]  /*1110*/  ISETP.GE.U32.AND P0, PT, R2, UR11, PT ;  /* 0x0000000b02007c0c */ /* 0x000fc8000bf06070 */
[----:B------:R-:W-:-:S13]  /*1120*/  ISETP.GE.AND.EX P0, PT, R3, UR4, PT, P0 ;  /* 0x0000000403007c0c */ /* 0x000fda000bf06300 */
[----:B------:R-:W-:Y:S05]  /*1130*/  @P0 EXIT ;  /* 0x000000000000094d */ /* 0x000fea0003800000 */
[----:B------:R-:W-:Y:S01]  /*1140*/  IMAD.MOV.U32 R11, RZ, RZ, RZ ;  /* 0x000000ffff0b7224 */ /* 0x000fe200078e00ff */
[----:B------:R-:W0:Y:S06]  /*1150*/  LDCU UR5, c[0x0][0x360] ;  /* 0x00006c00ff0577ac */ /* 0x000e2c0008000800 */
.L_x_2289:
        /* <DEDUP_REMOVED lines=10> */
[----:B------:R-:W-:Y:S02]  /*1200*/  F2FP.F16.F32.PACK_AB R8, R5, R0 ;  /* 0x000000000508723e */ /* 0x000fe400000000ff */
[C---:B------:R-:W-:Y:S02]  /*1210*/  LEA.HI.X R5, R10.reuse, UR9, R11, 0x3, P0 ;  /* 0x000000090a057c11 */ /* 0x040fe400080f1c0b */
[----:B0-----:R-:W-:Y:S02]  /*1220*/  IADD3 R10, P0, PT, R10, UR5, RZ ;  /* 0x000000050a0a7c10 */ /* 0x001fe4000ff1e0ff */
[----:B------:R-:W-:Y:S02]  /*1230*/  I2FP.F32.U32 R6, R6 ;  /* 0x0000000600067245 */ /* 0x000fe40000201000 */
[----:B------:R-:W-:Y:S01]  /*1240*/  I2FP.F32.U32 R7, R7 ;  /* 0x0000000700077245 */ /* 0x000fe20000201000 */
[----:B------:R-:W-:-:S02]  /*1250*/  IMAD.SHL.U32 R0, R10, 0x4, RZ ;  /* 0x000000040a007824 */ /* 0x000fc400078e00ff */
[----:B------:R-:W-:Y:S01]  /*1260*/  IMAD.X R11, RZ, RZ, R11, P0 ;  /* 0x000000ffff0b7224 */ /* 0x000fe200000e060b */
[----:B------:R-:W-:Y:S02]  /*1270*/  F2FP.F16.F32.PACK_AB R9, R7, R6 ;  /* 0x000000060709723e */ /* 0x000fe400000000ff */
        /* <DEDUP_REMOVED lines=8> */
        .weak           $__internal_34_$__cuda_sm20_div_u16
        .type           $__internal_34_$__cuda_sm20_div_u16,@function
        .size           $__internal_34_$__cuda_sm20_div_u16,(.L_x_7587 - $__internal_34_$__cuda_sm20_div_u16)
$__internal_34_$__cuda_sm20_div_u16:
        /* <DEDUP_REMOVED lines=19> */
[----:B------:R-:W-:Y:S05]  /*1430*/  RET.REL.NODEC R2 `(_ZN2at6native55_GLOBAL__N__de093ff9_22_ForeachBinaryOpList_cu_a911ec4325multi_tensor_apply_kernelINS1_18TensorListMetadataILi2EEENS1_11CopyFunctorIN3c104HalfEhLi2ELi1ELi1EEEJNS0_4CopyIS7_hEEEEEvT_T0_DpT1_) ;  /* 0xffffffe802f07950 */ /* 0x000fea0003c3ffff */
.L_x_2290:
        /* <DEDUP_REMOVED lines=12> */
.L_x_7587:


//--------------------- .text._ZN2at6native55_GLOBAL__N__de093ff9_22_ForeachBinaryOpList_cu_a911ec4325multi_tensor_apply_kernelINS1_18TensorListMetadataILi2EEENS1_14UnaryOpFunctorIN3c104HalfELi2ELi1ELi1EEEJNS0_4CopyIS7_S7_EEEEEvT_T0_DpT1_ --------------------------
	.section	.text._ZN2at6native55_GLOBAL__N__de093ff9_22_ForeachBinaryOpList_cu_a911ec4325multi_tensor_apply_kernelINS1_18TensorListMetadataILi2EEENS1_14UnaryOpFunctorIN3c104HalfELi2ELi1ELi1EEEJNS0_4CopyIS7_S7_EEEEEvT_T0_DpT1_,"ax",@progbits
	.align	128
.text._ZN2at6native55_GLOBAL__N__de093ff9_22_ForeachBinaryOpList_cu_a911ec4325multi_tensor_apply_kernelINS1_18TensorListMetadataILi2EEENS1_14UnaryOpFunctorIN3c104HalfELi2ELi1ELi1EEEJNS0_4CopyIS7_S7_EEEEEvT_T0_DpT1_:
        .type           _ZN2at6native55_GLOBAL__N__de093ff9_22_ForeachBinaryOpList_cu_a911ec4325multi_tensor_apply_kernelINS1_18TensorListMetadataILi2EEENS1_14UnaryOpFunctorIN3c104HalfELi2ELi1ELi1EEEJNS0_4CopyIS7_S7_EEEEEvT_T0_DpT1_,@function
        .size           _ZN2at6native55_GLOBAL__N__de093ff9_22_ForeachBinaryOpList_cu_a911ec4325multi_tensor_apply_kernelINS1_18TensorListMetadataILi2EEENS1_14UnaryOpFunctorIN3c104HalfELi2ELi1ELi1EEEJNS0_4CopyIS7_S7_EEEEEvT_T0_DpT1_,(.L_x_7589 - _ZN2at6native55_GLOBAL__N__de093ff9_22_ForeachBinaryOpList_cu_a911ec4325multi_tensor_apply_kernelINS1_18TensorListMetadataILi2EEENS1_14UnaryOpFunctorIN3c104HalfELi2ELi1ELi1EEEJNS0_4CopyIS7_S7_EEEEEvT_T0_DpT1_)
        .other          _ZN2at6native55_GLOBAL__N__de093ff9_22_ForeachBinaryOpList_cu_a911ec4325multi_tensor_apply_kernelINS1_18TensorListMetadataILi2EEENS1_14UnaryOpFunctorIN3c104HalfELi2ELi1ELi1EEEJNS0_4CopyIS7_S7_EEEEEvT_T0_DpT1_,@"STO_CUDA_ENTRY STV_DEFAULT"
_ZN2at6native55_GLOBAL__N__de093ff9_22_ForeachBinaryOpList_cu_a911ec4325multi_tensor_apply_kernelINS1_18TensorListMetadataILi2EEENS1_14UnaryOpFunctorIN3c104HalfELi2ELi1ELi1EEEJNS0_4CopyIS7_S7_EEEEEvT_T0_DpT1_:
        /* <DEDUP_REMOVED lines=40> */
[----:B------:R-:W-:Y:S05]  /*0280*/  CALL.REL.NOINC `($__internal_35_$__cuda_sm20_div_u16) ;  /* 0x0000000c005c7944 */ /* 0x000fea0003c00000 */
        /* <DEDUP_REMOVED lines=16> */
.L_x_2293:
[----:B01----:R-:W-:Y:S02]  /*0390*/  IADD3 R16, P1, PT, R12, UR6, RZ ;  /* 0x000000060c107c10 */ /* 0x003fe4000ff3e0ff */
[----:B------:R-:W-:Y:S02]  /*03a0*/  PRMT R2, RZ, 0x7610, R2 ;  /* 0x00007610ff027816 */ /* 0x000fe40000000002 */
        /* <DEDUP_REMOVED lines=14> */
[C---:B------:R-:W-:Y:S02]  /*0490*/  IADD3 R22, P5, PT, R20.reuse, UR16, RZ ;  /* 0x0000001014167c10 */ /* 0x040fe4000ffbe0ff */
[C---:B------:R-:W-:Y:S02]  /*04a0*/  @!P4 LEA R4, P1, R17.reuse, UR8, 0x1 ;  /* 0x000000081104cc11 */ /* 0x040fe4000f8208ff */
[C---:B------:R-:W-:Y:S01]  /*04b0*/  @!P3 LEA R10, P6, R20.reuse, UR8, 0x1 ;  /* 0x00000008140abc11 */ /* 0x040fe2000f8c08ff */
[----:B------:R-:W-:Y:S01]  /*04c0*/  IMAD.X R23, RZ, RZ, R3, P5 ;  /* 0x000000ffff177224 */ /* 0x000fe200028e0603 */
[----:B------:R-:W-:Y:S02]  /*04d0*/  PRMT R15, RZ, 0x7610, R15 ;  /* 0x00007610ff0f7816 */ /* 0x000fe4000000000f */
[----:B------:R-:W-:Y:S02]  /*04e0*/  @!P4 LEA.HI.X R5, R17, UR9, R14, 0x1, P1 ;  /* 0x000000091105cc11 */ /* 0x000fe400088f0c0e */
[----:B------:R-:W-:-:S02]  /*04f0*/  @!P3 LEA.HI.X R11, R20, UR9, R3, 0x1, P6 ;  /* 0x00000009140bbc11 */ /* 0x000fc4000b0f0c03 */
[----:B------:R-:W-:Y:S02]  /*0500*/  ISETP.GE.U32.AND P1, PT, R22, UR17, PT ;  /* 0x0000001116007c0c */ /* 0x000fe4000bf26070 */
[----:B------:R-:W-:Y:S01]  /*0510*/  PRMT R21, RZ, 0x7610, R21 ;  /* 0x00007610ff157816 */ /* 0x000fe20000000015 */
[----:B------:R-:W3:Y:S01]  /*0520*/  @!P3 LDG.E.U16 R15, desc[UR14][R10.64] ;  /* 0x0000000e0a0fb981 */ /* 0x000ee2000c1e1500 */
[----:B------:R-:W-:-:S04]  /*0530*/  ISETP.GE.AND.EX P1, PT, R23, UR18, PT, P1 ;  /* 0x0000001217007c0c */ /* 0x000fc8000bf26310 */
[----:B------:R1:W4:Y:S01]  /*0540*/  @!P4 LDG.E.U16 R21, desc[UR14][R4.64] ;  /* 0x0000000e0415c981 */ /* 0x000322000c1e1500 */
[----:B------:R-:W-:-:S08]  /*0550*/  PRMT R8, RZ, 0x7610, R8 ;  /* 0x00007610ff087816 */ /* 0x000fd00000000008 */
[----:B------:R-:W-:-:S04]  /*0560*/  @!P1 LEA R18, P5, R22, UR8, 0x1 ;  /* 0x0000000816129c11 */ /* 0x000fc8000f8a08ff */
[----:B------:R-:W-:-:S05]  /*0570*/  @!P1 LEA.HI.X R19, R22, UR9, R23, 0x1, P5 ;  /* 0x0000000916139c11 */ /* 0x000fca000a8f0c17 */
[----:B------:R5:W4:Y:S01]  /*0580*/  @!P1 LDG.E.U16 R8, desc[UR14][R18.64] ;  /* 0x0000000e12089981 */ /* 0x000b22000c1e1500 */
[----:B0-----:R-:W-:-:S04]  /*0590*/  @!P2 LEA R6, P6, R16, UR10, 0x1 ;  /* 0x0000000a1006ac11 */ /* 0x001fc8000f8c08ff */
[----:B------:R-:W-:Y:S02]  /*05a0*/  @!P2 LEA.HI.X R7, R16, UR11, R9, 0x1, P6 ;  /* 0x0000000b1007ac11 */ /* 0x000fe4000b0f0c09 */
[----:B-1----:R-:W-:Y:S02]  /*05b0*/  @!P1 LEA R4, P6, R22, UR10, 0x1 ;  /* 0x0000000a16049c11 */ /* 0x002fe4000f8c08ff */
[----:B------:R-:W-:Y:S02]  /*05c0*/  PRMT R24, RZ, 0x7610, R24 ;  /* 0x00007610ff187816 */ /* 0x000fe40000000018 */
[----:B------:R-:W-:Y:S01]  /*05d0*/  PRMT R25, RZ, 0x7610, R25 ;  /* 0x00007610ff197816 */ /* 0x000fe20000000019 */
[----:B--2---:R-:W-:-:S05]  /*05e0*/  HADD2.F32 R2, -RZ, R2.H0_H0 ;  /* 0x20000002ff027230 */ /* 0x004fca0000004100 */
[----:B------:R-:W-:Y:S02]  /*05f0*/  F2FP.F16.F32.PACK_AB R5, RZ, R2 ;  /* 0x00000002ff05723e */ /* 0x000fe400000000ff */
[C---:B------:R-:W-:Y:S02]  /*0600*/  @!P3 LEA R2, P5, R20.reuse, UR10, 0x1 ;  /* 0x0000000a1402bc11 */ /* 0x040fe4000f8a08ff */
[----:B------:R-:W-:Y:S02]  /*0610*/  PRMT R11, R5, 0x7610, R11 ;  /* 0x00007610050b7816 */ /* 0x000fe4000000000b */
[----:B------:R-:W-:Y:S02]  /*0620*/  @!P3 LEA.HI.X R3, R20, UR11, R3, 0x1, P5 ;  /* 0x0000000b1403bc11 */ /* 0x000fe4000a8f0c03 */
[----:B------:R-:W-:Y:S01]  /*0630*/  IADD3 R16, P5, PT, R16, UR13, RZ ;  /* 0x0000000d10107c10 */ /* 0x000fe2000ffbe0ff */
[----:B------:R0:W-:Y:S01]  /*0640*/  @!P2 STG.E.U16 desc[UR14][R6.64], R11 ;  /* 0x0000000b0600a986 */ /* 0x0001e2000c10150e */
[----:B------:R-:W-:Y:S01]  /*0650*/  @!P4 LEA R10, P2, R17, UR10, 0x1 ;  /* 0x0000000a110acc11 */ /* 0x000fe2000f8408ff */
[----:B---3--:R-:W-:-:S02]  /*0660*/  HADD2.F32 R15, -RZ, R15.H0_H0 ;  /* 0x2000000fff0f7230 */ /* 0x008fc40000004100 */
[----:B-----5:R-:W-:Y:S02]  /*0670*/  IMAD.X R19, RZ, RZ, R9, P5 ;  /* 0x000000ffff137224 */ /* 0x020fe400028e0609 */
[----:B----4-:R-:W-:Y:S01]  /*0680*/  HADD2.F32 R21, -RZ, R21.H0_H0 ;  /* 0x20000015ff157230 */ /* 0x010fe20000004100 */
[----:B------:R-:W-:Y:S02]  /*0690*/  F2FP.F16.F32.PACK_AB R15, RZ, R15 ;  /* 0x0000000fff0f723e */ /* 0x000fe400000000ff */
[C---:B0-----:R-:W-:Y:S02]  /*06a0*/  @!P4 LEA.HI.X R11, R17.reuse, UR11, R14, 0x1, P2 ;  /* 0x0000000b110bcc11 */ /* 0x041fe400090f0c0e */
[----:B------:R-:W-:Y:S02]  /*06b0*/  IADD3 R17, P5, PT, R17, UR13, RZ ;  /* 0x0000000d11117c10 */ /* 0x000fe4000ffbe0ff */
[----:B------:R-:W-:Y:S02]  /*06c0*/  F2FP.F16.F32.PACK_AB R21, RZ, R21 ;  /* 0x00000015ff15723e */ /* 0x000fe400000000ff */
[----:B------:R-:W-:Y:S01]  /*06d0*/  PRMT R6, R15, 0x7610, R6 ;  /* 0x000076100f067816 */ /* 0x000fe20000000006 */
[----:B------:R-:W-:Y:S01]  /*06e0*/  IMAD.X R14, RZ, RZ, R14, P5 ;  /* 0x000000ffff0e7224 */ /* 0x000fe200028e060e */
[----:B------:R-:W-:-:S02]  /*06f0*/  ISETP.GE.U32.AND P2, PT, R16, UR17, PT ;  /* 0x0000001110007c0c */ /* 0x000fc4000bf46070 */
[----:B------:R-:W-:Y:S01]  /*0700*/  IADD3 R15, P5, PT, R17, UR16, RZ ;  /* 0x00000010110f7c10 */ /* 0x000fe2000ffbe0ff */
[----:B------:R-:W-:Y:S01]  /*0710*/  @!P4 STG.E.U16 desc[UR14][R10.64], R21 ;  /* 0x000000150a00c986 */ /* 0x000fe2000c10150e */
[----:B------:R-:W-:-:S03]  /*0720*/  ISETP.GE.AND.EX P2, PT, R19, UR18, PT, P2 ;  /* 0x0000001213007c0c */ /* 0x000fc6000bf46320 */
[----:B------:R0:W-:Y:S01]  /*0730*/  @!P3 STG.E.U16 desc[UR14][R2.64], R6 ;  /* 0x000000060200b986 */ /* 0x0001e2000c10150e */
[----:B------:R-:W-:Y:S01]  /*0740*/  IADD3 R18, P3, PT, R15, UR16, RZ ;  /* 0x000000100f127c10 */ /* 0x000fe2000ff7e0ff */
[----:B------:R-:W-:Y:S01]  /*0750*/  IMAD.X R20, RZ, RZ, R14, P5 ;  /* 0x000000ffff147224 */ /* 0x000fe200028e060e */
[----:B------:R-:W-:Y:S02]  /*0760*/  ISETP.GE.U32.AND P4, PT, R17, UR17, PT ;  /* 0x0000001111007c0c */ /* 0x000fe4000bf86070 */
[----:B------:R-:W-:Y:S01]  /*0770*/  @!P1 LEA.HI.X R5, R22, UR11, R23, 0x1, P6 ;  /* 0x0000000b16059c11 */ /* 0x000fe2000b0f0c17 */
[----:B------:R-:W-:Y:S01]  /*0780*/  IMAD.X R23, RZ, RZ, R20, P3 ;  /* 0x000000ffff177224 */ /* 0x000fe200018e0614 */
[----:B------:R-:W-:Y:S02]  /*0790*/  ISETP.GE.AND.EX P4, PT, R14, UR18, PT, P4 ;  /* 0x000000120e007c0c */ /* 0x000fe4000bf86340 */
[----:B------:R-:W-:Y:S01]  /*07a0*/  ISETP.GE.U32.AND P6, PT, R15, UR17, PT ;  /* 0x000000110f007c0c */ /* 0x000fe2000bfc6070 */
[----:B------:R-:W-:Y:S01]  /*07b0*/  HADD2.F32 R8, -RZ, R8.H0_H0 ;  /* 0x20000008ff087230 */ /* 0x000fe20000004100 */
[----:B------:R-:W-:-:S02]  /*07c0*/  ISETP.GE.U32.AND P5, PT, R18, UR17, PT ;  /* 0x0000001112007c0c */ /* 0x000fc4000bfa6070 */
[----:B------:R-:W-:Y:S02]  /*07d0*/  ISETP.GE.AND.EX P3, PT, R20, UR18, PT, P6 ;  /* 0x0000001214007c0c */ /* 0x000fe4000bf66360 */
[----:B------:R-:W-:Y:S02]  /*07e0*/  ISETP.GE.AND.EX P5, PT, R23, UR18, PT, P5 ;  /* 0x0000001217007c0c */ /* 0x000fe4000bfa6350 */
[----:B------:R-:W-:Y:S02]  /*07f0*/  F2FP.F16.F32.PACK_AB R8, RZ, R8 ;  /* 0x00000008ff08723e */ /* 0x000fe400000000ff */
[----:B0-----:R-:W-:Y:S02]  /*0800*/  @!P2 LEA R6, P6, R16, UR8, 0x1 ;  /* 0x000000081006ac11 */ /* 0x001fe4000f8c08ff */
[----:B------:R-:W-:Y:S02]  /*0810*/  PRMT R3, R8, 0x7610, R3 ;  /* 0x0000761008037816 */ /* 0x000fe40000000003 */
[----:B------:R-:W-:-:S02]  /*0820*/  @!P2 LEA.HI.X R7, R16, UR9, R19, 0x1, P6 ;  /* 0x000000091007ac11 */ /* 0x000fc4000b0f0c13 */
[----:B------:R-:W-:Y:S01]  /*0830*/  @!P4 LEA R2, P6, R17, UR8, 0x1 ;  /* 0x000000081102cc11 */ /* 0x000fe2000f8c08ff */
[----:B------:R0:W-:Y:S01]  /*0840*/  @!P1 STG.E.U16 desc[UR14][R4.64], R3 ;  /* 0x0000000304009986 */ /* 0x0001e2000c10150e */
[C---:B------:R-:W-:Y:S02]  /*0850*/  @!P3 LEA R8, P1, R15.reuse, UR8, 0x1 ;  /* 0x000000080f08bc11 */ /* 0x040fe4000f8208ff */
[----:B------:R-:W-:Y:S02]  /*0860*/  PRMT R21, RZ, 0x7610, R21 ;  /* 0x00007610ff157816 */ /* 0x000fe40000000015 */
[----:B------:R-:W-:Y:S02]  /*0870*/  PRMT R22, RZ, 0x7610, R22 ;  /* 0x00007610ff167816 */ /* 0x000fe40000000016 */
[----:B------:R-:W-:Y:S02]  /*0880*/  @!P3 LEA.HI.X R9, R15, UR9, R20, 0x1, P1 ;  /* 0x000000090f09bc11 */ /* 0x000fe400088f0c14 */
[----:B------:R1:W2:Y:S01]  /*0890*/  @!P2 LDG.E.U16 R21, desc[UR14][R6.64] ;  /* 0x0000000e0615a981 */ /* 0x0002a2000c1e1500 */
[----:B0-----:R-:W-:-:S03]  /*08a0*/  @!P4 LEA.HI.X R3, R17, UR9, R14, 0x1, P6 ;  /* 0x000000091103cc11 */ /* 0x001fc6000b0f0c0e */
[----:B------:R-:W3:Y:S01]  /*08b0*/  @!P3 LDG.E.U16 R24, desc[UR14][R8.64] ;  /* 0x0000000e0818b981 */ /* 0x000ee2000c1e1500 */
[----:B------:R-:W-:-:S03]  /*08c0*/  @!P5 LEA R10, P6, R18, UR8, 0x1 ;  /* 0x00000008120adc11 */ /* 0x000fc6000f8c08ff */
[----:B------:R-:W4:Y:S01]  /*08d0*/  @!P4 LDG.E.U16 R22, desc[UR14][R2.64] ;  /* 0x0000000e0216c981 */ /* 0x000f22000c1e1500 */
[----:B------:R-:W-:-:S05]  /*08e0*/  @!P5 LEA.HI.X R11, R18, UR9, R23, 0x1, P6 ;  /* 0x00000009120bdc11 */ /* 0x000fca000b0f0c17 */
[----:B------:R-:W5:Y:S01]  /*08f0*/  @!P5 LDG.E.U16 R25, desc[UR14][R10.64] ;  /* 0x0000000e0a19d981 */ /* 0x000f62000c1e1500 */
[----:B------:R-:W-:-:S04]  /*0900*/  @!P2 LEA R4, P1, R16, UR10, 0x1 ;  /* 0x0000000a1004ac11 */ /* 0x000fc8000f8208ff */
[----:B------:R-:W-:Y:S02]  /*0910*/  @!P2 LEA.HI.X R5, R16, UR11, R19, 0x1, P1 ;  /* 0x0000000b1005ac11 */ /* 0x000fe400088f0c13 */
[----:B-1----:R-:W-:Y:S02]  /*0920*/  @!P4 LEA R6, P1, R17, UR10, 0x1 ;  /* 0x0000000a1106cc11 */ /* 0x002fe4000f8208ff */
[----:B------:R-:W-:Y:S02]  /*0930*/  @!P3 LEA R16, P6, R15, UR10, 0x1 ;  /* 0x0000000a0f10bc11 */ /* 0x000fe4000f8c08ff */
[----:B------:R-:W-:Y:S02]  /*0940*/  @!P4 LEA.HI.X R7, R17, UR11, R14, 0x1, P1 ;  /* 0x0000000b1107cc11 */ /* 0x000fe400088f0c0e */
        /* <DEDUP_REMOVED lines=12> */
[----:B------:R-:W-:Y:S01]  /*0a10*/  F2FP.F16.F32.PACK_AB R21, RZ, R21 ;  /* 0x00000015ff15723e */ /* 0x000fe200000000ff */
[----:B-----5:R-:W-:-:S03]  /*0a20*/  HADD2.F32 R25, -RZ, R25.H0_H0 ;  /* 0x20000019ff197230 */ /* 0x020fc60000004100 */
[----:B------:R-:W-:Y:S02]  /*0a30*/  F2FP.F16.F32.PACK_AB R22, RZ, R22 ;  /* 0x00000016ff16723e */ /* 0x000fe400000000ff */
[----:B------:R-:W-:Y:S02]  /*0a40*/  F2FP.F16.F32.PACK_AB R24, RZ, R24 ;  /* 0x00000018ff18723e */ /* 0x000fe400000000ff */
[----:B------:R-:W-:Y:S01]  /*0a50*/  F2FP.F16.F32.PACK_AB R25, RZ, R25 ;  /* 0x00000019ff19723e */ /* 0x000fe200000000ff */
[----:B------:R1:W-:Y:S04]  /*0a60*/  @!P2 STG.E.U16 desc[UR14][R4.64], R21 ;  /* 0x000000150400a986 */ /* 0x0003e8000c10150e */
[----:B------:R1:W-:Y:S04]  /*0a70*/  @!P4 STG.E.U16 desc[UR14][R6.64], R22 ;  /* 0x000000160600c986 */ /* 0x0003e8000c10150e */
[----:B------:R1:W-:Y:S04]  /*0a80*/  @!P3 STG.E.U16 desc[UR14][R16.64], R24 ;  /* 0x000000181000b986 */ /* 0x0003e8000c10150e */
[----:B------:R1:W-:Y:S01]  /*0a90*/  @!P5 STG.E.U16 desc[UR14][R14.64], R25 ;  /* 0x000000190e00d986 */ /* 0x0003e2000c10150e */
[----:B------:R-:W-:Y:S05]  /*0aa0*/  @P1 BRA `(.L_x_2293) ;  /* 0xfffffff800381947 */ /* 0x000fea000383ffff */
.L_x_2292:
[----:B------:R-:W-:Y:S05]  /*0ab0*/  @!P0 EXIT ;  /* 0x000000000000894d */ /* 0x000fea0003800000 */
[----:B0-----:R-:W-:Y:S02]  /*0ac0*/  IADD3 R20, P1, PT, R12, UR6, RZ ;  /* 0x000000060c147c10 */ /* 0x001fe4000ff3e0ff */
[----:B-1----:R-:W-:Y:S02]  /*0ad0*/  PRMT R4, RZ, 0x7610, R4 ;  /* 0x00007610ff047816 */ /* 0x002fe40000000004 */
        /* <DEDUP_REMOVED lines=14> */
[----:B------:R-:W-:Y:S01]  /*0bc0*/  @!P2 LEA R14, P4, R7, UR8, 0x1 ;  /* 0x00000008070eac11 */ /* 0x000fe2000f8808ff */
[----:B------:R-:W2:Y:S01]  /*0bd0*/  @!P0 LDG.E.U16 R4, desc[UR14][R2.64] ;  /* 0x0000000e02048981 */ /* 0x000ea2000c1e1500 */
[----:B------:R-:W-:Y:S02]  /*0be0*/  PRMT R13, RZ, 0x7610, R13 ;  /* 0x00007610ff0d7816 */ /* 0x000fe4000000000d */
[----:B------:R-:W-:Y:S02]  /*0bf0*/  @!P1 LEA.HI.X R11, R8, UR9, R5, 0x1, P3 ;  /* 0x00000009080b9c11 */ /* 0x000fe400098f0c05 */
[----:B------:R-:W-:-:S02]  /*0c00*/  PRMT R18, RZ, 0x7610, R18 ;  /* 0x00007610ff127816 */ /* 0x000fc40000000012 */
[C---:B------:R-:W-:Y:S01]  /*0c10*/  @!P2 LEA.HI.X R15, R7.reuse, UR9, R6, 0x1, P4 ;  /* 0x00000009070fac11 */ /* 0x040fe2000a0f0c06 */
[----:B------:R0:W3:Y:S04]  /*0c20*/  @!P1 LDG.E.U16 R13, desc[UR14][R10.64] ;  /* 0x0000000e0a0d9981 */ /* 0x0000e8000c1e1500 */
[----:B------:R-:W4:Y:S01]  /*0c30*/  @!P2 LDG.E.U16 R18, desc[UR14][R14.64] ;  /* 0x0000000e0e12a981 */ /* 0x000f22000c1e1500 */
[----:B------:R-:W-:-:S04]  /*0c40*/  IADD3 R9, P4, PT, R7, UR16, RZ ;  /* 0x0000001007097c10 */ /* 0x000fc8000ff9e0ff */
[----:B------:R-:W-:Y:S01]  /*0c50*/  ISETP.GE.U32.AND P3, PT, R9, UR17, PT ;  /* 0x0000001109007c0c */ /* 0x000fe2000bf66070 */
[----:B------:R-:W-:-:S05]  /*0c60*/  IMAD.X R12, RZ, RZ, R6, P4 ;  /* 0x000000ffff0c7224 */ /* 0x000fca00020e0606 */
[----:B------:R-:W-:Y:S02]  /*0c70*/  ISETP.GE.AND.EX P3, PT, R12, UR18, PT, P3 ;  /* 0x000000120c007c0c */ /* 0x000fe4000bf66330 */
[----:B0-----:R-:W-:-:S11]  /*0c80*/  @!P2 LEA R10, P5, R7, UR10, 0x1 ;  /* 0x0000000a070aac11 */ /* 0x001fd6000f8a08ff */
[----:B------:R-:W-:-:S04]  /*0c90*/  @!P3 LEA R16, P4, R9, UR8, 0x1 ;  /* 0x000000080910bc11 */ /* 0x000fc8000f8808ff */
[----:B------:R-:W-:Y:S02]  /*0ca0*/  @!P3 LEA.HI.X R17, R9, UR9, R12, 0x1, P4 ;  /* 0x000000090911bc11 */ /* 0x000fe4000a0f0c0c */
[C---:B------:R-:W-:Y:S02]  /*0cb0*/  @!P0 LEA R2, P4, R20.reuse, UR10, 0x1 ;  /* 0x0000000a14028c11 */ /* 0x040fe4000f8808ff */
[----:B------:R-:W-:Y:S01]  /*0cc0*/  @!P2 LEA.HI.X R11, R7, UR11, R6, 0x1, P5 ;  /* 0x0000000b070bac11 */ /* 0x000fe2000a8f0c06 */
[----:B------:R0:W5:Y:S01]  /*0cd0*/  @!P3 LDG.E.U16 R0, desc[UR14][R16.64] ;  /* 0x0000000e1000b981 */ /* 0x000162000c1e1500 */
[----:B------:R-:W-:Y:S01]  /*0ce0*/  @!P0 LEA.HI.X R3, R20, UR11, R21, 0x1, P4 ;  /* 0x0000000b14038c11 */ /* 0x000fe2000a0f0c15 */
[----:B--2---:R-:W-:Y:S01]  /*0cf0*/  HADD2.F32 R19, -RZ, R4.H0_H0 ;  /* 0x20000004ff137230 */ /* 0x004fe20000004100 */
[----:B------:R-:W-:Y:S01]  /*0d00*/  @!P1 LEA R4, P4, R8, UR10, 0x1 ;  /* 0x0000000a08049c11 */ /* 0x000fe2000f8808ff */
[----:B---3--:R-:W-:-:S03]  /*0d10*/  HADD2.F32 R13, -RZ, R13.H0_H0 ;  /* 0x2000000dff0d7230 */ /* 0x008fc60000004100 */
[----:B------:R-:W-:Y:S01]  /*0d20*/  F2FP.F16.F32.PACK_AB R19, RZ, R19 ;  /* 0x00000013ff13723e */ /* 0x000fe200000000ff */
[----:B----4-:R-:W-:Y:S01]  /*0d30*/  HADD2.F32 R18, -RZ, R18.H0_H0 ;  /* 0x20000012ff127230 */ /* 0x010fe20000004100 */
[----:B------:R-:W-:Y:S02]  /*0d40*/  @!P1 LEA.HI.X R5, R8, UR11, R5, 0x1, P4 ;  /* 0x0000000b08059c11 */ /* 0x000fe4000a0f0c05 */
[----:B------:R-:W-:Y:S02]  /*0d50*/  F2FP.F16.F32.PACK_AB R13, RZ, R13 ;  /* 0x0000000dff0d723e */ /* 0x000fe400000000ff */
[----:B------:R-:W-:Y:S01]  /*0d60*/  F2FP.F16.F32.PACK_AB R18, RZ, R18 ;  /* 0x00000012ff12723e */ /* 0x000fe200000000ff */
[----:B------:R0:W-:Y:S04]  /*0d70*/  @!P0 STG.E.U16 desc[UR14][R2.64], R19 ;  /* 0x0000001302008986 */ /* 0x0001e8000c10150e */
[----:B------:R0:W-:Y:S04]  /*0d80*/  @!P1 STG.E.U16 desc[UR14][R4.64], R13 ;  /* 0x0000000d04009986 */ /* 0x0001e8000c10150e */
[----:B------:R0:W-:Y:S01]  /*0d90*/  @!P2 STG.E.U16 desc[UR14][R10.64], R18 ;  /* 0x000000120a00a986 */ /* 0x0001e2000c10150e */
[----:B------:R-:W-:Y:S05]  /*0da0*/  @P3 EXIT ;  /* 0x000000000000394d */ /* 0x000fea0003800000 */
[----:B-----5:R-:W-:Y:S01]  /*0db0*/  HADD2.F32 R0, -RZ, R0.H0_H0 ;  /* 0x20000000ff007230 */ /* 0x020fe20000004100 */
[----:B0-----:R-:W-:-:S04]  /*0dc0*/  LEA R2, P0, R9, UR10, 0x1 ;  /* 0x0000000a09027c11 */ /* 0x001fc8000f8008ff */
[----:B------:R-:W-:Y:S02]  /*0dd0*/  F2FP.F16.F32.PACK_AB R0, RZ, R0 ;  /* 0x00000000ff00723e */ /* 0x000fe400000000ff */
[----:B------:R-:W-:-:S05]  /*0de0*/  LEA.HI.X R3, R9, UR11, R12, 0x1, P0 ;  /* 0x0000000b09037c11 */ /* 0x000fca00080f0c0c */
[----:B------:R-:W-:Y:S01]  /*0df0*/  STG.E.U16 desc[UR14][R2.64], R0 ;  /* 0x0000000002007986 */ /* 0x000fe2000c10150e */
[----:B------:R-:W-:Y:S05]  /*0e00*/  EXIT ;  /* 0x000000000000794d */ /* 0x000fea0003800000 */
.L_x_2291:
[----:B------:R-:W1:Y:S02]  /*0e10*/  S2R R10, SR_TID.X ;  /* 0x00000000000a7919 */ /* 0x000e640000002100 */
[----:B-1----:R-:W-:-:S03]  /*0e20*/  IMAD.WIDE.U32 R2, R10, 0x4, RZ ;  /* 0x000000040a027825 */ /* 0x002fc600078e00ff */
[----:B------:R-:W-:-:S04]  /*0e30*/  ISETP.GE.U32.AND P0, PT, R2, UR19, PT ;  /* 0x0000001302007c0c */ /* 0x000fc8000bf06070 */
[----:B------:R-:W-:-:S13]  /*0e40*/  ISETP.GE.AND.EX P0, PT, R3, UR12, PT, P0 ;  /* 0x0000000c03007c0c */ /* 0x000fda000bf06300 */
[----:B0-----:R-:W-:Y:S05]  /*0e50*/  @P0 EXIT ;  /* 0x000000000000094d */ /* 0x001fea0003800000 */
[----:B------:R-:W-:Y:S01]  /*0e60*/  IMAD.MOV.U32 R11, RZ, RZ, RZ ;  /* 0x000000ffff0b7224 */ /* 0x000fe200078e00ff */
[----:B------:R-:W0:Y:S06]  /*0e70*/  LDCU UR4, c[0x0][0x360] ;  /* 0x00006c00ff0477ac */ /* 0x000e2c0008000800 */
.L_x_2294:
        /* <DEDUP_REMOVED lines=10> */
[----:B------:R-:W-:Y:S02]  /*0f20*/  F2FP.F16.F32.PACK_AB R8, R5, R0 ;  /* 0x000000000508723e */ /* 0x000fe400000000ff */
[----:B------:R-:W-:-:S02]  /*0f30*/  IADD3.X R5, PT, PT, R9, UR11, RZ, P0, !PT ;  /* 0x0000000b09057c10 */ /* 0x000fc400087fe4ff */
[----:B0-----:R-:W-:Y:S02]  /*0f40*/  IADD3 R10, P0, PT, R10, UR4, RZ ;  /* 0x000000040a0a7c10 */ /* 0x001fe4000ff1e0ff */
        /* <DEDUP_REMOVED lines=11> */
        .weak           $__internal_35_$__cuda_sm20_div_u16
        .type           $__internal_35_$__cuda_sm20_div_u16,@function
        .size           $__internal_35_$__cuda_sm20_div_u16,(.L_x_7589 - $__internal_35_$__cuda_sm20_div_u16)
$__internal_35_$__cuda_sm20_div_u16:
        /* <DEDUP_REMOVED lines=18> */
[----:B------:R-:W-:Y:S06]  /*1120*/  RET.REL.NODEC R2 `(_ZN2at6native55_GLOBAL__N__de093ff9_22_ForeachBinaryOpList_cu_a911ec4325multi_tensor_apply_kernelINS1_18TensorListMetadataILi2EEENS1_14UnaryOpFunctorIN3c104HalfELi2ELi1ELi1EEEJNS0_4CopyIS7_S7_EEEEEvT_T0_DpT1_) ;  /* 0xffffffec02b47950 */ /* 0x000fec0003c3ffff */
.L_x_2295:
        /* <DEDUP_REMOVED lines=13> */
.L_x_7589:


//--------------------- .text._ZN2at6native55_GLOBAL__N__de093ff9_22_ForeachBinaryOpList_cu_a911ec4325multi_tensor_apply_kernelINS1_18TensorListMetadataILi2EEENS1_11CopyFunctorIN3c107complexIfEENS6_15Float8_e5m2fnuzELi2ELi1ELi1EEEJNS0_4CopyIS8_S9_EEEEEvT_T0_DpT1_ --------------------------
	.section	.text._ZN2at6native55_GLOBAL__N__de093ff9_22_ForeachBinaryOpList_cu_a911ec4325multi_tensor_apply_kernelINS1_18TensorListMetadataILi2EEENS1_11CopyFunctorIN3c107complexIfEENS6_15Float8_e5m2fnuzELi2ELi1ELi1EEEJNS0_4CopyIS8_S9_EEEEEvT_T0_DpT1_,"ax",@progbits
	.align	128
.text._ZN2at6native55_GLOBAL__N__de093ff9_22_ForeachBinaryOpList_cu_a911ec4325multi_tensor_apply_kernelINS1_18TensorListMetadataILi2EEENS1_11CopyFunctorIN3c107complexIfEENS6_15Float8_e5m2fnuzELi2ELi1ELi1EEEJNS0_4CopyIS8_S9_EEEEEvT_T0_DpT1_:
        .type           _ZN2at6native55_GLOBAL__N__de093ff9_22_ForeachBinaryOpList_cu_a911ec4325multi_tensor_apply_kernelINS1_18TensorListMetadataILi2EEENS1_11CopyFunctorIN3c107complexIfEENS6_15Float8_e5m2fnuzELi2ELi1ELi1EEEJNS0_4CopyIS8_S9_EEEEEvT_T0_DpT1_,@function
        .size           _ZN2at6native55_GLOBAL__N__de093ff9_22_ForeachBinaryOpList_cu_a911ec4325multi_tensor_apply_kernelINS1_18TensorListMetadataILi2EEENS1_11CopyFunctorIN3c107complexIfEENS6_15Float8_e5m2fnuzELi2ELi1ELi1EEEJNS0_4CopyIS8_S9_EEEEEvT_T0_DpT1_,(.L_x_7591 - _ZN2at6native55_GLOBAL__N__de093ff9_22_ForeachBinaryOpList_cu_a911ec4325multi_tensor_apply_kernelINS1_18TensorListMetadataILi2EEENS1_11CopyFunctorIN3c107complexIfEENS6_15Float8_e5m2fnuzELi2ELi1ELi1EEEJNS0_4CopyIS8_S9_EEEEEvT_T0_DpT1_)
        .other          _ZN2at6native55_GLOBAL__N__de093ff9_22_ForeachBinaryOpList_cu_a911ec4325multi_tensor_apply_kernelINS1_18TensorListMetadataILi2EEENS1_11CopyFunctorIN3c107complexIfEENS6_15Float8_e5m2fnuzELi2ELi1ELi1EEEJNS0_4CopyIS8_S9_EEEEEvT_T0_DpT1_,@"STO_CUDA_ENTRY STV_DEFAULT"
_ZN2at6native55_GLOBAL__N__de093ff9_22_ForeachBinaryOpList_cu_a911ec4325multi_tensor_apply_kernelINS1_18TensorListMetadataILi2EEENS1_11CopyFunctorIN3c107complexIfEENS6_15Float8_e5m2fnuzELi2ELi1ELi1EEEJNS0_4CopyIS8_S9_EEEEEvT_T0_DpT1_:
        /* <DEDUP_REMOVED lines=55> */
.L_x_2313:
[C---:B------:R-:W-:Y:S01]  /*0370*/  ISETP.GE.U32.AND P0, PT, R22.reuse, UR25, PT ;  /* 0x0000001916007c0c */ /* 0x040fe2000bf06070 */
[----:B0-----:R-:W-:Y:S01]  /*0380*/  IMAD.U32 R3, RZ, RZ, UR20 ;  /* 0x00000014ff037e24 */ /* 0x001fe2000f8e00ff */
[----:B------:R-:W-:Y:S01]  /*0390*/  IADD3 R6, P2, PT, R22, UR20, RZ ;  /* 0x0000001416067c10 */ /* 0x000fe2000ff5e0ff */
[----:B------:R-:W-:Y:S01]  /*03a0*/  IMAD.MOV.U32 R23, RZ, RZ, R17 ;  /* 0x000000ffff177224 */ /* 0x000fe200078e0011 */
[----:B------:R-:W-:Y:S01]  /*03b0*/  ISETP.GE.U32.AND.EX P0, PT, R17, UR26, PT, P0 ;  /* 0x0000001a11007c0c */ /* 0x000fe2000bf06100 */
[----:B------:R-:W-:Y:S01]  /*03c0*/  UMOV UR6, URZ ;  /* 0x000000ff00067c82 */ /* 0x000fe20008000000 */
[----:B------:R-:W-:Y:S01]  /*03d0*/  IMAD.U32 R5, RZ, RZ, UR20 ;  /* 0x00000014ff057e24 */ /* 0x000fe2000f8e00ff */
[----:B------:R-:W-:Y:S01]  /*03e0*/  ISETP.GE.U32.AND P1, PT, R6, UR25, PT ;  /* 0x0000001906007c0c */ /* 0x000fe2000bf26070 */
[----:B------:R-:W-:-:S04]  /*03f0*/  IMAD.WIDE.U32 R2, R3, 0x3, R22 ;  /* 0x0000000303027825 */ /* 0x000fc800078e0016 */
[----:B------:R-:W-:Y:S01]  /*0400*/  IMAD.X R6, RZ, RZ, R17, P2 ;  /* 0x000000ffff067224 */ /* 0x000fe200010e0611 */
[----:B------:R-:W-:Y:S01]  /*0410*/  ISETP.GE.U32.AND P3, PT, R2, UR25, PT ;  /* 0x0000001902007c0c */ /* 0x000fe2000bf66070 */
[----:B------:R-:W-:Y:S02]  /*0420*/  VIADD R2, R3, UR6 ;  /* 0x0000000603027c36 */ /* 0x000fe40008000000 */
[----:B------:R-:W-:Y:S01]  /*0430*/  IMAD.WIDE.U32 R4, R5, 0x2, R22 ;  /* 0x0000000205047825 */ /* 0x000fe200078e0016 */
[----:B------:R-:W-:Y:S02]  /*0440*/  ISETP.GE.U32.AND.EX P1, PT, R6, UR26, PT, P1 ;  /* 0x0000001a06007c0c */ /* 0x000fe4000bf26110 */
[----:B------:R-:W-:Y:S02]  /*0450*/  ISETP.GE.U32.AND.EX P3, PT, R2, UR26, PT, P3 ;  /* 0x0000001a02007c0c */ /* 0x000fe4000bf66130 */
[----:B------:R-:W-:Y:S02]  /*0460*/  @!P0 IADD3 R2, P4, PT, R22, UR28, RZ ;  /* 0x0000001c16028c10 */ /* 0x000fe4000ff9e0ff */
[----:B------:R-:W-:-:S02]  /*0470*/  ISETP.GE.U32.AND P2, PT, R4, UR25, PT ;  /* 0x0000001904007c0c */ /* 0x000fc4000bf46070 */
[----:B------:R-:W-:Y:S02]  /*0480*/  @!P0 IADD3.X R3, PT, PT, R17, UR29, RZ, P4, !PT ;  /* 0x0000001d11038c10 */ /* 0x000fe4000a7fe4ff */
[----:B------:R-:W-:-:S03]  /*0490*/  ISETP.GE.U32.AND.EX P2, PT, R5, UR26, PT, P2 ;  /* 0x0000001a05007c0c */ /* 0x000fc6000bf46120 */
[----:B------:R-:W2:Y:S01]  /*04a0*/  @!P0 LDG.E.U8 R21, desc[UR18][R2.64] ;  /* 0x0000001202158981 */ /* 0x000ea2000c1e1100 */
[----:B------:R-:W-:-:S04]  /*04b0*/  @!P1 IADD3 R4, P5, PT, R22, UR23, RZ ;  /* 0x0000001716049c10 */ /* 0x000fc8000ffbe0ff */
[----:B------:R-:W-:Y:S02]  /*04c0*/  @!P1 IADD3.X R5, PT, PT, R17, UR8, RZ, P5, !PT ;  /* 0x0000000811059c10 */ /* 0x000fe4000affe4ff */
[----:B------:R-:W-:-:S03]  /*04d0*/  @!P3 IADD3 R8, P5, PT, R22, UR14, RZ ;  /* 0x0000000e1608bc10 */ /* 0x000fc6000ffbe0ff */
[----:B------:R-:W-:Y:S01]  /*04e0*/  @!P2 IADD3 R6, P4, PT, R22, UR24, RZ ;  /* 0x000000181606ac10 */ /* 0x000fe2000ff9e0ff */
[----:B------:R0:W5:Y:S01]  /*04f0*/  @!P1 LDG.E.U8 R18, desc[UR18][R4.64] ;  /* 0x0000001204129981 */ /* 0x000162000c1e1100 */
[C---:B------:R-:W-:Y:S02]  /*0500*/  @!P3 IADD3.X R9, PT, PT, R17.reuse, UR7, RZ, P5, !PT ;  /* 0x000000071109bc10 */ /* 0x040fe4000affe4ff */
        /* <DEDUP_REMOVED lines=24> */
.L_x_2300:
[----:B------:R-:W-:Y:S05]  /*0690*/  BSYNC.RECONVERGENT B1 ;  /* 0x0000000000017941 */ /* 0x000fea0003800200 */
.L_x_2299:
[----:B------:R-:W-:Y:S01]  /*06a0*/  IMAD.SHL.U32 R2, R2, 0x200000, RZ ;  /* 0x0020000002027824 */ /* 0x000fe200078e00ff */
[----:B------:R-:W-:-:S04]  /*06b0*/  LEA R3, R3, 0x37800000, 0x17 ;  /* 0x3780000003037811 */ /* 0x000fc800078eb8ff */
[----:B------:R-:W-:-:S07]  /*06c0*/  LOP3.LUT R10, R3, R2, R7, 0xfe, !PT ;  /* 0x00000002030a7212 */ /* 0x000fce00078efe07 */
.L_x_2298:
[----:B------:R-:W-:Y:S05]  /*06d0*/  BSYNC.RECONVERGENT B0 ;  /* 0x0000000000007941 */ /* 0x000fea0003800200 */
.L_x_2297:
        /* <DEDUP_REMOVED lines=21> */
.L_x_2304:
[----:B------:R-:W-:Y:S05]  /*0830*/  BSYNC.RECONVERGENT B1 ;  /* 0x0000000000017941 */ /* 0x000fea0003800200 */
.L_x_2303:
[----:B------:R-:W-:Y:S01]  /*0840*/  IMAD.SHL.U32 R2, R2, 0x200000, RZ ;  /* 0x0020000002027824 */ /* 0x000fe200078e00ff */
[----:B------:R-:W-:-:S04]  /*0850*/  LEA R3, R3, 0x37800000, 0x17 ;  /* 0x3780000003037811 */ /* 0x000fc800078eb8ff */
[----:B------:R-:W-:-:S07]  /*0860*/  LOP3.LUT R2, R3, R2, R7, 0xfe, !PT ;  /* 0x0000000203027212 */ /* 0x000fce00078efe07 */
.L_x_2302:
[----:B------:R-:W-:Y:S05]  /*0870*/  BSYNC.RECONVERGENT B0 ;  /* 0x0000000000007941 */ /* 0x000fea0003800200 */
.L_x_2301:
        /* <DEDUP_REMOVED lines=21> */
.L_x_2308:
[----:B------:R-:W-:Y:S05]  /*09d0*/  BSYNC.RECONVERGENT B1 ;  /* 0x0000000000017941 */ /* 0x000fea0003800200 */
.L_x_2307:
[----:B------:R-:W-:Y:S01]  /*09e0*/  IMAD.SHL.U32 R3, R3, 0x200000, RZ ;  /* 0x0020000003037824 */ /* 0x000fe200078e00ff */
[----:B------:R-:W-:-:S04]  /*09f0*/  LEA R4, R4, 0x37800000, 0x17 ;  /* 0x3780000004047811 */ /* 0x000fc800078eb8ff */
[----:B------:R-:W-:-:S07]  /*0a00*/  LOP3.LUT R4, R4, R3, R8, 0xfe, !PT ;  /* 0x0000000304047212 */ /* 0x000fce00078efe08 */
.L_x_2306:
[----:B------:R-:W-:Y:S05]  /*0a10*/  BSYNC.RECONVERGENT B0 ;  /* 0x0000000000007941 */ /* 0x000fea0003800200 */
.L_x_2305:
        /* <DEDUP_REMOVED lines=21> */
.L_x_2312:
[----:B------:R-:W-:Y:S05]  /*0b70*/  BSYNC.RECONVERGENT B1 ;  /* 0x0000000000017941 */ /* 0x000fea0003800200 */
.L_x_2311:
[----:B------:R-:W-:Y:S01]  /*0b80*/  IMAD.SHL.U32 R3, R3, 0x200000, RZ ;  /* 0x0020000003037824 */ /* 0x000fe200078e00ff */
[----:B------:R-:W-:-:S04]  /*0b90*/  LEA R5, R5, 0x37800000, 0x17 ;  /* 0x3780000005057811 */ /* 0x000fc800078eb8ff */
[----:B------:R-:W-:-:S07]  /*0ba0*/  LOP3.LUT R6, R5, R3, R12, 0xfe, !PT ;  /* 0x0000000305067212 */ /* 0x000fce00078efe0c */
.L_x_2310:
[----:B------:R-:W-:Y:S05]  /*0bb0*/  BSYNC.RECONVERGENT B0 ;  /* 0x0000000000007941 */ /* 0x000fea0003800200 */
.L_x_2309:
[----:B------:R-:W-:Y:S01]  /*0bc0*/  IMAD.MOV.U32 R11, RZ, RZ, RZ ;  /* 0x000000ffff0b7224 */ /* 0x000fe200078e00ff */
[----:B------:R-:W-:Y:S01]  /*0bd0*/  UIADD3 UR4, UP0, UPT, UR17, UR4, URZ ;  /* 0x0000000411047290 */ /* 0x000fe2000ff1e0ff */
[----:B------:R-:W-:Y:S02]  /*0be0*/  IMAD.U32 R9, RZ, RZ, UR20 ;  /* 0x00000014ff097e24 */ /* 0x000fe4000f8e00ff */
[----:B------:R-:W-:Y:S01]  /*0bf0*/  IMAD.U32 R13, RZ, RZ, UR20 ;  /* 0x00000014ff0d7e24 */ /* 0x000fe2000f8e00ff */
[----:B------:R0:W-:Y:S01]  /*0c00*/  @!P0 STG.E.64 desc[UR18][R14.64], R10 ;  /* 0x0000000a0e008986 */ /* 0x0001e2000c101b12 */
[----:B------:R-:W-:Y:S01]  /*0c10*/  IMAD.U32 R24, RZ, RZ, UR20 ;  /* 0x00000014ff187e24 */ /* 0x000fe2000f8e00ff */
[----:B------:R-:W-:Y:S01]  /*0c20*/  @!P2 LEA R8, P0, R9, R14, 0x4 ;  /* 0x0000000e0908a211 */ /* 0x000fe200078020ff */
[----:B------:R-:W-:Y:S01]  /*0c30*/  @!P3 IMAD.WIDE.U32 R12, R13, 0x18, R14 ;  /* 0x000000180d0cb825 */ /* 0x000fe200078e000e */
[----:B------:R-:W-:Y:S02]  /*0c40*/  UIADD3.X UR5, UPT, UPT, URZ, UR5, URZ, UP0, !UPT ;  /* 0x00000005ff057290 */ /* 0x000fe400087fe4ff */
[----:B------:R-:W-:Y:S01]  /*0c50*/  @!P2 LEA.HI.X R9, R24, R15, RZ, 0x4, P0 ;  /* 0x0000000f1809a211 */ /* 0x000fe200000f24ff */
[----:B------:R-:W-:Y:S01]  /*0c60*/  IMAD.MOV.U32 R3, RZ, RZ, RZ ;  /* 0x000000ffff037224 */ /* 0x000fe200078e00ff */
[----:B------:R-:W-:Y:S01]  /*0c70*/  UISETP.GE.U32.AND UP0, UPT, UR4, UR25, UPT ;  /* 0x000000190400728c */ /* 0x000fe2000bf06070 */
[----:B------:R-:W-:-:S02]  /*0c80*/  IMAD.MOV.U32 R5, RZ, RZ, RZ ;  /* 0x000000ffff057224 */ /* 0x000fc400078e00ff */
[----:B------:R-:W-:Y:S01]  /*0c90*/  @!P3 VIADD R13, R13, UR6 ;  /* 0x000000060d0dbc36 */ /* 0x000fe20008000000 */
[----:B------:R-:W-:Y:S01]  /*0ca0*/  UISETP.GE.U32.AND.EX UP0, UPT, UR5, UR26, UPT, UP0 ;  /* 0x0000001a0500728c */ /* 0x000fe2000bf06100 */
[----:B------:R-:W-:Y:S01]  /*0cb0*/  IMAD.MOV.U32 R7, RZ, RZ, RZ ;  /* 0x000000ffff077224 */ /* 0x000fe200078e00ff */
[----:B0-----:R-:W-:Y:S01]  /*0cc0*/  IADD3 R14, P0, PT, R14, UR21, RZ ;  /* 0x000000150e0e7c10 */ /* 0x001fe2000ff1e0ff */
[----:B------:R-:W-:Y:S02]  /*0cd0*/  @!P1 IMAD.MOV.U32 R10, RZ, RZ, R0 ;  /* 0x000000ffff0a9224 */ /* 0x000fe400078e0000 */
[----:B------:R-:W-:Y:S01]  /*0ce0*/  @!P1 IMAD.MOV.U32 R11, RZ, RZ, R19 ;  /* 0x000000ffff0b9224 */ /* 0x000fe200078e0013 */
[----:B------:R-:W-:-:S04]  /*0cf0*/  IADD3.X R15, PT, PT, R15, UR22, RZ, P0, !PT ;  /* 0x000000160f0f7c10 */ /* 0x000fc800087fe4ff */
[----:B------:R0:W-:Y:S01]  /*0d00*/  @!P1 STG.E.64 desc[UR18][R10.64], R2 ;  /* 0x000000020a009986 */ /* 0x0001e2000c101b12 */
[----:B------:R-:W-:-:S03]  /*0d10*/  IADD3 R22, P1, PT, R22, UR17, RZ ;  /* 0x0000001116167c10 */ /* 0x000fc6000ff3e0ff */
[----:B------:R0:W-:Y:S01]  /*0d20*/  @!P2 STG.E.64 desc[UR18][R8.64], R4 ;  /* 0x000000040800a986 */ /* 0x0001e2000c101b12 */
[----:B------:R-:W-:Y:S01]  /*0d30*/  IADD3 R0, P2, PT, R0, UR21, RZ ;  /* 0x0000001500007c10 */ /* 0x000fe2000ff5e0ff */
[----:B------:R-:W-:Y:S02]  /*0d40*/  IMAD.X R17, RZ, RZ, R17, P1 ;  /* 0x000000ffff117224 */ /* 0x000fe400008e0611 */
[----:B------:R0:W-:Y:S01]  /*0d50*/  @!P3 STG.E.64 desc[UR18][R12.64], R6 ;  /* 0x000000060c00b986 */ /* 0x0001e2000c101b12 */
[----:B------:R-:W-:Y:S01]  /*0d60*/  IADD3.X R19, PT, PT, R19, UR22, RZ, P2, !PT ;  /* 0x0000001613137c10 */ /* 0x000fe200097fe4ff */
[----:B------:R-:W-:Y:S08]  /*0d70*/  BRA.U !UP0, `(.L_x_2313) ;  /* 0xfffffff5087c7547 */ /* 0x000ff0000b83ffff */
[----:B------:R-:W-:Y:S05]  /*0d80*/  EXIT ;  /* 0x000000000000794d */ /* 0x000fea0003800000 */
.L_x_2296:
        /* <DEDUP_REMOVED lines=8> */
.L_x_2330:
[----:B-1----:R-:W-:-:S04]  /*0e10*/  LEA R8, P0, R0, UR28, 0x2 ;  /* 0x0000001c00087c11 */ /* 0x002fc8000f8010ff */
[----:B------:R-:W-:-:S05]  /*0e20*/  LEA.HI.X R9, R0, UR29, R3, 0x2, P0 ;  /* 0x0000001d00097c11 */ /* 0x000fca00080f1403 */
        /* <DEDUP_REMOVED lines=27> */
.L_x_2317:
[----:B0-----:R-:W-:Y:S05]  /*0fe0*/  BSYNC.RECONVERGENT B1 ;  /* 0x0000000000017941 */ /* 0x001fea0003800200 */
.L_x_2316:
[----:B------:R-:W-:Y:S01]  /*0ff0*/  IMAD.SHL.U32 R4, R4, 0x200000, RZ ;  /* 0x0020000004047824 */ /* 0x000fe200078e00ff */
[----:B------:R-:W-:-:S04]  /*1000*/  LEA R6, R6, 0x37800000, 0x17 ;  /* 0x3780000006067811 */ /* 0x000fc800078eb8ff */
[----:B------:R-:W-:-:S07]  /*1010*/  LOP3.LUT R4, R6, R4, R13, 0xfe, !PT ;  /* 0x0000000406047212 */ /* 0x000fce00078efe0d */
.L_x_2315:
[----:B0-----:R-:W-:Y:S05]  /*1020*/  BSYNC.RECONVERGENT B0 ;  /* 0x0000000000007941 */ /* 0x001fea0003800200 */
.L_x_2314:
        /* <DEDUP_REMOVED lines=22> */
.L_x_2321:
[----:B------:R-:W-:Y:S05]  /*1190*/  BSYNC.RECONVERGENT B1 ;  /* 0x0000000000017941 */ /* 0x000fea0003800200 */
.L_x_2320:
[----:B------:R-:W-:Y:S01]  /*11a0*/  IMAD.SHL.U32 R7, R7, 0x200000, RZ ;  /* 0x0020000007077824 */ /* 0x000fe200078e00ff */
[----:B------:R-:W-:-:S04]  /*11b0*/  LEA R6, R6, 0x37800000, 0x17 ;  /* 0x3780000006067811 */ /* 0x000fc800078eb8ff */
[----:B------:R-:W-:-:S07]  /*11c0*/  LOP3.LUT R6, R6, R7, R10, 0xfe, !PT ;  /* 0x0000000706067212 */ /* 0x000fce00078efe0a */
.L_x_2319:
[----:B------:R-:W-:Y:S05]  /*11d0*/  BSYNC.RECONVERGENT B0 ;  /* 0x0000000000007941 */ /* 0x000fea0003800200 */
.L_x_2318:
        /* <DEDUP_REMOVED lines=22> */
.L_x_2325:
[----:B------:R-:W-:Y:S05]  /*1340*/  BSYNC.RECONVERGENT B1 ;  /* 0x0000000000017941 */ /* 0x000fea0003800200 */
.L_x_2324:
[----:B------:R-:W-:Y:S01]  /*1350*/  IMAD.SHL.U32 R2, R2, 0x200000, RZ ;  /* 0x0020000002027824 */ /* 0x000fe200078e00ff */
[----:B------:R-:W-:-:S04]  /*1360*/  LEA R7, R7, 0x37800000, 0x17 ;  /* 0x3780000007077811 */ /* 0x000fc800078eb8ff */
[----:B------:R-:W-:-:S07]  /*1370*/  LOP3.LUT R8, R7, R2, R11, 0xfe, !PT ;  /* 0x0000000207087212 */ /* 0x000fce00078efe0b */
.L_x_2323:
[----:B------:R-:W-:Y:S05]  /*1380*/  BSYNC.RECONVERGENT B0 ;  /* 0x0000000000007941 */ /* 0x000fea0003800200 */
.L_x_2322:
        /* <DEDUP_REMOVED lines=22> */
.L_x_2329:
[----:B------:R-:W-:Y:S05]  /*14f0*/  BSYNC.RECONVERGENT B1 ;  /* 0x0000000000017941 */ /* 0x000fea0003800200 */
.L_x_2328:
[----:B------:R-:W-:Y:S01]  /*1500*/  IMAD.SHL.U32 R5, R5, 0x200000, RZ ;  /* 0x0020000005057824 */ /* 0x000fe200078e00ff */
[----:B------:R-:W-:-:S04]  /*1510*/  LEA R2, R2, 0x37800000, 0x17 ;  /* 0x3780000002027811 */ /* 0x000fc800078eb8ff */
[----:B------:R-:W-:-:S07]  /*1520*/  LOP3.LUT R10, R2, R5, R12, 0xfe, !PT ;  /* 0x00000005020a7212 */ /* 0x000fce00078efe0c */
.L_x_2327:
[----:B------:R-:W-:Y:S05]  /*1530*/  BSYNC.RECONVERGENT B0 ;  /* 0x0000000000007941 */ /* 0x000fea0003800200 */
.L_x_2326:
[C---:B------:R-:W-:Y:S01]  /*1540*/  LEA R12, P0, R0.reuse, UR15, 0x5 ;  /* 0x0000000f000c7c11 */ /* 0x040fe2000f8028ff */
[----:B------:R-:W-:Y:S02]  /*1550*/  IMAD.MOV.U32 R5, RZ, RZ, RZ ;  /* 0x000000ffff057224 */ /* 0x000fe400078e00ff */
[----:B------:R-:W-:Y:S01]  /*1560*/  IMAD.MOV.U32 R7, RZ, RZ, RZ ;  /* 0x000000ffff077224 */ /* 0x000fe200078e00ff */
[C---:B------:R-:W-:Y:S01]  /*1570*/  LEA.HI.X R13, R0.reuse, UR10, R3, 0x5, P0 ;  /* 0x0000000a000d7c11 */ /* 0x040fe200080f2c03 */
[----:B------:R-:W-:Y:S01]  /*1580*/  IMAD.MOV.U32 R9, RZ, RZ, RZ ;  /* 0x000000ffff097224 */ /* 0x000fe200078e00ff */
[----:B------:R-:W-:Y:S01]  /*1590*/  IADD3 R0, P0, PT, R0, UR4, RZ ;  /* 0x0000000400007c10 */ /* 0x000fe2000ff1e0ff */
[----:B------:R-:W-:-:S04]  /*15a0*/  IMAD.MOV.U32 R11, RZ, RZ, RZ ;  /* 0x000000ffff0b7224 */ /* 0x000fc800078e00ff */
[C---:B------:R-:W-:Y:S01]  /*15b0*/  IMAD.SHL.U32 R2, R0.reuse, 0x4, RZ ;  /* 0x0000000400027824 */ /* 0x040fe200078e00ff */
[----:B------:R1:W-:Y:S01]  /*15c0*/  STG.E.ENL2.256 desc[UR18][R12.64], R4, R8 ;  /* 0xf80000040c08797f */ /* 0x0003e2000f121812 */
[----:B------:R-:W-:Y:S01]  /*15d0*/  IMAD.X R3, RZ, RZ, R3, P0 ;  /* 0x000000ffff037224 */ /* 0x000fe200000e0603 */
[----:B------:R-:W-:Y:S02]  /*15e0*/  LOP3.LUT P0, RZ, R0, 0xffffc000, RZ, 0xc0, !PT ;  /* 0xffffc00000ff7812 */ /* 0x000fe4000780c0ff */
[----:B------:R-:W-:Y:S02]  /*15f0*/  ISETP.LT.U32.AND P1, PT, R2, UR27, PT ;  /* 0x0000001b02007c0c */ /* 0x000fe4000bf21070 */
[----:B------:R-:W-:Y:S02]  /*1600*/  SHF.L.U64.HI R2, R0, 0x2, R3 ;  /* 0x0000000200027819 */ /* 0x000fe40000010203 */
[----:B------:R-:W-:Y:S02]  /*1610*/  LOP3.LUT P0, RZ, R3, 0x3fffffff, RZ, 0xc0, P0 ;  /* 0x3fffffff03ff7812 */ /* 0x000fe4000000c0ff */
[----:B------:R-:W-:-:S13]  /*1620*/  ISETP.LT.AND.EX P1, PT, R2, UR16, PT, P1 ;  /* 0x0000001002007c0c */ /* 0x000fda000bf21310 */
[----:B------:R-:W-:Y:S05]  /*1630*/  @!P0 BRA P1, `(.L_x_2330) ;  /* 0xfffffff400f48947 */ /* 0x000fea000083ffff */
[----:B------:R-:W-:Y:S05]  /*1640*/  EXIT ;  /* 0x000000000000794d */ /* 0x000fea0003800000 */
.L_x_2331:
        /* <DEDUP_REMOVED lines=11> */
.L_x_7591:


//--------------------- .text._ZN2at6native55_GLOBAL__N__de093ff9_22_ForeachBinaryOpList_cu_a911ec4325multi_tensor_apply_kernelINS1_18TensorListMetadataILi2EEENS1_11CopyFunctorIN3c107complexIfEENS6_11Float8_e5m2ELi2ELi1ELi1EEEJNS0_4CopyIS8_S9_EEEEEvT_T0_DpT1_ --------------------------
	.section	.text._ZN2at6native55_GLOBAL__N__de093ff9_22_ForeachBinaryOpList_cu_a911ec4325multi_tensor_apply_kernelINS1_18TensorListMetadataILi2EEENS1_11CopyFunctorIN3c107complexIfEENS6_11Float8_e5m2ELi2ELi1ELi1EEEJNS0_4CopyIS8_S9_EEEEEvT_T0_DpT1_,"ax",@progbits
	.align	128
.text._ZN2at6native55_GLOBAL__N__de093ff9_22_ForeachBinaryOpList_cu_a911ec4325multi_tensor_apply_kernelINS1_18TensorListMetadataILi2EEENS1_11CopyFunctorIN3c107complexIfEENS6_11Float8_e5m2ELi2ELi1ELi1EEEJNS0_4CopyIS8_S9_EEEEEvT_T0_DpT1_:
        .type           _ZN2at6native55_GLOBAL__N__de093ff9_22_ForeachBinaryOpList_cu_a911ec4325multi_tensor_apply_kernelINS1_18TensorListMetadataILi2EEENS1_11CopyFunctorIN3c107complexIfEENS6_11Float8_e5m2ELi2ELi1ELi1EEEJNS0_4CopyIS8_S9_EEEEEvT_T0_DpT1_,@function
        .size           _ZN2at6native55_GLOBAL__N__de093ff9_22_ForeachBinaryOpList_cu_a911ec4325multi_tensor_apply_kernelINS1_18TensorListMetadataILi2EEENS1_11CopyFunctorIN3c107complexIfEENS6_11Float8_e5m2ELi2ELi1ELi1EEEJNS0_4CopyIS8_S9_EEEEEvT_T0_DpT1_,(.L_x_7592 - _ZN2at6native55_GLOBAL__N__de093ff9_22_ForeachBinaryOpList_cu_a911ec4325multi_tensor_apply_kernelINS1_18TensorListMetadataILi2EEENS1_11CopyFunctorIN3c107complexIfEENS6_11Float8_e5m2ELi2ELi1ELi1EEEJNS0_4CopyIS8_S9_EEEEEvT_T0_DpT1_)
        .other          _ZN2at6native55_GLOBAL__N__de093ff9_22_ForeachBinaryOpList_cu_a911ec4325multi_tensor_apply_kernelINS1_18TensorListMetadataILi2EEENS1_11CopyFunctorIN3c107complexIfEENS6_11Float8_e5m2ELi2ELi1ELi1EEEJNS0_4CopyIS8_S9_EEEEEvT_T0_DpT1_,@"STO_CUDA_ENTRY STV_DEFAULT"
_ZN2at6native55_GLOBAL__N__de093ff9_22_ForeachBinaryOpList_cu_a911ec4325multi_tensor_apply_kernelINS1_18TensorListMetadataILi2EEENS1_11CopyFunctorIN3c107complexIfEENS6_11Float8_e5m2ELi2ELi1ELi1EEEJNS0_4CopyIS8_S9_EEEEEvT_T0_DpT1_:
        /* <DEDUP_REMOVED lines=45> */
[----:B------:R-:W-:-:S02]  /*02d0*/  USHF.R.U32.HI UR22, URZ, 0x1b, UR20 ;  /* 0x0000001bff167899 */ /* 0x000fc40008011614 */
[----:B------:R-:W-:Y:S01]  /*02e0*/  UIADD3.X UR6, UPT, UPT, UR7, UR15, URZ, UP3, !UPT ;  /* 0x0000000f07067290 */ /* 0x000fe20009ffe4ff */
[----:B------:R-:W-:Y:S01]  /*02f0*/  IADD3.X R19, PT, PT, R3, UR11, RZ, P0, !PT ;  /* 0x0000000b03137c10 */ /* 0x000fe200087fe4ff */
[----:B------:R-:W-:Y:S01]  /*0300*/  IMAD.X R3, RZ, RZ, RZ, P1 ;  /* 0x000000ffff037224 */ /* 0x000fe200008e06ff */
[C---:B------:R-:W-:Y:S01]  /*0310*/  LEA R21, P0, R0.reuse, UR12, 0x3 ;  /* 0x0000000c00157c11 */ /* 0x040fe2000f8018ff */
[----:B------:R-:W-:Y:S01]  /*0320*/  UMOV UR4, URZ ;  /* 0x000000ff00047c82 */ /* 0x000fe20008000000 */
[----:B------:R-:W-:Y:S02]  /*0330*/  UMOV UR5, URZ ;  /* 0x000000ff00057c82 */ /* 0x000fe40008000000 */
[----:B------:R-:W-:Y:S02]  /*0340*/  IADD3 R21, P1, PT, R21, UR10, RZ ;  /* 0x0000000a15157c10 */ /* 0x000fe4000ff3e0ff */
[----:B------:R-:W-:-:S04]  /*0350*/  LEA.HI.X R0, R0, UR13, R3, 0x3, P0 ;  /* 0x0000000d00007c11 */ /* 0x000fc800080f1c03 */
[----:B------:R-:W-:-:S07]  /*0360*/  IADD3.X R0, PT, PT, R0, UR11, RZ, P1, !PT ;  /* 0x0000000b00007c10 */ /* 0x000fce0008ffe4ff */
.L_x_2333:
[C---:B------:R-:W-:Y:S01]  /*0370*/  ISETP.GE.U32.AND P0, PT, R14.reuse, UR25, PT ;  /* 0x000000190e007c0c */ /* 0x040fe2000bf06070 */
[----:B0-----:R-:W-:Y:S01]  /*0380*/  IMAD.U32 R3, RZ, RZ, UR20 ;  /* 0x00000014ff037e24 */ /* 0x001fe2000f8e00ff */
[----:B------:R-:W-:Y:S01]  /*0390*/  IADD3 R2, P2, PT, R14, UR20, RZ ;  /* 0x000000140e027c10 */ /* 0x000fe2000ff5e0ff */
[----:B------:R-:W-:Y:S01]  /*03a0*/  IMAD.U32 R7, RZ, RZ, UR20 ;  /* 0x00000014ff077e24 */ /* 0x000fe2000f8e00ff */
[----:B------:R-:W-:Y:S02]  /*03b0*/  ISETP.GE.U32.AND.EX P0, PT, R15, UR26, PT, P0 ;  /* 0x0000001a0f007c0c */ /* 0x000fe4000bf06100 */
[----:B------:R-:W-:Y:S01]  /*03c0*/  ISETP.GE.U32.AND P1, PT, R2, UR25, PT ;  /* 0x0000001902007c0c */ /* 0x000fe2000bf26070 */
[--C-:B------:R-:W-:Y:S02]  /*03d0*/  IMAD.X R2, RZ, RZ, R15.reuse, P2 ;  /* 0x000000ffff027224 */ /* 0x100fe400010e060f */
[----:B------:R-:W-:-:S03]  /*03e0*/  IMAD.WIDE.U32 R6, R7, 0x3, R14 ;  /* 0x0000000307067825 */ /* 0x000fc600078e000e */
[----:B------:R-:W-:Y:S01]  /*03f0*/  ISETP.GE.U32.AND.EX P1, PT, R2, UR26, PT, P1 ;  /* 0x0000001a02007c0c */ /* 0x000fe2000bf26110 */
[----:B------:R-:W-:-:S04]  /*0400*/  IMAD.WIDE.U32 R2, R3, 0x2, R14 ;  /* 0x0000000203027825 */ /* 0x000fc800078e000e */
[----:B------:R-:W-:Y:S02]  /*0410*/  @!P0 IADD3 R4, P3, PT, R14, UR28, RZ ;  /* 0x0000001c0e048c10 */ /* 0x000fe4000ff7e0ff */
[----:B------:R-:W-:Y:S02]  /*0420*/  ISETP.GE.U32.AND P2, PT, R2, UR25, PT ;  /* 0x0000001902007c0c */ /* 0x000fe4000bf46070 */
[----:B------:R-:W-:Y:S02]  /*0430*/  @!P0 IADD3.X R5, PT, PT, R15, UR29, RZ, P3, !PT ;  /* 0x0000001d0f058c10 */ /* 0x000fe40009ffe4ff */
[----:B------:R-:W-:Y:S02]  /*0440*/  ISETP.GE.U32.AND.EX P2, PT, R3, UR26, PT, P2 ;  /* 0x0000001a03007c0c */ /* 0x000fe4000bf46120 */
[----:B------:R-:W-:Y:S01]  /*0450*/  ISETP.GE.U32.AND P3, PT, R6, UR25, PT ;  /* 0x0000001906007c0c */ /* 0x000fe2000bf66070 */
[----:B------:R0:W2:Y:S01]  /*0460*/  @!P0 LDG.E.U8 R24, desc[UR18][R4.64] ;  /* 0x0000001204188981 */ /* 0x0000a2000c1e1100 */
[----:B------:R-:W-:-:S02]  /*0470*/  @!P1 IADD3 R2, P4, PT, R14, UR23, RZ ;  /* 0x000000170e029c10 */ /* 0x000fc4000ff9e0ff */
[----:B------:R-:W-:Y:S02]  /*0480*/  ISETP.GE.U32.AND.EX P3, PT, R7, UR26, PT, P3 ;  /* 0x0000001a07007c0c */ /* 0x000fe4000bf66130 */
[----:B------:R-:W-:-:S05]  /*0490*/  @!P1 IADD3.X R3, PT, PT, R15, UR8, RZ, P4, !PT ;  /* 0x000000080f039c10 */ /* 0x000fca000a7fe4ff */
[----:B------:R1:W3:Y:S01]  /*04a0*/  @!P1 LDG.E.U8 R18, desc[UR18][R2.64] ;  /* 0x0000001202129981 */ /* 0x0002e2000c1e1100 */
[----:B------:R-:W-:-:S04]  /*04b0*/  @!P2 IADD3 R8, P4, PT, R14, UR24, RZ ;  /* 0x000000180e08ac10 */ /* 0x000fc8000ff9e0ff */
[----:B------:R-:W-:Y:S02]  /*04c0*/  @!P2 IADD3.X R9, PT, PT, R15, UR9, RZ, P4, !PT ;  /* 0x000000090f09ac10 */ /* 0x000fe4000a7fe4ff */
[----:B------:R-:W-:-:S03]  /*04d0*/  @!P3 IADD3 R10, P5, PT, R14, UR14, RZ ;  /* 0x0000000e0e0abc10 */ /* 0x000fc6000ffbe0ff */
[----:B------:R-:W4:Y:S01]  /*04e0*/  @!P2 LDG.E.U8 R20, desc[UR18][R8.64] ;  /* 0x000000120814a981 */ /* 0x000f22000c1e1100 */
[----:B------:R-:W-:-:S05]  /*04f0*/  @!P3 IADD3.X R11, PT, PT, R15, UR6, RZ, P5, !PT ;  /* 0x000000060f0bbc10 */ /* 0x000fca000affe4ff */
[----:B------:R-:W5:Y:S01]  /*0500*/  @!P3 LDG.E.U8 R17, desc[UR18][R10.64] ;  /* 0x000000120a11b981 */ /* 0x000f62000c1e1100 */
[----:B0-----:R-:W-:Y:S02]  /*0510*/  IMAD.U32 R5, RZ, RZ, UR20 ;  /* 0x00000014ff057e24 */ /* 0x001fe4000f8e00ff */
[----:B-1----:R-:W-:Y:S02]  /*0520*/  @!P3 IMAD.MOV.U32 R2, RZ, RZ, R16 ;  /* 0x000000ffff02b224 */ /* 0x002fe400078e0010 */
[----:B------:R-:W-:Y:S02]  /*0530*/  @!P3 IMAD.MOV.U32 R3, RZ, RZ, R19 ;  /* 0x000000ffff03b224 */ /* 0x000fe400078e0013 */
[----:B------:R-:W-:-:S04]  /*0540*/  @!P3 IMAD.WIDE.U32 R2, R5, 0x18, R2 ;  /* 0x000000180502b825 */ /* 0x000fc800078e0002 */
[----:B------:R-:W-:-:S04]  /*0550*/  @!P3 IMAD.MOV.U32 R13, RZ, RZ, RZ ;  /* 0x000000ffff0db224 */ /* 0x000fc800078e00ff */
[----:B------:R-:W-:Y:S02]  /*0560*/  @!P3 IMAD.IADD R3, R3, 0x1, R13 ;  /* 0x000000010303b824 */ /* 0x000fe400078e020d */
[----:B------:R-:W-:Y:S02]  /*0570*/  @!P0 IMAD.MOV.U32 R23, RZ, RZ, R19 ;  /* 0x000000ffff178224 */ /* 0x000fe400078e0013 */
[----:B------:R-:W-:Y:S01]  /*0580*/  IMAD.U32 R26, RZ, RZ, UR20 ;  /* 0x00000014ff1a7e24 */ /* 0x000fe2000f8e00ff */
[----:B------:R-:W-:-:S04]  /*0590*/  UIADD3 UR4, UP0, UPT, UR17, UR4, URZ ;  /* 0x0000000411047290 */ /* 0x000fc8000ff1e0ff */
[----:B------:R-:W-:Y:S02]  /*05a0*/  UIADD3.X UR5, UPT, UPT, URZ, UR5, URZ, UP0, !UPT ;  /* 0x00000005ff057290 */ /* 0x000fe400087fe4ff */
[----:B------:R-:W-:-:S04]  /*05b0*/  UISETP.GE.U32.AND UP0, UPT, UR4, UR25, UPT ;  /* 0x000000190400728c */ /* 0x000fc8000bf06070 */
[----:B------:R-:W-:Y:S01]  /*05c0*/  UISETP.GE.U32.AND.EX UP0, UPT, UR5, UR26, UPT, UP0 ;  /* 0x0000001a0500728c */ /* 0x000fe2000bf06100 */
[----:B--2---:R-:W-:-:S05]  /*05d0*/  IMAD.SHL.U32 R6, R24, 0x2000000, RZ ;  /* 0x0200000018067824 */ /* 0x004fca00078e00ff */
[----:B------:R-:W-:Y:S01]  /*05e0*/  ISETP.GT.U32.AND P6, PT, R6, 0x7ffffff, PT ;  /* 0x07ffffff0600780c */ /* 0x000fe20003fc4070 */
[----:B------:R-:W-:Y:S02]  /*05f0*/  IMAD.SHL.U32 R7, R24, 0x100, RZ ;  /* 0x0000010018077824 */ /* 0x000fe400078e00ff */
[----:B---3--:R-:W-:-:S05]  /*0600*/  IMAD.SHL.U32 R22, R18, 0x2000000, RZ ;  /* 0x0200000012167824 */ /* 0x008fca00078e00ff */
[----:B------:R-:W-:-:S05]  /*0610*/  ISETP.GE.U32.AND P5, PT, R22, 0x8000000, PT ;  /* 0x080000001600780c */ /* 0x000fca0003fa6070 */
[----:B------:R-:W-:Y:S01]  /*0620*/  @!P6 LOP3.LUT R4, R7, 0x7f00, RZ, 0xc0, !PT ;  /* 0x00007f000704e812 */ /* 0x000fe200078ec0ff */
[----:B----4-:R-:W-:Y:S01]  /*0630*/  IMAD.SHL.U32 R9, R20, 0x2000000, RZ ;  /* 0x0200000014097824 */ /* 0x010fe200078e00ff */
[----:B------:R-:W-:Y:S02]  /*0640*/  @P6 LEA.HI R6, R6, 0x70000000, RZ, 0x1c ;  /* 0x7000000006066811 */ /* 0x000fe400078fe0ff */
[----:B------:R-:W-:Y:S01]  /*0650*/  @!P6 LOP3.LUT R12, R4, 0x3f000000, RZ, 0xfc, !PT ;  /* 0x3f000000040ce812 */ /* 0x000fe200078efcff */
[----:B------:R-:W-:Y:S01]  /*0660*/  IMAD.SHL.U32 R4, R18, 0x100, RZ ;  /* 0x0000010012047824 */ /* 0x000fe200078e00ff */
[----:B------:R-:W-:Y:S01]  /*0670*/  ISETP.GE.U32.AND P4, PT, R9, 0x8000000, PT ;  /* 0x080000000900780c */ /* 0x000fe20003f86070 */
[----:B-----5:R-:W-:Y:S02]  /*0680*/  IMAD.SHL.U32 R5, R17, 0x2000000, RZ ;  /* 0x0200000011057824 */ /* 0x020fe400078e00ff */
[----:B------:R-:W-:Y:S01]  /*0690*/  @!P6 FADD.FTZ R12, R12, -0.5 ;  /* 0xbf0000000c0ce421 */ /* 0x000fe20000010000 */
[----:B------:R-:W-:Y:S01]  /*06a0*/  @P6 FMUL.FTZ R12, R6, 1.9259299443872358531e-34 ;  /* 0x07800000060c6820 */ /* 0x000fe20000410000 */
[----:B------:R-:W-:-:S02]  /*06b0*/  @P5 LEA.HI R8, R22, 0x70000000, RZ, 0x1c ;  /* 0x7000000016085811 */ /* 0x000fc400078fe0ff */
[----:B------:R-:W-:Y:S02]  /*06c0*/  ISETP.GE.U32.AND P6, PT, R5, 0x8000000, PT ;  /* 0x080000000500780c */ /* 0x000fe40003fc6070 */
[----:B------:R-:W-:Y:S01]  /*06d0*/  @!P5 LOP3.LUT R10, R4, 0x7f00, RZ, 0xc0, !PT ;  /* 0x00007f00040ad812 */ /* 0x000fe200078ec0ff */
[----:B------:R-:W-:Y:S01]  /*06e0*/  @P5 FMUL.FTZ R6, R8, 1.9259299443872358531e-34 ;  /* 0x0780000008065820 */ /* 0x000fe20000410000 */
[----:B------:R-:W-:Y:S02]  /*06f0*/  IMAD.SHL.U32 R8, R20, 0x100, RZ ;  /* 0x0000010014087824 */ /* 0x000fe400078e00ff */
[----:B------:R-:W-:Y:S02]  /*0700*/  @!P5 LOP3.LUT R10, R10, 0x3f000000, RZ, 0xfc, !PT ;  /* 0x3f0000000a0ad812 */ /* 0x000fe400078efcff */
[----:B------:R-:W-:Y:S02]  /*0710*/  @P4 LEA.HI R9, R9, 0x70000000, RZ, 0x1c ;  /* 0x7000000009094811 */ /* 0x000fe400078fe0ff */
[----:B------:R-:W-:Y:S01]  /*0720*/  PRMT R11, R7, 0x9910, RZ ;  /* 0x00009910070b7816 */ /* 0x000fe200000000ff */
[----:B------:R-:W-:Y:S01]  /*0730*/  @!P5 FADD.FTZ R6, R10, -0.5 ;  /* 0xbf0000000a06d421 */ /* 0x000fe20000010000 */
[----:B------:R-:W-:Y:S01]  /*0740*/  IMAD.SHL.U32 R7, R17, 0x100, RZ ;  /* 0x0000010011077824 */ /* 0x000fe200078e00ff */
[----:B------:R-:W-:-:S02]  /*0750*/  @!P4 LOP3.LUT R10, R8, 0x7f00, RZ, 0xc0, !PT ;  /* 0x00007f00080ac812 */ /* 0x000fc400078ec0ff */
[----:B------:R-:W-:Y:S01]  /*0760*/  @P6 LEA.HI R13, R5, 0x70000000, RZ, 0x1c ;  /* 0x70000000050d6811 */ /* 0x000fe200078fe0ff */
[----:B------:R-:W-:Y:S01]  /*0770*/  @P4 FMUL.FTZ R5, R9, 1.9259299443872358531e-34 ;  /* 0x0780000009054820 */ /* 0x000fe20000410000 */
[----:B------:R-:W-:Y:S02]  /*0780*/  @!P4 LOP3.LUT R9, R10, 0x3f000000, RZ, 0xfc, !PT ;  /* 0x3f0000000a09c812 */ /* 0x000fe400078efcff */
[----:B------:R-:W-:Y:S02]  /*0790*/  @!P6 LOP3.LUT R22, R7, 0x7f00, RZ, 0xc0, !PT ;  /* 0x00007f000716e812 */ /* 0x000fe400078ec0ff */
[----:B------:R-:W-:Y:S01]  /*07a0*/  PRMT R4, R4, 0x9910, RZ ;  /* 0x0000991004047816 */ /* 0x000fe200000000ff */
[----:B------:R-:W-:Y:S01]  /*07b0*/  @!P4 FADD.FTZ R5, R9, -0.5 ;  /* 0xbf0000000905c421 */ /* 0x000fe20000010000 */
[----:B------:R-:W-:-:S03]  /*07c0*/  @!P6 LOP3.LUT R22, R22, 0x3f000000, RZ, 0xfc, !PT ;  /* 0x3f0000001616e812 */ /* 0x000fc600078efcff */
[----:B------:R-:W-:Y:S02]  /*07d0*/  IMAD.MOV.U32 R9, RZ, RZ, R4 ;  /* 0x000000ffff097224 */ /* 0x000fe400078e0004 */
[----:B------:R-:W-:Y:S01]  /*07e0*/  @P6 FMUL.FTZ R10, R13, 1.9259299443872358531e-34 ;  /* 0x078000000d0a6820 */ /* 0x000fe20000410000 */
[----:B------:R-:W-:Y:S01]  /*07f0*/  @!P6 FADD.FTZ R10, R22, -0.5 ;  /* 0xbf000000160ae421 */ /* 0x000fe20000010000 */
[----:B------:R-:W-:Y:S01]  /*0800*/  LOP3.LUT R12, R12, 0x80000000, R11, 0xf8, !PT ;  /* 0x800000000c0c7812 */ /* 0x000fe200078ef80b */
[----:B------:R-:W-:Y:S01]  /*0810*/  IMAD.MOV.U32 R13, RZ, RZ, RZ ;  /* 0x000000ffff0d7224 */ /* 0x000fe200078e00ff */
[----:B------:R-:W-:Y:S01]  /*0820*/  LOP3.LUT R6, R6, 0x80000000, R9, 0xf8, !PT ;  /* 0x8000000006067812 */ /* 0x000fe200078ef809 */
[----:B------:R-:W-:Y:S02]  /*0830*/  @!P0 IMAD.MOV.U32 R22, RZ, RZ, R16 ;  /* 0x000000ffff168224 */ /* 0x000fe400078e0010 */
[----:B------:R-:W-:Y:S01]  /*0840*/  IMAD.U32 R9, RZ, RZ, UR20 ;  /* 0x00000014ff097e24 */ /* 0x000fe2000f8e00ff */
[----:B------:R-:W-:-:S02]  /*0850*/  PRMT R7, R7, 0x9910, RZ ;  /* 0x0000991007077816 */ /* 0x000fc400000000ff */
[----:B------:R0:W-:Y:S01]  /*0860*/  @!P0 STG.E.64 desc[UR18][R22.64], R12 ;  /* 0x0000000c16008986 */ /* 0x0001e2000c101b12 */
[----:B------:R-:W-:Y:S02]  /*0870*/  PRMT R8, R8, 0x9910, RZ ;  /* 0x0000991008087816 */ /* 0x000fe400000000ff */
[----:B------:R-:W-:Y:S02]  /*0880*/  @!P2 LEA R4, P0, R9, R16, 0x4 ;  /* 0x000000100904a211 */ /* 0x000fe400078020ff */
[----:B------:R-:W-:Y:S01]  /*0890*/  LOP3.LUT R10, R10, 0x80000000, R7, 0xf8, !PT ;  /* 0x800000000a0a7812 */ /* 0x000fe200078ef807 */
[----:B------:R-:W-:Y:S01]  /*08a0*/  IMAD.MOV.U32 R7, RZ, RZ, RZ ;  /* 0x000000ffff077224 */ /* 0x000fe200078e00ff */
[----:B------:R-:W-:Y:S01]  /*08b0*/  LOP3.LUT R8, R5, 0x80000000, R8, 0xf8, !PT ;  /* 0x8000000005087812 */ /* 0x000fe200078ef808 */
[----:B------:R-:W-:Y:S01]  /*08c0*/  IMAD.MOV.U32 R9, RZ, RZ, RZ ;  /* 0x000000ffff097224 */ /* 0x000fe200078e00ff */
[----:B------:R-:W-:Y:S01]  /*08d0*/  @!P2 LEA.HI.X R5, R26, R19, RZ, 0x4, P0 ;  /* 0x000000131a05a211 */ /* 0x000fe200000f24ff */
[----:B------:R-:W-:-:S02]  /*08e0*/  IMAD.MOV.U32 R11, RZ, RZ, RZ ;  /* 0x000000ffff0b7224 */ /* 0x000fc400078e00ff */
[----:B0-----:R-:W-:Y:S02]  /*08f0*/  @!P1 IMAD.MOV.U32 R12, RZ, RZ, R21 ;  /* 0x000000ffff0c9224 */ /* 0x001fe400078e0015 */
[----:B------:R-:W-:-:S05]  /*0900*/  @!P1 IMAD.MOV.U32 R13, RZ, RZ, R0 ;  /* 0x000000ffff0d9224 */ /* 0x000fca00078e0000 */
[----:B------:R0:W-:Y:S04]  /*0910*/  @!P1 STG.E.64 desc[UR18][R12.64], R6 ;  /* 0x000000060c009986 */ /* 0x0001e8000c101b12 */
[----:B------:R0:W-:Y:S04]  /*0920*/  @!P2 STG.E.64 desc[UR18][R4.64], R8 ;  /* 0x000000080400a986 */ /* 0x0001e8000c101b12 */
[----:B------:R0:W-:Y:S01]  /*0930*/  @!P3 STG.E.64 desc[UR18][R2.64], R10 ;  /* 0x0000000a0200b986 */ /* 0x0001e2000c101b12 */
        /* <DEDUP_REMOVED lines=8> */
.L_x_2332:
        /* <DEDUP_REMOVED lines=8> */
.L_x_2334:
[----:B-1----:R-:W-:-:S04]  /*0a40*/  LEA R4, P0, R3, UR28, 0x2 ;  /* 0x0000001c03047c11 */ /* 0x002fc8000f8010ff */
        /* <DEDUP_REMOVED lines=11> */
[----:B------:R-:W-:Y:S01]  /*0b00*/  ISETP.GE.U32.AND P1, PT, R11, 0x8000000, PT ;  /* 0x080000000b00780c */ /* 0x000fe20003f26070 */
[----:B------:R-:W-:Y:S01]  /*0b10*/  IMAD.SHL.U32 R2, R2, 0x100, RZ ;  /* 0x0000010002027824 */ /* 0x000fe200078e00ff */
[----:B------:R-:W-:Y:S01]  /*0b20*/  ISETP.GE.U32.AND P3, PT, R15, 0x8000000, PT ;  /* 0x080000000f00780c */ /* 0x000fe20003f66070 */
[----:B------:R-:W-:Y:S01]  /*0b30*/  IMAD.SHL.U32 R4, R8, 0x100, RZ ;  /* 0x0000010008047824 */ /* 0x000fe200078e00ff */
[----:B------:R-:W-:Y:S01]  /*0b40*/  ISETP.GE.U32.AND P2, PT, R13, 0x8000000, PT ;  /* 0x080000000d00780c */ /* 0x000fe20003f46070 */
[----:B------:R-:W-:-:S02]  /*0b50*/  IMAD.SHL.U32 R6, R6, 0x100, RZ ;  /* 0x0000010006067824 */ /* 0x000fc400078e00ff */
[----:B------:R-:W-:Y:S01]  /*0b60*/  IMAD.SHL.U32 R5, R7, 0x100, RZ ;  /* 0x0000010007057824 */ /* 0x000fe200078e00ff */
[----:B------:R-:W-:Y:S02]  /*0b70*/  LOP3.LUT R7, R2, 0xffff, RZ, 0xc0, !PT ;  /* 0x0000ffff02077812 */ /* 0x000fe400078ec0ff */
[----:B------:R-:W-:Y:S02]  /*0b80*/  LOP3.LUT R10, R4, 0xffff, RZ, 0xc0, !PT ;  /* 0x0000ffff040a7812 */ /* 0x000fe400078ec0ff */
[----:B------:R-:W-:Y:S02]  /*0b90*/  LOP3.LUT R14, R6, 0xffff, RZ, 0xc0, !PT ;  /* 0x0000ffff060e7812 */ /* 0x000fe400078ec0ff */
[----:B------:R-:W-:Y:S02]  /*0ba0*/  LOP3.LUT R12, R5, 0xffff, RZ, 0xc0, !PT ;  /* 0x0000ffff050c7812 */ /* 0x000fe400078ec0ff */
[----:B------:R-:W-:Y:S02]  /*0bb0*/  @!P0 LOP3.LUT R7, R7, 0x7f00, RZ, 0xc0, !PT ;  /* 0x00007f0007078812 */ /* 0x000fe400078ec0ff */
[----:B------:R-:W-:-:S02]  /*0bc0*/  @P0 LEA.HI R8, R9, 0x70000000, RZ, 0x1c ;  /* 0x7000000009080811 */ /* 0x000fc400078fe0ff */
[----:B------:R-:W-:Y:S02]  /*0bd0*/  @!P1 LOP3.LUT R10, R10, 0x7f00, RZ, 0xc0, !PT ;  /* 0x00007f000a0a9812 */ /* 0x000fe400078ec0ff */
[----:B------:R-:W-:Y:S02]  /*0be0*/  @!P3 LOP3.LUT R14, R14, 0x7f00, RZ, 0xc0, !PT ;  /* 0x00007f000e0eb812 */ /* 0x000fe400078ec0ff */
[----:B------:R-:W-:Y:S02]  /*0bf0*/  @P1 LEA.HI R9, R11, 0x70000000, RZ, 0x1c ;  /* 0x700000000b091811 */ /* 0x000fe400078fe0ff */
[----:B------:R-:W-:Y:S02]  /*0c00*/  @!P2 LOP3.LUT R12, R12, 0x7f00, RZ, 0xc0, !PT ;  /* 0x00007f000c0ca812 */ /* 0x000fe400078ec0ff */
[----:B------:R-:W-:Y:S01]  /*0c10*/  @P2 LEA.HI R11, R13, 0x70000000, RZ, 0x1c ;  /* 0x700000000d0b2811 */ /* 0x000fe200078fe0ff */
[----:B------:R-:W-:Y:S01]  /*0c20*/  @P1 FMUL.FTZ R9, R9, 1.9259299443872358531e-34 ;  /* 0x0780000009091820 */ /* 0x000fe20000410000 */
[----:B------:R-:W-:-:S02]  /*0c30*/  @!P0 LOP3.LUT R7, R7, 0x3f000000, RZ, 0xfc, !PT ;  /* 0x3f00000007078812 */ /* 0x000fc400078efcff */
[----:B------:R-:W-:Y:S01]  /*0c40*/  @P3 LEA.HI R13, R15, 0x70000000, RZ, 0x1c ;  /* 0x700000000f0d3811 */ /* 0x000fe200078fe0ff */
[----:B------:R-:W-:Y:S01]  /*0c50*/  @P2 FMUL.FTZ R11, R11, 1.9259299443872358531e-34 ;  /* 0x078000000b0b2820 */ /* 0x000fe20000410000 */
[----:B------:R-:W-:Y:S01]  /*0c60*/  @!P1 LOP3.LUT R10, R10, 0x3f000000, RZ, 0xfc, !PT ;  /* 0x3f0000000a0a9812 */ /* 0x000fe200078efcff */
[----:B------:R-:W-:Y:S01]  /*0c70*/  @!P0 FADD.FTZ R7, R7, -0.5 ;  /* 0xbf00000007078421 */ /* 0x000fe20000010000 */
[----:B------:R-:W-:Y:S01]  /*0c80*/  @!P3 LOP3.LUT R14, R14, 0x3f000000, RZ, 0xfc, !PT ;  /* 0x3f0000000e0eb812 */ /* 0x000fe200078efcff */
[----:B------:R-:W-:Y:S01]  /*0c90*/  @P3 FMUL.FTZ R13, R13, 1.9259299443872358531e-34 ;  /* 0x078000000d0d3820 */ /* 0x000fe20000410000 */
[----:B------:R-:W-:Y:S01]  /*0ca0*/  @!P2 LOP3.LUT R12, R12, 0x3f000000, RZ, 0xfc, !PT ;  /* 0x3f0000000c0ca812 */ /* 0x000fe200078efcff */
[----:B------:R-:W-:Y:S01]  /*0cb0*/  @P0 FMUL.FTZ R7, R8, 1.9259299443872358531e-34 ;  /* 0x0780000008070820 */ /* 0x000fe20000410000 */
[----:B------:R-:W-:Y:S01]  /*0cc0*/  @!P1 FADD.FTZ R9, R10, -0.5 ;  /* 0xbf0000000a099421 */ /* 0x000fe20000010000 */
[----:B------:R-:W-:Y:S01]  /*0cd0*/  @!P3 FADD.FTZ R13, R14, -0.5 ;  /* 0xbf0000000e0db421 */ /* 0x000fe20000010000 */
[----:B------:R-:W-:Y:S01]  /*0ce0*/  PRMT R8, R4, 0x9910, RZ ;  /* 0x0000991004087816 */ /* 0x000fe200000000ff */
[----:B------:R-:W-:Y:S01]  /*0cf0*/  @!P2 FADD.FTZ R11, R12, -0.5 ;  /* 0xbf0000000c0ba421 */ /* 0x000fe20000010000 */
[----:B------:R-:W-:-:S02]  /*0d00*/  PRMT R5, R5, 0x9910, RZ ;  /* 0x0000991005057816 */ /* 0x000fc400000000ff */
[----:B------:R-:W-:Y:S01]  /*0d10*/  PRMT R10, R6, 0x9910, RZ ;  /* 0x00009910060a7816 */ /* 0x000fe200000000ff */
[----:B------:R-:W-:Y:S01]  /*0d20*/  IMAD.MOV.U32 R6, RZ, RZ, R8 ;  /* 0x000000ffff067224 */ /* 0x000fe200078e0008 */
[----:B------:R-:W-:Y:S01]  /*0d30*/  LEA R12, P0, R3, UR15, 0x5 ;  /* 0x0000000f030c7c11 */ /* 0x000fe2000f8028ff */
[----:B------:R-:W-:Y:S01]  /*0d40*/  IMAD.MOV.U32 R8, RZ, RZ, R5 ;  /* 0x000000ffff087224 */ /* 0x000fe200078e0005 */
[----:B------:R-:W-:Y:S01]  /*0d50*/  LOP3.LUT R10, R13, 0x80000000, R10, 0xf8, !PT ;  /* 0x800000000d0a7812 */ /* 0x000fe200078ef80a */
[----:B------:R-:W-:Y:S01]  /*0d60*/  IMAD.MOV.U32 R5, RZ, RZ, RZ ;  /* 0x000000ffff057224 */ /* 0x000fe200078e00ff */
[C---:B------:R-:W-:Y:S02]  /*0d70*/  LEA.HI.X R13, R3.reuse, UR10, R0, 0x5, P0 ;  /* 0x0000000a030d7c11 */ /* 0x040fe400080f2c00 */
[----:B------:R-:W-:Y:S02]  /*0d80*/  PRMT R4, R2, 0x9910, RZ ;  /* 0x0000991002047816 */ /* 0x000fe400000000ff */
[----:B0-----:R-:W-:-:S02]  /*0d90*/  IADD3 R3, P0, PT, R3, UR4, RZ ;  /* 0x0000000403037c10 */ /* 0x001fc4000ff1e0ff */
[----:B------:R-:W-:Y:S01]  /*0da0*/  LOP3.LUT R6, R9, 0x80000000, R6, 0xf8, !PT ;  /* 0x8000000009067812 */ /* 0x000fe200078ef806 */
[----:B------:R-:W-:Y:S01]  /*0db0*/  IMAD.MOV.U32 R9, RZ, RZ, RZ ;  /* 0x000000ffff097224 */ /* 0x000fe200078e00ff */
[----:B------:R-:W-:Y:S01]  /*0dc0*/  LOP3.LUT R8, R11, 0x80000000, R8, 0xf8, !PT ;  /* 0x800000000b087812 */ /* 0x000fe200078ef808 */
[----:B------:R-:W-:Y:S01]  /*0dd0*/  IMAD.MOV.U32 R11, RZ, RZ, RZ ;  /* 0x000000ffff0b7224 */ /* 0x000fe200078e00ff */
[----:B------:R-:W-:Y:S01]  /*0de0*/  LOP3.LUT R4, R7, 0x80000000, R4, 0xf8, !PT ;  /* 0x8000000007047812 */ /* 0x000fe200078ef804 */
[----:B------:R-:W-:Y:S02]  /*0df0*/  IMAD.MOV.U32 R7, RZ, RZ, RZ ;  /* 0x000000ffff077224 */ /* 0x000fe400078e00ff */
[C---:B------:R-:W-:Y:S02]  /*0e00*/  IMAD.SHL.U32 R2, R3.reuse, 0x4, RZ ;  /* 0x0000000403027824 */ /* 0x040fe400078e00ff */
[----:B------:R-:W-:Y:S01]  /*0e10*/  IMAD.X R0, RZ, RZ, R0, P0 ;  /* 0x000000ffff007224 */ /* 0x000fe200000e0600 */
[----:B------:R1:W-:Y:S01]  /*0e20*/  STG.E.ENL2.256 desc[UR18][R12.64], R4, R8 ;  /* 0xf80000040c08797f */ /* 0x0003e2000f121812 */
[----:B------:R-:W-:-:S02]  /*0e30*/  LOP3.LUT P0, RZ, R3, 0xffffc000, RZ, 0xc0, !PT ;  /* 0xffffc00003ff7812 */ /* 0x000fc4000780c0ff */
[----:B------:R-:W-:Y:S02]  /*0e40*/  ISETP.LT.U32.AND P1, PT, R2, UR27, PT ;  /* 0x0000001b02007c0c */ /* 0x000fe4000bf21070 */
[----:B------:R-:W-:Y:S02]  /*0e50*/  SHF.L.U64.HI R2, R3, 0x2, R0 ;  /* 0x0000000203027819 */ /* 0x000fe40000010200 */
[----:B------:R-:W-:Y:S02]  /*0e60*/  LOP3.LUT P0, RZ, R0, 0x3fffffff, RZ, 0xc0, P0 ;  /* 0x3fffffff00ff7812 */ /* 0x000fe4000000c0ff */
[----:B------:R-:W-:-:S13]  /*0e70*/  ISETP.LT.AND.EX P1, PT, R2, UR16, PT, P1 ;  /* 0x0000001002007c0c */ /* 0x000fda000bf21310 */
[----:B------:R-:W-:Y:S05]  /*0e80*/  @!P0 BRA P1, `(.L_x_2334) ;  /* 0xfffffff800ec8947 */ /* 0x000fea000083ffff */
[----:B------:R-:W-:Y:S05]  /*0e90*/  EXIT ;  /* 0x000000000000794d */ /* 0x000fea0003800000 */
.L_x_2335:
        /* <DEDUP_REMOVED lines=14> */
.L_x_7592:


//--------------------- .text._ZN2at6native55_GLOBAL__N__de093ff9_22_ForeachBinaryOpList_cu_a911ec4325multi_tensor_apply_kernelINS1_18TensorListMetadataILi2EEENS1_11CopyFunctorIN3c107complexIfEENS6_15Float8_e4m3fnuzELi2ELi1ELi1EEEJNS0_4CopyIS8_S9_EEEEEvT_T0_DpT1_ --------------------------
	.section	.text._ZN2at6native55_GLOBAL__N__de093ff9_22_ForeachBinaryOpList_cu_a911ec4325multi_tensor_apply_kernelINS1_18TensorListMetadataILi2EEENS1_11CopyFunctorIN3c107complexIfEENS6_15Float8_e4m3fnuzELi2ELi1ELi1EEEJNS0_4CopyIS8_S9_EEEEEvT_T0_DpT1_,"ax",@progbits
	.align	128
.text._ZN2at6native55_GLOBAL__N__de093ff9_22_ForeachBinaryOpList_cu_a911ec4325multi_tensor_apply_kernelINS1_18TensorListMetadataILi2EEENS1_11CopyFunctorIN3c107complexIfEENS6_15Float8_e4m3fnuzELi2ELi1ELi1EEEJNS0_4CopyIS8_S9_EEEEEvT_T0_DpT1_:
        .type           _ZN2at6native55_GLOBAL__N__de093ff9_22_ForeachBinaryOpList_cu_a911ec4325multi_tensor_apply_kernelINS1_18TensorListMetadataILi2EEENS1_11CopyFunctorIN3c107complexIfEENS6_15Float8_e4m3fnuzELi2ELi1ELi1EEEJNS0_4CopyIS8_S9_EEEEEvT_T0_DpT1_,@function
        .size           _ZN2at6native55_GLOBAL__N__de093ff9_22_ForeachBinaryOpList_cu_a911ec4325multi_tensor_apply_kernelINS1_18TensorListMetadataILi2EEENS1_11CopyFunctorIN3c107complexIfEENS6_15Float8_e4m3fnuzELi2ELi1ELi1EEEJNS0_4CopyIS8_S9_EEEEEvT_T0_DpT1_,(.L_x_7593 - _ZN2at6native55_GLOBAL__N__de093ff9_22_ForeachBinaryOpList_cu_a911ec4325multi_tensor_apply_kernelINS1_18TensorListMetadataILi2EEENS1_11CopyFunctorIN3c107complexIfEENS6_15Float8_e4m3fnuzELi2ELi1ELi1EEEJNS0_4CopyIS8_S9_EEEEEvT_T0_DpT1_)
        .other          _ZN2at6native55_GLOBAL__N__de093ff9_22_ForeachBinaryOpList_cu_a911ec4325multi_tensor_apply_kernelINS1_18TensorListMetadataILi2EEENS1_11CopyFunctorIN3c107complexIfEENS6_15Float8_e4m3fnuzELi2ELi1ELi1EEEJNS0_4CopyIS8_S9_EEEEEvT_T0_DpT1_,@"STO_CUDA_ENTRY STV_DEFAULT"
_ZN2at6native55_GLOBAL__N__de093ff9_22_ForeachBinaryOpList_cu_a911ec4325multi_tensor_apply_kernelINS1_18TensorListMetadataILi2EEENS1_11CopyFunctorIN3c107complexIfEENS6_15Float8_e4m3fnuzELi2ELi1ELi1EEEJNS0_4CopyIS8_S9_EEEEEvT_T0_DpT1_:
        /* <DEDUP_REMOVED lines=55> */
.L_x_2353:
        /* <DEDUP_REMOVED lines=50> */
.L_x_2340:
[----:B------:R-:W-:Y:S05]  /*0690*/  BSYNC.RECONVERGENT B1 ;  /* 0x0000000000017941 */ /* 0x000fea0003800200 */
.L_x_2339:
[----:B------:R-:W-:Y:S01]  /*06a0*/  IMAD.SHL.U32 R2, R2, 0x100000, RZ ;  /* 0x0010000002027824 */ /* 0x000fe200078e00ff */
[----:B------:R-:W-:-:S04]  /*06b0*/  LEA R3, R3, 0x3b800000, 0x17 ;  /* 0x3b80000003037811 */ /* 0x000fc800078eb8ff */
[----:B------:R-:W-:-:S07]  /*06c0*/  LOP3.LUT R10, R3, R2, R7, 0xfe, !PT ;  /* 0x00000002030a7212 */ /* 0x000fce00078efe07 */
.L_x_2338:
[----:B------:R-:W-:Y:S05]  /*06d0*/  BSYNC.RECONVERGENT B0 ;  /* 0x0000000000007941 */ /* 0x000fea0003800200 */
.L_x_2337:
        /* <DEDUP_REMOVED lines=21> */
.L_x_2344:
[----:B------:R-:W-:Y:S05]  /*0830*/  BSYNC.RECONVERGENT B1 ;  /* 0x0000000000017941 */ /* 0x000fea0003800200 */
.L_x_2343:
[----:B------:R-:W-:Y:S01]  /*0840*/  IMAD.SHL.U32 R2, R2, 0x100000, RZ ;  /* 0x0010000002027824 */ /* 0x000fe200078e00ff */
[----:B------:R-:W-:-:S04]  /*0850*/  LEA R3, R3, 0x3b800000, 0x17 ;  /* 0x3b80000003037811 */ /* 0x000fc800078eb8ff */
[----:B------:R-:W-:-:S07]  /*0860*/  LOP3.LUT R2, R3, R2, R7, 0xfe, !PT ;  /* 0x0000000203027212 */ /* 0x000fce00078efe07 */
.L_x_2342:
[----:B------:R-:W-:Y:S05]  /*0870*/  BSYNC.RECONVERGENT B0 ;  /* 0x0000000000007941 */ /* 0x000fea0003800200 */
.L_x_2341:
        /* <DEDUP_REMOVED lines=21> */
.L_x_2348:
[----:B------:R-:W-:Y:S05]  /*09d0*/  BSYNC.RECONVERGENT B1 ;  /* 0x0000000000017941 */ /* 0x000fea0003800200 */
.L_x_2347:
[----:B------:R-:W-:Y:S01]  /*09e0*/  IMAD.SHL.U32 R3, R3, 0x100000, RZ ;  /* 0x0010000003037824 */ /* 0x000fe200078e00ff */
[----:B------:R-:W-:-:S04]  /*09f0*/  LEA R4, R4, 0x3b800000, 0x17 ;  /* 0x3b80000004047811 */ /* 0x000fc800078eb8ff */
[----:B------:R-:W-:-:S07]  /*0a00*/  LOP3.LUT R4, R4, R3, R8, 0xfe, !PT ;  /* 0x0000000304047212 */ /* 0x000fce00078efe08 */
.L_x_2346:
[----:B------:R-:W-:Y:S05]  /*0a10*/  BSYNC.RECONVERGENT B0 ;  /* 0x0000000000007941 */ /* 0x000fea0003800200 */
.L_x_2345:
        /* <DEDUP_REMOVED lines=21> */
.L_x_2352:
[----:B------:R-:W-:Y:S05]  /*0b70*/  BSYNC.RECONVERGENT B1 ;  /* 0x0000000000017941 */ /* 0x000fea0003800200 */
.L_x_2351:
[----:B------:R-:W-:Y:S01]  /*0b80*/  IMAD.SHL.U32 R3, R3, 0x100000, RZ ;  /* 0x0010000003037824 */ /* 0x000fe200078e00ff */
[----:B------:R-:W-:-:S04]  /*0b90*/  LEA R5, R5, 0x3b800000, 0x17 ;  /* 0x3b80000005057811 */ /* 0x000fc800078eb8ff */
[----:B------:R-:W-:-:S07]  /*0ba0*/  LOP3.LUT R6, R5, R3, R12, 0xfe, !PT ;  /* 0x0000000305067212 */ /* 0x000fce00078efe0c */
.L_x_2350:
[----:B------:R-:W-:Y:S05]  /*0bb0*/  BSYNC.RECONVERGENT B0 ;  /* 0x0000000000007941 */ /* 0x000fea0003800200 */
.L_x_2349:
        /* <DEDUP_REMOVED lines=29> */
.L_x_2336:
        /* <DEDUP_REMOVED lines=8> */
.L_x_2370:
        /* <DEDUP_REMOVED lines=29> */
.L_x_2357:
[----:B0-----:R-:W-:Y:S05]  /*0fe0*/  BSYNC.RECONVERGENT B1 ;  /* 0x0000000000017941 */ /* 0x001fea0003800200 */
.L_x_2356:
[----:B------:R-:W-:Y:S01]  /*0ff0*/  IMAD.SHL.U32 R4, R4, 0x100000, RZ ;  /* 0x0010000004047824 */ /* 0x000fe200078e00ff */
[----:B------:R-:W-:-:S04]  /*1000*/  LEA R6, R6, 0x3b800000, 0x17 ;  /* 0x3b80000006067811 */ /* 0x000fc800078eb8ff */
[----:B------:R-:W-:-:S07]  /*1010*/  LOP3.LUT R4, R6, R4, R13, 0xfe, !PT ;  /* 0x0000000406047212 */ /* 0x000fce00078efe0d */
.L_x_2355:
[----:B0-----:R-:W-:Y:S05]  /*1020*/  BSYNC.RECONVERGENT B0 ;  /* 0x0000000000007941 */ /* 0x001fea0003800200 */
.L_x_2354:
        /* <DEDUP_REMOVED lines=22> */
.L_x_2361:
[----:B------:R-:W-:Y:S05]  /*1190*/  BSYNC.RECONVERGENT B1 ;  /* 0x0000000000017941 */ /* 0x000fea0003800200 */
.L_x_2360:
[----:B------:R-:W-:Y:S01]  /*11a0*/  IMAD.SHL.U32 R7, R7, 0x100000, RZ ;  /* 0x0010000007077824 */ /* 0x000fe200078e00ff */
[----:B------:R-:W-:-:S04]  /*11b0*/  LEA R6, R6, 0x3b800000, 0x17 ;  /* 0x3b80000006067811 */ /* 0x000fc800078eb8ff */
[----:B------:R-:W-:-:S07]  /*11c0*/  LOP3.LUT R6, R6, R7, R10, 0xfe, !PT ;  /* 0x0000000706067212 */ /* 0x000fce00078efe0a */
.L_x_2359:
[----:B------:R-:W-:Y:S05]  /*11d0*/  BSYNC.RECONVERGENT B0 ;  /* 0x0000000000007941 */ /* 0x000fea0003800200 */
.L_x_2358:
        /* <DEDUP_REMOVED lines=22> */
.L_x_2365:
[----:B------:R-:W-:Y:S05]  /*1340*/  BSYNC.RECONVERGENT B1 ;  /* 0x0000000000017941 */ /* 0x000fea0003800200 */
.L_x_2364:
[----:B------:R-:W-:Y:S01]  /*1350*/  IMAD.SHL.U32 R2, R2, 0x100000, RZ ;  /* 0x0010000002027824 */ /* 0x000fe200078e00ff */
[----:B------:R-:W-:-:S04]  /*1360*/  LEA R7, R7, 0x3b800000, 0x17 ;  /* 0x3b80000007077811 */ /* 0x000fc800078eb8ff */
[----:B------:R-:W-:-:S07]  /*1370*/  LOP3.LUT R8, R7, R2, R11, 0xfe, !PT ;  /* 0x0000000207087212 */ /* 0x000fce00078efe0b */
.L_x_2363:
[----:B------:R-:W-:Y:S05]  /*1380*/  BSYNC.RECONVERGENT B0 ;  /* 0x0000000000007941 */ /* 0x000fea0003800200 */
.L_x_2362:
        /* <DEDUP_REMOVED lines=22> */
.L_x_2369:
[----:B------:R-:W-:Y:S05]  /*14f0*/  BSYNC.RECONVERGENT B1 ;  /* 0x0000000000017941 */ /* 0x000fea0003800200 */
.L_x_2368:
[----:B------:R-:W-:Y:S01]  /*1500*/  IMAD.SHL.U32 R5, R5, 0x100000, RZ ;  /* 0x0010000005057824 */ /* 0x000fe200078e00ff */
[----:B------:R-:W-:-:S04]  /*1510*/  LEA R2, R2, 0x3b800000, 0x17 ;  /* 0x3b80000002027811 */ /* 0x000fc800078eb8ff */
[----:B------:R-:W-:-:S07]  /*1520*/  LOP3.LUT R10, R2, R5, R12, 0xfe, !PT ;  /* 0x00000005020a7212 */ /* 0x000fce00078efe0c */
.L_x_2367:
[----:B------:R-:W-:Y:S05]  /*1530*/  BSYNC.RECONVERGENT B0 ;  /* 0x0000000000007941 */ /* 0x000fea0003800200 */
.L_x_2366:
        /* <DEDUP_REMOVED lines=17> */
.L_x_2371:
        /* <DEDUP_REMOVED lines=11> */
.L_x_7593:


//--------------------- .text._ZN2at6native55_GLOBAL__N__de093ff9_22_ForeachBinaryOpList_cu_a911ec4325multi_tensor_apply_kernelINS1_18TensorListMetadataILi2EEENS1_11CopyFunctorIN3c107complexIfEENS6_13Float8_e4m3fnELi2ELi1ELi1EEEJNS0_4CopyIS8_S9_EEEEEvT_T0_DpT1_ --------------------------
	.section	.text._ZN2at6native55_GLOBAL__N__de093ff9_22_ForeachBinaryOpList_cu_a911ec4325multi_tensor_apply_kernelINS1_18TensorListMetadataILi2EEENS1_11CopyFunctorIN3c107complexIfEENS6_13Float8_e4m3fnELi2ELi1ELi1EEEJNS0_4CopyIS8_S9_EEEEEvT_T0_DpT1_,"ax",@progbits
	.align	128
.text._ZN2at6native55_GLOBAL__N__de093ff9_22_ForeachBinaryOpList_cu_a911ec4325multi_tensor_apply_kernelINS1_18TensorListMetadataILi2EEENS1_11CopyFunctorIN3c107complexIfEENS6_13Float8_e4m3fnELi2ELi1ELi1EEEJNS0_4CopyIS8_S9_EEEEEvT_T0_DpT1_:
        .type           _ZN2at6native55_GLOBAL__N__de093ff9_22_ForeachBinaryOpList_cu_a911ec4325multi_tensor_apply_kernelINS1_18TensorListMetadataILi2EEENS1_11CopyFunctorIN3c107complexIfEENS6_13Float8_e4m3fnELi2ELi1ELi1EEEJNS0_4CopyIS8_S9_EEEEEvT_T0_DpT1_,@function
        .size           _ZN2at6native55_GLOBAL__N__de093ff9_22_ForeachBinaryOpList_cu_a911ec4325multi_tensor_apply_kernelINS1_18TensorListMetadataILi2EEENS1_11CopyFunctorIN3c107complexIfEENS6_13Float8_e4m3fnELi2ELi1ELi1EEEJNS0_4CopyIS8_S9_EEEEEvT_T0_DpT1_,(.L_x_7594 - _ZN2at6native55_GLOBAL__N__de093ff9_22_ForeachBinaryOpList_cu_a911ec4325multi_tensor_apply_kernelINS1_18TensorListMetadataILi2EEENS1_11CopyFunctorIN3c107complexIfEENS6_13Float8_e4m3fnELi2ELi1ELi1EEEJNS0_4CopyIS8_S9_EEEEEvT_T0_DpT1_)
        .other          _ZN2at6native55_GLOBAL__N__de093ff9_22_ForeachBinaryOpList_cu_a911ec4325multi_tensor_apply_kernelINS1_18TensorListMetadataILi2EEENS1_11CopyFunctorIN3c107complexIfEENS6_13Float8_e4m3fnELi2ELi1ELi1EEEJNS0_4CopyIS8_S9_EEEEEvT_T0_DpT1_,@"STO_CUDA_ENTRY STV_DEFAULT"
_ZN2at6native55_GLOBAL__N__de093ff9_22_ForeachBinaryOpList_cu_a911ec4325multi_tensor_apply_kernelINS1_18TensorListMetadataILi2EEENS1_11CopyFunctorIN3c107complexIfEENS6_13Float8_e4m3fnELi2ELi1ELi1EEEJNS0_4CopyIS8_S9_EEEEEvT_T0_DpT1_:
        /* <DEDUP_REMOVED lines=55> */
.L_x_2381:
[----:B01234-:R-:W-:Y:S01]  /*0370*/  IMAD.U32 R13, RZ, RZ, UR20 ;  /* 0x00000014ff0d7e24 */ /* 0x01ffe2000f8e00ff */
[C---:B------:R-:W-:Y:S01]  /*0380*/  IADD3 R16, P2, PT, R2.reuse, UR20, RZ ;  /* 0x0000001402107c10 */ /* 0x040fe2000ff5e0ff */
[----:B------:R-:W-:Y:S01]  /*0390*/  IMAD.MOV.U32 R10, RZ, RZ, R2 ;  /* 0x000000ffff0a7224 */ /* 0x000fe200078e0002 */
[----:B------:R-:W-:Y:S01]  /*03a0*/  ISETP.GE.U32.AND P0, PT, R2, UR25, PT ;  /* 0x0000001902007c0c */ /* 0x000fe2000bf06070 */
[----:B------:R-:W-:Y:S01]  /*03b0*/  IMAD.MOV.U32 R11, RZ, RZ, R7 ;  /* 0x000000ffff0b7224 */ /* 0x000fe200078e0007 */
[----:B------:R-:W-:Y:S01]  /*03c0*/  ISETP.GE.U32.AND P1, PT, R16, UR25, PT ;  /* 0x0000001910007c0c */ /* 0x000fe2000bf26070 */
[----:B------:R-:W-:Y:S01]  /*03d0*/  IMAD.U32 R15, RZ, RZ, UR20 ;  /* 0x00000014ff0f7e24 */ /* 0x000fe2000f8e00ff */
[----:B------:R-:W-:Y:S01]  /*03e0*/  ISETP.GE.U32.AND.EX P0, PT, R7, UR26, PT, P0 ;  /* 0x0000001a07007c0c */ /* 0x000fe2000bf06100 */
[----:B------:R-:W-:-:S04]  /*03f0*/  IMAD.WIDE.U32 R12, R13, 0x2, R10 ;  /* 0x000000020d0c7825 */ /* 0x000fc800078e000a */
[----:B------:R-:W-:-:S04]  /*0400*/  IMAD.WIDE.U32 R10, R15, 0x3, R10 ;  /* 0x000000030f0a7825 */ /* 0x000fc800078e000a */
[----:B------:R-:W-:Y:S01]  /*0410*/  IMAD.X R15, RZ, RZ, R7, P2 ;  /* 0x000000ffff0f7224 */ /* 0x000fe200010e0607 */
[----:B------:R-:W-:Y:S02]  /*0420*/  ISETP.GE.U32.AND P2, PT, R12, UR25, PT ;  /* 0x000000190c007c0c */ /* 0x000fe4000bf46070 */
[----:B------:R-:W-:Y:S02]  /*0430*/  ISETP.GE.U32.AND P3, PT, R10, UR25, PT ;  /* 0x000000190a007c0c */ /* 0x000fe4000bf66070 */
[----:B------:R-:W-:Y:S02]  /*0440*/  ISETP.GE.U32.AND.EX P1, PT, R15, UR26, PT, P1 ;  /* 0x0000001a0f007c0c */ /* 0x000fe4000bf26110 */
[----:B------:R-:W-:Y:S02]  /*0450*/  ISETP.GE.U32.AND.EX P2, PT, R13, UR26, PT, P2 ;  /* 0x0000001a0d007c0c */ /* 0x000fe4000bf46120 */
[----:B------:R-:W-:Y:S02]  /*0460*/  ISETP.GE.U32.AND.EX P3, PT, R11, UR26, PT, P3 ;  /* 0x0000001a0b007c0c */ /* 0x000fe4000bf66130 */
[----:B------:R-:W-:-:S04]  /*0470*/  @!P0 IADD3 R10, P5, PT, R2, UR28, RZ ;  /* 0x0000001c020a8c10 */ /* 0x000fc8000ffbe0ff */
[----:B------:R-:W-:-:S03]  /*0480*/  @!P0 IADD3.X R11, PT, PT, R7, UR29, RZ, P5, !PT ;  /* 0x0000001d070b8c10 */ /* 0x000fc6000affe4ff */
[C---:B------:R-:W-:Y:S02]  /*0490*/  @!P1 IADD3 R12, P4, PT, R2.reuse, UR23, RZ ;  /* 0x00000017020c9c10 */ /* 0x040fe4000ff9e0ff */
[C---:B------:R-:W-:Y:S01]  /*04a0*/  @!P2 IADD3 R16, P5, PT, R2.reuse, UR24, RZ ;  /* 0x000000180210ac10 */ /* 0x040fe2000ffbe0ff */
[----:B-----5:R0:W5:Y:S01]  /*04b0*/  @!P0 LDG.E.U8 R14, desc[UR18][R10.64] ;  /* 0x000000120a0e8981 */ /* 0x020162000c1e1100 */
[C---:B------:R-:W-:Y:S02]  /*04c0*/  @!P1 IADD3.X R13, PT, PT, R7.reuse, UR8, RZ, P4, !PT ;  /* 0x00000008070d9c10 */ /* 0x040fe4000a7fe4ff */
[----:B------:R-:W-:Y:S02]  /*04d0*/  @!P3 IADD3 R18, P4, PT, R2, UR14, RZ ;  /* 0x0000000e0212bc10 */ /* 0x000fe4000ff9e0ff */
[C---:B------:R-:W-:Y:S01]  /*04e0*/  @!P2 IADD3.X R17, PT, PT, R7.reuse, UR9, RZ, P5, !PT ;  /* 0x000000090711ac10 */ /* 0x040fe2000affe4ff */
[----:B------:R0:W5:Y:S01]  /*04f0*/  @!P1 LDG.E.U8 R3, desc[UR18][R12.64] ;  /* 0x000000120c039981 */ /* 0x000162000c1e1100 */
[----:B------:R-:W-:-:S03]  /*0500*/  @!P3 IADD3.X R19, PT, PT, R7, UR7, RZ, P4, !PT ;  /* 0x000000070713bc10 */ /* 0x000fc6000a7fe4ff */
[----:B------:R0:W5:Y:S04]  /*0510*/  @!P2 LDG.E.U8 R6, desc[UR18][R16.64] ;  /* 0x000000121006a981 */ /* 0x000168000c1e1100 */
[----:B------:R0:W5:Y:S01]  /*0520*/  @!P3 LDG.E.U8 R8, desc[UR18][R18.64] ;  /* 0x000000121208b981 */ /* 0x000162000c1e1100 */
[----:B------:R-:W-:Y:S04]  /*0530*/  BSSY.RECONVERGENT B0, `(.L_x_2373) ;  /* 0x0000016000007945 */ /* 0x000fe80003800200 */
[----:B------:R-:W-:Y:S05]  /*0540*/  @P0 BRA `(.L_x_2374) ;  /* 0x0000000000500947 */ /* 0x000fea0003800000 */
[----:B0----5:R-:W-:Y:S02]  /*0550*/  IMAD.SHL.U32 R10, R14, 0x1000000, RZ ;  /* 0x010000000e0a7824 */ /* 0x021fe400078e00ff */
[----:B------:R-:W-:-:S03]  /*0560*/  IMAD.MOV.U32 R13, RZ, RZ, 0x1f ;  /* 0x0000001fff0d7424 */ /* 0x000fc600078e00ff */
[----:B------:R-:W-:-:S04]  /*0570*/  LOP3.LUT P0, R11, R10, 0x7f000000, RZ, 0xc0, !PT ;  /* 0x7f0000000a0b7812 */ /* 0x000fc8000780c0ff */
[----:B------:R-:W0:Y:S01]  /*0580*/  FLO.U32 R12, R11 ;  /* 0x0000000b000c7300 */ /* 0x000e2200000e0000 */
[----:B------:R-:W-:-:S05]  /*0590*/  VIADD R15, R11, 0x1000000 ;  /* 0x010000000b0f7836 */ /* 0x000fca0000000000 */
[----:B------:R-:W-:Y:S01]  /*05a0*/  SHF.R.S32.HI R15, RZ, 0x8, R15 ;  /* 0x00000008ff0f7819 */ /* 0x000fe2000001140f */
[----:B0-----:R-:W-:-:S05]  /*05b0*/  IMAD.MOV R12, RZ, RZ, -R12 ;  /* 0x000000ffff0c7224 */ /* 0x001fca00078e0a0c */
[----:B------:R-:W-:-:S05]  /*05c0*/  VIADDMNMX.U32 R12, R12, R13, 0x4, !PT ;  /* 0x000000040c0c7446 */ /* 0x000fca000780000d */
[----:B------:R-:W-:-:S04]  /*05d0*/  VIADD R12, R12, 0xfffffffc ;  /* 0xfffffffc0c0c7836 */ /* 0x000fc80000000000 */
[----:B------:R-:W-:Y:S01]  /*05e0*/  IMAD.SHL.U32 R13, R12, 0x800000, RZ ;  /* 0x008000000c0d7824 */ /* 0x000fe200078e00ff */
[----:B------:R-:W-:-:S04]  /*05f0*/  SHF.L.U32 R12, R11, R12, RZ ;  /* 0x0000000c0b0c7219 */ /* 0x000fc800000006ff */
[----:B------:R-:W-:Y:S01]  /*0600*/  LEA.HI R12, R12, -R13, RZ, 0x1c ;  /* 0x8000000d0c0c7211 */ /* 0x000fe200078fe0ff */
[----:B------:R-:W-:-:S04]  /*0610*/  IMAD.MOV.U32 R13, RZ, RZ, RZ ;  /* 0x000000ffff0d7224 */ /* 0x000fc800078e00ff */
[----:B------:R-:W-:-:S05]  /*0620*/  VIADD R12, R12, 0x3c000000 ;  /* 0x3c0000000c0c7836 */ /* 0x000fca0000000000 */
[----:B------:R-:W-:-:S04]  /*0630*/  LOP3.LUT R12, R12, 0x7f800000, R15, 0xf8, !PT ;  /* 0x7f8000000c0c7812 */ /* 0x000fc800078ef80f */
[----:B------:R-:W-:-:S04]  /*0640*/  SEL R11, R12, RZ, P0 ;  /* 0x000000ff0c0b7207 */ /* 0x000fc80000000000 */
[----:B------:R-:W-:Y:S01]  /*0650*/  LOP3.LUT R12, R11, 0x80000000, R10, 0xf8, !PT ;  /* 0x800000000b0c7812 */ /* 0x000fe200078ef80a */
[----:B------:R-:W-:Y:S02]  /*0660*/  IMAD.MOV.U32 R10, RZ, RZ, R0 ;  /* 0x000000ffff0a7224 */ /* 0x000fe400078e0000 */
[----:B------:R-:W-:-:S05]  /*0670*/  IMAD.MOV.U32 R11, RZ, RZ, R5 ;  /* 0x000000ffff0b7224 */ /* 0x000fca00078e0005 */
[----:B------:R1:W-:Y:S02]  /*0680*/  STG.E.64 desc[UR18][R10.64], R12 ;  /* 0x0000000c0a007986 */ /* 0x0003e4000c101b12 */
.L_x_2374:
[----:B------:R-:W-:Y:S05]  /*0690*/  BSYNC.RECONVERGENT B0 ;  /* 0x0000000000007941 */ /* 0x000fea0003800200 */
.L_x_2373:
[----:B------:R-:W-:Y:S04]  /*06a0*/  BSSY.RECONVERGENT B0, `(.L_x_2375) ;  /* 0x0000016000007945 */ /* 0x000fe80003800200 */
[----:B------:R-:W-:Y:S05]  /*06b0*/  @P1 BRA `(.L_x_2376) ;  /* 0x0000000000501947 */ /* 0x000fea0003800000 */
[----:B01---5:R-:W-:Y:S02]  /*06c0*/  IMAD.SHL.U32 R10, R3, 0x1000000, RZ ;  /* 0x01000000030a7824 */ /* 0x023fe400078e00ff */
        /* <DEDUP_REMOVED lines=19> */
.L_x_2376:
[----:B------:R-:W-:Y:S05]  /*0800*/  BSYNC.RECONVERGENT B0 ;  /* 0x0000000000007941 */ /* 0x000fea0003800200 */
.L_x_2375:
[----:B------:R-:W-:Y:S04]  /*0810*/  BSSY.RECONVERGENT B0, `(.L_x_2377) ;  /* 0x0000018000007945 */ /* 0x000fe80003800200 */
[----:B------:R-:W-:Y:S05]  /*0820*/  @P2 BRA `(.L_x_2378) ;  /* 0x0000000000582947 */ /* 0x000fea0003800000 */
[----:B012--5:R-:W-:Y:S02]  /*0830*/  IMAD.SHL.U32 R12, R6, 0x1000000, RZ ;  /* 0x01000000060c7824 */ /* 0x027fe400078e00ff */
[----:B------:R-:W-:-:S03]  /*0840*/  IMAD.MOV.U32 R16, RZ, RZ, 0x1f ;  /* 0x0000001fff107424 */ /* 0x000fc600078e00ff */
[----:B------:R-:W-:-:S04]  /*0850*/  LOP3.LUT P0, R10, R12, 0x7f000000, RZ, 0xc0, !PT ;  /* 0x7f0000000c0a7812 */ /* 0x000fc8000780c0ff */
        /* <DEDUP_REMOVED lines=8> */
[----:B------:R-:W-:Y:S01]  /*08e0*/  SHF.R.S32.HI R16, RZ, 0x8, R11 ;  /* 0x00000008ff107819 */ /* 0x000fe2000001140b */
[----:B------:R-:W-:Y:S02]  /*08f0*/  IMAD.U32 R11, RZ, RZ, UR20 ;  /* 0x00000014ff0b7e24 */ /* 0x000fe4000f8e00ff */
[----:B------:R-:W-:-:S03]  /*0900*/  VIADD R13, R13, 0x3c000000 ;  /* 0x3c0000000d0d7836 */ /* 0x000fc60000000000 */
[----:B------:R-:W-:Y:S02]  /*0910*/  LEA R10, P1, R11, R0, 0x4 ;  /* 0x000000000b0a7211 */ /* 0x000fe400078220ff */
[----:B------:R-:W-:Y:S01]  /*0920*/  LOP3.LUT R13, R13, 0x7f800000, R16, 0xf8, !PT ;  /* 0x7f8000000d0d7812 */ /* 0x000fe200078ef810 */
[----:B------:R-:W-:-:S03]  /*0930*/  IMAD.U32 R16, RZ, RZ, UR20 ;  /* 0x00000014ff107e24 */ /* 0x000fc6000f8e00ff */
[----:B------:R-:W-:Y:S01]  /*0940*/  SEL R15, R13, RZ, P0 ;  /* 0x000000ff0d0f7207 */ /* 0x000fe20000000000 */
[----:B------:R-:W-:Y:S01]  /*0950*/  IMAD.MOV.U32 R13, RZ, RZ, RZ ;  /* 0x000000ffff0d7224 */ /* 0x000fe200078e00ff */
[----:B------:R-:W-:Y:S02]  /*0960*/  LEA.HI.X R11, R16, R5, RZ, 0x4, P1 ;  /* 0x00000005100b7211 */ /* 0x000fe400008f24ff */
[----:B------:R-:W-:-:S05]  /*0970*/  LOP3.LUT R12, R15, 0x80000000, R12, 0xf8, !PT ;  /* 0x800000000f0c7812 */ /* 0x000fca00078ef80c */
[----:B------:R3:W-:Y:S02]  /*0980*/  STG.E.64 desc[UR18][R10.64], R12 ;  /* 0x0000000c0a007986 */ /* 0x0007e4000c101b12 */
.L_x_2378:
[----:B------:R-:W-:Y:S05]  /*0990*/  BSYNC.RECONVERGENT B0 ;  /* 0x0000000000007941 */ /* 0x000fea0003800200 */
.L_x_2377:
[----:B------:R-:W-:Y:S04]  /*09a0*/  BSSY.RECONVERGENT B0, `(.L_x_2379) ;  /* 0x000001a000007945 */ /* 0x000fe80003800200 */
[----:B------:R-:W-:Y:S05]  /*09b0*/  @P3 BRA `(.L_x_2380) ;  /* 0x0000000000603947 */ /* 0x000fea0003800000 */
[----:B0123-5:R-:W-:Y:S01]  /*09c0*/  IMAD.SHL.U32 R10, R8, 0x1000000, RZ ;  /* 0x01000000080a7824 */ /* 0x02ffe200078e00ff */
[----:B------:R-:W-:Y:S01]  /*09d0*/  UMOV UR6, URZ ;  /* 0x000000ff00067c82 */ /* 0x000fe20008000000 */
        /* <DEDUP_REMOVED lines=9> */
[----:B------:R-:W-:Y:S01]  /*0a70*/  SHF.L.U32 R12, R11, R12, RZ ;  /* 0x0000000c0b0c7219 */ /* 0x000fe200000006ff */
[----:B------:R-:W-:-:S03]  /*0a80*/  IMAD.U32 R11, RZ, RZ, UR20 ;  /* 0x00000014ff0b7e24 */ /* 0x000fc6000f8e00ff */
[----:B------:R-:W-:Y:S01]  /*0a90*/  LEA.HI R12, R12, -R13, RZ, 0x1c ;  /* 0x8000000d0c0c7211 */ /* 0x000fe200078fe0ff */
[----:B------:R-:W-:-:S04]  /*0aa0*/  IMAD.MOV.U32 R13, RZ, RZ, R5 ;  /* 0x000000ffff0d7224 */ /* 0x000fc800078e0005 */
[----:B------:R-:W-:-:S05]  /*0ab0*/  VIADD R12, R12, 0x3c000000 ;  /* 0x3c0000000c0c7836 */ /* 0x000fca0000000000 */
[----:B------:R-:W-:Y:S01]  /*0ac0*/  LOP3.LUT R15, R12, 0x7f800000, R15, 0xf8, !PT ;  /* 0x7f8000000c0f7812 */ /* 0x000fe200078ef80f */
[----:B------:R-:W-:-:S03]  /*0ad0*/  IMAD.MOV.U32 R12, RZ, RZ, R0 ;  /* 0x000000ffff0c7224 */ /* 0x000fc600078e0000 */
[----:B------:R-:W-:Y:S01]  /*0ae0*/  SEL R15, R15, RZ, P0 ;  /* 0x000000ff0f0f7207 */ /* 0x000fe20000000000 */
[----:B------:R-:W-:-:S03]  /*0af0*/  IMAD.WIDE.U32 R12, R11, 0x18, R12 ;  /* 0x000000180b0c7825 */ /* 0x000fc600078e000c */
[----:B------:R-:W-:Y:S01]  /*0b00*/  LOP3.LUT R10, R15, 0x80000000, R10, 0xf8, !PT ;  /* 0x800000000f0a7812 */ /* 0x000fe200078ef80a */
[----:B------:R-:W-:Y:S02]  /*0b10*/  IMAD.MOV.U32 R11, RZ, RZ, RZ ;  /* 0x000000ffff0b7224 */ /* 0x000fe400078e00ff */
[----:B------:R-:W-:-:S05]  /*0b20*/  VIADD R13, R13, UR6 ;  /* 0x000000060d0d7c36 */ /* 0x000fca0008000000 */
[----:B------:R4:W-:Y:S02]  /*0b30*/  STG.E.64 desc[UR18][R12.64], R10 ;  /* 0x0000000a0c007986 */ /* 0x0009e4000c101b12 */
.L_x_2380:
[----:B------:R-:W-:Y:S05]  /*0b40*/  BSYNC.RECONVERGENT B0 ;  /* 0x0000000000007941 */ /* 0x000fea0003800200 */
.L_x_2379:
[----:B------:R-:W-:Y:S02]  /*0b50*/  UIADD3 UR4, UP0, UPT, UR17, UR4, URZ ;  /* 0x0000000411047290 */ /* 0x000fe4000ff1e0ff */
[----:B------:R-:W-:Y:S02]  /*0b60*/  IADD3 R2, P1, PT, R2, UR17, RZ ;  /* 0x0000001102027c10 */ /* 0x000fe4000ff3e0ff */
[----:B------:R-:W-:Y:S01]  /*0b70*/  IADD3 R0, P0, PT, R0, UR21, RZ ;  /* 0x0000001500007c10 */ /* 0x000fe2000ff1e0ff */
[----:B------:R-:W-:Y:S01]  /*0b80*/  UIADD3.X UR5, UPT, UPT, URZ, UR5, URZ, UP0, !UPT ;  /* 0x00000005ff057290 */ /* 0x000fe200087fe4ff */
[----:B------:R-:W-:Y:S01]  /*0b90*/  IADD3 R4, P2, PT, R4, UR21, RZ ;  /* 0x0000001504047c10 */ /* 0x000fe2000ff5e0ff */
[----:B------:R-:W-:Y:S01]  /*0ba0*/  UISETP.GE.U32.AND UP0, UPT, UR4, UR25, UPT ;  /* 0x000000190400728c */ /* 0x000fe2000bf06070 */
[----:B------:R-:W-:Y:S01]  /*0bb0*/  IADD3.X R5, PT, PT, R5, UR22, RZ, P0, !PT ;  /* 0x0000001605057c10 */ /* 0x000fe200087fe4ff */
[----:B------:R-:W-:Y:S01]  /*0bc0*/  IMAD.X R7, RZ, RZ, R7, P1 ;  /* 0x000000ffff077224 */ /* 0x000fe200008e0607 */
[----:B------:R-:W-:Y:S01]  /*0bd0*/  IADD3.X R9, PT, PT, R9, UR22, RZ, P2, !PT ;  /* 0x0000001609097c10 */ /* 0x000fe200097fe4ff */
[----:B------:R-:W-:-:S09]  /*0be0*/  UISETP.GE.U32.AND.EX UP0, UPT, UR5, UR26, UPT, UP0 ;  /* 0x0000001a0500728c */ /* 0x000fd2000bf06100 */
[----:B------:R-:W-:Y:S05]  /*0bf0*/  BRA.U !UP0, `(.L_x_2381) ;  /* 0xfffffff508dc7547 */ /* 0x000fea000b83ffff */
[----:B------:R-:W-:Y:S05]  /*0c00*/  EXIT ;  /* 0x000000000000794d */ /* 0x000fea0003800000 */
.L_x_2372:
        /* <DEDUP_REMOVED lines=8> */
.L_x_2382:
[----:B-1----:R-:W-:-:S04]  /*0c90*/  LEA R10, P0, R3, UR28, 0x2 ;  /* 0x0000001c030a7c11 */ /* 0x002fc8000f8010ff */
        /* <DEDUP_REMOVED lines=13> */
[----:B------:R-:W-:Y:S01]  /*0d70*/  LOP3.LUT R10, R2, 0x7f000000, RZ, 0xc0, !PT ;  /* 0x7f000000020a7812 */ /* 0x000fe200078ec0ff */
[----:B------:R-:W1:Y:S01]  /*0d80*/  FLO.U32 R12, R8 ;  /* 0x00000008000c7300 */ /* 0x000e6200000e0000 */
[C---:B------:R-:W-:Y:S02]  /*0d90*/  LOP3.LUT R9, R5.reuse, 0x7f000000, RZ, 0xc0, !PT ;  /* 0x7f00000005097812 */ /* 0x040fe400078ec0ff */
[----:B------:R-:W-:Y:S02]  /*0da0*/  LOP3.LUT P0, RZ, R4, 0x7f000000, RZ, 0xc0, !PT ;  /* 0x7f00000004ff7812 */ /* 0x000fe4000780c0ff */
[----:B------:R-:W-:Y:S02]  /*0db0*/  LOP3.LUT P2, RZ, R2, 0x7f000000, RZ, 0xc0, !PT ;  /* 0x7f00000002ff7812 */ /* 0x000fe4000784c0ff */
        /* <DEDUP_REMOVED lines=8> */
[-C--:B------:R-:W-:Y:S02]  /*0e40*/  VIADDMNMX.U32 R11, R12, R16.reuse, 0x4, !PT ;  /* 0x000000040c0b7446 */ /* 0x080fe40007800010 */
[-C--:B------:R-:W-:Y:S02]  /*0e50*/  VIADDMNMX.U32 R12, R13, R16.reuse, 0x4, !PT ;  /* 0x000000040d0c7446 */ /* 0x080fe40007800010 */
[----:B------:R-:W-:Y:S01]  /*0e60*/  VIADDMNMX.U32 R13, R15, R16, 0x4, !PT ;  /* 0x000000040f0d7446 */ /* 0x000fe20007800010 */
[----:B------:R-:W-:Y:S02]  /*0e70*/  VIADD R11, R11, 0xfffffffc ;  /* 0xfffffffc0b0b7836 */ /* 0x000fe40000000000 */
[----:B--2---:R-:W-:Y:S02]  /*0e80*/  IMAD.MOV R14, RZ, RZ, -R14 ;  /* 0x000000ffff0e7224 */ /* 0x004fe400078e0a0e */
[----:B------:R-:W-:-:S03]  /*0e90*/  VIADD R15, R13, 0xfffffffc ;  /* 0xfffffffc0d0f7836 */ /* 0x000fc60000000000 */
[----:B------:R-:W-:Y:S01]  /*0ea0*/  VIADDMNMX.U32 R16, R14, R16, 0x4, !PT ;  /* 0x000000040e107446 */ /* 0x000fe20007800010 */
[----:B------:R-:W-:Y:S01]  /*0eb0*/  VIADD R14, R12, 0xfffffffc ;  /* 0xfffffffc0c0e7836 */ /* 0x000fe20000000000 */
[----:B------:R-:W-:Y:S01]  /*0ec0*/  SHF.L.U32 R12, R8, R11, RZ ;  /* 0x0000000b080c7219 */ /* 0x000fe200000006ff */
[----:B------:R-:W-:Y:S02]  /*0ed0*/  IMAD.SHL.U32 R11, R11, 0x800000, RZ ;  /* 0x008000000b0b7824 */ /* 0x000fe400078e00ff */
[----:B------:R-:W-:Y:S01]  /*0ee0*/  VIADD R18, R16, 0xfffffffc ;  /* 0xfffffffc10127836 */ /* 0x000fe20000000000 */
[----:B------:R-:W-:Y:S01]  /*0ef0*/  SHF.L.U32 R16, R10, R15, RZ ;  /* 0x0000000f0a107219 */ /* 0x000fe200000006ff */
[----:B------:R-:W-:Y:S01]  /*0f00*/  IMAD.SHL.U32 R15, R15, 0x800000, RZ ;  /* 0x008000000f0f7824 */ /* 0x000fe200078e00ff */
[----:B------:R-:W-:Y:S01]  /*0f10*/  SHF.L.U32 R13, R7, R14, RZ ;  /* 0x0000000e070d7219 */ /* 0x000fe200000006ff */
[----:B------:R-:W-:Y:S01]  /*0f20*/  IMAD.SHL.U32 R14, R14, 0x800000, RZ ;  /* 0x008000000e0e7824 */ /* 0x000fe200078e00ff */
[----:B------:R-:W-:Y:S01]  /*0f30*/  LEA.HI R11, R12, -R11, RZ, 0x1c ;  /* 0x8000000b0c0b7211 */ /* 0x000fe200078fe0ff */
[C---:B------:R-:W-:Y:S01]  /*0f40*/  VIADD R12, R9.reuse, 0x1000000 ;  /* 0x01000000090c7836 */ /* 0x040fe20000000000 */
[----:B------:R-:W-:Y:S01]  /*0f50*/  SHF.L.U32 R17, R9, R18, RZ ;  /* 0x0000001209117219 */ /* 0x000fe200000006ff */
[----:B------:R-:W-:Y:S01]  /*0f60*/  IMAD.SHL.U32 R18, R18, 0x800000, RZ ;  /* 0x0080000012127824 */ /* 0x000fe200078e00ff */
[----:B------:R-:W-:Y:S01]  /*0f70*/  LEA.HI R15, R16, -R15, RZ, 0x1c ;  /* 0x8000000f100f7211 */ /* 0x000fe200078fe0ff */
[----:B------:R-:W-:Y:S01]  /*0f80*/  VIADD R8, R8, 0x1000000 ;  /* 0x0100000008087836 */ /* 0x000fe20000000000 */
[----:B------:R-:W-:Y:S01]  /*0f90*/  LEA.HI R13, R13, -R14, RZ, 0x1c ;  /* 0x8000000e0d0d7211 */ /* 0x000fe200078fe0ff */
[----:B------:R-:W-:Y:S01]  /*0fa0*/  VIADD R10, R10, 0x1000000 ;  /* 0x010000000a0a7836 */ /* 0x000fe20000000000 */
[----:B------:R-:W-:Y:S01]  /*0fb0*/  SHF.R.S32.HI R14, RZ, 0x8, R12 ;  /* 0x00000008ff0e7819 */ /* 0x000fe2000001140c */
[----:B------:R-:W-:Y:S01]  /*0fc0*/  VIADD R7, R7, 0x1000000 ;  /* 0x0100000007077836 */ /* 0x000fe20000000000 */
[----:B------:R-:W-:Y:S01]  /*0fd0*/  LEA.HI R17, R17, -R18, RZ, 0x1c ;  /* 0x8000001211117211 */ /* 0x000fe200078fe0ff */
[----:B------:R-:W-:Y:S01]  /*0fe0*/  VIADD R11, R11, 0x3c000000 ;  /* 0x3c0000000b0b7836 */ /* 0x000fe20000000000 */
[----:B------:R-:W-:Y:S01]  /*0ff0*/  SHF.R.S32.HI R8, RZ, 0x8, R8 ;  /* 0x00000008ff087819 */ /* 0x000fe20000011408 */
[----:B------:R-:W-:Y:S01]  /*1000*/  VIADD R12, R15, 0x3c000000 ;  /* 0x3c0000000f0c7836 */ /* 0x000fe20000000000 */
[----:B------:R-:W-:Y:S01]  /*1010*/  SHF.R.S32.HI R9, RZ, 0x8, R10 ;  /* 0x00000008ff097819 */ /* 0x000fe2000001140a */
[----:B------:R-:W-:Y:S01]  /*1020*/  VIADD R10, R13, 0x3c000000 ;  /* 0x3c0000000d0a7836 */ /* 0x000fe20000000000 */
[----:B------:R-:W-:Y:S01]  /*1030*/  SHF.R.S32.HI R7, RZ, 0x8, R7 ;  /* 0x00000008ff077819 */ /* 0x000fe20000011407 */
[----:B------:R-:W-:Y:S01]  /*1040*/  VIADD R17, R17, 0x3c000000 ;  /* 0x3c00000011117836 */ /* 0x000fe20000000000 */
[----:B------:R-:W-:-:S02]  /*1050*/  LOP3.LUT R8, R11, 0x7f800000, R8, 0xf8, !PT ;  /* 0x7f8000000b087812 */ /* 0x000fc400078ef808 */
[----:B------:R-:W-:Y:S02]  /*1060*/  LOP3.LUT R12, R12, 0x7f800000, R9, 0xf8, !PT ;  /* 0x7f8000000c0c7812 */ /* 0x000fe400078ef809 */
[----:B------:R-:W-:Y:S02]  /*1070*/  LOP3.LUT R10, R10, 0x7f800000, R7, 0xf8, !PT ;  /* 0x7f8000000a0a7812 */ /* 0x000fe400078ef807 */
[----:B------:R-:W-:Y:S02]  /*1080*/  SEL R7, R8, RZ, P0 ;  /* 0x000000ff08077207 */ /* 0x000fe40000000000 */
[----:B------:R-:W-:Y:S02]  /*1090*/  SEL R11, R12, RZ, P2 ;  /* 0x000000ff0c0b7207 */ /* 0x000fe40001000000 */
[----:B------:R-:W-:Y:S02]  /*10a0*/  LEA R12, P0, R3, UR15, 0x5 ;  /* 0x0000000f030c7c11 */ /* 0x000fe4000f8028ff */
[----:B------:R-:W-:-:S02]  /*10b0*/  LOP3.LUT R14, R17, 0x7f800000, R14, 0xf8, !PT ;  /* 0x7f800000110e7812 */ /* 0x000fc400078ef80e */
[----:B------:R-:W-:Y:S02]  /*10c0*/  SEL R9, R10, RZ, P1 ;  /* 0x000000ff0a097207 */ /* 0x000fe40000800000 */
[C---:B------:R-:W-:Y:S02]  /*10d0*/  LEA.HI.X R13, R3.reuse, UR10, R0, 0x5, P0 ;  /* 0x0000000a030d7c11 */ /* 0x040fe400080f2c00 */
[----:B------:R-:W-:Y:S02]  /*10e0*/  SEL R10, R14, RZ, P3 ;  /* 0x000000ff0e0a7207 */ /* 0x000fe40001800000 */
[----:B0-----:R-:W-:Y:S02]  /*10f0*/  IADD3 R3, P0, PT, R3, UR4, RZ ;  /* 0x0000000403037c10 */ /* 0x001fe4000ff1e0ff */
[----:B------:R-:W-:Y:S01]  /*1100*/  LOP3.LUT R4, R7, 0x80000000, R4, 0xf8, !PT ;  /* 0x8000000007047812 */ /* 0x000fe200078ef804 */
[----:B------:R-:W-:Y:S01]  /*1110*/  IMAD.MOV.U32 R7, RZ, RZ, RZ ;  /* 0x000000ffff077224 */ /* 0x000fe200078e00ff */
[----:B------:R-:W-:Y:S01]  /*1120*/  LOP3.LUT R6, R9, 0x80000000, R6, 0xf8, !PT ;  /* 0x8000000009067812 */ /* 0x000fe200078ef806 */
[----:B------:R-:W-:Y:S01]  /*1130*/  IMAD.MOV.U32 R9, RZ, RZ, RZ ;  /* 0x000000ffff097224 */ /* 0x000fe200078e00ff */
[----:B------:R-:W-:Y:S01]  /*1140*/  LOP3.LUT R8, R11, 0x80000000, R2, 0xf8, !PT ;  /* 0x800000000b087812 */ /* 0x000fe200078ef802 */
[----:B------:R-:W-:Y:S01]  /*1150*/  IMAD.MOV.U32 R11, RZ, RZ, RZ ;  /* 0x000000ffff0b7224 */ /* 0x000fe200078e00ff */
[----:B------:R-:W-:Y:S01]  /*1160*/  LOP3.LUT R10, R10, 0x80000000, R5, 0xf8, !PT ;  /* 0x800000000a0a7812 */ /* 0x000fe200078ef805 */
[----:B------:R-:W-:-:S02]  /*1170*/  IMAD.MOV.U32 R5, RZ, RZ, RZ ;  /* 0x000000ffff057224 */ /* 0x000fc400078e00ff */
[C---:B------:R-:W-:Y:S02]  /*1180*/  IMAD.SHL.U32 R2, R3.reuse, 0x4, RZ ;  /* 0x0000000403027824 */ /* 0x040fe400078e00ff */
[----:B------:R-:W-:Y:S01]  /*1190*/  IMAD.X R0, RZ, RZ, R0, P0 ;  /* 0x000000ffff007224 */ /* 0x000fe200000e0600 */
[----:B------:R1:W-:Y:S01]  /*11a0*/  STG.E.ENL2.256 desc[UR18][R12.64], R4, R8 ;  /* 0xf80000040c08797f */ /* 0x0003e2000f121812 */
[C---:B------:R-:W-:Y:S02]  /*11b0*/  LOP3.LUT P0, RZ, R3.reuse, 0xffffc000, RZ, 0xc0, !PT ;  /* 0xffffc00003ff7812 */ /* 0x040fe4000780c0ff */
[----:B------:R-:W-:Y:S02]  /*11c0*/  ISETP.LT.U32.AND P1, PT, R2, UR27, PT ;  /* 0x0000001b02007c0c */ /* 0x000fe4000bf21070 */
[----:B------:R-:W-:Y:S02]  /*11d0*/  SHF.L.U64.HI R2, R3, 0x2, R0 ;  /* 0x0000000203027819 */ /* 0x000fe40000010200 */
[----:B------:R-:W-:-:S02]  /*11e0*/  LOP3.LUT P0, RZ, R0, 0x3fffffff, RZ, 0xc0, P0 ;  /* 0x3fffffff00ff7812 */ /* 0x000fc4000000c0ff */
[----:B------:R-:W-:-:S13]  /*11f0*/  ISETP.LT.AND.EX P1, PT, R2, UR16, PT, P1 ;  /* 0x0000001002007c0c */ /* 0x000fda000bf21310 */
[----:B------:R-:W-:Y:S05]  /*1200*/  @!P0 BRA P1, `(.L_x_2382) ;  /* 0xfffffff800a08947 */ /* 0x000fea000083ffff */
[----:B------:R-:W-:Y:S05]  /*1210*/  EXIT ;  /* 0x000000000000794d */ /* 0x000fea0003800000 */
.L_x_2383:
        /* <DEDUP_REMOVED lines=14> */
.L_x_7594:


//--------------------- .text._ZN2at6native55_GLOBAL__N__de093ff9_22_ForeachBinaryOpList_cu_a911ec4325multi_tensor_apply_kernelINS1_18TensorListMetadataILi2EEENS1_11CopyFunctorIN3c107complexIfEEbLi2ELi1ELi1EEEJNS0_4CopyIS8_bEEEEEvT_T0_DpT1_ --------------------------
	.section	.text._ZN2at6native55_GLOBAL__N__de093ff9_22_ForeachBinaryOpList_cu_a911ec4325multi_tensor_apply_kernelINS1_18TensorListMetadataILi2EEENS1_11CopyFunctorIN3c107complexIfEEbLi2ELi1ELi1EEEJNS0_4CopyIS8_bEEEEEvT_T0_DpT1_,"ax",@progbits
	.align	128
.text._ZN2at6native55_GLOBAL__N__de093ff9_22_ForeachBinaryOpList_cu_a911ec4325multi_tensor_apply_kernelINS1_18TensorListMetadataILi2EEENS1_11CopyFunctorIN3c107complexIfEEbLi2ELi1ELi1EEEJNS0_4CopyIS8_bEEEEEvT_T0_DpT1_:
        .type           _ZN2at6native55_GLOBAL__N__de093ff9_22_ForeachBinaryOpList_cu_a911ec4325multi_tensor_apply_kernelINS1_18TensorListMetadataILi2EEENS1_11CopyFunctorIN3c107complexIfEEbLi2ELi1ELi1EEEJNS0_4CopyIS8_bEEEEEvT_T0_DpT1_,@function
        .size           _ZN2at6native55_GLOBAL__N__de093ff9_22_ForeachBinaryOpList_cu_a911ec4325multi_tensor_apply_kernelINS1_18TensorListMetadataILi2EEENS1_11CopyFunctorIN3c107complexIfEEbLi2ELi1ELi1EEEJNS0_4CopyIS8_bEEEEEvT_T0_DpT1_,(.L_x_7595 - _ZN2at6native55_GLOBAL__N__de093ff9_22_ForeachBinaryOpList_cu_a911ec4325multi_tensor_apply_kernelINS1_18TensorListMetadataILi2EEENS1_11CopyFunctorIN3c107complexIfEEbLi2ELi1ELi1EEEJNS0_4CopyIS8_bEEEEEvT_T0_DpT1_)
        .other          _ZN2at6native55_GLOBAL__N__de093ff9_22_ForeachBinaryOpList_cu_a911ec4325multi_tensor_apply_kernelINS1_18TensorListMetadataILi2EEENS1_11CopyFunctorIN3c107complexIfEEbLi2ELi1ELi1EEEJNS0_4CopyIS8_bEEEEEvT_T0_DpT1_,@"STO_CUDA_ENTRY STV_DEFAULT"
_ZN2at6native55_GLOBAL__N__de093ff9_22_ForeachBinaryOpList_cu_a911ec4325multi_tensor_apply_kernelINS1_18TensorListMetadataILi2EEENS1_11CopyFunctorIN3c107complexIfEEbLi2ELi1ELi1EEEJNS0_4CopyIS8_bEEEEEvT_T0_DpT1_:
        /* <DEDUP_REMOVED lines=39> */
[----:B------:R-:W-:Y:S05]  /*0270*/  CALL.REL.NOINC `($__internal_36_$__cuda_sm20_div_u16) ;  /* 0x0000000c00f07944 */ /* 0x000fea0003c00000 */
[----:B------:R-:W0:Y:S01]  /*0280*/  S2R R0, SR_TID.X ;  /* 0x0000000000007919 */ /* 0x000e220000002100 */
[----:B------:R-:W-:Y:S02]  /*0290*/  UISETP.GE.U32.AND UP0, UPT, UR5, UR21, UPT ;  /* 0x000000150500728c */ /* 0x000fe4000bf06070 */
[----:B------:R-:W-:Y:S02]  /*02a0*/  ULOP3.LUT UR20, UR4, 0xffff, URZ, 0xc0, !UPT ;  /* 0x0000ffff04147892 */ /* 0x000fe4000f8ec0ff */
[----:B------:R-:W-:Y:S01]  /*02b0*/  UISETP.GE.U32.AND.EX UP0, UPT, UR6, URZ, UPT, UP0 ;  /* 0x000000ff0600728c */ /* 0x000fe2000bf06100 */
[----:B------:R-:W-:Y:S02]  /*02c0*/  UMOV UR5, URZ ;  /* 0x000000ff00057c82 */ /* 0x000fe40008000000 */
[----:B------:R-:W-:-:S06]  /*02d0*/  UMOV UR6, URZ ;  /* 0x000000ff00067c82 */ /* 0x000fcc0008000000 */
[----:B------:R-:W-:Y:S05]  /*02e0*/  BRA.U !UP0, `(.L_x_2385) ;  /* 0x00000009086c7547 */ /* 0x000fea000b800000 */
[C---:B0-----:R-:W-:Y:S01]  /*02f0*/  IADD3 R2, P0, PT, R0.reuse, UR28, RZ ;  /* 0x0000001c00027c10 */ /* 0x041fe2000ff1e0ff */
[----:B------:R-:W-:Y:S01]  /*0300*/  UIADD3 UR38, UP0, UP1, UR22, UR24, UR21 ;  /* 0x0000001816267290 */ /* 0x000fe2000f91e015 */
[----:B------:R-:W-:Y:S01]  /*0310*/  SHF.R.U32.HI R29, RZ, 0x1d, R0 ;  /* 0x0000001dff1d7819 */ /* 0x000fe20000011600 */
[----:B------:R-:W-:Y:S01]  /*0320*/  UIMAD.WIDE.U32 UR6, UR28, 0x2, UR24 ;  /* 0x000000021c0678a5 */ /* 0x000fe2000f8e0018 */
[----:B------:R-:W-:Y:S01]  /*0330*/  IMAD.SHL.U32 R28, R0, 0x8, RZ ;  /* 0x00000008001c7824 */ /* 0x000fe200078e00ff */
[----:B------:R-:W-:Y:S01]  /*0340*/  UIADD3 UR31, UP2, UP3, UR22, UR24, UR28 ;  /* 0x00000018161f7290 */ /* 0x000fe2000fb5e01c */
        /* <DEDUP_REMOVED lines=13> */
[----:B------:R-:W-:Y:S01]  /*0420*/  UIADD3 UR37, UP0, UPT, UR22, UR6, URZ ;  /* 0x0000000616257290 */ /* 0x000fe2000ff1e0ff */
[----:B------:R-:W-:Y:S01]  /*0430*/  SHF.L.U64.HI R5, R2, 0x3, R5 ;  /* 0x0000000302057819 */ /* 0x000fe20000010205 */
[----:B------:R-:W-:Y:S01]  /*0440*/  UIADD3 UR18, UPT, UPT, UR20, 0x1, URZ ;  /* 0x0000000114127890 */ /* 0x000fe2000fffe0ff */
[----:B------:R-:W-:Y:S01]  /*0450*/  IMAD.WIDE.U32 R10, R11, 0x10, R28 ;  /* 0x000000100b0a7825 */ /* 0x000fe200078e001c */
[----:B------:R-:W-:-:S02]  /*0460*/  UIADD3 UR36, UP1, UPT, UR22, UR10, URZ ;  /* 0x0000000a16247290 */ /* 0x000fc4000ff3e0ff */
[----:B------:R-:W-:Y:S01]  /*0470*/  UIADD3 UR35, UP2, UPT, UR22, UR12, URZ ;  /* 0x0000000c16237290 */ /* 0x000fe2000ff5e0ff */
[--C-:B------:R-:W-:Y:S01]  /*0480*/  IMAD.WIDE.U32 R12, R13, 0x28, R28.reuse ;  /* 0x000000280d0c7825 */ /* 0x100fe200078e001c */
[----:B------:R-:W-:Y:S02]  /*0490*/  UIADD3 UR34, UP3, UPT, UR22, UR14, URZ ;  /* 0x0000000e16227290 */ /* 0x000fe4000ff7e0ff */
[----:B------:R-:W-:Y:S01]  /*04a0*/  UIADD3 UR33, UP4, UPT, UR22, UR16, URZ ;  /* 0x0000001016217290 */ /* 0x000fe2000ff9e0ff */
[--C-:B------:R-:W-:Y:S01]  /*04b0*/  IMAD.WIDE.U32 R14, R15, 0x30, R28.reuse ;  /* 0x000000300f0e7825 */ /* 0x100fe200078e001c */
[----:B------:R-:W-:Y:S01]  /*04c0*/  UIADD3.X UR19, UPT, UPT, UR23, UR7, URZ, UP0, !UPT ;  /* 0x0000000717137290 */ /* 0x000fe200087fe4ff */
[----:B------:R-:W-:Y:S02]  /*04d0*/  UMOV UR4, URZ ;  /* 0x000000ff00047c82 */ /* 0x000fe40008000000 */
[----:B------:R-:W-:Y:S01]  /*04e0*/  IMAD.WIDE.U32 R16, R17, 0x38, R28 ;  /* 0x0000003811107825 */ /* 0x000fe200078e001c */
[----:B------:R-:W-:Y:S01]  /*04f0*/  UMOV UR5, URZ ;  /* 0x000000ff00057c82 */ /* 0x000fe20008000000 */
[----:B------:R-:W-:-:S02]  /*0500*/  USHF.L.U32 UR29, UR28, 0x3, URZ ;  /* 0x000000031c1d7899 */ /* 0x000fc400080006ff */
[----:B------:R-:W-:Y:S01]  /*0510*/  IMAD.MOV.U32 R9, RZ, RZ, R0 ;  /* 0x000000ffff097224 */ /* 0x000fe200078e0000 */
[----:B------:R-:W-:Y:S01]  /*0520*/  USHF.R.U32.HI UR30, URZ, 0x1d, UR28 ;  /* 0x0000001dff1e7899 */ /* 0x000fe2000801161c */
[----:B------:R-:W-:Y:S01]  /*0530*/  IMAD.MOV.U32 R3, RZ, RZ, RZ ;  /* 0x000000ffff037224 */ /* 0x000fe200078e00ff */
[----:B------:R-:W-:Y:S02]  /*0540*/  ULOP3.LUT UR18, UR18, 0x1fffe, URZ, 0xc0, !UPT ;  /* 0x0001fffe12127892 */ /* 0x000fe4000f8ec0ff */
[----:B------:R-:W-:Y:S02]  /*0550*/  UIADD3.X UR11, UPT, UPT, UR23, UR11, URZ, UP1, !UPT ;  /* 0x0000000b170b7290 */ /* 0x000fe40008ffe4ff */
[----:B------:R-:W-:Y:S02]  /*0560*/  UIADD3.X UR12, UPT, UPT, UR23, UR13, URZ, UP2, !UPT ;  /* 0x0000000d170c7290 */ /* 0x000fe400097fe4ff */
[----:B------:R-:W-:Y:S02]  /*0570*/  UIADD3.X UR14, UPT, UPT, UR23, UR15, URZ, UP3, !UPT ;  /* 0x0000000f170e7290 */ /* 0x000fe40009ffe4ff */
[----:B------:R-:W-:Y:S01]  /*0580*/  UIADD3.X UR16, UPT, UPT, UR23, UR17, URZ, UP4, !UPT ;  /* 0x0000001117107290 */ /* 0x000fe2000a7fe4ff */
[----:B------:R-:W-:Y:S01]  /*0590*/  UMOV UR6, URZ ;  /* 0x000000ff00067c82 */ /* 0x000fe20008000000 */
[----:B------:R-:W-:Y:S01]  /*05a0*/  UMOV UR7, UR8 ;  /* 0x0000000800077c82 */ /* 0x000fe20008000000 */
[----:B------:R-:W-:-:S09]  /*05b0*/  UMOV UR10, UR9 ;  /* 0x00000009000a7c82 */ /* 0x000fd20008000000 */
.L_x_2386:
[C---:B------:R-:W-:Y:S02]  /*05c0*/  ISETP.GE.U32.AND P0, PT, R9.reuse, UR40, PT ;  /* 0x0000002809007c0c */ /* 0x040fe4000bf06070 */
[----:B--2---:R-:W-:Y:S02]  /*05d0*/  IADD3 R24, P2, PT, R9, UR28, RZ ;  /* 0x0000001c09187c10 */ /* 0x004fe4000ff5e0ff */
[----:B------:R-:W-:Y:S02]  /*05e0*/  ISETP.GE.AND.EX P0, PT, R3, UR41, PT, P0 ;  /* 0x0000002903007c0c */ /* 0x000fe4000bf06300 */
[----:B------:R-:W-:Y:S01]  /*05f0*/  ISETP.GE.U32.AND P1, PT, R24, UR40, PT ;  /* 0x0000002818007c0c */ /* 0x000fe2000bf26070 */
[----:B------:R-:W-:-:S05]  /*0600*/  IMAD.X R20, RZ, RZ, R3, P2 ;  /* 0x000000ffff147224 */ /* 0x000fca00010e0603 */
[----:B------:R-:W-:-:S05]  /*0610*/  ISETP.GE.AND.EX P1, PT, R20, UR41, PT, P1 ;  /* 0x0000002914007c0c */ /* 0x000fca000bf26310 */
[----:B------:R-:W-:-:S04]  /*0620*/  @!P0 IADD3 R18, P2, PT, R9, UR42, RZ ;  /* 0x0000002a09128c10 */ /* 0x000fc8000ff5e0ff */
[----:B------:R-:W-:Y:S02]  /*0630*/  @!P0 IADD3.X R19, PT, PT, R3, UR43, RZ, P2, !PT ;  /* 0x0000002b03138c10 */ /* 0x000fe400097fe4ff */
[----:B------:R-:W-:-:S03]  /*0640*/  IADD3 R24, P2, PT, R24, UR28, RZ ;  /* 0x0000001c18187c10 */ /* 0x000fc6000ff5e0ff */
[----:B------:R0:W2:Y:S02]  /*0650*/  @!P0 LDG.E.U8 R6, desc[UR26][R18.64] ;  /* 0x0000001a12068981 */ /* 0x0000a4000c1e1100 */
[----:B------:R-:W-:Y:S01]  /*0660*/  IMAD.X R25, RZ, RZ, R20, P2 ;  /* 0x000000ffff197224 */ /* 0x000fe200010e0614 */
[----:B------:R-:W-:Y:S02]  /*0670*/  ISETP.GE.U32.AND P2, PT, R24, UR40, PT ;  /* 0x0000002818007c0c */ /* 0x000fe4000bf46070 */
[----:B------:R-:W-:Y:S02]  /*0680*/  @!P1 IADD3 R20, P3, PT, R9, UR31, RZ ;  /* 0x0000001f09149c10 */ /* 0x000fe4000ff7e0ff */
[----:B------:R-:W-:Y:S02]  /*0690*/  ISETP.GE.AND.EX P2, PT, R25, UR41, PT, P2 ;  /* 0x0000002919007c0c */ /* 0x000fe4000bf46320 */
[----:B------:R-:W-:-:S05]  /*06a0*/  @!P1 IADD3.X R21, PT, PT, R3, UR32, RZ, P3, !PT ;  /* 0x0000002003159c10 */ /* 0x000fca0009ffe4ff */
[----:B------:R1:W3:Y:S06]  /*06b0*/  @!P1 LDG.E.U8 R7, desc[UR26][R20.64] ;  /* 0x0000001a14079981 */ /* 0x0002ec000c1e1100 */
[----:B------:R-:W-:-:S04]  /*06c0*/  @!P2 IADD3 R22, P3, PT, R9, UR37, RZ ;  /* 0x000000250916ac10 */ /* 0x000fc8000ff7e0ff */
[----:B------:R-:W-:-:S05]  /*06d0*/  @!P2 IADD3.X R23, PT, PT, R3, UR19, RZ, P3, !PT ;  /* 0x000000130317ac10 */ /* 0x000fca0009ffe4ff */
[----:B------:R-:W4:Y:S01]  /*06e0*/  @!P2 LDG.E.U8 R8, desc[UR26][R22.64] ;  /* 0x0000001a1608a981 */ /* 0x000f22000c1e1100 */
        /* <DEDUP_REMOVED lines=9> */
[----:B0-----:R-:W-:Y:S01]  /*0780*/  IMAD.MOV.U32 R19, RZ, RZ, RZ ;  /* 0x000000ffff137224 */ /* 0x001fe200078e00ff */
[----:B--2---:R-:W0:Y:S04]  /*0790*/  @!P0 I2F.S8 R18, R6 ;  /* 0x0000000600128306 */ /* 0x004e280000001400 */
[----:B0-----:R3:W-:Y:S01]  /*07a0*/  @!P0 STG.E.64 desc[UR26][R20.64], R18 ;  /* 0x0000001214008986 */ /* 0x0017e2000c101b1a */
[----:B------:R-:W-:-:S04]  /*07b0*/  @!P1 LEA R22, P0, R2, UR7, 0x3 ;  /* 0x0000000702169c11 */ /* 0x000fc8000f8018ff */
[----:B------:R-:W-:Y:S01]  /*07c0*/  @!P1 IADD3.X R23, PT, PT, R5, UR10, RZ, P0, !PT ;  /* 0x0000000a05179c10 */ /* 0x000fe200087fe4ff */
[----:B---3--:R-:W0:Y:S01]  /*07d0*/  @!P1 I2F.S8 R20, R7 ;  /* 0x0000000700149306 */ /* 0x008e220000001400 */
[----:B------:R-:W-:Y:S01]  /*07e0*/  IMAD.MOV.U32 R21, RZ, RZ, RZ ;  /* 0x000000ffff157224 */ /* 0x000fe200078e00ff */
[----:B------:R-:W-:-:S04]  /*07f0*/  @!P2 IADD3 R18, P0, PT, R10, UR7, RZ ;  /* 0x000000070a12ac10 */ /* 0x000fc8000ff1e0ff */
[----:B------:R-:W-:Y:S01]  /*0800*/  @!P2 IADD3.X R19, PT, PT, R11, UR10, RZ, P0, !PT ;  /* 0x0000000a0b13ac10 */ /* 0x000fe200087fe4ff */
[----:B0-----:R4:W-:Y:S02]  /*0810*/  @!P1 STG.E.64 desc[UR26][R22.64], R20 ;  /* 0x0000001416009986 */ /* 0x0019e4000c101b1a */
[----:B----4-:R-:W0:Y:S01]  /*0820*/  @!P2 I2F.S8 R22, R8 ;  /* 0x000000080016a306 */ /* 0x010e220000001400 */
[----:B------:R-:W-:Y:S02]  /*0830*/  IMAD.MOV.U32 R23, RZ, RZ, RZ ;  /* 0x000000ffff177224 */ /* 0x000fe400078e00ff */
[----:B------:R-:W-:-:S03]  /*0840*/  IMAD.U32 R21, RZ, RZ, UR28 ;  /* 0x0000001cff157e24 */ /* 0x000fc6000f8e00ff */
[----:B0-----:R0:W-:Y:S02]  /*0850*/  @!P2 STG.E.64 desc[UR26][R18.64], R22 ;  /* 0x000000161200a986 */ /* 0x0011e4000c101b1a */
[----:B0-----:R-:W-:Y:S02]  /*0860*/  @!P3 IMAD.MOV.U32 R18, RZ, RZ, R28 ;  /* 0x000000ffff12b224 */ /* 0x001fe400078e001c */
[----:B------:R-:W-:Y:S02]  /*0870*/  @!P3 IMAD.MOV.U32 R19, RZ, RZ, R29 ;  /* 0x000000ffff13b224 */ /* 0x000fe400078e001d */
[----:B------:R-:W-:-:S04]  /*0880*/  @!P3 IMAD.WIDE.U32 R18, R21, 0x18, R18 ;  /* 0x000000181512b825 */ /* 0x000fc800078e0012 */
[----:B------:R-:W-:Y:S01]  /*0890*/  @!P3 IMAD.MOV.U32 R21, RZ, RZ, RZ ;  /* 0x000000ffff15b224 */ /* 0x000fe200078e00ff */
[----:B------:R-:W-:Y:S02]  /*08a0*/  @!P3 IADD3 R20, P0, PT, R18, UR7, RZ ;  /* 0x000000071214bc10 */ /* 0x000fe4000ff1e0ff */
[----:B-----5:R-:W0:Y:S02]  /*08b0*/  @!P3 I2F.S8 R18, R4 ;  /* 0x000000040012b306 */ /* 0x020e240000001400 */
[----:B------:R-:W-:Y:S01]  /*08c0*/  @!P3 IADD3.X R21, PT, PT, R19, UR10, R21, P0, !PT ;  /* 0x0000000a1315bc10 */ /* 0x000fe200087fe415 */
[----:B------:R-:W-:Y:S01]  /*08d0*/  IMAD.MOV.U32 R19, RZ, RZ, RZ ;  /* 0x000000ffff137224 */ /* 0x000fe200078e00ff */
[----:B------:R-:W-:-:S05]  /*08e0*/  IADD3 R24, P0, PT, R24, UR28, RZ ;  /* 0x0000001c18187c10 */ /* 0x000fca000ff1e0ff */
[----:B------:R-:W-:Y:S01]  /*08f0*/  IMAD.X R25, RZ, RZ, R25, P0 ;  /* 0x000000ffff197224 */ /* 0x000fe200000e0619 */
[C---:B------:R-:W-:Y:S02]  /*0900*/  ISETP.GE.U32.AND P0, PT, R24.reuse, UR40, PT ;  /* 0x0000002818007c0c */ /* 0x040fe4000bf06070 */
[----:B------:R-:W-:Y:S02]  /*0910*/  IADD3 R24, P1, PT, R24, UR28, RZ ;  /* 0x0000001c18187c10 */ /* 0x000fe4000ff3e0ff */
[----:B------:R-:W-:Y:S01]  /*0920*/  ISETP.GE.AND.EX P0, PT, R25, UR41, PT, P0 ;  /* 0x0000002919007c0c */ /* 0x000fe2000bf06300 */
[----:B0-----:R0:W-:Y:S02]  /*0930*/  @!P3 STG.E.64 desc[UR26][R20.64], R18 ;  /* 0x000000121400b986 */ /* 0x0011e4000c101b1a */
[----:B------:R-:W-:Y:S01]  /*0940*/  IMAD.X R25, RZ, RZ, R25, P1 ;  /* 0x000000ffff197224 */ /* 0x000fe200008e0619 */
[C---:B------:R-:W-:Y:S02]  /*0950*/  ISETP.GE.U32.AND P1, PT, R24.reuse, UR40, PT ;  /* 0x0000002818007c0c */ /* 0x040fe4000bf26070 */
[----:B------:R-:W-:-:S02]  /*0960*/  IADD3 R24, P3, PT, R24, UR28, RZ ;  /* 0x0000001c18187c10 */ /* 0x000fc4000ff7e0ff */
[----:B------:R-:W-:-:S05]  /*0970*/  ISETP.GE.AND.EX P1, PT, R25, UR41, PT, P1 ;  /* 0x0000002919007c0c */ /* 0x000fca000bf26310 */
[----:B------:R-:W-:Y:S01]  /*0980*/  @!P0 IADD3 R22, P2, PT, R9, UR38, RZ ;  /* 0x0000002609168c10 */ /* 0x000fe2000ff5e0ff */
[----:B0-----:R-:W-:Y:S01]  /*0990*/  IMAD.X R20, RZ, RZ, R25, P3 ;  /* 0x000000ffff147224 */ /* 0x001fe200018e0619 */
[C---:B------:R-:W-:Y:S02]  /*09a0*/  IADD3 R19, P5, PT, R24.reuse, UR28, RZ ;  /* 0x0000001c18137c10 */ /* 0x040fe4000ffbe0ff */
[----:B------:R-:W-:Y:S02]  /*09b0*/  @!P0 IADD3.X R23, PT, PT, R3, UR39, RZ, P2, !PT ;  /* 0x0000002703178c10 */ /* 0x000fe400097fe4ff */
[----:B------:R-:W-:Y:S02]  /*09c0*/  ISETP.GE.U32.AND P2, PT, R24, UR40, PT ;  /* 0x0000002818007c0c */ /* 0x000fe4000bf46070 */
[----:B------:R-:W-:Y:S01]  /*09d0*/  ISETP.GE.U32.AND P3, PT, R19, UR40, PT ;  /* 0x0000002813007c0c */ /* 0x000fe2000bf66070 */
[----:B------:R-:W2:Y:S01]  /*09e0*/  @!P0 LDG.E.U8 R6, desc[UR26][R22.64] ;  /* 0x0000001a16068981 */ /* 0x000ea2000c1e1100 */
[----:B------:R-:W-:Y:S01]  /*09f0*/  ISETP.GE.AND.EX P2, PT, R20, UR41, PT, P2 ;  /* 0x0000002914007c0c */ /* 0x000fe2000bf46320 */
[----:B------:R-:W-:Y:S01]  /*0a00*/  IMAD.X R20, RZ, RZ, R20, P5 ;  /* 0x000000ffff147224 */ /* 0x000fe200028e0614 */
[----:B------:R-:W-:-:S04]  /*0a10*/  @!P1 IADD3 R18, P4, PT, R9, UR35, RZ ;  /* 0x0000002309129c10 */ /* 0x000fc8000ff9e0ff */
[----:B------:R-:W-:Y:S02]  /*0a20*/  ISETP.GE.AND.EX P3, PT, R20, UR41, PT, P3 ;  /* 0x0000002914007c0c */ /* 0x000fe4000bf66330 */
[----:B------:R-:W-:-:S05]  /*0a30*/  @!P1 IADD3.X R19, PT, PT, R3, UR12, RZ, P4, !PT ;  /* 0x0000000c03139c10 */ /* 0x000fca000a7fe4ff */
[----:B------:R0:W3:Y:S01]  /*0a40*/  @!P1 LDG.E.U8 R7, desc[UR26][R18.64] ;  /* 0x0000001a12079981 */ /* 0x0000e2000c1e1100 */
[----:B------:R-:W-:-:S04]  /*0a50*/  @!P2 IADD3 R24, P4, PT, R9, UR34, RZ ;  /* 0x000000220918ac10 */ /* 0x000fc8000ff9e0ff */
[----:B------:R-:W-:Y:S02]  /*0a60*/  @!P2 IADD3.X R25, PT, PT, R3, UR14, RZ, P4, !PT ;  /* 0x0000000e0319ac10 */ /* 0x000fe4000a7fe4ff */
[----:B0-----:R-:W-:-:S03]  /*0a70*/  @!P3 IADD3 R18, P4, PT, R9, UR33, RZ ;  /* 0x000000210912bc10 */ /* 0x001fc6000ff9e0ff */
[----:B------:R-:W4:Y:S01]  /*0a80*/  @!P2 LDG.E.U8 R8, desc[UR26][R24.64] ;  /* 0x0000001a1808a981 */ /* 0x000f22000c1e1100 */
[----:B------:R-:W-:-:S05]  /*0a90*/  @!P3 IADD3.X R19, PT, PT, R3, UR16, RZ, P4, !PT ;  /* 0x000000100313bc10 */ /* 0x000fca000a7fe4ff */
[----:B------:R0:W5:Y:S01]  /*0aa0*/  @!P3 LDG.E.U8 R4, desc[UR26][R18.64] ;  /* 0x0000001a1204b981 */ /* 0x000162000c1e1100 */
[----:B------:R-:W-:Y:S01]  /*0ab0*/  @!P0 IADD3 R20, P4, PT, R26, UR7, RZ ;  /* 0x000000071a148c10 */ /* 0x000fe2000ff9e0ff */
[----:B------:R-:W-:Y:S01]  /*0ac0*/  IMAD.MOV.U32 R23, RZ, RZ, RZ ;  /* 0x000000ffff177224 */ /* 0x000fe200078e00ff */
[----:B------:R-:W-:Y:S02]  /*0ad0*/  UIADD3 UR18, UP0, UPT, UR18, -0x2, URZ ;  /* 0xfffffffe12127890 */ /* 0x000fe4000ff1e0ff */
[----:B------:R-:W-:Y:S01]  /*0ae0*/  @!P0 IADD3.X R21, PT, PT, R27, UR10, RZ, P4, !PT ;  /* 0x0000000a1b158c10 */ /* 0x000fe2000a7fe4ff */
[----:B------:R-:W-:Y:S02]  /*0af0*/  UIADD3 UR5, UP1, UPT, UR29, UR5, URZ ;  /* 0x000000051d057290 */ /* 0x000fe4000ff3e0ff */
[----:B------:R-:W-:Y:S01]  /*0b00*/  UIADD3.X UR4, UPT, UPT, UR4, -0x1, URZ, UP0, !UPT ;  /* 0xffffffff04047890 */ /* 0x000fe200087fe4ff */
[----:B0-----:R-:W-:Y:S01]  /*0b10*/  IMAD.MOV.U32 R19, RZ, RZ, RZ ;  /* 0x000000ffff137224 */ /* 0x001fe200078e00ff */
[----:B------:R-:W-:-:S02]  /*0b20*/  UISETP.NE.U32.AND UP0, UPT, UR18, URZ, UPT ;  /* 0x000000ff1200728c */ /* 0x000fc4000bf05070 */
[----:B------:R-:W-:Y:S02]  /*0b30*/  UIADD3.X UR6, UPT, UPT, UR30, UR6, URZ, UP1, !UPT ;  /* 0x000000061e067290 */ /* 0x000fe40008ffe4ff */
[----:B------:R-:W-:Y:S01]  /*0b40*/  UISETP.NE.AND.EX UP0, UPT, UR4, URZ, UPT, UP0 ;  /* 0x000000ff0400728c */ /* 0x000fe2000bf05300 */
[----:B--2---:R-:W0:Y:S08]  /*0b50*/  @!P0 I2F.S8 R22, R6 ;  /* 0x0000000600168306 */ /* 0x004e300000001400 */
[----:B---3--:R-:W1:Y:S01]  /*0b60*/  @!P1 I2F.S8 R18, R7 ;  /* 0x0000000700129306 */ /* 0x008e620000001400 */
[----:B0-----:R4:W-:Y:S01]  /*0b70*/  @!P0 STG.E.64 desc[UR26][R20.64], R22 ;  /* 0x0000001614008986 */ /* 0x0019e2000c101b1a */
[----:B------:R-:W-:-:S04]  /*0b80*/  @!P1 IADD3 R24, P0, PT, R12, UR7, RZ ;  /* 0x000000070c189c10 */ /* 0x000fc8000ff1e0ff */
[----:B------:R-:W-:Y:S02]  /*0b90*/  @!P1 IADD3.X R25, PT, PT, R13, UR10, RZ, P0, !PT ;  /* 0x0000000a0d199c10 */ /* 0x000fe400087fe4ff */
[----:B----4-:R-:W0:Y:S03]  /*0ba0*/  @!P2 I2F.S8 R20, R8 ;  /* 0x000000080014a306 */ /* 0x010e260000001400 */
[----:B-1----:R5:W-:Y:S01]  /*0bb0*/  @!P1 STG.E.64 desc[UR26][R24.64], R18 ;  /* 0x0000001218009986 */ /* 0x002be2000c101b1a */
[----:B------:R-:W-:-:S04]  /*0bc0*/  IMAD.MOV.U32 R21, RZ, RZ, RZ ;  /* 0x000000ffff157224 */ /* 0x000fc800078e00ff */
[----:B-----5:R-:W1:Y:S01]  /*0bd0*/  @!P3 I2F.S8 R24, R4 ;  /* 0x000000040018b306 */ /* 0x020e620000001400 */
[----:B------:R-:W-:Y:S01]  /*0be0*/  @!P2 IADD3 R18, P0, PT, R14, UR7, RZ ;  /* 0x000000070e12ac10 */ /* 0x000fe2000ff1e0ff */
[----:B------:R-:W-:-:S03]  /*0bf0*/  IMAD.MOV.U32 R25, RZ, RZ, RZ ;  /* 0x000000ffff197224 */ /* 0x000fc600078e00ff */
[----:B------:R-:W-:Y:S02]  /*0c00*/  @!P2 IADD3.X R19, PT, PT, R15, UR10, RZ, P0, !PT ;  /* 0x0000000a0f13ac10 */ /* 0x000fe400087fe4ff */
[----:B------:R-:W-:Y:S01]  /*0c10*/  @!P3 IADD3 R22, P0, PT, R16, UR7, RZ ;  /* 0x000000071016bc10 */ /* 0x000fe2000ff1e0ff */
[----:B------:R-:W-:Y:S02]  /*0c20*/  ULEA UR7, UP2, UR28, UR7, 0x6 ;  /* 0x000000071c077291 */ /* 0x000fe4000f8430ff */
[----:B0-----:R2:W-:Y:S01]  /*0c30*/  @!P2 STG.E.64 desc[UR26][R18.64], R20 ;  /* 0x000000141200a986 */ /* 0x0015e2000c101b1a */
[----:B------:R-:W-:Y:S01]  /*0c40*/  @!P3 IADD3.X R23, PT, PT, R17, UR10, RZ, P0, !PT ;  /* 0x0000000a1117bc10 */ /* 0x000fe200087fe4ff */
[----:B------:R-:W-:Y:S01]  /*0c50*/  ULEA.HI.X UR10, UR28, UR10, URZ, 0x6, UP2 ;  /* 0x0000000a1c0a7291 */ /* 0x000fe200090f34ff */
[----:B------:R-:W-:-:S03]  /*0c60*/  IADD3 R9, P0, PT, R9, UR29, RZ ;  /* 0x0000001d09097c10 */ /* 0x000fc6000ff1e0ff */
[----:B-1----:R2:W-:Y:S01]  /*0c70*/  @!P3 STG.E.64 desc[UR26][R22.64], R24 ;  /* 0x000000181600b986 */ /* 0x0025e2000c101b1a */
[----:B------:R-:W-:Y:S01]  /*0c80*/  IADD3.X R3, PT, PT, R3, UR30, RZ, P0, !PT ;  /* 0x0000001e03037c10 */ /* 0x000fe200087fe4ff */
[----:B------:R-:W-:Y:S08]  /*0c90*/  BRA.U UP0, `(.L_x_2386) ;  /* 0xfffffff900487547 */ /* 0x000ff0000b83ffff */
.L_x_2385:
[----:B------:R-:W-:-:S04]  /*0ca0*/  ULOP3.LUT UR4, UR20, 0x1, URZ, 0xc0, !UPT ;  /* 0x0000000114047892 */ /* 0x000fc8000f8ec0ff */
[----:B------:R-:W-:-:S04]  /*0cb0*/  UISETP.NE.U32.AND UP0, UPT, UR4, 0x1, UPT ;  /* 0x000000010400788c */ /* 0x000fc8000bf05070 */
[----:B------:R-:W-:-:S06]  /*0cc0*/  UISETP.NE.U32.AND.EX UP0, UPT, URZ, URZ, UPT, UP0 ;  /* 0x000000ffff00728c */ /* 0x000fcc000bf05100 */
[----:B------:R-:W-:-:S13]  /*0cd0*/  PLOP3.LUT P0, PT, PT, PT, UP0, 0x80, 0x8 ;  /* 0x000000000008781c */ /* 0x000fda0003f0f008 */
[----:B------:R-:W-:Y:S05]  /*0ce0*/  @!P0 EXIT ;  /* 0x000000000000894d */ /* 0x000fea0003800000 */
[----:B0-----:R-:W-:Y:S02]  /*0cf0*/  IADD3 R9, P0, PT, R0, UR5, RZ ;  /* 0x0000000500097c10 */ /* 0x001fe4000ff1e0ff */
[----:B--2---:R-:W-:Y:S02]  /*0d00*/  PRMT R22, R6, 0x7610, R22 ;  /* 0x0000761006167816 */ /* 0x004fe40000000016 */
[C---:B------:R-:W-:Y:S01]  /*0d10*/  IADD3 R2, P2, PT, R9.reuse, UR28, RZ ;  /* 0x0000001c09027c10 */ /* 0x040fe2000ff5e0ff */
[----:B------:R-:W-:Y:S01]  /*0d20*/  IMAD.X R10, RZ, RZ, UR6, P0 ;  /* 0x00000006ff0a7e24 */ /* 0x000fe200080e06ff */
[----:B------:R-:W-:Y:S02]  /*0d30*/  ISETP.GE.U32.AND P0, PT, R9, UR40, PT ;  /* 0x0000002809007c0c */ /* 0x000fe4000bf06070 */
[C---:B------:R-:W-:Y:S01]  /*0d40*/  IADD3 R5, P3, PT, R2.reuse, UR28, RZ ;  /* 0x0000001c02057c10 */ /* 0x040fe2000ff7e0ff */
[----:B------:R-:W-:Y:S01]  /*0d50*/  IMAD.X R3, RZ, RZ, R10, P2 ;  /* 0x000000ffff037224 */ /* 0x000fe200010e060a */
[----:B------:R-:W-:-:S02]  /*0d60*/  ISETP.GE.U32.AND P1, PT, R2, UR40, PT ;  /* 0x0000002802007c0c */ /* 0x000fc4000bf26070 */
[----:B------:R-:W-:Y:S01]  /*0d70*/  ISETP.GE.AND.EX P0, PT, R10, UR41, PT, P0 ;  /* 0x000000290a007c0c */ /* 0x000fe2000bf06300 */
[----:B------:R-:W-:Y:S01]  /*0d80*/  IMAD.X R0, RZ, RZ, R3, P3 ;  /* 0x000000ffff007224 */ /* 0x000fe200018e0603 */
[----:B------:R-:W-:Y:S02]  /*0d90*/  ISETP.GE.U32.AND P2, PT, R5, UR40, PT ;  /* 0x0000002805007c0c */ /* 0x000fe4000bf46070 */
[----:B------:R-:W-:Y:S02]  /*0da0*/  ISETP.GE.AND.EX P1, PT, R3, UR41, PT, P1 ;  /* 0x0000002903007c0c */ /* 0x000fe4000bf26310 */
[----:B------:R-:W-:Y:S02]  /*0db0*/  ISETP.GE.AND.EX P2, PT, R0, UR41, PT, P2 ;  /* 0x0000002900007c0c */ /* 0x000fe4000bf46320 */
[----:B------:R-:W-:-:S05]  /*0dc0*/  PRMT R17, R7, 0x7610, R17 ;  /* 0x0000761007117816 */ /* 0x000fca0000000011 */
[----:B------:R-:W-:-:S04]  /*0dd0*/  @!P0 IADD3 R12, P3, PT, R9, UR42, RZ ;  /* 0x0000002a090c8c10 */ /* 0x000fc8000ff7e0ff */
[----:B------:R-:W-:Y:S02]  /*0de0*/  @!P1 IADD3 R14, P4, PT, R2, UR42, RZ ;  /* 0x0000002a020e9c10 */ /* 0x000fe4000ff9e0ff */
[----:B------:R-:W-:Y:S02]  /*0df0*/  @!P0 IADD3.X R13, PT, PT, R10, UR43, RZ, P3, !PT ;  /* 0x0000002b0a0d8c10 */ /* 0x000fe40009ffe4ff */
[----:B------:R-:W-:Y:S02]  /*0e00*/  @!P2 IADD3 R6, P3, PT, R5, UR42, RZ ;  /* 0x0000002a0506ac10 */ /* 0x000fe4000ff7e0ff */
[----:B------:R-:W-:Y:S01]  /*0e10*/  @!P1 IADD3.X R15, PT, PT, R3, UR43, RZ, P4, !PT ;  /* 0x0000002b030f9c10 */ /* 0x000fe2000a7fe4ff */
[----:B------:R-:W2:Y:S01]  /*0e20*/  @!P0 LDG.E.U8 R22, desc[UR26][R12.64] ;  /* 0x0000001a0c168981 */ /* 0x000ea2000c1e1100 */
[----:B------:R-:W-:Y:S02]  /*0e30*/  PRMT R16, R8, 0x7610, R16 ;  /* 0x0000761008107816 */ /* 0x000fe40000000010 */
[----:B------:R-:W-:Y:S01]  /*0e40*/  @!P2 IADD3.X R7, PT, PT, R0, UR43, RZ, P3, !PT ;  /* 0x0000002b0007ac10 */ /* 0x000fe20009ffe4ff */
[----:B------:R-:W3:Y:S04]  /*0e50*/  @!P1 LDG.E.U8 R17, desc[UR26][R14.64] ;  /* 0x0000001a0e119981 */ /* 0x000ee8000c1e1100 */
[----:B------:R0:W4:Y:S01]  /*0e60*/  @!P2 LDG.E.U8 R16, desc[UR26][R6.64] ;  /* 0x0000001a0610a981 */ /* 0x000122000c1e1100 */
[----:B------:R-:W-:-:S02]  /*0e70*/  IADD3 R18, P4, PT, R5, UR28, RZ ;  /* 0x0000001c05127c10 */ /* 0x000fc4000ff9e0ff */
[----:B------:R-:W-:Y:S02]  /*0e80*/  PRMT R19, R4, 0x7610, R19 ;  /* 0x0000761004137816 */ /* 0x000fe40000000013 */
[----:B------:R-:W-:Y:S01]  /*0e90*/  ISETP.GE.U32.AND P3, PT, R18, UR40, PT ;  /* 0x0000002812007c0c */ /* 0x000fe2000bf66070 */
[----:B------:R-:W-:-:S05]  /*0ea0*/  IMAD.X R11, RZ, RZ, R0, P4 ;  /* 0x000000ffff0b7224 */ /* 0x000fca00020e0600 */
[----:B------:R-:W-:Y:S02]  /*0eb0*/  ISETP.GE.AND.EX P3, PT, R11, UR41, PT, P3 ;  /* 0x000000290b007c0c */ /* 0x000fe4000bf66330 */
[----:B------:R-:W-:Y:S02]  /*0ec0*/  @!P1 LEA R8, P5, R2, UR8, 0x3 ;  /* 0x0000000802089c11 */ /* 0x000fe4000f8a18ff */
[----:B------:R-:W-:-:S09]  /*0ed0*/  @!P2 LEA R4, P6, R5, UR8, 0x3 ;  /* 0x000000080504ac11 */ /* 0x000fd2000f8c18ff */
[----:B------:R-:W-:-:S04]  /*0ee0*/  @!P3 IADD3 R20, P4, PT, R18, UR42, RZ ;  /* 0x0000002a1214bc10 */ /* 0x000fc8000ff9e0ff */
[----:B------:R-:W-:Y:S02]  /*0ef0*/  @!P3 IADD3.X R21, PT, PT, R11, UR43, RZ, P4, !PT ;  /* 0x0000002b0b15bc10 */ /* 0x000fe4000a7fe4ff */
[----:B0-----:R-:W-:Y:S01]  /*0f00*/  @!P0 LEA R6, P4, R9, UR8, 0x3 ;  /* 0x0000000809068c11 */ /* 0x001fe2000f8818ff */
[----:B------:R-:W-:Y:S01]  /*0f10*/  IMAD.MOV.U32 R13, RZ, RZ, RZ ;  /* 0x000000ffff0d7224 */ /* 0x000fe200078e00ff */
[----:B------:R-:W-:Y:S01]  /*0f20*/  @!P2 LEA.HI.X R5, R5, UR9, R0, 0x3, P6 ;  /* 0x000000090505ac11 */ /* 0x000fe2000b0f1c00 */
[----:B------:R-:W-:Y:S01]  /*0f30*/  IMAD.MOV.U32 R15, RZ, RZ, RZ ;  /* 0x000000ffff0f7224 */ /* 0x000fe200078e00ff */
[----:B------:R-:W-:Y:S01]  /*0f40*/  @!P0 LEA.HI.X R7, R9, UR9, R10, 0x3, P4 ;  /* 0x0000000909078c11 */ /* 0x000fe2000a0f1c0a */
[----:B------:R0:W5:Y:S01]  /*0f50*/  @!P3 LDG.E.U8 R19, desc[UR26][R20.64] ;  /* 0x0000001a1413b981 */ /* 0x000162000c1e1100 */
[----:B------:R-:W-:Y:S01]  /*0f60*/  @!P1 LEA.HI.X R9, R2, UR9, R3, 0x3, P5 ;  /* 0x0000000902099c11 */ /* 0x000fe2000a8f1c03 */
[----:B--2---:R-:W1:Y:S08]  /*0f70*/  @!P0 I2F.S8 R12, R22 ;  /* 0x00000016000c8306 */ /* 0x004e700000001400 */
[----:B---3--:R2:W3:Y:S01]  /*0f80*/  @!P1 I2F.S8 R14, R17 ;  /* 0x00000011000e9306 */ /* 0x0084e20000001400 */
[----:B-1----:R0:W-:Y:S07]  /*0f90*/  @!P0 STG.E.64 desc[UR26][R6.64], R12 ;  /* 0x0000000c06008986 */ /* 0x0021ee000c101b1a */
[----:B----4-:R-:W1:Y:S01]  /*0fa0*/  @!P2 I2F.S8 R16, R16 ;  /* 0x000000100010a306 */ /* 0x010e620000001400 */
[----:B--2---:R-:W-:Y:S01]  /*0fb0*/  IMAD.MOV.U32 R17, RZ, RZ, RZ ;  /* 0x000000ffff117224 */ /* 0x004fe200078e00ff */
[----:B---3--:R0:W-:Y:S04]  /*0fc0*/  @!P1 STG.E.64 desc[UR26][R8.64], R14 ;  /* 0x0000000e08009986 */ /* 0x0081e8000c101b1a */
[----:B-1----:R0:W-:Y:S01]  /*0fd0*/  @!P2 STG.E.64 desc[UR26][R4.64], R16 ;  /* 0x000000100400a986 */ /* 0x0021e2000c101b1a */
[----:B------:R-:W-:Y:S05]  /*0fe0*/  @P3 EXIT ;  /* 0x000000000000394d */ /* 0x000fea0003800000 */
[----:B0----5:R-:W0:Y:S01]  /*0ff0*/  I2F.S8 R4, R19 ;  /* 0x0000001300047306 */ /* 0x021e220000001400 */
[----:B------:R-:W-:Y:S01]  /*1000*/  LEA R2, P0, R18, UR8, 0x3 ;  /* 0x0000000812027c11 */ /* 0x000fe2000f8018ff */
[----:B------:R-:W-:-:S03]  /*1010*/  IMAD.MOV.U32 R5, RZ, RZ, RZ ;  /* 0x000000ffff057224 */ /* 0x000fc600078e00ff */
[----:B------:R-:W-:-:S05]  /*1020*/  LEA.HI.X R3, R18, UR9, R11, 0x3, P0 ;  /* 0x0000000912037c11 */ /* 0x000fca00080f1c0b */
[----:B0-----:R-:W-:Y:S01]  /*1030*/  STG.E.64 desc[UR26][R2.64], R4 ;  /* 0x0000000402007986 */ /* 0x001fe2000c101b1a */
[----:B------:R-:W-:Y:S05]  /*1040*/  EXIT ;  /* 0x000000000000794d */ /* 0x000fea0003800000 */
.L_x_2384:
[----:B------:R-:W0:Y:S02]  /*1050*/  S2R R6, SR_TID.X ;  /* 0x0000000000067919 */ /* 0x000e240000002100 */
[----:B0-----:R-:W-:-:S03]  /*1060*/  IMAD.WIDE.U32 R2, R6, 0x4, RZ ;  /* 0x0000000406027825 */ /* 0x001fc600078e00ff */
[----:B------:R-:W-:-:S04]  /*1070*/  ISETP.GE.U32.AND P0, PT, R2, UR11, PT ;  /* 0x0000000b02007c0c */ /* 0x000fc8000bf06070 */
[----:B------:R-:W-:-:S13]  /*1080*/  ISETP.GE.AND.EX P0, PT, R3, UR4, PT, P0 ;  /* 0x0000000403007c0c */ /* 0x000fda000bf06300 */
[----:B------:R-:W-:Y:S05]  /*1090*/  @P0 EXIT ;  /* 0x000000000000094d */ /* 0x000fea0003800000 */
[----:B------:R-:W-:Y:S01]  /*10a0*/  IMAD.MOV.U32 R7, RZ, RZ, RZ ;  /* 0x000000ffff077224 */ /* 0x000fe200078e00ff */
[----:B------:R-:W0:Y:S06]  /*10b0*/  LDCU UR5, c[0x0][0x360] ;  /* 0x00006c00ff0577ac */ /* 0x000e2c0008000800 */
.L_x_2387:
[----:B------:R-:W-:-:S04]  /*10c0*/  LEA R2, P0, R6, UR42, 0x2 ;  /* 0x0000002a06027c11 */ /* 0x000fc8000f8010ff */
[----:B------:R-:W-:-:S05]  /*10d0*/  LEA.HI.X R3, R6, UR43, R7, 0x2, P0 ;  /* 0x0000002b06037c11 */ /* 0x000fca00080f1407 */
[----:B------:R-:W2:Y:S01]  /*10e0*/  LDG.E R2, desc[UR26][R2.64] ;  /* 0x0000001a02027981 */ /* 0x000ea2000c1e1900 */
[C---:B-1----:R-:W-:Y:S01]  /*10f0*/  LEA R4, P0, R6.reuse, UR8, 0x5 ;  /* 0x0000000806047c11 */ /* 0x042fe2000f8028ff */
[----:B------:R-:W-:Y:S02]  /*1100*/  IMAD.MOV.U32 R9, RZ, RZ, RZ ;  /* 0x000000ffff097224 */ /* 0x000fe400078e00ff */
[----:B------:R-:W-:Y:S01]  /*1110*/  IMAD.MOV.U32 R11, RZ, RZ, RZ ;  /* 0x000000ffff0b7224 */ /* 0x000fe200078e00ff */
[C---:B------:R-:W-:Y:S01]  /*1120*/  LEA.HI.X R5, R6.reuse, UR9, R7, 0x5, P0 ;  /* 0x0000000906057c11 */ /* 0x040fe200080f2c07 */
[----:B------:R-:W-:Y:S01]  /*1130*/  IMAD.MOV.U32 R13, RZ, RZ, RZ ;  /* 0x000000ffff0d7224 */ /* 0x000fe200078e00ff */
[----:B0-----:R-:W-:Y:S01]  /*1140*/  IADD3 R6, P0, PT, R6, UR5, RZ ;  /* 0x0000000506067c10 */ /* 0x001fe2000ff1e0ff */
[----:B------:R-:W-:-:S04]  /*1150*/  IMAD.MOV.U32 R15, RZ, RZ, RZ ;  /* 0x000000ffff0f7224 */ /* 0x000fc800078e00ff */
[C---:B------:R-:W-:Y:S02]  /*1160*/  IMAD.SHL.U32 R0, R6.reuse, 0x4, RZ ;  /* 0x0000000406007824 */ /* 0x040fe400078e00ff */
[----:B------:R-:W-:Y:S01]  /*1170*/  IMAD.X R7, RZ, RZ, R7, P0 ;  /* 0x000000ffff077224 */ /* 0x000fe200000e0607 */
[----:B------:R-:W-:Y:S02]  /*1180*/  LOP3.LUT P0, RZ, R6, 0xffffc000, RZ, 0xc0, !PT ;  /* 0xffffc00006ff7812 */ /* 0x000fe4000780c0ff */
[----:B------:R-:W-:Y:S02]  /*1190*/  ISETP.LT.U32.AND P1, PT, R0, UR11, PT ;  /* 0x0000000b00007c0c */ /* 0x000fe4000bf21070 */
[----:B------:R-:W-:Y:S02]  /*11a0*/  SHF.L.U64.HI R0, R6, 0x2, R7 ;  /* 0x0000000206007819 */ /* 0x000fe40000010207 */
[----:B------:R-:W-:Y:S02]  /*11b0*/  LOP3.LUT P0, RZ, R7, 0x3fffffff, RZ, 0xc0, P0 ;  /* 0x3fffffff07ff7812 */ /* 0x000fe4000000c0ff */
[----:B------:R-:W-:Y:S01]  /*11c0*/  ISETP.LT.AND.EX P1, PT, R0, UR4, PT, P1 ;  /* 0x0000000400007c0c */ /* 0x000fe2000bf21310 */
[----:B--2---:R-:W-:Y:S08]  /*11d0*/  I2F.S8 R8, R2 ;  /* 0x0000000200087306 */ /* 0x004ff00000001400 */
[----:B------:R-:W-:Y:S08]  /*11e0*/  I2F.S8 R10, R2.B1 ;  /* 0x10000002000a7306 */ /* 0x000ff00000001400 */
[----:B------:R-:W-:Y:S08]  /*11f0*/  I2F.S8 R12, R2.B2 ;  /* 0x20000002000c7306 */ /* 0x000ff00000001400 */
[----:B------:R-:W0:Y:S02]  /*1200*/  I2F.S8 R14, R2.B3 ;  /* 0x30000002000e7306 */ /* 0x000e240000001400 */
[----:B0-----:R1:W-:Y:S01]  /*1210*/  STG.E.ENL2.256 desc[UR26][R4.64], R8, R12 ;  /* 0xf8000008040c797f */ /* 0x0013e2000f12181a */
[----:B------:R-:W-:Y:S05]  /*1220*/  @!P0 BRA P1, `(.L_x_2387) ;  /* 0xfffffffc00a48947 */ /* 0x000fea000083ffff */
[----:B------:R-:W-:Y:S05]  /*1230*/  EXIT ;  /* 0x000000000000794d */ /* 0x000fea0003800000 */
        .weak           $__internal_36_$__cuda_sm20_div_u16
        .type           $__internal_36_$__cuda_sm20_div_u16,@function
        .size           $__internal_36_$__cuda_sm20_div_u16,(.L_x_7595 - $__internal_36_$__cuda_sm20_div_u16)
$__internal_36_$__cuda_sm20_div_u16:
        /* <DEDUP_REMOVED lines=19> */
[----:B------:R-:W-:Y:S05]  /*1370*/  RET.REL.NODEC R2 `(_ZN2at6native55_GLOBAL__N__de093ff9_22_ForeachBinaryOpList_cu_a911ec4325multi_tensor_apply_kernelINS1_18TensorListMetadataILi2EEENS1_11CopyFunctorIN3c107complexIfEEbLi2ELi1ELi1EEEJNS0_4CopyIS8_bEEEEEvT_T0_DpT1_) ;  /* 0xffffffec02207950 */ /* 0x000fea0003c3ffff */
.L_x_2388:
        /* <DEDUP_REMOVED lines=16> */
.L_x_7595:


//--------------------- .text._ZN2at6native55_GLOBAL__N__de093ff9_22_ForeachBinaryOpList_cu_a911ec4325multi_tensor_apply_kernelINS1_18TensorListMetadataILi2EEENS1_11CopyFunctorIN3c107complexIfEENS6_8BFloat16ELi2ELi1ELi1EEEJNS0_4CopyIS8_S9_EEEEEvT_T0_DpT1_ --------------------------
	.section	.text._ZN2at6native55_GLOBAL__N__de093ff9_22_ForeachBinaryOpList_cu_a911ec4325multi_tensor_apply_kernelINS1_18TensorListMetadataILi2EEENS1_11CopyFunctorIN3c107complexIfEENS6_8BFloat16ELi2ELi1ELi1EEEJNS0_4CopyIS8_S9_EEEEEvT_T0_DpT1_,"ax",@progbits
	.align	128
.text._ZN2at6native55_GLOBAL__N__de093ff9_22_ForeachBinaryOpList_cu_a911ec4325multi_tensor_apply_kernelINS1_18TensorListMetadataILi2EEENS1_11CopyFunctorIN3c107complexIfEENS6_8BFloat16ELi2ELi1ELi1EEEJNS0_4CopyIS8_S9_EEEEEvT_T0_DpT1_:
        .type           _ZN2at6native55_GLOBAL__N__de093ff9_22_ForeachBinaryOpList_cu_a911ec4325multi_tensor_apply_kernelINS1_18TensorListMetadataILi2EEENS1_11CopyFunctorIN3c107complexIfEENS6_8BFloat16ELi2ELi1ELi1EEEJNS0_4CopyIS8_S9_EEEEEvT_T0_DpT1_,@function
        .size           _ZN2at6native55_GLOBAL__N__de093ff9_22_ForeachBinaryOpList_cu_a911ec4325multi_tensor_apply_kernelINS1_18TensorListMetadataILi2EEENS1_11CopyFunctorIN3c107complexIfEENS6_8BFloat16ELi2ELi1ELi1EEEJNS0_4CopyIS8_S9_EEEEEvT_T0_DpT1_,(.L_x_7597 - _ZN2at6native55_GLOBAL__N__de093ff9_22_ForeachBinaryOpList_cu_a911ec4325multi_tensor_apply_kernelINS1_18TensorListMetadataILi2EEENS1_11CopyFunctorIN3c107complexIfEENS6_8BFloat16ELi2ELi1ELi1EEEJNS0_4CopyIS8_S9_EEEEEvT_T0_DpT1_)
        .other          _ZN2at6native55_GLOBAL__N__de093ff9_22_ForeachBinaryOpList_cu_a911ec4325multi_tensor_apply_kernelINS1_18TensorListMetadataILi2EEENS1_11CopyFunctorIN3c107complexIfEENS6_8BFloat16ELi2ELi1ELi1EEEJNS0_4CopyIS8_S9_EEEEEvT_T0_DpT1_,@"STO_CUDA_ENTRY STV_DEFAULT"
_ZN2at6native55_GLOBAL__N__de093ff9_22_ForeachBinaryOpList_cu_a911ec4325multi_tensor_apply_kernelINS1_18TensorListMetadataILi2EEENS1_11CopyFunctorIN3c107complexIfEENS6_8BFloat16ELi2ELi1ELi1EEEJNS0_4CopyIS8_S9_EEEEEvT_T0_DpT1_:
        /* <DEDUP_REMOVED lines=39> */
[----:B------:R-:W-:Y:S05]  /*0270*/  CALL.REL.NOINC `($__internal_37_$__cuda_sm20_div_u16) ;  /* 0x0000000c00407944 */ /* 0x000fea0003c00000 */
        /* <DEDUP_REMOVED lines=14> */
.L_x_2391:
[----:B01----:R-:W-:-:S04]  /*0360*/  IADD3 R26, P1, PT, R2, UR6, RZ ;  /* 0x00000006021a7c10 */ /* 0x003fc8000ff3e0ff */
[C---:B------:R-:W-:Y:S01]  /*0370*/  IADD3 R11, P3, PT, R26.reuse, UR16, RZ ;  /* 0x000000101a0b7c10 */ /* 0x040fe2000ff7e0ff */
[----:B------:R-:W-:Y:S01]  /*0380*/  IMAD.X R13, RZ, RZ, UR7, P1 ;  /* 0x00000007ff0d7e24 */ /* 0x000fe200088e06ff */
[----:B------:R-:W-:Y:S02]  /*0390*/  ISETP.GE.U32.AND P2, PT, R26, UR17, PT ;  /* 0x000000111a007c0c */ /* 0x000fe4000bf46070 */
[----:B------:R-:W-:Y:S01]  /*03a0*/  ISETP.GE.U32.AND P4, PT, R11, UR17, PT ;  /* 0x000000110b007c0c */ /* 0x000fe2000bf86070 */
[----:B------:R-:W-:Y:S01]  /*03b0*/  IMAD.X R8, RZ, RZ, R13, P3 ;  /* 0x000000ffff087224 */ /* 0x000fe200018e060d */
[----:B------:R-:W-:Y:S02]  /*03c0*/  ISETP.GE.AND.EX P2, PT, R13, UR18, PT, P2 ;  /* 0x000000120d007c0c */ /* 0x000fe4000bf46320 */
[----:B------:R-:W-:Y:S02]  /*03d0*/  IADD3 R7, P1, PT, R11, UR16, RZ ;  /* 0x000000100b077c10 */ /* 0x000fe4000ff3e0ff */
[----:B------:R-:W-:-:S02]  /*03e0*/  ISETP.GE.AND.EX P4, PT, R8, UR18, PT, P4 ;  /* 0x0000001208007c0c */ /* 0x000fc4000bf86340 */
[----:B------:R-:W-:Y:S01]  /*03f0*/  ISETP.GE.U32.AND P3, PT, R7, UR17, PT ;  /* 0x0000001107007c0c */ /* 0x000fe2000bf66070 */
[----:B------:R-:W-:-:S05]  /*0400*/  IMAD.X R10, RZ, RZ, R8, P1 ;  /* 0x000000ffff0a7224 */ /* 0x000fca00008e0608 */
[----:B------:R-:W-:Y:S02]  /*0410*/  ISETP.GE.AND.EX P3, PT, R10, UR18, PT, P3 ;  /* 0x000000120a007c0c */ /* 0x000fe4000bf66330 */
[----:B------:R-:W-:-:S03]  /*0420*/  @!P2 LEA R14, P1, R26, UR8, 0x1 ;  /* 0x000000081a0eac11 */ /* 0x000fc6000f8208ff */
[C---:B------:R-:W-:Y:S02]  /*0430*/  @!P4 LEA R16, P5, R11.reuse, UR8, 0x1 ;  /* 0x000000080b10cc11 */ /* 0x040fe4000f8a08ff */
[----:B------:R-:W-:Y:S02]  /*0440*/  @!P2 LEA.HI.X R15, R26, UR9, R13, 0x1, P1 ;  /* 0x000000091a0fac11 */ /* 0x000fe400088f0c0d */
[----:B------:R-:W-:Y:S02]  /*0450*/  @!P4 LEA.HI.X R17, R11, UR9, R8, 0x1, P5 ;  /* 0x000000090b11cc11 */ /* 0x000fe4000a8f0c08 */
[----:B------:R-:W-:Y:S01]  /*0460*/  IADD3 R9, P5, PT, R7, UR16, RZ ;  /* 0x0000001007097c10 */ /* 0x000fe2000ffbe0ff */
[----:B------:R0:W2:Y:S03]  /*0470*/  @!P2 LDG.E.U16 R3, desc[UR14][R14.64] ;  /* 0x0000000e0e03a981 */ /* 0x0000a6000c1e1500 */
[----:B------:R-:W-:Y:S01]  /*0480*/  ISETP.GE.U32.AND P1, PT, R9, UR17, PT ;  /* 0x0000001109007c0c */ /* 0x000fe2000bf26070 */
[----:B------:R-:W-:Y:S01]  /*0490*/  IMAD.X R12, RZ, RZ, R10, P5 ;  /* 0x000000ffff0c7224 */ /* 0x000fe200028e060a */
[----:B------:R1:W3:Y:S01]  /*04a0*/  @!P4 LDG.E.U16 R4, desc[UR14][R16.64] ;  /* 0x0000000e1004c981 */ /* 0x0002e2000c1e1500 */
[----:B------:R-:W-:-:S03]  /*04b0*/  @!P3 LEA R22, P5, R7, UR8, 0x1 ;  /* 0x000000080716bc11 */ /* 0x000fc6000f8a08ff */
[----:B------:R-:W-:Y:S02]  /*04c0*/  ISETP.GE.AND.EX P1, PT, R12, UR18, PT, P1 ;  /* 0x000000120c007c0c */ /* 0x000fe4000bf26310 */
[----:B------:R-:W-:-:S05]  /*04d0*/  @!P3 LEA.HI.X R23, R7, UR9, R10, 0x1, P5 ;  /* 0x000000090717bc11 */ /* 0x000fca000a8f0c0a */
[----:B------:R-:W4:Y:S06]  /*04e0*/  @!P3 LDG.E.U16 R5, desc[UR14][R22.64] ;  /* 0x0000000e1605b981 */ /* 0x000f2c000c1e1500 */
[----:B------:R-:W-:-:S04]  /*04f0*/  @!P1 LEA R24, P5, R9, UR8, 0x1 ;  /* 0x0000000809189c11 */ /* 0x000fc8000f8a08ff */
[----:B------:R-:W-:-:S05]  /*0500*/  @!P1 LEA.HI.X R25, R9, UR9, R12, 0x1, P5 ;  /* 0x0000000909199c11 */ /* 0x000fca000a8f0c0c */
[----:B------:R5:W4:Y:S01]  /*0510*/  @!P1 LDG.E.U16 R6, desc[UR14][R24.64] ;  /* 0x0000000e18069981 */ /* 0x000b22000c1e1500 */
[----:B0-----:R-:W-:Y:S01]  /*0520*/  @!P3 LEA R14, P6, R7, UR10, 0x3 ;  /* 0x0000000a070ebc11 */ /* 0x001fe2000f8c18ff */
[----:B------:R-:W-:Y:S01]  /*0530*/  USHF.L.U32 UR12, UR16, 0x2, URZ ;  /* 0x00000002100c7899 */ /* 0x000fe200080006ff */
[----:B------:R-:W-:Y:S01]  /*0540*/  @!P1 LEA R20, P5, R9, UR10, 0x3 ;  /* 0x0000000a09149c11 */ /* 0x000fe2000f8a18ff */
[----:B------:R-:W-:Y:S01]  /*0550*/  IMAD.MOV.U32 R29, RZ, RZ, RZ ;  /* 0x000000ffff1d7224 */ /* 0x000fe200078e00ff */
[----:B------:R-:W-:Y:S01]  /*0560*/  @!P3 LEA.HI.X R15, R7, UR11, R10, 0x3, P6 ;  /* 0x0000000b070fbc11 */ /* 0x000fe2000b0f1c0a */
[----:B-1----:R-:W-:Y:S01]  /*0570*/  IMAD.MOV.U32 R17, RZ, RZ, RZ ;  /* 0x000000ffff117224 */ /* 0x002fe200078e00ff */
[----:B------:R-:W-:Y:S02]  /*0580*/  @!P2 LEA R18, P6, R26, UR10, 0x3 ;  /* 0x0000000a1a12ac11 */ /* 0x000fe4000f8c18ff */
[----:B------:R-:W-:Y:S01]  /*0590*/  @!P1 LEA.HI.X R21, R9, UR11, R12, 0x3, P5 ;  /* 0x0000000b09159c11 */ /* 0x000fe2000a8f1c0c */
[----:B-----5:R-:W-:Y:S01]  /*05a0*/  IMAD.MOV.U32 R25, RZ, RZ, RZ ;  /* 0x000000ffff197224 */ /* 0x020fe200078e00ff */
[----:B------:R-:W-:-:S02]  /*05b0*/  @!P4 LEA R22, P5, R11, UR10, 0x3 ;  /* 0x0000000a0b16cc11 */ /* 0x000fc4000f8a18ff */
[C---:B------:R-:W-:Y:S02]  /*05c0*/  @!P2 LEA.HI.X R19, R26.reuse, UR11, R13, 0x3, P6 ;  /* 0x0000000b1a13ac11 */ /* 0x040fe4000b0f1c0d */
[----:B------:R-:W-:Y:S02]  /*05d0*/  @!P4 LEA.HI.X R23, R11, UR11, R8, 0x3, P5 ;  /* 0x0000000b0b17cc11 */ /* 0x000fe4000a8f1c08 */
[----:B------:R-:W-:-:S05]  /*05e0*/  IADD3 R26, P5, PT, R26, UR12, RZ ;  /* 0x0000000c1a1a7c10 */ /* 0x000fca000ffbe0ff */
[----:B------:R-:W-:Y:S02]  /*05f0*/  IMAD.X R13, RZ, RZ, R13, P5 ;  /* 0x000000ffff0d7224 */ /* 0x000fe400028e060d */
[----:B--2---:R-:W-:Y:S02]  /*0600*/  IMAD.U32 R24, R3, 0x10000, RZ ;  /* 0x0001000003187824 */ /* 0x004fe400078e00ff */
[----:B---3--:R-:W-:-:S03]  /*0610*/  IMAD.U32 R28, R4, 0x10000, RZ ;  /* 0x00010000041c7824 */ /* 0x008fc600078e00ff */
[----:B------:R-:W-:Y:S01]  /*0620*/  @!P2 STG.E.64 desc[UR14][R18.64], R24 ;  /* 0x000000181200a986 */ /* 0x000fe2000c101b0e */
[----:B------:R-:W-:-:S03]  /*0630*/  ISETP.GE.U32.AND P2, PT, R26, UR17, PT ;  /* 0x000000111a007c0c */ /* 0x000fc6000bf46070 */
[----:B------:R0:W-:Y:S01]  /*0640*/  @!P4 STG.E.64 desc[UR14][R22.64], R28 ;  /* 0x0000001c1600c986 */ /* 0x0001e2000c101b0e */
[----:B------:R-:W-:Y:S02]  /*0650*/  IADD3 R11, P4, PT, R11, UR12, RZ ;  /* 0x0000000c0b0b7c10 */ /* 0x000fe4000ff9e0ff */
[----:B------:R-:W-:Y:S02]  /*0660*/  ISETP.GE.AND.EX P2, PT, R13, UR18, PT, P2 ;  /* 0x000000120d007c0c */ /* 0x000fe4000bf46320 */
[C---:B------:R-:W-:Y:S01]  /*0670*/  IADD3 R12, P5, PT, R11.reuse, UR16, RZ ;  /* 0x000000100b0c7c10 */ /* 0x040fe2000ffbe0ff */
[----:B------:R-:W-:Y:S01]  /*0680*/  IMAD.X R8, RZ, RZ, R8, P4 ;  /* 0x000000ffff087224 */ /* 0x000fe200020e0608 */
[----:B------:R-:W-:Y:S01]  /*0690*/  ISETP.GE.U32.AND P4, PT, R11, UR17, PT ;  /* 0x000000110b007c0c */ /* 0x000fe2000bf86070 */
[----:B----4-:R-:W-:Y:S01]  /*06a0*/  IMAD.U32 R16, R5, 0x10000, RZ ;  /* 0x0001000005107824 */ /* 0x010fe200078e00ff */
[----:B------:R-:W-:Y:S01]  /*06b0*/  IADD3 R9, P6, PT, R12, UR16, RZ ;  /* 0x000000100c097c10 */ /* 0x000fe2000ffde0ff */
[----:B------:R-:W-:Y:S01]  /*06c0*/  IMAD.X R7, RZ, RZ, R8, P5 ;  /* 0x000000ffff077224 */ /* 0x000fe200028e0608 */
[----:B------:R-:W-:-:S02]  /*06d0*/  ISETP.GE.AND.EX P4, PT, R8, UR18, PT, P4 ;  /* 0x0000001208007c0c */ /* 0x000fc4000bf86340 */
[----:B------:R1:W-:Y:S01]  /*06e0*/  @!P3 STG.E.64 desc[UR14][R14.64], R16 ;  /* 0x000000100e00b986 */ /* 0x0003e2000c101b0e */
[----:B------:R-:W-:Y:S01]  /*06f0*/  ISETP.GE.U32.AND P3, PT, R12, UR17, PT ;  /* 0x000000110c007c0c */ /* 0x000fe2000bf66070 */
[----:B------:R-:W-:Y:S01]  /*0700*/  IMAD.X R10, RZ, RZ, R7, P6 ;  /* 0x000000ffff0a7224 */ /* 0x000fe200030e0607 */
[----:B------:R-:W-:Y:S01]  /*0710*/  ISETP.GE.U32.AND P5, PT, R9, UR17, PT ;  /* 0x0000001109007c0c */ /* 0x000fe2000bfa6070 */
[----:B0-----:R-:W-:Y:S01]  /*0720*/  IMAD.MOV.U32 R23, RZ, RZ, RZ ;  /* 0x000000ffff177224 */ /* 0x001fe200078e00ff */
[----:B------:R-:W-:Y:S02]  /*0730*/  ISETP.GE.AND.EX P3, PT, R7, UR18, PT, P3 ;  /* 0x0000001207007c0c */ /* 0x000fe4000bf66330 */
[----:B------:R-:W-:Y:S01]  /*0740*/  ISETP.GE.AND.EX P5, PT, R10, UR18, PT, P5 ;  /* 0x000000120a007c0c */ /* 0x000fe2000bfa6350 */
[----:B------:R-:W-:-:S05]  /*0750*/  IMAD.U32 R22, R6, 0x10000, RZ ;  /* 0x0001000006167824 */ /* 0x000fca00078e00ff */
[----:B------:R0:W-:Y:S01]  /*0760*/  @!P1 STG.E.64 desc[UR14][R20.64], R22 ;  /* 0x0000001614009986 */ /* 0x0001e2000c101b0e */
[C---:B-1----:R-:W-:Y:S02]  /*0770*/  @!P2 LEA R14, P6, R26.reuse, UR8, 0x1 ;  /* 0x000000081a0eac11 */ /* 0x042fe4000f8c08ff */
[C---:B------:R-:W-:Y:S02]  /*0780*/  @!P4 LEA R18, P1, R11.reuse, UR8, 0x1 ;  /* 0x000000080b12cc11 */ /* 0x040fe4000f8208ff */
[----:B------:R-:W-:Y:S02]  /*0790*/  @!P2 LEA.HI.X R15, R26, UR9, R13, 0x1, P6 ;  /* 0x000000091a0fac11 */ /* 0x000fe4000b0f0c0d */
[----:B------:R-:W-:Y:S02]  /*07a0*/  @!P3 LEA R16, P6, R12, UR8, 0x1 ;  /* 0x000000080c10bc11 */ /* 0x000fe4000f8c08ff */
[----:B------:R-:W-:Y:S01]  /*07b0*/  @!P4 LEA.HI.X R19, R11, UR9, R8, 0x1, P1 ;  /* 0x000000090b13cc11 */ /* 0x000fe200088f0c08 */
[----:B------:R1:W2:Y:S01]  /*07c0*/  @!P2 LDG.E.U16 R3, desc[UR14][R14.64] ;  /* 0x0000000e0e03a981 */ /* 0x0002a2000c1e1500 */
[----:B------:R-:W-:-:S02]  /*07d0*/  @!P5 LEA R24, P1, R9, UR8, 0x1 ;  /* 0x000000080918dc11 */ /* 0x000fc4000f8208ff */
[----:B------:R-:W-:Y:S01]  /*07e0*/  @!P3 LEA.HI.X R17, R12, UR9, R7, 0x1, P6 ;  /* 0x000000090c11bc11 */ /* 0x000fe2000b0f0c07 */
[----:B------:R-:W3:Y:S01]  /*07f0*/  @!P4 LDG.E.U16 R4, desc[UR14][R18.64] ;  /* 0x0000000e1204c981 */ /* 0x000ee2000c1e1500 */
[----:B------:R-:W-:-:S03]  /*0800*/  @!P5 LEA.HI.X R25, R9, UR9, R10, 0x1, P1 ;  /* 0x000000090919dc11 */ /* 0x000fc600088f0c0a */
[----:B------:R4:W5:Y:S04]  /*0810*/  @!P3 LDG.E.U16 R5, desc[UR14][R16.64] ;  /* 0x0000000e1005b981 */ /* 0x000968000c1e1500 */
[----:B------:R-:W5:Y:S01]  /*0820*/  @!P5 LDG.E.U16 R6, desc[UR14][R24.64] ;  /* 0x0000000e1806d981 */ /* 0x000f62000c1e1500 */
[C---:B0-----:R-:W-:Y:S01]  /*0830*/  @!P2 LEA R22, P6, R26.reuse, UR10, 0x3 ;  /* 0x0000000a1a16ac11 */ /* 0x041fe2000f8c18ff */
[----:B-1----:R-:W-:Y:S01]  /*0840*/  IMAD.MOV.U32 R15, RZ, RZ, RZ ;  /* 0x000000ffff0f7224 */ /* 0x002fe200078e00ff */
[C---:B------:R-:W-:Y:S01]  /*0850*/  @!P4 LEA R20, P1, R11.reuse, UR10, 0x3 ;  /* 0x0000000a0b14cc11 */ /* 0x040fe2000f8218ff */
[----:B------:R-:W-:Y:S01]  /*0860*/  UIADD3 UR4, UP0, UPT, UR4, 0x2, URZ ;  /* 0x0000000204047890 */ /* 0x000fe2000ff1e0ff */
[----:B------:R-:W-:Y:S01]  /*0870*/  @!P2 LEA.HI.X R23, R26, UR11, R13, 0x3, P6 ;  /* 0x0000000b1a17ac11 */ /* 0x000fe2000b0f1c0d */
[----:B------:R-:W-:Y:S01]  /*0880*/  IMAD.MOV.U32 R13, RZ, RZ, RZ ;  /* 0x000000ffff0d7224 */ /* 0x000fe200078e00ff */
[C---:B------:R-:W-:Y:S01]  /*0890*/  @!P3 LEA R26, P6, R12.reuse, UR10, 0x3 ;  /* 0x0000000a0c1abc11 */ /* 0x040fe2000f8c18ff */
[----:B----4-:R-:W-:Y:S01]  /*08a0*/  IMAD.MOV.U32 R17, RZ, RZ, RZ ;  /* 0x000000ffff117224 */ /* 0x010fe200078e00ff */
[----:B------:R-:W-:Y:S01]  /*08b0*/  @!P4 LEA.HI.X R21, R11, UR11, R8, 0x3, P1 ;  /* 0x0000000b0b15cc11 */ /* 0x000fe200088f1c08 */
[----:B------:R-:W-:Y:S01]  /*08c0*/  IMAD.MOV.U32 R11, RZ, RZ, RZ ;  /* 0x000000ffff0b7224 */ /* 0x000fe200078e00ff */
[C---:B------:R-:W-:Y:S01]  /*08d0*/  @!P5 LEA R8, P1, R9.reuse, UR10, 0x3 ;  /* 0x0000000a0908dc11 */ /* 0x040fe2000f8218ff */
[----:B------:R-:W-:Y:S01]  /*08e0*/  UIADD3.X UR5, UPT, UPT, URZ, UR5, URZ, UP0, !UPT ;  /* 0x00000005ff057290 */ /* 0x000fe200087fe4ff */
[----:B------:R-:W-:Y:S01]  /*08f0*/  @!P3 LEA.HI.X R27, R12, UR11, R7, 0x3, P6 ;  /* 0x0000000b0c1bbc11 */ /* 0x000fe2000b0f1c07 */
[----:B------:R-:W-:Y:S01]  /*0900*/  VIADD R7, R0, 0x1 ;  /* 0x0000000100077836 */ /* 0x000fe20000000000 */
[----:B------:R-:W-:Y:S01]  /*0910*/  @!P5 LEA.HI.X R9, R9, UR11, R10, 0x3, P1 ;  /* 0x0000000b0909dc11 */ /* 0x000fe200088f1c0a */
[----:B------:R-:W-:-:S03]  /*0920*/  ULEA UR6, UP0, UR12, UR6, 0x1 ;  /* 0x000000060c067291 */ /* 0x000fc6000f8008ff */
[----:B------:R-:W-:Y:S01]  /*0930*/  LOP3.LUT R7, R7, 0x1fffe, RZ, 0xc0, !PT ;  /* 0x0001fffe07077812 */ /* 0x000fe200078ec0ff */
[----:B------:R-:W-:-:S03]  /*0940*/  ULEA.HI.X UR7, UR12, UR7, URZ, 0x1, UP0 ;  /* 0x000000070c077291 */ /* 0x000fc600080f0cff */
[----:B------:R-:W-:-:S04]  /*0950*/  ISETP.NE.U32.AND P1, PT, R7, UR4, PT ;  /* 0x0000000407007c0c */ /* 0x000fc8000bf25070 */
[----:B------:R-:W-:Y:S01]  /*0960*/  ISETP.NE.AND.EX P1, PT, RZ, UR5, PT, P1 ;  /* 0x00000005ff007c0c */ /* 0x000fe2000bf25310 */
[----:B--2---:R-:W-:Y:S02]  /*0970*/  IMAD.U32 R12, R3, 0x10000, RZ ;  /* 0x00010000030c7824 */ /* 0x004fe400078e00ff */
[----:B---3--:R-:W-:-:S03]  /*0980*/  IMAD.U32 R10, R4, 0x10000, RZ ;  /* 0x00010000040a7824 */ /* 0x008fc600078e00ff */
[----:B------:R1:W-:Y:S01]  /*0990*/  @!P2 STG.E.64 desc[UR14][R22.64], R12 ;  /* 0x0000000c1600a986 */ /* 0x0003e2000c101b0e */
[----:B-----5:R-:W-:-:S03]  /*09a0*/  IMAD.U32 R14, R5, 0x10000, RZ ;  /* 0x00010000050e7824 */ /* 0x020fc600078e00ff */
[----:B------:R1:W-:Y:S01]  /*09b0*/  @!P4 STG.E.64 desc[UR14][R20.64], R10 ;  /* 0x0000000a1400c986 */ /* 0x0003e2000c101b0e */
[----:B------:R-:W-:-:S03]  /*09c0*/  IMAD.U32 R16, R6, 0x10000, RZ ;  /* 0x0001000006107824 */ /* 0x000fc600078e00ff */
[----:B------:R1:W-:Y:S04]  /*09d0*/  @!P3 STG.E.64 desc[UR14][R26.64], R14 ;  /* 0x0000000e1a00b986 */ /* 0x0003e8000c101b0e */
[----:B------:R1:W-:Y:S01]  /*09e0*/  @!P5 STG.E.64 desc[UR14][R8.64], R16 ;  /* 0x000000100800d986 */ /* 0x0003e2000c101b0e */
[----:B------:R-:W-:Y:S05]  /*09f0*/  @P1 BRA `(.L_x_2391) ;  /* 0xfffffff800581947 */ /* 0x000fea000383ffff */
.L_x_2390:
[----:B------:R-:W-:Y:S05]  /*0a00*/  @!P0 EXIT ;  /* 0x000000000000894d */ /* 0x000fea0003800000 */
[----:B01----:R-:W-:Y:S02]  /*0a10*/  IADD3 R21, P1, PT, R2, UR6, RZ ;  /* 0x0000000602157c10 */ /* 0x003fe4000ff3e0ff */
[----:B------:R-:W-:Y:S02]  /*0a20*/  PRMT R12, R3, 0x7610, R12 ;  /* 0x00007610030c7816 */ /* 0x000fe4000000000c */
[C---:B------:R-:W-:Y:S01]  /*0a30*/  IADD3 R0, P2, PT, R21.reuse, UR16, RZ ;  /* 0x0000001015007c10 */ /* 0x040fe2000ff5e0ff */
[----:B------:R-:W-:Y:S01]  /*0a40*/  IMAD.X R22, RZ, RZ, UR7, P1 ;  /* 0x00000007ff167e24 */ /* 0x000fe200088e06ff */
[----:B------:R-:W-:Y:S02]  /*0a50*/  ISETP.GE.U32.AND P0, PT, R21, UR17, PT ;  /* 0x0000001115007c0c */ /* 0x000fe4000bf06070 */
        /* <DEDUP_REMOVED lines=11> */
[----:B------:R-:W-:Y:S01]  /*0b10*/  PRMT R20, R4, 0x7610, R20 ;  /* 0x0000761004147816 */ /* 0x000fe20000000014 */
[----:B------:R0:W2:Y:S01]  /*0b20*/  @!P0 LDG.E.U16 R12, desc[UR14][R16.64] ;  /* 0x0000000e100c8981 */ /* 0x0000a2000c1e1500 */
[----:B------:R-:W-:Y:S02]  /*0b30*/  @!P1 LEA.HI.X R9, R0, UR9, R7, 0x1, P3 ;  /* 0x0000000900099c11 */ /* 0x000fe400098f0c07 */
[C---:B------:R-:W-:Y:S02]  /*0b40*/  @!P2 LEA R2, P3, R10.reuse, UR8, 0x1 ;  /* 0x000000080a02ac11 */ /* 0x040fe4000f8608ff */
[----:B------:R-:W-:Y:S01]  /*0b50*/  PRMT R15, R5, 0x7610, R15 ;  /* 0x00007610050f7816 */ /* 0x000fe2000000000f */
[----:B------:R-:W3:Y:S01]  /*0b60*/  @!P1 LDG.E.U16 R20, desc[UR14][R8.64] ;  /* 0x0000000e08149981 */ /* 0x000ee2000c1e1500 */
[----:B------:R-:W-:-:S05]  /*0b70*/  @!P2 LEA.HI.X R3, R10, UR9, R11, 0x1, P3 ;  /* 0x000000090a03ac11 */ /* 0x000fca00098f0c0b */
[----:B------:R1:W4:Y:S01]  /*0b80*/  @!P2 LDG.E.U16 R15, desc[UR14][R2.64] ;  /* 0x0000000e020fa981 */ /* 0x000322000c1e1500 */
[----:B------:R-:W-:-:S04]  /*0b90*/  IADD3 R13, P4, PT, R10, UR16, RZ ;  /* 0x000000100a0d7c10 */ /* 0x000fc8000ff9e0ff */
[----:B------:R-:W-:Y:S01]  /*0ba0*/  ISETP.GE.U32.AND P3, PT, R13, UR17, PT ;  /* 0x000000110d007c0c */ /* 0x000fe2000bf66070 */
[----:B------:R-:W-:-:S05]  /*0bb0*/  IMAD.X R14, RZ, RZ, R11, P4 ;  /* 0x000000ffff0e7224 */ /* 0x000fca00020e060b */
[----:B------:R-:W-:Y:S02]  /*0bc0*/  ISETP.GE.AND.EX P3, PT, R14, UR18, PT, P3 ;  /* 0x000000120e007c0c */ /* 0x000fe4000bf66330 */
[----:B0-----:R-:W-:-:S11]  /*0bd0*/  PRMT R16, R6, 0x7610, R16 ;  /* 0x0000761006107816 */ /* 0x001fd60000000010 */
[----:B------:R-:W-:-:S04]  /*0be0*/  @!P3 LEA R18, P4, R13, UR8, 0x1 ;  /* 0x000000080d12bc11 */ /* 0x000fc8000f8808ff */
[----:B------:R-:W-:Y:S02]  /*0bf0*/  @!P3 LEA.HI.X R19, R13, UR9, R14, 0x1, P4 ;  /* 0x000000090d13bc11 */ /* 0x000fe4000a0f0c0e */
[C---:B------:R-:W-:Y:S02]  /*0c00*/  @!P0 LEA R4, P4, R21.reuse, UR10, 0x3 ;  /* 0x0000000a15048c11 */ /* 0x040fe4000f8818ff */
[----:B------:R-:W-:Y:S01]  /*0c10*/  @!P1 LEA R6, P5, R0, UR10, 0x3 ;  /* 0x0000000a00069c11 */ /* 0x000fe2000f8a18ff */
[----:B-1----:R-:W-:Y:S01]  /*0c20*/  IMAD.MOV.U32 R3, RZ, RZ, RZ ;  /* 0x000000ffff037224 */ /* 0x002fe200078e00ff */
[----:B------:R-:W-:Y:S01]  /*0c30*/  @!P0 LEA.HI.X R5, R21, UR11, R22, 0x3, P4 ;  /* 0x0000000b15058c11 */ /* 0x000fe2000a0f1c16 */
[----:B------:R0:W5:Y:S01]  /*0c40*/  @!P3 LDG.E.U16 R16, desc[UR14][R18.64] ;  /* 0x0000000e1210b981 */ /* 0x000162000c1e1500 */
[----:B------:R-:W-:Y:S01]  /*0c50*/  @!P2 LEA R8, P4, R10, UR10, 0x3 ;  /* 0x0000000a0a08ac11 */ /* 0x000fe2000f8818ff */
[----:B------:R-:W-:Y:S01]  /*0c60*/  IMAD.MOV.U32 R21, RZ, RZ, RZ ;  /* 0x000000ffff157224 */ /* 0x000fe200078e00ff */
[----:B------:R-:W-:-:S02]  /*0c70*/  @!P1 LEA.HI.X R7, R0, UR11, R7, 0x3, P5 ;  /* 0x0000000b00079c11 */ /* 0x000fc4000a8f1c07 */
[----:B------:R-:W-:Y:S01]  /*0c80*/  @!P2 LEA.HI.X R9, R10, UR11, R11, 0x3, P4 ;  /* 0x0000000b0a09ac11 */ /* 0x000fe2000a0f1c0b */
[----:B------:R-:W-:Y:S02]  /*0c90*/  IMAD.MOV.U32 R11, RZ, RZ, RZ ;  /* 0x000000ffff0b7224 */ /* 0x000fe400078e00ff */
[----:B--2---:R-:W-:Y:S02]  /*0ca0*/  IMAD.U32 R2, R12, 0x10000, RZ ;  /* 0x000100000c027824 */ /* 0x004fe400078e00ff */
[----:B---3--:R-:W-:-:S03]  /*0cb0*/  IMAD.U32 R20, R20, 0x10000, RZ ;  /* 0x0001000014147824 */ /* 0x008fc600078e00ff */
[----:B------:R0:W-:Y:S01]  /*0cc0*/  @!P0 STG.E.64 desc[UR14][R4.64], R2 ;  /* 0x0000000204008986 */ /* 0x0001e2000c101b0e */
[----:B----4-:R-:W-:-:S03]  /*0cd0*/  IMAD.U32 R10, R15, 0x10000, RZ ;  /* 0x000100000f0a7824 */ /* 0x010fc600078e00ff */
[----:B------:R0:W-:Y:S04]  /*0ce0*/  @!P1 STG.E.64 desc[UR14][R6.64], R20 ;  /* 0x0000001406009986 */ /* 0x0001e8000c101b0e */
[----:B------:R0:W-:Y:S01]  /*0cf0*/  @!P2 STG.E.64 desc[UR14][R8.64], R10 ;  /* 0x0000000a0800a986 */ /* 0x0001e2000c101b0e */
[----:B------:R-:W-:Y:S05]  /*0d00*/  @P3 EXIT ;  /* 0x000000000000394d */ /* 0x000fea0003800000 */
[C---:B0-----:R-:W-:Y:S01]  /*0d10*/  LEA R2, P0, R13.reuse, UR10, 0x3 ;  /* 0x0000000a0d027c11 */ /* 0x041fe2000f8018ff */
[----:B-----5:R-:W-:Y:S02]  /*0d20*/  IMAD.U32 R16, R16, 0x10000, RZ ;  /* 0x0001000010107824 */ /* 0x020fe400078e00ff */
[----:B------:R-:W-:Y:S01]  /*0d30*/  IMAD.MOV.U32 R17, RZ, RZ, RZ ;  /* 0x000000ffff117224 */ /* 0x000fe200078e00ff */
[----:B------:R-:W-:-:S05]  /*0d40*/  LEA.HI.X R3, R13, UR11, R14, 0x3, P0 ;  /* 0x0000000b0d037c11 */ /* 0x000fca00080f1c0e */
[----:B------:R-:W-:Y:S01]  /*0d50*/  STG.E.64 desc[UR14][R2.64], R16 ;  /* 0x0000001002007986 */ /* 0x000fe2000c101b0e */
[----:B------:R-:W-:Y:S05]  /*0d60*/  EXIT ;  /* 0x000000000000794d */ /* 0x000fea0003800000 */
.L_x_2389:
[----:B------:R-:W0:Y:S02]  /*0d70*/  S2R R14, SR_TID.X ;  /* 0x00000000000e7919 */ /* 0x000e240000002100 */
[----:B0-----:R-:W-:-:S03]  /*0d80*/  IMAD.WIDE.U32 R2, R14, 0x4, RZ ;  /* 0x000000040e027825 */ /* 0x001fc600078e00ff */
[----:B------:R-:W-:-:S04]  /*0d90*/  ISETP.GE.U32.AND P0, PT, R2, UR19, PT ;  /* 0x0000001302007c0c */ /* 0x000fc8000bf06070 */
[----:B------:R-:W-:-:S13]  /*0da0*/  ISETP.GE.AND.EX P0, PT, R3, UR6, PT, P0 ;  /* 0x0000000603007c0c */ /* 0x000fda000bf06300 */
[----:B------:R-:W-:Y:S05]  /*0db0*/  @P0 EXIT ;  /* 0x000000000000094d */ /* 0x000fea0003800000 */
[----:B------:R-:W-:Y:S01]  /*0dc0*/  IMAD.MOV.U32 R15, RZ, RZ, RZ ;  /* 0x000000ffff0f7224 */ /* 0x000fe200078e00ff */
[----:B------:R-:W0:Y:S06]  /*0dd0*/  LDCU UR4, c[0x0][0x360] ;  /* 0x00006c00ff0477ac */ /* 0x000e2c0008000800 */
.L_x_2392:
[----:B------:R-:W-:-:S04]  /*0de0*/  LEA R2, P0, R14, UR8, 0x3 ;  /* 0x000000080e027c11 */ /* 0x000fc8000f8018ff */
[----:B------:R-:W-:-:S06]  /*0df0*/  LEA.HI.X R3, R14, UR9, R15, 0x3, P0 ;  /* 0x000000090e037c11 */ /* 0x000fcc00080f1c0f */
[----:B------:R-:W2:Y:S01]  /*0e00*/  LDG.E.64 R2, desc[UR14][R2.64] ;  /* 0x0000000e02027981 */ /* 0x000ea2000c1e1b00 */
        /* <DEDUP_REMOVED lines=13> */
[----:B------:R-:W-:-:S02]  /*0ee0*/  ISETP.LT.AND.EX P1, PT, R0, UR6, PT, P1 ;  /* 0x0000000600007c0c */ /* 0x000fc4000bf21310 */
[C---:B--2---:R-:W-:Y:S01]  /*0ef0*/  PRMT R6, R2.reuse, 0x7632, R6 ;  /* 0x0000763202067816 */ /* 0x044fe20000000006 */
[----:B------:R-:W-:Y:S01]  /*0f00*/  IMAD.U32 R4, R2, 0x10000, RZ ;  /* 0x0001000002047824 */ /* 0x000fe200078e00ff */
[C---:B------:R-:W-:Y:S01]  /*0f10*/  PRMT R10, R3.reuse, 0x7632, R10 ;  /* 0x00007632030a7816 */ /* 0x040fe2000000000a */
[----:B------:R-:W-:Y:S02]  /*0f20*/  IMAD.U32 R8, R3, 0x10000, RZ ;  /* 0x0001000003087824 */ /* 0x000fe400078e00ff */
[----:B------:R-:W-:Y:S02]  /*0f30*/  IMAD.U32 R6, R6, 0x10000, RZ ;  /* 0x0001000006067824 */ /* 0x000fe400078e00ff */
[----:B------:R-:W-:-:S05]  /*0f40*/  IMAD.U32 R10, R10, 0x10000, RZ ;  /* 0x000100000a0a7824 */ /* 0x000fca00078e00ff */
[----:B------:R1:W-:Y:S01]  /*0f50*/  STG.E.ENL2.256 desc[UR14][R12.64], R4, R8 ;  /* 0xf80000040c08797f */ /* 0x0003e2000f12180e */
[----:B------:R-:W-:Y:S05]  /*0f60*/  @!P0 BRA P1, `(.L_x_2392) ;  /* 0xfffffffc009c8947 */ /* 0x000fea000083ffff */
[----:B------:R-:W-:Y:S05]  /*0f70*/  EXIT ;  /* 0x000000000000794d */ /* 0x000fea0003800000 */
        .weak           $__internal_37_$__cuda_sm20_div_u16
        .type           $__internal_37_$__cuda_sm20_div_u16,@function
        .size           $__internal_37_$__cuda_sm20_div_u16,(.L_x_7597 - $__internal_37_$__cuda_sm20_div_u16)
$__internal_37_$__cuda_sm20_div_u16:
        /* <DEDUP_REMOVED lines=18> */
[----:B------:R-:W-:Y:S06]  /*10a0*/  RET.REL.NODEC R2 `(_ZN2at6native55_GLOBAL__N__de093ff9_22_ForeachBinaryOpList_cu_a911ec4325multi_tensor_apply_kernelINS1_18TensorListMetadataILi2EEENS1_11CopyFunctorIN3c107complexIfEENS6_8BFloat16ELi2ELi1ELi1EEEJNS0_4CopyIS8_S9_EEEEEvT_T0_DpT1_) ;  /* 0xffffffec02d47950 */ /* 0x000fec0003c3ffff */
.L_x_2393:
        /* <DEDUP_REMOVED lines=13> */
.L_x_7597:


//--------------------- .text._ZN2at6native55_GLOBAL__N__de093ff9_22_ForeachBinaryOpList_cu_a911ec4325multi_tensor_apply_kernelINS1_18TensorListMetadataILi2EEENS1_11CopyFunctorIN3c107complexIfEENS6_4HalfELi2ELi1ELi1EEEJNS0_4CopyIS8_S9_EEEEEvT_T0_DpT1_ --------------------------
	.section	.text._ZN2at6native55_GLOBAL__N__de093ff9_22_ForeachBinaryOpList_cu_a911ec4325multi_tensor_apply_kernelINS1_18TensorListMetadataILi2EEENS1_11CopyFunctorIN3c107complexIfEENS6_4HalfELi2ELi1ELi1EEEJNS0_4CopyIS8_S9_EEEEEvT_T0_DpT1_,"ax",@progbits
	.align	128
.text._ZN2at6native55_GLOBAL__N__de093ff9_22_ForeachBinaryOpList_cu_a911ec4325multi_tensor_apply_kernelINS1_18TensorListMetadataILi2EEENS1_11CopyFunctorIN3c107complexIfEENS6_4HalfELi2ELi1ELi1EEEJNS0_4CopyIS8_S9_EEEEEvT_T0_DpT1_:
        .type           _ZN2at6native55_GLOBAL__N__de093ff9_22_ForeachBinaryOpList_cu_a911ec4325multi_tensor_apply_kernelINS1_18TensorListMetadataILi2EEENS1_11CopyFunctorIN3c107complexIfEENS6_4HalfELi2ELi1ELi1EEEJNS0_4CopyIS8_S9_EEEEEvT_T0_DpT1_,@function
        .size           _ZN2at6native55_GLOBAL__N__de093ff9_22_ForeachBinaryOpList_cu_a911ec4325multi_tensor_apply_kernelINS1_18TensorListMetadataILi2EEENS1_11CopyFunctorIN3c107complexIfEENS6_4HalfELi2ELi1ELi1EEEJNS0_4CopyIS8_S9_EEEEEvT_T0_DpT1_,(.L_x_7599 - _ZN2at6native55_GLOBAL__N__de093ff9_22_ForeachBinaryOpList_cu_a911ec4325multi_tensor_apply_kernelINS1_18TensorListMetadataILi2EEENS1_11CopyFunctorIN3c107complexIfEENS6_4HalfELi2ELi1ELi1EEEJNS0_4CopyIS8_S9_EEEEEvT_T0_DpT1_)
        .other          _ZN2at6native55_GLOBAL__N__de093ff9_22_ForeachBinaryOpList_cu_a911ec4325multi_tensor_apply_kernelINS1_18TensorListMetadataILi2EEENS1_11CopyFunctorIN3c107complexIfEENS6_4HalfELi2ELi1ELi1EEEJNS0_4CopyIS8_S9_EEEEEvT_T0_DpT1_,@"STO_CUDA_ENTRY STV_DEFAULT"
_ZN2at6native55_GLOBAL__N__de093ff9_22_ForeachBinaryOpList_cu_a911ec4325multi_tensor_apply_kernelINS1_18TensorListMetadataILi2EEENS1_11CopyFunctorIN3c107complexIfEENS6_4HalfELi2ELi1ELi1EEEJNS0_4CopyIS8_S9_EEEEEvT_T0_DpT1_:
        /* <DEDUP_REMOVED lines=39> */
[----:B------:R-:W-:Y:S05]  /*0270*/  CALL.REL.NOINC `($__internal_38_$__cuda_sm20_div_u16) ;  /* 0x0000000c00387944 */ /* 0x000fea0003c00000 */
        /* <DEDUP_REMOVED lines=14> */
.L_x_2396:
        /* <DEDUP_REMOVED lines=42> */
[----:B--2---:R-:W-:Y:S02]  /*0600*/  HADD2.F32 R24, -RZ, R3.H0_H0 ;  /* 0x20000003ff187230 */ /* 0x004fe40000004100 */
[----:B---3--:R-:W-:-:S03]  /*0610*/  HADD2.F32 R28, -RZ, R4.H0_H0 ;  /* 0x20000004ff1c7230 */ /* 0x008fc60000004100 */
        /* <DEDUP_REMOVED lines=8> */
[----:B----4-:R-:W-:Y:S01]  /*06a0*/  HADD2.F32 R16, -RZ, R5.H0_H0 ;  /* 0x20000005ff107230 */ /* 0x010fe20000004100 */
        /* <DEDUP_REMOVED lines=10> */
[----:B------:R-:W-:-:S05]  /*0750*/  HADD2.F32 R22, -RZ, R6.H0_H0 ;  /* 0x20000006ff167230 */ /* 0x000fca0000004100 */
        /* <DEDUP_REMOVED lines=33> */
[----:B--2---:R-:W-:Y:S02]  /*0970*/  HADD2.F32 R12, -RZ, R3.H0_H0 ;  /* 0x20000003ff0c7230 */ /* 0x004fe40000004100 */
[----:B---3--:R-:W-:-:S03]  /*0980*/  HADD2.F32 R10, -RZ, R4.H0_H0 ;  /* 0x20000004ff0a7230 */ /* 0x008fc60000004100 */
[----:B------:R1:W-:Y:S01]  /*0990*/  @!P2 STG.E.64 desc[UR14][R22.64], R12 ;  /* 0x0000000c1600a986 */ /* 0x0003e2000c101b0e */
[----:B-----5:R-:W-:-:S03]  /*09a0*/  HADD2.F32 R14, -RZ, R5.H0_H0 ;  /* 0x20000005ff0e7230 */ /* 0x020fc60000004100 */
[----:B------:R1:W-:Y:S01]  /*09b0*/  @!P4 STG.E.64 desc[UR14][R20.64], R10 ;  /* 0x0000000a1400c986 */ /* 0x0003e2000c101b0e */
[----:B------:R-:W-:-:S03]  /*09c0*/  HADD2.F32 R16, -RZ, R6.H0_H0 ;  /* 0x20000006ff107230 */ /* 0x000fc60000004100 */
[----:B------:R1:W-:Y:S04]  /*09d0*/  @!P3 STG.E.64 desc[UR14][R26.64], R14 ;  /* 0x0000000e1a00b986 */ /* 0x0003e8000c101b0e */
[----:B------:R1:W-:Y:S01]  /*09e0*/  @!P5 STG.E.64 desc[UR14][R8.64], R16 ;  /* 0x000000100800d986 */ /* 0x0003e2000c101b0e */
[----:B------:R-:W-:Y:S05]  /*09f0*/  @P1 BRA `(.L_x_2396) ;  /* 0xfffffff800581947 */ /* 0x000fea000383ffff */
.L_x_2395:
        /* <DEDUP_REMOVED lines=42> */
[----:B--2---:R-:W-:Y:S02]  /*0ca0*/  HADD2.F32 R2, -RZ, R12.H0_H0 ;  /* 0x2000000cff027230 */ /* 0x004fe40000004100 */
[----:B---3--:R-:W-:-:S03]  /*0cb0*/  HADD2.F32 R20, -RZ, R20.H0_H0 ;  /* 0x20000014ff147230 */ /* 0x008fc60000004100 */
[----:B------:R0:W-:Y:S01]  /*0cc0*/  @!P0 STG.E.64 desc[UR14][R4.64], R2 ;  /* 0x0000000204008986 */ /* 0x0001e2000c101b0e */
[----:B----4-:R-:W-:-:S03]  /*0cd0*/  HADD2.F32 R10, -RZ, R15.H0_H0 ;  /* 0x2000000fff0a7230 */ /* 0x010fc60000004100 */
[----:B------:R0:W-:Y:S04]  /*0ce0*/  @!P1 STG.E.64 desc[UR14][R6.64], R20 ;  /* 0x0000001406009986 */ /* 0x0001e8000c101b0e */
[----:B------:R0:W-:Y:S01]  /*0cf0*/  @!P2 STG.E.64 desc[UR14][R8.64], R10 ;  /* 0x0000000a0800a986 */ /* 0x0001e2000c101b0e */
[----:B------:R-:W-:Y:S05]  /*0d00*/  @P3 EXIT ;  /* 0x000000000000394d */ /* 0x000fea0003800000 */
[C---:B0-----:R-:W-:Y:S01]  /*0d10*/  LEA R2, P0, R13.reuse, UR10, 0x3 ;  /* 0x0000000a0d027c11 */ /* 0x041fe2000f8018ff */
[----:B-----5:R-:W-:Y:S02]  /*0d20*/  HADD2.F32 R16, -RZ, R16.H0_H0 ;  /* 0x20000010ff107230 */ /* 0x020fe40000004100 */
[----:B------:R-:W-:Y:S01]  /*0d30*/  IMAD.MOV.U32 R17, RZ, RZ, RZ ;  /* 0x000000ffff117224 */ /* 0x000fe200078e00ff */
[----:B------:R-:W-:-:S05]  /*0d40*/  LEA.HI.X R3, R13, UR11, R14, 0x3, P0 ;  /* 0x0000000b0d037c11 */ /* 0x000fca00080f1c0e */
[----:B------:R-:W-:Y:S01]  /*0d50*/  STG.E.64 desc[UR14][R2.64], R16 ;  /* 0x0000001002007986 */ /* 0x000fe2000c101b0e */
[----:B------:R-:W-:Y:S05]  /*0d60*/  EXIT ;  /* 0x000000000000794d */ /* 0x000fea0003800000 */
.L_x_2394:
[----:B------:R-:W0:Y:S02]  /*0d70*/  S2R R6, SR_TID.X ;  /* 0x0000000000067919 */ /* 0x000e240000002100 */
[----:B0-----:R-:W-:-:S03]  /*0d80*/  IMAD.WIDE.U32 R2, R6, 0x4, RZ ;  /* 0x0000000406027825 */ /* 0x001fc600078e00ff */
[----:B------:R-:W-:-:S04]  /*0d90*/  ISETP.GE.U32.AND P0, PT, R2, UR19, PT ;  /* 0x0000001302007c0c */ /* 0x000fc8000bf06070 */
[----:B------:R-:W-:-:S13]  /*0da0*/  ISETP.GE.AND.EX P0, PT, R3, UR6, PT, P0 ;  /* 0x0000000603007c0c */ /* 0x000fda000bf06300 */
[----:B------:R-:W-:Y:S05]  /*0db0*/  @P0 EXIT ;  /* 0x000000000000094d */ /* 0x000fea0003800000 */
[----:B------:R-:W-:Y:S01]  /*0dc0*/  IMAD.MOV.U32 R7, RZ, RZ, RZ ;  /* 0x000000ffff077224 */ /* 0x000fe200078e00ff */
[----:B------:R-:W0:Y:S06]  /*0dd0*/  LDCU UR4, c[0x0][0x360] ;  /* 0x00006c00ff0477ac */ /* 0x000e2c0008000800 */
.L_x_2397:
        /* <DEDUP_REMOVED lines=17> */
[----:B--2---:R-:W-:-:S02]  /*0ef0*/  HADD2.F32 R8, -RZ, R2.H0_H0 ;  /* 0x20000002ff087230 */ /* 0x004fc40000004100 */
[----:B------:R-:W-:Y:S02]  /*0f00*/  HADD2.F32 R10, -RZ, R2.H1_H1 ;  /* 0x30000002ff0a7230 */ /* 0x000fe40000004100 */
[--C-:B------:R-:W-:Y:S02]  /*0f10*/  HADD2.F32 R12, -RZ, R3.reuse.H0_H0 ;  /* 0x20000003ff0c7230 */ /* 0x100fe40000004100 */
[----:B------:R-:W-:-:S05]  /*0f20*/  HADD2.F32 R14, -RZ, R3.H1_H1 ;  /* 0x30000003ff0e7230 */ /* 0x000fca0000004100 */
[----:B------:R1:W-:Y:S01]  /*0f30*/  STG.E.ENL2.256 desc[UR14][R4.64], R8, R12 ;  /* 0xf8000008040c797f */ /* 0x0003e2000f12180e */
[----:B------:R-:W-:Y:S05]  /*0f40*/  @!P0 BRA P1, `(.L_x_2397) ;  /* 0xfffffffc00a48947 */ /* 0x000fea000083ffff */
[----:B------:R-:W-:Y:S05]  /*0f50*/  EXIT ;  /* 0x000000000000794d */ /* 0x000fea0003800000 */
        .weak           $__internal_38_$__cuda_sm20_div_u16
        .type           $__internal_38_$__cuda_sm20_div_u16,@function
        .size           $__internal_38_$__cuda_sm20_div_u16,(.L_x_7599 - $__internal_38_$__cuda_sm20_div_u16)
$__internal_38_$__cuda_sm20_div_u16:
        /* <DEDUP_REMOVED lines=18> */
[----:B------:R-:W-:Y:S06]  /*1080*/  RET.REL.NODEC R2 `(_ZN2at6native55_GLOBAL__N__de093ff9_22_ForeachBinaryOpList_cu_a911ec4325multi_tensor_apply_kernelINS1_18TensorListMetadataILi2EEENS1_11CopyFunctorIN3c107complexIfEENS6_4HalfELi2ELi1ELi1EEEJNS0_4CopyIS8_S9_EEEEEvT_T0_DpT1_) ;  /* 0xffffffec02dc7950 */ /* 0x000fec0003c3ffff */
.L_x_2398:
        /* <DEDUP_REMOVED lines=15> */
.L_x_7599:


//--------------------- .text._ZN2at6native55_GLOBAL__N__de093ff9_22_ForeachBinaryOpList_cu_a911ec4325multi_tensor_apply_kernelINS1_18TensorListMetadataILi2EEENS1_11CopyFunctorIN3c107complexIfEENS7_IdEELi2ELi1ELi1EEEJNS0_4CopyIS8_S9_EEEEEvT_T0_DpT1_ --------------------------
	.section	.text._ZN2at6native55_GLOBAL__N__de093ff9_22_ForeachBinaryOpList_cu_a911ec4325multi_tensor_apply_kernelINS1_18TensorListMetadataILi2EEENS1_11CopyFunctorIN3c107complexIfEENS7_IdEELi2ELi1ELi1EEEJNS0_4CopyIS8_S9_EEEEEvT_T0_DpT1_,"ax",@progbits
	.align	128
.text._ZN2at6native55_GLOBAL__N__de093ff9_22_ForeachBinaryOpList_cu_a911ec4325multi_tensor_apply_kernelINS1_18TensorListMetadataILi2EEENS1_11CopyFunctorIN3c107complexIfEENS7_IdEELi2ELi1ELi1EEEJNS0_4CopyIS8_S9_EEEEEvT_T0_DpT1_:
        .type           _ZN2at6native55_GLOBAL__N__de093ff9_22_ForeachBinaryOpList_cu_a911ec4325multi_tensor_apply_kernelINS1_18TensorListMetadataILi2EEENS1_11CopyFunctorIN3c107complexIfEENS7_IdEELi2ELi1ELi1EEEJNS0_4CopyIS8_S9_EEEEEvT_T0_DpT1_,@function
        .size           _ZN2at6native55_GLOBAL__N__de093ff9_22_ForeachBinaryOpList_cu_a911ec4325multi_tensor_apply_kernelINS1_18TensorListMetadataILi2EEENS1_11CopyFunctorIN3c107complexIfEENS7_IdEELi2ELi1ELi1EEEJNS0_4CopyIS8_S9_EEEEEvT_T0_DpT1_,(.L_x_7601 - _ZN2at6native55_GLOBAL__N__de093ff9_22_ForeachBinaryOpList_cu_a911ec4325multi_tensor_apply_kernelINS1_18TensorListMetadataILi2EEENS1_11CopyFunctorIN3c107complexIfEENS7_IdEELi2ELi1ELi1EEEJNS0_4CopyIS8_S9_EEEEEvT_T0_DpT1_)
        .other          _ZN2at6native55_GLOBAL__N__de093ff9_22_ForeachBinaryOpList_cu_a911ec4325multi_tensor_apply_kernelINS1_18TensorListMetadataILi2EEENS1_11CopyFunctorIN3c107complexIfEENS7_IdEELi2ELi1ELi1EEEJNS0_4CopyIS8_S9_EEEEEvT_T0_DpT1_,@"STO_CUDA_ENTRY STV_DEFAULT"
_ZN2at6native55_GLOBAL__N__de093ff9_22_ForeachBinaryOpList_cu_a911ec4325multi_tensor_apply_kernelINS1_18TensorListMetadataILi2EEENS1_11CopyFunctorIN3c107complexIfEENS7_IdEELi2ELi1ELi1EEEJNS0_4CopyIS8_S9_EEEEEvT_T0_DpT1_:
        /* <DEDUP_REMOVED lines=11> */
[----:B0-----:R-:W-:Y:S02]  /*00b0*/  ULOP3.LUT UR13, UR4, 0x3, URZ, 0xc0, !UPT ;  /* 0x00000003040d7892 */ /* 0x001fe4000f8ec0ff */
[----:B---3--:R-:W-:Y:S02]  /*00c0*/  UIMAD.WIDE UR8, UR12, 0x100000, UR8 ;  /* 0x001000000c0878a5 */ /* 0x008fe4000f8e0208 */
[----:B----4-:R-:W-:Y:S02]  /*00d0*/  UIMAD.WIDE UR10, UR12, 0x80000, UR10 ;  /* 0x000800000c0a78a5 */ /* 0x010fe4000f8e020a */
        /* <DEDUP_REMOVED lines=25> */
[----:B------:R-:W-:Y:S05]  /*0270*/  CALL.REL.NOINC `($__internal_39_$__cuda_sm20_div_u16) ;  /* 0x00000020002c7944 */ /* 0x000fea0003c00000 */
[----:B------:R-:W-:Y:S01]  /*0280*/  UISETP.GE.U32.AND UP0, UPT, UR5, UR16, UPT ;  /* 0x000000100500728c */ /* 0x000fe2000bf06070 */
[----:B------:R-:W-:Y:S02]  /*0290*/  CS2R R10, SRZ ;  /* 0x00000000000a7805 */ /* 0x000fe4000001ff00 */
[----:B------:R-:W-:Y:S02]  /*02a0*/  CS2R R8, SRZ ;  /* 0x0000000000087805 */ /* 0x000fe4000001ff00 */
[----:B------:R-:W-:Y:S01]  /*02b0*/  CS2R R6, SRZ ;  /* 0x0000000000067805 */ /* 0x000fe2000001ff00 */
[----:B------:R-:W-:Y:S01]  /*02c0*/  UISETP.GE.U32.AND.EX UP0, UPT, UR6, URZ, UPT, UP0 ;  /* 0x000000ff0600728c */ /* 0x000fe2000bf06100 */
[----:B------:R-:W-:Y:S02]  /*02d0*/  CS2R R4, SRZ ;  /* 0x0000000000047805 */ /* 0x000fe4000001ff00 */
[----:B------:R-:W-:Y:S02]  /*02e0*/  CS2R R18, SRZ ;  /* 0x0000000000127805 */ /* 0x000fe4000001ff00 */
[----:B------:R-:W-:-:S02]  /*02f0*/  CS2R R16, SRZ ;  /* 0x0000000000107805 */ /* 0x000fc4000001ff00 */
[----:B------:R-:W-:Y:S02]  /*0300*/  CS2R R14, SRZ ;  /* 0x00000000000e7805 */ /* 0x000fe4000001ff00 */
[----:B------:R-:W-:Y:S01]  /*0310*/  CS2R R12, SRZ ;  /* 0x00000000000c7805 */ /* 0x000fe2000001ff00 */
[----:B------:R-:W-:Y:S01]  /*0320*/  UMOV UR4, URZ ;  /* 0x000000ff00047c82 */ /* 0x000fe20008000000 */
[----:B------:R-:W-:Y:S01]  /*0330*/  UMOV UR5, URZ ;  /* 0x000000ff00057c82 */ /* 0x000fe20008000000 */
[----:B------:R-:W-:Y:S05]  /*0340*/  BRA.U !UP0, `(.L_x_2400) ;  /* 0x00000011085c7547 */ /* 0x000fea000b800000 */
[----:B------:R-:W0:Y:S01]  /*0350*/  S2R R0, SR_TID.X ;  /* 0x0000000000007919 */ /* 0x000e220000002100 */
        /* <DEDUP_REMOVED lines=8> */
.L_x_2417:
[----:B0--34-:R-:W-:-:S04]  /*03e0*/  IADD3 R20, P1, PT, R0, UR4, RZ ;  /* 0x0000000400147c10 */ /* 0x019fc8000ff3e0ff */
[C---:B------:R-:W-:Y:S01]  /*03f0*/  ISETP.GE.U32.AND P0, PT, R20.reuse, UR19, PT ;  /* 0x0000001314007c0c */ /* 0x040fe2000bf06070 */
[----:B------:R-:W-:Y:S01]  /*0400*/  IMAD.X R22, RZ, RZ, UR5, P1 ;  /* 0x00000005ff167e24 */ /* 0x000fe200088e06ff */
[----:B------:R-:W-:-:S04]  /*0410*/  IADD3 R23, P2, PT, R20, UR18, RZ ;  /* 0x0000001214177c10 */ /* 0x000fc8000ff5e0ff */
[----:B------:R-:W-:Y:S01]  /*0420*/  ISETP.GE.AND.EX P0, PT, R22, UR20, PT, P0 ;  /* 0x0000001416007c0c */ /* 0x000fe2000bf06300 */
[----:B------:R-:W-:Y:S01]  /*0430*/  IMAD.X R25, RZ, RZ, R22, P2 ;  /* 0x000000ffff197224 */ /* 0x000fe200010e0616 */
[C---:B------:R-:W-:Y:S02]  /*0440*/  ISETP.GE.U32.AND P1, PT, R23.reuse, UR19, PT ;  /* 0x0000001317007c0c */ /* 0x040fe4000bf26070 */
[----:B-12---:R-:W-:Y:S02]  /*0450*/  IADD3 R26, P3, PT, R23, UR18, RZ ;  /* 0x00000012171a7c10 */ /* 0x006fe4000ff7e0ff */
[----:B------:R-:W-:-:S03]  /*0460*/  ISETP.GE.AND.EX P1, PT, R25, UR20, PT, P1 ;  /* 0x0000001419007c0c */ /* 0x000fc6000bf26310 */
[----:B------:R-:W-:-:S04]  /*0470*/  IMAD.X R27, RZ, RZ, R25, P3 ;  /* 0x000000ffff1b7224 */ /* 0x000fc800018e0619 */
[----:B------:R-:W-:-:S04]  /*0480*/  @!P0 LEA R2, P2, R20, UR8, 0x4 ;  /* 0x0000000814028c11 */ /* 0x000fc8000f8420ff */
[----:B------:R-:W-:Y:S02]  /*0490*/  @!P0 LEA.HI.X R3, R20, UR9, R22, 0x4, P2 ;  /* 0x0000000914038c11 */ /* 0x000fe400090f2416 */
[----:B------:R-:W-:-:S03]  /*04a0*/  ISETP.GE.U32.AND P2, PT, R26, UR19, PT ;  /* 0x000000131a007c0c */ /* 0x000fc6000bf46070 */
[----:B-----5:R0:W5:Y:S01]  /*04b0*/  @!P0 LDG.E.128 R12, desc[UR14][R2.64] ;  /* 0x0000000e020c8981 */ /* 0x020162000c1e1d00 */
[----:B------:R-:W-:Y:S02]  /*04c0*/  ISETP.GE.AND.EX P2, PT, R27, UR20, PT, P2 ;  /* 0x000000141b007c0c */ /* 0x000fe4000bf46320 */
[----:B0-----:R-:W-:-:S04]  /*04d0*/  @!P1 LEA R2, P3, R23, UR8, 0x4 ;  /* 0x0000000817029c11 */ /* 0x001fc8000f8620ff */
[----:B------:R-:W-:-:S05]  /*04e0*/  @!P1 LEA.HI.X R3, R23, UR9, R25, 0x4, P3 ;  /* 0x0000000917039c11 */ /* 0x000fca00098f2419 */
[----:B------:R0:W5:Y:S02]  /*04f0*/  @!P1 LDG.E.128 R16, desc[UR14][R2.64] ;  /* 0x0000000e02109981 */ /* 0x000164000c1e1d00 */
[----:B0-----:R-:W-:-:S04]  /*0500*/  @!P2 LEA R2, P3, R26, UR8, 0x4 ;  /* 0x000000081a02ac11 */ /* 0x001fc8000f8620ff */
[----:B------:R-:W-:-:S05]  /*0510*/  @!P2 LEA.HI.X R3, R26, UR9, R27, 0x4, P3 ;  /* 0x000000091a03ac11 */ /* 0x000fca00098f241b */
[----:B------:R0:W5:Y:S02]  /*0520*/  @!P2 LDG.E.128 R4, desc[UR14][R2.64] ;  /* 0x0000000e0204a981 */ /* 0x000164000c1e1d00 */
[----:B0-----:R-:W-:-:S04]  /*0530*/  IADD3 R3, P4, PT, R26, UR18, RZ ;  /* 0x000000121a037c10 */ /* 0x001fc8000ff9e0ff */
[----:B------:R-:W-:Y:S01]  /*0540*/  ISETP.GE.U32.AND P3, PT, R3, UR19, PT ;  /* 0x0000001303007c0c */ /* 0x000fe2000bf66070 */
[----:B------:R-:W-:-:S05]  /*0550*/  IMAD.X R24, RZ, RZ, R27, P4 ;  /* 0x000000ffff187224 */ /* 0x000fca00020e061b */
[----:B------:R-:W-:-:S13]  /*0560*/  ISETP.GE.AND.EX P3, PT, R24, UR20, PT, P3 ;  /* 0x0000001418007c0c */ /* 0x000fda000bf66330 */
[----:B------:R-:W-:-:S04]  /*0570*/  @!P3 LEA R28, P4, R3, UR8, 0x4 ;  /* 0x00000008031cbc11 */ /* 0x000fc8000f8820ff */
[----:B------:R-:W-:-:S05]  /*0580*/  @!P3 LEA.HI.X R29, R3, UR9, R24, 0x4, P4 ;  /* 0x00000009031dbc11 */ /* 0x000fca000a0f2418 */
[----:B------:R0:W5:Y:S01]  /*0590*/  @!P3 LDG.E.128 R8, desc[UR14][R28.64] ;  /* 0x0000000e1c08b981 */ /* 0x000162000c1e1d00 */
[----:B------:R-:W-:Y:S01]  /*05a0*/  BSSY.RECONVERGENT B0, `(.L_x_2401) ;  /* 0x000001a000007945 */ /* 0x000fe20003800200 */
[----:B------:R-:W-:-:S03]  /*05b0*/  IADD3 R2, P4, PT, R20, UR16, RZ ;  /* 0x0000001014027c10 */ /* 0x000fc6000ff9e0ff */
[----:B------:R-:W-:Y:S10]  /*05c0*/  @P0 BRA `(.L_x_2402) ;  /* 0x00000000005c0947 */ /* 0x000ff40003800000 */
[C---:B0-----:R-:W-:Y:S01]  /*05d0*/  LEA R28, P6, R20.reuse, UR10, 0x3 ;  /* 0x0000000a141c7c11 */ /* 0x041fe2000f8c18ff */
[----:B------:R-:W-:Y:S01]  /*05e0*/  UMOV UR22, 0xf0000000 ;  /* 0xf000000000167882 */ /* 0x000fe20000000000 */
[----:B------:R-:W-:Y:S01]  /*05f0*/  UMOV UR23, 0x380fffff ;  /* 0x380fffff00177882 */ /* 0x000fe20000000000 */
[----:B-----5:R-:W0:Y:S01]  /*0600*/  F2F.F32.F64 R21, R14 ;  /* 0x0000000e00157310 */ /* 0x020e220000301000 */
[----:B------:R-:W-:-:S15]  /*0610*/  LEA.HI.X R29, R20, UR11, R22, 0x3, P6 ;  /* 0x0000000b141d7c11 */ /* 0x000fde000b0f1c16 */
[----:B------:R-:W-:-:S15]  /*0620*/  NOP ;  /* 0x0000000000007918 */ /* 0x000fde0000000000 */
[----:B------:R-:W-:-:S15]  /*0630*/  NOP ;  /* 0x0000000000007918 */ /* 0x000fde0000000000 */
[----:B------:R-:W-:-:S15]  /*0640*/  NOP ;  /* 0x0000000000007918 */ /* 0x000fde0000000000 */
[----:B------:R-:W-:-:S03]  /*0650*/  NOP ;  /* 0x0000000000007918 */ /* 0x000fc60000000000 */
[----:B------:R-:W0:Y:S02]  /*0660*/  DSETP.GEU.AND P0, PT, |R14|, UR22, PT ;  /* 0x000000160e007e2a */ /* 0x000e24000bf0e200 */
[----:B0-----:R-:W-:-:S15]  /*0670*/  @!P0 FMUL R21, R21, 1.175494350822287508e-38 ;  /* 0x0080000015158820 */ /* 0x001fde0000400000 */
[----:B------:R-:W-:-:S15]  /*0680*/  NOP ;  /* 0x0000000000007918 */ /* 0x000fde0000000000 */
[----:B------:R-:W-:-:S15]  /*0690*/  NOP ;  /* 0x0000000000007918 */ /* 0x000fde0000000000 */
[----:B------:R-:W-:-:S15]  /*06a0*/  NOP ;  /* 0x0000000000007918 */ /* 0x000fde0000000000 */
[----:B------:R-:W-:-:S02]  /*06b0*/  NOP ;  /* 0x0000000000007918 */ /* 0x000fc40000000000 */
[----:B------:R-:W0:-:S15]  /*06c0*/  F2F.F32.F64 R20, R12 ;  /* 0x0000000c00147310 */ /* 0x000e1e0000301000 */
[----:B------:R-:W-:-:S15]  /*06d0*/  NOP ;  /* 0x0000000000007918 */ /* 0x000fde0000000000 */
[----:B------:R-:W-:-:S15]  /*06e0*/  NOP ;  /* 0x0000000000007918 */ /* 0x000fde0000000000 */
[----:B------:R-:W-:-:S15]  /*06f0*/  NOP ;  /* 0x0000000000007918 */ /* 0x000fde0000000000 */
[----:B------:R-:W-:-:S04]  /*0700*/  NOP ;  /* 0x0000000000007918 */ /* 0x000fc80000000000 */
[----:B------:R-:W0:Y:S02]  /*0710*/  DSETP.GEU.AND P5, PT, |R12|, UR22, PT ;  /* 0x000000160c007e2a */ /* 0x000e24000bfae200 */
[----:B0-----:R-:W-:-:S05]  /*0720*/  @!P5 FMUL R20, R20, 1.175494350822287508e-38 ;  /* 0x008000001414d820 */ /* 0x001fca0000400000 */
[----:B------:R1:W-:Y:S02]  /*0730*/  STG.E.64 desc[UR14][R28.64], R20 ;  /* 0x000000141c007986 */ /* 0x0003e4000c101b0e */
.L_x_2402:
[----:B------:R-:W-:Y:S05]  /*0740*/  BSYNC.RECONVERGENT B0 ;  /* 0x0000000000007941 */ /* 0x000fea0003800200 */
.L_x_2401:
[----:B-1----:R-:W-:Y:S01]  /*0750*/  IMAD.X R20, RZ, RZ, R22, P4 ;  /* 0x000000ffff147224 */ /* 0x002fe200020e0616 */
[----:B------:R-:W-:Y:S01]  /*0760*/  ISETP.GE.U32.AND P0, PT, R2, UR19, PT ;  /* 0x0000001302007c0c */ /* 0x000fe2000bf06070 */
[----:B------:R-:W-:Y:S01]  /*0770*/  BSSY.RECONVERGENT B0, `(.L_x_2403) ;  /* 0x000001c000007945 */ /* 0x000fe20003800200 */
[----:B------:R-:W-:Y:S02]  /*0780*/  IADD3 R21, P5, PT, R23, UR16, RZ ;  /* 0x0000001017157c10 */ /* 0x000fe4000ffbe0ff */
[----:B------:R-:W-:Y:S02]  /*0790*/  ISETP.GE.AND.EX P0, PT, R20, UR20, PT, P0 ;  /* 0x0000001414007c0c */ /* 0x000fe4000bf06300 */
[----:B------:R-:W-:Y:S01]  /*07a0*/  ISETP.GE.U32.AND P4, PT, R21, UR19, PT ;  /* 0x0000001315007c0c */ /* 0x000fe2000bf86070 */
[----:B------:R-:W-:-:S12]  /*07b0*/  @P1 BRA `(.L_x_2404) ;  /* 0x00000000005c1947 */ /* 0x000fd80003800000 */
[----:B------:R-:W-:Y:S01]  /*07c0*/  UMOV UR22, 0xf0000000 ;  /* 0xf000000000167882 */ /* 0x000fe20000000000 */
[----:B------:R-:W-:Y:S01]  /*07d0*/  UMOV UR23, 0x380fffff ;  /* 0x380fffff00177882 */ /* 0x000fe20000000000 */
[----:B0-----:R-:W-:Y:S01]  /*07e0*/  LEA R28, P1, R23, UR10, 0x3 ;  /* 0x0000000a171c7c11 */ /* 0x001fe2000f8218ff */
[----:B-----5:R-:W0:-:S15]  /*07f0*/  DSETP.GEU.AND P6, PT, |R16|, UR22, PT ;  /* 0x0000001610007e2a */ /* 0x020e1e000bfce200 */
[----:B------:R-:W-:-:S15]  /*0800*/  NOP ;  /* 0x0000000000007918 */ /* 0x000fde0000000000 */
[----:B------:R-:W-:-:S15]  /*0810*/  NOP ;  /* 0x0000000000007918 */ /* 0x000fde0000000000 */
[----:B------:R-:W-:-:S15]  /*0820*/  NOP ;  /* 0x0000000000007918 */ /* 0x000fde0000000000 */
[----:B------:R-:W-:-:S04]  /*0830*/  NOP ;  /* 0x0000000000007918 */ /* 0x000fc80000000000 */
[----:B------:R-:W0:Y:S02]  /*0840*/  F2F.F32.F64 R22, R16 ;  /* 0x0000001000167310 */ /* 0x000e240000301000 */
[----:B0-----:R-:W-:Y:S01]  /*0850*/  @!P6 FMUL R22, R22, 1.175494350822287508e-38 ;  /* 0x008000001616e820 */ /* 0x001fe20000400000 */
[----:B------:R-:W-:-:S15]  /*0860*/  LEA.HI.X R29, R23, UR11, R25, 0x3, P1 ;  /* 0x0000000b171d7c11 */ /* 0x000fde00088f1c19 */
[----:B------:R-:W-:-:S15]  /*0870*/  NOP ;  /* 0x0000000000007918 */ /* 0x000fde0000000000 */
[----:B------:R-:W-:-:S15]  /*0880*/  NOP ;  /* 0x0000000000007918 */ /* 0x000fde0000000000 */
[----:B------:R-:W-:-:S15]  /*0890*/  NOP ;  /* 0x0000000000007918 */ /* 0x000fde0000000000 */
[----:B------:R-:W-:-:S01]  /*08a0*/  NOP ;  /* 0x0000000000007918 */ /* 0x000fc20000000000 */
[----:B------:R-:W0:-:S15]  /*08b0*/  DSETP.GEU.AND P6, PT, |R18|, UR22, PT ;  /* 0x0000001612007e2a */ /* 0x000e1e000bfce200 */
[----:B------:R-:W-:-:S15]  /*08c0*/  NOP ;  /* 0x0000000000007918 */ /* 0x000fde0000000000 */
[----:B------:R-:W-:-:S15]  /*08d0*/  NOP ;  /* 0x0000000000007918 */ /* 0x000fde0000000000 */
[----:B------:R-:W-:-:S15]  /*08e0*/  NOP ;  /* 0x0000000000007918 */ /* 0x000fde0000000000 */
[----:B------:R-:W-:-:S04]  /*08f0*/  NOP ;  /* 0x0000000000007918 */ /* 0x000fc80000000000 */
[----:B------:R-:W0:Y:S02]  /*0900*/  F2F.F32.F64 R23, R18 ;  /* 0x0000001200177310 */ /* 0x000e240000301000 */
[----:B0-----:R-:W-:-:S05]  /*0910*/  @!P6 FMUL R23, R23, 1.175494350822287508e-38 ;  /* 0x008000001717e820 */ /* 0x001fca0000400000 */
[----:B------:R1:W-:Y:S02]  /*0920*/  STG.E.64 desc[UR14][R28.64], R22 ;  /* 0x000000161c007986 */ /* 0x0003e4000c101b0e */
.L_x_2404:
[----:B------:R-:W-:Y:S05]  /*0930*/  BSYNC.RECONVERGENT B0 ;  /* 0x0000000000007941 */ /* 0x000fea0003800200 */
.L_x_2403:
[----:B------:R-:W-:Y:S01]  /*0940*/  BSSY.RECONVERGENT B0, `(.L_x_2405) ;  /* 0x000001a000007945 */ /* 0x000fe20003800200 */
[----:B------:R-:W-:-:S03]  /*0950*/  IMAD.X R25, RZ, RZ, R25, P5 ;  /* 0x000000ffff197224 */ /* 0x000fc600028e0619 */
[----:B------:R-:W-:Y:S05]  /*0960*/  @P2 BRA `(.L_x_2406) ;  /* 0x00000000005c2947 */ /* 0x000fea0003800000 */
[C---:B01----:R-:W-:Y:S01]  /*0970*/  LEA R28, P2, R26.reuse, UR10, 0x3 ;  /* 0x0000000a1a1c7c11 */ /* 0x043fe2000f8418ff */
        /* <DEDUP_REMOVED lines=22> */
.L_x_2406:
[----:B------:R-:W-:Y:S05]  /*0ae0*/  BSYNC.RECONVERGENT B0 ;  /* 0x0000000000007941 */ /* 0x000fea0003800200 */
.L_x_2405:
[----:B------:R-:W-:Y:S01]  /*0af0*/  BSSY.RECONVERGENT B0, `(.L_x_2407) ;  /* 0x000001b000007945 */ /* 0x000fe20003800200 */
[----:B------:R-:W-:Y:S02]  /*0b00*/  ISETP.GE.AND.EX P1, PT, R25, UR20, PT, P4 ;  /* 0x0000001419007c0c */ /* 0x000fe4000bf26340 */
[----:B------:R-:W-:Y:S01]  /*0b10*/  @!P0 LEA R26, P2, R2, UR8, 0x4 ;  /* 0x00000008021a8c11 */ /* 0x000fe2000f8420ff */
[----:B------:R-:W-:-:S12]  /*0b20*/  @P3 BRA `(.L_x_2408) ;  /* 0x00000000005c3947 */ /* 0x000fd80003800000 */
[C---:B012---:R-:W-:Y:S01]  /*0b30*/  LEA R28, P4, R3.reuse, UR10, 0x3 ;  /* 0x0000000a031c7c11 */ /* 0x047fe2000f8818ff */
        /* <DEDUP_REMOVED lines=22> */
.L_x_2408:
[----:B------:R-:W-:Y:S05]  /*0ca0*/  BSYNC.RECONVERGENT B0 ;  /* 0x0000000000007941 */ /* 0x000fea0003800200 */
.L_x_2407:
[----:B------:R-:W-:Y:S02]  /*0cb0*/  IADD3 R3, P3, PT, R21, UR18, RZ ;  /* 0x0000001215037c10 */ /* 0x000fe4000ff7e0ff */
[----:B------:R-:W-:Y:S02]  /*0cc0*/  @!P0 LEA.HI.X R27, R2, UR9, R20, 0x4, P2 ;  /* 0x00000009021b8c11 */ /* 0x000fe400090f2414 */
[----:B------:R-:W-:Y:S01]  /*0cd0*/  ISETP.GE.U32.AND P2, PT, R3, UR19, PT ;  /* 0x0000001303007c0c */ /* 0x000fe2000bf46070 */
[----:B-123--:R-:W-:Y:S02]  /*0ce0*/  IMAD.X R22, RZ, RZ, R25, P3 ;  /* 0x000000ffff167224 */ /* 0x00efe400018e0619 */
[----:B-----5:R1:W5:Y:S03]  /*0cf0*/  @!P0 LDG.E.128 R12, desc[UR14][R26.64] ;  /* 0x0000000e1a0c8981 */ /* 0x020366000c1e1d00 */
[----:B------:R-:W-:-:S02]  /*0d00*/  ISETP.GE.AND.EX P2, PT, R22, UR20, PT, P2 ;  /* 0x0000001416007c0c */ /* 0x000fc4000bf46320 */
[----:B-1----:R-:W-:-:S04]  /*0d10*/  @!P1 LEA R26, P3, R21, UR8, 0x4 ;  /* 0x00000008151a9c11 */ /* 0x002fc8000f8620ff */
[----:B------:R-:W-:Y:S02]  /*0d20*/  @!P1 LEA.HI.X R27, R21, UR9, R25, 0x4, P3 ;  /* 0x00000009151b9c11 */ /* 0x000fe400098f2419 */
[----:B------:R-:W-:-:S03]  /*0d30*/  IADD3 R23, P4, PT, R3, UR18, RZ ;  /* 0x0000001203177c10 */ /* 0x000fc6000ff9e0ff */
[----:B------:R1:W5:Y:S02]  /*0d40*/  @!P1 LDG.E.128 R16, desc[UR14][R26.64] ;  /* 0x0000000e1a109981 */ /* 0x000364000c1e1d00 */
[----:B------:R-:W-:Y:S01]  /*0d50*/  IMAD.X R24, RZ, RZ, R22, P4 ;  /* 0x000000ffff187224 */ /* 0x000fe200020e0616 */
[----:B-1----:R-:W-:-:S04]  /*0d60*/  @!P2 LEA R26, P3, R3, UR8, 0x4 ;  /* 0x00000008031aac11 */ /* 0x002fc8000f8620ff */
[----:B------:R-:W-:Y:S02]  /*0d70*/  @!P2 LEA.HI.X R27, R3, UR9, R22, 0x4, P3 ;  /* 0x00000009031bac11 */ /* 0x000fe400098f2416 */
[----:B------:R-:W-:-:S03]  /*0d80*/  ISETP.GE.U32.AND P3, PT, R23, UR19, PT ;  /* 0x0000001317007c0c */ /* 0x000fc6000bf66070 */
[----:B------:R1:W5:Y:S01]  /*0d90*/  @!P2 LDG.E.128 R4, desc[UR14][R26.64] ;  /* 0x0000000e1a04a981 */ /* 0x000362000c1e1d00 */
[----:B------:R-:W-:-:S13]  /*0da0*/  ISETP.GE.AND.EX P3, PT, R24, UR20, PT, P3 ;  /* 0x0000001418007c0c */ /* 0x000fda000bf66330 */
[----:B-1----:R-:W-:-:S04]  /*0db0*/  @!P3 LEA R26, P4, R23, UR8, 0x4 ;  /* 0x00000008171abc11 */ /* 0x002fc8000f8820ff */
[----:B------:R-:W-:-:S05]  /*0dc0*/  @!P3 LEA.HI.X R27, R23, UR9, R24, 0x4, P4 ;  /* 0x00000009171bbc11 */ /* 0x000fca000a0f2418 */
[----:B------:R1:W5:Y:S01]  /*0dd0*/  @!P3 LDG.E.128 R8, desc[UR14][R26.64] ;  /* 0x0000000e1a08b981 */ /* 0x000362000c1e1d00 */
[----:B------:R-:W-:Y:S04]  /*0de0*/  BSSY.RECONVERGENT B0, `(.L_x_2409) ;  /* 0x0000019000007945 */ /* 0x000fe80003800200 */
[----:B------:R-:W-:Y:S05]  /*0df0*/  @P0 BRA `(.L_x_2410) ;  /* 0x00000000005c0947 */ /* 0x000fea0003800000 */
[C---:B0-----:R-:W-:Y:S01]  /*0e00*/  LEA R28, P0, R2.reuse, UR10, 0x3 ;  /* 0x0000000a021c7c11 */ /* 0x041fe2000f8018ff */
[----:B------:R-:W-:Y:S01]  /*0e10*/  UMOV UR22, 0xf0000000 ;  /* 0xf000000000167882 */ /* 0x000fe20000000000 */
[----:B------:R-:W-:Y:S01]  /*0e20*/  UMOV UR23, 0x380fffff ;  /* 0x380fffff00177882 */ /* 0x000fe20000000000 */
[----:B-1---5:R-:W0:Y:S01]  /*0e30*/  F2F.F32.F64 R27, R14 ;  /* 0x0000000e001b7310 */ /* 0x022e220000301000 */
        /* <DEDUP_REMOVED lines=19> */
.L_x_2410:
[----:B------:R-:W-:Y:S05]  /*0f70*/  BSYNC.RECONVERGENT B0 ;  /* 0x0000000000007941 */ /* 0x000fea0003800200 */
.L_x_2409:
[----:B------:R-:W-:Y:S04]  /*0f80*/  BSSY.RECONVERGENT B0, `(.L_x_2411) ;  /* 0x0000019000007945 */ /* 0x000fe80003800200 */
[----:B------:R-:W-:Y:S05]  /*0f90*/  @P1 BRA `(.L_x_2412) ;  /* 0x00000000005c1947 */ /* 0x000fea0003800000 */
[C---:B-12---:R-:W-:Y:S01]  /*0fa0*/  LEA R26, P0, R21.reuse, UR10, 0x3 ;  /* 0x0000000a151a7c11 */ /* 0x046fe2000f8018ff */
[----:B------:R-:W-:Y:S01]  /*0fb0*/  UMOV UR22, 0xf0000000 ;  /* 0xf000000000167882 */ /* 0x000fe20000000000 */
[----:B------:R-:W-:Y:S01]  /*0fc0*/  UMOV UR23, 0x380fffff ;  /* 0x380fffff00177882 */ /* 0x000fe20000000000 */
[----:B-----5:R-:W1:Y:S01]  /*0fd0*/  F2F.F32.F64 R20, R16 ;  /* 0x0000001000147310 */ /* 0x020e620000301000 */
[----:B------:R-:W-:-:S15]  /*0fe0*/  LEA.HI.X R27, R21, UR11, R25, 0x3, P0 ;  /* 0x0000000b151b7c11 */ /* 0x000fde00080f1c19 */
[----:B------:R-:W-:-:S15]  /*0ff0*/  NOP ;  /* 0x0000000000007918 */ /* 0x000fde0000000000 */
[----:B------:R-:W-:-:S15]  /*1000*/  NOP ;  /* 0x0000000000007918 */ /* 0x000fde0000000000 */
[----:B------:R-:W-:-:S15]  /*1010*/  NOP ;  /* 0x0000000000007918 */ /* 0x000fde0000000000 */
[----:B------:R-:W-:-:S03]  /*1020*/  NOP ;  /* 0x0000000000007918 */ /* 0x000fc60000000000 */
[----:B------:R-:W1:Y:S02]  /*1030*/  DSETP.GEU.AND P1, PT, |R16|, UR22, PT ;  /* 0x0000001610007e2a */ /* 0x000e64000bf2e200 */
[----:B-1----:R-:W-:-:S15]  /*1040*/  @!P1 FMUL R20, R20, 1.175494350822287508e-38 ;  /* 0x0080000014149820 */ /* 0x002fde0000400000 */
[----:B------:R-:W-:-:S15]  /*1050*/  NOP ;  /* 0x0000000000007918 */ /* 0x000fde0000000000 */
[----:B------:R-:W-:-:S15]  /*1060*/  NOP ;  /* 0x0000000000007918 */ /* 0x000fde0000000000 */
[----:B------:R-:W-:-:S15]  /*1070*/  NOP ;  /* 0x0000000000007918 */ /* 0x000fde0000000000 */
[----:B------:R-:W-:-:S02]  /*1080*/  NOP ;  /* 0x0000000000007918 */ /* 0x000fc40000000000 */
[----:B------:R-:W1:-:S15]  /*1090*/  F2F.F32.F64 R21, R18 ;  /* 0x0000001200157310 */ /* 0x000e5e0000301000 */
[----:B------:R-:W-:-:S15]  /*10a0*/  NOP ;  /* 0x0000000000007918 */ /* 0x000fde0000000000 */
[----:B------:R-:W-:-:S15]  /*10b0*/  NOP ;  /* 0x0000000000007918 */ /* 0x000fde0000000000 */
[----:B------:R-:W-:-:S15]  /*10c0*/  NOP ;  /* 0x0000000000007918 */ /* 0x000fde0000000000 */
[----:B------:R-:W-:-:S04]  /*10d0*/  NOP ;  /* 0x0000000000007918 */ /* 0x000fc80000000000 */
[----:B------:R-:W1:Y:S02]  /*10e0*/  DSETP.GEU.AND P0, PT, |R18|, UR22, PT ;  /* 0x0000001612007e2a */ /* 0x000e64000bf0e200 */
[----:B-1----:R-:W-:-:S05]  /*10f0*/  @!P0 FMUL R21, R21, 1.175494350822287508e-38 ;  /* 0x0080000015158820 */ /* 0x002fca0000400000 */
[----:B------:R3:W-:Y:S02]  /*1100*/  STG.E.64 desc[UR14][R26.64], R20 ;  /* 0x000000141a007986 */ /* 0x0007e4000c101b0e */
.L_x_2412:
[----:B------:R-:W-:Y:S05]  /*1110*/  BSYNC.RECONVERGENT B0 ;  /* 0x0000000000007941 */ /* 0x000fea0003800200 */
.L_x_2411:
[----:B------:R-:W-:Y:S04]  /*1120*/  BSSY.RECONVERGENT B0, `(.L_x_2413) ;  /* 0x0000019000007945 */ /* 0x000fe80003800200 */
[----:B------:R-:W-:Y:S05]  /*1130*/  @P2 BRA `(.L_x_2414) ;  /* 0x00000000005c2947 */ /* 0x000fea0003800000 */
[C---:B---3--:R-:W-:Y:S01]  /*1140*/  LEA R20, P0, R3.reuse, UR10, 0x3 ;  /* 0x0000000a03147c11 */ /* 0x048fe2000f8018ff */
[----:B------:R-:W-:Y:S01]  /*1150*/  UMOV UR22, 0xf0000000 ;  /* 0xf000000000167882 */ /* 0x000fe20000000000 */
[----:B------:R-:W-:Y:S01]  /*1160*/  UMOV UR23, 0x380fffff ;  /* 0x380fffff00177882 */ /* 0x000fe20000000000 */
[----:B-----5:R-:W3:Y:S01]  /*1170*/  F2F.F32.F64 R2, R4 ;  /* 0x0000000400027310 */ /* 0x020ee20000301000 */
[----:B------:R-:W-:-:S15]  /*1180*/  LEA.HI.X R21, R3, UR11, R22, 0x3, P0 ;  /* 0x0000000b03157c11 */ /* 0x000fde00080f1c16 */
[----:B------:R-:W-:-:S15]  /*1190*/  NOP ;  /* 0x0000000000007918 */ /* 0x000fde0000000000 */
[----:B------:R-:W-:-:S15]  /*11a0*/  NOP ;  /* 0x0000000000007918 */ /* 0x000fde0000000000 */
[----:B------:R-:W-:-:S15]  /*11b0*/  NOP ;  /* 0x0000000000007918 */ /* 0x000fde0000000000 */
[----:B------:R-:W-:-:S03]  /*11c0*/  NOP ;  /* 0x0000000000007918 */ /* 0x000fc60000000000 */
[----:B------:R-:W3:Y:S02]  /*11d0*/  DSETP.GEU.AND P1, PT, |R4|, UR22, PT ;  /* 0x0000001604007e2a */ /* 0x000ee4000bf2e200 */
[----:B---3--:R-:W-:-:S15]  /*11e0*/  @!P1 FMUL R2, R2, 1.175494350822287508e-38 ;  /* 0x0080000002029820 */ /* 0x008fde0000400000 */
[----:B------:R-:W-:-:S15]  /*11f0*/  NOP ;  /* 0x0000000000007918 */ /* 0x000fde0000000000 */
[----:B------:R-:W-:-:S15]  /*1200*/  NOP ;  /* 0x0000000000007918 */ /* 0x000fde0000000000 */
[----:B------:R-:W-:-:S15]  /*1210*/  NOP ;  /* 0x0000000000007918 */ /* 0x000fde0000000000 */
[----:B------:R-:W-:-:S02]  /*1220*/  NOP ;  /* 0x0000000000007918 */ /* 0x000fc40000000000 */
[----:B------:R-:W3:-:S15]  /*1230*/  F2F.F32.F64 R3, R6 ;  /* 0x0000000600037310 */ /* 0x000ede0000301000 */
[----:B------:R-:W-:-:S15]  /*1240*/  NOP ;  /* 0x0000000000007918 */ /* 0x000fde0000000000 */
[----:B------:R-:W-:-:S15]  /*1250*/  NOP ;  /* 0x0000000000007918 */ /* 0x000fde0000000000 */
[----:B------:R-:W-:-:S15]  /*1260*/  NOP ;  /* 0x0000000000007918 */ /* 0x000fde0000000000 */
[----:B------:R-:W-:-:S04]  /*1270*/  NOP ;  /* 0x0000000000007918 */ /* 0x000fc80000000000 */
[----:B------:R-:W3:Y:S02]  /*1280*/  DSETP.GEU.AND P0, PT, |R6|, UR22, PT ;  /* 0x0000001606007e2a */ /* 0x000ee4000bf0e200 */
[----:B---3--:R-:W-:-:S05]  /*1290*/  @!P0 FMUL R3, R3, 1.175494350822287508e-38 ;  /* 0x0080000003038820 */ /* 0x008fca0000400000 */
[----:B------:R4:W-:Y:S02]  /*12a0*/  STG.E.64 desc[UR14][R20.64], R2 ;  /* 0x0000000214007986 */ /* 0x0009e4000c101b0e */
.L_x_2414:
[----:B------:R-:W-:Y:S05]  /*12b0*/  BSYNC.RECONVERGENT B0 ;  /* 0x0000000000007941 */ /* 0x000fea0003800200 */
.L_x_2413:
[----:B------:R-:W-:Y:S04]  /*12c0*/  BSSY.RECONVERGENT B0, `(.L_x_2415) ;  /* 0x0000019000007945 */ /* 0x000fe80003800200 */
[----:B------:R-:W-:Y:S05]  /*12d0*/  @P3 BRA `(.L_x_2416) ;  /* 0x00000000005c3947 */ /* 0x000fea0003800000 */
[C---:B----4-:R-:W-:Y:S01]  /*12e0*/  LEA R2, P0, R23.reuse, UR10, 0x3 ;  /* 0x0000000a17027c11 */ /* 0x050fe2000f8018ff */
[----:B------:R-:W-:Y:S01]  /*12f0*/  UMOV UR22, 0xf0000000 ;  /* 0xf000000000167882 */ /* 0x000fe20000000000 */
[----:B------:R-:W-:Y:S01]  /*1300*/  UMOV UR23, 0x380fffff ;  /* 0x380fffff00177882 */ /* 0x000fe20000000000 */
[----:B---3-5:R-:W3:Y:S01]  /*1310*/  F2F.F32.F64 R20, R8 ;  /* 0x0000000800147310 */ /* 0x028ee20000301000 */
        /* <DEDUP_REMOVED lines=19> */
.L_x_2416:
[----:B------:R-:W-:Y:S05]  /*1450*/  BSYNC.RECONVERGENT B0 ;  /* 0x0000000000007941 */ /* 0x000fea0003800200 */
.L_x_2415:
[----:B------:R-:W-:Y:S02]  /*1460*/  UIADD3 UR6, UP0, UPT, UR6, 0x2, URZ ;  /* 0x0000000206067890 */ /* 0x000fe4000ff1e0ff */
[----:B------:R-:W-:Y:S02]  /*1470*/  UIMAD.WIDE.U32 UR4, UR16, 0x2, UR4 ;  /* 0x00000002100478a5 */ /* 0x000fe4000f8e0004 */
[----:B------:R-:W-:Y:S02]  /*1480*/  UIADD3.X UR7, UPT, UPT, URZ, UR7, URZ, UP0, !UPT ;  /* 0x00000007ff077290 */ /* 0x000fe400087fe4ff */
[----:B------:R-:W-:-:S04]  /*1490*/  UISETP.NE.U32.AND UP0, UPT, UR6, UR13, UPT ;  /* 0x0000000d0600728c */ /* 0x000fc8000bf05070 */
[----:B------:R-:W-:-:S09]  /*14a0*/  UISETP.NE.AND.EX UP0, UPT, UR7, URZ, UPT, UP0 ;  /* 0x000000ff0700728c */ /* 0x000fd2000bf05300 */
[----:B------:R-:W-:Y:S05]  /*14b0*/  BRA.U UP0, `(.L_x_2417) ;  /* 0xffffffed00c87547 */ /* 0x000fea000b83ffff */
.L_x_2400:
[----:B------:R-:W-:-:S04]  /*14c0*/  ULOP3.LUT UR17, UR12, 0x1, URZ, 0xc0, !UPT ;  /* 0x000000010c117892 */ /* 0x000fc8000f8ec0ff */
[----:B------:R-:W-:-:S06]  /*14d0*/  UISETP.NE.U32.AND UP0, UPT, UR17, 0x1, UPT ;  /* 0x000000011100788c */ /* 0x000fcc000bf05070 */
[----:B------:R-:W-:-:S13]  /*14e0*/  PLOP3.LUT P0, PT, PT, PT, UP0, 0x80, 0x8 ;  /* 0x000000000008781c */ /* 0x000fda0003f0f008 */
[----:B------:R-:W-:Y:S05]  /*14f0*/  @!P0 EXIT ;  /* 0x000000000000894d */ /* 0x000fea0003800000 */
[----:B---34-:R-:W3:Y:S02]  /*1500*/  S2R R20, SR_TID.X ;  /* 0x0000000000147919 */ /* 0x018ee40000002100 */
[----:B---3--:R-:W-:-:S04]  /*1510*/  IADD3 R20, P1, PT, R20, UR4, RZ ;  /* 0x0000000414147c10 */ /* 0x008fc8000ff3e0ff */
[C---:B------:R-:W-:Y:S01]  /*1520*/  ISETP.GE.U32.AND P0, PT, R20.reuse, UR19, PT ;  /* 0x0000001314007c0c */ /* 0x040fe2000bf06070 */
[----:B------:R-:W-:Y:S01]  /*1530*/  IMAD.X R3, RZ, RZ, UR5, P1 ;  /* 0x00000005ff037e24 */ /* 0x000fe200088e06ff */
[----:B------:R-:W-:-:S04]  /*1540*/  IADD3 R0, P2, PT, R20, UR18, RZ ;  /* 0x0000001214007c10 */ /* 0x000fc8000ff5e0ff */
[----:B------:R-:W-:Y:S01]  /*1550*/  ISETP.GE.AND.EX P0, PT, R3, UR20, PT, P0 ;  /* 0x0000001403007c0c */ /* 0x000fe2000bf06300 */
[----:B------:R-:W-:Y:S01]  /*1560*/  IMAD.X R2, RZ, RZ, R3, P2 ;  /* 0x000000ffff027224 */ /* 0x000fe200010e0603 */
[C---:B------:R-:W-:Y:S02]  /*1570*/  ISETP.GE.U32.AND P1, PT, R0.reuse, UR19, PT ;  /* 0x0000001300007c0c */ /* 0x040fe4000bf26070 */
[----:B------:R-:W-:Y:S02]  /*1580*/  IADD3 R21, P4, PT, R0, UR18, RZ ;  /* 0x0000001200157c10 */ /* 0x000fe4000ff9e0ff */
[----:B------:R-:W-:-:S07]  /*1590*/  ISETP.GE.AND.EX P1, PT, R2, UR20, PT, P1 ;  /* 0x0000001402007c0c */ /* 0x000fce000bf26310 */
[----:B------:R-:W-:-:S04]  /*15a0*/  @!P0 LEA R22, P2, R20, UR8, 0x4 ;  /* 0x0000000814168c11 */ /* 0x000fc8000f8420ff */
[----:B------:R-:W-:Y:S02]  /*15b0*/  @!P0 LEA.HI.X R23, R20, UR9, R3, 0x4, P2 ;  /* 0x0000000914178c11 */ /* 0x000fe400090f2403 */
[----:B------:R-:W-:Y:S02]  /*15c0*/  ISETP.GE.U32.AND P2, PT, R21, UR19, PT ;  /* 0x0000001315007c0c */ /* 0x000fe4000bf46070 */
[C---:B-12---:R-:W-:Y:S01]  /*15d0*/  @!P1 LEA R26, P3, R0.reuse, UR8, 0x4 ;  /* 0x00000008001a9c11 */ /* 0x046fe2000f8620ff */
[----:B-----5:R1:W5:Y:S03]  /*15e0*/  @!P0 LDG.E.128 R12, desc[UR14][R22.64] ;  /* 0x0000000e160c8981 */ /* 0x020366000c1e1d00 */
[----:B------:R-:W-:-:S05]  /*15f0*/  @!P1 LEA.HI.X R27, R0, UR9, R2, 0x4, P3 ;  /* 0x00000009001b9c11 */ /* 0x000fca00098f2402 */
[----:B------:R2:W3:Y:S01]  /*1600*/  @!P1 LDG.E.128 R16, desc[UR14][R26.64] ;  /* 0x0000000e1a109981 */ /* 0x0004e2000c1e1d00 */
[----:B-1----:R-:W-:Y:S01]  /*1610*/  IMAD.X R22, RZ, RZ, R2, P4 ;  /* 0x000000ffff167224 */ /* 0x002fe200020e0602 */
[----:B------:R-:W-:-:S04]  /*1620*/  IADD3 R24, P4, PT, R21, UR18, RZ ;  /* 0x0000001215187c10 */ /* 0x000fc8000ff9e0ff */
[----:B------:R-:W-:Y:S01]  /*1630*/  ISETP.GE.AND.EX P2, PT, R22, UR20, PT, P2 ;  /* 0x0000001416007c0c */ /* 0x000fe2000bf46320 */
[----:B------:R-:W-:Y:S01]  /*1640*/  IMAD.X R23, RZ, RZ, R22, P4 ;  /* 0x000000ffff177224 */ /* 0x000fe200020e0616 */
[----:B------:R-:W-:-:S04]  /*1650*/  ISETP.GE.U32.AND P3, PT, R24, UR19, PT ;  /* 0x0000001318007c0c */ /* 0x000fc8000bf66070 */
[----:B------:R-:W-:-:S07]  /*1660*/  ISETP.GE.AND.EX P3, PT, R23, UR20, PT, P3 ;  /* 0x0000001417007c0c */ /* 0x000fce000bf66330 */
[----:B--2---:R-:W-:-:S04]  /*1670*/  @!P2 LEA R26, P4, R21, UR8, 0x4 ;  /* 0x00000008151aac11 */ /* 0x004fc8000f8820ff */
[----:B------:R-:W-:-:S05]  /*1680*/  @!P2 LEA.HI.X R27, R21, UR9, R22, 0x4, P4 ;  /* 0x00000009151bac11 */ /* 0x000fca000a0f2416 */
[----:B------:R1:W2:Y:S02]  /*1690*/  @!P2 LDG.E.128 R4, desc[UR14][R26.64] ;  /* 0x0000000e1a04a981 */ /* 0x0002a4000c1e1d00 */
[----:B-1----:R-:W-:-:S04]  /*16a0*/  @!P3 LEA R26, P4, R24, UR8, 0x4 ;  /* 0x00000008181abc11 */ /* 0x002fc8000f8820ff */
[----:B------:R-:W-:-:S05]  /*16b0*/  @!P3 LEA.HI.X R27, R24, UR9, R23, 0x4, P4 ;  /* 0x00000009181bbc11 */ /* 0x000fca000a0f2417 */
[----:B------:R-:W4:Y:S01]  /*16c0*/  @!P3 LDG.E.128 R8, desc[UR14][R26.64] ;  /* 0x0000000e1a08b981 */ /* 0x000f22000c1e1d00 */
[----:B------:R-:W-:Y:S01]  /*16d0*/  UMOV UR6, 0xf0000000 ;  /* 0xf000000000067882 */ /* 0x000fe20000000000 */
[----:B------:R-:W-:Y:S01]  /*16e0*/  UMOV UR7, 0x380fffff ;  /* 0x380fffff00077882 */ /* 0x000fe20000000000 */
[----:B------:R-:W-:Y:S01]  /*16f0*/  BSSY.RECONVERGENT B0, `(.L_x_2418) ;  /* 0x000004d000007945 */ /* 0x000fe20003800200 */
[----:B---3--:R1:W3:-:S15]  /*1700*/  DSETP.GEU.AND P5, PT, |R16|, UR6, PT ;  /* 0x0000000610007e2a */ /* 0x0082de000bfae200 */
[----:B------:R-:W-:-:S15]  /*1710*/  NOP ;  /* 0x0000000000007918 */ /* 0x000fde0000000000 */
[----:B------:R-:W-:-:S15]  /*1720*/  NOP ;  /* 0x0000000000007918 */ /* 0x000fde0000000000 */
[----:B------:R-:W-:-:S15]  /*1730*/  NOP ;  /* 0x0000000000007918 */ /* 0x000fde0000000000 */
[----:B------:R-:W-:-:S04]  /*1740*/  NOP ;  /* 0x0000000000007918 */ /* 0x000fc80000000000 */
[----:B-1----:R-:W3:Y:S02]  /*1750*/  F2F.F32.F64 R16, R16 ;  /* 0x0000001000107310 */ /* 0x002ee40000301000 */
[----:B---3--:R-:W-:-:S15]  /*1760*/  @!P5 FMUL R16, R16, 1.175494350822287508e-38 ;  /* 0x008000001010d820 */ /* 0x008fde0000400000 */
        /* <DEDUP_REMOVED lines=15> */
[----:B--2---:R1:W2:-:S15]  /*1860*/  DSETP.GEU.AND P4, PT, |R4|, UR6, PT ;  /* 0x0000000604007e2a */ /* 0x00429e000bf8e200 */
[----:B------:R-:W-:-:S15]  /*1870*/  NOP ;  /* 0x0000000000007918 */ /* 0x000fde0000000000 */
[----:B------:R-:W-:-:S15]  /*1880*/  NOP ;  /* 0x0000000000007918 */ /* 0x000fde0000000000 */
[----:B------:R-:W-:-:S15]  /*1890*/  NOP ;  /* 0x0000000000007918 */ /* 0x000fde0000000000 */
[----:B------:R-:W-:-:S04]  /*18a0*/  NOP ;  /* 0x0000000000007918 */ /* 0x000fc80000000000 */
[----:B-1----:R-:W2:Y:S02]  /*18b0*/  F2F.F32.F64 R4, R4 ;  /* 0x0000000400047310 */ /* 0x002ea40000301000 */
[----:B--2---:R-:W-:-:S15]  /*18c0*/  @!P4 FMUL R4, R4, 1.175494350822287508e-38 ;  /* 0x008000000404c820 */ /* 0x004fde0000400000 */
[----:B------:R-:W-:-:S15]  /*18d0*/  NOP ;  /* 0x0000000000007918 */ /* 0x000fde0000000000 */
[----:B------:R-:W-:-:S15]  /*18e0*/  NOP ;  /* 0x0000000000007918 */ /* 0x000fde0000000000 */
[----:B------:R-:W-:-:S15]  /*18f0*/  NOP ;  /* 0x0000000000007918 */ /* 0x000fde0000000000 */
[----:B------:R-:W-:-:S02]  /*1900*/  NOP ;  /* 0x0000000000007918 */ /* 0x000fc40000000000 */
[----:B----4-:R1:W-:-:S15]  /*1910*/  DSETP.GEU.AND P6, PT, |R8|, UR6, PT ;  /* 0x0000000608007e2a */ /* 0x0103de000bfce200 */
[----:B------:R-:W-:-:S15]  /*1920*/  NOP ;  /* 0x0000000000007918 */ /* 0x000fde0000000000 */
[----:B------:R-:W-:-:S15]  /*1930*/  NOP ;  /* 0x0000000000007918 */ /* 0x000fde0000000000 */
[----:B------:R-:W-:-:S15]  /*1940*/  NOP ;  /* 0x0000000000007918 */ /* 0x000fde0000000000 */
[----:B------:R-:W-:-:S04]  /*1950*/  NOP ;  /* 0x0000000000007918 */ /* 0x000fc80000000000 */
[----:B-1----:R-:W-:-:S15]  /*1960*/  F2F.F32.F64 R8, R8 ;  /* 0x0000000800087310 */ /* 0x002fde0000301000 */
[----:B------:R-:W-:-:S15]  /*1970*/  NOP ;  /* 0x0000000000007918 */ /* 0x000fde0000000000 */
[----:B------:R-:W-:-:S15]  /*1980*/  NOP ;  /* 0x0000000000007918 */ /* 0x000fde0000000000 */
[----:B------:R-:W-:-:S15]  /*1990*/  NOP ;  /* 0x0000000000007918 */ /* 0x000fde0000000000 */
[----:B------:R-:W-:-:S04]  /*19a0*/  NOP ;  /* 0x0000000000007918 */ /* 0x000fc80000000000 */
[----:B------:R1:W2:-:S15]  /*19b0*/  DSETP.GEU.AND P5, PT, |R6|, UR6, PT ;  /* 0x0000000606007e2a */ /* 0x00029e000bfae200 */
[----:B------:R-:W-:-:S15]  /*19c0*/  NOP ;  /* 0x0000000000007918 */ /* 0x000fde0000000000 */
[----:B------:R-:W-:-:S15]  /*19d0*/  NOP ;  /* 0x0000000000007918 */ /* 0x000fde0000000000 */
[----:B------:R-:W-:-:S15]  /*19e0*/  NOP ;  /* 0x0000000000007918 */ /* 0x000fde0000000000 */
[----:B------:R-:W-:-:S04]  /*19f0*/  NOP ;  /* 0x0000000000007918 */ /* 0x000fc80000000000 */
[----:B------:R1:W2:Y:S02]  /*1a00*/  F2F.F32.F64 R5, R6 ;  /* 0x0000000600057310 */ /* 0x0002a40000301000 */
[----:B-1----:R-:W-:-:S04]  /*1a10*/  @!P1 LEA R6, P4, R0, UR10, 0x3 ;  /* 0x0000000a00069c11 */ /* 0x002fc8000f8818ff */
[----:B------:R-:W-:Y:S02]  /*1a20*/  @!P1 LEA.HI.X R7, R0, UR11, R2, 0x3, P4 ;  /* 0x0000000b00079c11 */ /* 0x000fe4000a0f1c02 */
[----:B------:R-:W-:Y:S01]  /*1a30*/  @!P2 LEA R18, P4, R21, UR10, 0x3 ;  /* 0x0000000a1512ac11 */ /* 0x000fe2000f8818ff */
[----:B--2---:R-:W-:-:S03]  /*1a40*/  @!P5 FMUL R5, R5, 1.175494350822287508e-38 ;  /* 0x008000000505d820 */ /* 0x004fc60000400000 */
[----:B------:R-:W-:Y:S01]  /*1a50*/  @!P2 LEA.HI.X R19, R21, UR11, R22, 0x3, P4 ;  /* 0x0000000b1513ac11 */ /* 0x000fe2000a0f1c16 */
[----:B------:R-:W-:Y:S08]  /*1a60*/  @P0 BRA `(.L_x_2419) ;  /* 0x0000000000540947 */ /* 0x000ff00003800000 */
[----:B------:R-:W-:Y:S01]  /*1a70*/  LEA R2, P5, R20, UR10, 0x3 ;  /* 0x0000000a14027c11 */ /* 0x000fe2000f8a18ff */
[----:B-----5:R-:W1:-:S15]  /*1a80*/  DSETP.GEU.AND P0, PT, |R14|, UR6, PT ;  /* 0x000000060e007e2a */ /* 0x020e5e000bf0e200 */
[----:B------:R-:W-:-:S15]  /*1a90*/  NOP ;  /* 0x0000000000007918 */ /* 0x000fde0000000000 */
[----:B------:R-:W-:-:S15]  /*1aa0*/  NOP ;  /* 0x0000000000007918 */ /* 0x000fde0000000000 */
[----:B------:R-:W-:-:S15]  /*1ab0*/  NOP ;  /* 0x0000000000007918 */ /* 0x000fde0000000000 */
[----:B------:R-:W-:-:S04]  /*1ac0*/  NOP ;  /* 0x0000000000007918 */ /* 0x000fc80000000000 */
[----:B------:R-:W1:Y:S01]  /*1ad0*/  F2F.F32.F64 R27, R14 ;  /* 0x0000000e001b7310 */ /* 0x000e620000301000 */
[----:B------:R-:W-:Y:S01]  /*1ae0*/  LEA.HI.X R3, R20, UR11, R3, 0x3, P5 ;  /* 0x0000000b14037c11 */ /* 0x000fe2000a8f1c03 */
        /* <DEDUP_REMOVED lines=12> */
[----:B------:R1:W-:Y:S02]  /*1bb0*/  STG.E.64 desc[UR14][R2.64], R26 ;  /* 0x0000001a02007986 */ /* 0x0003e4000c101b0e */
.L_x_2419:
[----:B------:R-:W-:Y:S05]  /*1bc0*/  BSYNC.RECONVERGENT B0 ;  /* 0x0000000000007941 */ /* 0x000fea0003800200 */
.L_x_2418:
[----:B------:R2:W-:Y:S01]  /*1bd0*/  @!P1 STG.E.64 desc[UR14][R6.64], R16 ;  /* 0x0000001006009986 */ /* 0x0005e2000c101b0e */
[----:B------:R2:W3:Y:S03]  /*1be0*/  DSETP.GEU.AND P0, PT, |R10|, UR6, PT ;  /* 0x000000060a007e2a */ /* 0x0004e6000bf0e200 */
[----:B------:R2:W-:Y:S01]  /*1bf0*/  @!P2 STG.E.64 desc[UR14][R18.64], R4 ;  /* 0x000000041200a986 */ /* 0x0005e2000c101b0e */
[----:B---3--:R-:W-:Y:S05]  /*1c00*/  @P3 EXIT ;  /* 0x000000000000394d */ /* 0x008fea0003800000 */
[----:B-1----:R-:W-:Y:S01]  /*1c10*/  LEA R2, P1, R24, UR10, 0x3 ;  /* 0x0000000a18027c11 */ /* 0x002fe2000f8218ff */
[----:B------:R-:W1:Y:S01]  /*1c20*/  F2F.F32.F64 R9, R10 ;  /* 0x0000000a00097310 */ /* 0x000e620000301000 */
[----:B------:R-:W-:Y:S01]  /*1c30*/  @!P6 FMUL R8, R8, 1.175494350822287508e-38 ;  /* 0x008000000808e820 */ /* 0x000fe20000400000 */
[----:B-1----:R-:W-:Y:S01]  /*1c40*/  @!P0 FMUL R9, R9, 1.175494350822287508e-38 ;  /* 0x0080000009098820 */ /* 0x002fe20000400000 */
[----:B------:R-:W-:-:S05]  /*1c50*/  LEA.HI.X R3, R24, UR11, R23, 0x3, P1 ;  /* 0x0000000b18037c11 */ /* 0x000fca00088f1c17 */
[----:B------:R-:W-:Y:S01]  /*1c60*/  STG.E.64 desc[UR14][R2.64], R8 ;  /* 0x0000000802007986 */ /* 0x000fe2000c101b0e */
[----:B------:R-:W-:Y:S05]  /*1c70*/  EXIT ;  /* 0x000000000000794d */ /* 0x000fea0003800000 */
.L_x_2399:
[----:B------:R-:W0:Y:S02]  /*1c80*/  S2R R0, SR_TID.X ;  /* 0x0000000000007919 */ /* 0x000e240000002100 */
[----:B0-----:R-:W-:-:S03]  /*1c90*/  IMAD.WIDE.U32 R2, R0, 0x4, RZ ;  /* 0x0000000400027825 */ /* 0x001fc600078e00ff */
[----:B------:R-:W-:-:S04]  /*1ca0*/  ISETP.GE.U32.AND P0, PT, R2, UR13, PT ;  /* 0x0000000d02007c0c */ /* 0x000fc8000bf06070 */
[----:B------:R-:W-:-:S13]  /*1cb0*/  ISETP.GE.AND.EX P0, PT, R3, UR4, PT, P0 ;  /* 0x0000000403007c0c */ /* 0x000fda000bf06300 */
[----:B------:R-:W-:Y:S05]  /*1cc0*/  @P0 EXIT ;  /* 0x000000000000094d */ /* 0x000fea0003800000 */
[----:B------:R-:W-:Y:S01]  /*1cd0*/  IMAD.MOV.U32 R3, RZ, RZ, RZ ;  /* 0x000000ffff037224 */ /* 0x000fe200078e00ff */
[----:B------:R-:W0:Y:S06]  /*1ce0*/  LDCU UR5, c[0x0][0x360] ;  /* 0x00006c00ff0577ac */ /* 0x000e2c0008000800 */
.L_x_2420:
[----:B-1----:R-:W-:-:S04]  /*1cf0*/  LEA R24, P0, R0, UR8, 0x6 ;  /* 0x0000000800187c11 */ /* 0x002fc8000f8030ff */
[----:B------:R-:W-:-:S05]  /*1d00*/  LEA.HI.X R25, R0, UR9, R3, 0x6, P0 ;  /* 0x0000000900197c11 */ /* 0x000fca00080f3403 */
[----:B------:R-:W2:Y:S04]  /*1d10*/  LDG.E.ENL2.256 R4, R16, desc[UR14][R24.64] ;  /* 0xfe00000e1810797e */ /* 0x000ea80008121904 */
[----:B------:R-:W3:Y:S01]  /*1d20*/  LDG.E.ENL2.256 R12, R8, desc[UR14][R24.64+0x20] ;  /* 0xfe00010e1808797e */ /* 0x000ee2000812190c */
        /* <DEDUP_REMOVED lines=9> */
[----:B------:R-:W-:-:S04]  /*1dc0*/  LEA R16, P6, R0, UR10, 0x5 ;  /* 0x0000000a00107c11 */ /* 0x000fc8000f8c28ff */
[----:B------:R-:W-:-:S15]  /*1dd0*/  LEA.HI.X R17, R0, UR11, R3, 0x5, P6 ;  /* 0x0000000b00117c11 */ /* 0x000fde000b0f2c03 */
[----:B------:R-:W-:-:S15]  /*1de0*/  NOP ;  /* 0x0000000000007918 */ /* 0x000fde0000000000 */
[----:B------:R-:W-:-:S15]  /*1df0*/  NOP ;  /* 0x0000000000007918 */ /* 0x000fde0000000000 */
[----:B------:R-:W-:-:S12]  /*1e00*/  NOP ;  /* 0x0000000000007918 */ /* 0x000fd80000000000 */
        /* <DEDUP_REMOVED lines=11> */
[----:B---3--:R-:W1:-:S15]  /*1ec0*/  DSETP.GEU.AND P0, PT, |R14|, UR6, PT ;  /* 0x000000060e007e2a */ /* 0x008e5e000bf0e200 */
[----:B------:R-:W-:-:S15]  /*1ed0*/  NOP ;  /* 0x0000000000007918 */ /* 0x000fde0000000000 */
[----:B------:R-:W-:-:S15]  /*1ee0*/  NOP ;  /* 0x0000000000007918 */ /* 0x000fde0000000000 */
[----:B------:R-:W-:-:S15]  /*1ef0*/  NOP ;  /* 0x0000000000007918 */ /* 0x000fde0000000000 */
[----:B------:R-:W-:-:S04]  /*1f00*/  NOP ;  /* 0x0000000000007918 */ /* 0x000fc80000000000 */
[----:B------:R-:W1:Y:S02]  /*1f10*/  F2F.F32.F64 R27, R14 ;  /* 0x0000000e001b7310 */ /* 0x000e640000301000 */
[----:B-1----:R-:W-:Y:S01]  /*1f20*/  @!P0 FMUL R27, R27, 1.175494350822287508e-38 ;  /* 0x008000001b1b8820 */ /* 0x002fe20000400000 */
[----:B0-----:R-:W-:-:S05]  /*1f30*/  IADD3 R0, P0, PT, R0, UR5, RZ ;  /* 0x0000000500007c10 */ /* 0x001fca000ff1e0ff */
[C---:B------:R-:W-:Y:S02]  /*1f40*/  IMAD.SHL.U32 R2, R0.reuse, 0x4, RZ ;  /* 0x0000000400027824 */ /* 0x040fe400078e00ff */
[----:B------:R-:W-:Y:S01]  /*1f50*/  IMAD.X R3, RZ, RZ, R3, P0 ;  /* 0x000000ffff037224 */ /* 0x000fe200000e0603 */
[----:B------:R-:W-:-:S04]  /*1f60*/  LOP3.LUT P0, RZ, R0, 0xffffc000, RZ, 0xc0, !PT ;  /* 0xffffc00000ff7812 */ /* 0x000fc8000780c0ff */
[----:B------:R-:W-:-:S15]  /*1f70*/  LOP3.LUT P0, RZ, R3, 0x3fffffff, RZ, 0xc0, P0 ;  /* 0x3fffffff03ff7812 */ /* 0x000fde000000c0ff */
[----:B------:R-:W-:-:S15]  /*1f80*/  NOP ;  /* 0x0000000000007918 */ /* 0x000fde0000000000 */
[----:B------:R-:W-:-:S15]  /*1f90*/  NOP ;  /* 0x0000000000007918 */ /* 0x000fde0000000000 */
[----:B------:R-:W-:-:S04]  /*1fa0*/  NOP ;  /* 0x0000000000007918 */ /* 0x000fc80000000000 */
[----:B------:R-:W0:-:S15]  /*1fb0*/  DSETP.GEU.AND P1, PT, |R4|, UR6, PT ;  /* 0x0000000604007e2a */ /* 0x000e1e000bf2e200 */
[----:B------:R-:W-:-:S15]  /*1fc0*/  NOP ;  /* 0x0000000000007918 */ /* 0x000fde0000000000 */
[----:B------:R-:W-:-:S15]  /*1fd0*/  NOP ;  /* 0x0000000000007918 */ /* 0x000fde0000000000 */
[----:B------:R-:W-:-:S15]  /*1fe0*/  NOP ;  /* 0x0000000000007918 */ /* 0x000fde0000000000 */
[----:B------:R-:W-:-:S04]  /*1ff0*/  NOP ;  /* 0x0000000000007918 */ /* 0x000fc80000000000 */
[----:B------:R-:W0:Y:S02]  /*2000*/  F2F.F32.F64 R22, R4 ;  /* 0x0000000400167310 */ /* 0x000e240000301000 */
[----:B0-----:R-:W-:Y:S01]  /*2010*/  @!P1 FMUL R22, R22, 1.175494350822287508e-38 ;  /* 0x0080000016169820 */ /* 0x001fe20000400000 */
[----:B------:R-:W-:Y:S02]  /*2020*/  ISETP.LT.U32.AND P1, PT, R2, UR13, PT ;  /* 0x0000000d02007c0c */ /* 0x000fe4000bf21070 */
[----:B------:R-:W-:-:S04]  /*2030*/  SHF.L.U64.HI R2, R0, 0x2, R3 ;  /* 0x0000000200027819 */ /* 0x000fc80000010203 */
[----:B------:R-:W-:-:S15]  /*2040*/  ISETP.LT.AND.EX P1, PT, R2, UR4, PT, P1 ;  /* 0x0000000402007c0c */ /* 0x000fde000bf21310 */
[----:B------:R-:W-:-:S15]  /*2050*/  NOP ;  /* 0x0000000000007918 */ /* 0x000fde0000000000 */
[----:B------:R-:W-:-:S15]  /*2060*/  NOP ;  /* 0x0000000000007918 */ /* 0x000fde0000000000 */
[----:B------:R-:W-:-:S10]  /*2070*/  NOP ;  /* 0x0000000000007918 */ /* 0x000fd40000000000 */
        /* <DEDUP_REMOVED lines=40> */
[----:B------:R1:W-:Y:S01]  /*2300*/  STG.E.ENL2.256 desc[UR14][R16.64], R20, R24 ;  /* 0xf80000141018797f */ /* 0x0003e2000f12180e */
[----:B------:R-:W-:Y:S05]  /*2310*/  @!P0 BRA P1, `(.L_x_2420) ;  /* 0xfffffff800748947 */ /* 0x000fea000083ffff */
[----:B------:R-:W-:Y:S05]  /*2320*/  EXIT ;  /* 0x000000000000794d */ /* 0x000fea0003800000 */
        .weak           $__internal_39_$__cuda_sm20_div_u16
        .type           $__internal_39_$__cuda_sm20_div_u16,@function
        .size           $__internal_39_$__cuda_sm20_div_u16,(.L_x_7601 - $__internal_39_$__cuda_sm20_div_u16)
$__internal_39_$__cuda_sm20_div_u16:
        /* <DEDUP_REMOVED lines=19> */
[----:B------:R-:W-:Y:S05]  /*2460*/  RET.REL.NODEC R2 `(_ZN2at6native55_GLOBAL__N__de093ff9_22_ForeachBinaryOpList_cu_a911ec4325multi_tensor_apply_kernelINS1_18TensorListMetadataILi2EEENS1_11CopyFunctorIN3c107complexIfEENS7_IdEELi2ELi1ELi1EEEJNS0_4CopyIS8_S9_EEEEEvT_T0_DpT1_) ;  /* 0xffffffd802e47950 */ /* 0x000fea0003c3ffff */
.L_x_2421:
        /* <DEDUP_REMOVED lines=9> */
.L_x_7601:


//--------------------- .text._ZN2at6native55_GLOBAL__N__de093ff9_22_ForeachBinaryOpList_cu_a911ec4325multi_tensor_apply_kernelINS1_18TensorListMetadataILi2EEENS1_11CopyFunctorIN3c107complexIfEEfLi2ELi1ELi1EEEJNS0_4CopyIS8_fEEEEEvT_T0_DpT1_ --------------------------
	.section	.text._ZN2at6native55_GLOBAL__N__de093ff9_22_ForeachBinaryOpList_cu_a911ec4325multi_tensor_apply_kernelINS1_18TensorListMetadataILi2EEENS1_11CopyFunctorIN3c107complexIfEEfLi2ELi1ELi1EEEJNS0_4CopyIS8_fEEEEEvT_T0_DpT1_,"ax",@progbits
	.align	128
.text._ZN2at6native55_GLOBAL__N__de093ff9_22_ForeachBinaryOpList_cu_a911ec4325multi_tensor_apply_kernelINS1_18TensorListMetadataILi2EEENS1_11CopyFunctorIN3c107complexIfEEfLi2ELi1ELi1EEEJNS0_4CopyIS8_fEEEEEvT_T0_DpT1_:
        .type           _ZN2at6native55_GLOBAL__N__de093ff9_22_ForeachBinaryOpList_cu_a911ec4325multi_tensor_apply_kernelINS1_18TensorListMetadataILi2EEENS1_11CopyFunctorIN3c107complexIfEEfLi2ELi1ELi1EEEJNS0_4CopyIS8_fEEEEEvT_T0_DpT1_,@function
        .size           _ZN2at6native55_GLOBAL__N__de093ff9_22_ForeachBinaryOpList_cu_a911ec4325multi_tensor_apply_kernelINS1_18TensorListMetadataILi2EEENS1_11CopyFunctorIN3c107complexIfEEfLi2ELi1ELi1EEEJNS0_4CopyIS8_fEEEEEvT_T0_DpT1_,(.L_x_7603 - _ZN2at6native55_GLOBAL__N__de093ff9_22_ForeachBinaryOpList_cu_a911ec4325multi_tensor_apply_kernelINS1_18TensorListMetadataILi2EEENS1_11CopyFunctorIN3c107complexIfEEfLi2ELi1ELi1EEEJNS0_4CopyIS8_fEEEEEvT_T0_DpT1_)
        .other          _ZN2at6native55_GLOBAL__N__de093ff9_22_ForeachBinaryOpList_cu_a911ec4325multi_tensor_apply_kernelINS1_18TensorListMetadataILi2EEENS1_11CopyFunctorIN3c107complexIfEEfLi2ELi1ELi1EEEJNS0_4CopyIS8_fEEEEEvT_T0_DpT1_,@"STO_CUDA_ENTRY STV_DEFAULT"
_ZN2at6native55_GLOBAL__N__de093ff9_22_ForeachBinaryOpList_cu_a911ec4325multi_tensor_apply_kernelINS1_18TensorListMetadataILi2EEENS1_11CopyFunctorIN3c107complexIfEEfLi2ELi1ELi1EEEJNS0_4CopyIS8_fEEEEEvT_T0_DpT1_:
        /* <DEDUP_REMOVED lines=39> */
[----:B------:R-:W-:Y:S05]  /*0270*/  CALL.REL.NOINC `($__internal_40_$__cuda_sm20_div_u16) ;  /* 0x0000000800f07944 */ /* 0x000fea0003c00000 */
        /* <DEDUP_REMOVED lines=16> */
.L_x_2424:
        /* <DEDUP_REMOVED lines=12> */
[----:B------:R-:W-:Y:S02]  /*0440*/  @!P2 LEA R18, P1, R17, UR8, 0x2 ;  /* 0x000000081112ac11 */ /* 0x000fe4000f8210ff */
[----:B------:R-:W-:Y:S02]  /*0450*/  IADD3 R3, P5, PT, R7, UR16, RZ ;  /* 0x0000001007037c10 */ /* 0x000fe4000ffbe0ff */
[----:B------:R-:W-:-:S03]  /*0460*/  @!P2 LEA.HI.X R19, R17, UR9, R16, 0x2, P1 ;  /* 0x000000091113ac11 */ /* 0x000fc600088f1410 */
[C---:B------:R-:W-:Y:S01]  /*0470*/  @!P4 LEA R10, P1, R20.reuse, UR8, 0x2 ;  /* 0x00000008140acc11 */ /* 0x040fe2000f8210ff */
[----:B------:R-:W-:Y:S01]  /*0480*/  IMAD.X R26, RZ, RZ, R13, P5 ;  /* 0x000000ffff1a7224 */ /* 0x000fe200028e060d */
[----:B------:R-:W2:Y:S02]  /*0490*/  @!P2 LDG.E R4, desc[UR14][R18.64] ;  /* 0x0000000e1204a981 */ /* 0x000ea4000c1e1900 */
[C---:B------:R-:W-:Y:S02]  /*04a0*/  @!P3 LEA R24, P5, R7.reuse, UR8, 0x2 ;  /* 0x000000080718bc11 */ /* 0x040fe4000f8a10ff */
[----:B------:R-:W-:Y:S02]  /*04b0*/  @!P4 LEA.HI.X R11, R20, UR9, R9, 0x2, P1 ;  /* 0x00000009140bcc11 */ /* 0x000fe400088f1409 */
[----:B------:R-:W-:Y:S02]  /*04c0*/  @!P3 LEA.HI.X R25, R7, UR9, R13, 0x2, P5 ;  /* 0x000000090719bc11 */ /* 0x000fe4000a8f140d */
[----:B------:R-:W-:Y:S01]  /*04d0*/  ISETP.GE.U32.AND P1, PT, R3, UR17, PT ;  /* 0x0000001103007c0c */ /* 0x000fe2000bf26070 */
[----:B------:R0:W3:Y:S03]  /*04e0*/  @!P4 LDG.E R2, desc[UR14][R10.64] ;  /* 0x0000000e0a02c981 */ /* 0x0000e6000c1e1900 */
[----:B------:R-:W-:Y:S01]  /*04f0*/  ISETP.GE.AND.EX P1, PT, R26, UR18, PT, P1 ;  /* 0x000000121a007c0c */ /* 0x000fe2000bf26310 */
[----:B------:R-:W4:-:S12]  /*0500*/  @!P3 LDG.E R6, desc[UR14][R24.64] ;  /* 0x0000000e1806b981 */ /* 0x000f18000c1e1900 */
[----:B------:R-:W-:-:S04]  /*0510*/  @!P1 LEA R28, P5, R3, UR8, 0x2 ;  /* 0x00000008031c9c11 */ /* 0x000fc8000f8a10ff */
[----:B------:R-:W-:-:S05]  /*0520*/  @!P1 LEA.HI.X R29, R3, UR9, R26, 0x2, P5 ;  /* 0x00000009031d9c11 */ /* 0x000fca000a8f141a */
[----:B------:R1:W5:Y:S01]  /*0530*/  @!P1 LDG.E R8, desc[UR14][R28.64] ;  /* 0x0000000e1c089981 */ /* 0x000362000c1e1900 */
[----:B------:R-:W-:Y:S01]  /*0540*/  @!P2 LEA R22, P5, R17, UR10, 0x3 ;  /* 0x0000000a1116ac11 */ /* 0x000fe2000f8a18ff */
[----:B------:R-:W-:Y:S01]  /*0550*/  IMAD.MOV.U32 R5, RZ, RZ, RZ ;  /* 0x000000ffff057224 */ /* 0x000fe200078e00ff */
[----:B------:R-:W-:Y:S02]  /*0560*/  @!P3 LEA R12, P6, R7, UR10, 0x3 ;  /* 0x0000000a070cbc11 */ /* 0x000fe4000f8c18ff */
[----:B------:R-:W-:Y:S02]  /*0570*/  @!P2 LEA.HI.X R23, R17, UR11, R16, 0x3, P5 ;  /* 0x0000000b1117ac11 */ /* 0x000fe4000a8f1c10 */
[----:B0-----:R-:W-:Y:S02]  /*0580*/  @!P1 LEA R10, P5, R3, UR10, 0x3 ;  /* 0x0000000a030a9c11 */ /* 0x001fe4000f8a18ff */
[----:B------:R-:W-:Y:S01]  /*0590*/  @!P3 LEA.HI.X R13, R7, UR11, R13, 0x3, P6 ;  /* 0x0000000b070dbc11 */ /* 0x000fe2000b0f1c0d */
[----:B------:R-:W-:Y:S01]  /*05a0*/  IMAD.MOV.U32 R7, RZ, RZ, RZ ;  /* 0x000000ffff077224 */ /* 0x000fe200078e00ff */
[----:B------:R-:W-:Y:S01]  /*05b0*/  @!P1 LEA.HI.X R11, R3, UR11, R26, 0x3, P5 ;  /* 0x0000000b030b9c11 */ /* 0x000fe2000a8f1c1a */
[----:B------:R-:W-:Y:S01]  /*05c0*/  IMAD.MOV.U32 R3, RZ, RZ, RZ ;  /* 0x000000ffff037224 */ /* 0x000fe200078e00ff */
[----:B------:R-:W-:-:S02]  /*05d0*/  IADD3 R17, P6, PT, R17, UR12, RZ ;  /* 0x0000000c11117c10 */ /* 0x000fc4000ffde0ff */
[----:B------:R-:W-:-:S03]  /*05e0*/  IADD3 R15, P5, PT, R20, UR12, RZ ;  /* 0x0000000c140f7c10 */ /* 0x000fc6000ffbe0ff */
[----:B------:R-:W-:Y:S01]  /*05f0*/  IMAD.X R16, RZ, RZ, R16, P6 ;  /* 0x000000ffff107224 */ /* 0x000fe200030e0610 */
[----:B--2---:R0:W-:Y:S01]  /*0600*/  @!P2 STG.E.64 desc[UR14][R22.64], R4 ;  /* 0x000000041600a986 */ /* 0x0041e2000c101b0e */
[----:B------:R-:W-:-:S04]  /*0610*/  @!P4 LEA R18, P2, R20, UR10, 0x3 ;  /* 0x0000000a1412cc11 */ /* 0x000fc8000f8418ff */
[--C-:B------:R-:W-:Y:S01]  /*0620*/  @!P4 LEA.HI.X R19, R20, UR11, R9.reuse, 0x3, P2 ;  /* 0x0000000b1413cc11 */ /* 0x100fe200090f1c09 */
[----:B------:R-:W-:Y:S01]  /*0630*/  IMAD.X R20, RZ, RZ, R9, P5 ;  /* 0x000000ffff147224 */ /* 0x000fe200028e0609 */
[----:B------:R-:W-:Y:S01]  /*0640*/  ISETP.GE.U32.AND P2, PT, R17, UR17, PT ;  /* 0x0000001111007c0c */ /* 0x000fe2000bf46070 */
[----:B------:R-:W-:Y:S02]  /*0650*/  IMAD.MOV.U32 R9, RZ, RZ, RZ ;  /* 0x000000ffff097224 */ /* 0x000fe400078e00ff */
[----:B---3--:R2:W-:Y:S01]  /*0660*/  @!P4 STG.E.64 desc[UR14][R18.64], R2 ;  /* 0x000000021200c986 */ /* 0x0085e2000c101b0e */
[----:B------:R-:W-:Y:S02]  /*0670*/  ISETP.GE.AND.EX P2, PT, R16, UR18, PT, P2 ;  /* 0x0000001210007c0c */ /* 0x000fe4000bf46320 */
[C---:B------:R-:W-:Y:S01]  /*0680*/  ISETP.GE.U32.AND P4, PT, R15.reuse, UR17, PT ;  /* 0x000000110f007c0c */ /* 0x040fe2000bf86070 */
[----:B----4-:R3:W-:Y:S01]  /*0690*/  @!P3 STG.E.64 desc[UR14][R12.64], R6 ;  /* 0x000000060c00b986 */ /* 0x0107e2000c101b0e */
[----:B0-----:R-:W-:-:S02]  /*06a0*/  IADD3 R5, P5, PT, R15, UR16, RZ ;  /* 0x000000100f057c10 */ /* 0x001fc4000ffbe0ff */
[----:B------:R-:W-:Y:S02]  /*06b0*/  ISETP.GE.AND.EX P4, PT, R20, UR18, PT, P4 ;  /* 0x0000001214007c0c */ /* 0x000fe4000bf86340 */
[C---:B------:R-:W-:Y:S01]  /*06c0*/  IADD3 R21, P3, PT, R5.reuse, UR16, RZ ;  /* 0x0000001005157c10 */ /* 0x040fe2000ff7e0ff */
[----:B-1----:R-:W-:Y:S01]  /*06d0*/  IMAD.X R28, RZ, RZ, R20, P5 ;  /* 0x000000ffff1c7224 */ /* 0x002fe200028e0614 */
[----:B------:R-:W-:Y:S02]  /*06e0*/  ISETP.GE.U32.AND P6, PT, R5, UR17, PT ;  /* 0x0000001105007c0c */ /* 0x000fe4000bfc6070 */
[----:B------:R-:W-:Y:S01]  /*06f0*/  ISETP.GE.U32.AND P5, PT, R21, UR17, PT ;  /* 0x0000001115007c0c */ /* 0x000fe2000bfa6070 */
[----:B--2---:R-:W-:Y:S01]  /*0700*/  IMAD.X R3, RZ, RZ, R28, P3 ;  /* 0x000000ffff037224 */ /* 0x004fe200018e061c */
[----:B------:R-:W-:Y:S02]  /*0710*/  ISETP.GE.AND.EX P3, PT, R28, UR18, PT, P6 ;  /* 0x000000121c007c0c */ /* 0x000fe4000bf66360 */
[----:B------:R-:W-:-:S02]  /*0720*/  @!P2 LEA R18, P6, R17, UR8, 0x2 ;  /* 0x000000081112ac11 */ /* 0x000fc4000f8c10ff */
[----:B------:R-:W-:Y:S02]  /*0730*/  ISETP.GE.AND.EX P5, PT, R3, UR18, PT, P5 ;  /* 0x0000001203007c0c */ /* 0x000fe4000bfa6350 */
[----:B------:R-:W-:Y:S02]  /*0740*/  @!P2 LEA.HI.X R19, R17, UR9, R16, 0x2, P6 ;  /* 0x000000091113ac11 */ /* 0x000fe4000b0f1410 */
[C---:B---3--:R-:W-:Y:S01]  /*0750*/  @!P4 LEA R12, P6, R15.reuse, UR8, 0x2 ;  /* 0x000000080f0ccc11 */ /* 0x048fe2000f8c10ff */
[----:B-----5:R0:W-:Y:S03]  /*0760*/  @!P1 STG.E.64 desc[UR14][R10.64], R8 ;  /* 0x000000080a009986 */ /* 0x0201e6000c101b0e */
[----:B------:R-:W-:Y:S01]  /*0770*/  @!P4 LEA.HI.X R13, R15, UR9, R20, 0x2, P6 ;  /* 0x000000090f0dcc11 */ /* 0x000fe2000b0f1414 */
[----:B------:R1:W2:Y:S01]  /*0780*/  @!P2 LDG.E R4, desc[UR14][R18.64] ;  /* 0x0000000e1204a981 */ /* 0x0002a2000c1e1900 */
[----:B------:R-:W-:-:S03]  /*0790*/  @!P3 LEA R22, P1, R5, UR8, 0x2 ;  /* 0x000000080516bc11 */ /* 0x000fc6000f8210ff */
[----:B------:R-:W-:Y:S01]  /*07a0*/  @!P5 LEA R24, P6, R21, UR8, 0x2 ;  /* 0x000000081518dc11 */ /* 0x000fe2000f8c10ff */
[----:B------:R3:W4:Y:S01]  /*07b0*/  @!P4 LDG.E R2, desc[UR14][R12.64] ;  /* 0x0000000e0c02c981 */ /* 0x000722000c1e1900 */
[----:B------:R-:W-:Y:S02]  /*07c0*/  @!P3 LEA.HI.X R23, R5, UR9, R28, 0x2, P1 ;  /* 0x000000090517bc11 */ /* 0x000fe400088f141c */
[----:B------:R-:W-:-:S03]  /*07d0*/  @!P5 LEA.HI.X R25, R21, UR9, R3, 0x2, P6 ;  /* 0x000000091519dc11 */ /* 0x000fc6000b0f1403 */
[----:B------:R-:W5:Y:S04]  /*07e0*/  @!P3 LDG.E R6, desc[UR14][R22.64] ;  /* 0x0000000e1606b981 */ /* 0x000f68000c1e1900 */
[----:B0-----:R-:W5:Y:S01]  /*07f0*/  @!P5 LDG.E R8, desc[UR14][R24.64] ;  /* 0x0000000e1808d981 */ /* 0x001f62000c1e1900 */
[----:B------:R-:W-:Y:S02]  /*0800*/  @!P2 LEA R10, P1, R17, UR10, 0x3 ;  /* 0x0000000a110aac11 */ /* 0x000fe4000f8218ff */
[----:B------:R-:W-:Y:S02]  /*0810*/  @!P4 LEA R26, P6, R15, UR10, 0x3 ;  /* 0x0000000a0f1acc11 */ /* 0x000fe4000f8c18ff */
[----:B------:R-:W-:Y:S02]  /*0820*/  @!P2 LEA.HI.X R11, R17, UR11, R16, 0x3, P1 ;  /* 0x0000000b110bac11 */ /* 0x000fe400088f1c10 */
[----:B------:R-:W-:-:S02]  /*0830*/  @!P4 LEA.HI.X R27, R15, UR11, R20, 0x3, P6 ;  /* 0x0000000b0f1bcc11 */ /* 0x000fc4000b0f1c14 */
[----:B------:R-:W-:Y:S02]  /*0840*/  @!P5 LEA R16, P6, R21, UR10, 0x3 ;  /* 0x0000000a1510dc11 */ /* 0x000fe4000f8c18ff */
[----:B-1----:R-:W-:Y:S01]  /*0850*/  @!P3 LEA R18, P1, R5, UR10, 0x3 ;  /* 0x0000000a0512bc11 */ /* 0x002fe2000f8218ff */
[----:B---3--:R-:W-:Y:S01]  /*0860*/  IMAD.MOV.U32 R13, RZ, RZ, RZ ;  /* 0x000000ffff0d7224 */ /* 0x008fe200078e00ff */
[----:B------:R-:W-:Y:S01]  /*0870*/  @!P5 LEA.HI.X R17, R21, UR11, R3, 0x3, P6 ;  /* 0x0000000b1511dc11 */ /* 0x000fe2000b0f1c03 */
[----:B------:R-:W-:Y:S01]  /*0880*/  IMAD.MOV.U32 R3, RZ, RZ, RZ ;  /* 0x000000ffff037224 */ /* 0x000fe200078e00ff */
[----:B------:R-:W-:Y:S01]  /*0890*/  @!P3 LEA.HI.X R19, R5, UR11, R28, 0x3, P1 ;  /* 0x0000000b0513bc11 */ /* 0x000fe200088f1c1c */
[----:B------:R-:W-:-:S04]  /*08a0*/  UIADD3 UR4, UP0, UPT, UR4, 0x2, URZ ;  /* 0x0000000204047890 */ /* 0x000fc8000ff1e0ff */
[----:B------:R-:W-:Y:S02]  /*08b0*/  UIADD3.X UR5, UPT, UPT, URZ, UR5, URZ, UP0, !UPT ;  /* 0x00000005ff057290 */ /* 0x000fe400087fe4ff */
[----:B------:R-:W-:-:S04]  /*08c0*/  ISETP.NE.U32.AND P1, PT, R14, UR4, PT ;  /* 0x000000040e007c0c */ /* 0x000fc8000bf25070 */
[----:B------:R-:W-:Y:S01]  /*08d0*/  ISETP.NE.AND.EX P1, PT, RZ, UR5, PT, P1 ;  /* 0x00000005ff007c0c */ /* 0x000fe2000bf25310 */
[----:B------:R-:W-:-:S04]  /*08e0*/  ULEA UR6, UP0, UR12, UR6, 0x1 ;  /* 0x000000060c067291 */ /* 0x000fc8000f8008ff */
[----:B------:R-:W-:Y:S01]  /*08f0*/  ULEA.HI.X UR7, UR12, UR7, URZ, 0x1, UP0 ;  /* 0x000000070c077291 */ /* 0x000fe200080f0cff */
[----:B--2---:R-:W-:-:S05]  /*0900*/  IMAD.MOV.U32 R12, RZ, RZ, R4 ;  /* 0x000000ffff0c7224 */ /* 0x004fca00078e0004 */
[----:B------:R1:W-:Y:S04]  /*0910*/  @!P2 STG.E.64 desc[UR14][R10.64], R12 ;  /* 0x0000000c0a00a986 */ /* 0x0003e8000c101b0e */
[----:B----4-:R1:W-:Y:S04]  /*0920*/  @!P4 STG.E.64 desc[UR14][R26.64], R2 ;  /* 0x000000021a00c986 */ /* 0x0103e8000c101b0e */
[----:B-----5:R1:W-:Y:S04]  /*0930*/  @!P3 STG.E.64 desc[UR14][R18.64], R6 ;  /* 0x000000061200b986 */ /* 0x0203e8000c101b0e */
[----:B------:R1:W-:Y:S01]  /*0940*/  @!P5 STG.E.64 desc[UR14][R16.64], R8 ;  /* 0x000000081000d986 */ /* 0x0003e2000c101b0e */
[----:B------:R-:W-:Y:S05]  /*0950*/  @P1 BRA `(.L_x_2424) ;  /* 0xfffffff800881947 */ /* 0x000fea000383ffff */
.L_x_2423:
[----:B------:R-:W-:Y:S05]  /*0960*/  @!P0 EXIT ;  /* 0x000000000000894d */ /* 0x000fea0003800000 */
[----:B0-----:R-:W-:-:S04]  /*0970*/  IADD3 R5, P1, PT, R0, UR6, RZ ;  /* 0x0000000600057c10 */ /* 0x001fc8000ff3e0ff */
[C---:B------:R-:W-:Y:S01]  /*0980*/  ISETP.GE.U32.AND P0, PT, R5.reuse, UR17, PT ;  /* 0x0000001105007c0c */ /* 0x040fe2000bf06070 */
[----:B-1----:R-:W-:Y:S01]  /*0990*/  IMAD.X R16, RZ, RZ, UR7, P1 ;  /* 0x00000007ff107e24 */ /* 0x002fe200088e06ff */
        /* <DEDUP_REMOVED lines=13> */
[----:B------:R-:W2:Y:S01]  /*0a70*/  @!P0 LDG.E R4, desc[UR14][R18.64] ;  /* 0x0000000e12048981 */ /* 0x000ea2000c1e1900 */
[----:B------:R-:W-:Y:S02]  /*0a80*/  @!P1 LEA.HI.X R11, R0, UR9, R3, 0x2, P3 ;  /* 0x00000009000b9c11 */ /* 0x000fe400098f1403 */
[----:B------:R-:W-:-:S03]  /*0a90*/  @!P2 LEA.HI.X R13, R7, UR9, R14, 0x2, P4 ;  /* 0x00000009070dac11 */ /* 0x000fc6000a0f140e */
[----:B------:R0:W3:Y:S04]  /*0aa0*/  @!P1 LDG.E R2, desc[UR14][R10.64] ;  /* 0x0000000e0a029981 */ /* 0x0000e8000c1e1900 */
[----:B------:R-:W4:Y:S01]  /*0ab0*/  @!P2 LDG.E R6, desc[UR14][R12.64] ;  /* 0x0000000e0c06a981 */ /* 0x000f22000c1e1900 */
[----:B------:R-:W-:-:S04]  /*0ac0*/  IADD3 R9, P4, PT, R7, UR16, RZ ;  /* 0x0000001007097c10 */ /* 0x000fc8000ff9e0ff */
[----:B------:R-:W-:Y:S01]  /*0ad0*/  ISETP.GE.U32.AND P3, PT, R9, UR17, PT ;  /* 0x0000001109007c0c */ /* 0x000fe2000bf66070 */
[----:B------:R-:W-:-:S05]  /*0ae0*/  IMAD.X R24, RZ, RZ, R14, P4 ;  /* 0x000000ffff187224 */ /* 0x000fca00020e060e */
[----:B------:R-:W-:Y:S02]  /*0af0*/  ISETP.GE.AND.EX P3, PT, R24, UR18, PT, P3 ;  /* 0x0000001218007c0c */ /* 0x000fe4000bf66330 */
[----:B------:R-:W-:Y:S02]  /*0b00*/  @!P1 LEA R20, P5, R0, UR10, 0x3 ;  /* 0x0000000a00149c11 */ /* 0x000fe4000f8a18ff */
[----:B0-----:R-:W-:-:S09]  /*0b10*/  @!P2 LEA R10, P6, R7, UR10, 0x3 ;  /* 0x0000000a070aac11 */ /* 0x001fd2000f8c18ff */
[----:B------:R-:W-:-:S04]  /*0b20*/  @!P3 LEA R22, P4, R9, UR8, 0x2 ;  /* 0x000000080916bc11 */ /* 0x000fc8000f8810ff */
[----:B------:R-:W-:Y:S02]  /*0b30*/  @!P3 LEA.HI.X R23, R9, UR9, R24, 0x2, P4 ;  /* 0x000000090917bc11 */ /* 0x000fe4000a0f1418 */
[C---:B------:R-:W-:Y:S02]  /*0b40*/  @!P0 LEA R18, P4, R5.reuse, UR10, 0x3 ;  /* 0x0000000a05128c11 */ /* 0x040fe4000f8818ff */
[----:B------:R-:W-:Y:S01]  /*0b50*/  @!P1 LEA.HI.X R21, R0, UR11, R3, 0x3, P5 ;  /* 0x0000000b00159c11 */ /* 0x000fe2000a8f1c03 */
[----:B------:R0:W5:Y:S01]  /*0b60*/  @!P3 LDG.E R8, desc[UR14][R22.64] ;  /* 0x0000000e1608b981 */ /* 0x000162000c1e1900 */
[----:B------:R-:W-:Y:S01]  /*0b70*/  @!P0 LEA.HI.X R19, R5, UR11, R16, 0x3, P4 ;  /* 0x0000000b05138c11 */ /* 0x000fe2000a0f1c10 */
[----:B------:R-:W-:Y:S01]  /*0b80*/  IMAD.MOV.U32 R5, RZ, RZ, RZ ;  /* 0x000000ffff057224 */ /* 0x000fe200078e00ff */
[----:B------:R-:W-:Y:S01]  /*0b90*/  @!P2 LEA.HI.X R11, R7, UR11, R14, 0x3, P6 ;  /* 0x0000000b070bac11 */ /* 0x000fe2000b0f1c0e */
[----:B------:R-:W-:Y:S02]  /*0ba0*/  IMAD.MOV.U32 R3, RZ, RZ, RZ ;  /* 0x000000ffff037224 */ /* 0x000fe400078e00ff */
[----:B------:R-:W-:Y:S01]  /*0bb0*/  IMAD.MOV.U32 R7, RZ, RZ, RZ ;  /* 0x000000ffff077224 */ /* 0x000fe200078e00ff */
[----:B--2---:R0:W-:Y:S04]  /*0bc0*/  @!P0 STG.E.64 desc[UR14][R18.64], R4 ;  /* 0x0000000412008986 */ /* 0x0041e8000c101b0e */
[----:B---3--:R0:W-:Y:S04]  /*0bd0*/  @!P1 STG.E.64 desc[UR14][R20.64], R2 ;  /* 0x0000000214009986 */ /* 0x0081e8000c101b0e */
[----:B----4-:R0:W-:Y:S01]  /*0be0*/  @!P2 STG.E.64 desc[UR14][R10.64], R6 ;  /* 0x000000060a00a986 */ /* 0x0101e2000c101b0e */
[----:B------:R-:W-:Y:S05]  /*0bf0*/  @P3 EXIT ;  /* 0x000000000000394d */ /* 0x000fea0003800000 */
[----:B0-----:R-:W-:-:S04]  /*0c00*/  LEA R2, P0, R9, UR10, 0x3 ;  /* 0x0000000a09027c11 */ /* 0x001fc8000f8018ff */
[----:B------:R-:W-:Y:S01]  /*0c10*/  LEA.HI.X R3, R9, UR11, R24, 0x3, P0 ;  /* 0x0000000b09037c11 */ /* 0x000fe200080f1c18 */
[----:B------:R-:W-:-:S05]  /*0c20*/  IMAD.MOV.U32 R9, RZ, RZ, RZ ;  /* 0x000000ffff097224 */ /* 0x000fca00078e00ff */
[----:B-----5:R-:W-:Y:S01]  /*0c30*/  STG.E.64 desc[UR14][R2.64], R8 ;  /* 0x0000000802007986 */ /* 0x020fe2000c101b0e */
[----:B------:R-:W-:Y:S05]  /*0c40*/  EXIT ;  /* 0x000000000000794d */ /* 0x000fea0003800000 */
.L_x_2422:
[----:B------:R-:W0:Y:S02]  /*0c50*/  S2R R6, SR_TID.X ;  /* 0x0000000000067919 */ /* 0x000e240000002100 */
[----:B0-----:R-:W-:-:S03]  /*0c60*/  IMAD.WIDE.U32 R2, R6, 0x4, RZ ;  /* 0x0000000406027825 */ /* 0x001fc600078e00ff */
[----:B------:R-:W-:-:S04]  /*0c70*/  ISETP.GE.U32.AND P0, PT, R2, UR19, PT ;  /* 0x0000001302007c0c */ /* 0x000fc8000bf06070 */
[----:B------:R-:W-:-:S13]  /*0c80*/  ISETP.GE.AND.EX P0, PT, R3, UR6, PT, P0 ;  /* 0x0000000603007c0c */ /* 0x000fda000bf06300 */
[----:B------:R-:W-:Y:S05]  /*0c90*/  @P0 EXIT ;  /* 0x000000000000094d */ /* 0x000fea0003800000 */
[----:B------:R-:W-:Y:S01]  /*0ca0*/  IMAD.MOV.U32 R7, RZ, RZ, RZ ;  /* 0x000000ffff077224 */ /* 0x000fe200078e00ff */
[----:B------:R-:W0:Y:S06]  /*0cb0*/  LDCU UR4, c[0x0][0x360] ;  /* 0x00006c00ff0477ac */ /* 0x000e2c0008000800 */
.L_x_2425:
[----:B------:R-:W-:-:S04]  /*0cc0*/  LEA R2, P0, R6, UR8, 0x4 ;  /* 0x0000000806027c11 */ /* 0x000fc8000f8020ff */
[----:B------:R-:W-:-:S05]  /*0cd0*/  LEA.HI.X R3, R6, UR9, R7, 0x4, P0 ;  /* 0x0000000906037c11 */ /* 0x000fca00080f2407 */
[----:B------:R-:W2:Y:S01]  /*0ce0*/  LDG.E.128 R8, desc[UR14][R2.64] ;  /* 0x0000000e02087981 */ /* 0x000ea2000c1e1d00 */
        /* <DEDUP_REMOVED lines=14> */
[----:B--2---:R-:W-:-:S02]  /*0dd0*/  IMAD.MOV.U32 R12, RZ, RZ, R8 ;  /* 0x000000ffff0c7224 */ /* 0x004fc400078e0008 */
[----:B------:R-:W-:Y:S02]  /*0de0*/  IMAD.MOV.U32 R14, RZ, RZ, R9 ;  /* 0x000000ffff0e7224 */ /* 0x000fe400078e0009 */
[----:B------:R-:W-:Y:S02]  /*0df0*/  IMAD.MOV.U32 R16, RZ, RZ, R10 ;  /* 0x000000ffff107224 */ /* 0x000fe400078e000a */
[----:B------:R-:W-:-:S05]  /*0e00*/  IMAD.MOV.U32 R18, RZ, RZ, R11 ;  /* 0x000000ffff127224 */ /* 0x000fca00078e000b */
[----:B------:R1:W-:Y:S01]  /*0e10*/  STG.E.ENL2.256 desc[UR14][R4.64], R12, R16 ;  /* 0xf800000c0410797f */ /* 0x0003e2000f12180e */
[----:B------:R-:W-:Y:S05]  /*0e20*/  @!P0 BRA P1, `(.L_x_2425) ;  /* 0xfffffffc00a48947 */ /* 0x000fea000083ffff */
[----:B------:R-:W-:Y:S05]  /*0e30*/  EXIT ;  /* 0x000000000000794d */ /* 0x000fea0003800000 */
        .weak           $__internal_40_$__cuda_sm20_div_u16
        .type           $__internal_40_$__cuda_sm20_div_u16,@function
        .size           $__internal_40_$__cuda_sm20_div_u16,(.L_x_7603 - $__internal_40_$__cuda_sm20_div_u16)
$__internal_40_$__cuda_sm20_div_u16:
        /* <DEDUP_REMOVED lines=18> */
[----:B------:R-:W-:Y:S06]  /*0f60*/  RET.REL.NODEC R2 `(_ZN2at6native55_GLOBAL__N__de093ff9_22_ForeachBinaryOpList_cu_a911ec4325multi_tensor_apply_kernelINS1_18TensorListMetadataILi2EEENS1_11CopyFunctorIN3c107complexIfEEfLi2ELi1ELi1EEEJNS0_4CopyIS8_fEEEEEvT_T0_DpT1_) ;  /* 0xfffffff002247950 */ /* 0x000fec0003c3ffff */
.L_x_2426:
        /* <DEDUP_REMOVED lines=9> */
.L_x_7603:


//--------------------- .text._ZN2at6native55_GLOBAL__N__de093ff9_22_ForeachBinaryOpList_cu_a911ec4325multi_tensor_apply_kernelINS1_18TensorListMetadataILi2EEENS1_11CopyFunctorIN3c107complexIfEEdLi2ELi1ELi1EEEJNS0_4CopyIS8_dEEEEEvT_T0_DpT1_ --------------------------
	.section	.text._ZN2at6native55_GLOBAL__N__de093ff9_22_ForeachBinaryOpList_cu_a911ec4325multi_tensor_apply_kernelINS1_18TensorListMetadataILi2EEENS1_11CopyFunctorIN3c107complexIfEEdLi2ELi1ELi1EEEJNS0_4CopyIS8_dEEEEEvT_T0_DpT1_,"ax",@progbits
	.align	128
.text._ZN2at6native55_GLOBAL__N__de093ff9_22_ForeachBinaryOpList_cu_a911ec4325multi_tensor_apply_kernelINS1_18TensorListMetadataILi2EEENS1_11CopyFunctorIN3c107complexIfEEdLi2ELi1ELi1EEEJNS0_4CopyIS8_dEEEEEvT_T0_DpT1_:
        .type           _ZN2at6native55_GLOBAL__N__de093ff9_22_ForeachBinaryOpList_cu_a911ec4325multi_tensor_apply_kernelINS1_18TensorListMetadataILi2EEENS1_11CopyFunctorIN3c107complexIfEEdLi2ELi1ELi1EEEJNS0_4CopyIS8_dEEEEEvT_T0_DpT1_,@function
        .size           _ZN2at6native55_GLOBAL__N__de093ff9_22_ForeachBinaryOpList_cu_a911ec4325multi_tensor_apply_kernelINS1_18TensorListMetadataILi2EEENS1_11CopyFunctorIN3c107complexIfEEdLi2ELi1ELi1EEEJNS0_4CopyIS8_dEEEEEvT_T0_DpT1_,(.L_x_7605 - _ZN2at6native55_GLOBAL__N__de093ff9_22_ForeachBinaryOpList_cu_a911ec4325multi_tensor_apply_kernelINS1_18TensorListMetadataILi2EEENS1_11CopyFunctorIN3c107complexIfEEdLi2ELi1ELi1EEEJNS0_4CopyIS8_dEEEEEvT_T0_DpT1_)
        .other          _ZN2at6native55_GLOBAL__N__de093ff9_22_ForeachBinaryOpList_cu_a911ec4325multi_tensor_apply_kernelINS1_18TensorListMetadataILi2EEENS1_11CopyFunctorIN3c107complexIfEEdLi2ELi1ELi1EEEJNS0_4CopyIS8_dEEEEEvT_T0_DpT1_,@"STO_CUDA_ENTRY STV_DEFAULT"
_ZN2at6native55_GLOBAL__N__de093ff9_22_ForeachBinaryOpList_cu_a911ec4325multi_tensor_apply_kernelINS1_18TensorListMetadataILi2EEENS1_11CopyFunctorIN3c107complexIfEEdLi2ELi1ELi1EEEJNS0_4CopyIS8_dEEEEEvT_T0_DpT1_:
        /* <DEDUP_REMOVED lines=39> */
[----:B------:R-:W-:Y:S05]  /*0270*/  CALL.REL.NOINC `($__internal_41_$__cuda_sm20_div_u16) ;  /* 0x00000014009c7944 */ /* 0x000fea0003c00000 */
[----:B------:R-:W0:Y:S01]  /*0280*/  S2R R0, SR_TID.X ;  /* 0x0000000000007919 */ /* 0x000e220000002100 */
[----:B------:R-:W-:Y:S01]  /*0290*/  UISETP.GE.U32.AND UP0, UPT, UR4, UR12, UPT ;  /* 0x0000000c0400728c */ /* 0x000fe2000bf06070 */
[----:B------:R-:W-:Y:S01]  /*02a0*/  LOP3.LUT R2, R5, 0xffff, RZ, 0xc0, !PT ;  /* 0x0000ffff05027812 */ /* 0x000fe200078ec0ff */
[----:B------:R-:W-:Y:S01]  /*02b0*/  UMOV UR6, URZ ;  /* 0x000000ff00067c82 */ /* 0x000fe20008000000 */
[----:B------:R-:W-:Y:S01]  /*02c0*/  UMOV UR7, URZ ;  /* 0x000000ff00077c82 */ /* 0x000fe20008000000 */
[----:B------:R-:W-:-:S09]  /*02d0*/  UISETP.GE.U32.AND.EX UP0, UPT, UR5, URZ, UPT, UP0 ;  /* 0x000000ff0500728c */ /* 0x000fd2000bf06100 */
[----:B------:R-:W-:Y:S05]  /*02e0*/  BRA.U !UP0, `(.L_x_2428) ;  /* 0x0000000d08147547 */ /* 0x000fea000b800000 */
[----:B------:R-:W-:Y:S01]  /*02f0*/  VIADD R3, R2, 0x1 ;  /* 0x0000000102037836 */ /* 0x000fe20000000000 */
[----:B------:R-:W-:Y:S01]  /*0300*/  UMOV UR6, URZ ;  /* 0x000000ff00067c82 */ /* 0x000fe20008000000 */
[----:B------:R-:W-:Y:S01]  /*0310*/  UMOV UR7, URZ ;  /* 0x000000ff00077c82 */ /* 0x000fe20008000000 */
[----:B------:R-:W-:Y:S01]  /*0320*/  UMOV UR4, URZ ;  /* 0x000000ff00047c82 */ /* 0x000fe20008000000 */
[----:B------:R-:W-:Y:S01]  /*0330*/  UMOV UR5, URZ ;  /* 0x000000ff00057c82 */ /* 0x000fe20008000000 */
[----:B------:R-:W-:-:S07]  /*0340*/  LOP3.LUT R3, R3, 0x1fffe, RZ, 0xc0, !PT ;  /* 0x0001fffe03037812 */ /* 0x000fce00078ec0ff */
.L_x_2445:
[----:B0-----:R-:W-:-:S04]  /*0350*/  IADD3 R26, P1, PT, R0, UR6, RZ ;  /* 0x00000006001a7c10 */ /* 0x001fc8000ff3e0ff */
[C---:B------:R-:W-:Y:S01]  /*0360*/  ISETP.GE.U32.AND P0, PT, R26.reuse, UR17, PT ;  /* 0x000000111a007c0c */ /* 0x040fe2000bf06070 */
[----:B--2---:R-:W-:Y:S01]  /*0370*/  IMAD.X R21, RZ, RZ, UR7, P1 ;  /* 0x00000007ff157e24 */ /* 0x004fe200088e06ff */
[----:B-1-3--:R-:W-:-:S04]  /*0380*/  IADD3 R18, P1, PT, R26, UR16, RZ ;  /* 0x000000101a127c10 */ /* 0x00afc8000ff3e0ff */
[----:B------:R-:W-:Y:S01]  /*0390*/  IADD3 R24, P2, PT, R18, UR16, RZ ;  /* 0x0000001012187c10 */ /* 0x000fe2000ff5e0ff */
[----:B------:R-:W-:Y:S01]  /*03a0*/  IMAD.X R25, RZ, RZ, R21, P1 ;  /* 0x000000ffff197224 */ /* 0x000fe200008e0615 */
[----:B------:R-:W-:Y:S02]  /*03b0*/  ISETP.GE.AND.EX P0, PT, R21, UR18, PT, P0 ;  /* 0x0000001215007c0c */ /* 0x000fe4000bf06300 */
[----:B------:R-:W-:Y:S01]  /*03c0*/  IADD3 R22, P4, PT, R24, UR16, RZ ;  /* 0x0000001018167c10 */ /* 0x000fe2000ff9e0ff */
[----:B------:R-:W-:Y:S01]  /*03d0*/  IMAD.X R19, RZ, RZ, R25, P2 ;  /* 0x000000ffff137224 */ /* 0x000fe200010e0619 */
[----:B------:R-:W-:Y:S02]  /*03e0*/  ISETP.GE.U32.AND P1, PT, R18, UR17, PT ;  /* 0x0000001112007c0c */ /* 0x000fe4000bf26070 */
[----:B------:R-:W-:Y:S01]  /*03f0*/  ISETP.GE.U32.AND P3, PT, R24, UR17, PT ;  /* 0x0000001118007c0c */ /* 0x000fe2000bf66070 */
[----:B------:R-:W-:Y:S01]  /*0400*/  IMAD.X R23, RZ, RZ, R19, P4 ;  /* 0x000000ffff177224 */ /* 0x000fe200020e0613 */
[----:B------:R-:W-:-:S02]  /*0410*/  ISETP.GE.AND.EX P1, PT, R25, UR18, PT, P1 ;  /* 0x0000001219007c0c */ /* 0x000fc4000bf26310 */
[----:B------:R-:W-:Y:S02]  /*0420*/  ISETP.GE.U32.AND P2, PT, R22, UR17, PT ;  /* 0x0000001116007c0c */ /* 0x000fe4000bf46070 */
[----:B------:R-:W-:Y:S02]  /*0430*/  ISETP.GE.AND.EX P3, PT, R19, UR18, PT, P3 ;  /* 0x0000001213007c0c */ /* 0x000fe4000bf66330 */
[----:B------:R-:W-:Y:S02]  /*0440*/  ISETP.GE.AND.EX P2, PT, R23, UR18, PT, P2 ;  /* 0x0000001217007c0c */ /* 0x000fe4000bf46320 */
[----:B----4-:R-:W-:-:S04]  /*0450*/  @!P0 LEA R4, P4, R26, UR8, 0x3 ;  /* 0x000000081a048c11 */ /* 0x010fc8000f8818ff */
[----:B------:R-:W-:Y:S02]  /*0460*/  @!P0 LEA.HI.X R5, R26, UR9, R21, 0x3, P4 ;  /* 0x000000091a058c11 */ /* 0x000fe4000a0f1c15 */
[----:B------:R-:W-:-:S03]  /*0470*/  @!P1 LEA R28, P4, R18, UR8, 0x3 ;  /* 0x00000008121c9c11 */ /* 0x000fc6000f8818ff */
[----:B------:R-:W-:Y:S01]  /*0480*/  @!P3 LEA R8, P5, R24, UR8, 0x3 ;  /* 0x000000081808bc11 */ /* 0x000fe2000f8a18ff */
[----:B------:R-:W-:Y:S01]  /*0490*/  UIADD3 UR4, UP0, UPT, UR4, 0x2, URZ ;  /* 0x0000000204047890 */ /* 0x000fe2000ff1e0ff */
[----:B------:R-:W-:Y:S01]  /*04a0*/  @!P1 LEA.HI.X R29, R18, UR9, R25, 0x3, P4 ;  /* 0x00000009121d9c11 */ /* 0x000fe2000a0f1c19 */
[----:B-----5:R0:W5:Y:S01]  /*04b0*/  @!P0 LDG.E.64 R10, desc[UR14][R4.64] ;  /* 0x0000000e040a8981 */ /* 0x020162000c1e1b00 */
[----:B------:R-:W-:Y:S02]  /*04c0*/  @!P2 LEA R6, P4, R22, UR8, 0x3 ;  /* 0x000000081606ac11 */ /* 0x000fe4000f8818ff */
[----:B------:R-:W-:Y:S01]  /*04d0*/  @!P3 LEA.HI.X R9, R24, UR9, R19, 0x3, P5 ;  /* 0x000000091809bc11 */ /* 0x000fe2000a8f1c13 */
[----:B------:R1:W5:Y:S01]  /*04e0*/  @!P1 LDG.E.64 R12, desc[UR14][R28.64] ;  /* 0x0000000e1c0c9981 */ /* 0x000362000c1e1b00 */
[----:B------:R-:W-:-:S03]  /*04f0*/  @!P2 LEA.HI.X R7, R22, UR9, R23, 0x3, P4 ;  /* 0x000000091607ac11 */ /* 0x000fc6000a0f1c17 */
[----:B------:R1:W5:Y:S04]  /*0500*/  @!P3 LDG.E.64 R14, desc[UR14][R8.64] ;  /* 0x0000000e080eb981 */ /* 0x000368000c1e1b00 */
[----:B------:R1:W5:Y:S01]  /*0510*/  @!P2 LDG.E.64 R16, desc[UR14][R6.64] ;  /* 0x0000000e0610a981 */ /* 0x000362000c1e1b00 */
[----:B0-----:R-:W-:Y:S01]  /*0520*/  IADD3 R4, P5, PT, R18, UR12, RZ ;  /* 0x0000000c12047c10 */ /* 0x001fe2000ffbe0ff */
[----:B------:R-:W-:Y:S01]  /*0530*/  UIADD3.X UR5, UPT, UPT, URZ, UR5, URZ, UP0, !UPT ;  /* 0x00000005ff057290 */ /* 0x000fe200087fe4ff */
[----:B------:R-:W-:Y:S01]  /*0540*/  BSSY.RECONVERGENT B0, `(.L_x_2429) ;  /* 0x0000011000007945 */ /* 0x000fe20003800200 */
[----:B------:R-:W-:Y:S02]  /*0550*/  IADD3 R20, P6, PT, R26, UR12, RZ ;  /* 0x0000000c1a147c10 */ /* 0x000fe4000ffde0ff */
[----:B------:R-:W-:Y:S01]  /*0560*/  IADD3 R5, P4, PT, R4, UR16, RZ ;  /* 0x0000001004057c10 */ /* 0x000fe2000ff9e0ff */
[----:B------:R-:W-:-:S12]  /*0570*/  @P0 BRA `(.L_x_2430) ;  /* 0x0000000000340947 */ /* 0x000fd80003800000 */
[----:B------:R-:W-:Y:S01]  /*0580*/  UMOV UR20, 0xf0000000 ;  /* 0xf000000000147882 */ /* 0x000fe20000000000 */
[----:B------:R-:W-:Y:S01]  /*0590*/  UMOV UR21, 0x380fffff ;  /* 0x380fffff00157882 */ /* 0x000fe20000000000 */
[----:B-1---5:R-:W0:-:S15]  /*05a0*/  F2F.F32.F64 R6, R10 ;  /* 0x0000000a00067310 */ /* 0x022e1e0000301000 */
[----:B------:R-:W-:-:S15]  /*05b0*/  NOP ;  /* 0x0000000000007918 */ /* 0x000fde0000000000 */
[----:B------:R-:W-:-:S15]  /*05c0*/  NOP ;  /* 0x0000000000007918 */ /* 0x000fde0000000000 */
[----:B------:R-:W-:-:S15]  /*05d0*/  NOP ;  /* 0x0000000000007918 */ /* 0x000fde0000000000 */
[----:B------:R-:W-:-:S04]  /*05e0*/  NOP ;  /* 0x0000000000007918 */ /* 0x000fc80000000000 */
[----:B------:R-:W0:Y:S01]  /*05f0*/  DSETP.GEU.AND P0, PT, |R10|, UR20, PT ;  /* 0x000000140a007e2a */ /* 0x000e22000bf0e200 */
[----:B------:R-:W-:Y:S02]  /*0600*/  IMAD.MOV.U32 R7, RZ, RZ, RZ ;  /* 0x000000ffff077224 */ /* 0x000fe400078e00ff */
[----:B0-----:R-:W-:Y:S01]  /*0610*/  @!P0 FMUL R6, R6, 1.175494350822287508e-38 ;  /* 0x0080000006068820 */ /* 0x001fe20000400000 */
[----:B------:R-:W-:-:S04]  /*0620*/  LEA R8, P0, R26, UR10, 0x3 ;  /* 0x0000000a1a087c11 */ /* 0x000fc8000f8018ff */
[----:B------:R-:W-:-:S05]  /*0630*/  LEA.HI.X R9, R26, UR11, R21, 0x3, P0 ;  /* 0x0000000b1a097c11 */ /* 0x000fca00080f1c15 */
[----:B------:R0:W-:Y:S04]  /*0640*/  STG.E.64 desc[UR14][R8.64], R6 ;  /* 0x0000000608007986 */ /* 0x0001e8000c101b0e */
.L_x_2430:
[----:B------:R-:W-:Y:S05]  /*0650*/  BSYNC.RECONVERGENT B0 ;  /* 0x0000000000007941 */ /* 0x000fea0003800200 */
.L_x_2429:
[----:B------:R-:W-:Y:S04]  /*0660*/  BSSY.RECONVERGENT B0, `(.L_x_2431) ;  /* 0x000000f000007945 */ /* 0x000fe80003800200 */
[----:B------:R-:W-:Y:S05]  /*0670*/  @P1 BRA `(.L_x_2432) ;  /* 0x0000000000341947 */ /* 0x000fea0003800000 */
[----:B------:R-:W-:Y:S01]  /*0680*/  UMOV UR20, 0xf0000000 ;  /* 0xf000000000147882 */ /* 0x000fe20000000000 */
[----:B------:R-:W-:Y:S01]  /*0690*/  UMOV UR21, 0x380fffff ;  /* 0x380fffff00157882 */ /* 0x000fe20000000000 */
[----:B01----:R-:W-:Y:S01]  /*06a0*/  LEA R8, P1, R18, UR10, 0x3 ;  /* 0x0000000a12087c11 */ /* 0x003fe2000f8218ff */
[----:B-----5:R-:W0:-:S15]  /*06b0*/  F2F.F32.F64 R6, R12 ;  /* 0x0000000c00067310 */ /* 0x020e1e0000301000 */
[----:B------:R-:W-:-:S15]  /*06c0*/  NOP ;  /* 0x0000000000007918 */ /* 0x000fde0000000000 */
[----:B------:R-:W-:-:S15]  /*06d0*/  NOP ;  /* 0x0000000000007918 */ /* 0x000fde0000000000 */
[----:B------:R-:W-:-:S15]  /*06e0*/  NOP ;  /* 0x0000000000007918 */ /* 0x000fde0000000000 */
[----:B------:R-:W-:-:S04]  /*06f0*/  NOP ;  /* 0x0000000000007918 */ /* 0x000fc80000000000 */
[----:B------:R-:W0:Y:S01]  /*0700*/  DSETP.GEU.AND P0, PT, |R12|, UR20, PT ;  /* 0x000000140c007e2a */ /* 0x000e22000bf0e200 */
[----:B------:R-:W-:Y:S01]  /*0710*/  IMAD.MOV.U32 R7, RZ, RZ, RZ ;  /* 0x000000ffff077224 */ /* 0x000fe200078e00ff */
[----:B------:R-:W-:Y:S01]  /*0720*/  LEA.HI.X R9, R18, UR11, R25, 0x3, P1 ;  /* 0x0000000b12097c11 */ /* 0x000fe200088f1c19 */
[----:B0-----:R-:W-:-:S05]  /*0730*/  @!P0 FMUL R6, R6, 1.175494350822287508e-38 ;  /* 0x0080000006068820 */ /* 0x001fca0000400000 */
[----:B------:R2:W-:Y:S02]  /*0740*/  STG.E.64 desc[UR14][R8.64], R6 ;  /* 0x0000000608007986 */ /* 0x0005e4000c101b0e */
.L_x_2432:
[----:B------:R-:W-:Y:S05]  /*0750*/  BSYNC.RECONVERGENT B0 ;  /* 0x0000000000007941 */ /* 0x000fea0003800200 */
.L_x_2431:
[----:B012---:R-:W-:Y:S01]  /*0760*/  IMAD.X R7, RZ, RZ, R25, P5 ;  /* 0x000000ffff077224 */ /* 0x007fe200028e0619 */
[----:B------:R-:W-:Y:S01]  /*0770*/  ISETP.GE.U32.AND P1, PT, R20, UR17, PT ;  /* 0x0000001114007c0c */ /* 0x000fe2000bf26070 */
[----:B------:R-:W-:Y:S01]  /*0780*/  IMAD.X R21, RZ, RZ, R21, P6 ;  /* 0x000000ffff157224 */ /* 0x000fe200030e0615 */
[C---:B------:R-:W-:Y:S01]  /*0790*/  IADD3 R6, P6, PT, R5.reuse, UR16, RZ ;  /* 0x0000001005067c10 */ /* 0x040fe2000ffde0ff */
[----:B------:R-:W-:Y:S01]  /*07a0*/  IMAD.X R8, RZ, RZ, R7, P4 ;  /* 0x000000ffff087224 */ /* 0x000fe200020e0607 */
[----:B------:R-:W-:Y:S01]  /*07b0*/  ISETP.GE.U32.AND P0, PT, R4, UR17, PT ;  /* 0x0000001104007c0c */ /* 0x000fe2000bf06070 */
[----:B------:R-:W-:Y:S01]  /*07c0*/  BSSY.RECONVERGENT B0, `(.L_x_2433) ;  /* 0x0000016000007945 */ /* 0x000fe20003800200 */
[----:B------:R-:W-:Y:S01]  /*07d0*/  ISETP.GE.U32.AND P5, PT, R5, UR17, PT ;  /* 0x0000001105007c0c */ /* 0x000fe2000bfa6070 */
[----:B------:R-:W-:Y:S01]  /*07e0*/  IMAD.X R9, RZ, RZ, R8, P6 ;  /* 0x000000ffff097224 */ /* 0x000fe200030e0608 */
[----:B------:R-:W-:Y:S02]  /*07f0*/  ISETP.GE.U32.AND P4, PT, R6, UR17, PT ;  /* 0x0000001106007c0c */ /* 0x000fe4000bf86070 */
[----:B------:R-:W-:-:S02]  /*0800*/  ISETP.GE.AND.EX P1, PT, R21, UR18, PT, P1 ;  /* 0x0000001215007c0c */ /* 0x000fc4000bf26310 */
[----:B------:R-:W-:Y:S02]  /*0810*/  ISETP.GE.AND.EX P0, PT, R7, UR18, PT, P0 ;  /* 0x0000001207007c0c */ /* 0x000fe4000bf06300 */
[----:B------:R-:W-:Y:S02]  /*0820*/  ISETP.GE.AND.EX P5, PT, R8, UR18, PT, P5 ;  /* 0x0000001208007c0c */ /* 0x000fe4000bfa6350 */
[----:B------:R-:W-:Y:S01]  /*0830*/  ISETP.GE.AND.EX P4, PT, R9, UR18, PT, P4 ;  /* 0x0000001209007c0c */ /* 0x000fe2000bf86340 */
[----:B------:R-:W-:-:S12]  /*0840*/  @P3 BRA `(.L_x_2434) ;  /* 0x0000000000343947 */ /* 0x000fd80003800000 */
[----:B------:R-:W-:Y:S01]  /*0850*/  LEA R26, P6, R24, UR10, 0x3 ;  /* 0x0000000a181a7c11 */ /* 0x000fe2000f8c18ff */
[----:B------:R-:W-:Y:S01]  /*0860*/  UMOV UR20, 0xf0000000 ;  /* 0xf000000000147882 */ /* 0x000fe20000000000 */
[----:B------:R-:W-:Y:S01]  /*0870*/  UMOV UR21, 0x380fffff ;  /* 0x380fffff00157882 */ /* 0x000fe20000000000 */
[----:B-----5:R-:W0:-:S15]  /*0880*/  F2F.F32.F64 R18, R14 ;  /* 0x0000000e00127310 */ /* 0x020e1e0000301000 */
[----:B------:R-:W-:-:S15]  /*0890*/  NOP ;  /* 0x0000000000007918 */ /* 0x000fde0000000000 */
[----:B------:R-:W-:-:S15]  /*08a0*/  NOP ;  /* 0x0000000000007918 */ /* 0x000fde0000000000 */
[----:B------:R-:W-:-:S15]  /*08b0*/  NOP ;  /* 0x0000000000007918 */ /* 0x000fde0000000000 */
[----:B------:R-:W-:-:S04]  /*08c0*/  NOP ;  /* 0x0000000000007918 */ /* 0x000fc80000000000 */
[----:B------:R-:W0:Y:S01]  /*08d0*/  DSETP.GEU.AND P3, PT, |R14|, UR20, PT ;  /* 0x000000140e007e2a */ /* 0x000e22000bf6e200 */
[----:B------:R-:W-:Y:S01]  /*08e0*/  LEA.HI.X R27, R24, UR11, R19, 0x3, P6 ;  /* 0x0000000b181b7c11 */ /* 0x000fe2000b0f1c13 */
[----:B0-----:R-:W-:Y:S01]  /*08f0*/  @!P3 FMUL R18, R18, 1.175494350822287508e-38 ;  /* 0x008000001212b820 */ /* 0x001fe20000400000 */
[----:B------:R-:W-:-:S05]  /*0900*/  IMAD.MOV.U32 R19, RZ, RZ, RZ ;  /* 0x000000ffff137224 */ /* 0x000fca00078e00ff */
[----:B------:R0:W-:Y:S02]  /*0910*/  STG.E.64 desc[UR14][R26.64], R18 ;  /* 0x000000121a007986 */ /* 0x0001e4000c101b0e */
.L_x_2434:
[----:B------:R-:W-:Y:S05]  /*0920*/  BSYNC.RECONVERGENT B0 ;  /* 0x0000000000007941 */ /* 0x000fea0003800200 */
.L_x_2433:
[C---:B------:R-:W-:Y:S01]  /*0930*/  @!P1 LEA R24, P3, R20.reuse, UR8, 0x3 ;  /* 0x0000000814189c11 */ /* 0x040fe2000f8618ff */
[----:B------:R-:W-:Y:S03]  /*0940*/  BSSY.RECONVERGENT B0, `(.L_x_2435) ;  /* 0x0000010000007945 */ /* 0x000fe60003800200 */
[----:B------:R-:W-:Y:S01]  /*0950*/  @!P1 LEA.HI.X R25, R20, UR9, R21, 0x3, P3 ;  /* 0x0000000914199c11 */ /* 0x000fe200098f1c15 */
[----:B------:R-:W-:Y:S08]  /*0960*/  @P2 BRA `(.L_x_2436) ;  /* 0x0000000000342947 */ /* 0x000ff00003800000 */
        /* <DEDUP_REMOVED lines=8> */
[----:B------:R-:W0:Y:S01]  /*09f0*/  F2F.F32.F64 R18, R16 ;  /* 0x0000001000127310 */ /* 0x000e220000301000 */
[----:B------:R-:W-:Y:S01]  /*0a00*/  IMAD.MOV.U32 R19, RZ, RZ, RZ ;  /* 0x000000ffff137224 */ /* 0x000fe200078e00ff */
[----:B------:R-:W-:Y:S01]  /*0a10*/  LEA.HI.X R27, R22, UR11, R23, 0x3, P3 ;  /* 0x0000000b161b7c11 */ /* 0x000fe200098f1c17 */
[----:B0-----:R-:W-:-:S05]  /*0a20*/  @!P2 FMUL R18, R18, 1.175494350822287508e-38 ;  /* 0x008000001212a820 */ /* 0x001fca0000400000 */
[----:B------:R1:W-:Y:S02]  /*0a30*/  STG.E.64 desc[UR14][R26.64], R18 ;  /* 0x000000121a007986 */ /* 0x0003e4000c101b0e */
.L_x_2436:
[----:B------:R-:W-:Y:S05]  /*0a40*/  BSYNC.RECONVERGENT B0 ;  /* 0x0000000000007941 */ /* 0x000fea0003800200 */
.L_x_2435:
[C---:B01----:R-:W-:Y:S01]  /*0a50*/  @!P0 LEA R18, P2, R4.reuse, UR8, 0x3 ;  /* 0x0000000804128c11 */ /* 0x043fe2000f8418ff */
[----:B-----5:R0:W5:Y:S01]  /*0a60*/  @!P1 LDG.E.64 R10, desc[UR14][R24.64] ;  /* 0x0000000e180a9981 */ /* 0x020162000c1e1b00 */
[C---:B------:R-:W-:Y:S02]  /*0a70*/  @!P5 LEA R26, P3, R5.reuse, UR8, 0x3 ;  /* 0x00000008051adc11 */ /* 0x040fe4000f8618ff */
[----:B------:R-:W-:Y:S02]  /*0a80*/  @!P0 LEA.HI.X R19, R4, UR9, R7, 0x3, P2 ;  /* 0x0000000904138c11 */ /* 0x000fe400090f1c07 */
[C---:B------:R-:W-:Y:S02]  /*0a90*/  @!P4 LEA R22, P2, R6.reuse, UR8, 0x3 ;  /* 0x000000080616cc11 */ /* 0x040fe4000f8418ff */
[----:B------:R-:W-:Y:S01]  /*0aa0*/  @!P5 LEA.HI.X R27, R5, UR9, R8, 0x3, P3 ;  /* 0x00000009051bdc11 */ /* 0x000fe200098f1c08 */
[----:B------:R0:W5:Y:S01]  /*0ab0*/  @!P0 LDG.E.64 R12, desc[UR14][R18.64] ;  /* 0x0000000e120c8981 */ /* 0x000162000c1e1b00 */
[----:B------:R-:W-:-:S03]  /*0ac0*/  @!P4 LEA.HI.X R23, R6, UR9, R9, 0x3, P2 ;  /* 0x000000090617cc11 */ /* 0x000fc600090f1c09 */
[----:B------:R0:W5:Y:S04]  /*0ad0*/  @!P5 LDG.E.64 R14, desc[UR14][R26.64] ;  /* 0x0000000e1a0ed981 */ /* 0x000168000c1e1b00 */
[----:B------:R0:W5:Y:S01]  /*0ae0*/  @!P4 LDG.E.64 R16, desc[UR14][R22.64] ;  /* 0x0000000e1610c981 */ /* 0x000162000c1e1b00 */
[----:B------:R-:W-:Y:S01]  /*0af0*/  ISETP.NE.U32.AND P2, PT, R3, UR4, PT ;  /* 0x0000000403007c0c */ /* 0x000fe2000bf45070 */
[----:B------:R-:W-:Y:S03]  /*0b00*/  BSSY.RECONVERGENT B0, `(.L_x_2437) ;  /* 0x0000010000007945 */ /* 0x000fe60003800200 */
[----:B------:R-:W-:Y:S01]  /*0b10*/  ISETP.NE.AND.EX P2, PT, RZ, UR5, PT, P2 ;  /* 0x00000005ff007c0c */ /* 0x000fe2000bf45320 */
[----:B------:R-:W-:-:S12]  /*0b20*/  @P1 BRA `(.L_x_2438) ;  /* 0x0000000000341947 */ /* 0x000fd80003800000 */
[C---:B0-----:R-:W-:Y:S01]  /*0b30*/  LEA R22, P1, R20.reuse, UR10, 0x3 ;  /* 0x0000000a14167c11 */ /* 0x041fe2000f8218ff */
[----:B------:R-:W-:Y:S01]  /*0b40*/  UMOV UR20, 0xf0000000 ;  /* 0xf000000000147882 */ /* 0x000fe20000000000 */
[----:B------:R-:W-:Y:S01]  /*0b50*/  UMOV UR21, 0x380fffff ;  /* 0x380fffff00157882 */ /* 0x000fe20000000000 */
[----:B-----5:R-:W0:Y:S01]  /*0b60*/  F2F.F32.F64 R18, R10 ;  /* 0x0000000a00127310 */ /* 0x020e220000301000 */
[----:B------:R-:W-:Y:S01]  /*0b70*/  LEA.HI.X R23, R20, UR11, R21, 0x3, P1 ;  /* 0x0000000b14177c11 */ /* 0x000fe200088f1c15 */
[----:B------:R-:W-:-:S15]  /*0b80*/  IMAD.MOV.U32 R19, RZ, RZ, RZ ;  /* 0x000000ffff137224 */ /* 0x000fde00078e00ff */
[----:B------:R-:W-:-:S15]  /*0b90*/  NOP ;  /* 0x0000000000007918 */ /* 0x000fde0000000000 */
[----:B------:R-:W-:-:S15]  /*0ba0*/  NOP ;  /* 0x0000000000007918 */ /* 0x000fde0000000000 */
[----:B------:R-:W-:-:S15]  /*0bb0*/  NOP ;  /* 0x0000000000007918 */ /* 0x000fde0000000000 */
[----:B------:R-:W-:-:S02]  /*0bc0*/  NOP ;  /* 0x0000000000007918 */ /* 0x000fc40000000000 */
[----:B------:R-:W0:Y:S02]  /*0bd0*/  DSETP.GEU.AND P1, PT, |R10|, UR20, PT ;  /* 0x000000140a007e2a */ /* 0x000e24000bf2e200 */
[----:B0-----:R-:W-:-:S05]  /*0be0*/  @!P1 FMUL R18, R18, 1.175494350822287508e-38 ;  /* 0x0080000012129820 */ /* 0x001fca0000400000 */
[----:B------:R1:W-:Y:S02]  /*0bf0*/  STG.E.64 desc[UR14][R22.64], R18 ;  /* 0x0000001216007986 */ /* 0x0003e4000c101b0e */
.L_x_2438:
[----:B------:R-:W-:Y:S05]  /*0c00*/  BSYNC.RECONVERGENT B0 ;  /* 0x0000000000007941 */ /* 0x000fea0003800200 */
.L_x_2437:
[----:B------:R-:W-:Y:S04]  /*0c10*/  BSSY.RECONVERGENT B0, `(.L_x_2439) ;  /* 0x000000f000007945 */ /* 0x000fe80003800200 */
[----:B------:R-:W-:Y:S05]  /*0c20*/  @P0 BRA `(.L_x_2440) ;  /* 0x0000000000340947 */ /* 0x000fea0003800000 */
[C---:B------:R-:W-:Y:S01]  /*0c30*/  LEA R20, P0, R4.reuse, UR10, 0x3 ;  /* 0x0000000a04147c11 */ /* 0x040fe2000f8018ff */
[----:B------:R-:W-:Y:S01]  /*0c40*/  UMOV UR20, 0xf0000000 ;  /* 0xf000000000147882 */ /* 0x000fe20000000000 */
[----:B------:R-:W-:Y:S01]  /*0c50*/  UMOV UR21, 0x380fffff ;  /* 0x380fffff00157882 */ /* 0x000fe20000000000 */
[----:B01---5:R-:W0:Y:S01]  /*0c60*/  F2F.F32.F64 R18, R12 ;  /* 0x0000000c00127310 */ /* 0x023e220000301000 */
        /* <DEDUP_REMOVED lines=9> */
.L_x_2440:
[----:B------:R-:W-:Y:S05]  /*0d00*/  BSYNC.RECONVERGENT B0 ;  /* 0x0000000000007941 */ /* 0x000fea0003800200 */
.L_x_2439:
[----:B------:R-:W-:Y:S04]  /*0d10*/  BSSY.RECONVERGENT B0, `(.L_x_2441) ;  /* 0x000000f000007945 */ /* 0x000fe80003800200 */
[----:B------:R-:W-:Y:S05]  /*0d20*/  @P5 BRA `(.L_x_2442) ;  /* 0x0000000000345947 */ /* 0x000fea0003800000 */
[C---:B------:R-:W-:Y:S01]  /*0d30*/  LEA R4, P0, R5.reuse, UR10, 0x3 ;  /* 0x0000000a05047c11 */ /* 0x040fe2000f8018ff */
[----:B------:R-:W-:Y:S01]  /*0d40*/  UMOV UR20, 0xf0000000 ;  /* 0xf000000000147882 */ /* 0x000fe20000000000 */
[----:B------:R-:W-:Y:S01]  /*0d50*/  UMOV UR21, 0x380fffff ;  /* 0x380fffff00157882 */ /* 0x000fe20000000000 */
[----:B012--5:R-:W0:Y:S01]  /*0d60*/  F2F.F32.F64 R18, R14 ;  /* 0x0000000e00127310 */ /* 0x027e220000301000 */
        /* <DEDUP_REMOVED lines=9> */
.L_x_2442:
[----:B------:R-:W-:Y:S05]  /*0e00*/  BSYNC.RECONVERGENT B0 ;  /* 0x0000000000007941 */ /* 0x000fea0003800200 */
.L_x_2441:
[----:B------:R-:W-:Y:S04]  /*0e10*/  BSSY.RECONVERGENT B0, `(.L_x_2443) ;  /* 0x000000f000007945 */ /* 0x000fe80003800200 */
[----:B------:R-:W-:Y:S05]  /*0e20*/  @P4 BRA `(.L_x_2444) ;  /* 0x0000000000344947 */ /* 0x000fea0003800000 */
[C---:B---3--:R-:W-:Y:S01]  /*0e30*/  LEA R4, P0, R6.reuse, UR10, 0x3 ;  /* 0x0000000a06047c11 */ /* 0x048fe2000f8018ff */
[----:B------:R-:W-:Y:S01]  /*0e40*/  UMOV UR20, 0xf0000000 ;  /* 0xf000000000147882 */ /* 0x000fe20000000000 */
[----:B------:R-:W-:Y:S01]  /*0e50*/  UMOV UR21, 0x380fffff ;  /* 0x380fffff00157882 */ /* 0x000fe20000000000 */
[----:B-----5:R-:W3:Y:S01]  /*0e60*/  F2F.F32.F64 R8, R16 ;  /* 0x0000001000087310 */ /* 0x020ee20000301000 */
[----:B------:R-:W-:Y:S01]  /*0e70*/  LEA.HI.X R5, R6, UR11, R9, 0x3, P0 ;  /* 0x0000000b06057c11 */ /* 0x000fe200080f1c09 */
[----:B------:R-:W-:-:S15]  /*0e80*/  IMAD.MOV.U32 R9, RZ, RZ, RZ ;  /* 0x000000ffff097224 */ /* 0x000fde00078e00ff */
[----:B------:R-:W-:-:S15]  /*0e90*/  NOP ;  /* 0x0000000000007918 */ /* 0x000fde0000000000 */
[----:B------:R-:W-:-:S15]  /*0ea0*/  NOP ;  /* 0x0000000000007918 */ /* 0x000fde0000000000 */
[----:B------:R-:W-:-:S15]  /*0eb0*/  NOP ;  /* 0x0000000000007918 */ /* 0x000fde0000000000 */
[----:B------:R-:W-:-:S02]  /*0ec0*/  NOP ;  /* 0x0000000000007918 */ /* 0x000fc40000000000 */
[----:B------:R-:W3:Y:S02]  /*0ed0*/  DSETP.GEU.AND P0, PT, |R16|, UR20, PT ;  /* 0x0000001410007e2a */ /* 0x000ee4000bf0e200 */
[----:B---3--:R-:W-:-:S05]  /*0ee0*/  @!P0 FMUL R8, R8, 1.175494350822287508e-38 ;  /* 0x0080000008088820 */ /* 0x008fca0000400000 */
[----:B------:R4:W-:Y:S02]  /*0ef0*/  STG.E.64 desc[UR14][R4.64], R8 ;  /* 0x0000000804007986 */ /* 0x0009e4000c101b0e */
.L_x_2444:
[----:B------:R-:W-:Y:S05]  /*0f00*/  BSYNC.RECONVERGENT B0 ;  /* 0x0000000000007941 */ /* 0x000fea0003800200 */
.L_x_2443:
[----:B------:R-:W-:-:S04]  /*0f10*/  ULEA UR6, UP0, UR12, UR6, 0x1 ;  /* 0x000000060c067291 */ /* 0x000fc8000f8008ff */
[----:B------:R-:W-:Y:S01]  /*0f20*/  ULEA.HI.X UR7, UR12, UR7, URZ, 0x1, UP0 ;  /* 0x000000070c077291 */ /* 0x000fe200080f0cff */
[----:B------:R-:W-:Y:S11]  /*0f30*/  @P2 BRA `(.L_x_2445) ;  /* 0xfffffff400042947 */ /* 0x000ff6000383ffff */
.L_x_2428:
[----:B------:R-:W-:-:S04]  /*0f40*/  LOP3.LUT R2, R2, 0x1, RZ, 0xc0, !PT ;  /* 0x0000000102027812 */ /* 0x000fc800078ec0ff */
[----:B------:R-:W-:-:S04]  /*0f50*/  ISETP.NE.U32.AND P0, PT, R2, 0x1, PT ;  /* 0x000000010200780c */ /* 0x000fc80003f05070 */
[----:B------:R-:W-:-:S13]  /*0f60*/  ISETP.NE.U32.AND.EX P0, PT, RZ, RZ, PT, P0 ;  /* 0x000000ffff00720c */ /* 0x000fda0003f05100 */
[----:B------:R-:W-:Y:S05]  /*0f70*/  @!P0 EXIT ;  /* 0x000000000000894d */ /* 0x000fea0003800000 */
[----:B0123--:R-:W-:-:S04]  /*0f80*/  IADD3 R18, P0, PT, R0, UR6, RZ ;  /* 0x0000000600127c10 */ /* 0x00ffc8000ff1e0ff */
[----:B------:R-:W-:Y:S01]  /*0f90*/  IADD3 R21, P2, PT, R18, UR16, RZ ;  /* 0x0000001012157c10 */ /* 0x000fe2000ff5e0ff */
[----:B----4-:R-:W-:-:S03]  /*0fa0*/  IMAD.X R9, RZ, RZ, UR7, P0 ;  /* 0x00000007ff097e24 */ /* 0x010fc600080e06ff */
[C---:B------:R-:W-:Y:S01]  /*0fb0*/  IADD3 R8, P0, PT, R21.reuse, UR16, RZ ;  /* 0x0000001015087c10 */ /* 0x040fe2000ff1e0ff */
[----:B------:R-:W-:Y:S01]  /*0fc0*/  IMAD.X R0, RZ, RZ, R9, P2 ;  /* 0x000000ffff007224 */ /* 0x000fe200010e0609 */
[----:B------:R-:W-:Y:S02]  /*0fd0*/  ISETP.GE.U32.AND P2, PT, R18, UR17, PT ;  /* 0x0000001112007c0c */ /* 0x000fe4000bf46070 */
[----:B------:R-:W-:Y:S01]  /*0fe0*/  ISETP.GE.U32.AND P1, PT, R21, UR17, PT ;  /* 0x0000001115007c0c */ /* 0x000fe2000bf26070 */
[----:B------:R-:W-:Y:S01]  /*0ff0*/  IMAD.X R19, RZ, RZ, R0, P0 ;  /* 0x000000ffff137224 */ /* 0x000fe200000e0600 */
[----:B------:R-:W-:Y:S02]  /*1000*/  ISETP.GE.AND.EX P2, PT, R9, UR18, PT, P2 ;  /* 0x0000001209007c0c */ /* 0x000fe4000bf46320 */
[----:B------:R-:W-:Y:S02]  /*1010*/  ISETP.GE.AND.EX P1, PT, R0, UR18, PT, P1 ;  /* 0x0000001200007c0c */ /* 0x000fe4000bf26310 */
[----:B------:R-:W-:-:S04]  /*1020*/  ISETP.GE.U32.AND P3, PT, R8, UR17, PT ;  /* 0x0000001108007c0c */ /* 0x000fc8000bf66070 */
[----:B------:R-:W-:-:S05]  /*1030*/  ISETP.GE.AND.EX P3, PT, R19, UR18, PT, P3 ;  /* 0x0000001213007c0c */ /* 0x000fca000bf66330 */
[C---:B------:R-:W-:Y:S02]  /*1040*/  @!P2 LEA R4, P0, R18.reuse, UR8, 0x3 ;  /* 0x000000081204ac11 */ /* 0x040fe4000f8018ff */
[C---:B------:R-:W-:Y:S02]  /*1050*/  @!P1 LEA R2, P4, R21.reuse, UR8, 0x3 ;  /* 0x0000000815029c11 */ /* 0x040fe4000f8818ff */
[----:B------:R-:W-:Y:S02]  /*1060*/  @!P2 LEA.HI.X R5, R18, UR9, R9, 0x3, P0 ;  /* 0x000000091205ac11 */ /* 0x000fe400080f1c09 */
[----:B------:R-:W-:Y:S02]  /*1070*/  @!P1 LEA.HI.X R3, R21, UR9, R0, 0x3, P4 ;  /* 0x0000000915039c11 */ /* 0x000fe4000a0f1c00 */
[C---:B------:R-:W-:Y:S01]  /*1080*/  IADD3 R20, P0, PT, R8.reuse, UR16, RZ ;  /* 0x0000001008147c10 */ /* 0x040fe2000ff1e0ff */
[----:B-----5:R-:W2:Y:S01]  /*1090*/  @!P2 LDG.E.64 R10, desc[UR14][R4.64] ;  /* 0x0000000e040aa981 */ /* 0x020ea2000c1e1b00 */
        /* <DEDUP_REMOVED lines=9> */
[----:B------:R1:W4:Y:S01]  /*1130*/  @!P4 LDG.E.64 R16, desc[UR14][R24.64] ;  /* 0x0000000e1810c981 */ /* 0x000322000c1e1b00 */
[----:B------:R-:W-:Y:S01]  /*1140*/  UMOV UR4, 0xf0000000 ;  /* 0xf000000000047882 */ /* 0x000fe20000000000 */
[----:B------:R-:W-:Y:S01]  /*1150*/  UMOV UR5, 0x380fffff ;  /* 0x380fffff00057882 */ /* 0x000fe20000000000 */
[----:B------:R-:W-:Y:S01]  /*1160*/  PLOP3.LUT P0, PT, PT, PT, PT, 0x80, 0x8 ;  /* 0x000000000008781c */ /* 0x000fe20003f0f070 */
[----:B0-----:R-:W-:Y:S02]  /*1170*/  IMAD.MOV.U32 R7, RZ, RZ, RZ ;  /* 0x000000ffff077224 */ /* 0x001fe400078e00ff */
[----:B------:R-:W-:Y:S01]  /*1180*/  IMAD.MOV.U32 R3, RZ, RZ, RZ ;  /* 0x000000ffff037224 */ /* 0x000fe200078e00ff */
[----:B--2---:R-:W0:Y:S02]  /*1190*/  @!P2 DSETP.GEU.AND P6, PT, |R10|, UR4, PT ;  /* 0x000000040a00ae2a */ /* 0x004e24000bfce200 */
[----:B0-----:R-:W-:-:S15]  /*11a0*/  @!P2 PLOP3.LUT P0, PT, P6, PT, PT, 0x80, 0x8 ;  /* 0x000000000008a81c */ /* 0x001fde000370f070 */
[----:B------:R-:W-:-:S15]  /*11b0*/  NOP ;  /* 0x0000000000007918 */ /* 0x000fde0000000000 */
[----:B------:R-:W-:-:S15]  /*11c0*/  NOP ;  /* 0x0000000000007918 */ /* 0x000fde0000000000 */
[----:B------:R-:W-:-:S15]  /*11d0*/  NOP ;  /* 0x0000000000007918 */ /* 0x000fde0000000000 */
[----:B------:R-:W-:-:S02]  /*11e0*/  NOP ;  /* 0x0000000000007918 */ /* 0x000fc40000000000 */
[----:B------:R-:W0:Y:S02]  /*11f0*/  @!P2 F2F.F32.F64 R6, R10 ;  /* 0x0000000a0006a310 */ /* 0x000e240000301000 */
[----:B0-----:R-:W-:Y:S01]  /*1200*/  @!P0 FMUL R6, R6, 1.175494350822287508e-38 ;  /* 0x0080000006068820 */ /* 0x001fe20000400000 */
[----:B------:R-:W-:-:S04]  /*1210*/  @!P2 LEA R4, P0, R18, UR10, 0x3 ;  /* 0x0000000a1204ac11 */ /* 0x000fc8000f8018ff */
[----:B------:R-:W-:Y:S02]  /*1220*/  @!P2 LEA.HI.X R5, R18, UR11, R9, 0x3, P0 ;  /* 0x0000000b1205ac11 */ /* 0x000fe400080f1c09 */
[----:B-1----:R-:W-:-:S04]  /*1230*/  @!P1 LEA R24, P0, R21, UR10, 0x3 ;  /* 0x0000000a15189c11 */ /* 0x002fc8000f8018ff */
[----:B------:R-:W-:Y:S02]  /*1240*/  @!P1 LEA.HI.X R25, R21, UR11, R0, 0x3, P0 ;  /* 0x0000000b15199c11 */ /* 0x000fe400080f1c00 */
[C---:B------:R-:W-:Y:S01]  /*1250*/  @!P3 LEA R18, P0, R8.reuse, UR10, 0x3 ;  /* 0x0000000a0812bc11 */ /* 0x040fe2000f8018ff */
[----:B------:R0:W-:Y:S03]  /*1260*/  @!P2 STG.E.64 desc[UR14][R4.64], R6 ;  /* 0x000000060400a986 */ /* 0x0001e6000c101b0e */
[----:B------:R-:W-:-:S15]  /*1270*/  @!P3 LEA.HI.X R19, R8, UR11, R19, 0x3, P0 ;  /* 0x0000000b0813bc11 */ /* 0x000fde00080f1c13 */
[----:B------:R-:W-:-:S15]  /*1280*/  NOP ;  /* 0x0000000000007918 */ /* 0x000fde0000000000 */
[----:B------:R-:W-:-:S15]  /*1290*/  NOP ;  /* 0x0000000000007918 */ /* 0x000fde0000000000 */
[----:B---3--:R1:W2:-:S15]  /*12a0*/  DSETP.GEU.AND P5, PT, |R12|, UR4, PT ;  /* 0x000000040c007e2a */ /* 0x00829e000bfae200 */
[----:B------:R-:W-:-:S15]  /*12b0*/  NOP ;  /* 0x0000000000007918 */ /* 0x000fde0000000000 */
[----:B------:R-:W-:-:S15]  /*12c0*/  NOP ;  /* 0x0000000000007918 */ /* 0x000fde0000000000 */
[----:B------:R-:W-:-:S15]  /*12d0*/  NOP ;  /* 0x0000000000007918 */ /* 0x000fde0000000000 */
[----:B------:R-:W-:-:S04]  /*12e0*/  NOP ;  /* 0x0000000000007918 */ /* 0x000fc80000000000 */
[----:B-1----:R1:W2:Y:S02]  /*12f0*/  F2F.F32.F64 R12, R12 ;  /* 0x0000000c000c7310 */ /* 0x0022a40000301000 */
[----:B-1----:R-:W-:Y:S02]  /*1300*/  IMAD.MOV.U32 R13, RZ, RZ, RZ ;  /* 0x000000ffff0d7224 */ /* 0x002fe400078e00ff */
[----:B--2---:R-:W-:-:S05]  /*1310*/  @!P5 FMUL R12, R12, 1.175494350822287508e-38 ;  /* 0x008000000c0cd820 */ /* 0x004fca0000400000 */
[----:B------:R0:W-:-:S15]  /*1320*/  @!P1 STG.E.64 desc[UR14][R24.64], R12 ;  /* 0x0000000c18009986 */ /* 0x0001de000c101b0e */
[----:B------:R-:W-:-:S15]  /*1330*/  NOP ;  /* 0x0000000000007918 */ /* 0x000fde0000000000 */
[----:B------:R-:W-:-:S15]  /*1340*/  NOP ;  /* 0x0000000000007918 */ /* 0x000fde0000000000 */
[----:B------:R-:W-:-:S10]  /*1350*/  NOP ;  /* 0x0000000000007918 */ /* 0x000fd40000000000 */
[----:B----4-:R-:W1:-:S15]  /*1360*/  DSETP.GEU.AND P6, PT, |R14|, UR4, PT ;  /* 0x000000040e007e2a */ /* 0x010e5e000bfce200 */
[----:B------:R-:W-:-:S15]  /*1370*/  NOP ;  /* 0x0000000000007918 */ /* 0x000fde0000000000 */
[----:B------:R-:W-:-:S15]  /*1380*/  NOP ;  /* 0x0000000000007918 */ /* 0x000fde0000000000 */
[----:B------:R-:W-:-:S15]  /*1390*/  NOP ;  /* 0x0000000000007918 */ /* 0x000fde0000000000 */
[----:B------:R-:W-:-:S04]  /*13a0*/  NOP ;  /* 0x0000000000007918 */ /* 0x000fc80000000000 */
[----:B------:R-:W1:Y:S02]  /*13b0*/  F2F.F32.F64 R2, R14 ;  /* 0x0000000e00027310 */ /* 0x000e640000301000 */
[----:B-1----:R-:W-:-:S05]  /*13c0*/  @!P6 FMUL R2, R2, 1.175494350822287508e-38 ;  /* 0x008000000202e820 */ /* 0x002fca0000400000 */
[----:B------:R0:W-:-:S15]  /*13d0*/  @!P3 STG.E.64 desc[UR14][R18.64], R2 ;  /* 0x000000021200b986 */ /* 0x0001de000c101b0e */
[----:B------:R-:W-:-:S15]  /*13e0*/  NOP ;  /* 0x0000000000007918 */ /* 0x000fde0000000000 */
[----:B------:R-:W-:-:S15]  /*13f0*/  NOP ;  /* 0x0000000000007918 */ /* 0x000fde0000000000 */
[----:B------:R-:W-:-:S12]  /*1400*/  NOP ;  /* 0x0000000000007918 */ /* 0x000fd80000000000 */
[----:B------:R0:W1:Y:S02]  /*1410*/  DSETP.GEU.AND P0, PT, |R16|, UR4, PT ;  /* 0x0000000410007e2a */ /* 0x000064000bf0e200 */
[----:B-1----:R-:W-:Y:S05]  /*1420*/  @P4 EXIT ;  /* 0x000000000000494d */ /* 0x002fea0003800000 */
[----:B0-----:R-:W-:Y:S01]  /*1430*/  LEA R2, P1, R20, UR10, 0x3 ;  /* 0x0000000a14027c11 */ /* 0x001fe2000f8218ff */
[----:B------:R-:W0:Y:S01]  /*1440*/  F2F.F32.F64 R4, R16 ;  /* 0x0000001000047310 */ /* 0x000e220000301000 */
[----:B------:R-:W-:Y:S02]  /*1450*/  IMAD.MOV.U32 R5, RZ, RZ, RZ ;  /* 0x000000ffff057224 */ /* 0x000fe400078e00ff */
[----:B0-----:R-:W-:Y:S01]  /*1460*/  @!P0 FMUL R4, R4, 1.175494350822287508e-38 ;  /* 0x0080000004048820 */ /* 0x001fe20000400000 */
[----:B------:R-:W-:-:S05]  /*1470*/  LEA.HI.X R3, R20, UR11, R23, 0x3, P1 ;  /* 0x0000000b14037c11 */ /* 0x000fca00088f1c17 */
[----:B------:R-:W-:Y:S01]  /*1480*/  STG.E.64 desc[UR14][R2.64], R4 ;  /* 0x0000000402007986 */ /* 0x000fe2000c101b0e */
[----:B------:R-:W-:Y:S05]  /*1490*/  EXIT ;  /* 0x000000000000794d */ /* 0x000fea0003800000 */
.L_x_2427:
[----:B------:R-:W0:Y:S02]  /*14a0*/  S2R R20, SR_TID.X ;  /* 0x0000000000147919 */ /* 0x000e240000002100 */
[----:B0-----:R-:W-:-:S03]  /*14b0*/  IMAD.WIDE.U32 R2, R20, 0x4, RZ ;  /* 0x0000000414027825 */ /* 0x001fc600078e00ff */
[----:B------:R-:W-:-:S04]  /*14c0*/  ISETP.GE.U32.AND P0, PT, R2, UR19, PT ;  /* 0x0000001302007c0c */ /* 0x000fc8000bf06070 */
[----:B------:R-:W-:-:S13]  /*14d0*/  ISETP.GE.AND.EX P0, PT, R3, UR6, PT, P0 ;  /* 0x0000000603007c0c */ /* 0x000fda000bf06300 */
[----:B------:R-:W-:Y:S05]  /*14e0*/  @P0 EXIT ;  /* 0x000000000000094d */ /* 0x000fea0003800000 */
[----:B------:R-:W-:Y:S01]  /*14f0*/  IMAD.MOV.U32 R21, RZ, RZ, RZ ;  /* 0x000000ffff157224 */ /* 0x000fe200078e00ff */
[----:B------:R-:W0:Y:S06]  /*1500*/  LDCU UR4, c[0x0][0x360] ;  /* 0x00006c00ff0477ac */ /* 0x000e2c0008000800 */
.L_x_2446:
[C---:B-1----:R-:W-:Y:S01]  /*1510*/  IMAD.SHL.U32 R2, R20.reuse, 0x20, RZ ;  /* 0x0000002014027824 */ /* 0x042fe200078e00ff */
[----:B------:R-:W-:-:S04]  /*1520*/  SHF.L.U64.HI R0, R20, 0x5, R21 ;  /* 0x0000000514007819 */ /* 0x000fc80000010215 */
[----:B------:R-:W-:-:S04]  /*1530*/  IADD3 R8, P0, PT, R2, UR8, RZ ;  /* 0x0000000802087c10 */ /* 0x000fc8000ff1e0ff */
[----:B------:R-:W-:-:S06]  /*1540*/  IADD3.X R9, PT, PT, R0, UR9, RZ, P0, !PT ;  /* 0x0000000900097c10 */ /* 0x000fcc00087fe4ff */
[----:B------:R-:W2:Y:S01]  /*1550*/  LDG.E.ENL2.256 R8, R16, desc[UR14][R8.64] ;  /* 0xfe00000e0810797e */ /* 0x000ea20008121908 */
[----:B------:R-:W-:Y:S01]  /*1560*/  UMOV UR12, 0xf0000000 ;  /* 0xf0000000000c7882 */ /* 0x000fe20000000000 */
[----:B------:R-:W-:Y:S01]  /*1570*/  UMOV UR13, 0x380fffff ;  /* 0x380fffff000d7882 */ /* 0x000fe20000000000 */
[----:B------:R-:W-:Y:S01]  /*1580*/  IADD3 R2, P4, PT, R2, UR10, RZ ;  /* 0x0000000a02027c10 */ /* 0x000fe2000ff9e0ff */
[----:B------:R-:W-:Y:S02]  /*1590*/  IMAD.MOV.U32 R5, RZ, RZ, RZ ;  /* 0x000000ffff057224 */ /* 0x000fe400078e00ff */
[----:B------:R-:W-:Y:S01]  /*15a0*/  IMAD.MOV.U32 R7, RZ, RZ, RZ ;  /* 0x000000ffff077224 */ /* 0x000fe200078e00ff */
[----:B------:R-:W-:Y:S01]  /*15b0*/  IADD3.X R3, PT, PT, R0, UR11, RZ, P4, !PT ;  /* 0x0000000b00037c10 */ /* 0x000fe2000a7fe4ff */
[----:B------:R-:W-:Y:S02]  /*15c0*/  IMAD.MOV.U32 R13, RZ, RZ, RZ ;  /* 0x000000ffff0d7224 */ /* 0x000fe400078e00ff */
[----:B------:R-:W-:Y:S01]  /*15d0*/  IMAD.MOV.U32 R15, RZ, RZ, RZ ;  /* 0x000000ffff0f7224 */ /* 0x000fe200078e00ff */
[----:B--2---:R-:W1:-:S15]  /*15e0*/  DSETP.GEU.AND P0, PT, |R16|, UR12, PT ;  /* 0x0000000c10007e2a */ /* 0x004e5e000bf0e200 */
        /* <DEDUP_REMOVED lines=48> */
        .weak           $__internal_41_$__cuda_sm20_div_u16
        .type           $__internal_41_$__cuda_sm20_div_u16,@function
        .size           $__internal_41_$__cuda_sm20_div_u16,(.L_x_7605 - $__internal_41_$__cuda_sm20_div_u16)
$__internal_41_$__cuda_sm20_div_u16:
        /* <DEDUP_REMOVED lines=18> */
[----:B------:R-:W-:Y:S06]  /*1a10*/  RET.REL.NODEC R2 `(_ZN2at6native55_GLOBAL__N__de093ff9_22_ForeachBinaryOpList_cu_a911ec4325multi_tensor_apply_kernelINS1_18TensorListMetadataILi2EEENS1_11CopyFunctorIN3c107complexIfEEdLi2ELi1ELi1EEEJNS0_4CopyIS8_dEEEEEvT_T0_DpT1_) ;  /* 0xffffffe402787950 */ /* 0x000fec0003c3ffff */
.L_x_2447:
        /* <DEDUP_REMOVED lines=14> */
.L_x_7605:


//--------------------- .text._ZN2at6native55_GLOBAL__N__de093ff9_22_ForeachBinaryOpList_cu_a911ec4325multi_tensor_apply_kernelINS1_18TensorListMetadataILi2EEENS1_11CopyFunctorIN3c107complexIfEEiLi2ELi1ELi1EEEJNS0_4CopyIS8_iEEEEEvT_T0_DpT1_ --------------------------
	.section	.text._ZN2at6native55_GLOBAL__N__de093ff9_22_ForeachBinaryOpList_cu_a911ec4325multi_tensor_apply_kernelINS1_18TensorListMetadataILi2EEENS1_11CopyFunctorIN3c107complexIfEEiLi2ELi1ELi1EEEJNS0_4CopyIS8_iEEEEEvT_T0_DpT1_,"ax",@progbits
	.align	128
.text._ZN2at6native55_GLOBAL__N__de093ff9_22_ForeachBinaryOpList_cu_a911ec4325multi_tensor_apply_kernelINS1_18TensorListMetadataILi2EEENS1_11CopyFunctorIN3c107complexIfEEiLi2ELi1ELi1EEEJNS0_4CopyIS8_iEEEEEvT_T0_DpT1_:
        .type           _ZN2at6native55_GLOBAL__N__de093ff9_22_ForeachBinaryOpList_cu_a911ec4325multi_tensor_apply_kernelINS1_18TensorListMetadataILi2EEENS1_11CopyFunctorIN3c107complexIfEEiLi2ELi1ELi1EEEJNS0_4CopyIS8_iEEEEEvT_T0_DpT1_,@function
        .size           _ZN2at6native55_GLOBAL__N__de093ff9_22_ForeachBinaryOpList_cu_a911ec4325multi_tensor_apply_kernelINS1_18TensorListMetadataILi2EEENS1_11CopyFunctorIN3c107complexIfEEiLi2ELi1ELi1EEEJNS0_4CopyIS8_iEEEEEvT_T0_DpT1_,(.L_x_7607 - _ZN2at6native55_GLOBAL__N__de093ff9_22_ForeachBinaryOpList_cu_a911ec4325multi_tensor_apply_kernelINS1_18TensorListMetadataILi2EEENS1_11CopyFunctorIN3c107complexIfEEiLi2ELi1ELi1EEEJNS0_4CopyIS8_iEEEEEvT_T0_DpT1_)
        .other          _ZN2at6native55_GLOBAL__N__de093ff9_22_ForeachBinaryOpList_cu_a911ec4325multi_tensor_apply_kernelINS1_18TensorListMetadataILi2EEENS1_11CopyFunctorIN3c107complexIfEEiLi2ELi1ELi1EEEJNS0_4CopyIS8_iEEEEEvT_T0_DpT1_,@"STO_CUDA_ENTRY STV_DEFAULT"
_ZN2at6native55_GLOBAL__N__de093ff9_22_ForeachBinaryOpList_cu_a911ec4325multi_tensor_apply_kernelINS1_18TensorListMetadataILi2EEENS1_11CopyFunctorIN3c107complexIfEEiLi2ELi1ELi1EEEJNS0_4CopyIS8_iEEEEEvT_T0_DpT1_:
        /* <DEDUP_REMOVED lines=39> */
[----:B------:R-:W-:Y:S05]  /*0270*/  CALL.REL.NOINC `($__internal_42_$__cuda_sm20_div_u16) ;  /* 0x0000000c002c7944 */ /* 0x000fea0003c00000 */
        /* <DEDUP_REMOVED lines=16> */
.L_x_2450:
        /* <DEDUP_REMOVED lines=9> */
[C---:B------:R-:W-:Y:S01]  /*0410*/  ISETP.GE.U32.AND P3, PT, R7.reuse, UR17, PT ;  /* 0x0000001107007c0c */ /* 0x040fe2000bf66070 */
[----:B------:R-:W-:Y:S01]  /*0420*/  IMAD.X R10, RZ, RZ, R24, P1 ;  /* 0x000000ffff0a7224 */ /* 0x000fe200008e0618 */
[----:B------:R-:W-:-:S03]  /*0430*/  IADD3 R15, P5, PT, R7, UR16, RZ ;  /* 0x00000010070f7c10 */ /* 0x000fc6000ffbe0ff */
[----:B------:R-:W-:Y:S02]  /*0440*/  @!P2 LEA R12, P1, R26, UR8, 0x2 ;  /* 0x000000081a0cac11 */ /* 0x000fe4000f8210ff */
[----:B------:R-:W-:Y:S02]  /*0450*/  ISETP.GE.AND.EX P3, PT, R10, UR18, PT, P3 ;  /* 0x000000120a007c0c */ /* 0x000fe4000bf66330 */
[----:B------:R-:W-:Y:S02]  /*0460*/  @!P2 LEA.HI.X R13, R26, UR9, R25, 0x2, P1 ;  /* 0x000000091a0dac11 */ /* 0x000fe400088f1419 */
[C---:B------:R-:W-:Y:S01]  /*0470*/  @!P4 LEA R8, P1, R11.reuse, UR8, 0x2 ;  /* 0x000000080b08cc11 */ /* 0x040fe2000f8210ff */
[----:B------:R-:W-:Y:S02]  /*0480*/  IMAD.X R28, RZ, RZ, R10, P5 ;  /* 0x000000ffff1c7224 */ /* 0x000fe400028e060a */
[----:B------:R0:W2:Y:S01]  /*0490*/  @!P2 LDG.E R3, desc[UR14][R12.64] ;  /* 0x0000000e0c03a981 */ /* 0x0000a2000c1e1900 */
[----:B------:R-:W-:-:S05]  /*04a0*/  @!P4 LEA.HI.X R9, R11, UR9, R24, 0x2, P1 ;  /* 0x000000090b09cc11 */ /* 0x000fca00088f1418 */
[----:B------:R-:W-:Y:S01]  /*04b0*/  @!P3 LEA R16, P5, R7, UR8, 0x2 ;  /* 0x000000080710bc11 */ /* 0x000fe2000f8a10ff */
[----:B------:R-:W3:Y:S01]  /*04c0*/  @!P4 LDG.E R4, desc[UR14][R8.64] ;  /* 0x0000000e0804c981 */ /* 0x000ee2000c1e1900 */
[----:B------:R-:W-:Y:S02]  /*04d0*/  ISETP.GE.U32.AND P1, PT, R15, UR17, PT ;  /* 0x000000110f007c0c */ /* 0x000fe4000bf26070 */
[----:B------:R-:W-:Y:S02]  /*04e0*/  @!P3 LEA.HI.X R17, R7, UR9, R10, 0x2, P5 ;  /* 0x000000090711bc11 */ /* 0x000fe4000a8f140a */
[----:B------:R-:W-:-:S03]  /*04f0*/  ISETP.GE.AND.EX P1, PT, R28, UR18, PT, P1 ;  /* 0x000000121c007c0c */ /* 0x000fc6000bf26310 */
[----:B------:R1:W4:Y:S10]  /*0500*/  @!P3 LDG.E R5, desc[UR14][R16.64] ;  /* 0x0000000e1005b981 */ /* 0x000334000c1e1900 */
[----:B------:R-:W-:-:S04]  /*0510*/  @!P1 LEA R20, P5, R15, UR8, 0x2 ;  /* 0x000000080f149c11 */ /* 0x000fc8000f8a10ff */
[----:B------:R-:W-:-:S05]  /*0520*/  @!P1 LEA.HI.X R21, R15, UR9, R28, 0x2, P5 ;  /* 0x000000090f159c11 */ /* 0x000fca000a8f141c */
[----:B------:R5:W4:Y:S01]  /*0530*/  @!P1 LDG.E R6, desc[UR14][R20.64] ;  /* 0x0000000e14069981 */ /* 0x000b22000c1e1900 */
[----:B------:R-:W-:-:S04]  /*0540*/  @!P3 LEA R18, P5, R7, UR10, 0x3 ;  /* 0x0000000a0712bc11 */ /* 0x000fc8000f8a18ff */
[----:B------:R-:W-:Y:S02]  /*0550*/  @!P3 LEA.HI.X R19, R7, UR11, R10, 0x3, P5 ;  /* 0x0000000b0713bc11 */ /* 0x000fe4000a8f1c0a */
[C---:B------:R-:W-:Y:S02]  /*0560*/  @!P2 LEA R22, P5, R26.reuse, UR10, 0x3 ;  /* 0x0000000a1a16ac11 */ /* 0x040fe4000f8a18ff */
[----:B------:R-:W-:Y:S02]  /*0570*/  @!P1 LEA R14, P6, R15, UR10, 0x3 ;  /* 0x0000000a0f0e9c11 */ /* 0x000fe4000f8c18ff */
[----:B------:R-:W-:Y:S02]  /*0580*/  @!P2 LEA.HI.X R23, R26, UR11, R25, 0x3, P5 ;  /* 0x0000000b1a17ac11 */ /* 0x000fe4000a8f1c19 */
[----:B0-----:R-:W-:Y:S01]  /*0590*/  @!P4 LEA R12, P5, R11, UR10, 0x3 ;  /* 0x0000000a0b0ccc11 */ /* 0x001fe2000f8a18ff */
[----:B------:R-:W-:Y:S01]  /*05a0*/  IMAD.MOV.U32 R29, RZ, RZ, RZ ;  /* 0x000000ffff1d7224 */ /* 0x000fe200078e00ff */
[----:B------:R-:W-:Y:S01]  /*05b0*/  @!P1 LEA.HI.X R15, R15, UR11, R28, 0x3, P6 ;  /* 0x0000000b0f0f9c11 */ /* 0x000fe2000b0f1c1c */
[----:B-1----:R-:W-:Y:S01]  /*05c0*/  IMAD.MOV.U32 R17, RZ, RZ, RZ ;  /* 0x000000ffff117224 */ /* 0x002fe200078e00ff */
[----:B------:R-:W-:-:S02]  /*05d0*/  @!P4 LEA.HI.X R13, R11, UR11, R24, 0x3, P5 ;  /* 0x0000000b0b0dcc11 */ /* 0x000fc4000a8f1c18 */
[----:B------:R-:W-:Y:S01]  /*05e0*/  IADD3 R26, P5, PT, R26, UR12, RZ ;  /* 0x0000000c1a1a7c10 */ /* 0x000fe2000ffbe0ff */
[----:B-----5:R-:W-:-:S04]  /*05f0*/  IMAD.MOV.U32 R21, RZ, RZ, RZ ;  /* 0x000000ffff157224 */ /* 0x020fc800078e00ff */
[----:B------:R-:W-:Y:S01]  /*0600*/  IMAD.X R25, RZ, RZ, R25, P5 ;  /* 0x000000ffff197224 */ /* 0x000fe200028e0619 */
[----:B--2---:R-:W-:Y:S02]  /*0610*/  @!P2 I2FP.F32.S32 R28, R3 ;  /* 0x00000003001ca245 */ /* 0x004fe40000201400 */
[----:B---3--:R-:W-:-:S03]  /*0620*/  @!P4 I2FP.F32.S32 R16, R4 ;  /* 0x000000040010c245 */ /* 0x008fc60000201400 */
[----:B------:R-:W-:Y:S04]  /*0630*/  @!P2 STG.E.64 desc[UR14][R22.64], R28 ;  /* 0x0000001c1600a986 */ /* 0x000fe8000c101b0e */
[----:B------:R0:W-:Y:S01]  /*0640*/  @!P4 STG.E.64 desc[UR14][R12.64], R16 ;  /* 0x000000100c00c986 */ /* 0x0001e2000c101b0e */
[----:B------:R-:W-:Y:S02]  /*0650*/  IADD3 R11, P4, PT, R11, UR12, RZ ;  /* 0x0000000c0b0b7c10 */ /* 0x000fe4000ff9e0ff */
[----:B----4-:R-:W-:Y:S02]  /*0660*/  @!P3 I2FP.F32.S32 R20, R5 ;  /* 0x000000050014b245 */ /* 0x010fe40000201400 */
[----:B------:R-:W-:Y:S01]  /*0670*/  ISETP.GE.U32.AND P2, PT, R26, UR17, PT ;  /* 0x000000111a007c0c */ /* 0x000fe2000bf46070 */
[----:B------:R-:W-:Y:S01]  /*0680*/  IMAD.X R24, RZ, RZ, R24, P4 ;  /* 0x000000ffff187224 */ /* 0x000fe200020e0618 */
[----:B------:R-:W-:Y:S01]  /*0690*/  IADD3 R8, P5, PT, R11, UR16, RZ ;  /* 0x000000100b087c10 */ /* 0x000fe2000ffbe0ff */
[----:B------:R1:W-:Y:S01]  /*06a0*/  @!P3 STG.E.64 desc[UR14][R18.64], R20 ;  /* 0x000000141200b986 */ /* 0x0003e2000c101b0e */
[----:B------:R-:W-:-:S02]  /*06b0*/  ISETP.GE.AND.EX P2, PT, R25, UR18, PT, P2 ;  /* 0x0000001219007c0c */ /* 0x000fc4000bf46320 */
[C---:B------:R-:W-:Y:S01]  /*06c0*/  IADD3 R10, P3, PT, R8.reuse, UR16, RZ ;  /* 0x00000010080a7c10 */ /* 0x040fe2000ff7e0ff */
[----:B------:R-:W-:Y:S01]  /*06d0*/  IMAD.X R9, RZ, RZ, R24, P5 ;  /* 0x000000ffff097224 */ /* 0x000fe200028e0618 */
[----:B------:R-:W-:Y:S02]  /*06e0*/  ISETP.GE.U32.AND P4, PT, R11, UR17, PT ;  /* 0x000000110b007c0c */ /* 0x000fe4000bf86070 */
[----:B------:R-:W-:Y:S01]  /*06f0*/  ISETP.GE.U32.AND P6, PT, R8, UR17, PT ;  /* 0x0000001108007c0c */ /* 0x000fe2000bfc6070 */
[----:B------:R-:W-:Y:S01]  /*0700*/  IMAD.X R7, RZ, RZ, R9, P3 ;  /* 0x000000ffff077224 */ /* 0x000fe200018e0609 */
[----:B------:R-:W-:Y:S02]  /*0710*/  ISETP.GE.AND.EX P4, PT, R24, UR18, PT, P4 ;  /* 0x0000001218007c0c */ /* 0x000fe4000bf86340 */
[----:B------:R-:W-:Y:S02]  /*0720*/  ISETP.GE.U32.AND P5, PT, R10, UR17, PT ;  /* 0x000000110a007c0c */ /* 0x000fe4000bfa6070 */
[----:B------:R-:W-:-:S02]  /*0730*/  ISETP.GE.AND.EX P3, PT, R9, UR18, PT, P6 ;  /* 0x0000001209007c0c */ /* 0x000fc4000bf66360 */
[----:B------:R-:W-:Y:S02]  /*0740*/  ISETP.GE.AND.EX P5, PT, R7, UR18, PT, P5 ;  /* 0x0000001207007c0c */ /* 0x000fe4000bfa6350 */
[C---:B0-----:R-:W-:Y:S02]  /*0750*/  @!P2 LEA R12, P6, R26.reuse, UR8, 0x2 ;  /* 0x000000081a0cac11 */ /* 0x041fe4000f8c10ff */
[----:B------:R-:W-:Y:S02]  /*0760*/  @!P1 I2FP.F32.S32 R16, R6 ;  /* 0x0000000600109245 */ /* 0x000fe40000201400 */
[----:B------:R-:W-:Y:S02]  /*0770*/  @!P2 LEA.HI.X R13, R26, UR9, R25, 0x2, P6 ;  /* 0x000000091a0dac11 */ /* 0x000fe4000b0f1419 */
[----:B-1----:R-:W-:Y:S01]  /*0780*/  @!P4 LEA R18, P6, R11, UR8, 0x2 ;  /* 0x000000080b12cc11 */ /* 0x002fe2000f8c10ff */
[----:B------:R0:W-:Y:S02]  /*0790*/  @!P1 STG.E.64 desc[UR14][R14.64], R16 ;  /* 0x000000100e009986 */ /* 0x0001e4000c101b0e */
[----:B------:R-:W-:-:S02]  /*07a0*/  @!P3 LEA R20, P1, R8, UR8, 0x2 ;  /* 0x000000080814bc11 */ /* 0x000fc4000f8210ff */
[----:B------:R-:W-:Y:S01]  /*07b0*/  @!P4 LEA.HI.X R19, R11, UR9, R24, 0x2, P6 ;  /* 0x000000090b13cc11 */ /* 0x000fe2000b0f1418 */
[----:B------:R1:W2:Y:S01]  /*07c0*/  @!P2 LDG.E R3, desc[UR14][R12.64] ;  /* 0x0000000e0c03a981 */ /* 0x0002a2000c1e1900 */
[----:B------:R-:W-:Y:S02]  /*07d0*/  @!P5 LEA R22, P6, R10, UR8, 0x2 ;  /* 0x000000080a16dc11 */ /* 0x000fe4000f8c10ff */
[----:B------:R-:W-:Y:S01]  /*07e0*/  @!P3 LEA.HI.X R21, R8, UR9, R9, 0x2, P1 ;  /* 0x000000090815bc11 */ /* 0x000fe200088f1409 */
[----:B------:R3:W4:Y:S01]  /*07f0*/  @!P4 LDG.E R4, desc[UR14][R18.64] ;  /* 0x0000000e1204c981 */ /* 0x000722000c1e1900 */
[----:B------:R-:W-:-:S03]  /*0800*/  @!P5 LEA.HI.X R23, R10, UR9, R7, 0x2, P6 ;  /* 0x000000090a17dc11 */ /* 0x000fc6000b0f1407 */
[----:B------:R-:W5:Y:S04]  /*0810*/  @!P3 LDG.E R5, desc[UR14][R20.64] ;  /* 0x0000000e1405b981 */ /* 0x000f68000c1e1900 */
[----:B------:R-:W5:Y:S01]  /*0820*/  @!P5 LDG.E R6, desc[UR14][R22.64] ;  /* 0x0000000e1606d981 */ /* 0x000f62000c1e1900 */
[C---:B0-----:R-:W-:Y:S02]  /*0830*/  @!P2 LEA R16, P1, R26.reuse, UR10, 0x3 ;  /* 0x0000000a1a10ac11 */ /* 0x041fe4000f8218ff */
[C---:B------:R-:W-:Y:S02]  /*0840*/  @!P4 LEA R14, P6, R11.reuse, UR10, 0x3 ;  /* 0x0000000a0b0ecc11 */ /* 0x040fe4000f8c18ff */
[----:B------:R-:W-:Y:S02]  /*0850*/  @!P2 LEA.HI.X R17, R26, UR11, R25, 0x3, P1 ;  /* 0x0000000b1a11ac11 */ /* 0x000fe400088f1c19 */
[----:B------:R-:W-:-:S02]  /*0860*/  @!P4 LEA.HI.X R15, R11, UR11, R24, 0x3, P6 ;  /* 0x0000000b0b0fcc11 */ /* 0x000fc4000b0f1c18 */
[----:B------:R-:W-:Y:S02]  /*0870*/  @!P3 LEA R26, P1, R8, UR10, 0x3 ;  /* 0x0000000a081abc11 */ /* 0x000fe4000f8218ff */
[----:B-1----:R-:W-:Y:S01]  /*0880*/  @!P5 LEA R12, P6, R10, UR10, 0x3 ;  /* 0x0000000a0a0cdc11 */ /* 0x002fe2000f8c18ff */
[----:B------:R-:W-:Y:S01]  /*0890*/  IMAD.MOV.U32 R25, RZ, RZ, RZ ;  /* 0x000000ffff197224 */ /* 0x000fe200078e00ff */
[----:B------:R-:W-:Y:S01]  /*08a0*/  @!P3 LEA.HI.X R27, R8, UR11, R9, 0x3, P1 ;  /* 0x0000000b081bbc11 */ /* 0x000fe200088f1c09 */
[----:B------:R-:W-:Y:S01]  /*08b0*/  IMAD.MOV.U32 R9, RZ, RZ, RZ ;  /* 0x000000ffff097224 */ /* 0x000fe200078e00ff */
[----:B------:R-:W-:Y:S01]  /*08c0*/  @!P5 LEA.HI.X R13, R10, UR11, R7, 0x3, P6 ;  /* 0x0000000b0a0ddc11 */ /* 0x000fe2000b0f1c07 */
[----:B------:R-:W-:Y:S01]  /*08d0*/  IMAD.MOV.U32 R11, RZ, RZ, RZ ;  /* 0x000000ffff0b7224 */ /* 0x000fe200078e00ff */
[----:B------:R-:W-:Y:S01]  /*08e0*/  UIADD3 UR4, UP0, UPT, UR4, 0x2, URZ ;  /* 0x0000000204047890 */ /* 0x000fe2000ff1e0ff */
[----:B---3--:R-:W-:-:S03]  /*08f0*/  IMAD.MOV.U32 R19, RZ, RZ, RZ ;  /* 0x000000ffff137224 */ /* 0x008fc600078e00ff */
[----:B------:R-:W-:Y:S02]  /*0900*/  UIADD3.X UR5, UPT, UPT, URZ, UR5, URZ, UP0, !UPT ;  /* 0x00000005ff057290 */ /* 0x000fe400087fe4ff */
[----:B------:R-:W-:-:S04]  /*0910*/  ISETP.NE.U32.AND P1, PT, R2, UR4, PT ;  /* 0x0000000402007c0c */ /* 0x000fc8000bf25070 */
[----:B------:R-:W-:Y:S01]  /*0920*/  ISETP.NE.AND.EX P1, PT, RZ, UR5, PT, P1 ;  /* 0x00000005ff007c0c */ /* 0x000fe2000bf25310 */
[----:B------:R-:W-:-:S04]  /*0930*/  ULEA UR6, UP0, UR12, UR6, 0x1 ;  /* 0x000000060c067291 */ /* 0x000fc8000f8008ff */
[----:B------:R-:W-:Y:S01]  /*0940*/  ULEA.HI.X UR7, UR12, UR7, URZ, 0x1, UP0 ;  /* 0x000000070c077291 */ /* 0x000fe200080f0cff */
[----:B--2---:R-:W-:Y:S02]  /*0950*/  @!P2 I2FP.F32.S32 R24, R3 ;  /* 0x000000030018a245 */ /* 0x004fe40000201400 */
[----:B----4-:R-:W-:-:S03]  /*0960*/  @!P4 I2FP.F32.S32 R8, R4 ;  /* 0x000000040008c245 */ /* 0x010fc60000201400 */
[----:B------:R1:W-:Y:S01]  /*0970*/  @!P2 STG.E.64 desc[UR14][R16.64], R24 ;  /* 0x000000181000a986 */ /* 0x0003e2000c101b0e */
[----:B-----5:R-:W-:-:S03]  /*0980*/  @!P3 I2FP.F32.S32 R10, R5 ;  /* 0x00000005000ab245 */ /* 0x020fc60000201400 */
[----:B------:R1:W-:Y:S01]  /*0990*/  @!P4 STG.E.64 desc[UR14][R14.64], R8 ;  /* 0x000000080e00c986 */ /* 0x0003e2000c101b0e */
[----:B------:R-:W-:-:S03]  /*09a0*/  @!P5 I2FP.F32.S32 R18, R6 ;  /* 0x000000060012d245 */ /* 0x000fc60000201400 */
[----:B------:R1:W-:Y:S04]  /*09b0*/  @!P3 STG.E.64 desc[UR14][R26.64], R10 ;  /* 0x0000000a1a00b986 */ /* 0x0003e8000c101b0e */
[----:B------:R1:W-:Y:S01]  /*09c0*/  @!P5 STG.E.64 desc[UR14][R12.64], R18 ;  /* 0x000000120c00d986 */ /* 0x0003e2000c101b0e */
[----:B------:R-:W-:Y:S05]  /*09d0*/  @P1 BRA `(.L_x_2450) ;  /* 0xfffffff800681947 */ /* 0x000fea000383ffff */
.L_x_2449:
[----:B------:R-:W-:Y:S05]  /*09e0*/  @!P0 EXIT ;  /* 0x000000000000894d */ /* 0x000fea0003800000 */
[----:B0-----:R-:W-:Y:S01]  /*09f0*/  IADD3 R23, P1, PT, R0, UR6, RZ ;  /* 0x0000000600177c10 */ /* 0x001fe2000ff3e0ff */
[----:B-1----:R-:W-:-:S03]  /*0a00*/  IMAD.MOV.U32 R18, RZ, RZ, R3 ;  /* 0x000000ffff127224 */ /* 0x002fc600078e0003 */
[C---:B------:R-:W-:Y:S01]  /*0a10*/  IADD3 R16, P2, PT, R23.reuse, UR16, RZ ;  /* 0x0000001017107c10 */ /* 0x040fe2000ff5e0ff */
        /* <DEDUP_REMOVED lines=12> */
[C---:B------:R-:W-:Y:S01]  /*0ae0*/  @!P1 LEA R12, P3, R16.reuse, UR8, 0x2 ;  /* 0x00000008100c9c11 */ /* 0x040fe2000f8610ff */
[----:B------:R-:W-:Y:S02]  /*0af0*/  IMAD.MOV.U32 R22, RZ, RZ, R4 ;  /* 0x000000ffff167224 */ /* 0x000fe400078e0004 */
[----:B------:R-:W-:Y:S01]  /*0b00*/  IMAD.MOV.U32 R19, RZ, RZ, R5 ;  /* 0x000000ffff137224 */ /* 0x000fe200078e0005 */
[----:B------:R-:W-:Y:S01]  /*0b10*/  @!P1 LEA.HI.X R13, R16, UR9, R17, 0x2, P3 ;  /* 0x00000009100d9c11 */ /* 0x000fe200098f1411 */
[----:B------:R0:W2:Y:S01]  /*0b20*/  @!P0 LDG.E R18, desc[UR14][R14.64] ;  /* 0x0000000e0e128981 */ /* 0x0000a2000c1e1900 */
[----:B------:R-:W-:-:S03]  /*0b30*/  @!P2 LEA R8, P3, R11, UR8, 0x2 ;  /* 0x000000080b08ac11 */ /* 0x000fc6000f8610ff */
[----:B------:R-:W3:Y:S01]  /*0b40*/  @!P1 LDG.E R22, desc[UR14][R12.64] ;  /* 0x0000000e0c169981 */ /* 0x000ee2000c1e1900 */
[----:B------:R-:W-:-:S05]  /*0b50*/  @!P2 LEA.HI.X R9, R11, UR9, R10, 0x2, P3 ;  /* 0x000000090b09ac11 */ /* 0x000fca00098f140a */
[----:B------:R1:W4:Y:S01]  /*0b60*/  @!P2 LDG.E R19, desc[UR14][R8.64] ;  /* 0x0000000e0813a981 */ /* 0x000322000c1e1900 */
[----:B------:R-:W-:-:S04]  /*0b70*/  IADD3 R0, P4, PT, R11, UR16, RZ ;  /* 0x000000100b007c10 */ /* 0x000fc8000ff9e0ff */
[----:B------:R-:W-:Y:S01]  /*0b80*/  ISETP.GE.U32.AND P3, PT, R0, UR17, PT ;  /* 0x0000001100007c0c */ /* 0x000fe2000bf66070 */
[----:B------:R-:W-:-:S05]  /*0b90*/  IMAD.X R7, RZ, RZ, R10, P4 ;  /* 0x000000ffff077224 */ /* 0x000fca00020e060a */
[----:B------:R-:W-:Y:S02]  /*0ba0*/  ISETP.GE.AND.EX P3, PT, R7, UR18, PT, P3 ;  /* 0x0000001207007c0c */ /* 0x000fe4000bf66330 */
[----:B------:R-:W-:-:S11]  /*0bb0*/  @!P1 LEA R2, P5, R16, UR10, 0x3 ;  /* 0x0000000a10029c11 */ /* 0x000fd6000f8a18ff */
[----:B------:R-:W-:-:S04]  /*0bc0*/  @!P3 LEA R20, P4, R0, UR8, 0x2 ;  /* 0x000000080014bc11 */ /* 0x000fc8000f8810ff */
[----:B------:R-:W-:Y:S02]  /*0bd0*/  @!P3 LEA.HI.X R21, R0, UR9, R7, 0x2, P4 ;  /* 0x000000090015bc11 */ /* 0x000fe4000a0f1407 */
[C---:B0-----:R-:W-:Y:S01]  /*0be0*/  @!P0 LEA R14, P4, R23.reuse, UR10, 0x3 ;  /* 0x0000000a170e8c11 */ /* 0x041fe2000f8818ff */
[----:B-1----:R-:W-:Y:S01]  /*0bf0*/  IMAD.MOV.U32 R9, RZ, RZ, RZ ;  /* 0x000000ffff097224 */ /* 0x002fe200078e00ff */
[----:B------:R-:W-:Y:S01]  /*0c00*/  @!P1 LEA.HI.X R3, R16, UR11, R17, 0x3, P5 ;  /* 0x0000000b10039c11 */ /* 0x000fe2000a8f1c11 */
[----:B------:R-:W-:Y:S01]  /*0c10*/  IMAD.MOV.U32 R13, RZ, RZ, RZ ;  /* 0x000000ffff0d7224 */ /* 0x000fe200078e00ff */
[----:B------:R-:W-:Y:S01]  /*0c20*/  @!P0 LEA.HI.X R15, R23, UR11, R24, 0x3, P4 ;  /* 0x0000000b170f8c11 */ /* 0x000fe2000a0f1c18 */
[----:B------:R0:W5:Y:S01]  /*0c30*/  @!P3 LDG.E R6, desc[UR14][R20.64] ;  /* 0x0000000e1406b981 */ /* 0x000162000c1e1900 */
[----:B------:R-:W-:-:S04]  /*0c40*/  @!P2 LEA R4, P4, R11, UR10, 0x3 ;  /* 0x0000000a0b04ac11 */ /* 0x000fc8000f8818ff */
[----:B------:R-:W-:Y:S01]  /*0c50*/  @!P2 LEA.HI.X R5, R11, UR11, R10, 0x3, P4 ;  /* 0x0000000b0b05ac11 */ /* 0x000fe2000a0f1c0a */
[----:B------:R-:W-:Y:S01]  /*0c60*/  IMAD.MOV.U32 R11, RZ, RZ, RZ ;  /* 0x000000ffff0b7224 */ /* 0x000fe200078e00ff */
[----:B--2---:R-:W-:Y:S02]  /*0c70*/  @!P0 I2FP.F32.S32 R8, R18 ;  /* 0x0000001200088245 */ /* 0x004fe40000201400 */
[----:B---3--:R-:W-:-:S03]  /*0c80*/  @!P1 I2FP.F32.S32 R10, R22 ;  /* 0x00000016000a9245 */ /* 0x008fc60000201400 */
[----:B------:R0:W-:Y:S01]  /*0c90*/  @!P0 STG.E.64 desc[UR14][R14.64], R8 ;  /* 0x000000080e008986 */ /* 0x0001e2000c101b0e */
[----:B----4-:R-:W-:-:S03]  /*0ca0*/  @!P2 I2FP.F32.S32 R12, R19 ;  /* 0x00000013000ca245 */ /* 0x010fc60000201400 */
[----:B------:R0:W-:Y:S04]  /*0cb0*/  @!P1 STG.E.64 desc[UR14][R2.64], R10 ;  /* 0x0000000a02009986 */ /* 0x0001e8000c101b0e */
[----:B------:R0:W-:Y:S01]  /*0cc0*/  @!P2 STG.E.64 desc[UR14][R4.64], R12 ;  /* 0x0000000c0400a986 */ /* 0x0001e2000c101b0e */
[----:B------:R-:W-:Y:S05]  /*0cd0*/  @P3 EXIT ;  /* 0x000000000000394d */ /* 0x000fea0003800000 */
[C---:B0-----:R-:W-:Y:S01]  /*0ce0*/  LEA R2, P0, R0.reuse, UR10, 0x3 ;  /* 0x0000000a00027c11 */ /* 0x041fe2000f8018ff */
[----:B------:R-:W-:Y:S01]  /*0cf0*/  IMAD.MOV.U32 R5, RZ, RZ, RZ ;  /* 0x000000ffff057224 */ /* 0x000fe200078e00ff */
[----:B-----5:R-:W-:Y:S02]  /*0d00*/  I2FP.F32.S32 R4, R6 ;  /* 0x0000000600047245 */ /* 0x020fe40000201400 */
[----:B------:R-:W-:-:S05]  /*0d10*/  LEA.HI.X R3, R0, UR11, R7, 0x3, P0 ;  /* 0x0000000b00037c11 */ /* 0x000fca00080f1c07 */
[----:B------:R-:W-:Y:S01]  /*0d20*/  STG.E.64 desc[UR14][R2.64], R4 ;  /* 0x0000000402007986 */ /* 0x000fe2000c101b0e */
[----:B------:R-:W-:Y:S05]  /*0d30*/  EXIT ;  /* 0x000000000000794d */ /* 0x000fea0003800000 */
.L_x_2448:
[----:B------:R-:W0:Y:S02]  /*0d40*/  S2R R6, SR_TID.X ;  /* 0x0000000000067919 */ /* 0x000e240000002100 */
[----:B0-----:R-:W-:-:S03]  /*0d50*/  IMAD.WIDE.U32 R2, R6, 0x4, RZ ;  /* 0x0000000406027825 */ /* 0x001fc600078e00ff */
[----:B------:R-:W-:-:S04]  /*0d60*/  ISETP.GE.U32.AND P0, PT, R2, UR19, PT ;  /* 0x0000001302007c0c */ /* 0x000fc8000bf06070 */
[----:B------:R-:W-:-:S13]  /*0d70*/  ISETP.GE.AND.EX P0, PT, R3, UR6, PT, P0 ;  /* 0x0000000603007c0c */ /* 0x000fda000bf06300 */
[----:B------:R-:W-:Y:S05]  /*0d80*/  @P0 EXIT ;  /* 0x000000000000094d */ /* 0x000fea0003800000 */
[----:B------:R-:W-:Y:S01]  /*0d90*/  IMAD.MOV.U32 R7, RZ, RZ, RZ ;  /* 0x000000ffff077224 */ /* 0x000fe200078e00ff */
[----:B------:R-:W0:Y:S06]  /*0da0*/  LDCU UR4, c[0x0][0x360] ;  /* 0x00006c00ff0477ac */ /* 0x000e2c0008000800 */
.L_x_2451:
        /* <DEDUP_REMOVED lines=17> */
[----:B--2---:R-:W-:Y:S02]  /*0ec0*/  I2FP.F32.S32 R12, R8 ;  /* 0x00000008000c7245 */ /* 0x004fe40000201400 */
[----:B------:R-:W-:Y:S02]  /*0ed0*/  I2FP.F32.S32 R14, R9 ;  /* 0x00000009000e7245 */ /* 0x000fe40000201400 */
[----:B------:R-:W-:Y:S02]  /*0ee0*/  I2FP.F32.S32 R16, R10 ;  /* 0x0000000a00107245 */ /* 0x000fe40000201400 */
[----:B------:R-:W-:-:S05]  /*0ef0*/  I2FP.F32.S32 R18, R11 ;  /* 0x0000000b00127245 */ /* 0x000fca0000201400 */
[----:B------:R1:W-:Y:S01]  /*0f00*/  STG.E.ENL2.256 desc[UR14][R4.64], R12, R16 ;  /* 0xf800000c0410797f */ /* 0x0003e2000f12180e */
[----:B------:R-:W-:Y:S05]  /*0f10*/  @!P0 BRA P1, `(.L_x_2451) ;  /* 0xfffffffc00a48947 */ /* 0x000fea000083ffff */
[----:B------:R-:W-:Y:S05]  /*0f20*/  EXIT ;  /* 0x000000000000794d */ /* 0x000fea0003800000 */
        .weak           $__internal_42_$__cuda_sm20_div_u16
        .type           $__internal_42_$__cuda_sm20_div_u16,@function
        .size           $__internal_42_$__cuda_sm20_div_u16,(.L_x_7607 - $__internal_42_$__cuda_sm20_div_u16)
$__internal_42_$__cuda_sm20_div_u16:
        /* <DEDUP_REMOVED lines=18> */
[----:B------:R-:W-:Y:S06]  /*1050*/  RET.REL.NODEC R2 `(_ZN2at6native55_GLOBAL__N__de093ff9_22_ForeachBinaryOpList_cu_a911ec4325multi_tensor_apply_kernelINS1_18TensorListMetadataILi2EEENS1_11CopyFunctorIN3c107complexIfEEiLi2ELi1ELi1EEEJNS0_4CopyIS8_iEEEEEvT_T0_DpT1_) ;  /* 0xffffffec02e87950 */ /* 0x000fec0003c3ffff */
.L_x_2452:
        /* <DEDUP_REMOVED lines=10> */
.L_x_7607:


//--------------------- .text._ZN2at6native55_GLOBAL__N__de093ff9_22_ForeachBinaryOpList_cu_a911ec4325multi_tensor_apply_kernelINS1_18TensorListMetadataILi2EEENS1_11CopyFunctorIN3c107complexIfEEsLi2ELi1ELi1EEEJNS0_4CopyIS8_sEEEEEvT_T0_DpT1_ --------------------------
	.section	.text._ZN2at6native55_GLOBAL__N__de093ff9_22_ForeachBinaryOpList_cu_a911ec4325multi_tensor_apply_kernelINS1_18TensorListMetadataILi2EEENS1_11CopyFunctorIN3c107complexIfEEsLi2ELi1ELi1EEEJNS0_4CopyIS8_sEEEEEvT_T0_DpT1_,"ax",@progbits
	.align	128
.text._ZN2at6native55_GLOBAL__N__de093ff9_22_ForeachBinaryOpList_cu_a911ec4325multi_tensor_apply_kernelINS1_18TensorListMetadataILi2EEENS1_11CopyFunctorIN3c107complexIfEEsLi2ELi1ELi1EEEJNS0_4CopyIS8_sEEEEEvT_T0_DpT1_:
        .type           _ZN2at6native55_GLOBAL__N__de093ff9_22_ForeachBinaryOpList_cu_a911ec4325multi_tensor_apply_kernelINS1_18TensorListMetadataILi2EEENS1_11CopyFunctorIN3c107complexIfEEsLi2ELi1ELi1EEEJNS0_4CopyIS8_sEEEEEvT_T0_DpT1_,@function
        .size           _ZN2at6native55_GLOBAL__N__de093ff9_22_ForeachBinaryOpList_cu_a911ec4325multi_tensor_apply_kernelINS1_18TensorListMetadataILi2EEENS1_11CopyFunctorIN3c107complexIfEEsLi2ELi1ELi1EEEJNS0_4CopyIS8_sEEEEEvT_T0_DpT1_,(.L_x_7609 - _ZN2at6native55_GLOBAL__N__de093ff9_22_ForeachBinaryOpList_cu_a911ec4325multi_tensor_apply_kernelINS1_18TensorListMetadataILi2EEENS1_11CopyFunctorIN3c107complexIfEEsLi2ELi1ELi1EEEJNS0_4CopyIS8_sEEEEEvT_T0_DpT1_)
        .other          _ZN2at6native55_GLOBAL__N__de093ff9_22_ForeachBinaryOpList_cu_a911ec4325multi_tensor_apply_kernelINS1_18TensorListMetadataILi2EEENS1_11CopyFunctorIN3c107complexIfEEsLi2ELi1ELi1EEEJNS0_4CopyIS8_sEEEEEvT_T0_DpT1_,@"STO_CUDA_ENTRY STV_DEFAULT"
_ZN2at6native55_GLOBAL__N__de093ff9_22_ForeachBinaryOpList_cu_a911ec4325multi_tensor_apply_kernelINS1_18TensorListMetadataILi2EEENS1_11CopyFunctorIN3c107complexIfEEsLi2ELi1ELi1EEEJNS0_4CopyIS8_sEEEEEvT_T0_DpT1_:
        /* <DEDUP_REMOVED lines=39> */
[----:B------:R-:W-:Y:S05]  /*0270*/  CALL.REL.NOINC `($__internal_43_$__cuda_sm20_div_u16) ;  /* 0x0000000c00307944 */ /* 0x000fea0003c00000 */
        /* <DEDUP_REMOVED lines=16> */
.L_x_2455:
[----:B0-----:R-:W-:-:S04]  /*0380*/  IADD3 R28, P1, PT, R2, UR6, RZ ;  /* 0x00000006021c7c10 */ /* 0x001fc8000ff3e0ff */
[C---:B---3--:R-:W-:Y:S01]  /*0390*/  IADD3 R12, P3, PT, R28.reuse, UR16, RZ ;  /* 0x000000101c0c7c10 */ /* 0x048fe2000ff7e0ff */
[----:B------:R-:W-:Y:S01]  /*03a0*/  IMAD.X R11, RZ, RZ, UR7, P1 ;  /* 0x00000007ff0b7e24 */ /* 0x000fe200088e06ff */
[----:B------:R-:W-:Y:S02]  /*03b0*/  ISETP.GE.U32.AND P2, PT, R28, UR17, PT ;  /* 0x000000111c007c0c */ /* 0x000fe4000bf46070 */
[C---:B------:R-:W-:Y:S01]  /*03c0*/  ISETP.GE.U32.AND P4, PT, R12.reuse, UR17, PT ;  /* 0x000000110c007c0c */ /* 0x040fe2000bf86070 */
        /* <DEDUP_REMOVED lines=8> */
[----:B------:R-:W-:Y:S02]  /*0450*/  @!P4 LEA R8, P5, R12, UR8, 0x1 ;  /* 0x000000080c08cc11 */ /* 0x000fe4000f8a08ff */
[----:B------:R-:W-:Y:S02]  /*0460*/  @!P2 LEA.HI.X R19, R28, UR9, R11, 0x1, P1 ;  /* 0x000000091c13ac11 */ /* 0x000fe400088f0c0b */
[----:B------:R-:W-:Y:S02]  /*0470*/  @!P4 LEA.HI.X R9, R12, UR9, R15, 0x1, P5 ;  /* 0x000000090c09cc11 */ /* 0x000fe4000a8f0c0f */
[C---:B------:R-:W-:Y:S01]  /*0480*/  IADD3 R10, P6, PT, R14.reuse, UR16, RZ ;  /* 0x000000100e0a7c10 */ /* 0x040fe2000ffde0ff */
[----:B------:R-:W2:Y:S01]  /*0490*/  @!P2 LDG.E.U16 R0, desc[UR14][R18.64] ;  /* 0x0000000e1200a981 */ /* 0x000ea2000c1e1500 */
[----:B------:R-:W-:Y:S02]  /*04a0*/  @!P3 LEA R16, P5, R14, UR8, 0x1 ;  /* 0x000000080e10bc11 */ /* 0x000fe4000f8a08ff */
[----:B------:R-:W-:Y:S01]  /*04b0*/  ISETP.GE.U32.AND P1, PT, R10, UR17, PT ;  /* 0x000000110a007c0c */ /* 0x000fe2000bf26070 */
[----:B------:R0:W3:Y:S01]  /*04c0*/  @!P4 LDG.E.U16 R4, desc[UR14][R8.64] ;  /* 0x0000000e0804c981 */ /* 0x0000e2000c1e1500 */
[--C-:B------:R-:W-:Y:S01]  /*04d0*/  IMAD.X R13, RZ, RZ, R7.reuse, P6 ;  /* 0x000000ffff0d7224 */ /* 0x100fe200030e0607 */
[----:B------:R-:W-:-:S04]  /*04e0*/  @!P3 LEA.HI.X R17, R14, UR9, R7, 0x1, P5 ;  /* 0x000000090e11bc11 */ /* 0x000fc8000a8f0c07 */
[----:B------:R-:W-:Y:S01]  /*04f0*/  ISETP.GE.AND.EX P1, PT, R13, UR18, PT, P1 ;  /* 0x000000120d007c0c */ /* 0x000fe2000bf26310 */
[----:B------:R1:W4:-:S12]  /*0500*/  @!P3 LDG.E.U16 R5, desc[UR14][R16.64] ;  /* 0x0000000e1005b981 */ /* 0x000318000c1e1500 */
[----:B------:R-:W-:-:S04]  /*0510*/  @!P1 LEA R22, P5, R10, UR8, 0x1 ;  /* 0x000000080a169c11 */ /* 0x000fc8000f8a08ff */
[----:B------:R-:W-:-:S05]  /*0520*/  @!P1 LEA.HI.X R23, R10, UR9, R13, 0x1, P5 ;  /* 0x000000090a179c11 */ /* 0x000fca000a8f0c0d */
[----:B------:R5:W5:Y:S01]  /*0530*/  @!P1 LDG.E.U16 R6, desc[UR14][R22.64] ;  /* 0x0000000e16069981 */ /* 0x000b62000c1e1500 */
[----:B------:R-:W-:Y:S01]  /*0540*/  @!P2 LEA R24, P6, R28, UR10, 0x3 ;  /* 0x0000000a1c18ac11 */ /* 0x000fe2000f8c18ff */
[----:B------:R-:W-:Y:S01]  /*0550*/  IMAD.MOV.U32 R27, RZ, RZ, RZ ;  /* 0x000000ffff1b7224 */ /* 0x000fe200078e00ff */
[----:B0-----:R-:W-:Y:S01]  /*0560*/  @!P3 LEA R8, P5, R14, UR10, 0x3 ;  /* 0x0000000a0e08bc11 */ /* 0x001fe2000f8a18ff */
[----:B------:R-:W-:Y:S01]  /*0570*/  IMAD.MOV.U32 R19, RZ, RZ, RZ ;  /* 0x000000ffff137224 */ /* 0x000fe200078e00ff */
[----:B------:R-:W-:Y:S01]  /*0580*/  @!P2 LEA.HI.X R25, R28, UR11, R11, 0x3, P6 ;  /* 0x0000000b1c19ac11 */ /* 0x000fe2000b0f1c0b */
[----:B-1----:R-:W-:Y:S01]  /*0590*/  IMAD.MOV.U32 R17, RZ, RZ, RZ ;  /* 0x000000ffff117224 */ /* 0x002fe200078e00ff */
[----:B------:R-:W-:Y:S02]  /*05a0*/  @!P4 LEA R20, P6, R12, UR10, 0x3 ;  /* 0x0000000a0c14cc11 */ /* 0x000fe4000f8c18ff */
[----:B------:R-:W-:Y:S02]  /*05b0*/  @!P3 LEA.HI.X R9, R14, UR11, R7, 0x3, P5 ;  /* 0x0000000b0e09bc11 */ /* 0x000fe4000a8f1c07 */
[----:B------:R-:W-:Y:S01]  /*05c0*/  @!P4 LEA.HI.X R21, R12, UR11, R15, 0x3, P6 ;  /* 0x0000000b0c15cc11 */ /* 0x000fe2000b0f1c0f */
[----:B--2---:R-:W0:Y:S08]  /*05d0*/  @!P2 I2F.S16 R26, R0 ;  /* 0x00000000001aa306 */ /* 0x004e300000101400 */
[----:B---3--:R-:W1:Y:S01]  /*05e0*/  @!P4 I2F.S16 R18, R4 ;  /* 0x000000040012c306 */ /* 0x008e620000101400 */
[----:B0-----:R0:W-:Y:S07]  /*05f0*/  @!P2 STG.E.64 desc[UR14][R24.64], R26 ;  /* 0x0000001a1800a986 */ /* 0x0011ee000c101b0e */
[----:B----4-:R-:W2:Y:S01]  /*0600*/  @!P3 I2F.S16 R16, R5 ;  /* 0x000000050010b306 */ /* 0x010ea20000101400 */
[----:B------:R-:W-:-:S05]  /*0610*/  IADD3 R28, P2, PT, R28, UR12, RZ ;  /* 0x0000000c1c1c7c10 */ /* 0x000fca000ff5e0ff */
[----:B------:R-:W-:Y:S01]  /*0620*/  IMAD.X R11, RZ, RZ, R11, P2 ;  /* 0x000000ffff0b7224 */ /* 0x000fe200010e060b */
[----:B-1----:R1:W-:Y:S01]  /*0630*/  @!P4 STG.E.64 desc[UR14][R20.64], R18 ;  /* 0x000000121400c986 */ /* 0x0023e2000c101b0e */
[----:B-----5:R-:W-:Y:S02]  /*0640*/  IADD3 R23, P4, PT, R12, UR12, RZ ;  /* 0x0000000c0c177c10 */ /* 0x020fe4000ff9e0ff */
[----:B------:R-:W-:Y:S02]  /*0650*/  ISETP.GE.U32.AND P2, PT, R28, UR17, PT ;  /* 0x000000111c007c0c */ /* 0x000fe4000bf46070 */
[C---:B------:R-:W-:Y:S01]  /*0660*/  IADD3 R7, P5, PT, R23.reuse, UR16, RZ ;  /* 0x0000001017077c10 */ /* 0x040fe2000ffbe0ff */
[----:B------:R-:W-:Y:S01]  /*0670*/  IMAD.X R15, RZ, RZ, R15, P4 ;  /* 0x000000ffff0f7224 */ /* 0x000fe200020e060f */
[----:B------:R-:W-:Y:S01]  /*0680*/  ISETP.GE.U32.AND P4, PT, R23, UR17, PT ;  /* 0x0000001117007c0c */ /* 0x000fe2000bf86070 */
[----:B--2---:R2:W-:Y:S01]  /*0690*/  @!P3 STG.E.64 desc[UR14][R8.64], R16 ;  /* 0x000000100800b986 */ /* 0x0045e2000c101b0e */
[----:B------:R-:W-:Y:S01]  /*06a0*/  ISETP.GE.AND.EX P3, PT, R11, UR18, PT, P2 ;  /* 0x000000120b007c0c */ /* 0x000fe2000bf66320 */
[----:B0-----:R-:W-:Y:S01]  /*06b0*/  IMAD.X R26, RZ, RZ, R15, P5 ;  /* 0x000000ffff1a7224 */ /* 0x001fe200028e060f */
[----:B------:R-:W-:Y:S01]  /*06c0*/  IADD3 R24, P6, PT, R7, UR16, RZ ;  /* 0x0000001007187c10 */ /* 0x000fe2000ffde0ff */
[----:B------:R-:W0:Y:S01]  /*06d0*/  @!P1 I2F.S16 R12, R6 ;  /* 0x00000006000c9306 */ /* 0x000e220000101400 */
[----:B------:R-:W-:-:S02]  /*06e0*/  ISETP.GE.AND.EX P2, PT, R15, UR18, PT, P4 ;  /* 0x000000120f007c0c */ /* 0x000fc4000bf46340 */
[C---:B-1----:R-:W-:Y:S02]  /*06f0*/  @!P1 LEA R18, P5, R10.reuse, UR10, 0x3 ;  /* 0x0000000a0a129c11 */ /* 0x042fe4000f8a18ff */
[----:B------:R-:W-:Y:S02]  /*0700*/  ISETP.GE.U32.AND P4, PT, R7, UR17, PT ;  /* 0x0000001107007c0c */ /* 0x000fe4000bf86070 */
[----:B------:R-:W-:Y:S01]  /*0710*/  @!P1 LEA.HI.X R19, R10, UR11, R13, 0x3, P5 ;  /* 0x0000000b0a139c11 */ /* 0x000fe2000a8f1c0d */
[----:B------:R-:W-:Y:S01]  /*0720*/  IMAD.MOV.U32 R13, RZ, RZ, RZ ;  /* 0x000000ffff0d7224 */ /* 0x000fe200078e00ff */
[----:B------:R-:W-:Y:S01]  /*0730*/  ISETP.GE.U32.AND P5, PT, R24, UR17, PT ;  /* 0x0000001118007c0c */ /* 0x000fe2000bfa6070 */
[----:B--2---:R-:W-:Y:S01]  /*0740*/  IMAD.X R9, RZ, RZ, R26, P6 ;  /* 0x000000ffff097224 */ /* 0x004fe200030e061a */
[----:B------:R-:W-:Y:S02]  /*0750*/  ISETP.GE.AND.EX P4, PT, R26, UR18, PT, P4 ;  /* 0x000000121a007c0c */ /* 0x000fe4000bf86340 */
[----:B------:R-:W-:-:S02]  /*0760*/  @!P3 LEA R16, P6, R28, UR8, 0x1 ;  /* 0x000000081c10bc11 */ /* 0x000fc4000f8c08ff */
[----:B------:R-:W-:Y:S01]  /*0770*/  ISETP.GE.AND.EX P5, PT, R9, UR18, PT, P5 ;  /* 0x0000001209007c0c */ /* 0x000fe2000bfa6350 */
[----:B0-----:R0:W-:Y:S01]  /*0780*/  @!P1 STG.E.64 desc[UR14][R18.64], R12 ;  /* 0x0000000c12009986 */ /* 0x0011e2000c101b0e */
[----:B------:R-:W-:-:S05]  /*0790*/  @!P3 LEA.HI.X R17, R28, UR9, R11, 0x1, P6 ;  /* 0x000000091c11bc11 */ /* 0x000fca000b0f0c0b */
[----:B------:R1:W2:Y:S02]  /*07a0*/  @!P3 LDG.E.U16 R0, desc[UR14][R16.64] ;  /* 0x0000000e1000b981 */ /* 0x0002a4000c1e1500 */
[----:B------:R-:W-:-:S04]  /*07b0*/  @!P4 LEA R20, P6, R7, UR8, 0x1 ;  /* 0x000000080714cc11 */ /* 0x000fc8000f8c08ff */
[----:B------:R-:W-:Y:S02]  /*07c0*/  @!P4 LEA.HI.X R21, R7, UR9, R26, 0x1, P6 ;  /* 0x000000090715cc11 */ /* 0x000fe4000b0f0c1a */
[----:B0-----:R-:W-:-:S03]  /*07d0*/  @!P2 LEA R18, P1, R23, UR8, 0x1 ;  /* 0x000000081712ac11 */ /* 0x001fc6000f8208ff */
[----:B------:R-:W3:Y:S01]  /*07e0*/  @!P4 LDG.E.U16 R5, desc[UR14][R20.64] ;  /* 0x0000000e1405c981 */ /* 0x000ee2000c1e1500 */
[----:B------:R-:W-:Y:S02]  /*07f0*/  @!P2 LEA.HI.X R19, R23, UR9, R15, 0x1, P1 ;  /* 0x000000091713ac11 */ /* 0x000fe400088f0c0f */
[----:B-1----:R-:W-:-:S03]  /*0800*/  @!P5 LEA R16, P1, R24, UR8, 0x1 ;  /* 0x000000081810dc11 */ /* 0x002fc6000f8208ff */
[----:B------:R0:W4:Y:S01]  /*0810*/  @!P2 LDG.E.U16 R4, desc[UR14][R18.64] ;  /* 0x0000000e1204a981 */ /* 0x000122000c1e1500 */
[----:B------:R-:W-:-:S05]  /*0820*/  @!P5 LEA.HI.X R17, R24, UR9, R9, 0x1, P1 ;  /* 0x000000091811dc11 */ /* 0x000fca00088f0c09 */
[----:B------:R1:W5:Y:S01]  /*0830*/  @!P5 LDG.E.U16 R6, desc[UR14][R16.64] ;  /* 0x0000000e1006d981 */ /* 0x000362000c1e1500 */
[C---:B------:R-:W-:Y:S02]  /*0840*/  @!P2 LEA R14, P6, R23.reuse, UR10, 0x3 ;  /* 0x0000000a170eac11 */ /* 0x040fe4000f8c18ff */
[----:B------:R-:W-:Y:S02]  /*0850*/  @!P3 LEA R10, P1, R28, UR10, 0x3 ;  /* 0x0000000a1c0abc11 */ /* 0x000fe4000f8218ff */
[----:B------:R-:W-:Y:S02]  /*0860*/  @!P2 LEA.HI.X R15, R23, UR11, R15, 0x3, P6 ;  /* 0x0000000b170fac11 */ /* 0x000fe4000b0f1c0f */
[----:B0-----:R-:W-:Y:S02]  /*0870*/  @!P5 LEA R18, P6, R24, UR10, 0x3 ;  /* 0x0000000a1812dc11 */ /* 0x001fe4000f8c18ff */
[----:B------:R-:W-:Y:S02]  /*0880*/  @!P3 LEA.HI.X R11, R28, UR11, R11, 0x3, P1 ;  /* 0x0000000b1c0bbc11 */ /* 0x000fe400088f1c0b */
[C---:B-1----:R-:W-:Y:S01]  /*0890*/  @!P4 LEA R16, P1, R7.reuse, UR10, 0x3 ;  /* 0x0000000a0710cc11 */ /* 0x042fe2000f8218ff */
[----:B------:R-:W-:Y:S01]  /*08a0*/  IMAD.MOV.U32 R23, RZ, RZ, RZ ;  /* 0x000000ffff177224 */ /* 0x000fe200078e00ff */
[----:B------:R-:W-:Y:S01]  /*08b0*/  @!P5 LEA.HI.X R19, R24, UR11, R9, 0x3, P6 ;  /* 0x0000000b1813dc11 */ /* 0x000fe2000b0f1c09 */
[----:B------:R-:W-:Y:S01]  /*08c0*/  IMAD.MOV.U32 R9, RZ, RZ, RZ ;  /* 0x000000ffff097224 */ /* 0x000fe200078e00ff */
[----:B------:R-:W-:Y:S01]  /*08d0*/  @!P4 LEA.HI.X R17, R7, UR11, R26, 0x3, P1 ;  /* 0x0000000b0711cc11 */ /* 0x000fe200088f1c1a */
[----:B------:R-:W-:Y:S01]  /*08e0*/  IMAD.MOV.U32 R21, RZ, RZ, RZ ;  /* 0x000000ffff157224 */ /* 0x000fe200078e00ff */
[----:B------:R-:W-:-:S04]  /*08f0*/  UIADD3 UR4, UP0, UPT, UR4, 0x2, URZ ;  /* 0x0000000204047890 */ /* 0x000fc8000ff1e0ff */
[----:B------:R-:W-:Y:S02]  /*0900*/  UIADD3.X UR5, UPT, UPT, URZ, UR5, URZ, UP0, !UPT ;  /* 0x00000005ff057290 */ /* 0x000fe400087fe4ff */
[----:B------:R-:W-:-:S04]  /*0910*/  ISETP.NE.U32.AND P1, PT, R3, UR4, PT ;  /* 0x0000000403007c0c */ /* 0x000fc8000bf25070 */
[----:B------:R-:W-:Y:S01]  /*0920*/  ISETP.NE.AND.EX P1, PT, RZ, UR5, PT, P1 ;  /* 0x00000005ff007c0c */ /* 0x000fe2000bf25310 */
[----:B------:R-:W-:-:S04]  /*0930*/  ULEA UR6, UP0, UR12, UR6, 0x1 ;  /* 0x000000060c067291 */ /* 0x000fc8000f8008ff */
[----:B------:R-:W-:Y:S01]  /*0940*/  ULEA.HI.X UR7, UR12, UR7, URZ, 0x1, UP0 ;  /* 0x000000070c077291 */ /* 0x000fe200080f0cff */
[----:B--2---:R-:W0:Y:S08]  /*0950*/  @!P3 I2F.S16 R22, R0 ;  /* 0x000000000016b306 */ /* 0x004e300000101400 */
[----:B---3--:R-:W-:Y:S08]  /*0960*/  @!P4 I2F.S16 R12, R5 ;  /* 0x00000005000cc306 */ /* 0x008ff00000101400 */
[----:B----4-:R-:W1:Y:S08]  /*0970*/  @!P2 I2F.S16 R8, R4 ;  /* 0x000000040008a306 */ /* 0x010e700000101400 */
[----:B-----5:R-:W2:Y:S01]  /*0980*/  @!P5 I2F.S16 R20, R6 ;  /* 0x000000060014d306 */ /* 0x020ea20000101400 */
[----:B0-----:R3:W-:Y:S04]  /*0990*/  @!P3 STG.E.64 desc[UR14][R10.64], R22 ;  /* 0x000000160a00b986 */ /* 0x0017e8000c101b0e */
[----:B-1----:R3:W-:Y:S04]  /*09a0*/  @!P2 STG.E.64 desc[UR14][R14.64], R8 ;  /* 0x000000080e00a986 */ /* 0x0027e8000c101b0e */
[----:B------:R3:W-:Y:S04]  /*09b0*/  @!P4 STG.E.64 desc[UR14][R16.64], R12 ;  /* 0x0000000c1000c986 */ /* 0x0007e8000c101b0e */
[----:B--2---:R3:W-:Y:S01]  /*09c0*/  @!P5 STG.E.64 desc[UR14][R18.64], R20 ;  /* 0x000000141200d986 */ /* 0x0047e2000c101b0e */
[----:B------:R-:W-:Y:S05]  /*09d0*/  @P1 BRA `(.L_x_2455) ;  /* 0xfffffff800681947 */ /* 0x000fea000383ffff */
.L_x_2454:
[----:B------:R-:W-:Y:S05]  /*09e0*/  @!P0 EXIT ;  /* 0x000000000000894d */ /* 0x000fea0003800000 */
[----:B0--3--:R-:W-:Y:S02]  /*09f0*/  IADD3 R9, P1, PT, R2, UR6, RZ ;  /* 0x0000000602097c10 */ /* 0x009fe4000ff3e0ff */
        /* <DEDUP_REMOVED lines=17> */
[----:B------:R-:W2:Y:S01]  /*0b10*/  @!P0 LDG.E.U16 R24, desc[UR14][R14.64] ;  /* 0x0000000e0e188981 */ /* 0x000ea2000c1e1500 */
[----:B------:R-:W-:Y:S02]  /*0b20*/  @!P1 LEA.HI.X R13, R3, UR9, R8, 0x1, P3 ;  /* 0x00000009030d9c11 */ /* 0x000fe400098f0c08 */
[----:B------:R-:W-:Y:S02]  /*0b30*/  PRMT R23, R5, 0x7610, R23 ;  /* 0x0000761005177816 */ /* 0x000fe40000000017 */
[C---:B------:R-:W-:Y:S01]  /*0b40*/  @!P2 LEA.HI.X R19, R7.reuse, UR9, R2, 0x1, P4 ;  /* 0x000000090713ac11 */ /* 0x040fe2000a0f0c02 */
[----:B------:R0:W3:Y:S04]  /*0b50*/  @!P1 LDG.E.U16 R16, desc[UR14][R12.64] ;  /* 0x0000000e0c109981 */ /* 0x0000e8000c1e1500 */
[----:B------:R1:W4:Y:S01]  /*0b60*/  @!P2 LDG.E.U16 R23, desc[UR14][R18.64] ;  /* 0x0000000e1217a981 */ /* 0x000322000c1e1500 */
[----:B------:R-:W-:-:S04]  /*0b70*/  IADD3 R11, P4, PT, R7, UR16, RZ ;  /* 0x00000010070b7c10 */ /* 0x000fc8000ff9e0ff */
[----:B------:R-:W-:Y:S01]  /*0b80*/  ISETP.GE.U32.AND P3, PT, R11, UR17, PT ;  /* 0x000000110b007c0c */ /* 0x000fe2000bf66070 */
[----:B------:R-:W-:-:S05]  /*0b90*/  IMAD.X R0, RZ, RZ, R2, P4 ;  /* 0x000000ffff007224 */ /* 0x000fca00020e0602 */
[----:B------:R-:W-:Y:S02]  /*0ba0*/  ISETP.GE.AND.EX P3, PT, R0, UR18, PT, P3 ;  /* 0x0000001200007c0c */ /* 0x000fe4000bf66330 */
[----:B------:R-:W-:Y:S02]  /*0bb0*/  PRMT R22, R6, 0x7610, R22 ;  /* 0x0000761006167816 */ /* 0x000fe40000000016 */
[----:B0-----:R-:W-:Y:S02]  /*0bc0*/  @!P1 LEA R12, P5, R3, UR10, 0x3 ;  /* 0x0000000a030c9c11 */ /* 0x001fe4000f8a18ff */
[----:B------:R-:W-:-:S07]  /*0bd0*/  @!P2 LEA R6, P6, R7, UR10, 0x3 ;  /* 0x0000000a0706ac11 */ /* 0x000fce000f8c18ff */
[----:B------:R-:W-:-:S04]  /*0be0*/  @!P3 LEA R20, P4, R11, UR8, 0x1 ;  /* 0x000000080b14bc11 */ /* 0x000fc8000f8808ff */
[----:B------:R-:W-:Y:S02]  /*0bf0*/  @!P3 LEA.HI.X R21, R11, UR9, R0, 0x1, P4 ;  /* 0x000000090b15bc11 */ /* 0x000fe4000a0f0c00 */
[----:B------:R-:W-:Y:S01]  /*0c00*/  @!P0 LEA R4, P4, R9, UR10, 0x3 ;  /* 0x0000000a09048c11 */ /* 0x000fe2000f8818ff */
[----:B------:R-:W-:Y:S01]  /*0c10*/  IMAD.MOV.U32 R15, RZ, RZ, RZ ;  /* 0x000000ffff0f7224 */ /* 0x000fe200078e00ff */
[----:B------:R-:W-:Y:S01]  /*0c20*/  @!P1 LEA.HI.X R13, R3, UR11, R8, 0x3, P5 ;  /* 0x0000000b030d9c11 */ /* 0x000fe2000a8f1c08 */
[----:B------:R-:W-:Y:S01]  /*0c30*/  IMAD.MOV.U32 R17, RZ, RZ, RZ ;  /* 0x000000ffff117224 */ /* 0x000fe200078e00ff */
[----:B------:R-:W-:Y:S01]  /*0c40*/  @!P0 LEA.HI.X R5, R9, UR11, R10, 0x3, P4 ;  /* 0x0000000b09058c11 */ /* 0x000fe2000a0f1c0a */
[----:B-1----:R-:W-:Y:S01]  /*0c50*/  IMAD.MOV.U32 R19, RZ, RZ, RZ ;  /* 0x000000ffff137224 */ /* 0x002fe200078e00ff */
[----:B------:R-:W-:Y:S01]  /*0c60*/  @!P2 LEA.HI.X R7, R7, UR11, R2, 0x3, P6 ;  /* 0x0000000b0707ac11 */ /* 0x000fe2000b0f1c02 */
[----:B------:R0:W5:Y:S01]  /*0c70*/  @!P3 LDG.E.U16 R22, desc[UR14][R20.64] ;  /* 0x0000000e1416b981 */ /* 0x000162000c1e1500 */
[----:B--2---:R-:W1:Y:S08]  /*0c80*/  @!P0 I2F.S16 R14, R24 ;  /* 0x00000018000e8306 */ /* 0x004e700000101400 */
[----:B---3--:R-:W2:Y:S08]  /*0c90*/  @!P1 I2F.S16 R16, R16 ;  /* 0x0000001000109306 */ /* 0x008eb00000101400 */
[----:B----4-:R-:W3:Y:S01]  /*0ca0*/  @!P2 I2F.S16 R18, R23 ;  /* 0x000000170012a306 */ /* 0x010ee20000101400 */
[----:B-1----:R0:W-:Y:S04]  /*0cb0*/  @!P0 STG.E.64 desc[UR14][R4.64], R14 ;  /* 0x0000000e04008986 */ /* 0x0021e8000c101b0e */
[----:B--2---:R0:W-:Y:S04]  /*0cc0*/  @!P1 STG.E.64 desc[UR14][R12.64], R16 ;  /* 0x000000100c009986 */ /* 0x0041e8000c101b0e */
[----:B---3--:R0:W-:Y:S01]  /*0cd0*/  @!P2 STG.E.64 desc[UR14][R6.64], R18 ;  /* 0x000000120600a986 */ /* 0x0081e2000c101b0e */
[----:B------:R-:W-:Y:S05]  /*0ce0*/  @P3 EXIT ;  /* 0x000000000000394d */ /* 0x000fea0003800000 */
[----:B0----5:R-:W0:Y:S01]  /*0cf0*/  I2F.S16 R4, R22 ;  /* 0x0000001600047306 */ /* 0x021e220000101400 */
[----:B------:R-:W-:Y:S01]  /*0d00*/  LEA R2, P0, R11, UR10, 0x3 ;  /* 0x0000000a0b027c11 */ /* 0x000fe2000f8018ff */
[----:B------:R-:W-:-:S03]  /*0d10*/  IMAD.MOV.U32 R5, RZ, RZ, RZ ;  /* 0x000000ffff057224 */ /* 0x000fc600078e00ff */
[----:B------:R-:W-:-:S05]  /*0d20*/  LEA.HI.X R3, R11, UR11, R0, 0x3, P0 ;  /* 0x0000000b0b037c11 */ /* 0x000fca00080f1c00 */
[----:B0-----:R-:W-:Y:S01]  /*0d30*/  STG.E.64 desc[UR14][R2.64], R4 ;  /* 0x0000000402007986 */ /* 0x001fe2000c101b0e */
[----:B------:R-:W-:Y:S05]  /*0d40*/  EXIT ;  /* 0x000000000000794d */ /* 0x000fea0003800000 */
.L_x_2453:
[----:B------:R-:W0:Y:S02]  /*0d50*/  S2R R6, SR_TID.X ;  /* 0x0000000000067919 */ /* 0x000e240000002100 */
[----:B0-----:R-:W-:-:S03]  /*0d60*/  IMAD.WIDE.U32 R2, R6, 0x4, RZ ;  /* 0x0000000406027825 */ /* 0x001fc600078e00ff */
[----:B------:R-:W-:-:S04]  /*0d70*/  ISETP.GE.U32.AND P0, PT, R2, UR19, PT ;  /* 0x0000001302007c0c */ /* 0x000fc8000bf06070 */
[----:B------:R-:W-:-:S13]  /*0d80*/  ISETP.GE.AND.EX P0, PT, R3, UR6, PT, P0 ;  /* 0x0000000603007c0c */ /* 0x000fda000bf06300 */
[----:B------:R-:W-:Y:S05]  /*0d90*/  @P0 EXIT ;  /* 0x000000000000094d */ /* 0x000fea0003800000 */
[----:B------:R-:W-:Y:S01]  /*0da0*/  IMAD.MOV.U32 R7, RZ, RZ, RZ ;  /* 0x000000ffff077224 */ /* 0x000fe200078e00ff */
[----:B------:R-:W0:Y:S06]  /*0db0*/  LDCU UR4, c[0x0][0x360] ;  /* 0x00006c00ff0477ac */ /* 0x000e2c0008000800 */
.L_x_2456:
        /* <DEDUP_REMOVED lines=17> */
[----:B--2---:R-:W-:Y:S08]  /*0ed0*/  I2F.S16 R8, R2 ;  /* 0x0000000200087306 */ /* 0x004ff00000101400 */
[----:B------:R-:W-:Y:S08]  /*0ee0*/  I2F.S16 R10, R2.H1 ;  /* 0x10000002000a7306 */ /* 0x000ff00000101400 */
[----:B------:R-:W-:Y:S08]  /*0ef0*/  I2F.S16 R12, R3 ;  /* 0x00000003000c7306 */ /* 0x000ff00000101400 */
[----:B------:R-:W0:Y:S02]  /*0f00*/  I2F.S16 R14, R3.H1 ;  /* 0x10000003000e7306 */ /* 0x000e240000101400 */
[----:B0-----:R1:W-:Y:S01]  /*0f10*/  STG.E.ENL2.256 desc[UR14][R4.64], R8, R12 ;  /* 0xf8000008040c797f */ /* 0x0013e2000f12180e */
[----:B------:R-:W-:Y:S05]  /*0f20*/  @!P0 BRA P1, `(.L_x_2456) ;  /* 0xfffffffc00a48947 */ /* 0x000fea000083ffff */
[----:B------:R-:W-:Y:S05]  /*0f30*/  EXIT ;  /* 0x000000000000794d */ /* 0x000fea0003800000 */
        .weak           $__internal_43_$__cuda_sm20_div_u16
        .type           $__internal_43_$__cuda_sm20_div_u16,@function
        .size           $__internal_43_$__cuda_sm20_div_u16,(.L_x_7609 - $__internal_43_$__cuda_sm20_div_u16)
$__internal_43_$__cuda_sm20_div_u16:
        /* <DEDUP_REMOVED lines=18> */
[----:B------:R-:W-:Y:S06]  /*1060*/  RET.REL.NODEC R2 `(_ZN2at6native55_GLOBAL__N__de093ff9_22_ForeachBinaryOpList_cu_a911ec4325multi_tensor_apply_kernelINS1_18TensorListMetadataILi2EEENS1_11CopyFunctorIN3c107complexIfEEsLi2ELi1ELi1EEEJNS0_4CopyIS8_sEEEEEvT_T0_DpT1_) ;  /* 0xffffffec02e47950 */ /* 0x000fec0003c3ffff */
.L_x_2457:
        /* <DEDUP_REMOVED lines=9> */
.L_x_7609:


//--------------------- .text._ZN2at6native55_GLOBAL__N__de093ff9_22_ForeachBinaryOpList_cu_a911ec4325multi_tensor_apply_kernelINS1_18TensorListMetadataILi2EEENS1_11CopyFunctorIN3c107complexIfEElLi2ELi1ELi1EEEJNS0_4CopyIS8_lEEEEEvT_T0_DpT1_ --------------------------
	.section	.text._ZN2at6native55_GLOBAL__N__de093ff9_22_ForeachBinaryOpList_cu_a911ec4325multi_tensor_apply_kernelINS1_18TensorListMetadataILi2EEENS1_11CopyFunctorIN3c107complexIfEElLi2ELi1ELi1EEEJNS0_4CopyIS8_lEEEEEvT_T0_DpT1_,"ax",@progbits
	.align	128
.text._ZN2at6native55_GLOBAL__N__de093ff9_22_ForeachBinaryOpList_cu_a911ec4325multi_tensor_apply_kernelINS1_18TensorListMetadataILi2EEENS1_11CopyFunctorIN3c107complexIfEElLi2ELi1ELi1EEEJNS0_4CopyIS8_lEEEEEvT_T0_DpT1_:
        .type           _ZN2at6native55_GLOBAL__N__de093ff9_22_ForeachBinaryOpList_cu_a911ec4325multi_tensor_apply_kernelINS1_18TensorListMetadataILi2EEENS1_11CopyFunctorIN3c107complexIfEElLi2ELi1ELi1EEEJNS0_4CopyIS8_lEEEEEvT_T0_DpT1_,@function
        .size           _ZN2at6native55_GLOBAL__N__de093ff9_22_ForeachBinaryOpList_cu_a911ec4325multi_tensor_apply_kernelINS1_18TensorListMetadataILi2EEENS1_11CopyFunctorIN3c107complexIfEElLi2ELi1ELi1EEEJNS0_4CopyIS8_lEEEEEvT_T0_DpT1_,(.L_x_7611 - _ZN2at6native55_GLOBAL__N__de093ff9_22_ForeachBinaryOpList_cu_a911ec4325multi_tensor_apply_kernelINS1_18TensorListMetadataILi2EEENS1_11CopyFunctorIN3c107complexIfEElLi2ELi1ELi1EEEJNS0_4CopyIS8_lEEEEEvT_T0_DpT1_)
        .other          _ZN2at6native55_GLOBAL__N__de093ff9_22_ForeachBinaryOpList_cu_a911ec4325multi_tensor_apply_kernelINS1_18TensorListMetadataILi2EEENS1_11CopyFunctorIN3c107complexIfEElLi2ELi1ELi1EEEJNS0_4CopyIS8_lEEEEEvT_T0_DpT1_,@"STO_CUDA_ENTRY STV_DEFAULT"
_ZN2at6native55_GLOBAL__N__de093ff9_22_ForeachBinaryOpList_cu_a911ec4325multi_tensor_apply_kernelINS1_18TensorListMetadataILi2EEENS1_11CopyFunctorIN3c107complexIfEElLi2ELi1ELi1EEEJNS0_4CopyIS8_lEEEEEvT_T0_DpT1_:
        /* <DEDUP_REMOVED lines=39> */
[----:B------:R-:W-:Y:S05]  /*0270*/  CALL.REL.NOINC `($__internal_44_$__cuda_sm20_div_u16) ;  /* 0x0000000c00e47944 */ /* 0x000fea0003c00000 */
        /* <DEDUP_REMOVED lines=14> */
.L_x_2460:
[----:B0-----:R-:W-:-:S04]  /*0360*/  IADD3 R25, P1, PT, R2, UR6, RZ ;  /* 0x0000000602197c10 */ /* 0x001fc8000ff3e0ff */
        /* <DEDUP_REMOVED lines=11> */
[C---:B------:R-:W-:Y:S02]  /*0420*/  @!P3 LEA R22, P2, R25.reuse, UR8, 0x3 ;  /* 0x000000081916bc11 */ /* 0x040fe4000f8418ff */
[C---:B------:R-:W-:Y:S02]  /*0430*/  @!P4 LEA R16, P5, R20.reuse, UR8, 0x3 ;  /* 0x000000081410cc11 */ /* 0x040fe4000f8a18ff */
[----:B------:R-:W-:Y:S02]  /*0440*/  @!P3 LEA.HI.X R23, R25, UR9, R13, 0x3, P2 ;  /* 0x000000091917bc11 */ /* 0x000fe400090f1c0d */
[----:B------:R-:W-:Y:S02]  /*0450*/  @!P4 LEA.HI.X R17, R20, UR9, R15, 0x3, P5 ;  /* 0x000000091411cc11 */ /* 0x000fe4000a8f1c0f */
[C---:B------:R-:W-:Y:S01]  /*0460*/  IADD3 R21, P5, PT, R24.reuse, UR16, RZ ;  /* 0x0000001018157c10 */ /* 0x040fe2000ffbe0ff */
[----:B------:R-:W2:Y:S01]  /*0470*/  @!P3 LDG.E.64 R10, desc[UR14][R22.64] ;  /* 0x0000000e160ab981 */ /* 0x000ea2000c1e1b00 */
[----:B------:R-:W-:-:S03]  /*0480*/  @!P1 LEA R28, P2, R24, UR8, 0x3 ;  /* 0x00000008181c9c11 */ /* 0x000fc6000f8418ff */
[--C-:B------:R-:W-:Y:S01]  /*0490*/  IMAD.X R14, RZ, RZ, R3.reuse, P5 ;  /* 0x000000ffff0e7224 */ /* 0x100fe200028e0603 */
[----:B------:R-:W-:Y:S01]  /*04a0*/  @!P1 LEA.HI.X R29, R24, UR9, R3, 0x3, P2 ;  /* 0x00000009181d9c11 */ /* 0x000fe200090f1c03 */
[----:B------:R0:W3:Y:S01]  /*04b0*/  @!P4 LDG.E.64 R8, desc[UR14][R16.64] ;  /* 0x0000000e1008c981 */ /* 0x0000e2000c1e1b00 */
[----:B------:R-:W-:-:S03]  /*04c0*/  ISETP.GE.U32.AND P2, PT, R21, UR17, PT ;  /* 0x0000001115007c0c */ /* 0x000fc6000bf46070 */
[----:B------:R-:W4:Y:S01]  /*04d0*/  @!P1 LDG.E.64 R6, desc[UR14][R28.64] ;  /* 0x0000000e1c069981 */ /* 0x000f22000c1e1b00 */
[----:B------:R-:W-:-:S13]  /*04e0*/  ISETP.GE.AND.EX P2, PT, R14, UR18, PT, P2 ;  /* 0x000000120e007c0c */ /* 0x000fda000bf46320 */
[----:B------:R-:W-:-:S04]  /*04f0*/  @!P2 LEA R26, P5, R21, UR8, 0x3 ;  /* 0x00000008151aac11 */ /* 0x000fc8000f8a18ff */
[----:B------:R-:W-:-:S05]  /*0500*/  @!P2 LEA.HI.X R27, R21, UR9, R14, 0x3, P5 ;  /* 0x00000009151bac11 */ /* 0x000fca000a8f1c0e */
[----:B------:R1:W5:Y:S01]  /*0510*/  @!P2 LDG.E.64 R4, desc[UR14][R26.64] ;  /* 0x0000000e1a04a981 */ /* 0x000362000c1e1b00 */
[C---:B0-----:R-:W-:Y:S01]  /*0520*/  @!P3 LEA R16, P5, R25.reuse, UR10, 0x3 ;  /* 0x0000000a1910bc11 */ /* 0x041fe2000f8a18ff */
[----:B------:R-:W-:Y:S01]  /*0530*/  USHF.L.U32 UR12, UR16, 0x2, URZ ;  /* 0x00000002100c7899 */ /* 0x000fe200080006ff */
[----:B------:R-:W-:Y:S02]  /*0540*/  IMAD.MOV.U32 R19, RZ, RZ, RZ ;  /* 0x000000ffff137224 */ /* 0x000fe400078e00ff */
[----:B------:R-:W-:-:S03]  /*0550*/  @!P3 LEA.HI.X R17, R25, UR11, R13, 0x3, P5 ;  /* 0x0000000b1911bc11 */ /* 0x000fc6000a8f1c0d */
[----:B------:R-:W-:Y:S02]  /*0560*/  IADD3 R25, P6, PT, R25, UR12, RZ ;  /* 0x0000000c19197c10 */ /* 0x000fe4000ffde0ff */
[----:B-1----:R-:W-:-:S04]  /*0570*/  @!P4 LEA R26, P5, R20, UR10, 0x3 ;  /* 0x0000000a141acc11 */ /* 0x002fc8000f8a18ff */
[----:B------:R-:W-:Y:S01]  /*0580*/  @!P4 LEA.HI.X R27, R20, UR11, R15, 0x3, P5 ;  /* 0x0000000b141bcc11 */ /* 0x000fe2000a8f1c0f */
[----:B------:R-:W-:Y:S01]  /*0590*/  IMAD.MOV.U32 R23, RZ, RZ, RZ ;  /* 0x000000ffff177224 */ /* 0x000fe200078e00ff */
[----:B--2---:R-:W0:Y:S02]  /*05a0*/  @!P3 I2F.S64 R18, R10 ;  /* 0x0000000a0012b312 */ /* 0x004e240000301400 */
[----:B0-----:R0:W-:Y:S01]  /*05b0*/  @!P3 STG.E.64 desc[UR14][R16.64], R18 ;  /* 0x000000121000b986 */ /* 0x0011e2000c101b0e */
[----:B------:R-:W-:-:S04]  /*05c0*/  @!P1 LEA R28, P3, R24, UR10, 0x3 ;  /* 0x0000000a181c9c11 */ /* 0x000fc8000f8618ff */
[----:B------:R-:W-:Y:S02]  /*05d0*/  @!P1 LEA.HI.X R29, R24, UR11, R3, 0x3, P3 ;  /* 0x0000000b181d9c11 */ /* 0x000fe400098f1c03 */
[----:B------:R-:W-:Y:S01]  /*05e0*/  ISETP.GE.U32.AND P3, PT, R25, UR17, PT ;  /* 0x0000001119007c0c */ /* 0x000fe2000bf66070 */
[----:B0-----:R-:W-:Y:S01]  /*05f0*/  IMAD.X R17, RZ, RZ, R13, P6 ;  /* 0x000000ffff117224 */ /* 0x001fe200030e060d */
[----:B------:R-:W-:Y:S01]  /*0600*/  IADD3 R19, P5, PT, R20, UR12, RZ ;  /* 0x0000000c14137c10 */ /* 0x000fe2000ffbe0ff */
[----:B------:R-:W-:-:S03]  /*0610*/  IMAD.MOV.U32 R13, RZ, RZ, RZ ;  /* 0x000000ffff0d7224 */ /* 0x000fc600078e00ff */
[----:B------:R-:W-:Y:S01]  /*0620*/  ISETP.GE.AND.EX P3, PT, R17, UR18, PT, P3 ;  /* 0x0000001211007c0c */ /* 0x000fe2000bf66330 */
[----:B------:R-:W-:Y:S01]  /*0630*/  IMAD.X R15, RZ, RZ, R15, P5 ;  /* 0x000000ffff0f7224 */ /* 0x000fe200028e060f */
[----:B------:R-:W-:-:S04]  /*0640*/  IADD3 R3, P6, PT, R19, UR16, RZ ;  /* 0x0000001013037c10 */ /* 0x000fc8000ffde0ff */
[----:B------:R-:W-:-:S15]  /*0650*/  ISETP.GE.U32.AND P5, PT, R3, UR17, PT ;  /* 0x0000001103007c0c */ /* 0x000fde000bfa6070 */
[----:B------:R-:W-:-:S15]  /*0660*/  NOP ;  /* 0x0000000000007918 */ /* 0x000fde0000000000 */
[----:B------:R-:W-:-:S13]  /*0670*/  NOP ;  /* 0x0000000000007918 */ /* 0x000fda0000000000 */
[----:B---3--:R-:W0:Y:S02]  /*0680*/  @!P4 I2F.S64 R12, R8 ;  /* 0x00000008000cc312 */ /* 0x008e240000301400 */
[----:B0-----:R0:W-:Y:S01]  /*0690*/  @!P4 STG.E.64 desc[UR14][R26.64], R12 ;  /* 0x0000000c1a00c986 */ /* 0x0011e2000c101b0e */
[----:B------:R-:W-:-:S04]  /*06a0*/  ISETP.GE.U32.AND P4, PT, R19, UR17, PT ;  /* 0x0000001113007c0c */ /* 0x000fc8000bf86070 */
[----:B------:R-:W-:Y:S01]  /*06b0*/  ISETP.GE.AND.EX P4, PT, R15, UR18, PT, P4 ;  /* 0x000000120f007c0c */ /* 0x000fe2000bf86340 */
[----:B0-----:R-:W-:Y:S01]  /*06c0*/  IMAD.X R26, RZ, RZ, R15, P6 ;  /* 0x000000ffff1a7224 */ /* 0x001fe200030e060f */
[----:B------:R-:W-:-:S04]  /*06d0*/  @!P2 LEA R20, P6, R21, UR10, 0x3 ;  /* 0x0000000a1514ac11 */ /* 0x000fc8000f8c18ff */
[----:B------:R-:W-:Y:S02]  /*06e0*/  @!P2 LEA.HI.X R21, R21, UR11, R14, 0x3, P6 ;  /* 0x0000000b1515ac11 */ /* 0x000fe4000b0f1c0e */
[----:B------:R-:W-:-:S15]  /*06f0*/  ISETP.GE.AND.EX P5, PT, R26, UR18, PT, P5 ;  /* 0x000000121a007c0c */ /* 0x000fde000bfa6350 */
[----:B------:R-:W-:-:S15]  /*0700*/  NOP ;  /* 0x0000000000007918 */ /* 0x000fde0000000000 */
[----:B------:R-:W-:-:S15]  /*0710*/  NOP ;  /* 0x0000000000007918 */ /* 0x000fde0000000000 */
[----:B------:R-:W-:-:S04]  /*0720*/  NOP ;  /* 0x0000000000007918 */ /* 0x000fc80000000000 */
[----:B----4-:R-:W0:Y:S02]  /*0730*/  @!P1 I2F.S64 R22, R6 ;  /* 0x0000000600169312 */ /* 0x010e240000301400 */
[----:B0-----:R0:W-:Y:S02]  /*0740*/  @!P1 STG.E.64 desc[UR14][R28.64], R22 ;  /* 0x000000161c009986 */ /* 0x0011e4000c101b0e */
[----:B0-----:R-:W-:-:S04]  /*0750*/  @!P3 LEA R28, P1, R25, UR8, 0x3 ;  /* 0x00000008191cbc11 */ /* 0x001fc8000f8218ff */
[----:B------:R-:W-:Y:S02]  /*0760*/  @!P3 LEA.HI.X R29, R25, UR9, R17, 0x3, P1 ;  /* 0x00000009191dbc11 */ /* 0x000fe400088f1c11 */
[----:B------:R-:W-:-:S04]  /*0770*/  @!P5 LEA R22, P6, R3, UR8, 0x3 ;  /* 0x000000080316dc11 */ /* 0x000fc8000f8c18ff */
[----:B------:R-:W-:-:S15]  /*0780*/  @!P5 LEA.HI.X R23, R3, UR9, R26, 0x3, P6 ;  /* 0x000000090317dc11 */ /* 0x000fde000b0f1c1a */
[----:B------:R-:W-:-:S15]  /*0790*/  NOP ;  /* 0x0000000000007918 */ /* 0x000fde0000000000 */
[----:B------:R-:W-:-:S15]  /*07a0*/  NOP ;  /* 0x0000000000007918 */ /* 0x000fde0000000000 */
[----:B------:R-:W-:-:S05]  /*07b0*/  NOP ;  /* 0x0000000000007918 */ /* 0x000fca0000000000 */
[----:B-----5:R-:W0:Y:S02]  /*07c0*/  @!P2 I2F.S64 R12, R4 ;  /* 0x00000004000ca312 */ /* 0x020e240000301400 */
[----:B0-----:R0:W-:Y:S04]  /*07d0*/  @!P2 STG.E.64 desc[UR14][R20.64], R12 ;  /* 0x0000000c1400a986 */ /* 0x0011e8000c101b0e */
[----:B------:R1:W2:Y:S04]  /*07e0*/  @!P3 LDG.E.64 R10, desc[UR14][R28.64] ;  /* 0x0000000e1c0ab981 */ /* 0x0002a8000c1e1b00 */
[----:B------:R-:W3:Y:S01]  /*07f0*/  @!P5 LDG.E.64 R6, desc[UR14][R22.64] ;  /* 0x0000000e1606d981 */ /* 0x000ee2000c1e1b00 */
[----:B0-----:R-:W-:-:S02]  /*0800*/  IADD3 R13, P2, PT, R3, UR16, RZ ;  /* 0x00000010030d7c10 */ /* 0x001fc4000ff5e0ff */
[----:B------:R-:W-:-:S03]  /*0810*/  @!P4 LEA R20, P1, R19, UR8, 0x3 ;  /* 0x000000081314cc11 */ /* 0x000fc6000f8218ff */
[----:B-1----:R-:W-:Y:S01]  /*0820*/  IMAD.X R28, RZ, RZ, R26, P2 ;  /* 0x000000ffff1c7224 */ /* 0x002fe200010e061a */
[----:B------:R-:W-:Y:S02]  /*0830*/  @!P4 LEA.HI.X R21, R19, UR9, R15, 0x3, P1 ;  /* 0x000000091315cc11 */ /* 0x000fe400088f1c0f */
[----:B------:R-:W-:-:S03]  /*0840*/  ISETP.GE.U32.AND P1, PT, R13, UR17, PT ;  /* 0x000000110d007c0c */ /* 0x000fc6000bf26070 */
[----:B------:R0:W4:Y:S01]  /*0850*/  @!P4 LDG.E.64 R8, desc[UR14][R20.64] ;  /* 0x0000000e1408c981 */ /* 0x000122000c1e1b00 */
[----:B------:R-:W-:-:S13]  /*0860*/  ISETP.GE.AND.EX P1, PT, R28, UR18, PT, P1 ;  /* 0x000000121c007c0c */ /* 0x000fda000bf26310 */
[----:B0-----:R-:W-:-:S04]  /*0870*/  @!P1 LEA R20, P2, R13, UR8, 0x3 ;  /* 0x000000080d149c11 */ /* 0x001fc8000f8418ff */
[----:B------:R-:W-:-:S05]  /*0880*/  @!P1 LEA.HI.X R21, R13, UR9, R28, 0x3, P2 ;  /* 0x000000090d159c11 */ /* 0x000fca00090f1c1c */
[----:B------:R0:W5:Y:S01]  /*0890*/  @!P1 LDG.E.64 R4, desc[UR14][R20.64] ;  /* 0x0000000e14049981 */ /* 0x000162000c1e1b00 */
[----:B------:R-:W-:Y:S02]  /*08a0*/  @!P3 LEA R16, P2, R25, UR10, 0x3 ;  /* 0x0000000a1910bc11 */ /* 0x000fe4000f8418ff */
[----:B------:R-:W-:Y:S02]  /*08b0*/  @!P4 LEA R18, P6, R19, UR10, 0x3 ;  /* 0x0000000a1312cc11 */ /* 0x000fe4000f8c18ff */
[----:B------:R-:W-:Y:S02]  /*08c0*/  @!P3 LEA.HI.X R17, R25, UR11, R17, 0x3, P2 ;  /* 0x0000000b1911bc11 */ /* 0x000fe400090f1c11 */
[----:B------:R-:W-:Y:S02]  /*08d0*/  @!P4 LEA.HI.X R19, R19, UR11, R15, 0x3, P6 ;  /* 0x0000000b1313cc11 */ /* 0x000fe4000b0f1c0f */
[----:B------:R-:W-:Y:S02]  /*08e0*/  @!P1 LEA R22, P6, R13, UR10, 0x3 ;  /* 0x0000000a0d169c11 */ /* 0x000fe4000f8c18ff */
[----:B0-----:R-:W-:Y:S01]  /*08f0*/  @!P5 LEA R20, P2, R3, UR10, 0x3 ;  /* 0x0000000a0314dc11 */ /* 0x001fe2000f8418ff */
[----:B------:R-:W-:Y:S01]  /*0900*/  IMAD.MOV.U32 R25, RZ, RZ, RZ ;  /* 0x000000ffff197224 */ /* 0x000fe200078e00ff */
[----:B------:R-:W-:-:S02]  /*0910*/  @!P1 LEA.HI.X R23, R13, UR11, R28, 0x3, P6 ;  /* 0x0000000b0d179c11 */ /* 0x000fc4000b0f1c1c */
[----:B------:R-:W-:Y:S01]  /*0920*/  @!P5 LEA.HI.X R21, R3, UR11, R26, 0x3, P2 ;  /* 0x0000000b0315dc11 */ /* 0x000fe200090f1c1a */
[----:B------:R-:W-:Y:S02]  /*0930*/  VIADD R3, R0, 0x1 ;  /* 0x0000000100037836 */ /* 0x000fe40000000000 */
[----:B------:R-:W-:Y:S01]  /*0940*/  IMAD.MOV.U32 R13, RZ, RZ, RZ ;  /* 0x000000ffff0d7224 */ /* 0x000fe200078e00ff */
[----:B------:R-:W-:Y:S01]  /*0950*/  UIADD3 UR4, UP0, UPT, UR4, 0x2, URZ ;  /* 0x0000000204047890 */ /* 0x000fe2000ff1e0ff */
[----:B------:R-:W-:Y:S02]  /*0960*/  IMAD.MOV.U32 R15, RZ, RZ, RZ ;  /* 0x000000ffff0f7224 */ /* 0x000fe400078e00ff */
[----:B------:R-:W-:Y:S01]  /*0970*/  IMAD.MOV.U32 R27, RZ, RZ, RZ ;  /* 0x000000ffff1b7224 */ /* 0x000fe200078e00ff */
[----:B------:R-:W-:Y:S01]  /*0980*/  LOP3.LUT R3, R3, 0x1fffe, RZ, 0xc0, !PT ;  /* 0x0001fffe03037812 */ /* 0x000fe200078ec0ff */
[----:B------:R-:W-:Y:S02]  /*0990*/  UIADD3.X UR5, UPT, UPT, URZ, UR5, URZ, UP0, !UPT ;  /* 0x00000005ff057290 */ /* 0x000fe400087fe4ff */
[----:B------:R-:W-:-:S04]  /*09a0*/  ULEA UR6, UP0, UR12, UR6, 0x1 ;  /* 0x000000060c067291 */ /* 0x000fc8000f8008ff */
[----:B------:R-:W-:Y:S01]  /*09b0*/  ULEA.HI.X UR7, UR12, UR7, URZ, 0x1, UP0 ;  /* 0x000000070c077291 */ /* 0x000fe200080f0cff */
[----:B--2---:R-:W0:Y:S02]  /*09c0*/  @!P3 I2F.S64 R24, R10 ;  /* 0x0000000a0018b312 */ /* 0x004e240000301400 */
[----:B0-----:R1:W-:-:S15]  /*09d0*/  @!P3 STG.E.64 desc[UR14][R16.64], R24 ;  /* 0x000000181000b986 */ /* 0x0013de000c101b0e */
[----:B------:R-:W-:-:S15]  /*09e0*/  NOP ;  /* 0x0000000000007918 */ /* 0x000fde0000000000 */
[----:B------:R-:W-:-:S15]  /*09f0*/  NOP ;  /* 0x0000000000007918 */ /* 0x000fde0000000000 */
[----:B------:R-:W-:-:S15]  /*0a00*/  NOP ;  /* 0x0000000000007918 */ /* 0x000fde0000000000 */
[----:B------:R-:W-:-:S02]  /*0a10*/  NOP ;  /* 0x0000000000007918 */ /* 0x000fc40000000000 */
[----:B----4-:R-:W0:Y:S02]  /*0a20*/  @!P4 I2F.S64 R12, R8 ;  /* 0x00000008000cc312 */ /* 0x010e240000301400 */
[----:B0-----:R1:W-:-:S15]  /*0a30*/  @!P4 STG.E.64 desc[UR14][R18.64], R12 ;  /* 0x0000000c1200c986 */ /* 0x0013de000c101b0e */
[----:B------:R-:W-:-:S15]  /*0a40*/  NOP ;  /* 0x0000000000007918 */ /* 0x000fde0000000000 */
[----:B------:R-:W-:-:S15]  /*0a50*/  NOP ;  /* 0x0000000000007918 */ /* 0x000fde0000000000 */
[----:B------:R-:W-:-:S15]  /*0a60*/  NOP ;  /* 0x0000000000007918 */ /* 0x000fde0000000000 */
[----:B------:R-:W-:-:S02]  /*0a70*/  NOP ;  /* 0x0000000000007918 */ /* 0x000fc40000000000 */
[----:B---3--:R-:W0:Y:S02]  /*0a80*/  @!P5 I2F.S64 R14, R6 ;  /* 0x00000006000ed312 */ /* 0x008e240000301400 */
[----:B0-----:R1:W-:-:S15]  /*0a90*/  @!P5 STG.E.64 desc[UR14][R20.64], R14 ;  /* 0x0000000e1400d986 */ /* 0x0013de000c101b0e */
[----:B------:R-:W-:-:S15]  /*0aa0*/  NOP ;  /* 0x0000000000007918 */ /* 0x000fde0000000000 */
[----:B------:R-:W-:-:S15]  /*0ab0*/  NOP ;  /* 0x0000000000007918 */ /* 0x000fde0000000000 */
[----:B------:R-:W-:-:S15]  /*0ac0*/  NOP ;  /* 0x0000000000007918 */ /* 0x000fde0000000000 */
[----:B------:R-:W-:-:S02]  /*0ad0*/  NOP ;  /* 0x0000000000007918 */ /* 0x000fc40000000000 */
[----:B-----5:R-:W0:Y:S02]  /*0ae0*/  @!P1 I2F.S64 R26, R4 ;  /* 0x00000004001a9312 */ /* 0x020e240000301400 */
[----:B0-----:R1:W-:Y:S01]  /*0af0*/  @!P1 STG.E.64 desc[UR14][R22.64], R26 ;  /* 0x0000001a16009986 */ /* 0x0013e2000c101b0e */
[----:B------:R-:W-:-:S04]  /*0b00*/  ISETP.NE.U32.AND P1, PT, R3, UR4, PT ;  /* 0x0000000403007c0c */ /* 0x000fc8000bf25070 */
[----:B------:R-:W-:-:S13]  /*0b10*/  ISETP.NE.AND.EX P1, PT, RZ, UR5, PT, P1 ;  /* 0x00000005ff007c0c */ /* 0x000fda000bf25310 */
[----:B-1----:R-:W-:Y:S05]  /*0b20*/  @P1 BRA `(.L_x_2460) ;  /* 0xfffffff8000c1947 */ /* 0x002fea000383ffff */
.L_x_2459:
[----:B------:R-:W-:Y:S05]  /*0b30*/  @!P0 EXIT ;  /* 0x000000000000894d */ /* 0x000fea0003800000 */
[----:B0-----:R-:W-:Y:S01]  /*0b40*/  IADD3 R12, P0, PT, R2, UR6, RZ ;  /* 0x00000006020c7c10 */ /* 0x001fe2000ff1e0ff */
[----:B------:R-:W-:Y:S02]  /*0b50*/  IMAD.MOV.U32 R22, RZ, RZ, R10 ;  /* 0x000000ffff167224 */ /* 0x000fe400078e000a */
[----:B------:R-:W-:Y:S01]  /*0b60*/  IMAD.MOV.U32 R23, RZ, RZ, R11 ;  /* 0x000000ffff177224 */ /* 0x000fe200078e000b */
[C---:B------:R-:W-:Y:S01]  /*0b70*/  IADD3 R2, P1, PT, R12.reuse, UR16, RZ ;  /* 0x000000100c027c10 */ /* 0x040fe2000ff3e0ff */
[----:B------:R-:W-:Y:S01]  /*0b80*/  IMAD.X R15, RZ, RZ, UR7, P0 ;  /* 0x00000007ff0f7e24 */ /* 0x000fe200080e06ff */
[----:B------:R-:W-:Y:S01]  /*0b90*/  ISETP.GE.U32.AND P0, PT, R12, UR17, PT ;  /* 0x000000110c007c0c */ /* 0x000fe2000bf06070 */
[----:B------:R-:W-:Y:S01]  /*0ba0*/  IMAD.MOV.U32 R24, RZ, RZ, R8 ;  /* 0x000000ffff187224 */ /* 0x000fe200078e0008 */
[C---:B------:R-:W-:Y:S01]  /*0bb0*/  IADD3 R0, P3, PT, R2.reuse, UR16, RZ ;  /* 0x0000001002007c10 */ /* 0x040fe2000ff7e0ff */
[----:B------:R-:W-:Y:S01]  /*0bc0*/  IMAD.X R13, RZ, RZ, R15, P1 ;  /* 0x000000ffff0d7224 */ /* 0x000fe200008e060f */
[----:B------:R-:W-:Y:S01]  /*0bd0*/  ISETP.GE.AND.EX P0, PT, R15, UR18, PT, P0 ;  /* 0x000000120f007c0c */ /* 0x000fe2000bf06300 */
[----:B------:R-:W-:Y:S01]  /*0be0*/  IMAD.MOV.U32 R25, RZ, RZ, R9 ;  /* 0x000000ffff197224 */ /* 0x000fe200078e0009 */
[----:B------:R-:W-:Y:S01]  /*0bf0*/  ISETP.GE.U32.AND P1, PT, R2, UR17, PT ;  /* 0x0000001102007c0c */ /* 0x000fe2000bf26070 */
[----:B------:R-:W-:Y:S01]  /*0c00*/  IMAD.X R3, RZ, RZ, R13, P3 ;  /* 0x000000ffff037224 */ /* 0x000fe200018e060d */
[----:B------:R-:W-:Y:S01]  /*0c10*/  ISETP.GE.U32.AND P2, PT, R0, UR17, PT ;  /* 0x0000001100007c0c */ /* 0x000fe2000bf46070 */
[----:B------:R-:W-:Y:S01]  /*0c20*/  IMAD.MOV.U32 R26, RZ, RZ, R6 ;  /* 0x000000ffff1a7224 */ /* 0x000fe200078e0006 */
[----:B------:R-:W-:Y:S01]  /*0c30*/  ISETP.GE.AND.EX P1, PT, R13, UR18, PT, P1 ;  /* 0x000000120d007c0c */ /* 0x000fe2000bf26310 */
[----:B------:R-:W-:Y:S01]  /*0c40*/  IMAD.MOV.U32 R27, RZ, RZ, R7 ;  /* 0x000000ffff1b7224 */ /* 0x000fe200078e0007 */
        /* <DEDUP_REMOVED lines=8> */
[----:B------:R-:W3:Y:S04]  /*0cd0*/  @!P1 LDG.E.64 R24, desc[UR14][R18.64] ;  /* 0x0000000e12189981 */ /* 0x000ee8000c1e1b00 */
[----:B------:R0:W4:Y:S01]  /*0ce0*/  @!P2 LDG.E.64 R26, desc[UR14][R10.64] ;  /* 0x0000000e0a1aa981 */ /* 0x000122000c1e1b00 */
[----:B------:R-:W-:-:S04]  /*0cf0*/  IADD3 R7, P4, PT, R0, UR16, RZ ;  /* 0x0000001000077c10 */ /* 0x000fc8000ff9e0ff */
[----:B------:R-:W-:Y:S01]  /*0d00*/  ISETP.GE.U32.AND P3, PT, R7, UR17, PT ;  /* 0x0000001107007c0c */ /* 0x000fe2000bf66070 */
[----:B------:R-:W-:-:S05]  /*0d10*/  IMAD.X R6, RZ, RZ, R3, P4 ;  /* 0x000000ffff067224 */ /* 0x000fca00020e0603 */
[----:B------:R-:W-:Y:S02]  /*0d20*/  ISETP.GE.AND.EX P3, PT, R6, UR18, PT, P3 ;  /* 0x0000001206007c0c */ /* 0x000fe4000bf66330 */
[----:B0-----:R-:W-:Y:S02]  /*0d30*/  @!P1 LEA R10, P5, R2, UR10, 0x3 ;  /* 0x0000000a020a9c11 */ /* 0x001fe4000f8a18ff */
[----:B------:R-:W-:-:S09]  /*0d40*/  @!P2 LEA R14, P6, R0, UR10, 0x3 ;  /* 0x0000000a000eac11 */ /* 0x000fd2000f8c18ff */
[----:B------:R-:W-:-:S04]  /*0d50*/  @!P3 LEA R28, P4, R7, UR8, 0x3 ;  /* 0x00000008071cbc11 */ /* 0x000fc8000f8818ff */
[----:B------:R-:W-:Y:S02]  /*0d60*/  @!P3 LEA.HI.X R29, R7, UR9, R6, 0x3, P4 ;  /* 0x00000009071dbc11 */ /* 0x000fe4000a0f1c06 */
[----:B------:R-:W-:Y:S01]  /*0d70*/  @!P0 LEA R8, P4, R12, UR10, 0x3 ;  /* 0x0000000a0c088c11 */ /* 0x000fe2000f8818ff */
[----:B------:R-:W-:Y:S01]  /*0d80*/  IMAD.MOV.U32 R17, RZ, RZ, RZ ;  /* 0x000000ffff117224 */ /* 0x000fe200078e00ff */
[----:B------:R-:W-:Y:S01]  /*0d90*/  @!P1 LEA.HI.X R11, R2, UR11, R13, 0x3, P5 ;  /* 0x0000000b020b9c11 */ /* 0x000fe2000a8f1c0d */
[----:B------:R-:W-:Y:S01]  /*0da0*/  IMAD.MOV.U32 R19, RZ, RZ, RZ ;  /* 0x000000ffff137224 */ /* 0x000fe200078e00ff */
[----:B------:R-:W-:Y:S01]  /*0db0*/  @!P0 LEA.HI.X R9, R12, UR11, R15, 0x3, P4 ;  /* 0x0000000b0c098c11 */ /* 0x000fe2000a0f1c0f */
[----:B------:R-:W-:Y:S01]  /*0dc0*/  IMAD.MOV.U32 R21, RZ, RZ, RZ ;  /* 0x000000ffff157224 */ /* 0x000fe200078e00ff */
[----:B------:R-:W-:Y:S01]  /*0dd0*/  @!P2 LEA.HI.X R15, R0, UR11, R3, 0x3, P6 ;  /* 0x0000000b000fac11 */ /* 0x000fe2000b0f1c03 */
[----:B------:R0:W5:Y:S01]  /*0de0*/  @!P3 LDG.E.64 R4, desc[UR14][R28.64] ;  /* 0x0000000e1c04b981 */ /* 0x000162000c1e1b00 */
[----:B--2---:R-:W1:Y:S03]  /*0df0*/  @!P0 I2F.S64 R16, R22 ;  /* 0x0000001600108312 */ /* 0x004e660000301400 */
[----:B-1----:R0:W-:-:S15]  /*0e00*/  @!P0 STG.E.64 desc[UR14][R8.64], R16 ;  /* 0x0000001008008986 */ /* 0x0021de000c101b0e */
[----:B------:R-:W-:-:S15]  /*0e10*/  NOP ;  /* 0x0000000000007918 */ /* 0x000fde0000000000 */
[----:B------:R-:W-:-:S15]  /*0e20*/  NOP ;  /* 0x0000000000007918 */ /* 0x000fde0000000000 */
[----:B------:R-:W-:-:S15]  /*0e30*/  NOP ;  /* 0x0000000000007918 */ /* 0x000fde0000000000 */
[----:B------:R-:W-:-:S01]  /*0e40*/  NOP ;  /* 0x0000000000007918 */ /* 0x000fc20000000000 */
[----:B---3--:R-:W1:Y:S02]  /*0e50*/  I2F.S64 R18, R24 ;  /* 0x0000001800127312 */ /* 0x008e640000301400 */
[----:B-1----:R0:W-:-:S15]  /*0e60*/  @!P1 STG.E.64 desc[UR14][R10.64], R18 ;  /* 0x000000120a009986 */ /* 0x0021de000c101b0e */
[----:B------:R-:W-:-:S15]  /*0e70*/  NOP ;  /* 0x0000000000007918 */ /* 0x000fde0000000000 */
[----:B------:R-:W-:-:S15]  /*0e80*/  NOP ;  /* 0x0000000000007918 */ /* 0x000fde0000000000 */
[----:B------:R-:W-:-:S15]  /*0e90*/  NOP ;  /* 0x0000000000007918 */ /* 0x000fde0000000000 */
[----:B------:R-:W-:-:S02]  /*0ea0*/  NOP ;  /* 0x0000000000007918 */ /* 0x000fc40000000000 */
[----:B----4-:R-:W1:Y:S02]  /*0eb0*/  I2F.S64 R20, R26 ;  /* 0x0000001a00147312 */ /* 0x010e640000301400 */
[----:B-1----:R0:W-:Y:S01]  /*0ec0*/  @!P2 STG.E.64 desc[UR14][R14.64], R20 ;  /* 0x000000140e00a986 */ /* 0x0021e2000c101b0e */
[----:B------:R-:W-:Y:S05]  /*0ed0*/  @P3 EXIT ;  /* 0x000000000000394d */ /* 0x000fea0003800000 */
[----:B------:R-:W-:-:S04]  /*0ee0*/  LEA R2, P0, R7, UR10, 0x3 ;  /* 0x0000000a07027c11 */ /* 0x000fc8000f8018ff */
[----:B------:R-:W-:Y:S01]  /*0ef0*/  LEA.HI.X R3, R7, UR11, R6, 0x3, P0 ;  /* 0x0000000b07037c11 */ /* 0x000fe200080f1c06 */
[----:B------:R-:W-:Y:S01]  /*0f00*/  IMAD.MOV.U32 R7, RZ, RZ, RZ ;  /* 0x000000ffff077224 */ /* 0x000fe200078e00ff */
[----:B-----5:R-:W1:Y:S04]  /*0f10*/  I2F.S64 R6, R4 ;  /* 0x0000000400067312 */ /* 0x020e680000301400 */
[----:B-1----:R-:W-:Y:S01]  /*0f20*/  STG.E.64 desc[UR14][R2.64], R6 ;  /* 0x0000000602007986 */ /* 0x002fe2000c101b0e */
[----:B------:R-:W-:Y:S05]  /*0f30*/  EXIT ;  /* 0x000000000000794d */ /* 0x000fea0003800000 */
.L_x_2458:
[----:B------:R-:W0:Y:S02]  /*0f40*/  S2R R20, SR_TID.X ;  /* 0x0000000000147919 */ /* 0x000e240000002100 */
[----:B0-----:R-:W-:-:S03]  /*0f50*/  IMAD.WIDE.U32 R2, R20, 0x4, RZ ;  /* 0x0000000414027825 */ /* 0x001fc600078e00ff */
[----:B------:R-:W-:-:S04]  /*0f60*/  ISETP.GE.U32.AND P0, PT, R2, UR19, PT ;  /* 0x0000001302007c0c */ /* 0x000fc8000bf06070 */
[----:B------:R-:W-:-:S13]  /*0f70*/  ISETP.GE.AND.EX P0, PT, R3, UR6, PT, P0 ;  /* 0x0000000603007c0c */ /* 0x000fda000bf06300 */
[----:B------:R-:W-:Y:S05]  /*0f80*/  @P0 EXIT ;  /* 0x000000000000094d */ /* 0x000fea0003800000 */
[----:B------:R-:W-:Y:S01]  /*0f90*/  IMAD.MOV.U32 R21, RZ, RZ, RZ ;  /* 0x000000ffff157224 */ /* 0x000fe200078e00ff */
[----:B------:R-:W0:Y:S06]  /*0fa0*/  LDCU UR4, c[0x0][0x360] ;  /* 0x00006c00ff0477ac */ /* 0x000e2c0008000800 */
.L_x_2461:
[C---:B-1----:R-:W-:Y:S01]  /*0fb0*/  IMAD.SHL.U32 R2, R20.reuse, 0x20, RZ ;  /* 0x0000002014027824 */ /* 0x042fe200078e00ff */
[----:B------:R-:W-:-:S04]  /*0fc0*/  SHF.L.U64.HI R0, R20, 0x5, R21 ;  /* 0x0000000514007819 */ /* 0x000fc80000010215 */
[----:B------:R-:W-:-:S04]  /*0fd0*/  IADD3 R4, P0, PT, R2, UR8, RZ ;  /* 0x0000000802047c10 */ /* 0x000fc8000ff1e0ff */
[----:B------:R-:W-:-:S06]  /*0fe0*/  IADD3.X R5, PT, PT, R0, UR9, RZ, P0, !PT ;  /* 0x0000000900057c10 */ /* 0x000fcc00087fe4ff */
[----:B------:R-:W2:Y:S01]  /*0ff0*/  LDG.E.ENL2.256 R4, R16, desc[UR14][R4.64] ;  /* 0xfe00000e0410797e */ /* 0x000ea20008121904 */
[----:B------:R-:W-:Y:S01]  /*1000*/  IADD3 R2, P0, PT, R2, UR10, RZ ;  /* 0x0000000a02027c10 */ /* 0x000fe2000ff1e0ff */
[----:B------:R-:W-:Y:S02]  /*1010*/  IMAD.MOV.U32 R9, RZ, RZ, RZ ;  /* 0x000000ffff097224 */ /* 0x000fe400078e00ff */
[----:B------:R-:W-:Y:S01]  /*1020*/  IMAD.MOV.U32 R11, RZ, RZ, RZ ;  /* 0x000000ffff0b7224 */ /* 0x000fe200078e00ff */
[----:B------:R-:W-:Y:S01]  /*1030*/  IADD3.X R3, PT, PT, R0, UR11, RZ, P0, !PT ;  /* 0x0000000b00037c10 */ /* 0x000fe200087fe4ff */
        /* <DEDUP_REMOVED lines=10> */
[----:B--2---:R-:W-:-:S15]  /*10e0*/  I2F.S64 R8, R16 ;  /* 0x0000001000087312 */ /* 0x004fde0000301400 */
[----:B------:R-:W-:-:S15]  /*10f0*/  NOP ;  /* 0x0000000000007918 */ /* 0x000fde0000000000 */
[----:B------:R-:W-:-:S15]  /*1100*/  NOP ;  /* 0x0000000000007918 */ /* 0x000fde0000000000 */
[----:B------:R-:W-:-:S15]  /*1110*/  NOP ;  /* 0x0000000000007918 */ /* 0x000fde0000000000 */
[----:B------:R-:W-:-:S04]  /*1120*/  NOP ;  /* 0x0000000000007918 */ /* 0x000fc80000000000 */
[----:B------:R-:W-:-:S15]  /*1130*/  I2F.S64 R10, R18 ;  /* 0x00000012000a7312 */ /* 0x000fde0000301400 */
        /* <DEDUP_REMOVED lines=9> */
[----:B------:R-:W0:Y:S02]  /*11d0*/  I2F.S64 R14, R6 ;  /* 0x00000006000e7312 */ /* 0x000e240000301400 */
[----:B0-----:R1:W-:Y:S01]  /*11e0*/  STG.E.ENL2.256 desc[UR14][R2.64], R8, R12 ;  /* 0xf8000008020c797f */ /* 0x0013e2000f12180e */
[----:B------:R-:W-:Y:S05]  /*11f0*/  @!P0 BRA P1, `(.L_x_2461) ;  /* 0xfffffffc006c8947 */ /* 0x000fea000083ffff */
[----:B------:R-:W-:Y:S05]  /*1200*/  EXIT ;  /* 0x000000000000794d */ /* 0x000fea0003800000 */
        .weak           $__internal_44_$__cuda_sm20_div_u16
        .type           $__internal_44_$__cuda_sm20_div_u16,@function
        .size           $__internal_44_$__cuda_sm20_div_u16,(.L_x_7611 - $__internal_44_$__cuda_sm20_div_u16)
$__internal_44_$__cuda_sm20_div_u16:
        /* <DEDUP_REMOVED lines=18> */
[----:B------:R-:W-:Y:S06]  /*1330*/  RET.REL.NODEC R2 `(_ZN2at6native55_GLOBAL__N__de093ff9_22_ForeachBinaryOpList_cu_a911ec4325multi_tensor_apply_kernelINS1_18TensorListMetadataILi2EEENS1_11CopyFunctorIN3c107complexIfEElLi2ELi1ELi1EEEJNS0_4CopyIS8_lEEEEEvT_T0_DpT1_) ;  /* 0xffffffec02307950 */ /* 0x000fec0003c3ffff */
.L_x_2462:
        /* <DEDUP_REMOVED lines=12> */
.L_x_7611:


//--------------------- .text._ZN2at6native55_GLOBAL__N__de093ff9_22_ForeachBinaryOpList_cu_a911ec4325multi_tensor_apply_kernelINS1_18TensorListMetadataILi2EEENS1_11CopyFunctorIN3c107complexIfEEaLi2ELi1ELi1EEEJNS0_4CopyIS8_aEEEEEvT_T0_DpT1_ --------------------------
	.section	.text._ZN2at6native55_GLOBAL__N__de093ff9_22_ForeachBinaryOpList_cu_a911ec4325multi_tensor_apply_kernelINS1_18TensorListMetadataILi2EEENS1_11CopyFunctorIN3c107complexIfEEaLi2ELi1ELi1EEEJNS0_4CopyIS8_aEEEEEvT_T0_DpT1_,"ax",@progbits
	.align	128
.text._ZN2at6native55_GLOBAL__N__de093ff9_22_ForeachBinaryOpList_cu_a911ec4325multi_tensor_apply_kernelINS1_18TensorListMetadataILi2EEENS1_11CopyFunctorIN3c107complexIfEEaLi2ELi1ELi1EEEJNS0_4CopyIS8_aEEEEEvT_T0_DpT1_:
        .type           _ZN2at6native55_GLOBAL__N__de093ff9_22_ForeachBinaryOpList_cu_a911ec4325multi_tensor_apply_kernelINS1_18TensorListMetadataILi2EEENS1_11CopyFunctorIN3c107complexIfEEaLi2ELi1ELi1EEEJNS0_4CopyIS8_aEEEEEvT_T0_DpT1_,@function
        .size           _ZN2at6native55_GLOBAL__N__de093ff9_22_ForeachBinaryOpList_cu_a911ec4325multi_tensor_apply_kernelINS1_18TensorListMetadataILi2EEENS1_11CopyFunctorIN3c107complexIfEEaLi2ELi1ELi1EEEJNS0_4CopyIS8_aEEEEEvT_T0_DpT1_,(.L_x_7613 - _ZN2at6native55_GLOBAL__N__de093ff9_22_ForeachBinaryOpList_cu_a911ec4325multi_tensor_apply_kernelINS1_18TensorListMetadataILi2EEENS1_11CopyFunctorIN3c107complexIfEEaLi2ELi1ELi1EEEJNS0_4CopyIS8_aEEEEEvT_T0_DpT1_)
        .other          _ZN2at6native55_GLOBAL__N__de093ff9_22_ForeachBinaryOpList_cu_a911ec4325multi_tensor_apply_kernelINS1_18TensorListMetadataILi2EEENS1_11CopyFunctorIN3c107complexIfEEaLi2ELi1ELi1EEEJNS0_4CopyIS8_aEEEEEvT_T0_DpT1_,@"STO_CUDA_ENTRY STV_DEFAULT"
_ZN2at6native55_GLOBAL__N__de093ff9_22_ForeachBinaryOpList_cu_a911ec4325multi_tensor_apply_kernelINS1_18TensorListMetadataILi2EEENS1_11CopyFunctorIN3c107complexIfEEaLi2ELi1ELi1EEEJNS0_4CopyIS8_aEEEEEvT_T0_DpT1_:
        /* <DEDUP_REMOVED lines=39> */
[----:B------:R-:W-:Y:S05]  /*0270*/  CALL.REL.NOINC `($__internal_45_$__cuda_sm20_div_u16) ;  /* 0x0000000c00f07944 */ /* 0x000fea0003c00000 */
        /* <DEDUP_REMOVED lines=52> */
.L_x_2465:
        /* <DEDUP_REMOVED lines=110> */
.L_x_2464:
        /* <DEDUP_REMOVED lines=59> */
.L_x_2463:
[----:B------:R-:W0:Y:S02]  /*1050*/  S2R R6, SR_TID.X ;  /* 0x0000000000067919 */ /* 0x000e240000002100 */
[----:B0-----:R-:W-:-:S03]  /*1060*/  IMAD.WIDE.U32 R2, R6, 0x4, RZ ;  /* 0x0000000406027825 */ /* 0x001fc600078e00ff */
[----:B------:R-:W-:-:S04]  /*1070*/  ISETP.GE.U32.AND P0, PT, R2, UR11, PT ;  /* 0x0000000b02007c0c */ /* 0x000fc8000bf06070 */
[----:B------:R-:W-:-:S13]  /*1080*/  ISETP.GE.AND.EX P0, PT, R3, UR4, PT, P0 ;  /* 0x0000000403007c0c */ /* 0x000fda000bf06300 */
[----:B------:R-:W-:Y:S05]  /*1090*/  @P0 EXIT ;  /* 0x000000000000094d */ /* 0x000fea0003800000 */
[----:B------:R-:W-:Y:S01]  /*10a0*/  IMAD.MOV.U32 R7, RZ, RZ, RZ ;  /* 0x000000ffff077224 */ /* 0x000fe200078e00ff */
[----:B------:R-:W0:Y:S06]  /*10b0*/  LDCU UR5, c[0x0][0x360] ;  /* 0x00006c00ff0577ac */ /* 0x000e2c0008000800 */
.L_x_2466:
        /* <DEDUP_REMOVED lines=24> */
        .weak           $__internal_45_$__cuda_sm20_div_u16
        .type           $__internal_45_$__cuda_sm20_div_u16,@function
        .size           $__internal_45_$__cuda_sm20_div_u16,(.L_x_7613 - $__internal_45_$__cuda_sm20_div_u16)
$__internal_45_$__cuda_sm20_div_u16:
        /* <DEDUP_REMOVED lines=19> */
[----:B------:R-:W-:Y:S05]  /*1370*/  RET.REL.NODEC R2 `(_ZN2at6native55_GLOBAL__N__de093ff9_22_ForeachBinaryOpList_cu_a911ec4325multi_tensor_apply_kernelINS1_18TensorListMetadataILi2EEENS1_11CopyFunctorIN3c107complexIfEEaLi2ELi1ELi1EEEJNS0_4CopyIS8_aEEEEEvT_T0_DpT1_) ;  /* 0xffffffec02207950 */ /* 0x000fea0003c3ffff */
.L_x_2467:
        /* <DEDUP_REMOVED lines=16> */
.L_x_7613:


//--------------------- .text._ZN2at6native55_GLOBAL__N__de093ff9_22_ForeachBinaryOpList_cu_a911ec4325multi_tensor_apply_kernelINS1_18TensorListMetadataILi2EEENS1_11CopyFunctorIN3c107complexIfEEhLi2ELi1ELi1EEEJNS0_4CopyIS8_hEEEEEvT_T0_DpT1_ --------------------------
	.section	.text._ZN2at6native55_GLOBAL__N__de093ff9_22_ForeachBinaryOpList_cu_a911ec4325multi_tensor_apply_kernelINS1_18TensorListMetadataILi2EEENS1_11CopyFunctorIN3c107complexIfEEhLi2ELi1ELi1EEEJNS0_4CopyIS8_hEEEEEvT_T0_DpT1_,"ax",@progbits
	.align	128
.text._ZN2at6native55_GLOBAL__N__de093ff9_22_ForeachBinaryOpList_cu_a911ec4325multi_tensor_apply_kernelINS1_18TensorListMetadataILi2EEENS1_11CopyFunctorIN3c107complexIfEEhLi2ELi1ELi1EEEJNS0_4CopyIS8_hEEEEEvT_T0_DpT1_:
        .type           _ZN2at6native55_GLOBAL__N__de093ff9_22_ForeachBinaryOpList_cu_a911ec4325multi_tensor_apply_kernelINS1_18TensorListMetadataILi2EEENS1_11CopyFunctorIN3c107complexIfEEhLi2ELi1ELi1EEEJNS0_4CopyIS8_hEEEEEvT_T0_DpT1_,@function
        .size           _ZN2at6native55_GLOBAL__N__de093ff9_22_ForeachBinaryOpList_cu_a911ec4325multi_tensor_apply_kernelINS1_18TensorListMetadataILi2EEENS1_11CopyFunctorIN3c107complexIfEEhLi2ELi1ELi1EEEJNS0_4CopyIS8_hEEEEEvT_T0_DpT1_,(.L_x_7615 - _ZN2at6native55_GLOBAL__N__de093ff9_22_ForeachBinaryOpList_cu_a911ec4325multi_tensor_apply_kernelINS1_18TensorListMetadataILi2EEENS1_11CopyFunctorIN3c107complexIfEEhLi2ELi1ELi1EEEJNS0_4CopyIS8_hEEEEEvT_T0_DpT1_)
        .other          _ZN2at6native55_GLOBAL__N__de093ff9_22_ForeachBinaryOpList_cu_a911ec4325multi_tensor_apply_kernelINS1_18TensorListMetadataILi2EEENS1_11CopyFunctorIN3c107complexIfEEhLi2ELi1ELi1EEEJNS0_4CopyIS8_hEEEEEvT_T0_DpT1_,@"STO_CUDA_ENTRY STV_DEFAULT"
_ZN2at6native55_GLOBAL__N__de093ff9_22_ForeachBinaryOpList_cu_a911ec4325multi_tensor_apply_kernelINS1_18TensorListMetadataILi2EEENS1_11CopyFunctorIN3c107complexIfEEhLi2ELi1ELi1EEEJNS0_4CopyIS8_hEEEEEvT_T0_DpT1_:
        /* <DEDUP_REMOVED lines=39> */
[----:B------:R-:W-:Y:S05]  /*0270*/  CALL.REL.NOINC `($__internal_46_$__cuda_sm20_div_u16) ;  /* 0x0000001000247944 */ /* 0x000fea0003c00000 */
        /* <DEDUP_REMOVED lines=52> */
.L_x_2470:
[C---:B------:R-:W-:Y:S02]  /*05c0*/  ISETP.GE.U32.AND P0, PT, R9.reuse, UR40, PT ;  /* 0x0000002809007c0c */ /* 0x040fe4000bf06070 */
[----:B------:R-:W-:Y:S02]  /*05d0*/  IADD3 R20, P3, PT, R9, UR28, RZ ;  /* 0x0000001c09147c10 */ /* 0x000fe4000ff7e0ff */
[----:B------:R-:W-:Y:S02]  /*05e0*/  ISETP.GE.AND.EX P0, PT, R3, UR41, PT, P0 ;  /* 0x0000002903007c0c */ /* 0x000fe4000bf06300 */
[----:B------:R-:W-:Y:S01]  /*05f0*/  ISETP.GE.U32.AND P1, PT, R20, UR40, PT ;  /* 0x0000002814007c0c */ /* 0x000fe2000bf26070 */
[----:B------:R-:W-:-:S05]  /*0600*/  IMAD.X R21, RZ, RZ, R3, P3 ;  /* 0x000000ffff157224 */ /* 0x000fca00018e0603 */
[----:B------:R-:W-:-:S05]  /*0610*/  ISETP.GE.AND.EX P1, PT, R21, UR41, PT, P1 ;  /* 0x0000002915007c0c */ /* 0x000fca000bf26310 */
[----:B-1----:R-:W-:-:S04]  /*0620*/  @!P0 IADD3 R18, P2, PT, R9, UR42, RZ ;  /* 0x0000002a09128c10 */ /* 0x002fc8000ff5e0ff */
[----:B------:R-:W-:-:S05]  /*0630*/  @!P0 IADD3.X R19, PT, PT, R3, UR43, RZ, P2, !PT ;  /* 0x0000002b03138c10 */ /* 0x000fca00097fe4ff */
[----:B------:R0:W2:Y:S01]  /*0640*/  @!P0 LDG.E.U8 R6, desc[UR26][R18.64] ;  /* 0x0000001a12068981 */ /* 0x0000a2000c1e1100 */
[----:B------:R-:W-:Y:S02]  /*0650*/  IADD3 R24, P2, PT, R20, UR28, RZ ;  /* 0x0000001c14187c10 */ /* 0x000fe4000ff5e0ff */
[----:B------:R-:W-:-:S03]  /*0660*/  @!P1 IADD3 R20, P3, PT, R9, UR31, RZ ;  /* 0x0000001f09149c10 */ /* 0x000fc6000ff7e0ff */
[----:B------:R-:W-:Y:S01]  /*0670*/  IMAD.X R25, RZ, RZ, R21, P2 ;  /* 0x000000ffff197224 */ /* 0x000fe200010e0615 */
[----:B------:R-:W-:Y:S02]  /*0680*/  @!P1 IADD3.X R21, PT, PT, R3, UR32, RZ, P3, !PT ;  /* 0x0000002003159c10 */ /* 0x000fe40009ffe4ff */
[----:B------:R-:W-:-:S03]  /*0690*/  ISETP.GE.U32.AND P2, PT, R24, UR40, PT ;  /* 0x0000002818007c0c */ /* 0x000fc6000bf46070 */
[----:B------:R1:W3:Y:S01]  /*06a0*/  @!P1 LDG.E.U8 R7, desc[UR26][R20.64] ;  /* 0x0000001a14079981 */ /* 0x0002e2000c1e1100 */
[----:B------:R-:W-:-:S13]  /*06b0*/  ISETP.GE.AND.EX P2, PT, R25, UR41, PT, P2 ;  /* 0x0000002919007c0c */ /* 0x000fda000bf46320 */
        /* <DEDUP_REMOVED lines=13> */
[----:B--2---:R-:W-:-:S06]  /*0790*/  @!P0 LOP3.LUT R18, R6, 0xff, RZ, 0xc0, !PT ;  /* 0x000000ff06128812 */ /* 0x004fcc00078ec0ff */
[----:B------:R-:W0:Y:S02]  /*07a0*/  @!P0 I2F.U16 R18, R18 ;  /* 0x0000001200128306 */ /* 0x000e240000101000 */
[----:B0-----:R3:W-:Y:S01]  /*07b0*/  @!P0 STG.E.64 desc[UR26][R20.64], R18 ;  /* 0x0000001214008986 */ /* 0x0017e2000c101b1a */
[----:B------:R-:W-:Y:S02]  /*07c0*/  @!P1 LEA R22, P0, R2, UR7, 0x3 ;  /* 0x0000000702169c11 */ /* 0x000fe4000f8018ff */
[----:B---3--:R-:W-:-:S06]  /*07d0*/  @!P1 LOP3.LUT R20, R7, 0xff, RZ, 0xc0, !PT ;  /* 0x000000ff07149812 */ /* 0x008fcc00078ec0ff */
[----:B------:R-:W0:Y:S01]  /*07e0*/  @!P1 I2F.U16 R20, R20 ;  /* 0x0000001400149306 */ /* 0x000e220000101000 */
[----:B------:R-:W-:Y:S01]  /*07f0*/  @!P1 IADD3.X R23, PT, PT, R5, UR10, RZ, P0, !PT ;  /* 0x0000000a05179c10 */ /* 0x000fe200087fe4ff */
[----:B------:R-:W-:-:S05]  /*0800*/  IMAD.MOV.U32 R21, RZ, RZ, RZ ;  /* 0x000000ffff157224 */ /* 0x000fca00078e00ff */
[----:B0-----:R4:W-:Y:S01]  /*0810*/  @!P1 STG.E.64 desc[UR26][R22.64], R20 ;  /* 0x0000001416009986 */ /* 0x0019e2000c101b1a */
[----:B------:R-:W-:Y:S02]  /*0820*/  @!P2 IADD3 R18, P0, PT, R10, UR7, RZ ;  /* 0x000000070a12ac10 */ /* 0x000fe4000ff1e0ff */
[----:B----4-:R-:W-:-:S06]  /*0830*/  @!P2 LOP3.LUT R22, R8, 0xff, RZ, 0xc0, !PT ;  /* 0x000000ff0816a812 */ /* 0x010fcc00078ec0ff */
[----:B------:R-:W0:Y:S01]  /*0840*/  @!P2 I2F.U16 R22, R22 ;  /* 0x000000160016a306 */ /* 0x000e220000101000 */
[----:B------:R-:W-:Y:S01]  /*0850*/  @!P2 IADD3.X R19, PT, PT, R11, UR10, RZ, P0, !PT ;  /* 0x0000000a0b13ac10 */ /* 0x000fe200087fe4ff */
[----:B------:R-:W-:Y:S02]  /*0860*/  IMAD.MOV.U32 R23, RZ, RZ, RZ ;  /* 0x000000ffff177224 */ /* 0x000fe400078e00ff */
[----:B------:R-:W-:-:S03]  /*0870*/  IMAD.U32 R21, RZ, RZ, UR28 ;  /* 0x0000001cff157e24 */ /* 0x000fc6000f8e00ff */
[----:B0-----:R0:W-:Y:S02]  /*0880*/  @!P2 STG.E.64 desc[UR26][R18.64], R22 ;  /* 0x000000161200a986 */ /* 0x0011e4000c101b1a */
[----:B0-----:R-:W-:Y:S02]  /*0890*/  @!P3 IMAD.MOV.U32 R18, RZ, RZ, R28 ;  /* 0x000000ffff12b224 */ /* 0x001fe400078e001c */
[----:B------:R-:W-:Y:S02]  /*08a0*/  @!P3 IMAD.MOV.U32 R19, RZ, RZ, R29 ;  /* 0x000000ffff13b224 */ /* 0x000fe400078e001d */
[----:B------:R-:W-:-:S04]  /*08b0*/  @!P3 IMAD.WIDE.U32 R18, R21, 0x18, R18 ;  /* 0x000000181512b825 */ /* 0x000fc800078e0012 */
[----:B------:R-:W-:Y:S01]  /*08c0*/  @!P3 IMAD.MOV.U32 R21, RZ, RZ, RZ ;  /* 0x000000ffff15b224 */ /* 0x000fe200078e00ff */
[----:B------:R-:W-:-:S04]  /*08d0*/  @!P3 IADD3 R20, P0, PT, R18, UR7, RZ ;  /* 0x000000071214bc10 */ /* 0x000fc8000ff1e0ff */
[----:B------:R-:W-:Y:S02]  /*08e0*/  @!P3 IADD3.X R21, PT, PT, R19, UR10, R21, P0, !PT ;  /* 0x0000000a1315bc10 */ /* 0x000fe400087fe415 */
[----:B------:R-:W-:Y:S02]  /*08f0*/  IADD3 R24, P0, PT, R24, UR28, RZ ;  /* 0x0000001c18187c10 */ /* 0x000fe4000ff1e0ff */
[----:B-----5:R-:W-:-:S03]  /*0900*/  @!P3 LOP3.LUT R18, R4, 0xff, RZ, 0xc0, !PT ;  /* 0x000000ff0412b812 */ /* 0x020fc600078ec0ff */
[----:B------:R-:W-:Y:S01]  /*0910*/  IMAD.X R25, RZ, RZ, R25, P0 ;  /* 0x000000ffff197224 */ /* 0x000fe200000e0619 */
[C---:B------:R-:W-:Y:S02]  /*0920*/  ISETP.GE.U32.AND P0, PT, R24.reuse, UR40, PT ;  /* 0x0000002818007c0c */ /* 0x040fe4000bf06070 */
[----:B------:R-:W-:Y:S02]  /*0930*/  IADD3 R24, P1, PT, R24, UR28, RZ ;  /* 0x0000001c18187c10 */ /* 0x000fe4000ff3e0ff */
[----:B------:R-:W-:Y:S01]  /*0940*/  ISETP.GE.AND.EX P0, PT, R25, UR41, PT, P0 ;  /* 0x0000002919007c0c */ /* 0x000fe2000bf06300 */
[----:B------:R-:W0:Y:S02]  /*0950*/  @!P3 I2F.U16 R18, R18 ;  /* 0x000000120012b306 */ /* 0x000e240000101000 */
[----:B------:R-:W-:Y:S01]  /*0960*/  IMAD.X R25, RZ, RZ, R25, P1 ;  /* 0x000000ffff197224 */ /* 0x000fe200008e0619 */
[----:B------:R-:W-:-:S04]  /*0970*/  ISETP.GE.U32.AND P1, PT, R24, UR40, PT ;  /* 0x0000002818007c0c */ /* 0x000fc8000bf26070 */
[----:B------:R-:W-:Y:S01]  /*0980*/  ISETP.GE.AND.EX P1, PT, R25, UR41, PT, P1 ;  /* 0x0000002919007c0c */ /* 0x000fe2000bf26310 */
[----:B------:R-:W-:-:S04]  /*0990*/  IMAD.MOV.U32 R19, RZ, RZ, RZ ;  /* 0x000000ffff137224 */ /* 0x000fc800078e00ff */
[----:B------:R-:W-:Y:S01]  /*09a0*/  @!P0 IADD3 R22, P2, PT, R9, UR38, RZ ;  /* 0x0000002609168c10 */ /* 0x000fe2000ff5e0ff */
[----:B0-----:R0:W-:Y:S03]  /*09b0*/  @!P3 STG.E.64 desc[UR26][R20.64], R18 ;  /* 0x000000121400b986 */ /* 0x0011e6000c101b1a */
[----:B------:R-:W-:-:S05]  /*09c0*/  @!P0 IADD3.X R23, PT, PT, R3, UR39, RZ, P2, !PT ;  /* 0x0000002703178c10 */ /* 0x000fca00097fe4ff */
[----:B------:R1:W2:Y:S01]  /*09d0*/  @!P0 LDG.E.U8 R6, desc[UR26][R22.64] ;  /* 0x0000001a16068981 */ /* 0x0002a2000c1e1100 */
[----:B0-----:R-:W-:Y:S02]  /*09e0*/  IADD3 R20, P3, PT, R24, UR28, RZ ;  /* 0x0000001c18147c10 */ /* 0x001fe4000ff7e0ff */
[----:B------:R-:W-:-:S03]  /*09f0*/  @!P1 IADD3 R18, P2, PT, R9, UR35, RZ ;  /* 0x0000002309129c10 */ /* 0x000fc6000ff5e0ff */
[----:B------:R-:W-:Y:S01]  /*0a00*/  IMAD.X R25, RZ, RZ, R25, P3 ;  /* 0x000000ffff197224 */ /* 0x000fe200018e0619 */
[----:B------:R-:W-:Y:S02]  /*0a10*/  @!P1 IADD3.X R19, PT, PT, R3, UR12, RZ, P2, !PT ;  /* 0x0000000c03139c10 */ /* 0x000fe400097fe4ff */
[C---:B------:R-:W-:Y:S02]  /*0a20*/  ISETP.GE.U32.AND P2, PT, R20.reuse, UR40, PT ;  /* 0x0000002814007c0c */ /* 0x040fe4000bf46070 */
[----:B------:R-:W-:Y:S01]  /*0a30*/  IADD3 R20, P4, PT, R20, UR28, RZ ;  /* 0x0000001c14147c10 */ /* 0x000fe2000ff9e0ff */
[----:B------:R0:W3:Y:S01]  /*0a40*/  @!P1 LDG.E.U8 R7, desc[UR26][R18.64] ;  /* 0x0000001a12079981 */ /* 0x0000e2000c1e1100 */
[----:B------:R-:W-:Y:S02]  /*0a50*/  ISETP.GE.AND.EX P2, PT, R25, UR41, PT, P2 ;  /* 0x0000002919007c0c */ /* 0x000fe4000bf46320 */
[----:B------:R-:W-:Y:S01]  /*0a60*/  ISETP.GE.U32.AND P3, PT, R20, UR40, PT ;  /* 0x0000002814007c0c */ /* 0x000fe2000bf66070 */
[----:B------:R-:W-:-:S05]  /*0a70*/  IMAD.X R20, RZ, RZ, R25, P4 ;  /* 0x000000ffff147224 */ /* 0x000fca00020e0619 */
[----:B------:R-:W-:-:S05]  /*0a80*/  ISETP.GE.AND.EX P3, PT, R20, UR41, PT, P3 ;  /* 0x0000002914007c0c */ /* 0x000fca000bf66330 */
[----:B------:R-:W-:-:S04]  /*0a90*/  @!P2 IADD3 R24, P4, PT, R9, UR34, RZ ;  /* 0x000000220918ac10 */ /* 0x000fc8000ff9e0ff */
[----:B------:R-:W-:-:S04]  /*0aa0*/  @!P2 IADD3.X R25, PT, PT, R3, UR14, RZ, P4, !PT ;  /* 0x0000000e0319ac10 */ /* 0x000fc8000a7fe4ff */
[----:B------:R-:W-:Y:S01]  /*0ab0*/  @!P3 IADD3 R20, P4, PT, R9, UR33, RZ ;  /* 0x000000210914bc10 */ /* 0x000fe2000ff9e0ff */
[----:B------:R-:W4:Y:S03]  /*0ac0*/  @!P2 LDG.E.U8 R8, desc[UR26][R24.64] ;  /* 0x0000001a1808a981 */ /* 0x000f26000c1e1100 */
[----:B------:R-:W-:-:S05]  /*0ad0*/  @!P3 IADD3.X R21, PT, PT, R3, UR16, RZ, P4, !PT ;  /* 0x000000100315bc10 */ /* 0x000fca000a7fe4ff */
[----:B------:R5:W4:Y:S01]  /*0ae0*/  @!P3 LDG.E.U8 R4, desc[UR26][R20.64] ;  /* 0x0000001a1404b981 */ /* 0x000b22000c1e1100 */
[----:B-1----:R-:W-:Y:S01]  /*0af0*/  @!P0 IADD3 R22, P4, PT, R26, UR7, RZ ;  /* 0x000000071a168c10 */ /* 0x002fe2000ff9e0ff */
[----:B0-----:R-:W-:-:S03]  /*0b00*/  IMAD.MOV.U32 R19, RZ, RZ, RZ ;  /* 0x000000ffff137224 */ /* 0x001fc600078e00ff */
[----:B------:R-:W-:Y:S01]  /*0b10*/  @!P0 IADD3.X R23, PT, PT, R27, UR10, RZ, P4, !PT ;  /* 0x0000000a1b178c10 */ /* 0x000fe2000a7fe4ff */
[----:B-----5:R-:W-:Y:S01]  /*0b20*/  IMAD.MOV.U32 R21, RZ, RZ, RZ ;  /* 0x000000ffff157224 */ /* 0x020fe200078e00ff */
[----:B------:R-:W-:-:S04]  /*0b30*/  UIADD3 UR18, UP0, UPT, UR18, -0x2, URZ ;  /* 0xfffffffe12127890 */ /* 0x000fc8000ff1e0ff */
[----:B------:R-:W-:Y:S02]  /*0b40*/  UIADD3.X UR4, UPT, UPT, UR4, -0x1, URZ, UP0, !UPT ;  /* 0xffffffff04047890 */ /* 0x000fe400087fe4ff */
[----:B------:R-:W-:-:S04]  /*0b50*/  UISETP.NE.U32.AND UP0, UPT, UR18, URZ, UPT ;  /* 0x000000ff1200728c */ /* 0x000fc8000bf05070 */
[----:B------:R-:W-:Y:S02]  /*0b60*/  UISETP.NE.AND.EX UP0, UPT, UR4, URZ, UPT, UP0 ;  /* 0x000000ff0400728c */ /* 0x000fe4000bf05300 */
[----:B------:R-:W-:-:S04]  /*0b70*/  UIADD3 UR5, UP1, UPT, UR29, UR5, URZ ;  /* 0x000000051d057290 */ /* 0x000fc8000ff3e0ff */
[----:B------:R-:W-:Y:S01]  /*0b80*/  UIADD3.X UR6, UPT, UPT, UR30, UR6, URZ, UP1, !UPT ;  /* 0x000000061e067290 */ /* 0x000fe20008ffe4ff */
[----:B--2---:R-:W-:-:S06]  /*0b90*/  @!P0 LOP3.LUT R18, R6, 0xff, RZ, 0xc0, !PT ;  /* 0x000000ff06128812 */ /* 0x004fcc00078ec0ff */
[----:B------:R-:W0:Y:S01]  /*0ba0*/  @!P0 I2F.U16 R18, R18 ;  /* 0x0000001200128306 */ /* 0x000e220000101000 */
[----:B---3--:R-:W-:-:S07]  /*0bb0*/  @!P1 LOP3.LUT R20, R7, 0xff, RZ, 0xc0, !PT ;  /* 0x000000ff07149812 */ /* 0x008fce00078ec0ff */
[----:B------:R-:W1:Y:S01]  /*0bc0*/  @!P1 I2F.U16 R20, R20 ;  /* 0x0000001400149306 */ /* 0x000e620000101000 */
[----:B0-----:R4:W-:Y:S01]  /*0bd0*/  @!P0 STG.E.64 desc[UR26][R22.64], R18 ;  /* 0x0000001216008986 */ /* 0x0019e2000c101b1a */
[----:B------:R-:W-:-:S04]  /*0be0*/  @!P1 IADD3 R24, P0, PT, R12, UR7, RZ ;  /* 0x000000070c189c10 */ /* 0x000fc8000ff1e0ff */
[----:B------:R-:W-:Y:S02]  /*0bf0*/  @!P1 IADD3.X R25, PT, PT, R13, UR10, RZ, P0, !PT ;  /* 0x0000000a0d199c10 */ /* 0x000fe400087fe4ff */
[----:B----4-:R-:W-:-:S03]  /*0c00*/  @!P2 LOP3.LUT R22, R8, 0xff, RZ, 0xc0, !PT ;  /* 0x000000ff0816a812 */ /* 0x010fc600078ec0ff */
[----:B-1----:R0:W-:Y:S03]  /*0c10*/  @!P1 STG.E.64 desc[UR26][R24.64], R20 ;  /* 0x0000001418009986 */ /* 0x0021e6000c101b1a */
[----:B------:R-:W1:Y:S01]  /*0c20*/  @!P2 I2F.U16 R22, R22 ;  /* 0x000000160016a306 */ /* 0x000e620000101000 */
[----:B------:R-:W-:Y:S01]  /*0c30*/  @!P2 IADD3 R18, P0, PT, R14, UR7, RZ ;  /* 0x000000070e12ac10 */ /* 0x000fe2000ff1e0ff */
[----:B------:R-:W-:Y:S01]  /*0c40*/  IMAD.MOV.U32 R23, RZ, RZ, RZ ;  /* 0x000000ffff177224 */ /* 0x000fe200078e00ff */
[----:B0-----:R-:W-:Y:S02]  /*0c50*/  @!P3 LOP3.LUT R24, R4, 0xff, RZ, 0xc0, !PT ;  /* 0x000000ff0418b812 */ /* 0x001fe400078ec0ff */
[----:B------:R-:W-:-:S04]  /*0c60*/  @!P2 IADD3.X R19, PT, PT, R15, UR10, RZ, P0, !PT ;  /* 0x0000000a0f13ac10 */ /* 0x000fc800087fe4ff */
[----:B------:R-:W0:Y:S01]  /*0c70*/  @!P3 I2F.U16 R24, R24 ;  /* 0x000000180018b306 */ /* 0x000e220000101000 */
[----:B-1----:R1:W-:Y:S01]  /*0c80*/  @!P2 STG.E.64 desc[UR26][R18.64], R22 ;  /* 0x000000161200a986 */ /* 0x0023e2000c101b1a */
[----:B------:R-:W-:Y:S01]  /*0c90*/  IMAD.MOV.U32 R25, RZ, RZ, RZ ;  /* 0x000000ffff197224 */ /* 0x000fe200078e00ff */
[----:B-1----:R-:W-:-:S04]  /*0ca0*/  @!P3 IADD3 R18, P0, PT, R16, UR7, RZ ;  /* 0x000000071012bc10 */ /* 0x002fc8000ff1e0ff */
[----:B------:R-:W-:-:S05]  /*0cb0*/  @!P3 IADD3.X R19, PT, PT, R17, UR10, RZ, P0, !PT ;  /* 0x0000000a1113bc10 */ /* 0x000fca00087fe4ff */
[----:B0-----:R1:W-:Y:S01]  /*0cc0*/  @!P3 STG.E.64 desc[UR26][R18.64], R24 ;  /* 0x000000181200b986 */ /* 0x0013e2000c101b1a */
[----:B------:R-:W-:Y:S01]  /*0cd0*/  IADD3 R9, P0, PT, R9, UR29, RZ ;  /* 0x0000001d09097c10 */ /* 0x000fe2000ff1e0ff */
[----:B------:R-:W-:-:S03]  /*0ce0*/  ULEA UR7, UP2, UR28, UR7, 0x6 ;  /* 0x000000071c077291 */ /* 0x000fc6000f8430ff */
[----:B------:R-:W-:Y:S01]  /*0cf0*/  IADD3.X R3, PT, PT, R3, UR30, RZ, P0, !PT ;  /* 0x0000001e03037c10 */ /* 0x000fe200087fe4ff */
[----:B------:R-:W-:Y:S01]  /*0d00*/  ULEA.HI.X UR10, UR28, UR10, URZ, 0x6, UP2 ;  /* 0x0000000a1c0a7291 */ /* 0x000fe200090f34ff */
[----:B------:R-:W-:Y:S11]  /*0d10*/  BRA.U UP0, `(.L_x_2470) ;  /* 0xfffffff900287547 */ /* 0x000ff6000b83ffff */
.L_x_2469:
        /* <DEDUP_REMOVED lines=25> */
[----:B------:R4:W3:Y:S01]  /*0eb0*/  @!P2 LDG.E.U8 R8, desc[UR26][R18.64] ;  /* 0x0000001a1208a981 */ /* 0x0008e2000c1e1100 */
[----:B------:R-:W-:-:S04]  /*0ec0*/  IADD3 R14, P4, PT, R5, UR28, RZ ;  /* 0x0000001c050e7c10 */ /* 0x000fc8000ff9e0ff */
[----:B------:R-:W-:Y:S01]  /*0ed0*/  ISETP.GE.U32.AND P3, PT, R14, UR40, PT ;  /* 0x000000280e007c0c */ /* 0x000fe2000bf66070 */
[----:B------:R-:W-:-:S05]  /*0ee0*/  IMAD.X R11, RZ, RZ, R0, P4 ;  /* 0x000000ffff0b7224 */ /* 0x000fca00020e0600 */
[----:B------:R-:W-:Y:S02]  /*0ef0*/  ISETP.GE.AND.EX P3, PT, R11, UR41, PT, P3 ;  /* 0x000000290b007c0c */ /* 0x000fe4000bf66330 */
[----:B------:R-:W-:Y:S02]  /*0f00*/  PRMT R15, R4, 0x7610, R15 ;  /* 0x00007610040f7816 */ /* 0x000fe4000000000f */
[----:B0-----:R-:W-:Y:S02]  /*0f10*/  @!P2 LEA R16, P6, R5, UR8, 0x3 ;  /* 0x000000080510ac11 */ /* 0x001fe4000f8c18ff */
[----:B-1----:R-:W-:-:S07]  /*0f20*/  @!P1 LEA R12, P5, R2, UR8, 0x3 ;  /* 0x00000008020c9c11 */ /* 0x002fce000f8a18ff */
[----:B------:R-:W-:-:S04]  /*0f30*/  @!P3 IADD3 R20, P4, PT, R14, UR42, RZ ;  /* 0x0000002a0e14bc10 */ /* 0x000fc8000ff9e0ff */
[----:B------:R-:W-:Y:S02]  /*0f40*/  @!P3 IADD3.X R21, PT, PT, R11, UR43, RZ, P4, !PT ;  /* 0x0000002b0b15bc10 */ /* 0x000fe4000a7fe4ff */
[----:B------:R-:W-:Y:S01]  /*0f50*/  @!P2 LEA.HI.X R17, R5, UR9, R0, 0x3, P6 ;  /* 0x000000090511ac11 */ /* 0x000fe2000b0f1c00 */
[----:B------:R-:W-:Y:S01]  /*0f60*/  IMAD.MOV.U32 R5, RZ, RZ, RZ ;  /* 0x000000ffff057224 */ /* 0x000fe200078e00ff */
[----:B------:R-:W-:Y:S01]  /*0f70*/  @!P1 LEA.HI.X R13, R2, UR9, R3, 0x3, P5 ;  /* 0x00000009020d9c11 */ /* 0x000fe2000a8f1c03 */
[----:B----4-:R-:W-:Y:S01]  /*0f80*/  IMAD.MOV.U32 R19, RZ, RZ, RZ ;  /* 0x000000ffff137224 */ /* 0x010fe200078e00ff */
[----:B------:R0:W5:Y:S01]  /*0f90*/  @!P3 LDG.E.U8 R15, desc[UR26][R20.64] ;  /* 0x0000001a140fb981 */ /* 0x000162000c1e1100 */
[----:B--2---:R-:W-:Y:S02]  /*0fa0*/  @!P0 LOP3.LUT R6, R6, 0xff, RZ, 0xc0, !PT ;  /* 0x000000ff06068812 */ /* 0x004fe400078ec0ff */
[----:B---3--:R-:W-:-:S04]  /*0fb0*/  @!P1 LOP3.LUT R4, R7, 0xff, RZ, 0xc0, !PT ;  /* 0x000000ff07049812 */ /* 0x008fc800078ec0ff */
[----:B------:R-:W1:Y:S01]  /*0fc0*/  @!P0 I2F.U16 R6, R6 ;  /* 0x0000000600068306 */ /* 0x000e620000101000 */
[----:B------:R-:W-:-:S07]  /*0fd0*/  @!P2 LOP3.LUT R18, R8, 0xff, RZ, 0xc0, !PT ;  /* 0x000000ff0812a812 */ /* 0x000fce00078ec0ff */
[----:B------:R-:W2:Y:S01]  /*0fe0*/  @!P1 I2F.U16 R4, R4 ;  /* 0x0000000400049306 */ /* 0x000ea20000101000 */
[----:B------:R-:W-:-:S07]  /*0ff0*/  @!P0 LEA R8, P4, R9, UR8, 0x3 ;  /* 0x0000000809088c11 */ /* 0x000fce000f8818ff */
[----:B------:R-:W3:Y:S01]  /*1000*/  @!P2 I2F.U16 R18, R18 ;  /* 0x000000120012a306 */ /* 0x000ee20000101000 */
[----:B------:R-:W-:Y:S01]  /*1010*/  @!P0 LEA.HI.X R9, R9, UR9, R10, 0x3, P4 ;  /* 0x0000000909098c11 */ /* 0x000fe2000a0f1c0a */
[----:B------:R-:W-:-:S05]  /*1020*/  IMAD.MOV.U32 R7, RZ, RZ, RZ ;  /* 0x000000ffff077224 */ /* 0x000fca00078e00ff */
[----:B-1----:R0:W-:Y:S04]  /*1030*/  @!P0 STG.E.64 desc[UR26][R8.64], R6 ;  /* 0x0000000608008986 */ /* 0x0021e8000c101b1a */
[----:B--2---:R0:W-:Y:S04]  /*1040*/  @!P1 STG.E.64 desc[UR26][R12.64], R4 ;  /* 0x000000040c009986 */ /* 0x0041e8000c101b1a */
[----:B---3--:R0:W-:Y:S01]  /*1050*/  @!P2 STG.E.64 desc[UR26][R16.64], R18 ;  /* 0x000000121000a986 */ /* 0x0081e2000c101b1a */
[----:B------:R-:W-:Y:S05]  /*1060*/  @P3 EXIT ;  /* 0x000000000000394d */ /* 0x000fea0003800000 */
[----:B-----5:R-:W-:Y:S01]  /*1070*/  LOP3.LUT R0, R15, 0xff, RZ, 0xc0, !PT ;  /* 0x000000ff0f007812 */ /* 0x020fe200078ec0ff */
[----:B0-----:R-:W-:Y:S01]  /*1080*/  IMAD.MOV.U32 R5, RZ, RZ, RZ ;  /* 0x000000ffff057224 */ /* 0x001fe200078e00ff */
[C---:B------:R-:W-:Y:S02]  /*1090*/  LEA R2, P0, R14.reuse, UR8, 0x3 ;  /* 0x000000080e027c11 */ /* 0x040fe4000f8018ff */
[----:B------:R-:W0:Y:S02]  /*10a0*/  I2F.U16 R4, R0 ;  /* 0x0000000000047306 */ /* 0x000e240000101000 */
[----:B------:R-:W-:-:S05]  /*10b0*/  LEA.HI.X R3, R14, UR9, R11, 0x3, P0 ;  /* 0x000000090e037c11 */ /* 0x000fca00080f1c0b */
[----:B0-----:R-:W-:Y:S01]  /*10c0*/  STG.E.64 desc[UR26][R2.64], R4 ;  /* 0x0000000402007986 */ /* 0x001fe2000c101b1a */
[----:B------:R-:W-:Y:S05]  /*10d0*/  EXIT ;  /* 0x000000000000794d */ /* 0x000fea0003800000 */
.L_x_2468:
[----:B------:R-:W0:Y:S02]  /*10e0*/  S2R R14, SR_TID.X ;  /* 0x00000000000e7919 */ /* 0x000e240000002100 */
[----:B0-----:R-:W-:-:S03]  /*10f0*/  IMAD.WIDE.U32 R2, R14, 0x4, RZ ;  /* 0x000000040e027825 */ /* 0x001fc600078e00ff */
[----:B------:R-:W-:-:S04]  /*1100*/  ISETP.GE.U32.AND P0, PT, R2, UR11, PT ;  /* 0x0000000b02007c0c */ /* 0x000fc8000bf06070 */
[----:B------:R-:W-:-:S13]  /*1110*/  ISETP.GE.AND.EX P0, PT, R3, UR4, PT, P0 ;  /* 0x0000000403007c0c */ /* 0x000fda000bf06300 */
[----:B------:R-:W-:Y:S05]  /*1120*/  @P0 EXIT ;  /* 0x000000000000094d */ /* 0x000fea0003800000 */
[----:B------:R-:W-:Y:S01]  /*1130*/  IMAD.MOV.U32 R15, RZ, RZ, RZ ;  /* 0x000000ffff0f7224 */ /* 0x000fe200078e00ff */
[----:B------:R-:W0:Y:S06]  /*1140*/  LDCU UR5, c[0x0][0x360] ;  /* 0x00006c00ff0577ac */ /* 0x000e2c0008000800 */
.L_x_2471:
        /* <DEDUP_REMOVED lines=17> */
[C---:B--2---:R-:W-:Y:S02]  /*1260*/  PRMT R8, R2.reuse, 0x7770, RZ ;  /* 0x0000777002087816 */ /* 0x044fe400000000ff */
[C---:B------:R-:W-:Y:S02]  /*1270*/  PRMT R10, R2.reuse, 0x7771, RZ ;  /* 0x00007771020a7816 */ /* 0x040fe400000000ff */
[C---:B------:R-:W-:Y:S02]  /*1280*/  PRMT R4, R2.reuse, 0x7772, RZ ;  /* 0x0000777202047816 */ /* 0x040fe400000000ff */
[----:B------:R-:W-:Y:S02]  /*1290*/  PRMT R6, R2, 0x7773, RZ ;  /* 0x0000777302067816 */ /* 0x000fe400000000ff */
[----:B------:R-:W-:Y:S02]  /*12a0*/  I2FP.F32.U32 R8, R8 ;  /* 0x0000000800087245 */ /* 0x000fe40000201000 */
[----:B------:R-:W-:-:S02]  /*12b0*/  I2FP.F32.U32 R10, R10 ;  /* 0x0000000a000a7245 */ /* 0x000fc40000201000 */
[----:B------:R-:W-:Y:S02]  /*12c0*/  I2FP.F32.U32 R4, R4 ;  /* 0x0000000400047245 */ /* 0x000fe40000201000 */
[----:B------:R-:W-:-:S05]  /*12d0*/  I2FP.F32.U32 R6, R6 ;  /* 0x0000000600067245 */ /* 0x000fca0000201000 */
[----:B------:R1:W-:Y:S01]  /*12e0*/  STG.E.ENL2.256 desc[UR26][R12.64], R8, R4 ;  /* 0xf80000080c04797f */ /* 0x0003e2000f12181a */
[----:B------:R-:W-:Y:S05]  /*12f0*/  @!P0 BRA P1, `(.L_x_2471) ;  /* 0xfffffffc00948947 */ /* 0x000fea000083ffff */
[----:B------:R-:W-:Y:S05]  /*1300*/  EXIT ;  /* 0x000000000000794d */ /* 0x000fea0003800000 */
        .weak           $__internal_46_$__cuda_sm20_div_u16
        .type           $__internal_46_$__cuda_sm20_div_u16,@function
        .size           $__internal_46_$__cuda_sm20_div_u16,(.L_x_7615 - $__internal_46_$__cuda_sm20_div_u16)
$__internal_46_$__cuda_sm20_div_u16:
        /* <DEDUP_REMOVED lines=19> */
[----:B------:R-:W-:Y:S05]  /*1440*/  RET.REL.NODEC R2 `(_ZN2at6native55_GLOBAL__N__de093ff9_22_ForeachBinaryOpList_cu_a911ec4325multi_tensor_apply_kernelINS1_18TensorListMetadataILi2EEENS1_11CopyFunctorIN3c107complexIfEEhLi2ELi1ELi1EEEJNS0_4CopyIS8_hEEEEEvT_T0_DpT1_) ;  /* 0xffffffe802ec7950 */ /* 0x000fea0003c3ffff */
.L_x_2472:
        /* <DEDUP_REMOVED lines=11> */
.L_x_7615:


//--------------------- .text._ZN2at6native55_GLOBAL__N__de093ff9_22_ForeachBinaryOpList_cu_a911ec4325multi_tensor_apply_kernelINS1_18TensorListMetadataILi2EEENS1_14UnaryOpFunctorIN3c107complexIfEELi2ELi1ELi1EEEJNS0_4CopyIS8_S8_EEEEEvT_T0_DpT1_ --------------------------
	.section	.text._ZN2at6native55_GLOBAL__N__de093ff9_22_ForeachBinaryOpList_cu_a911ec4325multi_tensor_apply_kernelINS1_18TensorListMetadataILi2EEENS1_14UnaryOpFunctorIN3c107complexIfEELi2ELi1ELi1EEEJNS0_4CopyIS8_S8_EEEEEvT_T0_DpT1_,"ax",@progbits
	.align	128
.text._ZN2at6native55_GLOBAL__N__de093ff9_22_ForeachBinaryOpList_cu_a911ec4325multi_tensor_apply_kernelINS1_18TensorListMetadataILi2EEENS1_14UnaryOpFunctorIN3c107complexIfEELi2ELi1ELi1EEEJNS0_4CopyIS8_S8_EEEEEvT_T0_DpT1_:
        .type           _ZN2at6native55_GLOBAL__N__de093ff9_22_ForeachBinaryOpList_cu_a911ec4325multi_tensor_apply_kernelINS1_18TensorListMetadataILi2EEENS1_14UnaryOpFunctorIN3c107complexIfEELi2ELi1ELi1EEEJNS0_4CopyIS8_S8_EEEEEvT_T0_DpT1_,@function
        .size           _ZN2at6native55_GLOBAL__N__de093ff9_22_ForeachBinaryOpList_cu_a911ec4325multi_tensor_apply_kernelINS1_18TensorListMetadataILi2EEENS1_14UnaryOpFunctorIN3c107complexIfEELi2ELi1ELi1EEEJNS0_4CopyIS8_S8_EEEEEvT_T0_DpT1_,(.L_x_7617 - _ZN2at6native55_GLOBAL__N__de093ff9_22_ForeachBinaryOpList_cu_a911ec4325multi_tensor_apply_kernelINS1_18TensorListMetadataILi2EEENS1_14UnaryOpFunctorIN3c107complexIfEELi2ELi1ELi1EEEJNS0_4CopyIS8_S8_EEEEEvT_T0_DpT1_)
        .other          _ZN2at6native55_GLOBAL__N__de093ff9_22_ForeachBinaryOpList_cu_a911ec4325multi_tensor_apply_kernelINS1_18TensorListMetadataILi2EEENS1_14UnaryOpFunctorIN3c107complexIfEELi2ELi1ELi1EEEJNS0_4CopyIS8_S8_EEEEEvT_T0_DpT1_,@"STO_CUDA_ENTRY STV_DEFAULT"
_ZN2at6native55_GLOBAL__N__de093ff9_22_ForeachBinaryOpList_cu_a911ec4325multi_tensor_apply_kernelINS1_18TensorListMetadataILi2EEENS1_14UnaryOpFunctorIN3c107complexIfEELi2ELi1ELi1EEEJNS0_4CopyIS8_S8_EEEEEvT_T0_DpT1_:
        /* <DEDUP_REMOVED lines=39> */
[----:B------:R-:W-:Y:S05]  /*0270*/  CALL.REL.NOINC `($__internal_47_$__cuda_sm20_div_u16) ;  /* 0x0000000800dc7944 */ /* 0x000fea0003c00000 */
        /* <DEDUP_REMOVED lines=16> */
.L_x_2475:
[----:B0-----:R-:W-:Y:S02]  /*0380*/  IADD3 R10, P1, PT, R0, UR6, RZ ;  /* 0x00000006000a7c10 */ /* 0x001fe4000ff3e0ff */
[----:B------:R-:W-:Y:S02]  /*0390*/  CS2R R14, SRZ ;  /* 0x00000000000e7805 */ /* 0x000fe4000001ff00 */
[C---:B------:R-:W-:Y:S01]  /*03a0*/  ISETP.GE.U32.AND P3, PT, R10.reuse, UR17, PT ;  /* 0x000000110a007c0c */ /* 0x040fe2000bf66070 */
[----:B------:R-:W-:Y:S01]  /*03b0*/  IMAD.X R21, RZ, RZ, UR7, P1 ;  /* 0x00000007ff157e24 */ /* 0x000fe200088e06ff */
[----:B-1----:R-:W-:-:S04]  /*03c0*/  IADD3 R19, P1, PT, R10, UR16, RZ ;  /* 0x000000100a137c10 */ /* 0x002fc8000ff3e0ff */
        /* <DEDUP_REMOVED lines=9> */
[----:B------:R-:W-:Y:S02]  /*0460*/  @!P3 LEA.HI.X R9, R10, UR9, R21, 0x3, P1 ;  /* 0x000000090a09bc11 */ /* 0x000fe400088f1c15 */
[C---:B------:R-:W-:Y:S02]  /*0470*/  IADD3 R18, P2, PT, R16.reuse, UR16, RZ ;  /* 0x0000001010127c10 */ /* 0x040fe4000ff5e0ff */
[C---:B------:R-:W-:Y:S01]  /*0480*/  @!P4 LEA R6, P1, R19.reuse, UR8, 0x3 ;  /* 0x000000081306cc11 */ /* 0x040fe2000f8218ff */
[----:B------:R0:W2:Y:S01]  /*0490*/  @!P3 LDG.E.64 R14, desc[UR14][R8.64] ;  /* 0x0000000e080eb981 */ /* 0x0000a2000c1e1b00 */
[----:B------:R-:W-:Y:S01]  /*04a0*/  CS2R R2, SRZ ;  /* 0x0000000000027805 */ /* 0x000fe2000001ff00 */
[----:B------:R-:W-:Y:S01]  /*04b0*/  IMAD.X R13, RZ, RZ, R11, P2 ;  /* 0x000000ffff0d7224 */ /* 0x000fe200010e060b */
[----:B------:R-:W-:Y:S02]  /*04c0*/  @!P4 LEA.HI.X R7, R19, UR9, R24, 0x3, P1 ;  /* 0x000000091307cc11 */ /* 0x000fe400088f1c18 */
[----:B------:R-:W-:-:S02]  /*04d0*/  @!P5 LEA R28, P2, R16, UR8, 0x3 ;  /* 0x00000008101cdc11 */ /* 0x000fc4000f8418ff */
[----:B------:R-:W-:Y:S02]  /*04e0*/  CS2R R4, SRZ ;  /* 0x0000000000047805 */ /* 0x000fe4000001ff00 */
[----:B------:R-:W-:Y:S01]  /*04f0*/  ISETP.GE.U32.AND P1, PT, R18, UR17, PT ;  /* 0x0000001112007c0c */ /* 0x000fe2000bf26070 */
[----:B------:R-:W3:Y:S01]  /*0500*/  @!P4 LDG.E.64 R2, desc[UR14][R6.64] ;  /* 0x0000000e0602c981 */ /* 0x000ee2000c1e1b00 */
[----:B------:R-:W-:Y:S02]  /*0510*/  @!P5 LEA.HI.X R29, R16, UR9, R11, 0x3, P2 ;  /* 0x00000009101ddc11 */ /* 0x000fe400090f1c0b */
[----:B------:R-:W-:-:S03]  /*0520*/  ISETP.GE.AND.EX P1, PT, R13, UR18, PT, P1 ;  /* 0x000000120d007c0c */ /* 0x000fc6000bf26310 */
[----:B------:R-:W4:Y:S01]  /*0530*/  @!P5 LDG.E.64 R4, desc[UR14][R28.64] ;  /* 0x0000000e1c04d981 */ /* 0x000f22000c1e1b00 */
[----:B0-----:R-:W-:-:S09]  /*0540*/  CS2R R8, SRZ ;  /* 0x0000000000087805 */ /* 0x001fd2000001ff00 */
[----:B------:R-:W-:-:S04]  /*0550*/  @!P1 LEA R22, P2, R18, UR8, 0x3 ;  /* 0x0000000812169c11 */ /* 0x000fc8000f8418ff */
[----:B------:R-:W-:-:S05]  /*0560*/  @!P1 LEA.HI.X R23, R18, UR9, R13, 0x3, P2 ;  /* 0x0000000912179c11 */ /* 0x000fca00090f1c0d */
[----:B------:R0:W5:Y:S01]  /*0570*/  @!P1 LDG.E.64 R8, desc[UR14][R22.64] ;  /* 0x0000000e16089981 */ /* 0x000162000c1e1b00 */
[C---:B------:R-:W-:Y:S02]  /*0580*/  @!P3 LEA R26, P2, R10.reuse, UR10, 0x3 ;  /* 0x0000000a0a1abc11 */ /* 0x040fe4000f8418ff */
[C---:B------:R-:W-:Y:S02]  /*0590*/  IADD3 R17, P6, PT, R10.reuse, UR13, RZ ;  /* 0x0000000d0a117c10 */ /* 0x040fe4000ffde0ff */
[--C-:B------:R-:W-:Y:S02]  /*05a0*/  @!P3 LEA.HI.X R27, R10, UR11, R21.reuse, 0x3, P2 ;  /* 0x0000000b0a1bbc11 */ /* 0x100fe400090f1c15 */
[----:B------:R-:W-:Y:S01]  /*05b0*/  ISETP.GE.U32.AND P2, PT, R17, UR17, PT ;  /* 0x0000001111007c0c */ /* 0x000fe2000bf46070 */
[----:B0-----:R-:W-:Y:S01]  /*05c0*/  IMAD.X R22, RZ, RZ, R21, P6 ;  /* 0x000000ffff167224 */ /* 0x001fe200030e0615 */
[----:B------:R-:W-:-:S04]  /*05d0*/  @!P4 LEA R6, P6, R19, UR10, 0x3 ;  /* 0x0000000a1306cc11 */ /* 0x000fc8000f8c18ff */
[----:B------:R-:W-:Y:S02]  /*05e0*/  ISETP.GE.AND.EX P2, PT, R22, UR18, PT, P2 ;  /* 0x0000001216007c0c */ /* 0x000fe4000bf46320 */
[----:B------:R-:W-:Y:S02]  /*05f0*/  @!P4 LEA.HI.X R7, R19, UR11, R24, 0x3, P6 ;  /* 0x0000000b1307cc11 */ /* 0x000fe4000b0f1c18 */
[----:B------:R-:W-:-:S04]  /*0600*/  @!P1 LEA R12, P6, R18, UR10, 0x3 ;  /* 0x0000000a120c9c11 */ /* 0x000fc8000f8c18ff */
[----:B------:R-:W-:Y:S01]  /*0610*/  @!P1 LEA.HI.X R13, R18, UR11, R13, 0x3, P6 ;  /* 0x0000000b120d9c11 */ /* 0x000fe2000b0f1c0d */
[----:B--2---:R0:W-:Y:S01]  /*0620*/  @!P3 STG.E.64 desc[UR14][R26.64], R14 ;  /* 0x0000000e1a00b986 */ /* 0x0041e2000c101b0e */
[----:B------:R-:W-:-:S04]  /*0630*/  @!P5 LEA R10, P3, R16, UR10, 0x3 ;  /* 0x0000000a100adc11 */ /* 0x000fc8000f8618ff */
[----:B------:R-:W-:Y:S02]  /*0640*/  @!P5 LEA.HI.X R11, R16, UR11, R11, 0x3, P3 ;  /* 0x0000000b100bdc11 */ /* 0x000fe400098f1c0b */
[----:B------:R-:W-:Y:S01]  /*0650*/  IADD3 R19, P3, PT, R19, UR13, RZ ;  /* 0x0000000d13137c10 */ /* 0x000fe2000ff7e0ff */
[----:B---3--:R1:W-:Y:S03]  /*0660*/  @!P4 STG.E.64 desc[UR14][R6.64], R2 ;  /* 0x000000020600c986 */ /* 0x0083e6000c101b0e */
[C---:B------:R-:W-:Y:S01]  /*0670*/  IADD3 R21, P4, PT, R19.reuse, UR16, RZ ;  /* 0x0000001013157c10 */ /* 0x040fe2000ff9e0ff */
[----:B------:R-:W-:Y:S01]  /*0680*/  IMAD.X R24, RZ, RZ, R24, P3 ;  /* 0x000000ffff187224 */ /* 0x000fe200018e0618 */
[----:B------:R-:W-:Y:S01]  /*0690*/  ISETP.GE.U32.AND P3, PT, R19, UR17, PT ;  /* 0x0000001113007c0c */ /* 0x000fe2000bf66070 */
[----:B----4-:R2:W-:Y:S01]  /*06a0*/  @!P5 STG.E.64 desc[UR14][R10.64], R4 ;  /* 0x000000040a00d986 */ /* 0x0105e2000c101b0e */
[----:B0-----:R-:W-:Y:S01]  /*06b0*/  @!P2 LEA R14, P6, R17, UR8, 0x3 ;  /* 0x00000008110eac11 */ /* 0x001fe2000f8c18ff */
[----:B------:R-:W-:Y:S01]  /*06c0*/  IMAD.X R26, RZ, RZ, R24, P4 ;  /* 0x000000ffff1a7224 */ /* 0x000fe200020e0618 */
[----:B------:R-:W-:-:S02]  /*06d0*/  IADD3 R23, P5, PT, R21, UR16, RZ ;  /* 0x0000001015177c10 */ /* 0x000fc4000ffbe0ff */
[----:B------:R-:W-:Y:S02]  /*06e0*/  @!P2 LEA.HI.X R15, R17, UR9, R22, 0x3, P6 ;  /* 0x00000009110fac11 */ /* 0x000fe4000b0f1c16 */
[----:B------:R-:W-:Y:S01]  /*06f0*/  ISETP.GE.AND.EX P3, PT, R24, UR18, PT, P3 ;  /* 0x0000001218007c0c */ /* 0x000fe2000bf66330 */
[----:B------:R-:W-:Y:S01]  /*0700*/  IMAD.X R28, RZ, RZ, R26, P5 ;  /* 0x000000ffff1c7224 */ /* 0x000fe200028e061a */
[----:B------:R-:W-:Y:S02]  /*0710*/  ISETP.GE.U32.AND P6, PT, R21, UR17, PT ;  /* 0x0000001115007c0c */ /* 0x000fe4000bfc6070 */
[----:B-1----:R-:W-:Y:S02]  /*0720*/  CS2R R2, SRZ ;  /* 0x0000000000027805 */ /* 0x002fe4000001ff00 */
[----:B------:R-:W-:Y:S02]  /*0730*/  ISETP.GE.U32.AND P4, PT, R23, UR17, PT ;  /* 0x0000001117007c0c */ /* 0x000fe4000bf86070 */
[----:B------:R-:W-:-:S02]  /*0740*/  ISETP.GE.AND.EX P5, PT, R26, UR18, PT, P6 ;  /* 0x000000121a007c0c */ /* 0x000fc4000bfa6360 */
[----:B------:R-:W-:Y:S02]  /*0750*/  ISETP.GE.AND.EX P4, PT, R28, UR18, PT, P4 ;  /* 0x000000121c007c0c */ /* 0x000fe4000bf86340 */
[----:B--2---:R-:W-:Y:S01]  /*0760*/  CS2R R4, SRZ ;  /* 0x0000000000047805 */ /* 0x004fe2000001ff00 */
[----:B-----5:R0:W-:Y:S01]  /*0770*/  @!P1 STG.E.64 desc[UR14][R12.64], R8 ;  /* 0x000000080c009986 */ /* 0x0201e2000c101b0e */
[----:B------:R-:W-:-:S03]  /*0780*/  @!P3 LEA R10, P6, R19, UR8, 0x3 ;  /* 0x00000008130abc11 */ /* 0x000fc6000f8c18ff */
[----:B------:R1:W2:Y:S01]  /*0790*/  @!P2 LDG.E.64 R2, desc[UR14][R14.64] ;  /* 0x0000000e0e02a981 */ /* 0x0002a2000c1e1b00 */
[----:B------:R-:W-:Y:S02]  /*07a0*/  @!P3 LEA.HI.X R11, R19, UR9, R24, 0x3, P6 ;  /* 0x00000009130bbc11 */ /* 0x000fe4000b0f1c18 */
[----:B------:R-:W-:-:S03]  /*07b0*/  CS2R R6, SRZ ;  /* 0x0000000000067805 */ /* 0x000fc6000001ff00 */
[----:B------:R-:W3:Y:S01]  /*07c0*/  @!P3 LDG.E.64 R4, desc[UR14][R10.64] ;  /* 0x0000000e0a04b981 */ /* 0x000ee2000c1e1b00 */
[----:B0-----:R-:W-:Y:S02]  /*07d0*/  @!P5 LEA R12, P1, R21, UR8, 0x3 ;  /* 0x00000008150cdc11 */ /* 0x001fe4000f8218ff */
[----:B------:R-:W-:Y:S02]  /*07e0*/  CS2R R8, SRZ ;  /* 0x0000000000087805 */ /* 0x000fe4000001ff00 */
[----:B-1----:R-:W-:Y:S02]  /*07f0*/  @!P4 LEA R14, P6, R23, UR8, 0x3 ;  /* 0x00000008170ecc11 */ /* 0x002fe4000f8c18ff */
[----:B------:R-:W-:Y:S02]  /*0800*/  @!P5 LEA.HI.X R13, R21, UR9, R26, 0x3, P1 ;  /* 0x00000009150ddc11 */ /* 0x000fe400088f1c1a */
[----:B------:R-:W-:-:S03]  /*0810*/  @!P4 LEA.HI.X R15, R23, UR9, R28, 0x3, P6 ;  /* 0x00000009170fcc11 */ /* 0x000fc6000b0f1c1c */
[----:B------:R-:W4:Y:S04]  /*0820*/  @!P5 LDG.E.64 R6, desc[UR14][R12.64] ;  /* 0x0000000e0c06d981 */ /* 0x000f28000c1e1b00 */
[----:B------:R-:W5:Y:S01]  /*0830*/  @!P4 LDG.E.64 R8, desc[UR14][R14.64] ;  /* 0x0000000e0e08c981 */ /* 0x000f62000c1e1b00 */
        /* <DEDUP_REMOVED lines=14> */
[----:B--2---:R1:W-:Y:S04]  /*0920*/  @!P2 STG.E.64 desc[UR14][R16.64], R2 ;  /* 0x000000021000a986 */ /* 0x0043e8000c101b0e */
[----:B---3--:R1:W-:Y:S04]  /*0930*/  @!P3 STG.E.64 desc[UR14][R18.64], R4 ;  /* 0x000000041200b986 */ /* 0x0083e8000c101b0e */
[----:B----4-:R1:W-:Y:S04]  /*0940*/  @!P5 STG.E.64 desc[UR14][R24.64], R6 ;  /* 0x000000061800d986 */ /* 0x0103e8000c101b0e */
[----:B-----5:R1:W-:Y:S01]  /*0950*/  @!P4 STG.E.64 desc[UR14][R22.64], R8 ;  /* 0x000000081600c986 */ /* 0x0203e2000c101b0e */
[----:B------:R-:W-:Y:S05]  /*0960*/  @P1 BRA `(.L_x_2475) ;  /* 0xfffffff800841947 */ /* 0x000fea000383ffff */
.L_x_2474:
[----:B------:R-:W-:Y:S05]  /*0970*/  @!P0 EXIT ;  /* 0x000000000000894d */ /* 0x000fea0003800000 */
[----:B0-----:R-:W-:Y:S02]  /*0980*/  IADD3 R15, P1, PT, R0, UR6, RZ ;  /* 0x00000006000f7c10 */ /* 0x001fe4000ff3e0ff */
[----:B-1----:R-:W-:Y:S02]  /*0990*/  CS2R R2, SRZ ;  /* 0x0000000000027805 */ /* 0x002fe4000001ff00 */
        /* <DEDUP_REMOVED lines=14> */
[----:B------:R-:W-:Y:S02]  /*0a80*/  @!P2 LEA R18, P4, R12, UR8, 0x3 ;  /* 0x000000080c12ac11 */ /* 0x000fe4000f8818ff */
[----:B------:R-:W-:Y:S02]  /*0a90*/  CS2R R6, SRZ ;  /* 0x0000000000067805 */ /* 0x000fe4000001ff00 */
[----:B------:R-:W-:Y:S02]  /*0aa0*/  @!P1 LEA.HI.X R17, R10, UR9, R11, 0x3, P3 ;  /* 0x000000090a119c11 */ /* 0x000fe400098f1c0b */
[----:B------:R-:W-:-:S02]  /*0ab0*/  CS2R R4, SRZ ;  /* 0x0000000000047805 */ /* 0x000fc4000001ff00 */
[C---:B------:R-:W-:Y:S01]  /*0ac0*/  @!P2 LEA.HI.X R19, R12.reuse, UR9, R13, 0x3, P4 ;  /* 0x000000090c13ac11 */ /* 0x040fe2000a0f1c0d */
[----:B------:R0:W2:Y:S01]  /*0ad0*/  @!P0 LDG.E.64 R2, desc[UR14][R8.64] ;  /* 0x0000000e08028981 */ /* 0x0000a2000c1e1b00 */
[----:B------:R-:W-:-:S03]  /*0ae0*/  IADD3 R0, P4, PT, R12, UR16, RZ ;  /* 0x000000100c007c10 */ /* 0x000fc6000ff9e0ff */
[----:B------:R-:W3:Y:S04]  /*0af0*/  @!P1 LDG.E.64 R6, desc[UR14][R16.64] ;  /* 0x0000000e10069981 */ /* 0x000ee8000c1e1b00 */
[----:B------:R1:W4:Y:S01]  /*0b00*/  @!P2 LDG.E.64 R4, desc[UR14][R18.64] ;  /* 0x0000000e1204a981 */ /* 0x000322000c1e1b00 */
[----:B------:R-:W-:Y:S01]  /*0b10*/  IMAD.X R23, RZ, RZ, R13, P4 ;  /* 0x000000ffff177224 */ /* 0x000fe200020e060d */
[----:B------:R-:W-:Y:S02]  /*0b20*/  ISETP.GE.U32.AND P3, PT, R0, UR17, PT ;  /* 0x0000001100007c0c */ /* 0x000fe4000bf66070 */
[----:B0-----:R-:W-:Y:S02]  /*0b30*/  CS2R R8, SRZ ;  /* 0x0000000000087805 */ /* 0x001fe4000001ff00 */
[----:B------:R-:W-:-:S13]  /*0b40*/  ISETP.GE.AND.EX P3, PT, R23, UR18, PT, P3 ;  /* 0x0000001217007c0c */ /* 0x000fda000bf66330 */
[----:B------:R-:W-:-:S04]  /*0b50*/  @!P3 LEA R20, P4, R0, UR8, 0x3 ;  /* 0x000000080014bc11 */ /* 0x000fc8000f8818ff */
[----:B------:R-:W-:Y:S02]  /*0b60*/  @!P3 LEA.HI.X R21, R0, UR9, R23, 0x3, P4 ;  /* 0x000000090015bc11 */ /* 0x000fe4000a0f1c17 */
[C---:B------:R-:W-:Y:S02]  /*0b70*/  @!P0 LEA R14, P4, R15.reuse, UR10, 0x3 ;  /* 0x0000000a0f0e8c11 */ /* 0x040fe4000f8818ff */
[----:B-1----:R-:W-:Y:S01]  /*0b80*/  @!P2 LEA R18, P5, R12, UR10, 0x3 ;  /* 0x0000000a0c12ac11 */ /* 0x002fe2000f8a18ff */
[----:B------:R0:W5:Y:S01]  /*0b90*/  @!P3 LDG.E.64 R8, desc[UR14][R20.64] ;  /* 0x0000000e1408b981 */ /* 0x000162000c1e1b00 */
[----:B------:R-:W-:Y:S02]  /*0ba0*/  @!P0 LEA.HI.X R15, R15, UR11, R22, 0x3, P4 ;  /* 0x0000000b0f0f8c11 */ /* 0x000fe4000a0f1c16 */
[----:B------:R-:W-:Y:S02]  /*0bb0*/  @!P1 LEA R16, P4, R10, UR10, 0x3 ;  /* 0x0000000a0a109c11 */ /* 0x000fe4000f8818ff */
[----:B------:R-:W-:-:S02]  /*0bc0*/  @!P2 LEA.HI.X R19, R12, UR11, R13, 0x3, P5 ;  /* 0x0000000b0c13ac11 */ /* 0x000fc4000a8f1c0d */
[----:B------:R-:W-:Y:S01]  /*0bd0*/  @!P1 LEA.HI.X R17, R10, UR11, R11, 0x3, P4 ;  /* 0x0000000b0a119c11 */ /* 0x000fe2000a0f1c0b */
[----:B--2---:R0:W-:Y:S04]  /*0be0*/  @!P0 STG.E.64 desc[UR14][R14.64], R2 ;  /* 0x000000020e008986 */ /* 0x0041e8000c101b0e */
[----:B---3--:R0:W-:Y:S04]  /*0bf0*/  @!P1 STG.E.64 desc[UR14][R16.64], R6 ;  /* 0x0000000610009986 */ /* 0x0081e8000c101b0e */
[----:B----4-:R0:W-:Y:S01]  /*0c00*/  @!P2 STG.E.64 desc[UR14][R18.64], R4 ;  /* 0x000000041200a986 */ /* 0x0101e2000c101b0e */
[----:B------:R-:W-:Y:S05]  /*0c10*/  @P3 EXIT ;  /* 0x000000000000394d */ /* 0x000fea0003800000 */
[----:B0-----:R-:W-:-:S04]  /*0c20*/  LEA R2, P0, R0, UR10, 0x3 ;  /* 0x0000000a00027c11 */ /* 0x001fc8000f8018ff */
[----:B------:R-:W-:-:S05]  /*0c30*/  LEA.HI.X R3, R0, UR11, R23, 0x3, P0 ;  /* 0x0000000b00037c11 */ /* 0x000fca00080f1c17 */
[----:B-----5:R-:W-:Y:S01]  /*0c40*/  STG.E.64 desc[UR14][R2.64], R8 ;  /* 0x0000000802007986 */ /* 0x020fe2000c101b0e */
[----:B------:R-:W-:Y:S05]  /*0c50*/  EXIT ;  /* 0x000000000000794d */ /* 0x000fea0003800000 */
.L_x_2473:
[----:B------:R-:W1:Y:S02]  /*0c60*/  S2R R12, SR_TID.X ;  /* 0x00000000000c7919 */ /* 0x000e640000002100 */
[----:B-1----:R-:W-:-:S03]  /*0c70*/  IMAD.WIDE.U32 R2, R12, 0x4, RZ ;  /* 0x000000040c027825 */ /* 0x002fc600078e00ff */
[----:B------:R-:W-:-:S04]  /*0c80*/  ISETP.GE.U32.AND P0, PT, R2, UR19, PT ;  /* 0x0000001302007c0c */ /* 0x000fc8000bf06070 */
[----:B------:R-:W-:-:S13]  /*0c90*/  ISETP.GE.AND.EX P0, PT, R3, UR12, PT, P0 ;  /* 0x0000000c03007c0c */ /* 0x000fda000bf06300 */
[----:B0-----:R-:W-:Y:S05]  /*0ca0*/  @P0 EXIT ;  /* 0x000000000000094d */ /* 0x001fea0003800000 */
[----:B------:R-:W-:Y:S01]  /*0cb0*/  IMAD.MOV.U32 R13, RZ, RZ, RZ ;  /* 0x000000ffff0d7224 */ /* 0x000fe200078e00ff */
[----:B------:R-:W0:Y:S06]  /*0cc0*/  LDCU UR4, c[0x0][0x360] ;  /* 0x00006c00ff0477ac */ /* 0x000e2c0008000800 */
.L_x_2476:
[C---:B-1----:R-:W-:Y:S01]  /*0cd0*/  IMAD.SHL.U32 R2, R12.reuse, 0x20, RZ ;  /* 0x000000200c027824 */ /* 0x042fe200078e00ff */
[----:B------:R-:W-:-:S04]  /*0ce0*/  SHF.L.U64.HI R0, R12, 0x5, R13 ;  /* 0x000000050c007819 */ /* 0x000fc8000001020d */
[----:B------:R-:W-:-:S04]  /*0cf0*/  IADD3 R4, P0, PT, R2, UR8, RZ ;  /* 0x0000000802047c10 */ /* 0x000fc8000ff1e0ff */
[----:B------:R-:W-:-:S06]  /*0d00*/  IADD3.X R5, PT, PT, R0, UR9, RZ, P0, !PT ;  /* 0x0000000900057c10 */ /* 0x000fcc00087fe4ff */
[----:B------:R-:W2:Y:S01]  /*0d10*/  LDG.E.ENL2.256 R8, R4, desc[UR14][R4.64] ;  /* 0xfe00000e0404797e */ /* 0x000ea20008121908 */
[----:B------:R-:W-:-:S04]  /*0d20*/  IADD3 R2, P0, PT, R2, UR10, RZ ;  /* 0x0000000a02027c10 */ /* 0x000fc8000ff1e0ff */
[----:B------:R-:W-:Y:S02]  /*0d30*/  IADD3.X R3, PT, PT, R0, UR11, RZ, P0, !PT ;  /* 0x0000000b00037c10 */ /* 0x000fe400087fe4ff */
[----:B0-----:R-:W-:-:S05]  /*0d40*/  IADD3 R12, P0, PT, R12, UR4, RZ ;  /* 0x000000040c0c7c10 */ /* 0x001fca000ff1e0ff */
[C---:B------:R-:W-:Y:S02]  /*0d50*/  IMAD.SHL.U32 R0, R12.reuse, 0x4, RZ ;  /* 0x000000040c007824 */ /* 0x040fe400078e00ff */
[----:B------:R-:W-:Y:S01]  /*0d60*/  IMAD.X R13, RZ, RZ, R13, P0 ;  /* 0x000000ffff0d7224 */ /* 0x000fe200000e060d */
[----:B------:R-:W-:Y:S02]  /*0d70*/  LOP3.LUT P0, RZ, R12, 0xffffc000, RZ, 0xc0, !PT ;  /* 0xffffc0000cff7812 */ /* 0x000fe4000780c0ff */
[----:B------:R-:W-:Y:S02]  /*0d80*/  ISETP.LT.U32.AND P1, PT, R0, UR19, PT ;  /* 0x0000001300007c0c */ /* 0x000fe4000bf21070 */
[----:B------:R-:W-:Y:S02]  /*0d90*/  SHF.L.U64.HI R0, R12, 0x2, R13 ;  /* 0x000000020c007819 */ /* 0x000fe4000001020d */
[----:B------:R-:W-:Y:S02]  /*0da0*/  LOP3.LUT P0, RZ, R13, 0x3fffffff, RZ, 0xc0, P0 ;  /* 0x3fffffff0dff7812 */ /* 0x000fe4000000c0ff */
[----:B------:R-:W-:Y:S01]  /*0db0*/  ISETP.LT.AND.EX P1, PT, R0, UR12, PT, P1 ;  /* 0x0000000c00007c0c */ /* 0x000fe2000bf21310 */
[----:B--2---:R1:W-:-:S12]  /*0dc0*/  STG.E.ENL2.256 desc[UR14][R2.64], R4, R8 ;  /* 0xf80000040208797f */ /* 0x0043d8000f12180e */
[----:B------:R-:W-:Y:S05]  /*0dd0*/  @!P0 BRA P1, `(.L_x_2476) ;  /* 0xfffffffc00bc8947 */ /* 0x000fea000083ffff */
[----:B------:R-:W-:Y:S05]  /*0de0*/  EXIT ;  /* 0x000000000000794d */ /* 0x000fea0003800000 */
        .weak           $__internal_47_$__cuda_sm20_div_u16
        .type           $__internal_47_$__cuda_sm20_div_u16,@function
        .size           $__internal_47_$__cuda_sm20_div_u16,(.L_x_7617 - $__internal_47_$__cuda_sm20_div_u16)
$__internal_47_$__cuda_sm20_div_u16:
        /* <DEDUP_REMOVED lines=18> */
[----:B------:R-:W-:Y:S06]  /*0f10*/  RET.REL.NODEC R2 `(_ZN2at6native55_GLOBAL__N__de093ff9_22_ForeachBinaryOpList_cu_a911ec4325multi_tensor_apply_kernelINS1_18TensorListMetadataILi2EEENS1_14UnaryOpFunctorIN3c107complexIfEELi2ELi1ELi1EEEJNS0_4CopyIS8_S8_EEEEEvT_T0_DpT1_) ;  /* 0xfffffff002387950 */ /* 0x000fec0003c3ffff */
.L_x_2477:
        /* <DEDUP_REMOVED lines=14> */
.L_x_7617:


//--------------------- .text._ZN2at6native55_GLOBAL__N__de093ff9_22_ForeachBinaryOpList_cu_a911ec4325multi_tensor_apply_kernelINS1_18TensorListMetadataILi2EEENS1_11CopyFunctorIN3c107complexIdEENS6_15Float8_e5m2fnuzELi2ELi1ELi1EEEJNS0_4CopyIS8_S9_EEEEEvT_T0_DpT1_ --------------------------
	.section	.text._ZN2at6native55_GLOBAL__N__de093ff9_22_ForeachBinaryOpList_cu_a911ec4325multi_tensor_apply_kernelINS1_18TensorListMetadataILi2EEENS1_11CopyFunctorIN3c107complexIdEENS6_15Float8_e5m2fnuzELi2ELi1ELi1EEEJNS0_4CopyIS8_S9_EEEEEvT_T0_DpT1_,"ax",@progbits
	.align	128
.text._ZN2at6native55_GLOBAL__N__de093ff9_22_ForeachBinaryOpList_cu_a911ec4325multi_tensor_apply_kernelINS1_18TensorListMetadataILi2EEENS1_11CopyFunctorIN3c107complexIdEENS6_15Float8_e5m2fnuzELi2ELi1ELi1EEEJNS0_4CopyIS8_S9_EEEEEvT_T0_DpT1_:
        .type           _ZN2at6native55_GLOBAL__N__de093ff9_22_ForeachBinaryOpList_cu_a911ec4325multi_tensor_apply_kernelINS1_18TensorListMetadataILi2EEENS1_11CopyFunctorIN3c107complexIdEENS6_15Float8_e5m2fnuzELi2ELi1ELi1EEEJNS0_4CopyIS8_S9_EEEEEvT_T0_DpT1_,@function
        .size           _ZN2at6native55_GLOBAL__N__de093ff9_22_ForeachBinaryOpList_cu_a911ec4325multi_tensor_apply_kernelINS1_18TensorListMetadataILi2EEENS1_11CopyFunctorIN3c107complexIdEENS6_15Float8_e5m2fnuzELi2ELi1ELi1EEEJNS0_4CopyIS8_S9_EEEEEvT_T0_DpT1_,(.L_x_7619 - _ZN2at6native55_GLOBAL__N__de093ff9_22_ForeachBinaryOpList_cu_a911ec4325multi_tensor_apply_kernelINS1_18TensorListMetadataILi2EEENS1_11CopyFunctorIN3c107complexIdEENS6_15Float8_e5m2fnuzELi2ELi1ELi1EEEJNS0_4CopyIS8_S9_EEEEEvT_T0_DpT1_)
        .other          _ZN2at6native55_GLOBAL__N__de093ff9_22_ForeachBinaryOpList_cu_a911ec4325multi_tensor_apply_kernelINS1_18TensorListMetadataILi2EEENS1_11CopyFunctorIN3c107complexIdEENS6_15Float8_e5m2fnuzELi2ELi1ELi1EEEJNS0_4CopyIS8_S9_EEEEEvT_T0_DpT1_,@"STO_CUDA_ENTRY STV_DEFAULT"
_ZN2at6native55_GLOBAL__N__de093ff9_22_ForeachBinaryOpList_cu_a911ec4325multi_tensor_apply_kernelINS1_18TensorListMetadataILi2EEENS1_11CopyFunctorIN3c107complexIdEENS6_15Float8_e5m2fnuzELi2ELi1ELi1EEEJNS0_4CopyIS8_S9_EEEEEvT_T0_DpT1_:
        /* <DEDUP_REMOVED lines=48> */
[----:B------:R-:W-:Y:S01]  /*0300*/  IMAD.MOV.U32 R3, RZ, RZ, RZ ;  /* 0x000000ffff037224 */ /* 0x000fe200078e00ff */
[C---:B------:R-:W-:Y:S01]  /*0310*/  LEA R0, P0, R21.reuse, UR12, 0x4 ;  /* 0x0000000c15007c11 */ /* 0x040fe2000f8020ff */
[----:B------:R-:W-:Y:S01]  /*0320*/  UIADD3.X UR7, UPT, UPT, UR7, UR15, URZ, UP3, !UPT ;  /* 0x0000000f07077290 */ /* 0x000fe20009ffe4ff */
[----:B------:R-:W-:Y:S02]  /*0330*/  UMOV UR4, URZ ;  /* 0x000000ff00047c82 */ /* 0x000fe40008000000 */
[----:B------:R-:W-:Y:S01]  /*0340*/  IADD3 R0, P1, PT, R0, UR10, RZ ;  /* 0x0000000a00007c10 */ /* 0x000fe2000ff3e0ff */
[----:B------:R-:W-:Y:S01]  /*0350*/  UMOV UR5, URZ ;  /* 0x000000ff00057c82 */ /* 0x000fe20008000000 */
[----:B------:R-:W-:-:S04]  /*0360*/  LEA.HI.X R21, R21, UR13, R2, 0x4, P0 ;  /* 0x0000000d15157c11 */ /* 0x000fc800080f2402 */
[----:B------:R-:W-:-:S07]  /*0370*/  IADD3.X R21, PT, PT, R21, UR11, RZ, P1, !PT ;  /* 0x0000000b15157c10 */ /* 0x000fce0008ffe4ff */
.L_x_2495:
[C---:B------:R-:W-:Y:S01]  /*0380*/  ISETP.GE.U32.AND P0, PT, R28.reuse, UR25, PT ;  /* 0x000000191c007c0c */ /* 0x040fe2000bf06070 */
[----:B0-----:R-:W-:Y:S01]  /*0390*/  IMAD.U32 R5, RZ, RZ, UR20 ;  /* 0x00000014ff057e24 */ /* 0x001fe2000f8e00ff */
[----:B------:R-:W-:Y:S01]  /*03a0*/  IADD3 R6, P2, PT, R28, UR20, RZ ;  /* 0x000000141c067c10 */ /* 0x000fe2000ff5e0ff */
[----:B------:R-:W-:Y:S01]  /*03b0*/  IMAD.MOV.U32 R29, RZ, RZ, R3 ;  /* 0x000000ffff1d7224 */ /* 0x000fe200078e0003 */
[----:B------:R-:W-:Y:S01]  /*03c0*/  ISETP.GE.U32.AND.EX P0, PT, R3, UR26, PT, P0 ;  /* 0x0000001a03007c0c */ /* 0x000fe2000bf06100 */
[----:B------:R-:W-:Y:S01]  /*03d0*/  IMAD.U32 R7, RZ, RZ, UR20 ;  /* 0x00000014ff077e24 */ /* 0x000fe2000f8e00ff */
[----:B------:R-:W-:Y:S01]  /*03e0*/  ISETP.GE.U32.AND P1, PT, R6, UR25, PT ;  /* 0x0000001906007c0c */ /* 0x000fe2000bf26070 */
[----:B------:R-:W-:Y:S01]  /*03f0*/  IMAD.WIDE.U32 R4, R5, 0x3, R28 ;  /* 0x0000000305047825 */ /* 0x000fe200078e001c */
[----:B------:R-:W-:Y:S02]  /*0400*/  UMOV UR6, URZ ;  /* 0x000000ff00067c82 */ /* 0x000fe40008000000 */
[----:B------:R-:W-:Y:S01]  /*0410*/  LEA R6, P4, R7, R28, 0x1 ;  /* 0x0000001c07067211 */ /* 0x000fe200078808ff */
[----:B------:R-:W-:Y:S01]  /*0420*/  IMAD.U32 R8, RZ, RZ, UR20 ;  /* 0x00000014ff087e24 */ /* 0x000fe2000f8e00ff */
[----:B------:R-:W-:Y:S01]  /*0430*/  ISETP.GE.U32.AND P3, PT, R4, UR25, PT ;  /* 0x0000001904007c0c */ /* 0x000fe2000bf66070 */
[----:B------:R-:W-:Y:S01]  /*0440*/  IMAD.X R7, RZ, RZ, R3, P2 ;  /* 0x000000ffff077224 */ /* 0x000fe200010e0603 */
[----:B------:R-:W-:Y:S01]  /*0450*/  ISETP.GE.U32.AND P2, PT, R6, UR25, PT ;  /* 0x0000001906007c0c */ /* 0x000fe2000bf46070 */
[----:B------:R-:W-:Y:S01]  /*0460*/  VIADD R5, R5, UR6 ;  /* 0x0000000605057c36 */ /* 0x000fe20008000000 */
[----:B------:R-:W-:-:S02]  /*0470*/  LEA.HI.X R4, R8, R3, RZ, 0x1, P4 ;  /* 0x0000000308047211 */ /* 0x000fc400020f0cff */
[----:B------:R-:W-:Y:S02]  /*0480*/  @!P0 IADD3 R6, P4, PT, R28, UR28, RZ ;  /* 0x0000001c1c068c10 */ /* 0x000fe4000ff9e0ff */
[----:B------:R-:W-:Y:S02]  /*0490*/  ISETP.GE.U32.AND.EX P1, PT, R7, UR26, PT, P1 ;  /* 0x0000001a07007c0c */ /* 0x000fe4000bf26110 */
[----:B------:R-:W-:Y:S02]  /*04a0*/  @!P0 IADD3.X R7, PT, PT, R3, UR29, RZ, P4, !PT ;  /* 0x0000001d03078c10 */ /* 0x000fe4000a7fe4ff */
[----:B------:R-:W-:Y:S02]  /*04b0*/  ISETP.GE.U32.AND.EX P2, PT, R4, UR26, PT, P2 ;  /* 0x0000001a04007c0c */ /* 0x000fe4000bf46120 */
[----:B------:R-:W-:Y:S01]  /*04c0*/  ISETP.GE.U32.AND.EX P3, PT, R5, UR26, PT, P3 ;  /* 0x0000001a05007c0c */ /* 0x000fe2000bf66130 */
[----:B------:R-:W2:Y:S06]  /*04d0*/  @!P0 LDG.E.U8 R22, desc[UR18][R6.64] ;  /* 0x0000001206168981 */ /* 0x000eac000c1e1100 */
[----:B------:R-:W-:-:S04]  /*04e0*/  @!P1 IADD3 R8, P5, PT, R28, UR23, RZ ;  /* 0x000000171c089c10 */ /* 0x000fc8000ffbe0ff */
[C---:B------:R-:W-:Y:S02]  /*04f0*/  @!P1 IADD3.X R9, PT, PT, R3.reuse, UR8, RZ, P5, !PT ;  /* 0x0000000803099c10 */ /* 0x040fe4000affe4ff */
[C---:B------:R-:W-:Y:S02]  /*0500*/  @!P2 IADD3 R10, P4, PT, R28.reuse, UR24, RZ ;  /* 0x000000181c0aac10 */ /* 0x040fe4000ff9e0ff */
[----:B------:R-:W-:Y:S01]  /*0510*/  @!P3 IADD3 R12, P5, PT, R28, UR14, RZ ;  /* 0x0000000e1c0cbc10 */ /* 0x000fe2000ffbe0ff */
[----:B------:R0:W5:Y:S01]  /*0520*/  @!P1 LDG.E.U8 R26, desc[UR18][R8.64] ;  /* 0x00000012081a9981 */ /* 0x000162000c1e1100 */
[C---:B------:R-:W-:Y:S02]  /*0530*/  @!P2 IADD3.X R11, PT, PT, R3.reuse, UR9, RZ, P4, !PT ;  /* 0x00000009030bac10 */ /* 0x040fe4000a7fe4ff */
[----:B------:R-:W-:-:S03]  /*0540*/  @!P3 IADD3.X R13, PT, PT, R3, UR7, RZ, P5, !PT ;  /* 0x00000007030dbc10 */ /* 0x000fc6000affe4ff */
[----:B------:R0:W5:Y:S04]  /*0550*/  @!P2 LDG.E.U8 R27, desc[UR18][R10.64] ;  /* 0x000000120a1ba981 */ /* 0x000168000c1e1100 */
[----:B------:R0:W5:Y:S01]  /*0560*/  @!P3 LDG.E.U8 R2, desc[UR18][R12.64] ;  /* 0x000000120c02b981 */ /* 0x000162000c1e1100 */
[----:B------:R-:W-:Y:S01]  /*0570*/  BSSY.RECONVERGENT B0, `(.L_x_2479) ;  /* 0x000001c000007945 */ /* 0x000fe20003800200 */
[----:B------:R-:W-:Y:S02]  /*0580*/  CS2R R4, SRZ ;  /* 0x0000000000047805 */ /* 0x000fe4000001ff00 */
[----:B--2---:R-:W-:-:S13]  /*0590*/  ISETP.NE.AND P4, PT, R22, RZ, PT ;  /* 0x000000ff1600720c */ /* 0x004fda0003f85270 */
[----:B0-----:R-:W-:Y:S05]  /*05a0*/  @!P4 BRA `(.L_x_2480) ;  /* 0x000000000060c947 */ /* 0x001fea0003800000 */
[----:B------:R-:W-:-:S04]  /*05b0*/  PRMT R4, R22, 0x9910, RZ ;  /* 0x0000991016047816 */ /* 0x000fc800000000ff */
[----:B------:R-:W-:-:S13]  /*05c0*/  ISETP.NE.AND P4, PT, R4, 0x80, PT ;  /* 0x000000800400780c */ /* 0x000fda0003f85270 */
[----:B------:R-:W-:Y:S02]  /*05d0*/  @!P4 IMAD.MOV.U32 R4, RZ, RZ, 0x20000000 ;  /* 0x20000000ff04c424 */ /* 0x000fe400078e00ff */
        /* <DEDUP_REMOVED lines=15> */
.L_x_2482:
[----:B------:R-:W-:Y:S05]  /*06d0*/  BSYNC.RECONVERGENT B1 ;  /* 0x0000000000017941 */ /* 0x000fea0003800200 */
.L_x_2481:
[----:B------:R-:W-:Y:S01]  /*06e0*/  IMAD.SHL.U32 R4, R4, 0x200000, RZ ;  /* 0x0020000004047824 */ /* 0x000fe200078e00ff */
[----:B------:R-:W-:-:S04]  /*06f0*/  LEA R5, R5, 0x37800000, 0x17 ;  /* 0x3780000005057811 */ /* 0x000fc800078eb8ff */
[----:B------:R-:W-:-:S05]  /*0700*/  LOP3.LUT R4, R5, R4, R9, 0xfe, !PT ;  /* 0x0000000405047212 */ /* 0x000fca00078efe09 */
[----:B------:R-:W-:-:S06]  /*0710*/  FMUL.FTZ R4, R4, 1 ;  /* 0x3f80000004047820 */ /* 0x000fcc0000410000 */
[----:B------:R-:W0:Y:S02]  /*0720*/  F2F.F64.F32 R4, R4 ;  /* 0x0000000400047310 */ /* 0x000e240000201800 */
.L_x_2480:
[----:B------:R-:W-:Y:S05]  /*0730*/  BSYNC.RECONVERGENT B0 ;  /* 0x0000000000007941 */ /* 0x000fea0003800200 */
.L_x_2479:
[----:B-----5:R-:W-:Y:S01]  /*0740*/  ISETP.NE.AND P4, PT, R26, RZ, PT ;  /* 0x000000ff1a00720c */ /* 0x020fe20003f85270 */
[----:B------:R-:W-:Y:S01]  /*0750*/  BSSY.RECONVERGENT B0, `(.L_x_2483) ;  /* 0x000001b000007945 */ /* 0x000fe20003800200 */
[----:B------:R-:W-:-:S11]  /*0760*/  CS2R R8, SRZ ;  /* 0x0000000000087805 */ /* 0x000fd6000001ff00 */
[----:B------:R-:W-:Y:S05]  /*0770*/  @!P4 BRA `(.L_x_2484) ;  /* 0x000000000060c947 */ /* 0x000fea0003800000 */
        /* <DEDUP_REMOVED lines=12> */
[----:B------:R-:W1:Y:S02]  /*0840*/  FLO.U32 R8, R6 ;  /* 0x0000000600087300 */ /* 0x000e6400000e0000 */
[----:B-1----:R-:W-:-:S04]  /*0850*/  IADD3 R8, PT, PT, -R8, 0x1f, RZ ;  /* 0x0000001f08087810 */ /* 0x002fc80007ffe1ff */
[----:B------:R-:W-:Y:S01]  /*0860*/  IADD3 R7, PT, PT, R7, 0x1e, -R8 ;  /* 0x0000001e07077810 */ /* 0x000fe20007ffe808 */
[----:B------:R-:W-:-:S05]  /*0870*/  VIADD R9, R8, 0xffffffe3 ;  /* 0xffffffe308097836 */ /* 0x000fca0000000000 */
[----:B------:R-:W-:-:S04]  /*0880*/  SHF.L.U32 R9, R6, R9, RZ ;  /* 0x0000000906097219 */ /* 0x000fc800000006ff */
[----:B------:R-:W-:-:S07]  /*0890*/  LOP3.LUT R6, R9, 0x3, RZ, 0xc0, !PT ;  /* 0x0000000309067812 */ /* 0x000fce00078ec0ff */
.L_x_2486:
[----:B------:R-:W-:Y:S05]  /*08a0*/  BSYNC.RECONVERGENT B1 ;  /* 0x0000000000017941 */ /* 0x000fea0003800200 */
.L_x_2485:
[----:B------:R-:W-:Y:S01]  /*08b0*/  IMAD.SHL.U32 R6, R6, 0x200000, RZ ;  /* 0x0020000006067824 */ /* 0x000fe200078e00ff */
[----:B------:R-:W-:-:S04]  /*08c0*/  LEA R7, R7, 0x37800000, 0x17 ;  /* 0x3780000007077811 */ /* 0x000fc800078eb8ff */
[----:B------:R-:W-:-:S05]  /*08d0*/  LOP3.LUT R6, R7, R6, R11, 0xfe, !PT ;  /* 0x0000000607067212 */ /* 0x000fca00078efe0b */
[----:B------:R-:W-:-:S04]  /*08e0*/  FMUL.FTZ R6, R6, 1 ;  /* 0x3f80000006067820 */ /* 0x000fc80000410000 */
[----:B------:R1:W2:Y:S03]  /*08f0*/  F2F.F64.F32 R8, R6 ;  /* 0x0000000600087310 */ /* 0x0002a60000201800 */
.L_x_2484:
[----:B------:R-:W-:Y:S05]  /*0900*/  BSYNC.RECONVERGENT B0 ;  /* 0x0000000000007941 */ /* 0x000fea0003800200 */
.L_x_2483:
[----:B------:R-:W-:Y:S01]  /*0910*/  ISETP.NE.AND P4, PT, R27, RZ, PT ;  /* 0x000000ff1b00720c */ /* 0x000fe20003f85270 */
[----:B------:R-:W-:Y:S01]  /*0920*/  BSSY.RECONVERGENT B0, `(.L_x_2487) ;  /* 0x000001b000007945 */ /* 0x000fe20003800200 */
[----:B------:R-:W-:-:S11]  /*0930*/  CS2R R12, SRZ ;  /* 0x00000000000c7805 */ /* 0x000fd6000001ff00 */
[----:B------:R-:W-:Y:S05]  /*0940*/  @!P4 BRA `(.L_x_2488) ;  /* 0x000000000060c947 */ /* 0x000fea0003800000 */
[----:B-1----:R-:W-:-:S04]  /*0950*/  PRMT R6, R27, 0x9910, RZ ;  /* 0x000099101b067816 */ /* 0x002fc800000000ff */
        /* <DEDUP_REMOVED lines=17> */
.L_x_2490:
[----:B------:R-:W-:Y:S05]  /*0a70*/  BSYNC.RECONVERGENT B1 ;  /* 0x0000000000017941 */ /* 0x000fea0003800200 */
.L_x_2489:
[----:B------:R-:W-:Y:S01]  /*0a80*/  IMAD.SHL.U32 R6, R6, 0x200000, RZ ;  /* 0x0020000006067824 */ /* 0x000fe200078e00ff */
[----:B------:R-:W-:-:S04]  /*0a90*/  LEA R7, R7, 0x37800000, 0x17 ;  /* 0x3780000007077811 */ /* 0x000fc800078eb8ff */
[----:B------:R-:W-:-:S05]  /*0aa0*/  LOP3.LUT R6, R7, R6, R13, 0xfe, !PT ;  /* 0x0000000607067212 */ /* 0x000fca00078efe0d */
[----:B------:R-:W-:-:S04]  /*0ab0*/  FMUL.FTZ R6, R6, 1 ;  /* 0x3f80000006067820 */ /* 0x000fc80000410000 */
[----:B------:R3:W4:Y:S03]  /*0ac0*/  F2F.F64.F32 R12, R6 ;  /* 0x00000006000c7310 */ /* 0x0007260000201800 */
.L_x_2488:
[----:B------:R-:W-:Y:S05]  /*0ad0*/  BSYNC.RECONVERGENT B0 ;  /* 0x0000000000007941 */ /* 0x000fea0003800200 */
.L_x_2487:
[----:B------:R-:W-:Y:S01]  /*0ae0*/  ISETP.NE.AND P4, PT, R2, RZ, PT ;  /* 0x000000ff0200720c */ /* 0x000fe20003f85270 */
[----:B------:R-:W-:Y:S01]  /*0af0*/  BSSY.RECONVERGENT B0, `(.L_x_2491) ;  /* 0x000001b000007945 */ /* 0x000fe20003800200 */
[----:B------:R-:W-:-:S11]  /*0b00*/  CS2R R16, SRZ ;  /* 0x0000000000107805 */ /* 0x000fd6000001ff00 */
[----:B------:R-:W-:Y:S05]  /*0b10*/  @!P4 BRA `(.L_x_2492) ;  /* 0x000000000060c947 */ /* 0x000fea0003800000 */
[----:B-1-3--:R-:W-:-:S04]  /*0b20*/  PRMT R6, R2, 0x9910, RZ ;  /* 0x0000991002067816 */ /* 0x00afc800000000ff */
        /* <DEDUP_REMOVED lines=17> */
.L_x_2494:
[----:B------:R-:W-:Y:S05]  /*0c40*/  BSYNC.RECONVERGENT B1 ;  /* 0x0000000000017941 */ /* 0x000fea0003800200 */
.L_x_2493:
[----:B------:R-:W-:Y:S01]  /*0c50*/  IMAD.SHL.U32 R6, R6, 0x200000, RZ ;  /* 0x0020000006067824 */ /* 0x000fe200078e00ff */
[----:B------:R-:W-:-:S04]  /*0c60*/  LEA R7, R7, 0x37800000, 0x17 ;  /* 0x3780000007077811 */ /* 0x000fc800078eb8ff */
[----:B------:R-:W-:-:S05]  /*0c70*/  LOP3.LUT R6, R7, R6, R15, 0xfe, !PT ;  /* 0x0000000607067212 */ /* 0x000fca00078efe0f */
[----:B------:R-:W-:-:S04]  /*0c80*/  FMUL.FTZ R6, R6, 1 ;  /* 0x3f80000006067820 */ /* 0x000fc80000410000 */
[----:B------:R1:W3:Y:S03]  /*0c90*/  F2F.F64.F32 R16, R6 ;  /* 0x0000000600107310 */ /* 0x0002e60000201800 */
.L_x_2492:
[----:B------:R-:W-:Y:S05]  /*0ca0*/  BSYNC.RECONVERGENT B0 ;  /* 0x0000000000007941 */ /* 0x000fea0003800200 */
.L_x_2491:
[----:B-1-3--:R-:W-:Y:S01]  /*0cb0*/  CS2R R6, SRZ ;  /* 0x0000000000067805 */ /* 0x00afe2000001ff00 */
[----:B------:R-:W-:Y:S01]  /*0cc0*/  @!P0 IMAD.MOV.U32 R18, RZ, RZ, R20 ;  /* 0x000000ffff128224 */ /* 0x000fe200078e0014 */
[----:B------:R-:W-:Y:S01]  /*0cd0*/  CS2R R10, SRZ ;  /* 0x00000000000a7805 */ /* 0x000fe2000001ff00 */
[----:B------:R-:W-:Y:S01]  /*0ce0*/  @!P0 IMAD.MOV.U32 R19, RZ, RZ, R23 ;  /* 0x000000ffff138224 */ /* 0x000fe200078e0017 */
[----:B------:R-:W-:Y:S01]  /*0cf0*/  UIADD3 UR4, UP0, UPT, UR17, UR4, URZ ;  /* 0x0000000411047290 */ /* 0x000fe2000ff1e0ff */
[----:B------:R-:W-:Y:S02]  /*0d00*/  IMAD.U32 R15, RZ, RZ, UR20 ;  /* 0x00000014ff0f7e24 */ /* 0x000fe4000f8e00ff */
[----:B------:R-:W-:Y:S01]  /*0d10*/  IMAD.U32 R25, RZ, RZ, UR20 ;  /* 0x00000014ff197e24 */ /* 0x000fe2000f8e00ff */
[----:B0-----:R0:W-:Y:S01]  /*0d20*/  @!P0 STG.E.128 desc[UR18][R18.64], R4 ;  /* 0x0000000412008986 */ /* 0x0011e2000c101d12 */
[----:B------:R-:W-:Y:S01]  /*0d30*/  IMAD.U32 R14, RZ, RZ, UR20 ;  /* 0x00000014ff0e7e24 */ /* 0x000fe2000f8e00ff */
[----:B------:R-:W-:-:S02]  /*0d40*/  UIADD3.X UR5, UPT, UPT, URZ, UR5, URZ, UP0, !UPT ;  /* 0x00000005ff057290 */ /* 0x000fc400087fe4ff */
[----:B------:R-:W-:-:S04]  /*0d50*/  UISETP.GE.U32.AND UP0, UPT, UR4, UR25, UPT ;  /* 0x000000190400728c */ /* 0x000fc8000bf06070 */
[----:B------:R-:W-:Y:S01]  /*0d60*/  UISETP.GE.U32.AND.EX UP0, UPT, UR5, UR26, UPT, UP0 ;  /* 0x0000001a0500728c */ /* 0x000fe2000bf06100 */
[----:B0-----:R-:W-:Y:S01]  /*0d70*/  @!P3 IMAD.MOV.U32 R4, RZ, RZ, R20 ;  /* 0x000000ffff04b224 */ /* 0x001fe200078e0014 */
[----:B------:R-:W-:Y:S01]  /*0d80*/  CS2R R18, SRZ ;  /* 0x0000000000127805 */ /* 0x000fe2000001ff00 */
[----:B------:R-:W-:Y:S02]  /*0d90*/  @!P3 IMAD.MOV.U32 R5, RZ, RZ, R23 ;  /* 0x000000ffff05b224 */ /* 0x000fe400078e0017 */
[----:B------:R-:W-:Y:S02]  /*0da0*/  @!P1 IMAD.MOV.U32 R6, RZ, RZ, R0 ;  /* 0x000000ffff069224 */ /* 0x000fe400078e0000 */
[----:B------:R-:W-:Y:S01]  /*0db0*/  @!P3 IMAD.WIDE.U32 R24, R25, 0x30, R4 ;  /* 0x000000301918b825 */ /* 0x000fe200078e0004 */
[----:B------:R-:W-:-:S03]  /*0dc0*/  @!P2 LEA R4, P0, R15, R20, 0x5 ;  /* 0x000000140f04a211 */ /* 0x000fc600078028ff */
[----:B------:R-:W-:Y:S01]  /*0dd0*/  @!P1 IMAD.MOV.U32 R7, RZ, RZ, R21 ;  /* 0x000000ffff079224 */ /* 0x000fe200078e0015 */
[----:B------:R-:W-:Y:S02]  /*0de0*/  @!P2 LEA.HI.X R5, R14, R23, RZ, 0x5, P0 ;  /* 0x000000170e05a211 */ /* 0x000fe400000f2cff */
[----:B------:R-:W-:Y:S01]  /*0df0*/  CS2R R14, SRZ ;  /* 0x00000000000e7805 */ /* 0x000fe2000001ff00 */
[----:B------:R-:W-:Y:S01]  /*0e00*/  @!P3 VIADD R25, R25, UR6 ;  /* 0x000000061919bc36 */ /* 0x000fe20008000000 */
[----:B------:R-:W-:Y:S01]  /*0e10*/  IADD3 R20, P0, PT, R20, UR21, RZ ;  /* 0x0000001514147c10 */ /* 0x000fe2000ff1e0ff */
[----:B--2---:R0:W-:Y:S01]  /*0e20*/  @!P1 STG.E.128 desc[UR18][R6.64], R8 ;  /* 0x0000000806009986 */ /* 0x0041e2000c101d12 */
[----:B------:R-:W-:Y:S02]  /*0e30*/  IADD3 R28, P1, PT, R28, UR17, RZ ;  /* 0x000000111c1c7c10 */ /* 0x000fe4000ff3e0ff */
[----:B------:R-:W-:Y:S01]  /*0e40*/  IADD3.X R23, PT, PT, R23, UR22, RZ, P0, !PT ;  /* 0x0000001617177c10 */ /* 0x000fe200087fe4ff */
[----:B----4-:R0:W-:Y:S01]  /*0e50*/  @!P2 STG.E.128 desc[UR18][R4.64], R12 ;  /* 0x0000000c0400a986 */ /* 0x0101e2000c101d12 */
[----:B------:R-:W-:Y:S01]  /*0e60*/  IADD3 R0, P2, PT, R0, UR21, RZ ;  /* 0x0000001500007c10 */ /* 0x000fe2000ff5e0ff */
[----:B------:R-:W-:-:S02]  /*0e70*/  IMAD.X R3, RZ, RZ, R3, P1 ;  /* 0x000000ffff037224 */ /* 0x000fc400008e0603 */
[----:B------:R0:W-:Y:S01]  /*0e80*/  @!P3 STG.E.128 desc[UR18][R24.64], R16 ;  /* 0x000000101800b986 */ /* 0x0001e2000c101d12 */
[----:B------:R-:W-:Y:S01]  /*0e90*/  IADD3.X R21, PT, PT, R21, UR22, RZ, P2, !PT ;  /* 0x0000001615157c10 */ /* 0x000fe200097fe4ff */
[----:B------:R-:W-:Y:S08]  /*0ea0*/  BRA.U !UP0, `(.L_x_2495) ;  /* 0xfffffff508347547 */ /* 0x000ff0000b83ffff */
[----:B------:R-:W-:Y:S05]  /*0eb0*/  EXIT ;  /* 0x000000000000794d */ /* 0x000fea0003800000 */
.L_x_2478:
        /* <DEDUP_REMOVED lines=8> */
.L_x_2512:
[----:B-1----:R-:W-:-:S04]  /*0f40*/  LEA R8, P0, R0, UR28, 0x2 ;  /* 0x0000001c00087c11 */ /* 0x002fc8000f8010ff */
[----:B------:R-:W-:-:S05]  /*0f50*/  LEA.HI.X R9, R0, UR29, R3, 0x2, P0 ;  /* 0x0000001d00097c11 */ /* 0x000fca00080f1403 */
[----:B------:R-:W2:Y:S01]  /*0f60*/  LDG.E R8, desc[UR18][R8.64] ;  /* 0x0000001208087981 */ /* 0x000ea2000c1e1900 */
[----:B------:R-:W-:Y:S01]  /*0f70*/  BSSY.RECONVERGENT B0, `(.L_x_2496) ;  /* 0x0000021000007945 */ /* 0x000fe20003800200 */
[----:B------:R-:W-:Y:S02]  /*0f80*/  CS2R R4, SRZ ;  /* 0x0000000000047805 */ /* 0x000fe4000001ff00 */
[C---:B--2---:R-:W-:Y:S02]  /*0f90*/  PRMT R10, R8.reuse, 0x7770, RZ ;  /* 0x00007770080a7816 */ /* 0x044fe400000000ff */
[----:B------:R-:W-:Y:S02]  /*0fa0*/  PRMT R7, R8, 0x7771, RZ ;  /* 0x0000777108077816 */ /* 0x000fe400000000ff */
[----:B------:R-:W-:Y:S02]  /*0fb0*/  ISETP.NE.AND P0, PT, R10, RZ, PT ;  /* 0x000000ff0a00720c */ /* 0x000fe40003f05270 */
[----:B------:R-:W-:-:S02]  /*0fc0*/  PRMT R6, R8, 0x7772, RZ ;  /* 0x0000777208067816 */ /* 0x000fc400000000ff */
[----:B------:R-:W-:-:S09]  /*0fd0*/  PRMT R2, R8, 0x7773, RZ ;  /* 0x0000777308027816 */ /* 0x000fd200000000ff */
[----:B------:R-:W-:Y:S05]  /*0fe0*/  @!P0 BRA `(.L_x_2497) ;  /* 0x0000000000648947 */ /* 0x000fea0003800000 */
[----:B------:R-:W-:-:S04]  /*0ff0*/  PRMT R4, R10, 0x9910, RZ ;  /* 0x000099100a047816 */ /* 0x000fc800000000ff */
[----:B------:R-:W-:-:S13]  /*1000*/  ISETP.NE.AND P0, PT, R4, 0x80, PT ;  /* 0x000000800400780c */ /* 0x000fda0003f05270 */
[----:B------:R-:W-:Y:S02]  /*1010*/  @!P0 IMAD.MOV.U32 R4, RZ, RZ, 0x20000000 ;  /* 0x20000000ff048424 */ /* 0x000fe400078e00ff */
        /* <DEDUP_REMOVED lines=16> */
.L_x_2499:
[----:B0-----:R-:W-:Y:S05]  /*1120*/  BSYNC.RECONVERGENT B1 ;  /* 0x0000000000017941 */ /* 0x001fea0003800200 */
.L_x_2498:
[----:B------:R-:W-:Y:S01]  /*1130*/  IMAD.SHL.U32 R4, R4, 0x200000, RZ ;  /* 0x0020000004047824 */ /* 0x000fe200078e00ff */
[----:B------:R-:W-:-:S04]  /*1140*/  LEA R5, R5, 0x37800000, 0x17 ;  /* 0x3780000005057811 */ /* 0x000fc800078eb8ff */
[----:B------:R-:W-:-:S05]  /*1150*/  LOP3.LUT R4, R5, R4, R11, 0xfe, !PT ;  /* 0x0000000405047212 */ /* 0x000fca00078efe0b */
[----:B------:R-:W-:-:S06]  /*1160*/  FMUL.FTZ R4, R4, 1 ;  /* 0x3f80000004047820 */ /* 0x000fcc0000410000 */
[----:B------:R-:W1:Y:S02]  /*1170*/  F2F.F64.F32 R4, R4 ;  /* 0x0000000400047310 */ /* 0x000e640000201800 */
.L_x_2497:
[----:B0-----:R-:W-:Y:S05]  /*1180*/  BSYNC.RECONVERGENT B0 ;  /* 0x0000000000007941 */ /* 0x001fea0003800200 */
.L_x_2496:
[----:B------:R-:W-:Y:S01]  /*1190*/  ISETP.NE.AND P0, PT, R7, RZ, PT ;  /* 0x000000ff0700720c */ /* 0x000fe20003f05270 */
        /* <DEDUP_REMOVED lines=22> */
.L_x_2503:
[----:B------:R-:W-:Y:S05]  /*1300*/  BSYNC.RECONVERGENT B1 ;  /* 0x0000000000017941 */ /* 0x000fea0003800200 */
.L_x_2502:
[----:B------:R-:W-:Y:S01]  /*1310*/  IMAD.SHL.U32 R7, R7, 0x200000, RZ ;  /* 0x0020000007077824 */ /* 0x000fe200078e00ff */
[----:B------:R-:W-:-:S04]  /*1320*/  LEA R8, R8, 0x37800000, 0x17 ;  /* 0x3780000008087811 */ /* 0x000fc800078eb8ff */
[----:B------:R-:W-:-:S05]  /*1330*/  LOP3.LUT R7, R8, R7, R12, 0xfe, !PT ;  /* 0x0000000708077212 */ /* 0x000fca00078efe0c */
[----:B------:R-:W-:-:S04]  /*1340*/  FMUL.FTZ R7, R7, 1 ;  /* 0x3f80000007077820 */ /* 0x000fc80000410000 */
[----:B------:R0:W2:Y:S03]  /*1350*/  F2F.F64.F32 R8, R7 ;  /* 0x0000000700087310 */ /* 0x0000a60000201800 */
.L_x_2501:
[----:B------:R-:W-:Y:S05]  /*1360*/  BSYNC.RECONVERGENT B0 ;  /* 0x0000000000007941 */ /* 0x000fea0003800200 */
.L_x_2500:
[----:B------:R-:W-:Y:S01]  /*1370*/  ISETP.NE.AND P0, PT, R6, RZ, PT ;  /* 0x000000ff0600720c */ /* 0x000fe20003f05270 */
[----:B------:R-:W-:Y:S01]  /*1380*/  BSSY.RECONVERGENT B0, `(.L_x_2504) ;  /* 0x000001c000007945 */ /* 0x000fe20003800200 */
[----:B------:R-:W-:-:S11]  /*1390*/  CS2R R12, SRZ ;  /* 0x00000000000c7805 */ /* 0x000fd6000001ff00 */
[----:B------:R-:W-:Y:S05]  /*13a0*/  @!P0 BRA `(.L_x_2505) ;  /* 0x0000000000648947 */ /* 0x000fea0003800000 */
[----:B0-----:R-:W-:-:S04]  /*13b0*/  PRMT R7, R6, 0x9910, RZ ;  /* 0x0000991006077816 */ /* 0x001fc800000000ff */
        /* <DEDUP_REMOVED lines=18> */
.L_x_2507:
[----:B------:R-:W-:Y:S05]  /*14e0*/  BSYNC.RECONVERGENT B1 ;  /* 0x0000000000017941 */ /* 0x000fea0003800200 */
.L_x_2506:
[----:B------:R-:W-:Y:S01]  /*14f0*/  IMAD.SHL.U32 R6, R6, 0x200000, RZ ;  /* 0x0020000006067824 */ /* 0x000fe200078e00ff */
[----:B------:R-:W-:-:S04]  /*1500*/  LEA R7, R7, 0x37800000, 0x17 ;  /* 0x3780000007077811 */ /* 0x000fc800078eb8ff */
[----:B------:R-:W-:-:S05]  /*1510*/  LOP3.LUT R6, R7, R6, R13, 0xfe, !PT ;  /* 0x0000000607067212 */ /* 0x000fca00078efe0d */
[----:B------:R-:W-:-:S04]  /*1520*/  FMUL.FTZ R6, R6, 1 ;  /* 0x3f80000006067820 */ /* 0x000fc80000410000 */
[----:B------:R3:W4:Y:S03]  /*1530*/  F2F.F64.F32 R12, R6 ;  /* 0x00000006000c7310 */ /* 0x0007260000201800 */
.L_x_2505:
[----:B------:R-:W-:Y:S05]  /*1540*/  BSYNC.RECONVERGENT B0 ;  /* 0x0000000000007941 */ /* 0x000fea0003800200 */
.L_x_2504:
[----:B------:R-:W-:Y:S01]  /*1550*/  ISETP.NE.AND P0, PT, R2, RZ, PT ;  /* 0x000000ff0200720c */ /* 0x000fe20003f05270 */
[----:B------:R-:W-:Y:S01]  /*1560*/  BSSY.RECONVERGENT B0, `(.L_x_2508) ;  /* 0x000001c000007945 */ /* 0x000fe20003800200 */
[----:B------:R-:W-:-:S11]  /*1570*/  CS2R R16, SRZ ;  /* 0x0000000000107805 */ /* 0x000fd6000001ff00 */
[----:B------:R-:W-:Y:S05]  /*1580*/  @!P0 BRA `(.L_x_2509) ;  /* 0x0000000000648947 */ /* 0x000fea0003800000 */
[----:B---3--:R-:W-:-:S04]  /*1590*/  PRMT R6, R2, 0x9910, RZ ;  /* 0x0000991002067816 */ /* 0x008fc800000000ff */
[----:B------:R-:W-:-:S13]  /*15a0*/  ISETP.NE.AND P0, PT, R6, 0x80, PT ;  /* 0x000000800600780c */ /* 0x000fda0003f05270 */
[----:B------:R-:W-:Y:S02]  /*15b0*/  @!P0 IMAD.MOV.U32 R16, RZ, RZ, 0x20000000 ;  /* 0x20000000ff108424 */ /* 0x000fe400078e00ff */
[----:B------:R-:W-:Y:S01]  /*15c0*/  @!P0 IMAD.MOV.U32 R17, RZ, RZ, 0x7ff80000 ;  /* 0x7ff80000ff118424 */ /* 0x000fe200078e00ff */
[----:B------:R-:W-:Y:S06]  /*15d0*/  @!P0 BRA `(.L_x_2509) ;  /* 0x0000000000508947 */ /* 0x000fec0003800000 */
[--C-:B------:R-:W-:Y:S01]  /*15e0*/  SHF.R.U32.HI R6, RZ, 0x2, R2.reuse ;  /* 0x00000002ff067819 */ /* 0x100fe20000011602 */
[----:B------:R-:W-:Y:S01]  /*15f0*/  BSSY.RECONVERGENT B1, `(.L_x_2510) ;  /* 0x000000d000017945 */ /* 0x000fe20003800200 */
[----:B0-----:R-:W-:Y:S02]  /*1600*/  SHF.R.U32.HI R7, RZ, 0x7, R2 ;  /* 0x00000007ff077819 */ /* 0x001fe40000011602 */
        /* <DEDUP_REMOVED lines=11> */
.L_x_2511:
[----:B------:R-:W-:Y:S05]  /*16c0*/  BSYNC.RECONVERGENT B1 ;  /* 0x0000000000017941 */ /* 0x000fea0003800200 */
.L_x_2510:
[----:B------:R-:W-:Y:S01]  /*16d0*/  IMAD.SHL.U32 R2, R2, 0x200000, RZ ;  /* 0x0020000002027824 */ /* 0x000fe200078e00ff */
[----:B------:R-:W-:-:S04]  /*16e0*/  LEA R6, R6, 0x37800000, 0x17 ;  /* 0x3780000006067811 */ /* 0x000fc800078eb8ff */
[----:B------:R-:W-:-:S05]  /*16f0*/  LOP3.LUT R2, R6, R2, R15, 0xfe, !PT ;  /* 0x0000000206027212 */ /* 0x000fca00078efe0f */
[----:B------:R-:W-:-:S04]  /*1700*/  FMUL.FTZ R2, R2, 1 ;  /* 0x3f80000002027820 */ /* 0x000fc80000410000 */
[----:B------:R0:W3:Y:S03]  /*1710*/  F2F.F64.F32 R16, R2 ;  /* 0x0000000200107310 */ /* 0x0000e60000201800 */
.L_x_2509:
[----:B------:R-:W-:Y:S05]  /*1720*/  BSYNC.RECONVERGENT B0 ;  /* 0x0000000000007941 */ /* 0x000fea0003800200 */
.L_x_2508:
[C---:B------:R-:W-:Y:S02]  /*1730*/  LEA R20, P0, R0.reuse, UR15, 0x6 ;  /* 0x0000000f00147c11 */ /* 0x040fe4000f8030ff */
[----:B0--3--:R-:W-:Y:S02]  /*1740*/  CS2R R6, SRZ ;  /* 0x0000000000067805 */ /* 0x009fe4000001ff00 */
[----:B------:R-:W-:Y:S02]  /*1750*/  CS2R R10, SRZ ;  /* 0x00000000000a7805 */ /* 0x000fe4000001ff00 */
[----:B------:R-:W-:Y:S02]  /*1760*/  CS2R R14, SRZ ;  /* 0x00000000000e7805 */ /* 0x000fe4000001ff00 */
[----:B------:R-:W-:Y:S02]  /*1770*/  LEA.HI.X R21, R0, UR10, R3, 0x6, P0 ;  /* 0x0000000a00157c11 */ /* 0x000fe400080f3403 */
[----:B------:R-:W-:-:S02]  /*1780*/  CS2R R18, SRZ ;  /* 0x0000000000127805 */ /* 0x000fc4000001ff00 */
[----:B------:R-:W-:Y:S01]  /*1790*/  IADD3 R0, P0, PT, R0, UR4, RZ ;  /* 0x0000000400007c10 */ /* 0x000fe2000ff1e0ff */
[----:B-12---:R1:W-:Y:S04]  /*17a0*/  STG.E.ENL2.256 desc[UR18][R20.64], R4, R8 ;  /* 0xf80000041408797f */ /* 0x0063e8000f121812 */
[C---:B------:R-:W-:Y:S02]  /*17b0*/  IMAD.SHL.U32 R2, R0.reuse, 0x4, RZ ;  /* 0x0000000400027824 */ /* 0x040fe400078e00ff */
[----:B------:R-:W-:Y:S01]  /*17c0*/  IMAD.X R3, RZ, RZ, R3, P0 ;  /* 0x000000ffff037224 */ /* 0x000fe200000e0603 */
[----:B----4-:R1:W-:Y:S01]  /*17d0*/  STG.E.ENL2.256 desc[UR18][R20.64+0x20], R12, R16 ;  /* 0xf800010c1410797f */ /* 0x0103e2000f121812 */
[----:B------:R-:W-:Y:S02]  /*17e0*/  LOP3.LUT P0, RZ, R0, 0xffffc000, RZ, 0xc0, !PT ;  /* 0xffffc00000ff7812 */ /* 0x000fe4000780c0ff */
[----:B------:R-:W-:-:S02]  /*17f0*/  ISETP.LT.U32.AND P1, PT, R2, UR27, PT ;  /* 0x0000001b02007c0c */ /* 0x000fc4000bf21070 */
[----:B------:R-:W-:Y:S02]  /*1800*/  SHF.L.U64.HI R2, R0, 0x2, R3 ;  /* 0x0000000200027819 */ /* 0x000fe40000010203 */
[----:B------:R-:W-:Y:S02]  /*1810*/  LOP3.LUT P0, RZ, R3, 0x3fffffff, RZ, 0xc0, P0 ;  /* 0x3fffffff03ff7812 */ /* 0x000fe4000000c0ff */
[----:B------:R-:W-:-:S13]  /*1820*/  ISETP.LT.AND.EX P1, PT, R2, UR16, PT, P1 ;  /* 0x0000001002007c0c */ /* 0x000fda000bf21310 */
[----:B------:R-:W-:Y:S05]  /*1830*/  @!P0 BRA P1, `(.L_x_2512) ;  /* 0xfffffff400c08947 */ /* 0x000fea000083ffff */
[----:B------:R-:W-:Y:S05]  /*1840*/  EXIT ;  /* 0x000000000000794d */ /* 0x000fea0003800000 */
.L_x_2513:
        /* <DEDUP_REMOVED lines=11> */
.L_x_7619:


//--------------------- .text._ZN2at6native55_GLOBAL__N__de093ff9_22_ForeachBinaryOpList_cu_a911ec4325multi_tensor_apply_kernelINS1_18TensorListMetadataILi2EEENS1_11CopyFunctorIN3c107complexIdEENS6_11Float8_e5m2ELi2ELi1ELi1EEEJNS0_4CopyIS8_S9_EEEEEvT_T0_DpT1_ --------------------------
	.section	.text._ZN2at6native55_GLOBAL__N__de093ff9_22_ForeachBinaryOpList_cu_a911ec4325multi_tensor_apply_kernelINS1_18TensorListMetadataILi2EEENS1_11CopyFunctorIN3c107complexIdEENS6_11Float8_e5m2ELi2ELi1ELi1EEEJNS0_4CopyIS8_S9_EEEEEvT_T0_DpT1_,"ax",@progbits
	.align	128
.text._ZN2at6native55_GLOBAL__N__de093ff9_22_ForeachBinaryOpList_cu_a911ec4325multi_tensor_apply_kernelINS1_18TensorListMetadataILi2EEENS1_11CopyFunctorIN3c107complexIdEENS6_11Float8_e5m2ELi2ELi1ELi1EEEJNS0_4CopyIS8_S9_EEEEEvT_T0_DpT1_:
        .type           _ZN2at6native55_GLOBAL__N__de093ff9_22_ForeachBinaryOpList_cu_a911ec4325multi_tensor_apply_kernelINS1_18TensorListMetadataILi2EEENS1_11CopyFunctorIN3c107complexIdEENS6_11Float8_e5m2ELi2ELi1ELi1EEEJNS0_4CopyIS8_S9_EEEEEvT_T0_DpT1_,@function
        .size           _ZN2at6native55_GLOBAL__N__de093ff9_22_ForeachBinaryOpList_cu_a911ec4325multi_tensor_apply_kernelINS1_18TensorListMetadataILi2EEENS1_11CopyFunctorIN3c107complexIdEENS6_11Float8_e5m2ELi2ELi1ELi1EEEJNS0_4CopyIS8_S9_EEEEEvT_T0_DpT1_,(.L_x_7620 - _ZN2at6native55_GLOBAL__N__de093ff9_22_ForeachBinaryOpList_cu_a911ec4325multi_tensor_apply_kernelINS1_18TensorListMetadataILi2EEENS1_11CopyFunctorIN3c107complexIdEENS6_11Float8_e5m2ELi2ELi1ELi1EEEJNS0_4CopyIS8_S9_EEEEEvT_T0_DpT1_)
        .other          _ZN2at6native55_GLOBAL__N__de093ff9_22_ForeachBinaryOpList_cu_a911ec4325multi_tensor_apply_kernelINS1_18TensorListMetadataILi2EEENS1_11CopyFunctorIN3c107complexIdEENS6_11Float8_e5m2ELi2ELi1ELi1EEEJNS0_4CopyIS8_S9_EEEEEvT_T0_DpT1_,@"STO_CUDA_ENTRY STV_DEFAULT"
_ZN2at6native55_GLOBAL__N__de093ff9_22_ForeachBinaryOpList_cu_a911ec4325multi_tensor_apply_kernelINS1_18TensorListMetadataILi2EEENS1_11CopyFunctorIN3c107complexIdEENS6_11Float8_e5m2ELi2ELi1ELi1EEEJNS0_4CopyIS8_S9_EEEEEvT_T0_DpT1_:
        /* <DEDUP_REMOVED lines=49> */
[----:B------:R-:W-:Y:S01]  /*0310*/  LEA R24, P0, R4, UR12, 0x4 ;  /* 0x0000000c04187c11 */ /* 0x000fe2000f8020ff */
[----:B------:R-:W-:Y:S01]  /*0320*/  UMOV UR4, URZ ;  /* 0x000000ff00047c82 */ /* 0x000fe20008000000 */
[----:B------:R-:W-:Y:S02]  /*0330*/  UMOV UR5, URZ ;  /* 0x000000ff00057c82 */ /* 0x000fe40008000000 */
[----:B------:R-:W-:Y:S02]  /*0340*/  IADD3 R24, P1, PT, R24, UR10, RZ ;  /* 0x0000000a18187c10 */ /* 0x000fe4000ff3e0ff */
[----:B------:R-:W-:-:S04]  /*0350*/  LEA.HI.X R3, R4, UR13, R3, 0x4, P0 ;  /* 0x0000000d04037c11 */ /* 0x000fc800080f2403 */
[----:B------:R-:W-:-:S07]  /*0360*/  IADD3.X R3, PT, PT, R3, UR11, RZ, P1, !PT ;  /* 0x0000000b03037c10 */ /* 0x000fce0008ffe4ff */
.L_x_2515:
[----:B------:R-:W-:-:S04]  /*0370*/  ISETP.GE.U32.AND P0, PT, R0, UR25, PT ;  /* 0x0000001900007c0c */ /* 0x000fc8000bf06070 */
[----:B------:R-:W-:-:S13]  /*0380*/  ISETP.GE.U32.AND.EX P0, PT, R5, UR26, PT, P0 ;  /* 0x0000001a05007c0c */ /* 0x000fda000bf06100 */
[----:B-1----:R-:W-:-:S04]  /*0390*/  @!P0 IADD3 R8, P1, PT, R0, UR28, RZ ;  /* 0x0000001c00088c10 */ /* 0x002fc8000ff3e0ff */
[----:B------:R-:W-:Y:S02]  /*03a0*/  @!P0 IADD3.X R9, PT, PT, R5, UR29, RZ, P1, !PT ;  /* 0x0000001d05098c10 */ /* 0x000fe40008ffe4ff */
[----:B------:R-:W-:-:S03]  /*03b0*/  IADD3 R10, P2, PT, R0, UR20, RZ ;  /* 0x00000014000a7c10 */ /* 0x000fc6000ff5e0ff */
[----:B------:R0:W2:Y:S01]  /*03c0*/  @!P0 LDG.E.U8 R6, desc[UR18][R8.64] ;  /* 0x0000001208068981 */ /* 0x0000a2000c1e1100 */
[----:B------:R-:W-:Y:S01]  /*03d0*/  ISETP.GE.U32.AND P1, PT, R10, UR25, PT ;  /* 0x000000190a007c0c */ /* 0x000fe2000bf26070 */
[----:B------:R-:W-:-:S05]  /*03e0*/  IMAD.X R10, RZ, RZ, R5, P2 ;  /* 0x000000ffff0a7224 */ /* 0x000fca00010e0605 */
[----:B------:R-:W-:-:S13]  /*03f0*/  ISETP.GE.U32.AND.EX P1, PT, R10, UR26, PT, P1 ;  /* 0x0000001a0a007c0c */ /* 0x000fda000bf26110 */
[----:B------:R-:W-:-:S04]  /*0400*/  @!P1 IADD3 R12, P2, PT, R0, UR23, RZ ;  /* 0x00000017000c9c10 */ /* 0x000fc8000ff5e0ff */
[----:B------:R-:W-:Y:S01]  /*0410*/  @!P1 IADD3.X R13, PT, PT, R5, UR8, RZ, P2, !PT ;  /* 0x00000008050d9c10 */ /* 0x000fe200097fe4ff */
[----:B------:R-:W-:-:S04]  /*0420*/  IMAD.U32 R11, RZ, RZ, UR20 ;  /* 0x00000014ff0b7e24 */ /* 0x000fc8000f8e00ff */
[----:B------:R2:W3:Y:S01]  /*0430*/  @!P1 LDG.E.U8 R22, desc[UR18][R12.64] ;  /* 0x000000120c169981 */ /* 0x0004e2000c1e1100 */
[----:B0-----:R-:W-:Y:S02]  /*0440*/  IMAD.MOV.U32 R8, RZ, RZ, R0 ;  /* 0x000000ffff087224 */ /* 0x001fe400078e0000 */
[----:B------:R-:W-:Y:S02]  /*0450*/  IMAD.MOV.U32 R9, RZ, RZ, R5 ;  /* 0x000000ffff097224 */ /* 0x000fe400078e0005 */
[----:B------:R-:W-:-:S03]  /*0460*/  IMAD.WIDE.U32 R10, R11, 0x2, R8 ;  /* 0x000000020b0a7825 */ /* 0x000fc600078e0008 */
[----:B------:R-:W-:-:S04]  /*0470*/  ISETP.GE.U32.AND P2, PT, R10, UR25, PT ;  /* 0x000000190a007c0c */ /* 0x000fc8000bf46070 */
[----:B------:R-:W-:-:S13]  /*0480*/  ISETP.GE.U32.AND.EX P2, PT, R11, UR26, PT, P2 ;  /* 0x0000001a0b007c0c */ /* 0x000fda000bf46120 */
[----:B------:R-:W-:-:S04]  /*0490*/  @!P2 IADD3 R10, P3, PT, R0, UR24, RZ ;  /* 0x00000018000aac10 */ /* 0x000fc8000ff7e0ff */
[----:B------:R-:W-:Y:S01]  /*04a0*/  @!P2 IADD3.X R11, PT, PT, R5, UR9, RZ, P3, !PT ;  /* 0x00000009050bac10 */ /* 0x000fe20009ffe4ff */
[----:B------:R-:W-:-:S04]  /*04b0*/  IMAD.U32 R15, RZ, RZ, UR20 ;  /* 0x00000014ff0f7e24 */ /* 0x000fc8000f8e00ff */
[----:B------:R0:W4:Y:S01]  /*04c0*/  @!P2 LDG.E.U8 R23, desc[UR18][R10.64] ;  /* 0x000000120a17a981 */ /* 0x000122000c1e1100 */
[----:B------:R-:W-:-:S03]  /*04d0*/  IMAD.WIDE.U32 R8, R15, 0x3, R8 ;  /* 0x000000030f087825 */ /* 0x000fc600078e0008 */
[----:B------:R-:W-:-:S04]  /*04e0*/  ISETP.GE.U32.AND P3, PT, R8, UR25, PT ;  /* 0x0000001908007c0c */ /* 0x000fc8000bf66070 */
[----:B------:R-:W-:-:S13]  /*04f0*/  ISETP.GE.U32.AND.EX P3, PT, R9, UR26, PT, P3 ;  /* 0x0000001a09007c0c */ /* 0x000fda000bf66130 */
[----:B------:R-:W-:-:S04]  /*0500*/  @!P3 IADD3 R8, P4, PT, R0, UR14, RZ ;  /* 0x0000000e0008bc10 */ /* 0x000fc8000ff9e0ff */
[----:B------:R-:W-:-:S05]  /*0510*/  @!P3 IADD3.X R9, PT, PT, R5, UR6, RZ, P4, !PT ;  /* 0x000000060509bc10 */ /* 0x000fca000a7fe4ff */
[----:B------:R1:W5:Y:S01]  /*0520*/  @!P3 LDG.E.U8 R4, desc[UR18][R8.64] ;  /* 0x000000120804b981 */ /* 0x000362000c1e1100 */
[----:B------:R-:W-:Y:S01]  /*0530*/  @!P0 IMAD.MOV.U32 R28, RZ, RZ, R2 ;  /* 0x000000ffff1c8224 */ /* 0x000fe200078e0002 */
[----:B------:R-:W-:Y:S01]  /*0540*/  UIADD3 UR4, UP0, UPT, UR17, UR4, URZ ;  /* 0x0000000411047290 */ /* 0x000fe2000ff1e0ff */
[--C-:B------:R-:W-:Y:S02]  /*0550*/  @!P0 IMAD.MOV.U32 R29, RZ, RZ, R7.reuse ;  /* 0x000000ffff1d8224 */ /* 0x100fe400078e0007 */
[----:B------:R-:W-:Y:S01]  /*0560*/  IMAD.U32 R27, RZ, RZ, UR20 ;  /* 0x00000014ff1b7e24 */ /* 0x000fe2000f8e00ff */
[----:B------:R-:W-:Y:S01]  /*0570*/  UIADD3.X UR5, UPT, UPT, URZ, UR5, URZ, UP0, !UPT ;  /* 0x00000005ff057290 */ /* 0x000fe200087fe4ff */
[----:B------:R-:W-:Y:S01]  /*0580*/  IMAD.U32 R21, RZ, RZ, UR20 ;  /* 0x00000014ff157e24 */ /* 0x000fe2000f8e00ff */
[----:B------:R-:W-:Y:S01]  /*0590*/  UISETP.GE.U32.AND UP0, UPT, UR4, UR25, UPT ;  /* 0x000000190400728c */ /* 0x000fe2000bf06070 */
[----:B------:R-:W-:Y:S02]  /*05a0*/  @!P3 IMAD.MOV.U32 R15, RZ, RZ, R7 ;  /* 0x000000ffff0fb224 */ /* 0x000fe400078e0007 */
[----:B------:R-:W-:Y:S01]  /*05b0*/  @!P3 IMAD.MOV.U32 R19, RZ, RZ, RZ ;  /* 0x000000ffff13b224 */ /* 0x000fe200078e00ff */
[----:B------:R-:W-:Y:S01]  /*05c0*/  UISETP.GE.U32.AND.EX UP0, UPT, UR5, UR26, UPT, UP0 ;  /* 0x0000001a0500728c */ /* 0x000fe2000bf06100 */
[----:B--2---:R-:W-:-:S02]  /*05d0*/  IMAD.SHL.U32 R13, R6, 0x2000000, RZ ;  /* 0x02000000060d7824 */ /* 0x004fc400078e00ff */
[----:B------:R-:W-:-:S03]  /*05e0*/  IMAD.SHL.U32 R12, R6, 0x100, RZ ;  /* 0x00000100060c7824 */ /* 0x000fc600078e00ff */
[----:B------:R-:W-:-:S13]  /*05f0*/  ISETP.GT.U32.AND P4, PT, R13, 0x7ffffff, PT ;  /* 0x07ffffff0d00780c */ /* 0x000fda0003f84070 */
[----:B0-----:R-:W-:Y:S02]  /*0600*/  @!P4 LOP3.LUT R10, R12, 0x7f00, RZ, 0xc0, !PT ;  /* 0x00007f000c0ac812 */ /* 0x001fe400078ec0ff */
[----:B------:R-:W-:Y:S02]  /*0610*/  @P4 LEA.HI R11, R13, 0x70000000, RZ, 0x1c ;  /* 0x700000000d0b4811 */ /* 0x000fe400078fe0ff */
[----:B------:R-:W-:Y:S02]  /*0620*/  @!P4 LOP3.LUT R10, R10, 0x3f000000, RZ, 0xfc, !PT ;  /* 0x3f0000000a0ac812 */ /* 0x000fe400078efcff */
[----:B------:R-:W-:-:S03]  /*0630*/  PRMT R12, R12, 0x9910, RZ ;  /* 0x000099100c0c7816 */ /* 0x000fc600000000ff */
[----:B------:R-:W-:Y:S01]  /*0640*/  @!P4 FADD.FTZ R10, R10, -0.5 ;  /* 0xbf0000000a0ac421 */ /* 0x000fe20000010000 */
[----:B------:R-:W-:Y:S01]  /*0650*/  @P4 FMUL.FTZ R10, R11, 1.9259299443872358531e-34 ;  /* 0x078000000b0a4820 */ /* 0x000fe20000410000 */
[----:B------:R-:W-:Y:S02]  /*0660*/  IMAD.MOV.U32 R11, RZ, RZ, R12 ;  /* 0x000000ffff0b7224 */ /* 0x000fe400078e000c */
[----:B---3--:R-:W-:-:S03]  /*0670*/  IMAD.SHL.U32 R12, R22, 0x100, RZ ;  /* 0x00000100160c7824 */ /* 0x008fc600078e00ff */
[----:B-1----:R-:W-:Y:S01]  /*0680*/  LOP3.LUT R8, R10, 0x80000000, R11, 0xf8, !PT ;  /* 0x800000000a087812 */ /* 0x002fe200078ef80b */
[----:B------:R-:W-:-:S04]  /*0690*/  IMAD.SHL.U32 R10, R22, 0x2000000, RZ ;  /* 0x02000000160a7824 */ /* 0x000fc800078e00ff */
[----:B------:R-:W-:Y:S01]  /*06a0*/  @!P0 FMUL.FTZ R8, R8, 1 ;  /* 0x3f80000008088820 */ /* 0x000fe20000410000 */
[----:B------:R-:W-:-:S05]  /*06b0*/  ISETP.GE.U32.AND P4, PT, R10, 0x8000000, PT ;  /* 0x080000000a00780c */ /* 0x000fca0003f86070 */
[----:B------:R-:W0:Y:S08]  /*06c0*/  @!P0 F2F.F64.F32 R8, R8 ;  /* 0x0000000800088310 */ /* 0x000e300000201800 */
[----:B------:R-:W-:Y:S02]  /*06d0*/  @!P4 LOP3.LUT R11, R12, 0x7f00, RZ, 0xc0, !PT ;  /* 0x00007f000c0bc812 */ /* 0x000fe400078ec0ff */
[----:B------:R-:W-:-:S02]  /*06e0*/  @P4 LEA.HI R10, R10, 0x70000000, RZ, 0x1c ;  /* 0x700000000a0a4811 */ /* 0x000fc400078fe0ff */
[----:B------:R-:W-:Y:S02]  /*06f0*/  @!P4 LOP3.LUT R11, R11, 0x3f000000, RZ, 0xfc, !PT ;  /* 0x3f0000000b0bc812 */ /* 0x000fe400078efcff */
[----:B------:R-:W-:Y:S01]  /*0700*/  PRMT R12, R12, 0x9910, RZ ;  /* 0x000099100c0c7816 */ /* 0x000fe200000000ff */
[----:B------:R-:W-:Y:S02]  /*0710*/  @P4 FMUL.FTZ R10, R10, 1.9259299443872358531e-34 ;  /* 0x078000000a0a4820 */ /* 0x000fe40000410000 */
[----:B------:R-:W-:Y:S02]  /*0720*/  @!P4 FADD.FTZ R10, R11, -0.5 ;  /* 0xbf0000000b0ac421 */ /* 0x000fe40000010000 */
[----:B------:R-:W-:Y:S02]  /*0730*/  IMAD.MOV.U32 R11, RZ, RZ, R12 ;  /* 0x000000ffff0b7224 */ /* 0x000fe400078e000c */
[----:B----4-:R-:W-:-:S03]  /*0740*/  IMAD.SHL.U32 R14, R23, 0x100, RZ ;  /* 0x00000100170e7824 */ /* 0x010fc600078e00ff */
[----:B------:R-:W-:-:S05]  /*0750*/  LOP3.LUT R10, R10, 0x80000000, R11, 0xf8, !PT ;  /* 0x800000000a0a7812 */ /* 0x000fca00078ef80b */
[----:B------:R-:W-:Y:S01]  /*0760*/  @!P1 FMUL.FTZ R12, R10, 1 ;  /* 0x3f8000000a0c9820 */ /* 0x000fe20000410000 */
[----:B------:R-:W-:-:S05]  /*0770*/  IMAD.SHL.U32 R10, R23, 0x2000000, RZ ;  /* 0x02000000170a7824 */ /* 0x000fca00078e00ff */
[----:B------:R-:W-:-:S13]  /*0780*/  ISETP.GE.U32.AND P4, PT, R10, 0x8000000, PT ;  /* 0x080000000a00780c */ /* 0x000fda0003f86070 */
[----:B------:R-:W-:Y:S02]  /*0790*/  @!P4 LOP3.LUT R11, R14, 0x7f00, RZ, 0xc0, !PT ;  /* 0x00007f000e0bc812 */ /* 0x000fe400078ec0ff */
[----:B------:R-:W-:Y:S02]  /*07a0*/  @P4 LEA.HI R10, R10, 0x70000000, RZ, 0x1c ;  /* 0x700000000a0a4811 */ /* 0x000fe400078fe0ff */
[----:B------:R-:W-:Y:S02]  /*07b0*/  @!P4 LOP3.LUT R11, R11, 0x3f000000, RZ, 0xfc, !PT ;  /* 0x3f0000000b0bc812 */ /* 0x000fe400078efcff */
[----:B------:R-:W-:Y:S01]  /*07c0*/  PRMT R14, R14, 0x9910, RZ ;  /* 0x000099100e0e7816 */ /* 0x000fe200000000ff */
[----:B------:R-:W-:Y:S02]  /*07d0*/  @P4 FMUL.FTZ R10, R10, 1.9259299443872358531e-34 ;  /* 0x078000000a0a4820 */ /* 0x000fe40000410000 */
[----:B------:R-:W-:Y:S02]  /*07e0*/  @!P4 FADD.FTZ R10, R11, -0.5 ;  /* 0xbf0000000b0ac421 */ /* 0x000fe40000010000 */
[----:B------:R-:W-:-:S02]  /*07f0*/  IMAD.MOV.U32 R11, RZ, RZ, R14 ;  /* 0x000000ffff0b7224 */ /* 0x000fc400078e000e */
[----:B-----5:R-:W-:-:S03]  /*0800*/  IMAD.SHL.U32 R14, R4, 0x100, RZ ;  /* 0x00000100040e7824 */ /* 0x020fc600078e00ff */
[----:B------:R-:W-:Y:S01]  /*0810*/  LOP3.LUT R10, R10, 0x80000000, R11, 0xf8, !PT ;  /* 0x800000000a0a7812 */ /* 0x000fe200078ef80b */
[----:B------:R-:W1:Y:S01]  /*0820*/  @!P1 F2F.F64.F32 R12, R12 ;  /* 0x0000000c000c9310 */ /* 0x000e620000201800 */
[----:B------:R-:W-:-:S03]  /*0830*/  PRMT R18, R14, 0x9910, RZ ;  /* 0x000099100e127816 */ /* 0x000fc600000000ff */
[----:B------:R-:W-:Y:S01]  /*0840*/  @!P2 FMUL.FTZ R16, R10, 1 ;  /* 0x3f8000000a10a820 */ /* 0x000fe20000410000 */
[----:B------:R-:W-:-:S05]  /*0850*/  IMAD.SHL.U32 R10, R4, 0x2000000, RZ ;  /* 0x02000000040a7824 */ /* 0x000fca00078e00ff */
[----:B------:R-:W-:-:S13]  /*0860*/  ISETP.GE.U32.AND P4, PT, R10, 0x8000000, PT ;  /* 0x080000000a00780c */ /* 0x000fda0003f86070 */
[----:B------:R-:W-:Y:S01]  /*0870*/  @!P4 LOP3.LUT R11, R14, 0x7f00, RZ, 0xc0, !PT ;  /* 0x00007f000e0bc812 */ /* 0x000fe200078ec0ff */
[----:B------:R-:W-:Y:S01]  /*0880*/  @!P3 IMAD.MOV.U32 R14, RZ, RZ, R2 ;  /* 0x000000ffff0eb224 */ /* 0x000fe200078e0002 */
[----:B------:R-:W-:Y:S02]  /*0890*/  @P4 LEA.HI R10, R10, 0x70000000, RZ, 0x1c ;  /* 0x700000000a0a4811 */ /* 0x000fe400078fe0ff */
[----:B------:R-:W-:Y:S01]  /*08a0*/  @!P4 LOP3.LUT R11, R11, 0x3f000000, RZ, 0xfc, !PT ;  /* 0x3f0000000b0bc812 */ /* 0x000fe200078efcff */
[----:B------:R-:W-:Y:S01]  /*08b0*/  @!P3 IMAD.WIDE.U32 R20, R21, 0x30, R14 ;  /* 0x000000301514b825 */ /* 0x000fe200078e000e */
[----:B------:R-:W-:-:S03]  /*08c0*/  CS2R R14, SRZ ;  /* 0x00000000000e7805 */ /* 0x000fc6000001ff00 */
[----:B------:R-:W-:Y:S01]  /*08d0*/  @P4 FMUL.FTZ R25, R10, 1.9259299443872358531e-34 ;  /* 0x078000000a194820 */ /* 0x000fe20000410000 */
[----:B------:R-:W-:Y:S01]  /*08e0*/  @!P4 FADD.FTZ R25, R11, -0.5 ;  /* 0xbf0000000b19c421 */ /* 0x000fe20000010000 */
[----:B------:R-:W-:Y:S01]  /*08f0*/  CS2R R10, SRZ ;  /* 0x00000000000a7805 */ /* 0x000fe2000001ff00 */
[----:B------:R-:W-:-:S03]  /*0900*/  @!P3 IMAD.IADD R21, R21, 0x1, R19 ;  /* 0x000000011515b824 */ /* 0x000fc600078e0213 */
[----:B------:R-:W-:Y:S01]  /*0910*/  LOP3.LUT R25, R25, 0x80000000, R18, 0xf8, !PT ;  /* 0x8000000019197812 */ /* 0x000fe200078ef812 */
[----:B0-----:R0:W-:Y:S01]  /*0920*/  @!P0 STG.E.128 desc[UR18][R28.64], R8 ;  /* 0x000000081c008986 */ /* 0x0011e2000c101d12 */
[----:B------:R-:W-:Y:S01]  /*0930*/  IMAD.U32 R18, RZ, RZ, UR20 ;  /* 0x00000014ff127e24 */ /* 0x000fe2000f8e00ff */
[----:B------:R-:W-:-:S04]  /*0940*/  @!P2 LEA R26, P0, R27, R2, 0x5 ;  /* 0x000000021b1aa211 */ /* 0x000fc800078028ff */
[----:B------:R-:W-:Y:S02]  /*0950*/  @!P2 LEA.HI.X R27, R18, R7, RZ, 0x5, P0 ;  /* 0x00000007121ba211 */ /* 0x000fe400000f2cff */
[----:B------:R-:W-:Y:S02]  /*0960*/  CS2R R18, SRZ ;  /* 0x0000000000127805 */ /* 0x000fe4000001ff00 */
[----:B------:R-:W-:-:S04]  /*0970*/  IADD3 R2, P0, PT, R2, UR21, RZ ;  /* 0x0000001502027c10 */ /* 0x000fc8000ff1e0ff */
[----:B------:R-:W-:Y:S01]  /*0980*/  IADD3.X R7, PT, PT, R7, UR22, RZ, P0, !PT ;  /* 0x0000001607077c10 */ /* 0x000fe200087fe4ff */
[----:B0-----:R-:W-:Y:S01]  /*0990*/  @!P3 FMUL.FTZ R8, R25, 1 ;  /* 0x3f8000001908b820 */ /* 0x001fe20000410000 */
[----:B------:R-:W-:Y:S01]  /*09a0*/  @!P1 IMAD.MOV.U32 R28, RZ, RZ, R24 ;  /* 0x000000ffff1c9224 */ /* 0x000fe200078e0018 */
[----:B------:R-:W-:Y:S01]  /*09b0*/  CS2R R10, SRZ ;  /* 0x00000000000a7805 */ /* 0x000fe2000001ff00 */
[----:B------:R-:W-:-:S07]  /*09c0*/  @!P1 IMAD.MOV.U32 R29, RZ, RZ, R3 ;  /* 0x000000ffff1d9224 */ /* 0x000fce00078e0003 */
[----:B------:R-:W0:Y:S01]  /*09d0*/  @!P2 F2F.F64.F32 R16, R16 ;  /* 0x000000100010a310 */ /* 0x000e220000201800 */
[----:B-1----:R1:W-:Y:S01]  /*09e0*/  @!P1 STG.E.128 desc[UR18][R28.64], R12 ;  /* 0x0000000c1c009986 */ /* 0x0023e2000c101d12 */
[----:B------:R-:W-:-:S03]  /*09f0*/  IADD3 R0, P1, PT, R0, UR17, RZ ;  /* 0x0000001100007c10 */ /* 0x000fc6000ff3e0ff */
[----:B0-----:R1:W-:Y:S01]  /*0a00*/  @!P2 STG.E.128 desc[UR18][R26.64], R16 ;  /* 0x000000101a00a986 */ /* 0x0013e2000c101d12 */
[----:B------:R-:W-:Y:S01]  /*0a10*/  IADD3 R24, P2, PT, R24, UR21, RZ ;  /* 0x0000001518187c10 */ /* 0x000fe2000ff5e0ff */
[----:B------:R-:W-:-:S03]  /*0a20*/  IMAD.X R5, RZ, RZ, R5, P1 ;  /* 0x000000ffff057224 */ /* 0x000fc600008e0605 */
[----:B------:R-:W-:-:S15]  /*0a30*/  IADD3.X R3, PT, PT, R3, UR22, RZ, P2, !PT ;  /* 0x0000001603037c10 */ /* 0x000fde00097fe4ff */
[----:B------:R-:W-:-:S15]  /*0a40*/  NOP ;  /* 0x0000000000007918 */ /* 0x000fde0000000000 */
[----:B------:R-:W-:-:S15]  /*0a50*/  NOP ;  /* 0x0000000000007918 */ /* 0x000fde0000000000 */
[----:B------:R-:W-:-:S09]  /*0a60*/  NOP ;  /* 0x0000000000007918 */ /* 0x000fd20000000000 */
[----:B------:R-:W0:Y:S02]  /*0a70*/  @!P3 F2F.F64.F32 R8, R8 ;  /* 0x000000080008b310 */ /* 0x000e240000201800 */
[----:B0-----:R1:W-:Y:S01]  /*0a80*/  @!P3 STG.E.128 desc[UR18][R20.64], R8 ;  /* 0x000000081400b986 */ /* 0x0013e2000c101d12 */
[----:B------:R-:W-:Y:S05]  /*0a90*/  BRA.U !UP0, `(.L_x_2515) ;  /* 0xfffffff908347547 */ /* 0x000fea000b83ffff */
[----:B------:R-:W-:Y:S05]  /*0aa0*/  EXIT ;  /* 0x000000000000794d */ /* 0x000fea0003800000 */
.L_x_2514:
        /* <DEDUP_REMOVED lines=8> */
.L_x_2516:
[----:B-1----:R-:W-:-:S04]  /*0b30*/  LEA R4, P0, R3, UR28, 0x2 ;  /* 0x0000001c03047c11 */ /* 0x002fc8000f8010ff */
[----:B------:R-:W-:-:S05]  /*0b40*/  LEA.HI.X R5, R3, UR29, R0, 0x2, P0 ;  /* 0x0000001d03057c11 */ /* 0x000fca00080f1400 */
[----:B------:R-:W2:Y:S01]  /*0b50*/  LDG.E R2, desc[UR18][R4.64] ;  /* 0x0000001204027981 */ /* 0x000ea2000c1e1900 */
[----:B------:R-:W-:Y:S02]  /*0b60*/  CS2R R18, SRZ ;  /* 0x0000000000127805 */ /* 0x000fe4000001ff00 */
[----:B------:R-:W-:Y:S02]  /*0b70*/  CS2R R14, SRZ ;  /* 0x00000000000e7805 */ /* 0x000fe4000001ff00 */
[----:B--2---:R-:W-:-:S05]  /*0b80*/  PRMT R6, R2, 0x7771, RZ ;  /* 0x0000777102067816 */ /* 0x004fca00000000ff */
[C---:B------:R-:W-:Y:S02]  /*0b90*/  IMAD.SHL.U32 R9, R6.reuse, 0x2000000, RZ ;  /* 0x0200000006097824 */ /* 0x040fe400078e00ff */
[----:B------:R-:W-:-:S03]  /*0ba0*/  IMAD.SHL.U32 R8, R6, 0x100, RZ ;  /* 0x0000010006087824 */ /* 0x000fc600078e00ff */
[----:B------:R-:W-:Y:S02]  /*0bb0*/  ISETP.GE.U32.AND P0, PT, R9, 0x8000000, PT ;  /* 0x080000000900780c */ /* 0x000fe40003f06070 */
[C---:B------:R-:W-:Y:S02]  /*0bc0*/  LOP3.LUT R7, R8.reuse, 0xffff, RZ, 0xc0, !PT ;  /* 0x0000ffff08077812 */ /* 0x040fe400078ec0ff */
[----:B------:R-:W-:-:S09]  /*0bd0*/  PRMT R5, R8, 0x9910, RZ ;  /* 0x0000991008057816 */ /* 0x000fd200000000ff */
[----:B------:R-:W-:Y:S02]  /*0be0*/  @!P0 LOP3.LUT R7, R7, 0x7f00, RZ, 0xc0, !PT ;  /* 0x00007f0007078812 */ /* 0x000fe400078ec0ff */
[----:B------:R-:W-:Y:S02]  /*0bf0*/  @P0 LEA.HI R6, R9, 0x70000000, RZ, 0x1c ;  /* 0x7000000009060811 */ /* 0x000fe400078fe0ff */
[----:B------:R-:W-:-:S03]  /*0c00*/  @!P0 LOP3.LUT R7, R7, 0x3f000000, RZ, 0xfc, !PT ;  /* 0x3f00000007078812 */ /* 0x000fc600078efcff */
[----:B------:R-:W-:Y:S02]  /*0c10*/  @P0 FMUL.FTZ R6, R6, 1.9259299443872358531e-34 ;  /* 0x0780000006060820 */ /* 0x000fe40000410000 */
[----:B------:R-:W-:-:S05]  /*0c20*/  @!P0 FADD.FTZ R6, R7, -0.5 ;  /* 0xbf00000007068421 */ /* 0x000fca0000010000 */
[----:B------:R-:W-:Y:S02]  /*0c30*/  LOP3.LUT R4, R6, 0x80000000, R5, 0xf8, !PT ;  /* 0x8000000006047812 */ /* 0x000fe400078ef805 */
[----:B------:R-:W-:-:S03]  /*0c40*/  PRMT R6, R2, 0x7773, RZ ;  /* 0x0000777302067816 */ /* 0x000fc600000000ff */
[----:B------:R-:W-:Y:S02]  /*0c50*/  FMUL.FTZ R4, R4, 1 ;  /* 0x3f80000004047820 */ /* 0x000fe40000410000 */
[C---:B------:R-:W-:Y:S02]  /*0c60*/  IMAD.SHL.U32 R9, R6.reuse, 0x2000000, RZ ;  /* 0x0200000006097824 */ /* 0x040fe400078e00ff */
[----:B------:R-:W-:Y:S02]  /*0c70*/  IMAD.SHL.U32 R8, R6, 0x100, RZ ;  /* 0x0000010006087824 */ /* 0x000fe400078e00ff */
[----:B------:R-:W-:Y:S01]  /*0c80*/  F2F.F64.F32 R4, R4 ;  /* 0x0000000400047310 */ /* 0x000fe20000201800 */
[----:B------:R-:W-:Y:S02]  /*0c90*/  ISETP.GE.U32.AND P0, PT, R9, 0x8000000, PT ;  /* 0x080000000900780c */ /* 0x000fe40003f06070 */
[C---:B------:R-:W-:Y:S02]  /*0ca0*/  LOP3.LUT R7, R8.reuse, 0xffff, RZ, 0xc0, !PT ;  /* 0x0000ffff08077812 */ /* 0x040fe400078ec0ff */
[----:B------:R-:W-:-:S09]  /*0cb0*/  PRMT R8, R8, 0x9910, RZ ;  /* 0x0000991008087816 */ /* 0x000fd200000000ff */
[----:B------:R-:W-:Y:S02]  /*0cc0*/  @!P0 LOP3.LUT R7, R7, 0x7f00, RZ, 0xc0, !PT ;  /* 0x00007f0007078812 */ /* 0x000fe400078ec0ff */
[----:B------:R-:W-:Y:S02]  /*0cd0*/  @P0 LEA.HI R6, R9, 0x70000000, RZ, 0x1c ;  /* 0x7000000009060811 */ /* 0x000fe400078fe0ff */
[----:B------:R-:W-:-:S03]  /*0ce0*/  @!P0 LOP3.LUT R7, R7, 0x3f000000, RZ, 0xfc, !PT ;  /* 0x3f00000007078812 */ /* 0x000fc600078efcff */
[----:B------:R-:W-:Y:S02]  /*0cf0*/  @P0 FMUL.FTZ R6, R6, 1.9259299443872358531e-34 ;  /* 0x0780000006060820 */ /* 0x000fe40000410000 */
[----:B------:R-:W-:Y:S01]  /*0d00*/  @!P0 FADD.FTZ R6, R7, -0.5 ;  /* 0xbf00000007068421 */ /* 0x000fe20000010000 */
[----:B------:R-:W-:-:S05]  /*0d10*/  IMAD.MOV.U32 R7, RZ, RZ, R8 ;  /* 0x000000ffff077224 */ /* 0x000fca00078e0008 */
[----:B------:R-:W-:-:S05]  /*0d20*/  LOP3.LUT R6, R6, 0x80000000, R7, 0xf8, !PT ;  /* 0x8000000006067812 */ /* 0x000fca00078ef807 */
[----:B------:R-:W-:Y:S01]  /*0d30*/  FMUL.FTZ R8, R6, 1 ;  /* 0x3f80000006087820 */ /* 0x000fe20000410000 */
[C---:B------:R-:W-:Y:S02]  /*0d40*/  PRMT R6, R2.reuse, 0x7772, RZ ;  /* 0x0000777202067816 */ /* 0x040fe400000000ff */
[----:B------:R-:W-:-:S03]  /*0d50*/  PRMT R2, R2, 0x7770, RZ ;  /* 0x0000777002027816 */ /* 0x000fc600000000ff */
[C---:B------:R-:W-:Y:S02]  /*0d60*/  IMAD.SHL.U32 R11, R6.reuse, 0x2000000, RZ ;  /* 0x02000000060b7824 */ /* 0x040fe400078e00ff */
[----:B------:R-:W-:-:S03]  /*0d70*/  IMAD.SHL.U32 R10, R6, 0x100, RZ ;  /* 0x00000100060a7824 */ /* 0x000fc600078e00ff */
[----:B------:R-:W-:Y:S02]  /*0d80*/  ISETP.GE.U32.AND P0, PT, R11, 0x8000000, PT ;  /* 0x080000000b00780c */ /* 0x000fe40003f06070 */
[C---:B------:R-:W-:Y:S02]  /*0d90*/  LOP3.LUT R7, R10.reuse, 0xffff, RZ, 0xc0, !PT ;  /* 0x0000ffff0a077812 */ /* 0x040fe400078ec0ff */
[----:B------:R-:W-:-:S09]  /*0da0*/  PRMT R10, R10, 0x9910, RZ ;  /* 0x000099100a0a7816 */ /* 0x000fd200000000ff */
[----:B------:R-:W-:Y:S02]  /*0db0*/  @!P0 LOP3.LUT R7, R7, 0x7f00, RZ, 0xc0, !PT ;  /* 0x00007f0007078812 */ /* 0x000fe400078ec0ff */
[----:B------:R-:W-:Y:S02]  /*0dc0*/  @P0 LEA.HI R6, R11, 0x70000000, RZ, 0x1c ;  /* 0x700000000b060811 */ /* 0x000fe400078fe0ff */
[----:B------:R-:W-:Y:S02]  /*0dd0*/  @!P0 LOP3.LUT R7, R7, 0x3f000000, RZ, 0xfc, !PT ;  /* 0x3f00000007078812 */ /* 0x000fe400078efcff */
[----:B------:R-:W-:Y:S01]  /*0de0*/  F2F.F64.F32 R8, R8 ;  /* 0x0000000800087310 */ /* 0x000fe20000201800 */
[----:B------:R-:W-:Y:S02]  /*0df0*/  @P0 FMUL.FTZ R6, R6, 1.9259299443872358531e-34 ;  /* 0x0780000006060820 */ /* 0x000fe40000410000 */
[----:B------:R-:W-:Y:S01]  /*0e00*/  @!P0 FADD.FTZ R6, R7, -0.5 ;  /* 0xbf00000007068421 */ /* 0x000fe20000010000 */
[----:B------:R-:W-:Y:S01]  /*0e10*/  IMAD.MOV.U32 R7, RZ, RZ, R10 ;  /* 0x000000ffff077224 */ /* 0x000fe200078e000a */
[----:B------:R-:W-:-:S04]  /*0e20*/  CS2R R10, SRZ ;  /* 0x00000000000a7805 */ /* 0x000fc8000001ff00 */
[----:B------:R-:W-:Y:S01]  /*0e30*/  LOP3.LUT R6, R6, 0x80000000, R7, 0xf8, !PT ;  /* 0x8000000006067812 */ /* 0x000fe200078ef807 */
[----:B------:R-:W-:-:S04]  /*0e40*/  IMAD.SHL.U32 R7, R2, 0x100, RZ ;  /* 0x0000010002077824 */ /* 0x000fc800078e00ff */
[----:B------:R-:W-:Y:S01]  /*0e50*/  FMUL.FTZ R12, R6, 1 ;  /* 0x3f800000060c7820 */ /* 0x000fe20000410000 */
[----:B------:R-:W-:Y:S01]  /*0e60*/  IMAD.SHL.U32 R6, R2, 0x2000000, RZ ;  /* 0x0200000002067824 */ /* 0x000fe200078e00ff */
[C---:B------:R-:W-:Y:S02]  /*0e70*/  LOP3.LUT R2, R7.reuse, 0xffff, RZ, 0xc0, !PT ;  /* 0x0000ffff07027812 */ /* 0x040fe400078ec0ff */
[----:B------:R-:W-:Y:S02]  /*0e80*/  PRMT R7, R7, 0x9910, RZ ;  /* 0x0000991007077816 */ /* 0x000fe400000000ff */
[----:B------:R-:W-:-:S13]  /*0e90*/  ISETP.GT.U32.AND P0, PT, R6, 0x7ffffff, PT ;  /* 0x07ffffff0600780c */ /* 0x000fda0003f04070 */
[----:B------:R-:W-:Y:S02]  /*0ea0*/  @!P0 LOP3.LUT R2, R2, 0x7f00, RZ, 0xc0, !PT ;  /* 0x00007f0002028812 */ /* 0x000fe400078ec0ff */
[----:B------:R-:W-:Y:S02]  /*0eb0*/  @P0 LEA.HI R6, R6, 0x70000000, RZ, 0x1c ;  /* 0x7000000006060811 */ /* 0x000fe400078fe0ff */
[----:B------:R-:W-:-:S05]  /*0ec0*/  @!P0 LOP3.LUT R2, R2, 0x3f000000, RZ, 0xfc, !PT ;  /* 0x3f00000002028812 */ /* 0x000fca00078efcff */
[----:B------:R-:W-:Y:S01]  /*0ed0*/  @!P0 FADD.FTZ R2, R2, -0.5 ;  /* 0xbf00000002028421 */ /* 0x000fe20000010000 */
[----:B------:R-:W-:Y:S01]  /*0ee0*/  @P0 FMUL.FTZ R2, R6, 1.9259299443872358531e-34 ;  /* 0x0780000006020820 */ /* 0x000fe20000410000 */
[----:B------:R-:W-:-:S04]  /*0ef0*/  LEA R20, P0, R3, UR15, 0x6 ;  /* 0x0000000f03147c11 */ /* 0x000fc8000f8030ff */
[----:B------:R-:W-:Y:S02]  /*0f00*/  LOP3.LUT R2, R2, 0x80000000, R7, 0xf8, !PT ;  /* 0x8000000002027812 */ /* 0x000fe400078ef807 */
[----:B------:R-:W-:Y:S02]  /*0f10*/  CS2R R6, SRZ ;  /* 0x0000000000067805 */ /* 0x000fe4000001ff00 */
[C---:B------:R-:W-:Y:S02]  /*0f20*/  LEA.HI.X R21, R3.reuse, UR10, R0, 0x6, P0 ;  /* 0x0000000a03157c11 */ /* 0x040fe400080f3400 */
[----:B0-----:R-:W-:Y:S01]  /*0f30*/  IADD3 R3, P0, PT, R3, UR4, RZ ;  /* 0x0000000403037c10 */ /* 0x001fe2000ff1e0ff */
[----:B------:R-:W-:-:S04]  /*0f40*/  FMUL.FTZ R16, R2, 1 ;  /* 0x3f80000002107820 */ /* 0x000fc80000410000 */
[C---:B------:R-:W-:Y:S02]  /*0f50*/  IMAD.SHL.U32 R2, R3.reuse, 0x4, RZ ;  /* 0x0000000403027824 */ /* 0x040fe400078e00ff */
[----:B------:R-:W-:Y:S01]  /*0f60*/  IMAD.X R0, RZ, RZ, R0, P0 ;  /* 0x000000ffff007224 */ /* 0x000fe200000e0600 */
[C---:B------:R-:W-:Y:S02]  /*0f70*/  LOP3.LUT P0, RZ, R3.reuse, 0xffffc000, RZ, 0xc0, !PT ;  /* 0xffffc00003ff7812 */ /* 0x040fe4000780c0ff */
[----:B------:R-:W-:Y:S01]  /*0f80*/  ISETP.LT.U32.AND P1, PT, R2, UR27, PT ;  /* 0x0000001b02007c0c */ /* 0x000fe2000bf21070 */
[----:B------:R-:W0:Y:S01]  /*0f90*/  F2F.F64.F32 R12, R12 ;  /* 0x0000000c000c7310 */ /* 0x000e220000201800 */
[----:B------:R-:W-:Y:S01]  /*0fa0*/  SHF.L.U64.HI R2, R3, 0x2, R0 ;  /* 0x0000000203027819 */ /* 0x000fe20000010200 */
[----:B0-----:R1:W-:Y:S01]  /*0fb0*/  STG.E.ENL2.256 desc[UR18][R20.64+0x20], R12, R8 ;  /* 0xf800010c1408797f */ /* 0x0013e2000f121812 */
[----:B------:R-:W-:Y:S02]  /*0fc0*/  LOP3.LUT P0, RZ, R0, 0x3fffffff, RZ, 0xc0, P0 ;  /* 0x3fffffff00ff7812 */ /* 0x000fe4000000c0ff */
[----:B------:R-:W-:-:S15]  /*0fd0*/  ISETP.LT.AND.EX P1, PT, R2, UR16, PT, P1 ;  /* 0x0000001002007c0c */ /* 0x000fde000bf21310 */
[----:B------:R-:W-:-:S15]  /*0fe0*/  NOP ;  /* 0x0000000000007918 */ /* 0x000fde0000000000 */
[----:B------:R-:W-:-:S15]  /*0ff0*/  NOP ;  /* 0x0000000000007918 */ /* 0x000fde0000000000 */
[----:B------:R-:W-:-:S14]  /*1000*/  NOP ;  /* 0x0000000000007918 */ /* 0x000fdc0000000000 */
[----:B------:R-:W0:Y:S02]  /*1010*/  F2F.F64.F32 R16, R16 ;  /* 0x0000001000107310 */ /* 0x000e240000201800 */
[----:B0-----:R1:W-:Y:S01]  /*1020*/  STG.E.ENL2.256 desc[UR18][R20.64], R16, R4 ;  /* 0xf80000101404797f */ /* 0x0013e2000f121812 */
[----:B------:R-:W-:Y:S05]  /*1030*/  @!P0 BRA P1, `(.L_x_2516) ;  /* 0xfffffff800bc8947 */ /* 0x000fea000083ffff */
[----:B------:R-:W-:Y:S05]  /*1040*/  EXIT ;  /* 0x000000000000794d */ /* 0x000fea0003800000 */
.L_x_2517:
        /* <DEDUP_REMOVED lines=11> */
.L_x_7620:


//--------------------- .text._ZN2at6native55_GLOBAL__N__de093ff9_22_ForeachBinaryOpList_cu_a911ec4325multi_tensor_apply_kernelINS1_18TensorListMetadataILi2EEENS1_11CopyFunctorIN3c107complexIdEENS6_15Float8_e4m3fnuzELi2ELi1ELi1EEEJNS0_4CopyIS8_S9_EEEEEvT_T0_DpT1_ --------------------------
	.section	.text._ZN2at6native55_GLOBAL__N__de093ff9_22_ForeachBinaryOpList_cu_a911ec4325multi_tensor_apply_kernelINS1_18TensorListMetadataILi2EEENS1_11CopyFunctorIN3c107complexIdEENS6_15Float8_e4m3fnuzELi2ELi1ELi1EEEJNS0_4CopyIS8_S9_EEEEEvT_T0_DpT1_,"ax",@progbits
	.align	128
.text._ZN2at6native55_GLOBAL__N__de093ff9_22_ForeachBinaryOpList_cu_a911ec4325multi_tensor_apply_kernelINS1_18TensorListMetadataILi2EEENS1_11CopyFunctorIN3c107complexIdEENS6_15Float8_e4m3fnuzELi2ELi1ELi1EEEJNS0_4CopyIS8_S9_EEEEEvT_T0_DpT1_:
        .type           _ZN2at6native55_GLOBAL__N__de093ff9_22_ForeachBinaryOpList_cu_a911ec4325multi_tensor_apply_kernelINS1_18TensorListMetadataILi2EEENS1_11CopyFunctorIN3c107complexIdEENS6_15Float8_e4m3fnuzELi2ELi1ELi1EEEJNS0_4CopyIS8_S9_EEEEEvT_T0_DpT1_,@function
        .size           _ZN2at6native55_GLOBAL__N__de093ff9_22_ForeachBinaryOpList_cu_a911ec4325multi_tensor_apply_kernelINS1_18TensorListMetadataILi2EEENS1_11CopyFunctorIN3c107complexIdEENS6_15Float8_e4m3fnuzELi2ELi1ELi1EEEJNS0_4CopyIS8_S9_EEEEEvT_T0_DpT1_,(.L_x_7621 - _ZN2at6native55_GLOBAL__N__de093ff9_22_ForeachBinaryOpList_cu_a911ec4325multi_tensor_apply_kernelINS1_18TensorListMetadataILi2EEENS1_11CopyFunctorIN3c107complexIdEENS6_15Float8_e4m3fnuzELi2ELi1ELi1EEEJNS0_4CopyIS8_S9_EEEEEvT_T0_DpT1_)
        .other          _ZN2at6native55_GLOBAL__N__de093ff9_22_ForeachBinaryOpList_cu_a911ec4325multi_tensor_apply_kernelINS1_18TensorListMetadataILi2EEENS1_11CopyFunctorIN3c107complexIdEENS6_15Float8_e4m3fnuzELi2ELi1ELi1EEEJNS0_4CopyIS8_S9_EEEEEvT_T0_DpT1_,@"STO_CUDA_ENTRY STV_DEFAULT"
_ZN2at6native55_GLOBAL__N__de093ff9_22_ForeachBinaryOpList_cu_a911ec4325multi_tensor_apply_kernelINS1_18TensorListMetadataILi2EEENS1_11CopyFunctorIN3c107complexIdEENS6_15Float8_e4m3fnuzELi2ELi1ELi1EEEJNS0_4CopyIS8_S9_EEEEEvT_T0_DpT1_:
        /* <DEDUP_REMOVED lines=56> */
.L_x_2535:
        /* <DEDUP_REMOVED lines=53> */
.L_x_2522:
[----:B------:R-:W-:Y:S05]  /*06d0*/  BSYNC.RECONVERGENT B1 ;  /* 0x0000000000017941 */ /* 0x000fea0003800200 */
.L_x_2521:
[----:B------:R-:W-:Y:S01]  /*06e0*/  IMAD.SHL.U32 R4, R4, 0x100000, RZ ;  /* 0x0010000004047824 */ /* 0x000fe200078e00ff */
[----:B------:R-:W-:-:S04]  /*06f0*/  LEA R5, R5, 0x3b800000, 0x17 ;  /* 0x3b80000005057811 */ /* 0x000fc800078eb8ff */
[----:B------:R-:W-:-:S05]  /*0700*/  LOP3.LUT R4, R5, R4, R9, 0xfe, !PT ;  /* 0x0000000405047212 */ /* 0x000fca00078efe09 */
[----:B------:R-:W-:-:S06]  /*0710*/  FMUL.FTZ R4, R4, 1 ;  /* 0x3f80000004047820 */ /* 0x000fcc0000410000 */
[----:B------:R-:W0:Y:S02]  /*0720*/  F2F.F64.F32 R4, R4 ;  /* 0x0000000400047310 */ /* 0x000e240000201800 */
.L_x_2520:
[----:B------:R-:W-:Y:S05]  /*0730*/  BSYNC.RECONVERGENT B0 ;  /* 0x0000000000007941 */ /* 0x000fea0003800200 */
.L_x_2519:
        /* <DEDUP_REMOVED lines=22> */
.L_x_2526:
[----:B------:R-:W-:Y:S05]  /*08a0*/  BSYNC.RECONVERGENT B1 ;  /* 0x0000000000017941 */ /* 0x000fea0003800200 */
.L_x_2525:
[----:B------:R-:W-:Y:S01]  /*08b0*/  IMAD.SHL.U32 R6, R6, 0x100000, RZ ;  /* 0x0010000006067824 */ /* 0x000fe200078e00ff */
[----:B------:R-:W-:-:S04]  /*08c0*/  LEA R7, R7, 0x3b800000, 0x17 ;  /* 0x3b80000007077811 */ /* 0x000fc800078eb8ff */
[----:B------:R-:W-:-:S05]  /*08d0*/  LOP3.LUT R6, R7, R6, R11, 0xfe, !PT ;  /* 0x0000000607067212 */ /* 0x000fca00078efe0b */
[----:B------:R-:W-:-:S04]  /*08e0*/  FMUL.FTZ R6, R6, 1 ;  /* 0x3f80000006067820 */ /* 0x000fc80000410000 */
[----:B------:R1:W2:Y:S03]  /*08f0*/  F2F.F64.F32 R8, R6 ;  /* 0x0000000600087310 */ /* 0x0002a60000201800 */
.L_x_2524:
[----:B------:R-:W-:Y:S05]  /*0900*/  BSYNC.RECONVERGENT B0 ;  /* 0x0000000000007941 */ /* 0x000fea0003800200 */
.L_x_2523:
        /* <DEDUP_REMOVED lines=22> */
.L_x_2530:
[----:B------:R-:W-:Y:S05]  /*0a70*/  BSYNC.RECONVERGENT B1 ;  /* 0x0000000000017941 */ /* 0x000fea0003800200 */
.L_x_2529:
[----:B------:R-:W-:Y:S01]  /*0a80*/  IMAD.SHL.U32 R6, R6, 0x100000, RZ ;  /* 0x0010000006067824 */ /* 0x000fe200078e00ff */
[----:B------:R-:W-:-:S04]  /*0a90*/  LEA R7, R7, 0x3b800000, 0x17 ;  /* 0x3b80000007077811 */ /* 0x000fc800078eb8ff */
[----:B------:R-:W-:-:S05]  /*0aa0*/  LOP3.LUT R6, R7, R6, R13, 0xfe, !PT ;  /* 0x0000000607067212 */ /* 0x000fca00078efe0d */
[----:B------:R-:W-:-:S04]  /*0ab0*/  FMUL.FTZ R6, R6, 1 ;  /* 0x3f80000006067820 */ /* 0x000fc80000410000 */
[----:B------:R3:W4:Y:S03]  /*0ac0*/  F2F.F64.F32 R12, R6 ;  /* 0x00000006000c7310 */ /* 0x0007260000201800 */
.L_x_2528:
[----:B------:R-:W-:Y:S05]  /*0ad0*/  BSYNC.RECONVERGENT B0 ;  /* 0x0000000000007941 */ /* 0x000fea0003800200 */
.L_x_2527:
        /* <DEDUP_REMOVED lines=22> */
.L_x_2534:
[----:B------:R-:W-:Y:S05]  /*0c40*/  BSYNC.RECONVERGENT B1 ;  /* 0x0000000000017941 */ /* 0x000fea0003800200 */
.L_x_2533:
[----:B------:R-:W-:Y:S01]  /*0c50*/  IMAD.SHL.U32 R6, R6, 0x100000, RZ ;  /* 0x0010000006067824 */ /* 0x000fe200078e00ff */
[----:B------:R-:W-:-:S04]  /*0c60*/  LEA R7, R7, 0x3b800000, 0x17 ;  /* 0x3b80000007077811 */ /* 0x000fc800078eb8ff */
[----:B------:R-:W-:-:S05]  /*0c70*/  LOP3.LUT R6, R7, R6, R15, 0xfe, !PT ;  /* 0x0000000607067212 */ /* 0x000fca00078efe0f */
[----:B------:R-:W-:-:S04]  /*0c80*/  FMUL.FTZ R6, R6, 1 ;  /* 0x3f80000006067820 */ /* 0x000fc80000410000 */
[----:B------:R1:W3:Y:S03]  /*0c90*/  F2F.F64.F32 R16, R6 ;  /* 0x0000000600107310 */ /* 0x0002e60000201800 */
.L_x_2532:
[----:B------:R-:W-:Y:S05]  /*0ca0*/  BSYNC.RECONVERGENT B0 ;  /* 0x0000000000007941 */ /* 0x000fea0003800200 */
.L_x_2531:
        /* <DEDUP_REMOVED lines=33> */
.L_x_2518:
        /* <DEDUP_REMOVED lines=8> */
.L_x_2552:
        /* <DEDUP_REMOVED lines=30> */
.L_x_2539:
[----:B0-----:R-:W-:Y:S05]  /*1120*/  BSYNC.RECONVERGENT B1 ;  /* 0x0000000000017941 */ /* 0x001fea0003800200 */
.L_x_2538:
[----:B------:R-:W-:Y:S01]  /*1130*/  IMAD.SHL.U32 R4, R4, 0x100000, RZ ;  /* 0x0010000004047824 */ /* 0x000fe200078e00ff */
[----:B------:R-:W-:-:S04]  /*1140*/  LEA R5, R5, 0x3b800000, 0x17 ;  /* 0x3b80000005057811 */ /* 0x000fc800078eb8ff */
[----:B------:R-:W-:-:S05]  /*1150*/  LOP3.LUT R4, R5, R4, R11, 0xfe, !PT ;  /* 0x0000000405047212 */ /* 0x000fca00078efe0b */
[----:B------:R-:W-:-:S06]  /*1160*/  FMUL.FTZ R4, R4, 1 ;  /* 0x3f80000004047820 */ /* 0x000fcc0000410000 */
[----:B------:R-:W1:Y:S02]  /*1170*/  F2F.F64.F32 R4, R4 ;  /* 0x0000000400047310 */ /* 0x000e640000201800 */
.L_x_2537:
[----:B0-----:R-:W-:Y:S05]  /*1180*/  BSYNC.RECONVERGENT B0 ;  /* 0x0000000000007941 */ /* 0x001fea0003800200 */
.L_x_2536:
        /* <DEDUP_REMOVED lines=23> */
.L_x_2543:
[----:B------:R-:W-:Y:S05]  /*1300*/  BSYNC.RECONVERGENT B1 ;  /* 0x0000000000017941 */ /* 0x000fea0003800200 */
.L_x_2542:
[----:B------:R-:W-:Y:S01]  /*1310*/  IMAD.SHL.U32 R7, R7, 0x100000, RZ ;  /* 0x0010000007077824 */ /* 0x000fe200078e00ff */
[----:B------:R-:W-:-:S04]  /*1320*/  LEA R8, R8, 0x3b800000, 0x17 ;  /* 0x3b80000008087811 */ /* 0x000fc800078eb8ff */
[----:B------:R-:W-:-:S05]  /*1330*/  LOP3.LUT R7, R8, R7, R12, 0xfe, !PT ;  /* 0x0000000708077212 */ /* 0x000fca00078efe0c */
[----:B------:R-:W-:-:S04]  /*1340*/  FMUL.FTZ R7, R7, 1 ;  /* 0x3f80000007077820 */ /* 0x000fc80000410000 */
[----:B------:R0:W2:Y:S03]  /*1350*/  F2F.F64.F32 R8, R7 ;  /* 0x0000000700087310 */ /* 0x0000a60000201800 */
.L_x_2541:
[----:B------:R-:W-:Y:S05]  /*1360*/  BSYNC.RECONVERGENT B0 ;  /* 0x0000000000007941 */ /* 0x000fea0003800200 */
.L_x_2540:
        /* <DEDUP_REMOVED lines=23> */
.L_x_2547:
[----:B------:R-:W-:Y:S05]  /*14e0*/  BSYNC.RECONVERGENT B1 ;  /* 0x0000000000017941 */ /* 0x000fea0003800200 */
.L_x_2546:
[----:B------:R-:W-:Y:S01]  /*14f0*/  IMAD.SHL.U32 R6, R6, 0x100000, RZ ;  /* 0x0010000006067824 */ /* 0x000fe200078e00ff */
[----:B------:R-:W-:-:S04]  /*1500*/  LEA R7, R7, 0x3b800000, 0x17 ;  /* 0x3b80000007077811 */ /* 0x000fc800078eb8ff */
[----:B------:R-:W-:-:S05]  /*1510*/  LOP3.LUT R6, R7, R6, R13, 0xfe, !PT ;  /* 0x0000000607067212 */ /* 0x000fca00078efe0d */
[----:B------:R-:W-:-:S04]  /*1520*/  FMUL.FTZ R6, R6, 1 ;  /* 0x3f80000006067820 */ /* 0x000fc80000410000 */
[----:B------:R3:W4:Y:S03]  /*1530*/  F2F.F64.F32 R12, R6 ;  /* 0x00000006000c7310 */ /* 0x0007260000201800 */
.L_x_2545:
[----:B------:R-:W-:Y:S05]  /*1540*/  BSYNC.RECONVERGENT B0 ;  /* 0x0000000000007941 */ /* 0x000fea0003800200 */
.L_x_2544:
        /* <DEDUP_REMOVED lines=23> */
.L_x_2551:
[----:B------:R-:W-:Y:S05]  /*16c0*/  BSYNC.RECONVERGENT B1 ;  /* 0x0000000000017941 */ /* 0x000fea0003800200 */
.L_x_2550:
[----:B------:R-:W-:Y:S01]  /*16d0*/  IMAD.SHL.U32 R2, R2, 0x100000, RZ ;  /* 0x0010000002027824 */ /* 0x000fe200078e00ff */
[----:B------:R-:W-:-:S04]  /*16e0*/  LEA R6, R6, 0x3b800000, 0x17 ;  /* 0x3b80000006067811 */ /* 0x000fc800078eb8ff */
[----:B------:R-:W-:-:S05]  /*16f0*/  LOP3.LUT R2, R6, R2, R15, 0xfe, !PT ;  /* 0x0000000206027212 */ /* 0x000fca00078efe0f */
[----:B------:R-:W-:-:S04]  /*1700*/  FMUL.FTZ R2, R2, 1 ;  /* 0x3f80000002027820 */ /* 0x000fc80000410000 */
[----:B------:R0:W3:Y:S03]  /*1710*/  F2F.F64.F32 R16, R2 ;  /* 0x0000000200107310 */ /* 0x0000e60000201800 */
.L_x_2549:
[----:B------:R-:W-:Y:S05]  /*1720*/  BSYNC.RECONVERGENT B0 ;  /* 0x0000000000007941 */ /* 0x000fea0003800200 */
.L_x_2548:
        /* <DEDUP_REMOVED lines=18> */
.L_x_2553:
        /* <DEDUP_REMOVED lines=11> */
.L_x_7621:


//--------------------- .text._ZN2at6native55_GLOBAL__N__de093ff9_22_ForeachBinaryOpList_cu_a911ec4325multi_tensor_apply_kernelINS1_18TensorListMetadataILi2EEENS1_11CopyFunctorIN3c107complexIdEENS6_13Float8_e4m3fnELi2ELi1ELi1EEEJNS0_4CopyIS8_S9_EEEEEvT_T0_DpT1_ --------------------------
	.section	.text._ZN2at6native55_GLOBAL__N__de093ff9_22_ForeachBinaryOpList_cu_a911ec4325multi_tensor_apply_kernelINS1_18TensorListMetadataILi2EEENS1_11CopyFunctorIN3c107complexIdEENS6_13Float8_e4m3fnELi2ELi1ELi1EEEJNS0_4CopyIS8_S9_EEEEEvT_T0_DpT1_,"ax",@progbits
	.align	128
.text._ZN2at6native55_GLOBAL__N__de093ff9_22_ForeachBinaryOpList_cu_a911ec4325multi_tensor_apply_kernelINS1_18TensorListMetadataILi2EEENS1_11CopyFunctorIN3c107complexIdEENS6_13Float8_e4m3fnELi2ELi1ELi1EEEJNS0_4CopyIS8_S9_EEEEEvT_T0_DpT1_:
        .type           _ZN2at6native55_GLOBAL__N__de093ff9_22_ForeachBinaryOpList_cu_a911ec4325multi_tensor_apply_kernelINS1_18TensorListMetadataILi2EEENS1_11CopyFunctorIN3c107complexIdEENS6_13Float8_e4m3fnELi2ELi1ELi1EEEJNS0_4CopyIS8_S9_EEEEEvT_T0_DpT1_,@function
        .size           _ZN2at6native55_GLOBAL__N__de093ff9_22_ForeachBinaryOpList_cu_a911ec4325multi_tensor_apply_kernelINS1_18TensorListMetadataILi2EEENS1_11CopyFunctorIN3c107complexIdEENS6_13Float8_e4m3fnELi2ELi1ELi1EEEJNS0_4CopyIS8_S9_EEEEEvT_T0_DpT1_,(.L_x_7622 - _ZN2at6native55_GLOBAL__N__de093ff9_22_ForeachBinaryOpList_cu_a911ec4325multi_tensor_apply_kernelINS1_18TensorListMetadataILi2EEENS1_11CopyFunctorIN3c107complexIdEENS6_13Float8_e4m3fnELi2ELi1ELi1EEEJNS0_4CopyIS8_S9_EEEEEvT_T0_DpT1_)
        .other          _ZN2at6native55_GLOBAL__N__de093ff9_22_ForeachBinaryOpList_cu_a911ec4325multi_tensor_apply_kernelINS1_18TensorListMetadataILi2EEENS1_11CopyFunctorIN3c107complexIdEENS6_13Float8_e4m3fnELi2ELi1ELi1EEEJNS0_4CopyIS8_S9_EEEEEvT_T0_DpT1_,@"STO_CUDA_ENTRY STV_DEFAULT"
_ZN2at6native55_GLOBAL__N__de093ff9_22_ForeachBinaryOpList_cu_a911ec4325multi_tensor_apply_kernelINS1_18TensorListMetadataILi2EEENS1_11CopyFunctorIN3c107complexIdEENS6_13Float8_e4m3fnELi2ELi1ELi1EEEJNS0_4CopyIS8_S9_EEEEEvT_T0_DpT1_:
        /* <DEDUP_REMOVED lines=55> */
.L_x_2563:
[C---:B0-234-:R-:W-:Y:S01]  /*0370*/  IADD3 R14, P2, PT, R0.reuse, UR20, RZ ;  /* 0x00000014000e7c10 */ /* 0x05dfe2000ff5e0ff */
[----:B------:R-:W-:Y:S01]  /*0380*/  IMAD.U32 R7, RZ, RZ, UR20 ;  /* 0x00000014ff077e24 */ /* 0x000fe2000f8e00ff */
[----:B------:R-:W-:Y:S01]  /*0390*/  ISETP.GE.U32.AND P0, PT, R0, UR25, PT ;  /* 0x0000001900007c0c */ /* 0x000fe2000bf06070 */
[----:B------:R-:W-:Y:S01]  /*03a0*/  IMAD.MOV.U32 R4, RZ, RZ, R0 ;  /* 0x000000ffff047224 */ /* 0x000fe200078e0000 */
[----:B------:R-:W-:Y:S01]  /*03b0*/  ISETP.GE.U32.AND P1, PT, R14, UR25, PT ;  /* 0x000000190e007c0c */ /* 0x000fe2000bf26070 */
[----:B------:R-:W-:Y:S01]  /*03c0*/  IMAD.MOV.U32 R5, RZ, RZ, R9 ;  /* 0x000000ffff057224 */ /* 0x000fe200078e0009 */
[----:B------:R-:W-:Y:S01]  /*03d0*/  ISETP.GE.U32.AND.EX P0, PT, R9, UR26, PT, P0 ;  /* 0x0000001a09007c0c */ /* 0x000fe2000bf06100 */
[----:B------:R-:W-:Y:S02]  /*03e0*/  IMAD.U32 R15, RZ, RZ, UR20 ;  /* 0x00000014ff0f7e24 */ /* 0x000fe4000f8e00ff */
[----:B------:R-:W-:-:S04]  /*03f0*/  IMAD.WIDE.U32 R6, R7, 0x2, R4 ;  /* 0x0000000207067825 */ /* 0x000fc800078e0004 */
[----:B------:R-:W-:Y:S01]  /*0400*/  IMAD.X R14, RZ, RZ, R9, P2 ;  /* 0x000000ffff0e7224 */ /* 0x000fe200010e0609 */
[----:B------:R-:W-:Y:S01]  /*0410*/  ISETP.GE.U32.AND P2, PT, R6, UR25, PT ;  /* 0x0000001906007c0c */ /* 0x000fe2000bf46070 */
[----:B------:R-:W-:-:S03]  /*0420*/  IMAD.WIDE.U32 R4, R15, 0x3, R4 ;  /* 0x000000030f047825 */ /* 0x000fc600078e0004 */
[----:B------:R-:W-:Y:S02]  /*0430*/  ISETP.GE.U32.AND.EX P1, PT, R14, UR26, PT, P1 ;  /* 0x0000001a0e007c0c */ /* 0x000fe4000bf26110 */
[----:B------:R-:W-:Y:S02]  /*0440*/  ISETP.GE.U32.AND P3, PT, R4, UR25, PT ;  /* 0x0000001904007c0c */ /* 0x000fe4000bf66070 */
[----:B------:R-:W-:Y:S02]  /*0450*/  ISETP.GE.U32.AND.EX P2, PT, R7, UR26, PT, P2 ;  /* 0x0000001a07007c0c */ /* 0x000fe4000bf46120 */
[----:B------:R-:W-:Y:S02]  /*0460*/  ISETP.GE.U32.AND.EX P3, PT, R5, UR26, PT, P3 ;  /* 0x0000001a05007c0c */ /* 0x000fe4000bf66130 */
[----:B------:R-:W-:-:S04]  /*0470*/  @!P0 IADD3 R4, P5, PT, R0, UR28, RZ ;  /* 0x0000001c00048c10 */ /* 0x000fc8000ffbe0ff */
[----:B------:R-:W-:Y:S02]  /*0480*/  @!P0 IADD3.X R5, PT, PT, R9, UR29, RZ, P5, !PT ;  /* 0x0000001d09058c10 */ /* 0x000fe4000affe4ff */
[----:B------:R-:W-:-:S03]  /*0490*/  @!P1 IADD3 R6, P4, PT, R0, UR23, RZ ;  /* 0x0000001700069c10 */ /* 0x000fc6000ff9e0ff */
        /* <DEDUP_REMOVED lines=15> */
[----:B------:R-:W-:Y:S02]  /*0590*/  VIADD R14, R5, 0x1000000 ;  /* 0x01000000050e7836 */ /* 0x000fe40000000000 */
[----:B0-----:R-:W-:-:S05]  /*05a0*/  IMAD.MOV R6, RZ, RZ, -R6 ;  /* 0x000000ffff067224 */ /* 0x001fca00078e0a06 */
[----:B------:R-:W-:-:S05]  /*05b0*/  VIADDMNMX.U32 R6, R6, R7, 0x4, !PT ;  /* 0x0000000406067446 */ /* 0x000fca0007800007 */
[----:B------:R-:W-:-:S04]  /*05c0*/  VIADD R6, R6, 0xfffffffc ;  /* 0xfffffffc06067836 */ /* 0x000fc80000000000 */
[----:B------:R-:W-:Y:S01]  /*05d0*/  IMAD.SHL.U32 R7, R6, 0x800000, RZ ;  /* 0x0080000006077824 */ /* 0x000fe200078e00ff */
[----:B------:R-:W-:-:S04]  /*05e0*/  SHF.L.U32 R6, R5, R6, RZ ;  /* 0x0000000605067219 */ /* 0x000fc800000006ff */
[----:B------:R-:W-:Y:S02]  /*05f0*/  LEA.HI R6, R6, -R7, RZ, 0x1c ;  /* 0x8000000706067211 */ /* 0x000fe400078fe0ff */
[----:B------:R-:W-:-:S03]  /*0600*/  SHF.R.S32.HI R7, RZ, 0x8, R14 ;  /* 0x00000008ff077819 */ /* 0x000fc6000001140e */
[----:B------:R-:W-:-:S05]  /*0610*/  VIADD R6, R6, 0x3c000000 ;  /* 0x3c00000006067836 */ /* 0x000fca0000000000 */
[----:B------:R-:W-:-:S04]  /*0620*/  LOP3.LUT R6, R6, 0x7f800000, R7, 0xf8, !PT ;  /* 0x7f80000006067812 */ /* 0x000fc800078ef807 */
[----:B------:R-:W-:Y:S02]  /*0630*/  SEL R5, R6, RZ, P0 ;  /* 0x000000ff06057207 */ /* 0x000fe40000000000 */
[----:B------:R-:W-:Y:S02]  /*0640*/  CS2R R6, SRZ ;  /* 0x0000000000067805 */ /* 0x000fe4000001ff00 */
[----:B------:R-:W-:-:S05]  /*0650*/  LOP3.LUT R5, R5, 0x80000000, R4, 0xf8, !PT ;  /* 0x8000000005057812 */ /* 0x000fca00078ef804 */
[----:B------:R-:W-:-:S06]  /*0660*/  FMUL.FTZ R5, R5, 1 ;  /* 0x3f80000005057820 */ /* 0x000fcc0000410000 */
[----:B------:R-:W0:Y:S02]  /*0670*/  F2F.F64.F32 R4, R5 ;  /* 0x0000000500047310 */ /* 0x000e240000201800 */
[----:B0-----:R1:W-:Y:S02]  /*0680*/  STG.E.128 desc[UR18][R2.64], R4 ;  /* 0x0000000402007986 */ /* 0x0013e4000c101d12 */
.L_x_2556:
[----:B------:R-:W-:Y:S05]  /*0690*/  BSYNC.RECONVERGENT B0 ;  /* 0x0000000000007941 */ /* 0x000fea0003800200 */
.L_x_2555:
[----:B------:R-:W-:Y:S04]  /*06a0*/  BSSY.RECONVERGENT B0, `(.L_x_2557) ;  /* 0x0000018000007945 */ /* 0x000fe80003800200 */
[----:B------:R-:W-:Y:S05]  /*06b0*/  @P1 BRA `(.L_x_2558) ;  /* 0x0000000000581947 */ /* 0x000fea0003800000 */
[----:B01---5:R-:W-:Y:S02]  /*06c0*/  IMAD.SHL.U32 R4, R10, 0x1000000, RZ ;  /* 0x010000000a047824 */ /* 0x023fe400078e00ff */
[----:B------:R-:W-:Y:S02]  /*06d0*/  IMAD.MOV.U32 R7, RZ, RZ, 0x1f ;  /* 0x0000001fff077424 */ /* 0x000fe400078e00ff */
[----:B------:R-:W-:Y:S01]  /*06e0*/  IMAD.MOV.U32 R15, RZ, RZ, R11 ;  /* 0x000000ffff0f7224 */ /* 0x000fe200078e000b */
        /* <DEDUP_REMOVED lines=9> */
[----:B------:R-:W-:Y:S01]  /*0780*/  SHF.R.S32.HI R7, RZ, 0x8, R14 ;  /* 0x00000008ff077819 */ /* 0x000fe2000001140e */
[----:B------:R-:W-:Y:S02]  /*0790*/  IMAD.MOV.U32 R14, RZ, RZ, R8 ;  /* 0x000000ffff0e7224 */ /* 0x000fe400078e0008 */
        /* <DEDUP_REMOVED lines=8> */
.L_x_2558:
[----:B------:R-:W-:Y:S05]  /*0820*/  BSYNC.RECONVERGENT B0 ;  /* 0x0000000000007941 */ /* 0x000fea0003800200 */
.L_x_2557:
[----:B------:R-:W-:Y:S04]  /*0830*/  BSSY.RECONVERGENT B0, `(.L_x_2559) ;  /* 0x000001a000007945 */ /* 0x000fe80003800200 */
[----:B------:R-:W-:Y:S05]  /*0840*/  @P2 BRA `(.L_x_2560) ;  /* 0x0000000000602947 */ /* 0x000fea0003800000 */
[----:B012--5:R-:W-:Y:S02]  /*0850*/  IMAD.SHL.U32 R4, R12, 0x1000000, RZ ;  /* 0x010000000c047824 */ /* 0x027fe400078e00ff */
[----:B------:R-:W-:Y:S02]  /*0860*/  IMAD.MOV.U32 R7, RZ, RZ, 0x1f ;  /* 0x0000001fff077424 */ /* 0x000fe400078e00ff */
[----:B------:R-:W-:Y:S01]  /*0870*/  IMAD.U32 R15, RZ, RZ, UR20 ;  /* 0x00000014ff0f7e24 */ /* 0x000fe2000f8e00ff */
        /* <DEDUP_REMOVED lines=12> */
[----:B------:R-:W-:Y:S01]  /*0940*/  SEL R5, R6, RZ, P0 ;  /* 0x000000ff06057207 */ /* 0x000fe20000000000 */
[----:B------:R-:W-:Y:S01]  /*0950*/  IMAD.U32 R6, RZ, RZ, UR20 ;  /* 0x00000014ff067e24 */ /* 0x000fe2000f8e00ff */
[----:B------:R-:W-:Y:S02]  /*0960*/  LEA R14, P0, R15, R2, 0x5 ;  /* 0x000000020f0e7211 */ /* 0x000fe400078028ff */
[----:B------:R-:W-:Y:S02]  /*0970*/  LOP3.LUT R5, R5, 0x80000000, R4, 0xf8, !PT ;  /* 0x8000000005057812 */ /* 0x000fe400078ef804 */
[----:B------:R-:W-:Y:S02]  /*0980*/  LEA.HI.X R15, R6, R3, RZ, 0x5, P0 ;  /* 0x00000003060f7211 */ /* 0x000fe400000f2cff */
[----:B------:R-:W-:Y:S01]  /*0990*/  CS2R R6, SRZ ;  /* 0x0000000000067805 */ /* 0x000fe2000001ff00 */
[----:B------:R-:W-:-:S06]  /*09a0*/  FMUL.FTZ R5, R5, 1 ;  /* 0x3f80000005057820 */ /* 0x000fcc0000410000 */
[----:B------:R-:W0:Y:S02]  /*09b0*/  F2F.F64.F32 R4, R5 ;  /* 0x0000000500047310 */ /* 0x000e240000201800 */
[----:B0-----:R3:W-:Y:S02]  /*09c0*/  STG.E.128 desc[UR18][R14.64], R4 ;  /* 0x000000040e007986 */ /* 0x0017e4000c101d12 */
.L_x_2560:
[----:B------:R-:W-:Y:S05]  /*09d0*/  BSYNC.RECONVERGENT B0 ;  /* 0x0000000000007941 */ /* 0x000fea0003800200 */
.L_x_2559:
[----:B------:R-:W-:Y:S04]  /*09e0*/  BSSY.RECONVERGENT B0, `(.L_x_2561) ;  /* 0x000001a000007945 */ /* 0x000fe80003800200 */
[----:B------:R-:W-:Y:S05]  /*09f0*/  @P3 BRA `(.L_x_2562) ;  /* 0x0000000000603947 */ /* 0x000fea0003800000 */
[----:B0123-5:R-:W-:Y:S01]  /*0a00*/  IMAD.SHL.U32 R4, R13, 0x1000000, RZ ;  /* 0x010000000d047824 */ /* 0x02ffe200078e00ff */
[----:B------:R-:W-:Y:S01]  /*0a10*/  UMOV UR6, URZ ;  /* 0x000000ff00067c82 */ /* 0x000fe20008000000 */
        /* <DEDUP_REMOVED lines=12> */
[----:B------:R-:W-:-:S04]  /*0ae0*/  IMAD.WIDE.U32 R14, R15, 0x30, R2 ;  /* 0x000000300f0e7825 */ /* 0x000fc800078e0002 */
[----:B------:R-:W-:Y:S02]  /*0af0*/  VIADD R6, R6, 0x3c000000 ;  /* 0x3c00000006067836 */ /* 0x000fe40000000000 */
[----:B------:R-:W-:-:S03]  /*0b00*/  VIADD R15, R15, UR6 ;  /* 0x000000060f0f7c36 */ /* 0x000fc60008000000 */
[----:B------:R-:W-:-:S04]  /*0b10*/  LOP3.LUT R6, R6, 0x7f800000, R7, 0xf8, !PT ;  /* 0x7f80000006067812 */ /* 0x000fc800078ef807 */
[----:B------:R-:W-:Y:S02]  /*0b20*/  SEL R5, R6, RZ, P0 ;  /* 0x000000ff06057207 */ /* 0x000fe40000000000 */
[----:B------:R-:W-:Y:S02]  /*0b30*/  CS2R R6, SRZ ;  /* 0x0000000000067805 */ /* 0x000fe4000001ff00 */
[----:B------:R-:W-:-:S05]  /*0b40*/  LOP3.LUT R5, R5, 0x80000000, R4, 0xf8, !PT ;  /* 0x8000000005057812 */ /* 0x000fca00078ef804 */
[----:B------:R-:W-:-:S06]  /*0b50*/  FMUL.FTZ R5, R5, 1 ;  /* 0x3f80000005057820 */ /* 0x000fcc0000410000 */
[----:B------:R-:W0:Y:S02]  /*0b60*/  F2F.F64.F32 R4, R5 ;  /* 0x0000000500047310 */ /* 0x000e240000201800 */
[----:B0-----:R4:W-:Y:S02]  /*0b70*/  STG.E.128 desc[UR18][R14.64], R4 ;  /* 0x000000040e007986 */ /* 0x0019e4000c101d12 */
.L_x_2562:
[----:B------:R-:W-:Y:S05]  /*0b80*/  BSYNC.RECONVERGENT B0 ;  /* 0x0000000000007941 */ /* 0x000fea0003800200 */
.L_x_2561:
[----:B------:R-:W-:Y:S02]  /*0b90*/  UIADD3 UR4, UP0, UPT, UR17, UR4, URZ ;  /* 0x0000000411047290 */ /* 0x000fe4000ff1e0ff */
[----:B------:R-:W-:Y:S02]  /*0ba0*/  IADD3 R0, P1, PT, R0, UR17, RZ ;  /* 0x0000001100007c10 */ /* 0x000fe4000ff3e0ff */
[----:B-1----:R-:W-:Y:S01]  /*0bb0*/  IADD3 R2, P0, PT, R2, UR21, RZ ;  /* 0x0000001502027c10 */ /* 0x002fe2000ff1e0ff */
        /* <DEDUP_REMOVED lines=9> */
.L_x_2554:
        /* <DEDUP_REMOVED lines=8> */
.L_x_2564:
[----:B-1----:R-:W-:-:S04]  /*0cd0*/  LEA R6, P0, R0, UR28, 0x2 ;  /* 0x0000001c00067c11 */ /* 0x002fc8000f8010ff */
[----:B------:R-:W-:-:S05]  /*0ce0*/  LEA.HI.X R7, R0, UR29, R3, 0x2, P0 ;  /* 0x0000001d00077c11 */ /* 0x000fca00080f1403 */
[----:B------:R-:W2:Y:S01]  /*0cf0*/  LDG.E R6, desc[UR18][R6.64] ;  /* 0x0000001206067981 */ /* 0x000ea2000c1e1900 */
[----:B------:R-:W-:Y:S01]  /*0d00*/  IMAD.MOV.U32 R10, RZ, RZ, 0x1f ;  /* 0x0000001fff0a7424 */ /* 0x000fe200078e00ff */
[----:B------:R-:W-:Y:S02]  /*0d10*/  CS2R R18, SRZ ;  /* 0x0000000000127805 */ /* 0x000fe4000001ff00 */
        /* <DEDUP_REMOVED lines=10> */
[----:B------:R-:W1:Y:S01]  /*0dc0*/  FLO.U32 R15, R5 ;  /* 0x00000005000f7300 */ /* 0x000e6200000e0000 */
[----:B------:R-:W-:Y:S02]  /*0dd0*/  LOP3.LUT R12, R11, 0x7f000000, RZ, 0xc0, !PT ;  /* 0x7f0000000b0c7812 */ /* 0x000fe400078ec0ff */
[----:B------:R-:W-:Y:S02]  /*0de0*/  LOP3.LUT R7, R2, 0x7f000000, RZ, 0xc0, !PT ;  /* 0x7f00000002077812 */ /* 0x000fe400078ec0ff */
[----:B------:R-:W-:-:S03]  /*0df0*/  LOP3.LUT P0, RZ, R4, 0x7f000000, RZ, 0xc0, !PT ;  /* 0x7f00000004ff7812 */ /* 0x000fc6000780c0ff */
[----:B------:R-:W-:Y:S01]  /*0e00*/  FLO.U32 R14, R9 ;  /* 0x00000009000e7300 */ /* 0x000fe200000e0000 */
[----:B-1----:R-:W-:-:S07]  /*0e10*/  IMAD.MOV R15, RZ, RZ, -R15 ;  /* 0x000000ffff0f7224 */ /* 0x002fce00078e0a0f */
[----:B------:R-:W1:Y:S01]  /*0e20*/  FLO.U32 R13, R12 ;  /* 0x0000000c000d7300 */ /* 0x000e6200000e0000 */
[----:B------:R-:W-:-:S07]  /*0e30*/  VIADDMNMX.U32 R15, R15, R10, 0x4, !PT ;  /* 0x000000040f0f7446 */ /* 0x000fce000780000a */
[----:B------:R-:W2:Y:S01]  /*0e40*/  FLO.U32 R6, R7 ;  /* 0x0000000700067300 */ /* 0x000ea200000e0000 */
[----:B------:R-:W-:-:S05]  /*0e50*/  VIADD R16, R15, 0xfffffffc ;  /* 0xfffffffc0f107836 */ /* 0x000fca0000000000 */
[C---:B------:R-:W-:Y:S01]  /*0e60*/  SHF.L.U32 R15, R5.reuse, R16, RZ ;  /* 0x00000010050f7219 */ /* 0x040fe200000006ff */
[----:B------:R-:W-:Y:S02]  /*0e70*/  IMAD.SHL.U32 R16, R16, 0x800000, RZ ;  /* 0x0080000010107824 */ /* 0x000fe400078e00ff */
[----:B-1----:R-:W-:Y:S02]  /*0e80*/  IMAD.MOV R13, RZ, RZ, -R13 ;  /* 0x000000ffff0d7224 */ /* 0x002fe400078e0a0d */
[----:B------:R-:W-:Y:S01]  /*0e90*/  VIADD R5, R5, 0x1000000 ;  /* 0x0100000005057836 */ /* 0x000fe20000000000 */
[----:B------:R-:W-:Y:S02]  /*0ea0*/  LEA.HI R15, R15, -R16, RZ, 0x1c ;  /* 0x800000100f0f7211 */ /* 0x000fe400078fe0ff */
[----:B------:R-:W-:Y:S02]  /*0eb0*/  VIADDMNMX.U32 R13, R13, R10, 0x4, !PT ;  /* 0x000000040d0d7446 */ /* 0x000fe4000780000a */
[----:B------:R-:W-:Y:S01]  /*0ec0*/  SHF.R.S32.HI R5, RZ, 0x8, R5 ;  /* 0x00000008ff057819 */ /* 0x000fe20000011405 */
[----:B------:R-:W-:-:S02]  /*0ed0*/  VIADD R16, R15, 0x3c000000 ;  /* 0x3c0000000f107836 */ /* 0x000fc40000000000 */
[----:B------:R-:W-:Y:S02]  /*0ee0*/  IMAD.MOV R15, RZ, RZ, -R14 ;  /* 0x000000ffff0f7224 */ /* 0x000fe400078e0a0e */
[----:B------:R-:W-:Y:S01]  /*0ef0*/  VIADD R13, R13, 0xfffffffc ;  /* 0xfffffffc0d0d7836 */ /* 0x000fe20000000000 */
[----:B------:R-:W-:Y:S02]  /*0f00*/  LOP3.LUT R5, R16, 0x7f800000, R5, 0xf8, !PT ;  /* 0x7f80000010057812 */ /* 0x000fe400078ef805 */
[----:B------:R-:W-:Y:S02]  /*0f10*/  VIADDMNMX.U32 R14, R15, R10, 0x4, !PT ;  /* 0x000000040f0e7446 */ /* 0x000fe4000780000a */
[----:B------:R-:W-:Y:S02]  /*0f20*/  SEL R5, R5, RZ, P0 ;  /* 0x000000ff05057207 */ /* 0x000fe40000000000 */
[----:B------:R-:W-:Y:S01]  /*0f30*/  LOP3.LUT P0, RZ, R8, 0x7f000000, RZ, 0xc0, !PT ;  /* 0x7f00000008ff7812 */ /* 0x000fe2000780c0ff */
[----:B------:R-:W-:Y:S01]  /*0f40*/  VIADD R14, R14, 0xfffffffc ;  /* 0xfffffffc0e0e7836 */ /* 0x000fe20000000000 */
[----:B------:R-:W-:-:S04]  /*0f50*/  LOP3.LUT R5, R5, 0x80000000, R4, 0xf8, !PT ;  /* 0x8000000005057812 */ /* 0x000fc800078ef804 */
[----:B------:R-:W-:Y:S01]  /*0f60*/  SHF.L.U32 R15, R9, R14, RZ ;  /* 0x0000000e090f7219 */ /* 0x000fe200000006ff */
[----:B------:R-:W-:Y:S02]  /*0f70*/  IMAD.SHL.U32 R14, R14, 0x800000, RZ ;  /* 0x008000000e0e7824 */ /* 0x000fe400078e00ff */
[----:B------:R-:W-:Y:S01]  /*0f80*/  FMUL.FTZ R5, R5, 1 ;  /* 0x3f80000005057820 */ /* 0x000fe20000410000 */
[----:B------:R-:W-:Y:S02]  /*0f90*/  VIADD R9, R9, 0x1000000 ;  /* 0x0100000009097836 */ /* 0x000fe40000000000 */
[----:B------:R-:W-:-:S03]  /*0fa0*/  LEA.HI R14, R15, -R14, RZ, 0x1c ;  /* 0x8000000e0f0e7211 */ /* 0x000fc600078fe0ff */
[----:B------:R-:W-:Y:S01]  /*0fb0*/  SHF.R.S32.HI R9, RZ, 0x8, R9 ;  /* 0x00000008ff097819 */ /* 0x000fe20000011409 */
[----:B------:R-:W-:Y:S01]  /*0fc0*/  F2F.F64.F32 R4, R5 ;  /* 0x0000000500047310 */ /* 0x000fe20000201800 */
[----:B------:R-:W-:-:S05]  /*0fd0*/  VIADD R14, R14, 0x3c000000 ;  /* 0x3c0000000e0e7836 */ /* 0x000fca0000000000 */
[----:B------:R-:W-:Y:S02]  /*0fe0*/  LOP3.LUT R9, R14, 0x7f800000, R9, 0xf8, !PT ;  /* 0x7f8000000e097812 */ /* 0x000fe400078ef809 */
[C---:B------:R-:W-:Y:S01]  /*0ff0*/  SHF.L.U32 R14, R12.reuse, R13, RZ ;  /* 0x0000000d0c0e7219 */ /* 0x040fe200000006ff */
[----:B------:R-:W-:Y:S01]  /*1000*/  IMAD.SHL.U32 R13, R13, 0x800000, RZ ;  /* 0x008000000d0d7824 */ /* 0x000fe200078e00ff */
[----:B------:R-:W-:Y:S01]  /*1010*/  SEL R9, R9, RZ, P0 ;  /* 0x000000ff09097207 */ /* 0x000fe20000000000 */
[----:B------:R-:W-:Y:S01]  /*1020*/  VIADD R12, R12, 0x1000000 ;  /* 0x010000000c0c7836 */ /* 0x000fe20000000000 */
[----:B------:R-:W-:Y:S02]  /*1030*/  LOP3.LUT P0, RZ, R11, 0x7f000000, RZ, 0xc0, !PT ;  /* 0x7f0000000bff7812 */ /* 0x000fe4000780c0ff */
[----:B------:R-:W-:Y:S02]  /*1040*/  LEA.HI R13, R14, -R13, RZ, 0x1c ;  /* 0x8000000d0e0d7211 */ /* 0x000fe400078fe0ff */
[----:B------:R-:W-:-:S02]  /*1050*/  CS2R R14, SRZ ;  /* 0x00000000000e7805 */ /* 0x000fc4000001ff00 */
[----:B------:R-:W-:Y:S02]  /*1060*/  SHF.R.S32.HI R12, RZ, 0x8, R12 ;  /* 0x00000008ff0c7819 */ /* 0x000fe4000001140c */
[----:B------:R-:W-:Y:S01]  /*1070*/  LOP3.LUT R9, R9, 0x80000000, R8, 0xf8, !PT ;  /* 0x8000000009097812 */ /* 0x000fe200078ef808 */
[----:B------:R-:W-:-:S04]  /*1080*/  VIADD R13, R13, 0x3c000000 ;  /* 0x3c0000000d0d7836 */ /* 0x000fc80000000000 */
[----:B------:R-:W-:Y:S01]  /*1090*/  FMUL.FTZ R9, R9, 1 ;  /* 0x3f80000009097820 */ /* 0x000fe20000410000 */
[----:B------:R-:W-:-:S04]  /*10a0*/  LOP3.LUT R12, R13, 0x7f800000, R12, 0xf8, !PT ;  /* 0x7f8000000d0c7812 */ /* 0x000fc800078ef80c */
[----:B------:R-:W-:Y:S02]  /*10b0*/  SEL R12, R12, RZ, P0 ;  /* 0x000000ff0c0c7207 */ /* 0x000fe40000000000 */
[----:B------:R-:W-:Y:S02]  /*10c0*/  LOP3.LUT P0, RZ, R2, 0x7f000000, RZ, 0xc0, !PT ;  /* 0x7f00000002ff7812 */ /* 0x000fe4000780c0ff */
[----:B------:R-:W-:Y:S01]  /*10d0*/  LOP3.LUT R12, R12, 0x80000000, R11, 0xf8, !PT ;  /* 0x800000000c0c7812 */ /* 0x000fe200078ef80b */
[----:B--2---:R-:W-:-:S04]  /*10e0*/  IMAD.MOV R11, RZ, RZ, -R6 ;  /* 0x000000ffff0b7224 */ /* 0x004fc800078e0a06 */
[----:B------:R-:W-:Y:S01]  /*10f0*/  FMUL.FTZ R12, R12, 1 ;  /* 0x3f8000000c0c7820 */ /* 0x000fe20000410000 */
[----:B------:R-:W-:-:S05]  /*1100*/  VIADDMNMX.U32 R10, R11, R10, 0x4, !PT ;  /* 0x000000040b0a7446 */ /* 0x000fca000780000a */
[----:B------:R-:W-:-:S04]  /*1110*/  VIADD R10, R10, 0xfffffffc ;  /* 0xfffffffc0a0a7836 */ /* 0x000fc80000000000 */
[----:B------:R-:W-:Y:S01]  /*1120*/  IMAD.SHL.U32 R11, R10, 0x800000, RZ ;  /* 0x008000000a0b7824 */ /* 0x000fe200078e00ff */
[C---:B------:R-:W-:Y:S01]  /*1130*/  SHF.L.U32 R6, R7.reuse, R10, RZ ;  /* 0x0000000a07067219 */ /* 0x040fe200000006ff */
[----:B------:R-:W-:-:S03]  /*1140*/  VIADD R7, R7, 0x1000000 ;  /* 0x0100000007077836 */ /* 0x000fc60000000000 */
[----:B------:R-:W-:Y:S02]  /*1150*/  LEA.HI R6, R6, -R11, RZ, 0x1c ;  /* 0x8000000b06067211 */ /* 0x000fe400078fe0ff */
[----:B------:R-:W-:Y:S02]  /*1160*/  CS2R R10, SRZ ;  /* 0x00000000000a7805 */ /* 0x000fe4000001ff00 */
[----:B------:R-:W-:Y:S01]  /*1170*/  SHF.R.S32.HI R7, RZ, 0x8, R7 ;  /* 0x00000008ff077819 */ /* 0x000fe20000011407 */
[----:B------:R-:W-:-:S05]  /*1180*/  VIADD R6, R6, 0x3c000000 ;  /* 0x3c00000006067836 */ /* 0x000fca0000000000 */
[----:B------:R-:W-:Y:S01]  /*1190*/  LOP3.LUT R6, R6, 0x7f800000, R7, 0xf8, !PT ;  /* 0x7f80000006067812 */ /* 0x000fe200078ef807 */
[----:B------:R-:W1:Y:S03]  /*11a0*/  F2F.F64.F32 R8, R9 ;  /* 0x0000000900087310 */ /* 0x000e660000201800 */
[----:B------:R-:W-:Y:S02]  /*11b0*/  SEL R7, R6, RZ, P0 ;  /* 0x000000ff06077207 */ /* 0x000fe40000000000 */
[----:B------:R-:W-:Y:S02]  /*11c0*/  LEA R20, P0, R0, UR15, 0x6 ;  /* 0x0000000f00147c11 */ /* 0x000fe4000f8030ff */
[----:B------:R-:W-:Y:S02]  /*11d0*/  LOP3.LUT R2, R7, 0x80000000, R2, 0xf8, !PT ;  /* 0x8000000007027812 */ /* 0x000fe400078ef802 */
[----:B------:R-:W-:-:S02]  /*11e0*/  CS2R R6, SRZ ;  /* 0x0000000000067805 */ /* 0x000fc4000001ff00 */
[C-C-:B------:R-:W-:Y:S02]  /*11f0*/  LEA.HI.X R21, R0.reuse, UR10, R3.reuse, 0x6, P0 ;  /* 0x0000000a00157c11 */ /* 0x140fe400080f3403 */
[----:B0-----:R-:W-:Y:S01]  /*1200*/  IADD3 R0, P0, PT, R0, UR4, RZ ;  /* 0x0000000400007c10 */ /* 0x001fe2000ff1e0ff */
[----:B------:R-:W-:Y:S02]  /*1210*/  FMUL.FTZ R2, R2, 1 ;  /* 0x3f80000002027820 */ /* 0x000fe40000410000 */
[----:B-1----:R1:W-:Y:S02]  /*1220*/  STG.E.ENL2.256 desc[UR18][R20.64], R4, R8 ;  /* 0xf80000041408797f */ /* 0x0023e4000f121812 */
[C---:B------:R-:W-:Y:S02]  /*1230*/  IMAD.SHL.U32 R22, R0.reuse, 0x4, RZ ;  /* 0x0000000400167824 */ /* 0x040fe400078e00ff */
[----:B------:R-:W-:Y:S01]  /*1240*/  IMAD.X R3, RZ, RZ, R3, P0 ;  /* 0x000000ffff037224 */ /* 0x000fe200000e0603 */
[----:B------:R-:W-:-:S02]  /*1250*/  LOP3.LUT P0, RZ, R0, 0xffffc000, RZ, 0xc0, !PT ;  /* 0xffffc00000ff7812 */ /* 0x000fc4000780c0ff */
[----:B------:R-:W-:Y:S02]  /*1260*/  ISETP.LT.U32.AND P1, PT, R22, UR27, PT ;  /* 0x0000001b16007c0c */ /* 0x000fe4000bf21070 */
[----:B------:R-:W-:Y:S02]  /*1270*/  SHF.L.U64.HI R22, R0, 0x2, R3 ;  /* 0x0000000200167819 */ /* 0x000fe40000010203 */
[----:B------:R-:W-:Y:S02]  /*1280*/  LOP3.LUT P0, RZ, R3, 0x3fffffff, RZ, 0xc0, P0 ;  /* 0x3fffffff03ff7812 */ /* 0x000fe4000000c0ff */
[----:B------:R-:W-:-:S15]  /*1290*/  ISETP.LT.AND.EX P1, PT, R22, UR16, PT, P1 ;  /* 0x0000001016007c0c */ /* 0x000fde000bf21310 */
[----:B------:R-:W-:-:S15]  /*12a0*/  NOP ;  /* 0x0000000000007918 */ /* 0x000fde0000000000 */
[----:B------:R-:W-:-:S05]  /*12b0*/  NOP ;  /* 0x0000000000007918 */ /* 0x000fca0000000000 */
[----:B------:R-:W-:-:S15]  /*12c0*/  F2F.F64.F32 R12, R12 ;  /* 0x0000000c000c7310 */ /* 0x000fde0000201800 */
[----:B------:R-:W-:-:S15]  /*12d0*/  NOP ;  /* 0x0000000000007918 */ /* 0x000fde0000000000 */
[----:B------:R-:W-:-:S15]  /*12e0*/  NOP ;  /* 0x0000000000007918 */ /* 0x000fde0000000000 */
[----:B------:R-:W-:-:S15]  /*12f0*/  NOP ;  /* 0x0000000000007918 */ /* 0x000fde0000000000 */
[----:B------:R-:W-:-:S04]  /*1300*/  NOP ;  /* 0x0000000000007918 */ /* 0x000fc80000000000 */
[----:B------:R-:W0:Y:S02]  /*1310*/  F2F.F64.F32 R16, R2 ;  /* 0x0000000200107310 */ /* 0x000e240000201800 */
[----:B0-----:R1:W-:Y:S01]  /*1320*/  STG.E.ENL2.256 desc[UR18][R20.64+0x20], R12, R16 ;  /* 0xf800010c1410797f */ /* 0x0013e2000f121812 */
[----:B------:R-:W-:Y:S05]  /*1330*/  @!P0 BRA P1, `(.L_x_2564) ;  /* 0xfffffff800648947 */ /* 0x000fea000083ffff */
[----:B------:R-:W-:Y:S05]  /*1340*/  EXIT ;  /* 0x000000000000794d */ /* 0x000fea0003800000 */
.L_x_2565:
        /* <DEDUP_REMOVED lines=11> */
.L_x_7622:


//--------------------- .text._ZN2at6native55_GLOBAL__N__de093ff9_22_ForeachBinaryOpList_cu_a911ec4325multi_tensor_apply_kernelINS1_18TensorListMetadataILi2EEENS1_11CopyFunctorIN3c107complexIdEEbLi2ELi1ELi1EEEJNS0_4CopyIS8_bEEEEEvT_T0_DpT1_ --------------------------
	.section	.text._ZN2at6native55_GLOBAL__N__de093ff9_22_ForeachBinaryOpList_cu_a911ec4325multi_tensor_apply_kernelINS1_18TensorListMetadataILi2EEENS1_11CopyFunctorIN3c107complexIdEEbLi2ELi1ELi1EEEJNS0_4CopyIS8_bEEEEEvT_T0_DpT1_,"ax",@progbits
	.align	128
.text._ZN2at6native55_GLOBAL__N__de093ff9_22_ForeachBinaryOpList_cu_a911ec4325multi_tensor_apply_kernelINS1_18TensorListMetadataILi2EEENS1_11CopyFunctorIN3c107complexIdEEbLi2ELi1ELi1EEEJNS0_4CopyIS8_bEEEEEvT_T0_DpT1_:
        .type           _ZN2at6native55_GLOBAL__N__de093ff9_22_ForeachBinaryOpList_cu_a911ec4325multi_tensor_apply_kernelINS1_18TensorListMetadataILi2EEENS1_11CopyFunctorIN3c107complexIdEEbLi2ELi1ELi1EEEJNS0_4CopyIS8_bEEEEEvT_T0_DpT1_,@function
        .size           _ZN2at6native55_GLOBAL__N__de093ff9_22_ForeachBinaryOpList_cu_a911ec4325multi_tensor_apply_kernelINS1_18TensorListMetadataILi2EEENS1_11CopyFunctorIN3c107complexIdEEbLi2ELi1ELi1EEEJNS0_4CopyIS8_bEEEEEvT_T0_DpT1_,(.L_x_7623 - _ZN2at6native55_GLOBAL__N__de093ff9_22_ForeachBinaryOpList_cu_a911ec4325multi_tensor_apply_kernelINS1_18TensorListMetadataILi2EEENS1_11CopyFunctorIN3c107complexIdEEbLi2ELi1ELi1EEEJNS0_4CopyIS8_bEEEEEvT_T0_DpT1_)
        .other          _ZN2at6native55_GLOBAL__N__de093ff9_22_ForeachBinaryOpList_cu_a911ec4325multi_tensor_apply_kernelINS1_18TensorListMetadataILi2EEENS1_11CopyFunctorIN3c107complexIdEEbLi2ELi1ELi1EEEJNS0_4CopyIS8_bEEEEEvT_T0_DpT1_,@"STO_CUDA_ENTRY STV_DEFAULT"
_ZN2at6native55_GLOBAL__N__de093ff9_22_ForeachBinaryOpList_cu_a911ec4325multi_tensor_apply_kernelINS1_18TensorListMetadataILi2EEENS1_11CopyFunctorIN3c107complexIdEEbLi2ELi1ELi1EEEJNS0_4CopyIS8_bEEEEEvT_T0_DpT1_:
        /* <DEDUP_REMOVED lines=39> */
[----:B------:R-:W-:Y:S05]  /*0270*/  CALL.REL.NOINC `($__internal_48_$__cuda_sm20_div_u16) ;  /* 0x0000001000dc7944 */ /* 0x000fea0003c00000 */
        /* <DEDUP_REMOVED lines=52> */
.L_x_2568:
        /* <DEDUP_REMOVED lines=16> */
[----:B------:R-:W3:Y:S02]  /*06c0*/  @!P3 LDG.E.U8 R20, desc[UR26][R8.64] ;  /* 0x0000001a0814b981 */ /* 0x000ee4000c1e1100 */
[----:B------:R-:W-:Y:S02]  /*06d0*/  @!P1 IADD3.X R13, PT, PT, R3, UR19, RZ, P0, !PT ;  /* 0x00000013030d9c10 */ /* 0x000fe400087fe4ff */
[----:B------:R-:W-:-:S03]  /*06e0*/  IADD3 R36, P0, PT, R36, UR28, RZ ;  /* 0x0000001c24247c10 */ /* 0x000fc6000ff1e0ff */
[----:B------:R-:W4:Y:S02]  /*06f0*/  @!P1 LDG.E.U8 R6, desc[UR26][R12.64] ;  /* 0x0000001a0c069981 */ /* 0x000f24000c1e1100 */
[----:B------:R-:W-:Y:S01]  /*0700*/  IMAD.X R19, RZ, RZ, R19, P0 ;  /* 0x000000ffff137224 */ /* 0x000fe200000e0613 */
[----:B------:R-:W-:-:S04]  /*0710*/  ISETP.GE.U32.AND P0, PT, R36, UR40, PT ;  /* 0x0000002824007c0c */ /* 0x000fc8000bf06070 */
[----:B------:R-:W-:-:S13]  /*0720*/  ISETP.GE.AND.EX P0, PT, R19, UR41, PT, P0 ;  /* 0x0000002913007c0c */ /* 0x000fda000bf06300 */
[----:B------:R-:W-:-:S04]  /*0730*/  @!P0 IADD3 R14, P4, PT, R7, UR36, RZ ;  /* 0x00000024070e8c10 */ /* 0x000fc8000ff9e0ff */
[----:B------:R-:W-:-:S05]  /*0740*/  @!P0 IADD3.X R15, PT, PT, R3, UR11, RZ, P4, !PT ;  /* 0x0000000b030f8c10 */ /* 0x000fca000a7fe4ff */
[----:B------:R0:W5:Y:S01]  /*0750*/  @!P0 LDG.E.U8 R4, desc[UR26][R14.64] ;  /* 0x0000001a0e048981 */ /* 0x000162000c1e1100 */
[----:B------:R-:W-:-:S05]  /*0760*/  IMAD.SHL.U32 R18, R0, 0x10, RZ ;  /* 0x0000001000127824 */ /* 0x000fca00078e00ff */
[----:B------:R-:W-:-:S04]  /*0770*/  @!P2 IADD3 R34, P4, PT, R18, UR7, RZ ;  /* 0x000000071222ac10 */ /* 0x000fc8000ff9e0ff */
[----:B------:R-:W-:Y:S02]  /*0780*/  @!P2 IADD3.X R35, PT, PT, R33, UR10, RZ, P4, !PT ;  /* 0x0000000a2123ac10 */ /* 0x000fe4000a7fe4ff */
[----:B0-----:R-:W-:Y:S02]  /*0790*/  CS2R R14, SRZ ;  /* 0x00000000000e7805 */ /* 0x001fe4000001ff00 */
[----:B--2---:R-:W-:-:S04]  /*07a0*/  @!P2 PRMT R10, R21, 0x8880, RZ ;  /* 0x00008880150aa816 */ /* 0x004fc800000000ff */
[----:B------:R-:W-:Y:S02]  /*07b0*/  @!P2 PRMT R8, R10, 0x7710, RZ ;  /* 0x000077100a08a816 */ /* 0x000fe400000000ff */
[----:B------:R-:W-:Y:S02]  /*07c0*/  CS2R R10, SRZ ;  /* 0x00000000000a7805 */ /* 0x000fe4000001ff00 */
[----:B---3--:R-:W-:Y:S02]  /*07d0*/  @!P3 PRMT R12, R20, 0x8880, RZ ;  /* 0x00008880140cb816 */ /* 0x008fe400000000ff */
[----:B------:R-:W0:Y:S02]  /*07e0*/  @!P2 I2F.F64.S16 R8, R8 ;  /* 0x000000080008a312 */ /* 0x000e240000101c00 */
[----:B0-----:R0:W-:Y:S01]  /*07f0*/  @!P2 STG.E.128 desc[UR26][R34.64], R8 ;  /* 0x000000082200a986 */ /* 0x0011e2000c101d1a */
[----:B------:R-:W-:Y:S02]  /*0800*/  @!P3 PRMT R12, R12, 0x7710, RZ ;  /* 0x000077100c0cb816 */ /* 0x000fe400000000ff */
[----:B----4-:R-:W-:-:S04]  /*0810*/  @!P1 PRMT R16, R6, 0x8880, RZ ;  /* 0x0000888006109816 */ /* 0x010fc800000000ff */
[----:B------:R-:W-:Y:S02]  /*0820*/  @!P1 PRMT R16, R16, 0x7710, RZ ;  /* 0x0000771010109816 */ /* 0x000fe400000000ff */
[----:B0-----:R-:W-:Y:S01]  /*0830*/  @!P3 LEA R8, P2, R2, UR7, 0x4 ;  /* 0x000000070208bc11 */ /* 0x001fe2000f8420ff */
[----:B------:R-:W-:-:S03]  /*0840*/  IMAD.U32 R11, RZ, RZ, UR28 ;  /* 0x0000001cff0b7e24 */ /* 0x000fc6000f8e00ff */
[----:B------:R-:W-:Y:S02]  /*0850*/  @!P3 IADD3.X R9, PT, PT, R5, UR10, RZ, P2, !PT ;  /* 0x0000000a0509bc10 */ /* 0x000fe400097fe4ff */
[----:B------:R-:W-:-:S05]  /*0860*/  IADD3 R36, P2, PT, R36, UR28, RZ ;  /* 0x0000001c24247c10 */ /* 0x000fca000ff5e0ff */
[----:B------:R-:W-:Y:S01]  /*0870*/  IMAD.X R37, RZ, RZ, R19, P2 ;  /* 0x000000ffff257224 */ /* 0x000fe200010e0613 */
[C---:B------:R-:W-:Y:S01]  /*0880*/  ISETP.GE.U32.AND P2, PT, R36.reuse, UR40, PT ;  /* 0x0000002824007c0c */ /* 0x040fe2000bf46070 */
[----:B------:R-:W-:Y:S01]  /*0890*/  @!P0 IMAD.MOV.U32 R19, RZ, RZ, R33 ;  /* 0x000000ffff138224 */ /* 0x000fe200078e0021 */
[----:B------:R-:W-:Y:S02]  /*08a0*/  IADD3 R36, P4, PT, R36, UR28, RZ ;  /* 0x0000001c24247c10 */ /* 0x000fe4000ff9e0ff */
[----:B------:R-:W-:Y:S01]  /*08b0*/  ISETP.GE.AND.EX P2, PT, R37, UR41, PT, P2 ;  /* 0x0000002925007c0c */ /* 0x000fe2000bf46320 */
[----:B------:R-:W-:Y:S01]  /*08c0*/  @!P0 IMAD.WIDE.U32 R10, R11, 0x30, R18 ;  /* 0x000000300b0a8825 */ /* 0x000fe200078e0012 */
[----:B------:R-:W-:-:S15]  /*08d0*/  CS2R R18, SRZ ;  /* 0x0000000000127805 */ /* 0x000fde000001ff00 */
[----:B------:R-:W-:-:S15]  /*08e0*/  NOP ;  /* 0x0000000000007918 */ /* 0x000fde0000000000 */
[----:B------:R-:W-:-:S05]  /*08f0*/  NOP ;  /* 0x0000000000007918 */ /* 0x000fca0000000000 */
[----:B------:R-:W0:Y:S02]  /*0900*/  @!P3 I2F.F64.S16 R12, R12 ;  /* 0x0000000c000cb312 */ /* 0x000e240000101c00 */
[----:B0-----:R0:W-:Y:S01]  /*0910*/  @!P3 STG.E.128 desc[UR26][R8.64], R12 ;  /* 0x0000000c0800b986 */ /* 0x0011e2000c101d1a */
[----:B------:R-:W-:-:S04]  /*0920*/  @!P1 IADD3 R34, P3, PT, R28, UR7, RZ ;  /* 0x000000071c229c10 */ /* 0x000fc8000ff7e0ff */
[----:B------:R-:W-:Y:S02]  /*0930*/  @!P1 IADD3.X R35, PT, PT, R29, UR10, RZ, P3, !PT ;  /* 0x0000000a1d239c10 */ /* 0x000fe40009ffe4ff */
[----:B------:R-:W-:Y:S01]  /*0940*/  ISETP.GE.U32.AND P3, PT, R36, UR40, PT ;  /* 0x0000002824007c0c */ /* 0x000fe2000bf66070 */
[----:B0-----:R-:W-:Y:S01]  /*0950*/  IMAD.X R8, RZ, RZ, R37, P4 ;  /* 0x000000ffff087224 */ /* 0x001fe200020e0625 */
[----:B------:R-:W-:Y:S01]  /*0960*/  @!P0 IADD3 R12, P4, PT, R10, UR7, RZ ;  /* 0x000000070a0c8c10 */ /* 0x000fe2000ff9e0ff */
[----:B------:R-:W-:Y:S01]  /*0970*/  @!P0 IMAD.MOV.U32 R37, RZ, RZ, RZ ;  /* 0x000000ffff258224 */ /* 0x000fe200078e00ff */
[----:B-----5:R-:W-:Y:S02]  /*0980*/  @!P0 PRMT R9, R4, 0x8880, RZ ;  /* 0x0000888004098816 */ /* 0x020fe400000000ff */
[----:B------:R-:W-:Y:S02]  /*0990*/  ISETP.GE.AND.EX P3, PT, R8, UR41, PT, P3 ;  /* 0x0000002908007c0c */ /* 0x000fe4000bf66330 */
[----:B------:R-:W-:-:S02]  /*09a0*/  @!P0 IADD3.X R13, PT, PT, R11, UR10, R37, P4, !PT ;  /* 0x0000000a0b0d8c10 */ /* 0x000fc4000a7fe425 */
[----:B------:R-:W-:Y:S02]  /*09b0*/  CS2R R10, SRZ ;  /* 0x00000000000a7805 */ /* 0x000fe4000001ff00 */
[----:B------:R-:W-:-:S05]  /*09c0*/  IADD3 R36, P4, PT, R36, UR28, RZ ;  /* 0x0000001c24247c10 */ /* 0x000fca000ff9e0ff */
[----:B------:R-:W-:Y:S01]  /*09d0*/  IMAD.X R37, RZ, RZ, R8, P4 ;  /* 0x000000ffff257224 */ /* 0x000fe200020e0608 */
[----:B------:R-:W-:Y:S02]  /*09e0*/  @!P0 PRMT R8, R9, 0x7710, RZ ;  /* 0x0000771009088816 */ /* 0x000fe400000000ff */
[----:B------:R-:W-:-:S04]  /*09f0*/  @!P2 IADD3 R14, P4, PT, R7, UR38, RZ ;  /* 0x00000026070eac10 */ /* 0x000fc8000ff9e0ff */
[----:B------:R-:W-:-:S15]  /*0a00*/  @!P2 IADD3.X R15, PT, PT, R3, UR39, RZ, P4, !PT ;  /* 0x00000027030fac10 */ /* 0x000fde000a7fe4ff */
[----:B------:R-:W-:-:S15]  /*0a10*/  NOP ;  /* 0x0000000000007918 */ /* 0x000fde0000000000 */
[----:B------:R-:W-:-:S01]  /*0a20*/  NOP ;  /* 0x0000000000007918 */ /* 0x000fc20000000000 */
[----:B------:R-:W0:Y:S02]  /*0a30*/  @!P1 I2F.F64.S16 R16, R16 ;  /* 0x0000001000109312 */ /* 0x000e240000101c00 */
[----:B0-----:R0:W-:Y:S01]  /*0a40*/  @!P1 STG.E.128 desc[UR26][R34.64], R16 ;  /* 0x0000001022009986 */ /* 0x0011e2000c101d1a */
[----:B------:R-:W-:-:S04]  /*0a50*/  ISETP.GE.U32.AND P1, PT, R36, UR40, PT ;  /* 0x0000002824007c0c */ /* 0x000fc8000bf26070 */
[----:B------:R-:W-:Y:S02]  /*0a60*/  ISETP.GE.AND.EX P1, PT, R37, UR41, PT, P1 ;  /* 0x0000002925007c0c */ /* 0x000fe4000bf26310 */
[----:B------:R-:W-:-:S05]  /*0a70*/  IADD3 R36, P4, PT, R36, UR28, RZ ;  /* 0x0000001c24247c10 */ /* 0x000fca000ff9e0ff */
[----:B------:R-:W-:-:S15]  /*0a80*/  IMAD.X R37, RZ, RZ, R37, P4 ;  /* 0x000000ffff257224 */ /* 0x000fde00020e0625 */
[----:B------:R-:W-:-:S15]  /*0a90*/  NOP ;  /* 0x0000000000007918 */ /* 0x000fde0000000000 */
[----:B------:R-:W-:-:S15]  /*0aa0*/  NOP ;  /* 0x0000000000007918 */ /* 0x000fde0000000000 */
[----:B------:R-:W-:-:S05]  /*0ab0*/  NOP ;  /* 0x0000000000007918 */ /* 0x000fca0000000000 */
[----:B------:R-:W1:Y:S02]  /*0ac0*/  @!P0 I2F.F64.S16 R8, R8 ;  /* 0x0000000800088312 */ /* 0x000e640000101c00 */
[----:B-1----:R1:W-:Y:S01]  /*0ad0*/  @!P0 STG.E.128 desc[UR26][R12.64], R8 ;  /* 0x000000080c008986 */ /* 0x0023e2000c101d1a */
[----:B0-----:R-:W-:-:S03]  /*0ae0*/  @!P3 IADD3 R16, P0, PT, R7, UR35, RZ ;  /* 0x000000230710bc10 */ /* 0x001fc6000ff1e0ff */
[----:B------:R0:W2:Y:S01]  /*0af0*/  @!P2 LDG.E.U8 R21, desc[UR26][R14.64] ;  /* 0x0000001a0e15a981 */ /* 0x0000a2000c1e1100 */
[----:B------:R-:W-:Y:S02]  /*0b00*/  @!P3 IADD3.X R17, PT, PT, R3, UR12, RZ, P0, !PT ;  /* 0x0000000c0311bc10 */ /* 0x000fe400087fe4ff */
[----:B------:R-:W-:-:S03]  /*0b10*/  @!P1 IADD3 R18, P0, PT, R7, UR34, RZ ;  /* 0x0000002207129c10 */ /* 0x000fc6000ff1e0ff */
[----:B------:R-:W3:Y:S01]  /*0b20*/  @!P3 LDG.E.U8 R20, desc[UR26][R16.64] ;  /* 0x0000001a1014b981 */ /* 0x000ee2000c1e1100 */
[----:B------:R-:W-:Y:S02]  /*0b30*/  @!P1 IADD3.X R19, PT, PT, R3, UR14, RZ, P0, !PT ;  /* 0x0000000e03139c10 */ /* 0x000fe400087fe4ff */
[----:B------:R-:W-:-:S03]  /*0b40*/  ISETP.GE.U32.AND P0, PT, R36, UR40, PT ;  /* 0x0000002824007c0c */ /* 0x000fc6000bf06070 */
[----:B------:R4:W5:Y:S01]  /*0b50*/  @!P1 LDG.E.U8 R6, desc[UR26][R18.64] ;  /* 0x0000001a12069981 */ /* 0x000962000c1e1100 */
[----:B------:R-:W-:-:S13]  /*0b60*/  ISETP.GE.AND.EX P0, PT, R37, UR41, PT, P0 ;  /* 0x0000002925007c0c */ /* 0x000fda000bf06300 */
[----:B-1----:R-:W-:-:S04]  /*0b70*/  @!P0 IADD3 R10, P4, PT, R7, UR33, RZ ;  /* 0x00000021070a8c10 */ /* 0x002fc8000ff9e0ff */
[----:B------:R-:W-:-:S05]  /*0b80*/  @!P0 IADD3.X R11, PT, PT, R3, UR16, RZ, P4, !PT ;  /* 0x00000010030b8c10 */ /* 0x000fca000a7fe4ff */
[----:B------:R1:W5:Y:S01]  /*0b90*/  @!P0 LDG.E.U8 R4, desc[UR26][R10.64] ;  /* 0x0000001a0a048981 */ /* 0x000362000c1e1100 */
[----:B0-----:R-:W-:Y:S01]  /*0ba0*/  @!P2 IADD3 R14, P4, PT, R30, UR7, RZ ;  /* 0x000000071e0eac10 */ /* 0x001fe2000ff9e0ff */
[----:B------:R-:W-:Y:S01]  /*0bb0*/  UIADD3 UR18, UP0, UPT, UR18, -0x2, URZ ;  /* 0xfffffffe12127890 */ /* 0x000fe2000ff1e0ff */
[----:B----4-:R-:W-:Y:S01]  /*0bc0*/  CS2R R18, SRZ ;  /* 0x0000000000127805 */ /* 0x010fe2000001ff00 */
[----:B------:R-:W-:Y:S01]  /*0bd0*/  UIADD3 UR5, UP1, UPT, UR29, UR5, URZ ;  /* 0x000000051d057290 */ /* 0x000fe2000ff3e0ff */
[----:B------:R-:W-:Y:S01]  /*0be0*/  @!P2 IADD3.X R15, PT, PT, R31, UR10, RZ, P4, !PT ;  /* 0x0000000a1f0fac10 */ /* 0x000fe2000a7fe4ff */
[----:B------:R-:W-:Y:S01]  /*0bf0*/  UIADD3.X UR4, UPT, UPT, UR4, -0x1, URZ, UP0, !UPT ;  /* 0xffffffff04047890 */ /* 0x000fe200087fe4ff */
[----:B------:R-:W-:Y:S01]  /*0c00*/  @!P3 IADD3 R36, P4, PT, R26, UR7, RZ ;  /* 0x000000071a24bc10 */ /* 0x000fe2000ff9e0ff */
[----:B------:R-:W-:Y:S01]  /*0c10*/  UISETP.NE.U32.AND UP0, UPT, UR18, URZ, UPT ;  /* 0x000000ff1200728c */ /* 0x000fe2000bf05070 */
[----:B-1----:R-:W-:Y:S02]  /*0c20*/  CS2R R10, SRZ ;  /* 0x00000000000a7805 */ /* 0x002fe4000001ff00 */
[----:B------:R-:W-:Y:S01]  /*0c30*/  @!P3 IADD3.X R37, PT, PT, R27, UR10, RZ, P4, !PT ;  /* 0x0000000a1b25bc10 */ /* 0x000fe2000a7fe4ff */
[----:B------:R-:W-:-:S02]  /*0c40*/  UISETP.NE.AND.EX UP0, UPT, UR4, URZ, UPT, UP0 ;  /* 0x000000ff0400728c */ /* 0x000fc4000bf05300 */
[----:B------:R-:W-:Y:S01]  /*0c50*/  UIADD3.X UR6, UPT, UPT, UR30, UR6, URZ, UP1, !UPT ;  /* 0x000000061e067290 */ /* 0x000fe20008ffe4ff */
[----:B--2---:R-:W-:-:S04]  /*0c60*/  @!P2 PRMT R8, R21, 0x8880, RZ ;  /* 0x000088801508a816 */ /* 0x004fc800000000ff */
[----:B------:R-:W-:Y:S02]  /*0c70*/  @!P2 PRMT R8, R8, 0x7710, RZ ;  /* 0x000077100808a816 */ /* 0x000fe400000000ff */
[----:B---3--:R-:W-:-:S04]  /*0c80*/  @!P3 PRMT R12, R20, 0x8880, RZ ;  /* 0x00008880140cb816 */ /* 0x008fc800000000ff */
[----:B------:R-:W0:Y:S01]  /*0c90*/  @!P2 I2F.F64.S16 R8, R8 ;  /* 0x000000080008a312 */ /* 0x000e220000101c00 */
[----:B------:R-:W-:Y:S01]  /*0ca0*/  @!P3 PRMT R12, R12, 0x7710, RZ ;  /* 0x000077100c0cb816 */ /* 0x000fe200000000ff */
[----:B0-----:R0:W-:Y:S01]  /*0cb0*/  @!P2 STG.E.128 desc[UR26][R14.64], R8 ;  /* 0x000000080e00a986 */ /* 0x0011e2000c101d1a */
[----:B-----5:R-:W-:Y:S02]  /*0cc0*/  @!P1 PRMT R16, R6, 0x8880, RZ ;  /* 0x0000888006109816 */ /* 0x020fe400000000ff */
[----:B------:R-:W-:Y:S02]  /*0cd0*/  @!P1 IADD3 R34, P2, PT, R24, UR7, RZ ;  /* 0x0000000718229c10 */ /* 0x000fe4000ff5e0ff */
[----:B------:R-:W-:Y:S02]  /*0ce0*/  @!P1 PRMT R16, R16, 0x7710, RZ ;  /* 0x0000771010109816 */ /* 0x000fe400000000ff */
[----:B------:R-:W-:Y:S02]  /*0cf0*/  @!P1 IADD3.X R35, PT, PT, R25, UR10, RZ, P2, !PT ;  /* 0x0000000a19239c10 */ /* 0x000fe400097fe4ff */
[----:B0-----:R-:W-:-:S02]  /*0d00*/  CS2R R14, SRZ ;  /* 0x00000000000e7805 */ /* 0x001fc4000001ff00 */
[----:B------:R-:W-:Y:S02]  /*0d10*/  CS2R R10, SRZ ;  /* 0x00000000000a7805 */ /* 0x000fe4000001ff00 */
[----:B------:R-:W-:-:S04]  /*0d20*/  @!P0 PRMT R8, R4, 0x8880, RZ ;  /* 0x0000888004088816 */ /* 0x000fc800000000ff */
[----:B------:R-:W-:-:S15]  /*0d30*/  @!P0 PRMT R8, R8, 0x7710, RZ ;  /* 0x0000771008088816 */ /* 0x000fde00000000ff */
[----:B------:R-:W-:-:S15]  /*0d40*/  NOP ;  /* 0x0000000000007918 */ /* 0x000fde0000000000 */
[----:B------:R-:W-:-:S15]  /*0d50*/  NOP ;  /* 0x0000000000007918 */ /* 0x000fde0000000000 */
[----:B------:R-:W0:Y:S02]  /*0d60*/  @!P3 I2F.F64.S16 R12, R12 ;  /* 0x0000000c000cb312 */ /* 0x000e240000101c00 */
[----:B0-----:R0:W-:Y:S02]  /*0d70*/  @!P3 STG.E.128 desc[UR26][R36.64], R12 ;  /* 0x0000000c2400b986 */ /* 0x0011e4000c101d1a */
[----:B0-----:R-:W-:Y:S01]  /*0d80*/  @!P0 IADD3 R12, P3, PT, R22, UR7, RZ ;  /* 0x00000007160c8c10 */ /* 0x001fe2000ff7e0ff */
[----:B------:R-:W-:-:S03]  /*0d90*/  ULEA UR7, UP2, UR28, UR7, 0x7 ;  /* 0x000000071c077291 */ /* 0x000fc6000f8438ff */
[----:B------:R-:W-:Y:S01]  /*0da0*/  @!P0 IADD3.X R13, PT, PT, R23, UR10, RZ, P3, !PT ;  /* 0x0000000a170d8c10 */ /* 0x000fe20009ffe4ff */
[----:B------:R-:W-:-:S15]  /*0db0*/  ULEA.HI.X UR10, UR28, UR10, URZ, 0x7, UP2 ;  /* 0x0000000a1c0a7291 */ /* 0x000fde00090f3cff */
[----:B------:R-:W-:-:S15]  /*0dc0*/  NOP ;  /* 0x0000000000007918 */ /* 0x000fde0000000000 */
[----:B------:R-:W-:-:S15]  /*0dd0*/  NOP ;  /* 0x0000000000007918 */ /* 0x000fde0000000000 */
[----:B------:R-:W-:-:S10]  /*0de0*/  NOP ;  /* 0x0000000000007918 */ /* 0x000fd40000000000 */
[----:B------:R-:W0:Y:S02]  /*0df0*/  @!P1 I2F.F64.S16 R16, R16 ;  /* 0x0000001000109312 */ /* 0x000e240000101c00 */
[----:B0-----:R1:W-:-:S15]  /*0e00*/  @!P1 STG.E.128 desc[UR26][R34.64], R16 ;  /* 0x0000001022009986 */ /* 0x0013de000c101d1a */
[----:B------:R-:W-:-:S15]  /*0e10*/  NOP ;  /* 0x0000000000007918 */ /* 0x000fde0000000000 */
[----:B------:R-:W-:-:S15]  /*0e20*/  NOP ;  /* 0x0000000000007918 */ /* 0x000fde0000000000 */
[----:B------:R-:W-:-:S15]  /*0e30*/  NOP ;  /* 0x0000000000007918 */ /* 0x000fde0000000000 */
[----:B------:R-:W-:-:S02]  /*0e40*/  NOP ;  /* 0x0000000000007918 */ /* 0x000fc40000000000 */
[----:B------:R-:W0:Y:S02]  /*0e50*/  @!P0 I2F.F64.S16 R8, R8 ;  /* 0x0000000800088312 */ /* 0x000e240000101c00 */
[----:B0-----:R1:W-:Y:S01]  /*0e60*/  @!P0 STG.E.128 desc[UR26][R12.64], R8 ;  /* 0x000000080c008986 */ /* 0x0013e2000c101d1a */
[----:B------:R-:W-:-:S04]  /*0e70*/  IADD3 R7, P0, PT, R7, UR29, RZ ;  /* 0x0000001d07077c10 */ /* 0x000fc8000ff1e0ff */
[----:B------:R-:W-:Y:S01]  /*0e80*/  IADD3.X R3, PT, PT, R3, UR30, RZ, P0, !PT ;  /* 0x0000001e03037c10 */ /* 0x000fe200087fe4ff */
[----:B------:R-:W-:Y:S08]  /*0e90*/  BRA.U UP0, `(.L_x_2568) ;  /* 0xfffffff500c87547 */ /* 0x000ff0000b83ffff */
.L_x_2567:
[----:B------:R-:W-:-:S04]  /*0ea0*/  ULOP3.LUT UR4, UR20, 0x1, URZ, 0xc0, !UPT ;  /* 0x0000000114047892 */ /* 0x000fc8000f8ec0ff */
[----:B------:R-:W-:-:S04]  /*0eb0*/  UISETP.NE.U32.AND UP0, UPT, UR4, 0x1, UPT ;  /* 0x000000010400788c */ /* 0x000fc8000bf05070 */
[----:B------:R-:W-:-:S06]  /*0ec0*/  UISETP.NE.U32.AND.EX UP0, UPT, URZ, URZ, UPT, UP0 ;  /* 0x000000ffff00728c */ /* 0x000fcc000bf05100 */
[----:B------:R-:W-:-:S13]  /*0ed0*/  PLOP3.LUT P0, PT, PT, PT, UP0, 0x80, 0x8 ;  /* 0x000000000008781c */ /* 0x000fda0003f0f008 */
[----:B------:R-:W-:Y:S05]  /*0ee0*/  @!P0 EXIT ;  /* 0x000000000000894d */ /* 0x000fea0003800000 */
[----:B0-----:R-:W-:Y:S02]  /*0ef0*/  IADD3 R7, P1, PT, R0, UR5, RZ ;  /* 0x0000000500077c10 */ /* 0x001fe4000ff3e0ff */
[----:B------:R-:W-:Y:S02]  /*0f00*/  PRMT R5, R21, 0x7610, R5 ;  /* 0x0000761015057816 */ /* 0x000fe40000000005 */
[C---:B------:R-:W-:Y:S01]  /*0f10*/  IADD3 R2, P2, PT, R7.reuse, UR28, RZ ;  /* 0x0000001c07027c10 */ /* 0x040fe2000ff5e0ff */
[----:B-1----:R-:W-:Y:S01]  /*0f20*/  IMAD.X R10, RZ, RZ, UR6, P1 ;  /* 0x00000006ff0a7e24 */ /* 0x002fe200088e06ff */
        /* <DEDUP_REMOVED lines=12> */
[----:B------:R-:W-:Y:S01]  /*0ff0*/  PRMT R19, R20, 0x7610, R19 ;  /* 0x0000761014137816 */ /* 0x000fe20000000013 */
[----:B------:R-:W2:Y:S01]  /*1000*/  @!P0 LDG.E.U8 R5, desc[UR26][R8.64] ;  /* 0x0000001a08058981 */ /* 0x000ea2000c1e1100 */
[----:B------:R-:W-:Y:S02]  /*1010*/  @!P1 IADD3.X R13, PT, PT, R3, UR43, RZ, P3, !PT ;  /* 0x0000002b030d9c10 */ /* 0x000fe40009ffe4ff */
[----:B------:R-:W-:-:S03]  /*1020*/  @!P2 IADD3 R14, P3, PT, R11, UR42, RZ ;  /* 0x0000002a0b0eac10 */ /* 0x000fc6000ff7e0ff */
[----:B------:R-:W3:Y:S01]  /*1030*/  @!P1 LDG.E.U8 R19, desc[UR26][R12.64] ;  /* 0x0000001a0c139981 */ /* 0x000ee2000c1e1100 */
[----:B------:R-:W-:-:S05]  /*1040*/  @!P2 IADD3.X R15, PT, PT, R0, UR43, RZ, P3, !PT ;  /* 0x0000002b000fac10 */ /* 0x000fca0009ffe4ff */
[----:B------:R0:W4:Y:S01]  /*1050*/  @!P2 LDG.E.U8 R6, desc[UR26][R14.64] ;  /* 0x0000001a0e06a981 */ /* 0x000122000c1e1100 */
[----:B------:R-:W-:Y:S02]  /*1060*/  IADD3 R17, P4, PT, R11, UR28, RZ ;  /* 0x0000001c0b117c10 */ /* 0x000fe4000ff9e0ff */
[----:B------:R-:W-:Y:S02]  /*1070*/  PRMT R18, R4, 0x7610, R18 ;  /* 0x0000761004127816 */ /* 0x000fe40000000012 */
[----:B------:R-:W-:Y:S01]  /*1080*/  ISETP.GE.U32.AND P3, PT, R17, UR40, PT ;  /* 0x0000002811007c0c */ /* 0x000fe2000bf66070 */
[----:B------:R-:W-:-:S05]  /*1090*/  IMAD.X R16, RZ, RZ, R0, P4 ;  /* 0x000000ffff107224 */ /* 0x000fca00020e0600 */
[----:B------:R-:W-:Y:S02]  /*10a0*/  ISETP.GE.AND.EX P3, PT, R16, UR41, PT, P3 ;  /* 0x0000002910007c0c */ /* 0x000fe4000bf66330 */
[----:B------:R-:W-:-:S11]  /*10b0*/  @!P2 LEA R24, P6, R11, UR8, 0x4 ;  /* 0x000000080b18ac11 */ /* 0x000fd6000f8c20ff */
[----:B------:R-:W-:-:S04]  /*10c0*/  @!P3 IADD3 R20, P4, PT, R17, UR42, RZ ;  /* 0x0000002a1114bc10 */ /* 0x000fc8000ff9e0ff */
[----:B------:R-:W-:Y:S02]  /*10d0*/  @!P3 IADD3.X R21, PT, PT, R16, UR43, RZ, P4, !PT ;  /* 0x0000002b1015bc10 */ /* 0x000fe4000a7fe4ff */
[----:B------:R-:W-:-:S03]  /*10e0*/  @!P0 LEA R22, P4, R7, UR8, 0x4 ;  /* 0x0000000807168c11 */ /* 0x000fc6000f8820ff */
[----:B------:R1:W5:Y:S01]  /*10f0*/  @!P3 LDG.E.U8 R18, desc[UR26][R20.64] ;  /* 0x0000001a1412b981 */ /* 0x000362000c1e1100 */
[----:B------:R-:W-:Y:S02]  /*1100*/  @!P0 LEA.HI.X R23, R7, UR9, R10, 0x4, P4 ;  /* 0x0000000907178c11 */ /* 0x000fe4000a0f240a */
[----:B0-----:R-:W-:Y:S02]  /*1110*/  CS2R R14, SRZ ;  /* 0x00000000000e7805 */ /* 0x001fe4000001ff00 */
[----:B------:R-:W-:Y:S02]  /*1120*/  @!P2 LEA.HI.X R25, R11, UR9, R0, 0x4, P6 ;  /* 0x000000090b19ac11 */ /* 0x000fe4000b0f2400 */
[----:B------:R-:W-:Y:S02]  /*1130*/  CS2R R10, SRZ ;  /* 0x00000000000a7805 */ /* 0x000fe4000001ff00 */
[----:B-1----:R-:W-:-:S04]  /*1140*/  @!P1 LEA R20, P5, R2, UR8, 0x4 ;  /* 0x0000000802149c11 */ /* 0x002fc8000f8a20ff */
[----:B------:R-:W-:Y:S02]  /*1150*/  @!P1 LEA.HI.X R21, R2, UR9, R3, 0x4, P5 ;  /* 0x0000000902159c11 */ /* 0x000fe4000a8f2403 */
[----:B--2---:R-:W-:-:S04]  /*1160*/  @!P0 PRMT R4, R5, 0x8880, RZ ;  /* 0x0000888005048816 */ /* 0x004fc800000000ff */
[----:B------:R-:W-:Y:S02]  /*1170*/  @!P0 PRMT R4, R4, 0x7710, RZ ;  /* 0x0000771004048816 */ /* 0x000fe400000000ff */
[----:B---3--:R-:W-:-:S04]  /*1180*/  @!P1 PRMT R8, R19, 0x8880, RZ ;  /* 0x0000888013089816 */ /* 0x008fc800000000ff */
[----:B------:R-:W-:Y:S01]  /*1190*/  @!P1 PRMT R8, R8, 0x7710, RZ ;  /* 0x0000771008089816 */ /* 0x000fe200000000ff */
[----:B------:R-:W0:Y:S01]  /*11a0*/  @!P0 I2F.F64.S16 R4, R4 ;  /* 0x0000000400048312 */ /* 0x000e220000101c00 */
[----:B----4-:R-:W-:-:S04]  /*11b0*/  @!P2 PRMT R6, R6, 0x8880, RZ ;  /* 0x000088800606a816 */ /* 0x010fc800000000ff */
[----:B------:R-:W-:Y:S02]  /*11c0*/  @!P2 PRMT R12, R6, 0x7710, RZ ;  /* 0x00007710060ca816 */ /* 0x000fe400000000ff */
[----:B------:R-:W-:-:S05]  /*11d0*/  CS2R R6, SRZ ;  /* 0x0000000000067805 */ /* 0x000fca000001ff00 */
[----:B0-----:R0:W-:-:S15]  /*11e0*/  @!P0 STG.E.128 desc[UR26][R22.64], R4 ;  /* 0x0000000416008986 */ /* 0x0011de000c101d1a */
[----:B------:R-:W-:-:S15]  /*11f0*/  NOP ;  /* 0x0000000000007918 */ /* 0x000fde0000000000 */
[----:B------:R-:W-:-:S15]  /*1200*/  NOP ;  /* 0x0000000000007918 */ /* 0x000fde0000000000 */
[----:B------:R-:W-:-:S07]  /*1210*/  NOP ;  /* 0x0000000000007918 */ /* 0x000fce0000000000 */
[----:B------:R-:W1:Y:S02]  /*1220*/  @!P1 I2F.F64.S16 R8, R8 ;  /* 0x0000000800089312 */ /* 0x000e640000101c00 */
[----:B-1----:R0:W-:-:S15]  /*1230*/  @!P1 STG.E.128 desc[UR26][R20.64], R8 ;  /* 0x0000000814009986 */ /* 0x0021de000c101d1a */
[----:B------:R-:W-:-:S15]  /*1240*/  NOP ;  /* 0x0000000000007918 */ /* 0x000fde0000000000 */
[----:B------:R-:W-:-:S15]  /*1250*/  NOP ;  /* 0x0000000000007918 */ /* 0x000fde0000000000 */
[----:B------:R-:W-:-:S15]  /*1260*/  NOP ;  /* 0x0000000000007918 */ /* 0x000fde0000000000 */
[----:B------:R-:W-:-:S02]  /*1270*/  NOP ;  /* 0x0000000000007918 */ /* 0x000fc40000000000 */
[----:B------:R-:W1:Y:S02]  /*1280*/  @!P2 I2F.F64.S16 R12, R12 ;  /* 0x0000000c000ca312 */ /* 0x000e640000101c00 */
[----:B-1----:R0:W-:Y:S01]  /*1290*/  @!P2 STG.E.128 desc[UR26][R24.64], R12 ;  /* 0x0000000c1800a986 */ /* 0x0021e2000c101d1a */
[----:B------:R-:W-:Y:S05]  /*12a0*/  @P3 EXIT ;  /* 0x000000000000394d */ /* 0x000fea0003800000 */
[----:B0----5:R-:W-:Y:S02]  /*12b0*/  PRMT R4, R18, 0x8880, RZ ;  /* 0x0000888012047816 */ /* 0x021fe400000000ff */
[----:B------:R-:W-:Y:S02]  /*12c0*/  CS2R R6, SRZ ;  /* 0x0000000000067805 */ /* 0x000fe4000001ff00 */
[C---:B------:R-:W-:Y:S02]  /*12d0*/  LEA R2, P0, R17.reuse, UR8, 0x4 ;  /* 0x0000000811027c11 */ /* 0x040fe4000f8020ff */
[----:B------:R-:W-:Y:S02]  /*12e0*/  PRMT R4, R4, 0x7710, RZ ;  /* 0x0000771004047816 */ /* 0x000fe400000000ff */
[----:B------:R-:W-:-:S04]  /*12f0*/  LEA.HI.X R3, R17, UR9, R16, 0x4, P0 ;  /* 0x0000000911037c11 */ /* 0x000fc800080f2410 */
[----:B------:R-:W0:Y:S02]  /*1300*/  I2F.F64.S16 R4, R4 ;  /* 0x0000000400047312 */ /* 0x000e240000101c00 */
[----:B0-----:R-:W-:Y:S01]  /*1310*/  STG.E.128 desc[UR26][R2.64], R4 ;  /* 0x0000000402007986 */ /* 0x001fe2000c101d1a */
[----:B------:R-:W-:Y:S05]  /*1320*/  EXIT ;  /* 0x000000000000794d */ /* 0x000fea0003800000 */
.L_x_2566:
[----:B------:R-:W0:Y:S02]  /*1330*/  S2R R21, SR_TID.X ;  /* 0x0000000000157919 */ /* 0x000e240000002100 */
[----:B0-----:R-:W-:-:S03]  /*1340*/  IMAD.WIDE.U32 R2, R21, 0x4, RZ ;  /* 0x0000000415027825 */ /* 0x001fc600078e00ff */
[----:B------:R-:W-:-:S04]  /*1350*/  ISETP.GE.U32.AND P0, PT, R2, UR11, PT ;  /* 0x0000000b02007c0c */ /* 0x000fc8000bf06070 */
[----:B------:R-:W-:-:S13]  /*1360*/  ISETP.GE.AND.EX P0, PT, R3, UR4, PT, P0 ;  /* 0x0000000403007c0c */ /* 0x000fda000bf06300 */
[----:B------:R-:W-:Y:S05]  /*1370*/  @P0 EXIT ;  /* 0x000000000000094d */ /* 0x000fea0003800000 */
[----:B------:R-:W-:Y:S01]  /*1380*/  IMAD.MOV.U32 R22, RZ, RZ, RZ ;  /* 0x000000ffff167224 */ /* 0x000fe200078e00ff */
[----:B------:R-:W0:Y:S06]  /*1390*/  LDCU UR5, c[0x0][0x360] ;  /* 0x00006c00ff0577ac */ /* 0x000e2c0008000800 */
.L_x_2569:
[----:B-1----:R-:W-:-:S04]  /*13a0*/  LEA R16, P0, R21, UR42, 0x2 ;  /* 0x0000002a15107c11 */ /* 0x002fc8000f8010ff */
[----:B------:R-:W-:-:S05]  /*13b0*/  LEA.HI.X R17, R21, UR43, R22, 0x2, P0 ;  /* 0x0000002b15117c11 */ /* 0x000fca00080f1416 */
[----:B------:R-:W2:Y:S01]  /*13c0*/  LDG.E R0, desc[UR26][R16.64] ;  /* 0x0000001a10007981 */ /* 0x000ea2000c1e1900 */
[C---:B------:R-:W-:Y:S02]  /*13d0*/  LEA R2, P0, R21.reuse, UR8, 0x6 ;  /* 0x0000000815027c11 */ /* 0x040fe4000f8030ff */
[----:B------:R-:W-:Y:S02]  /*13e0*/  CS2R R6, SRZ ;  /* 0x0000000000067805 */ /* 0x000fe4000001ff00 */
[----:B------:R-:W-:Y:S02]  /*13f0*/  CS2R R10, SRZ ;  /* 0x00000000000a7805 */ /* 0x000fe4000001ff00 */
[----:B------:R-:W-:Y:S02]  /*1400*/  CS2R R14, SRZ ;  /* 0x00000000000e7805 */ /* 0x000fe4000001ff00 */
[----:B------:R-:W-:Y:S02]  /*1410*/  LEA.HI.X R3, R21, UR9, R22, 0x6, P0 ;  /* 0x0000000915037c11 */ /* 0x000fe400080f3416 */
[----:B------:R-:W-:-:S02]  /*1420*/  CS2R R18, SRZ ;  /* 0x0000000000127805 */ /* 0x000fc4000001ff00 */
[----:B0-----:R-:W-:-:S05]  /*1430*/  IADD3 R21, P0, PT, R21, UR5, RZ ;  /* 0x0000000515157c10 */ /* 0x001fca000ff1e0ff */
[C---:B------:R-:W-:Y:S02]  /*1440*/  IMAD.SHL.U32 R20, R21.reuse, 0x4, RZ ;  /* 0x0000000415147824 */ /* 0x040fe400078e00ff */
[----:B------:R-:W-:Y:S01]  /*1450*/  IMAD.X R22, RZ, RZ, R22, P0 ;  /* 0x000000ffff167224 */ /* 0x000fe200000e0616 */
[C---:B------:R-:W-:Y:S02]  /*1460*/  LOP3.LUT P0, RZ, R21.reuse, 0xffffc000, RZ, 0xc0, !PT ;  /* 0xffffc00015ff7812 */ /* 0x040fe4000780c0ff */
[----:B------:R-:W-:Y:S02]  /*1470*/  ISETP.LT.U32.AND P1, PT, R20, UR11, PT ;  /* 0x0000000b14007c0c */ /* 0x000fe4000bf21070 */
[----:B------:R-:W-:Y:S02]  /*1480*/  SHF.L.U64.HI R20, R21, 0x2, R22 ;  /* 0x0000000215147819 */ /* 0x000fe40000010216 */
[----:B------:R-:W-:Y:S02]  /*1490*/  LOP3.LUT P0, RZ, R22, 0x3fffffff, RZ, 0xc0, P0 ;  /* 0x3fffffff16ff7812 */ /* 0x000fe4000000c0ff */
[----:B------:R-:W-:Y:S01]  /*14a0*/  ISETP.LT.AND.EX P1, PT, R20, UR4, PT, P1 ;  /* 0x0000000414007c0c */ /* 0x000fe2000bf21310 */
[----:B--2---:R-:W-:-:S15]  /*14b0*/  I2F.F64.S8 R4, R0 ;  /* 0x0000000000047312 */ /* 0x004fde0000001c00 */
[----:B------:R-:W-:-:S15]  /*14c0*/  NOP ;  /* 0x0000000000007918 */ /* 0x000fde0000000000 */
[----:B------:R-:W-:-:S15]  /*14d0*/  NOP ;  /* 0x0000000000007918 */ /* 0x000fde0000000000 */
[----:B------:R-:W-:-:S15]  /*14e0*/  NOP ;  /* 0x0000000000007918 */ /* 0x000fde0000000000 */
[----:B------:R-:W-:-:S04]  /*14f0*/  NOP ;  /* 0x0000000000007918 */ /* 0x000fc80000000000 */
[----:B------:R-:W0:Y:S02]  /*1500*/  I2F.F64.S8 R8, R0.B1 ;  /* 0x1000000000087312 */ /* 0x000e240000001c00 */
[----:B0-----:R1:W-:-:S15]  /*1510*/  STG.E.ENL2.256 desc[UR26][R2.64], R4, R8 ;  /* 0xf80000040208797f */ /* 0x0013de000f12181a */
[----:B------:R-:W-:-:S15]  /*1520*/  NOP ;  /* 0x0000000000007918 */ /* 0x000fde0000000000 */
[----:B------:R-:W-:-:S15]  /*1530*/  NOP ;  /* 0x0000000000007918 */ /* 0x000fde0000000000 */
[----:B------:R-:W-:-:S15]  /*1540*/  NOP ;  /* 0x0000000000007918 */ /* 0x000fde0000000000 */
[----:B------:R-:W-:-:S02]  /*1550*/  NOP ;  /* 0x0000000000007918 */ /* 0x000fc40000000000 */
[----:B------:R-:W-:-:S15]  /*1560*/  I2F.F64.S8 R12, R0.B2 ;  /* 0x20000000000c7312 */ /* 0x000fde0000001c00 */
[----:B------:R-:W-:-:S15]  /*1570*/  NOP ;  /* 0x0000000000007918 */ /* 0x000fde0000000000 */
[----:B------:R-:W-:-:S15]  /*1580*/  NOP ;  /* 0x0000000000007918 */ /* 0x000fde0000000000 */
[----:B------:R-:W-:-:S15]  /*1590*/  NOP ;  /* 0x0000000000007918 */ /* 0x000fde0000000000 */
[----:B------:R-:W-:-:S04]  /*15a0*/  NOP ;  /* 0x0000000000007918 */ /* 0x000fc80000000000 */
[----:B------:R-:W0:Y:S02]  /*15b0*/  I2F.F64.S8 R16, R0.B3 ;  /* 0x3000000000107312 */ /* 0x000e240000001c00 */
[----:B0-----:R1:W-:Y:S01]  /*15c0*/  STG.E.ENL2.256 desc[UR26][R2.64+0x20], R12, R16 ;  /* 0xf800010c0210797f */ /* 0x0013e2000f12181a */
[----:B------:R-:W-:Y:S05]  /*15d0*/  @!P0 BRA P1, `(.L_x_2569) ;  /* 0xfffffffc00708947 */ /* 0x000fea000083ffff */
[----:B------:R-:W-:Y:S05]  /*15e0*/  EXIT ;  /* 0x000000000000794d */ /* 0x000fea0003800000 */
        .weak           $__internal_48_$__cuda_sm20_div_u16
        .type           $__internal_48_$__cuda_sm20_div_u16,@function
        .size           $__internal_48_$__cuda_sm20_div_u16,(.L_x_7623 - $__internal_48_$__cuda_sm20_div_u16)
$__internal_48_$__cuda_sm20_div_u16:
        /* <DEDUP_REMOVED lines=19> */
[----:B------:R-:W-:Y:S05]  /*1720*/  RET.REL.NODEC R2 `(_ZN2at6native55_GLOBAL__N__de093ff9_22_ForeachBinaryOpList_cu_a911ec4325multi_tensor_apply_kernelINS1_18TensorListMetadataILi2EEENS1_11CopyFunctorIN3c107complexIdEEbLi2ELi1ELi1EEEJNS0_4CopyIS8_bEEEEEvT_T0_DpT1_) ;  /* 0xffffffe802347950 */ /* 0x000fea0003c3ffff */
.L_x_2570:
        /* <DEDUP_REMOVED lines=13> */
.L_x_7623:


//--------------------- .text._ZN2at6native55_GLOBAL__N__de093ff9_22_ForeachBinaryOpList_cu_a911ec4325multi_tensor_apply_kernelINS1_18TensorListMetadataILi2EEENS1_11CopyFunctorIN3c107complexIdEENS6_8BFloat16ELi2ELi1ELi1EEEJNS0_4CopyIS8_S9_EEEEEvT_T0_DpT1_ --------------------------
	.section	.text._ZN2at6native55_GLOBAL__N__de093ff9_22_ForeachBinaryOpList_cu_a911ec4325multi_tensor_apply_kernelINS1_18TensorListMetadataILi2EEENS1_11CopyFunctorIN3c107complexIdEENS6_8BFloat16ELi2ELi1ELi1EEEJNS0_4CopyIS8_S9_EEEEEvT_T0_DpT1_,"ax",@progbits
	.align	128
.text._ZN2at6native55_GLOBAL__N__de093ff9_22_ForeachBinaryOpList_cu_a911ec4325multi_tensor_apply_kernelINS1_18TensorListMetadataILi2EEENS1_11CopyFunctorIN3c107complexIdEENS6_8BFloat16ELi2ELi1ELi1EEEJNS0_4CopyIS8_S9_EEEEEvT_T0_DpT1_:
        .type           _ZN2at6native55_GLOBAL__N__de093ff9_22_ForeachBinaryOpList_cu_a911ec4325multi_tensor_apply_kernelINS1_18TensorListMetadataILi2EEENS1_11CopyFunctorIN3c107complexIdEENS6_8BFloat16ELi2ELi1ELi1EEEJNS0_4CopyIS8_S9_EEEEEvT_T0_DpT1_,@function
        .size           _ZN2at6native55_GLOBAL__N__de093ff9_22_ForeachBinaryOpList_cu_a911ec4325multi_tensor_apply_kernelINS1_18TensorListMetadataILi2EEENS1_11CopyFunctorIN3c107complexIdEENS6_8BFloat16ELi2ELi1ELi1EEEJNS0_4CopyIS8_S9_EEEEEvT_T0_DpT1_,(.L_x_7625 - _ZN2at6native55_GLOBAL__N__de093ff9_22_ForeachBinaryOpList_cu_a911ec4325multi_tensor_apply_kernelINS1_18TensorListMetadataILi2EEENS1_11CopyFunctorIN3c107complexIdEENS6_8BFloat16ELi2ELi1ELi1EEEJNS0_4CopyIS8_S9_EEEEEvT_T0_DpT1_)
        .other          _ZN2at6native55_GLOBAL__N__de093ff9_22_ForeachBinaryOpList_cu_a911ec4325multi_tensor_apply_kernelINS1_18TensorListMetadataILi2EEENS1_11CopyFunctorIN3c107complexIdEENS6_8BFloat16ELi2ELi1ELi1EEEJNS0_4CopyIS8_S9_EEEEEvT_T0_DpT1_,@"STO_CUDA_ENTRY STV_DEFAULT"
_ZN2at6native55_GLOBAL__N__de093ff9_22_ForeachBinaryOpList_cu_a911ec4325multi_tensor_apply_kernelINS1_18TensorListMetadataILi2EEENS1_11CopyFunctorIN3c107complexIdEENS6_8BFloat16ELi2ELi1ELi1EEEJNS0_4CopyIS8_S9_EEEEEvT_T0_DpT1_:
        /* <DEDUP_REMOVED lines=39> */
[----:B------:R-:W-:Y:S05]  /*0270*/  CALL.REL.NOINC `($__internal_49_$__cuda_sm20_div_u16) ;  /* 0x0000001000547944 */ /* 0x000fea0003c00000 */
        /* <DEDUP_REMOVED lines=16> */
.L_x_2573:
        /* <DEDUP_REMOVED lines=15> */
[C---:B------:R-:W-:Y:S01]  /*0470*/  IADD3 R15, P5, PT, R21.reuse, UR16, RZ ;  /* 0x00000010150f7c10 */ /* 0x040fe2000ffbe0ff */
[----:B------:R-:W2:Y:S01]  /*0480*/  @!P2 LDG.E.U16 R18, desc[UR14][R8.64] ;  /* 0x0000000e0812a981 */ /* 0x000ea2000c1e1500 */
[----:B------:R-:W-:Y:S02]  /*0490*/  @!P3 LEA.HI.X R5, R20, UR9, R19, 0x1, P1 ;  /* 0x000000091405bc11 */ /* 0x000fe400088f0c13 */
[C---:B------:R-:W-:Y:S01]  /*04a0*/  @!P4 LEA R10, P1, R21.reuse, UR8, 0x1 ;  /* 0x00000008150acc11 */ /* 0x040fe2000f8208ff */
[--C-:B------:R-:W-:Y:S02]  /*04b0*/  IMAD.X R28, RZ, RZ, R14.reuse, P5 ;  /* 0x000000ffff1c7224 */ /* 0x100fe400028e060e */
[----:B------:R-:W3:Y:S01]  /*04c0*/  @!P3 LDG.E.U16 R17, desc[UR14][R4.64] ;  /* 0x0000000e0411b981 */ /* 0x000ee2000c1e1500 */
[----:B------:R-:W-:-:S02]  /*04d0*/  @!P4 LEA.HI.X R11, R21, UR9, R14, 0x1, P1 ;  /* 0x00000009150bcc11 */ /* 0x000fc400088f0c0e */
[----:B------:R-:W-:-:S03]  /*04e0*/  ISETP.GE.U32.AND P1, PT, R15, UR17, PT ;  /* 0x000000110f007c0c */ /* 0x000fc6000bf26070 */
[----:B------:R0:W4:Y:S01]  /*04f0*/  @!P4 LDG.E.U16 R3, desc[UR14][R10.64] ;  /* 0x0000000e0a03c981 */ /* 0x000122000c1e1500 */
[----:B------:R-:W-:-:S13]  /*0500*/  ISETP.GE.AND.EX P1, PT, R28, UR18, PT, P1 ;  /* 0x000000121c007c0c */ /* 0x000fda000bf26310 */
[----:B------:R-:W-:-:S04]  /*0510*/  @!P1 LEA R6, P5, R15, UR8, 0x1 ;  /* 0x000000080f069c11 */ /* 0x000fc8000f8a08ff */
[----:B------:R-:W-:-:S05]  /*0520*/  @!P1 LEA.HI.X R7, R15, UR9, R28, 0x1, P5 ;  /* 0x000000090f079c11 */ /* 0x000fca000a8f0c1c */
[----:B------:R1:W5:Y:S01]  /*0530*/  @!P1 LDG.E.U16 R16, desc[UR14][R6.64] ;  /* 0x0000000e06109981 */ /* 0x000362000c1e1500 */
[----:B0-----:R-:W-:-:S04]  /*0540*/  @!P2 LEA R10, P5, R23, UR10, 0x4 ;  /* 0x0000000a170aac11 */ /* 0x001fc8000f8a20ff */
[----:B------:R-:W-:Y:S02]  /*0550*/  @!P2 LEA.HI.X R11, R23, UR11, R22, 0x4, P5 ;  /* 0x0000000b170bac11 */ /* 0x000fe4000a8f2416 */
[----:B------:R-:W-:Y:S02]  /*0560*/  @!P4 LEA R26, P5, R21, UR10, 0x4 ;  /* 0x0000000a151acc11 */ /* 0x000fe4000f8a20ff */
[----:B------:R-:W-:Y:S02]  /*0570*/  IADD3 R23, P6, PT, R23, UR12, RZ ;  /* 0x0000000c17177c10 */ /* 0x000fe4000ffde0ff */
[----:B-1----:R-:W-:Y:S02]  /*0580*/  CS2R R6, SRZ ;  /* 0x0000000000067805 */ /* 0x002fe4000001ff00 */
[----:B------:R-:W-:Y:S02]  /*0590*/  @!P4 LEA.HI.X R27, R21, UR11, R14, 0x4, P5 ;  /* 0x0000000b151bcc11 */ /* 0x000fe4000a8f240e */
[----:B------:R-:W-:Y:S01]  /*05a0*/  @!P3 LEA R14, P5, R20, UR10, 0x4 ;  /* 0x0000000a140ebc11 */ /* 0x000fe2000f8a20ff */
[----:B------:R-:W-:-:S02]  /*05b0*/  IMAD.X R22, RZ, RZ, R22, P6 ;  /* 0x000000ffff167224 */ /* 0x000fc400030e0616 */
[----:B--2---:R-:W-:-:S04]  /*05c0*/  IMAD.U32 R8, R18, 0x10000, RZ ;  /* 0x0001000012087824 */ /* 0x004fc800078e00ff */
[----:B------:R-:W-:Y:S01]  /*05d0*/  @!P2 FMUL.FTZ R4, R8, 1 ;  /* 0x3f8000000804a820 */ /* 0x000fe20000410000 */
[----:B---3--:R-:W-:-:S05]  /*05e0*/  IMAD.U32 R8, R17, 0x10000, RZ ;  /* 0x0001000011087824 */ /* 0x008fca00078e00ff */
[----:B------:R-:W0:Y:S01]  /*05f0*/  @!P2 F2F.F64.F32 R4, R4 ;  /* 0x000000040004a310 */ /* 0x000e220000201800 */
[----:B------:R-:W-:Y:S01]  /*0600*/  @!P3 FMUL.FTZ R8, R8, 1 ;  /* 0x3f8000000808b820 */ /* 0x000fe20000410000 */
[----:B0-----:R0:W-:Y:S01]  /*0610*/  @!P2 STG.E.128 desc[UR14][R10.64], R4 ;  /* 0x000000040a00a986 */ /* 0x0011e2000c101d0e */
[----:B------:R-:W-:Y:S01]  /*0620*/  @!P1 LEA R24, P2, R15, UR10, 0x4 ;  /* 0x0000000a0f189c11 */ /* 0x000fe2000f8420ff */
[----:B----4-:R-:W-:-:S03]  /*0630*/  IMAD.U32 R12, R3, 0x10000, RZ ;  /* 0x00010000030c7824 */ /* 0x010fc600078e00ff */
[----:B------:R-:W-:Y:S01]  /*0640*/  @!P1 LEA.HI.X R25, R15, UR11, R28, 0x4, P2 ;  /* 0x0000000b0f199c11 */ /* 0x000fe200090f241c */
[----:B------:R-:W-:Y:S01]  /*0650*/  @!P4 FMUL.FTZ R12, R12, 1 ;  /* 0x3f8000000c0cc820 */ /* 0x000fe20000410000 */
[C-C-:B------:R-:W-:Y:S02]  /*0660*/  @!P3 LEA.HI.X R15, R20.reuse, UR11, R19.reuse, 0x4, P5 ;  /* 0x0000000b140fbc11 */ /* 0x140fe4000a8f2413 */
[----:B------:R-:W-:Y:S02]  /*0670*/  IADD3 R20, P5, PT, R20, UR12, RZ ;  /* 0x0000000c14147c10 */ /* 0x000fe4000ffbe0ff */
[----:B------:R-:W-:Y:S02]  /*0680*/  ISETP.GE.U32.AND P2, PT, R23, UR17, PT ;  /* 0x0000001117007c0c */ /* 0x000fe4000bf46070 */
[C---:B------:R-:W-:Y:S01]  /*0690*/  IADD3 R21, P6, PT, R20.reuse, UR16, RZ ;  /* 0x0000001014157c10 */ /* 0x040fe2000ffde0ff */
[----:B------:R-:W-:Y:S01]  /*06a0*/  IMAD.X R19, RZ, RZ, R19, P5 ;  /* 0x000000ffff137224 */ /* 0x000fe200028e0613 */
[----:B------:R-:W-:-:S02]  /*06b0*/  ISETP.GE.U32.AND P5, PT, R20, UR17, PT ;  /* 0x0000001114007c0c */ /* 0x000fc4000bfa6070 */
[----:B------:R-:W-:Y:S02]  /*06c0*/  ISETP.GE.AND.EX P2, PT, R22, UR18, PT, P2 ;  /* 0x0000001216007c0c */ /* 0x000fe4000bf46320 */
[----:B0-----:R-:W-:Y:S01]  /*06d0*/  CS2R R10, SRZ ;  /* 0x00000000000a7805 */ /* 0x001fe2000001ff00 */
[----:B------:R-:W-:Y:S01]  /*06e0*/  IMAD.X R28, RZ, RZ, R19, P6 ;  /* 0x000000ffff1c7224 */ /* 0x000fe200030e0613 */
[----:B------:R-:W-:Y:S01]  /*06f0*/  CS2R R6, SRZ ;  /* 0x0000000000067805 */ /* 0x000fe2000001ff00 */
[----:B-----5:R-:W-:-:S04]  /*0700*/  IMAD.U32 R4, R16, 0x10000, RZ ;  /* 0x0001000010047824 */ /* 0x020fc800078e00ff */
[----:B------:R-:W-:-:S15]  /*0710*/  @!P1 FMUL.FTZ R4, R4, 1 ;  /* 0x3f80000004049820 */ /* 0x000fde0000410000 */
[----:B------:R-:W-:-:S15]  /*0720*/  NOP ;  /* 0x0000000000007918 */ /* 0x000fde0000000000 */
[----:B------:R-:W-:-:S06]  /*0730*/  NOP ;  /* 0x0000000000007918 */ /* 0x000fcc0000000000 */
[----:B------:R-:W0:Y:S02]  /*0740*/  @!P3 F2F.F64.F32 R8, R8 ;  /* 0x000000080008b310 */ /* 0x000e240000201800 */
[----:B0-----:R0:W-:Y:S01]  /*0750*/  @!P3 STG.E.128 desc[UR14][R14.64], R8 ;  /* 0x000000080e00b986 */ /* 0x0011e2000c101d0e */
[----:B------:R-:W-:Y:S02]  /*0760*/  ISETP.GE.AND.EX P3, PT, R19, UR18, PT, P5 ;  /* 0x0000001213007c0c */ /* 0x000fe4000bf66350 */
[----:B0-----:R-:W-:Y:S02]  /*0770*/  CS2R R14, SRZ ;  /* 0x00000000000e7805 */ /* 0x001fe4000001ff00 */
[----:B------:R-:W-:-:S04]  /*0780*/  @!P2 LEA R8, P5, R23, UR8, 0x1 ;  /* 0x000000081708ac11 */ /* 0x000fc8000f8a08ff */
[----:B------:R-:W-:-:S15]  /*0790*/  @!P2 LEA.HI.X R9, R23, UR9, R22, 0x1, P5 ;  /* 0x000000091709ac11 */ /* 0x000fde000a8f0c16 */
[----:B------:R-:W-:-:S15]  /*07a0*/  NOP ;  /* 0x0000000000007918 */ /* 0x000fde0000000000 */
[----:B------:R-:W-:-:S15]  /*07b0*/  NOP ;  /* 0x0000000000007918 */ /* 0x000fde0000000000 */
[----:B------:R-:W-:-:S08]  /*07c0*/  NOP ;  /* 0x0000000000007918 */ /* 0x000fd00000000000 */
[----:B------:R-:W0:Y:S02]  /*07d0*/  @!P4 F2F.F64.F32 R12, R12 ;  /* 0x0000000c000cc310 */ /* 0x000e240000201800 */
[----:B0-----:R0:W-:Y:S01]  /*07e0*/  @!P4 STG.E.128 desc[UR14][R26.64], R12 ;  /* 0x0000000c1a00c986 */ /* 0x0011e2000c101d0e */
[----:B------:R-:W-:-:S04]  /*07f0*/  ISETP.GE.U32.AND P4, PT, R21, UR17, PT ;  /* 0x0000001115007c0c */ /* 0x000fc8000bf86070 */
[----:B------:R-:W-:Y:S02]  /*0800*/  ISETP.GE.AND.EX P4, PT, R28, UR18, PT, P4 ;  /* 0x000000121c007c0c */ /* 0x000fe4000bf86340 */
[----:B0-----:R-:W-:-:S05]  /*0810*/  IADD3 R15, P5, PT, R21, UR16, RZ ;  /* 0x00000010150f7c10 */ /* 0x001fca000ffbe0ff */
[----:B------:R-:W-:-:S15]  /*0820*/  IMAD.X R14, RZ, RZ, R28, P5 ;  /* 0x000000ffff0e7224 */ /* 0x000fde00028e061c */
[----:B------:R-:W-:-:S15]  /*0830*/  NOP ;  /* 0x0000000000007918 */ /* 0x000fde0000000000 */
[----:B------:R-:W-:-:S15]  /*0840*/  NOP ;  /* 0x0000000000007918 */ /* 0x000fde0000000000 */
[----:B------:R-:W-:-:S05]  /*0850*/  NOP ;  /* 0x0000000000007918 */ /* 0x000fca0000000000 */
[----:B------:R-:W0:Y:S02]  /*0860*/  @!P1 F2F.F64.F32 R4, R4 ;  /* 0x0000000400049310 */ /* 0x000e240000201800 */
[----:B0-----:R0:W-:Y:S01]  /*0870*/  @!P1 STG.E.128 desc[UR14][R24.64], R4 ;  /* 0x0000000418009986 */ /* 0x0011e2000c101d0e */
[----:B------:R-:W-:-:S03]  /*0880*/  @!P3 LEA R12, P1, R20, UR8, 0x1 ;  /* 0x00000008140cbc11 */ /* 0x000fc6000f8208ff */
[----:B------:R-:W2:Y:S01]  /*0890*/  @!P2 LDG.E.U16 R18, desc[UR14][R8.64] ;  /* 0x0000000e0812a981 */ /* 0x000ea2000c1e1500 */
[----:B------:R-:W-:Y:S02]  /*08a0*/  @!P3 LEA.HI.X R13, R20, UR9, R19, 0x1, P1 ;  /* 0x00000009140dbc11 */ /* 0x000fe400088f0c13 */
[----:B------:R-:W-:-:S03]  /*08b0*/  @!P4 LEA R10, P1, R21, UR8, 0x1 ;  /* 0x00000008150acc11 */ /* 0x000fc6000f8208ff */
[----:B------:R-:W3:Y:S01]  /*08c0*/  @!P3 LDG.E.U16 R17, desc[UR14][R12.64] ;  /* 0x0000000e0c11b981 */ /* 0x000ee2000c1e1500 */
[----:B------:R-:W-:Y:S02]  /*08d0*/  @!P4 LEA.HI.X R11, R21, UR9, R28, 0x1, P1 ;  /* 0x00000009150bcc11 */ /* 0x000fe400088f0c1c */
[----:B------:R-:W-:-:S03]  /*08e0*/  ISETP.GE.U32.AND P1, PT, R15, UR17, PT ;  /* 0x000000110f007c0c */ /* 0x000fc6000bf26070 */
[----:B------:R1:W4:Y:S01]  /*08f0*/  @!P4 LDG.E.U16 R3, desc[UR14][R10.64] ;  /* 0x0000000e0a03c981 */ /* 0x000322000c1e1500 */
[----:B------:R-:W-:-:S13]  /*0900*/  ISETP.GE.AND.EX P1, PT, R14, UR18, PT, P1 ;  /* 0x000000120e007c0c */ /* 0x000fda000bf26310 */
[----:B0-----:R-:W-:-:S04]  /*0910*/  @!P1 LEA R6, P5, R15, UR8, 0x1 ;  /* 0x000000080f069c11 */ /* 0x001fc8000f8a08ff */
[----:B------:R-:W-:-:S05]  /*0920*/  @!P1 LEA.HI.X R7, R15, UR9, R14, 0x1, P5 ;  /* 0x000000090f079c11 */ /* 0x000fca000a8f0c0e */
[----:B------:R0:W5:Y:S01]  /*0930*/  @!P1 LDG.E.U16 R16, desc[UR14][R6.64] ;  /* 0x0000000e06109981 */ /* 0x000162000c1e1500 */
[----:B-1----:R-:W-:Y:S01]  /*0940*/  @!P2 LEA R10, P5, R23, UR10, 0x4 ;  /* 0x0000000a170aac11 */ /* 0x002fe2000f8a20ff */
[----:B------:R-:W-:Y:S01]  /*0950*/  UIADD3 UR4, UP0, UPT, UR4, 0x2, URZ ;  /* 0x0000000204047890 */ /* 0x000fe2000ff1e0ff */
[----:B------:R-:W-:Y:S02]  /*0960*/  @!P4 LEA R24, P6, R21, UR10, 0x4 ;  /* 0x0000000a1518cc11 */ /* 0x000fe4000f8c20ff */
[----:B------:R-:W-:Y:S02]  /*0970*/  @!P2 LEA.HI.X R11, R23, UR11, R22, 0x4, P5 ;  /* 0x0000000b170bac11 */ /* 0x000fe4000a8f2416 */
[----:B------:R-:W-:Y:S02]  /*0980*/  CS2R R22, SRZ ;  /* 0x0000000000167805 */ /* 0x000fe4000001ff00 */
[----:B------:R-:W-:Y:S01]  /*0990*/  @!P3 LEA R26, P5, R20, UR10, 0x4 ;  /* 0x0000000a141abc11 */ /* 0x000fe2000f8a20ff */
[----:B------:R-:W-:Y:S01]  /*09a0*/  UIADD3.X UR5, UPT, UPT, URZ, UR5, URZ, UP0, !UPT ;  /* 0x00000005ff057290 */ /* 0x000fe200087fe4ff */
[----:B------:R-:W-:-:S02]  /*09b0*/  @!P4 LEA.HI.X R25, R21, UR11, R28, 0x4, P6 ;  /* 0x0000000b1519cc11 */ /* 0x000fc4000b0f241c */
[----:B0-----:R-:W-:Y:S02]  /*09c0*/  CS2R R6, SRZ ;  /* 0x0000000000067805 */ /* 0x001fe4000001ff00 */
[----:B------:R-:W-:Y:S01]  /*09d0*/  @!P3 LEA.HI.X R27, R20, UR11, R19, 0x4, P5 ;  /* 0x0000000b141bbc11 */ /* 0x000fe2000a8f2413 */
[----:B------:R-:W-:Y:S01]  /*09e0*/  ULEA UR6, UP0, UR12, UR6, 0x1 ;  /* 0x000000060c067291 */ /* 0x000fe2000f8008ff */
[----:B------:R-:W-:-:S03]  /*09f0*/  @!P1 LEA R28, P5, R15, UR10, 0x4 ;  /* 0x0000000a0f1c9c11 */ /* 0x000fc6000f8a20ff */
[----:B------:R-:W-:Y:S01]  /*0a00*/  ULEA.HI.X UR7, UR12, UR7, URZ, 0x1, UP0 ;  /* 0x000000070c077291 */ /* 0x000fe200080f0cff */
[----:B------:R-:W-:Y:S02]  /*0a10*/  @!P1 LEA.HI.X R29, R15, UR11, R14, 0x4, P5 ;  /* 0x0000000b0f1d9c11 */ /* 0x000fe4000a8f240e */
[----:B------:R-:W-:Y:S01]  /*0a20*/  CS2R R14, SRZ ;  /* 0x00000000000e7805 */ /* 0x000fe2000001ff00 */
[----:B--2---:R-:W-:-:S04]  /*0a30*/  IMAD.U32 R4, R18, 0x10000, RZ ;  /* 0x0001000012047824 */ /* 0x004fc800078e00ff */
[----:B------:R-:W-:Y:S01]  /*0a40*/  @!P2 FMUL.FTZ R4, R4, 1 ;  /* 0x3f8000000404a820 */ /* 0x000fe20000410000 */
[----:B---3--:R-:W-:-:S05]  /*0a50*/  IMAD.U32 R8, R17, 0x10000, RZ ;  /* 0x0001000011087824 */ /* 0x008fca00078e00ff */
[----:B------:R-:W0:Y:S01]  /*0a60*/  @!P2 F2F.F64.F32 R4, R4 ;  /* 0x000000040004a310 */ /* 0x000e220000201800 */
[----:B------:R-:W-:Y:S01]  /*0a70*/  @!P3 FMUL.FTZ R8, R8, 1 ;  /* 0x3f8000000808b820 */ /* 0x000fe20000410000 */
[----:B----4-:R-:W-:Y:S01]  /*0a80*/  IMAD.U32 R12, R3, 0x10000, RZ ;  /* 0x00010000030c7824 */ /* 0x010fe200078e00ff */
[----:B0-----:R0:W-:Y:S03]  /*0a90*/  @!P2 STG.E.128 desc[UR14][R10.64], R4 ;  /* 0x000000040a00a986 */ /* 0x0011e6000c101d0e */
[----:B------:R-:W-:Y:S01]  /*0aa0*/  @!P4 FMUL.FTZ R12, R12, 1 ;  /* 0x3f8000000c0cc820 */ /* 0x000fe20000410000 */
[----:B0-----:R-:W-:Y:S01]  /*0ab0*/  CS2R R10, SRZ ;  /* 0x00000000000a7805 */ /* 0x001fe2000001ff00 */
[----:B-----5:R-:W-:-:S04]  /*0ac0*/  IMAD.U32 R20, R16, 0x10000, RZ ;  /* 0x0001000010147824 */ /* 0x020fc800078e00ff */
[----:B------:R-:W-:-:S15]  /*0ad0*/  @!P1 FMUL.FTZ R20, R20, 1 ;  /* 0x3f80000014149820 */ /* 0x000fde0000410000 */
[----:B------:R-:W-:-:S15]  /*0ae0*/  NOP ;  /* 0x0000000000007918 */ /* 0x000fde0000000000 */
[----:B------:R-:W-:-:S15]  /*0af0*/  NOP ;  /* 0x0000000000007918 */ /* 0x000fde0000000000 */
[----:B------:R-:W-:-:S07]  /*0b00*/  NOP ;  /* 0x0000000000007918 */ /* 0x000fce0000000000 */
[----:B------:R-:W0:Y:S02]  /*0b10*/  @!P3 F2F.F64.F32 R8, R8 ;  /* 0x000000080008b310 */ /* 0x000e240000201800 */
[----:B0-----:R1:W-:-:S15]  /*0b20*/  @!P3 STG.E.128 desc[UR14][R26.64], R8 ;  /* 0x000000081a00b986 */ /* 0x0013de000c101d0e */
[----:B------:R-:W-:-:S15]  /*0b30*/  NOP ;  /* 0x0000000000007918 */ /* 0x000fde0000000000 */
[----:B------:R-:W-:-:S15]  /*0b40*/  NOP ;  /* 0x0000000000007918 */ /* 0x000fde0000000000 */
[----:B------:R-:W-:-:S15]  /*0b50*/  NOP ;  /* 0x0000000000007918 */ /* 0x000fde0000000000 */
[----:B------:R-:W-:-:S02]  /*0b60*/  NOP ;  /* 0x0000000000007918 */ /* 0x000fc40000000000 */
[----:B------:R-:W0:Y:S02]  /*0b70*/  @!P4 F2F.F64.F32 R12, R12 ;  /* 0x0000000c000cc310 */ /* 0x000e240000201800 */
[----:B0-----:R1:W-:-:S15]  /*0b80*/  @!P4 STG.E.128 desc[UR14][R24.64], R12 ;  /* 0x0000000c1800c986 */ /* 0x0013de000c101d0e */
[----:B------:R-:W-:-:S15]  /*0b90*/  NOP ;  /* 0x0000000000007918 */ /* 0x000fde0000000000 */
[----:B------:R-:W-:-:S15]  /*0ba0*/  NOP ;  /* 0x0000000000007918 */ /* 0x000fde0000000000 */
[----:B------:R-:W-:-:S15]  /*0bb0*/  NOP ;  /* 0x0000000000007918 */ /* 0x000fde0000000000 */
[----:B------:R-:W-:-:S02]  /*0bc0*/  NOP ;  /* 0x0000000000007918 */ /* 0x000fc40000000000 */
[----:B------:R-:W0:Y:S02]  /*0bd0*/  @!P1 F2F.F64.F32 R20, R20 ;  /* 0x0000001400149310 */ /* 0x000e240000201800 */
[----:B0-----:R1:W-:Y:S01]  /*0be0*/  @!P1 STG.E.128 desc[UR14][R28.64], R20 ;  /* 0x000000141c009986 */ /* 0x0013e2000c101d0e */
[----:B------:R-:W-:-:S04]  /*0bf0*/  ISETP.NE.U32.AND P1, PT, R2, UR4, PT ;  /* 0x0000000402007c0c */ /* 0x000fc8000bf25070 */
[----:B------:R-:W-:-:S13]  /*0c00*/  ISETP.NE.AND.EX P1, PT, RZ, UR5, PT, P1 ;  /* 0x00000005ff007c0c */ /* 0x000fda000bf25310 */
[----:B-1----:R-:W-:Y:S05]  /*0c10*/  @P1 BRA `(.L_x_2573) ;  /* 0xfffffff400d81947 */ /* 0x002fea000383ffff */
.L_x_2572:
[----:B------:R-:W-:Y:S05]  /*0c20*/  @!P0 EXIT ;  /* 0x000000000000894d */ /* 0x000fea0003800000 */
[----:B0-----:R-:W-:Y:S02]  /*0c30*/  IADD3 R10, P1, PT, R0, UR6, RZ ;  /* 0x00000006000a7c10 */ /* 0x001fe4000ff3e0ff */
        /* <DEDUP_REMOVED lines=15> */
[----:B------:R-:W-:Y:S01]  /*0d30*/  PRMT R18, R17, 0x7610, R18 ;  /* 0x0000761011127816 */ /* 0x000fe20000000012 */
[----:B------:R-:W2:Y:S01]  /*0d40*/  @!P0 LDG.E.U16 R14, desc[UR14][R4.64] ;  /* 0x0000000e040e8981 */ /* 0x000ea2000c1e1500 */
[----:B------:R-:W-:Y:S02]  /*0d50*/  @!P1 LEA.HI.X R9, R6, UR9, R11, 0x1, P3 ;  /* 0x0000000906099c11 */ /* 0x000fe400098f0c0b */
[C---:B------:R-:W-:Y:S02]  /*0d60*/  @!P2 LEA R12, P3, R0.reuse, UR8, 0x1 ;  /* 0x00000008000cac11 */ /* 0x040fe4000f8608ff */
[----:B------:R-:W-:Y:S01]  /*0d70*/  PRMT R17, R3, 0x7610, R17 ;  /* 0x0000761003117816 */ /* 0x000fe20000000011 */
[----:B------:R-:W3:Y:S01]  /*0d80*/  @!P1 LDG.E.U16 R18, desc[UR14][R8.64] ;  /* 0x0000000e08129981 */ /* 0x000ee2000c1e1500 */
[----:B------:R-:W-:-:S05]  /*0d90*/  @!P2 LEA.HI.X R13, R0, UR9, R7, 0x1, P3 ;  /* 0x00000009000dac11 */ /* 0x000fca00098f0c07 */
[----:B------:R-:W4:Y:S01]  /*0da0*/  @!P2 LDG.E.U16 R17, desc[UR14][R12.64] ;  /* 0x0000000e0c11a981 */ /* 0x000f22000c1e1500 */
[----:B------:R-:W-:Y:S02]  /*0db0*/  IADD3 R20, P4, PT, R0, UR16, RZ ;  /* 0x0000001000147c10 */ /* 0x000fe4000ff9e0ff */
[----:B------:R-:W-:Y:S02]  /*0dc0*/  PRMT R22, R16, 0x7610, R22 ;  /* 0x0000761010167816 */ /* 0x000fe40000000016 */
[----:B------:R-:W-:Y:S01]  /*0dd0*/  ISETP.GE.U32.AND P3, PT, R20, UR17, PT ;  /* 0x0000001114007c0c */ /* 0x000fe2000bf66070 */
[----:B------:R-:W-:-:S05]  /*0de0*/  IMAD.X R21, RZ, RZ, R7, P4 ;  /* 0x000000ffff157224 */ /* 0x000fca00020e0607 */
[----:B------:R-:W-:Y:S02]  /*0df0*/  ISETP.GE.AND.EX P3, PT, R21, UR18, PT, P3 ;  /* 0x0000001215007c0c */ /* 0x000fe4000bf66330 */
[----:B------:R-:W-:-:S11]  /*0e00*/  @!P2 LEA R16, P6, R0, UR10, 0x4 ;  /* 0x0000000a0010ac11 */ /* 0x000fd6000f8c20ff */
[----:B------:R-:W-:-:S04]  /*0e10*/  @!P3 LEA R2, P4, R20, UR8, 0x1 ;  /* 0x000000081402bc11 */ /* 0x000fc8000f8808ff */
[----:B------:R-:W-:-:S05]  /*0e20*/  @!P3 LEA.HI.X R3, R20, UR9, R21, 0x1, P4 ;  /* 0x000000091403bc11 */ /* 0x000fca000a0f0c15 */
[----:B------:R0:W5:Y:S02]  /*0e30*/  @!P3 LDG.E.U16 R22, desc[UR14][R2.64] ;  /* 0x0000000e0216b981 */ /* 0x000164000c1e1500 */
[----:B0-----:R-:W-:-:S04]  /*0e40*/  @!P1 LEA R2, P5, R6, UR10, 0x4 ;  /* 0x0000000a06029c11 */ /* 0x001fc8000f8a20ff */
[----:B------:R-:W-:Y:S01]  /*0e50*/  @!P1 LEA.HI.X R3, R6, UR11, R11, 0x4, P5 ;  /* 0x0000000b06039c11 */ /* 0x000fe2000a8f240b */
[----:B--2---:R-:W-:-:S04]  /*0e60*/  IMAD.U32 R14, R14, 0x10000, RZ ;  /* 0x000100000e0e7824 */ /* 0x004fc800078e00ff */
[----:B------:R-:W-:Y:S01]  /*0e70*/  @!P0 FMUL.FTZ R14, R14, 1 ;  /* 0x3f8000000e0e8820 */ /* 0x000fe20000410000 */
[----:B---3--:R-:W-:Y:S01]  /*0e80*/  IMAD.U32 R4, R18, 0x10000, RZ ;  /* 0x0001000012047824 */ /* 0x008fe200078e00ff */
[----:B------:R-:W-:Y:S02]  /*0e90*/  @!P0 LEA R18, P4, R10, UR10, 0x4 ;  /* 0x0000000a0a128c11 */ /* 0x000fe4000f8820ff */
[----:B------:R0:W1:Y:S01]  /*0ea0*/  @!P0 F2F.F64.F32 R12, R14 ;  /* 0x0000000e000c8310 */ /* 0x0000620000201800 */
[----:B------:R-:W-:Y:S01]  /*0eb0*/  @!P1 FMUL.FTZ R4, R4, 1 ;  /* 0x3f80000004049820 */ /* 0x000fe20000410000 */
[----:B------:R-:W-:Y:S01]  /*0ec0*/  @!P0 LEA.HI.X R19, R10, UR11, R15, 0x4, P4 ;  /* 0x0000000b0a138c11 */ /* 0x000fe2000a0f240f */
[----:B----4-:R-:W-:Y:S01]  /*0ed0*/  IMAD.U32 R8, R17, 0x10000, RZ ;  /* 0x0001000011087824 */ /* 0x010fe200078e00ff */
[----:B0-----:R-:W-:Y:S02]  /*0ee0*/  CS2R R14, SRZ ;  /* 0x00000000000e7805 */ /* 0x001fe4000001ff00 */
[----:B------:R-:W-:-:S02]  /*0ef0*/  @!P2 LEA.HI.X R17, R0, UR11, R7, 0x4, P6 ;  /* 0x0000000b0011ac11 */ /* 0x000fc4000b0f2407 */
[----:B------:R-:W-:Y:S01]  /*0f00*/  CS2R R6, SRZ ;  /* 0x0000000000067805 */ /* 0x000fe2000001ff00 */
[----:B------:R-:W-:Y:S01]  /*0f10*/  @!P2 FMUL.FTZ R8, R8, 1 ;  /* 0x3f8000000808a820 */ /* 0x000fe20000410000 */
[----:B------:R-:W-:Y:S01]  /*0f20*/  CS2R R10, SRZ ;  /* 0x00000000000a7805 */ /* 0x000fe2000001ff00 */
[----:B-1----:R0:W-:-:S15]  /*0f30*/  @!P0 STG.E.128 desc[UR14][R18.64], R12 ;  /* 0x0000000c12008986 */ /* 0x0021de000c101d0e */
[----:B------:R-:W-:-:S15]  /*0f40*/  NOP ;  /* 0x0000000000007918 */ /* 0x000fde0000000000 */
[----:B------:R-:W-:-:S15]  /*0f50*/  NOP ;  /* 0x0000000000007918 */ /* 0x000fde0000000000 */
[----:B------:R-:W-:-:S08]  /*0f60*/  NOP ;  /* 0x0000000000007918 */ /* 0x000fd00000000000 */
[----:B------:R-:W1:Y:S02]  /*0f70*/  @!P1 F2F.F64.F32 R4, R4 ;  /* 0x0000000400049310 */ /* 0x000e640000201800 */
[----:B-1----:R0:W-:-:S15]  /*0f80*/  @!P1 STG.E.128 desc[UR14][R2.64], R4 ;  /* 0x0000000402009986 */ /* 0x0021de000c101d0e */
[----:B------:R-:W-:-:S15]  /*0f90*/  NOP ;  /* 0x0000000000007918 */ /* 0x000fde0000000000 */
[----:B------:R-:W-:-:S15]  /*0fa0*/  NOP ;  /* 0x0000000000007918 */ /* 0x000fde0000000000 */
[----:B------:R-:W-:-:S15]  /*0fb0*/  NOP ;  /* 0x0000000000007918 */ /* 0x000fde0000000000 */
[----:B------:R-:W-:-:S02]  /*0fc0*/  NOP ;  /* 0x0000000000007918 */ /* 0x000fc40000000000 */
[----:B------:R-:W1:Y:S02]  /*0fd0*/  @!P2 F2F.F64.F32 R8, R8 ;  /* 0x000000080008a310 */ /* 0x000e640000201800 */
[----:B-1----:R0:W-:Y:S01]  /*0fe0*/  @!P2 STG.E.128 desc[UR14][R16.64], R8 ;  /* 0x000000081000a986 */ /* 0x0021e2000c101d0e */
[----:B------:R-:W-:Y:S05]  /*0ff0*/  @P3 EXIT ;  /* 0x000000000000394d */ /* 0x000fea0003800000 */
[----:B0----5:R-:W-:Y:S01]  /*1000*/  IMAD.U32 R4, R22, 0x10000, RZ ;  /* 0x0001000016047824 */ /* 0x021fe200078e00ff */
[----:B------:R-:W-:Y:S02]  /*1010*/  LEA R2, P0, R20, UR10, 0x4 ;  /* 0x0000000a14027c11 */ /* 0x000fe4000f8020ff */
[----:B------:R-:W-:Y:S01]  /*1020*/  CS2R R6, SRZ ;  /* 0x0000000000067805 */ /* 0x000fe2000001ff00 */
[----:B------:R-:W-:Y:S01]  /*1030*/  FMUL.FTZ R4, R4, 1 ;  /* 0x3f80000004047820 */ /* 0x000fe20000410000 */
[----:B------:R-:W-:-:S05]  /*1040*/  LEA.HI.X R3, R20, UR11, R21, 0x4, P0 ;  /* 0x0000000b14037c11 */ /* 0x000fca00080f2415 */
[----:B------:R-:W0:Y:S02]  /*1050*/  F2F.F64.F32 R4, R4 ;  /* 0x0000000400047310 */ /* 0x000e240000201800 */
[----:B0-----:R-:W-:Y:S01]  /*1060*/  STG.E.128 desc[UR14][R2.64], R4 ;  /* 0x0000000402007986 */ /* 0x001fe2000c101d0e */
[----:B------:R-:W-:Y:S05]  /*1070*/  EXIT ;  /* 0x000000000000794d */ /* 0x000fea0003800000 */
.L_x_2571:
[----:B------:R-:W0:Y:S02]  /*1080*/  S2R R3, SR_TID.X ;  /* 0x0000000000037919 */ /* 0x000e240000002100 */
[----:B0-----:R-:W-:-:S03]  /*1090*/  IMAD.WIDE.U32 R4, R3, 0x4, RZ ;  /* 0x0000000403047825 */ /* 0x001fc600078e00ff */
[----:B------:R-:W-:-:S04]  /*10a0*/  ISETP.GE.U32.AND P0, PT, R4, UR19, PT ;  /* 0x0000001304007c0c */ /* 0x000fc8000bf06070 */
[----:B------:R-:W-:-:S13]  /*10b0*/  ISETP.GE.AND.EX P0, PT, R5, UR6, PT, P0 ;  /* 0x0000000605007c0c */ /* 0x000fda000bf06300 */
[----:B------:R-:W-:Y:S05]  /*10c0*/  @P0 EXIT ;  /* 0x000000000000094d */ /* 0x000fea0003800000 */
[----:B------:R-:W-:Y:S01]  /*10d0*/  IMAD.MOV.U32 R0, RZ, RZ, RZ ;  /* 0x000000ffff007224 */ /* 0x000fe200078e00ff */
[----:B------:R-:W0:Y:S06]  /*10e0*/  LDCU UR4, c[0x0][0x360] ;  /* 0x00006c00ff0477ac */ /* 0x000e2c0008000800 */
.L_x_2574:
[----:B-1----:R-:W-:-:S04]  /*10f0*/  LEA R6, P0, R3, UR8, 0x3 ;  /* 0x0000000803067c11 */ /* 0x002fc8000f8018ff */
[----:B------:R-:W-:-:S06]  /*1100*/  LEA.HI.X R7, R3, UR9, R0, 0x3, P0 ;  /* 0x0000000903077c11 */ /* 0x000fcc00080f1c00 */
[----:B------:R-:W2:Y:S01]  /*1110*/  LDG.E.64 R6, desc[UR14][R6.64] ;  /* 0x0000000e06067981 */ /* 0x000ea2000c1e1b00 */
[C---:B------:R-:W-:Y:S02]  /*1120*/  LEA R20, P0, R3.reuse, UR10, 0x6 ;  /* 0x0000000a03147c11 */ /* 0x040fe4000f8030ff */
[----:B------:R-:W-:Y:S02]  /*1130*/  CS2R R10, SRZ ;  /* 0x00000000000a7805 */ /* 0x000fe4000001ff00 */
[----:B------:R-:W-:Y:S02]  /*1140*/  CS2R R14, SRZ ;  /* 0x00000000000e7805 */ /* 0x000fe4000001ff00 */
[----:B------:R-:W-:Y:S02]  /*1150*/  CS2R R18, SRZ ;  /* 0x0000000000127805 */ /* 0x000fe4000001ff00 */
[C---:B------:R-:W-:Y:S02]  /*1160*/  LEA.HI.X R21, R3.reuse, UR11, R0, 0x6, P0 ;  /* 0x0000000b03157c11 */ /* 0x040fe400080f3400 */
        /* <DEDUP_REMOVED lines=8> */
[----:B--2---:R-:W-:-:S04]  /*11f0*/  IMAD.U32 R2, R6, 0x10000, RZ ;  /* 0x0001000006027824 */ /* 0x004fc800078e00ff */
[----:B------:R-:W-:Y:S01]  /*1200*/  FMUL.FTZ R4, R2, 1 ;  /* 0x3f80000002047820 */ /* 0x000fe20000410000 */
[----:B------:R-:W-:-:S04]  /*1210*/  IMAD.U32 R2, R7, 0x10000, RZ ;  /* 0x0001000007027824 */ /* 0x000fc800078e00ff */
[----:B------:R-:W-:Y:S01]  /*1220*/  FMUL.FTZ R12, R2, 1 ;  /* 0x3f800000020c7820 */ /* 0x000fe20000410000 */
[----:B------:R-:W-:Y:S01]  /*1230*/  PRMT R2, R6, 0x7632, R2 ;  /* 0x0000763206027816 */ /* 0x000fe20000000002 */
[----:B------:R-:W-:Y:S04]  /*1240*/  F2F.F64.F32 R4, R4 ;  /* 0x0000000400047310 */ /* 0x000fe80000201800 */
[----:B------:R-:W-:-:S04]  /*1250*/  IMAD.U32 R2, R2, 0x10000, RZ ;  /* 0x0001000002027824 */ /* 0x000fc800078e00ff */
[----:B------:R-:W-:Y:S01]  /*1260*/  FMUL.FTZ R8, R2, 1 ;  /* 0x3f80000002087820 */ /* 0x000fe20000410000 */
[----:B------:R-:W-:Y:S02]  /*1270*/  PRMT R2, R7, 0x7632, R2 ;  /* 0x0000763207027816 */ /* 0x000fe40000000002 */
[----:B------:R-:W-:-:S03]  /*1280*/  CS2R R6, SRZ ;  /* 0x0000000000067805 */ /* 0x000fc6000001ff00 */
[----:B------:R-:W-:-:S04]  /*1290*/  IMAD.U32 R2, R2, 0x10000, RZ ;  /* 0x0001000002027824 */ /* 0x000fc800078e00ff */
[----:B------:R-:W-:-:S15]  /*12a0*/  FMUL.FTZ R2, R2, 1 ;  /* 0x3f80000002027820 */ /* 0x000fde0000410000 */
[----:B------:R-:W-:-:S15]  /*12b0*/  NOP ;  /* 0x0000000000007918 */ /* 0x000fde0000000000 */
[----:B------:R-:W-:-:S15]  /*12c0*/  NOP ;  /* 0x0000000000007918 */ /* 0x000fde0000000000 */
[----:B------:R-:W-:-:S01]  /*12d0*/  NOP ;  /* 0x0000000000007918 */ /* 0x000fc20000000000 */
[----:B------:R-:W-:-:S15]  /*12e0*/  F2F.F64.F32 R12, R12 ;  /* 0x0000000c000c7310 */ /* 0x000fde0000201800 */
[----:B------:R-:W-:-:S15]  /*12f0*/  NOP ;  /* 0x0000000000007918 */ /* 0x000fde0000000000 */
[----:B------:R-:W-:-:S15]  /*1300*/  NOP ;  /* 0x0000000000007918 */ /* 0x000fde0000000000 */
[----:B------:R-:W-:-:S15]  /*1310*/  NOP ;  /* 0x0000000000007918 */ /* 0x000fde0000000000 */
[----:B------:R-:W-:-:S04]  /*1320*/  NOP ;  /* 0x0000000000007918 */ /* 0x000fc80000000000 */
[----:B------:R-:W0:Y:S02]  /*1330*/  F2F.F64.F32 R8, R8 ;  /* 0x0000000800087310 */ /* 0x000e240000201800 */
[----:B0-----:R1:W-:-:S15]  /*1340*/  STG.E.ENL2.256 desc[UR14][R20.64], R4, R8 ;  /* 0xf80000041408797f */ /* 0x0013de000f12180e */
[----:B------:R-:W-:-:S15]  /*1350*/  NOP ;  /* 0x0000000000007918 */ /* 0x000fde0000000000 */
[----:B------:R-:W-:-:S15]  /*1360*/  NOP ;  /* 0x0000000000007918 */ /* 0x000fde0000000000 */
[----:B------:R-:W-:-:S15]  /*1370*/  NOP ;  /* 0x0000000000007918 */ /* 0x000fde0000000000 */
[----:B------:R-:W-:-:S02]  /*1380*/  NOP ;  /* 0x0000000000007918 */ /* 0x000fc40000000000 */
[----:B------:R-:W0:Y:S02]  /*1390*/  F2F.F64.F32 R16, R2 ;  /* 0x0000000200107310 */ /* 0x000e240000201800 */
[----:B0-----:R1:W-:Y:S01]  /*13a0*/  STG.E.ENL2.256 desc[UR14][R20.64+0x20], R12, R16 ;  /* 0xf800010c1410797f */ /* 0x0013e2000f12180e */
[----:B------:R-:W-:Y:S05]  /*13b0*/  @!P0 BRA P1, `(.L_x_2574) ;  /* 0xfffffffc004c8947 */ /* 0x000fea000083ffff */
[----:B------:R-:W-:Y:S05]  /*13c0*/  EXIT ;  /* 0x000000000000794d */ /* 0x000fea0003800000 */
        .weak           $__internal_49_$__cuda_sm20_div_u16
        .type           $__internal_49_$__cuda_sm20_div_u16,@function
        .size           $__internal_49_$__cuda_sm20_div_u16,(.L_x_7625 - $__internal_49_$__cuda_sm20_div_u16)
$__internal_49_$__cuda_sm20_div_u16:
        /* <DEDUP_REMOVED lines=18> */
[----:B------:R-:W-:Y:S06]  /*14f0*/  RET.REL.NODEC R2 `(_ZN2at6native55_GLOBAL__N__de093ff9_22_ForeachBinaryOpList_cu_a911ec4325multi_tensor_apply_kernelINS1_18TensorListMetadataILi2EEENS1_11CopyFunctorIN3c107complexIdEENS6_8BFloat16ELi2ELi1ELi1EEEJNS0_4CopyIS8_S9_EEEEEvT_T0_DpT1_) ;  /* 0xffffffe802c07950 */ /* 0x000fec0003c3ffff */
.L_x_2575:
        /* <DEDUP_REMOVED lines=16> */
.L_x_7625:


//--------------------- .text._ZN2at6native55_GLOBAL__N__de093ff9_22_ForeachBinaryOpList_cu_a911ec4325multi_tensor_apply_kernelINS1_18TensorListMetadataILi2EEENS1_11CopyFunctorIN3c107complexIdEENS6_4HalfELi2ELi1ELi1EEEJNS0_4CopyIS8_S9_EEEEEvT_T0_DpT1_ --------------------------
	.section	.text._ZN2at6native55_GLOBAL__N__de093ff9_22_ForeachBinaryOpList_cu_a911ec4325multi_tensor_apply_kernelINS1_18TensorListMetadataILi2EEENS1_11CopyFunctorIN3c107complexIdEENS6_4HalfELi2ELi1ELi1EEEJNS0_4CopyIS8_S9_EEEEEvT_T0_DpT1_,"ax",@progbits
	.align	128
.text._ZN2at6native55_GLOBAL__N__de093ff9_22_ForeachBinaryOpList_cu_a911ec4325multi_tensor_apply_kernelINS1_18TensorListMetadataILi2EEENS1_11CopyFunctorIN3c107complexIdEENS6_4HalfELi2ELi1ELi1EEEJNS0_4CopyIS8_S9_EEEEEvT_T0_DpT1_:
        .type           _ZN2at6native55_GLOBAL__N__de093ff9_22_ForeachBinaryOpList_cu_a911ec4325multi_tensor_apply_kernelINS1_18TensorListMetadataILi2EEENS1_11CopyFunctorIN3c107complexIdEENS6_4HalfELi2ELi1ELi1EEEJNS0_4CopyIS8_S9_EEEEEvT_T0_DpT1_,@function
        .size           _ZN2at6native55_GLOBAL__N__de093ff9_22_ForeachBinaryOpList_cu_a911ec4325multi_tensor_apply_kernelINS1_18TensorListMetadataILi2EEENS1_11CopyFunctorIN3c107complexIdEENS6_4HalfELi2ELi1ELi1EEEJNS0_4CopyIS8_S9_EEEEEvT_T0_DpT1_,(.L_x_7627 - _ZN2at6native55_GLOBAL__N__de093ff9_22_ForeachBinaryOpList_cu_a911ec4325multi_tensor_apply_kernelINS1_18TensorListMetadataILi2EEENS1_11CopyFunctorIN3c107complexIdEENS6_4HalfELi2ELi1ELi1EEEJNS0_4CopyIS8_S9_EEEEEvT_T0_DpT1_)
        .other          _ZN2at6native55_GLOBAL__N__de093ff9_22_ForeachBinaryOpList_cu_a911ec4325multi_tensor_apply_kernelINS1_18TensorListMetadataILi2EEENS1_11CopyFunctorIN3c107complexIdEENS6_4HalfELi2ELi1ELi1EEEJNS0_4CopyIS8_S9_EEEEEvT_T0_DpT1_,@"STO_CUDA_ENTRY STV_DEFAULT"
_ZN2at6native55_GLOBAL__N__de093ff9_22_ForeachBinaryOpList_cu_a911ec4325multi_tensor_apply_kernelINS1_18TensorListMetadataILi2EEENS1_11CopyFunctorIN3c107complexIdEENS6_4HalfELi2ELi1ELi1EEEJNS0_4CopyIS8_S9_EEEEEvT_T0_DpT1_:
        /* <DEDUP_REMOVED lines=39> */
[----:B------:R-:W-:Y:S05]  /*0270*/  CALL.REL.NOINC `($__internal_50_$__cuda_sm20_div_u16) ;  /* 0x00000010004c7944 */ /* 0x000fea0003c00000 */
        /* <DEDUP_REMOVED lines=16> */
.L_x_2578:
        /* <DEDUP_REMOVED lines=36> */
[----:B--2---:R-:W-:-:S05]  /*05c0*/  HADD2.F32 R8, -RZ, R18.H0_H0 ;  /* 0x20000012ff087230 */ /* 0x004fca0000004100 */
[----:B------:R-:W-:Y:S01]  /*05d0*/  @!P2 FMUL.FTZ R4, R8, 1 ;  /* 0x3f8000000804a820 */ /* 0x000fe20000410000 */
[----:B---3--:R-:W-:-:S05]  /*05e0*/  HADD2.F32 R8, -RZ, R17.H0_H0 ;  /* 0x20000011ff087230 */ /* 0x008fca0000004100 */
[----:B------:R-:W0:Y:S01]  /*05f0*/  @!P2 F2F.F64.F32 R4, R4 ;  /* 0x000000040004a310 */ /* 0x000e220000201800 */
[----:B------:R-:W-:Y:S01]  /*0600*/  @!P3 FMUL.FTZ R8, R8, 1 ;  /* 0x3f8000000808b820 */ /* 0x000fe20000410000 */
[----:B0-----:R0:W-:Y:S01]  /*0610*/  @!P2 STG.E.128 desc[UR14][R10.64], R4 ;  /* 0x000000040a00a986 */ /* 0x0011e2000c101d0e */
[----:B------:R-:W-:Y:S01]  /*0620*/  @!P1 LEA R24, P2, R15, UR10, 0x4 ;  /* 0x0000000a0f189c11 */ /* 0x000fe2000f8420ff */
[----:B----4-:R-:W-:-:S03]  /*0630*/  HADD2.F32 R12, -RZ, R3.H0_H0 ;  /* 0x20000003ff0c7230 */ /* 0x010fc60000004100 */
[----:B------:R-:W-:Y:S02]  /*0640*/  @!P1 LEA.HI.X R25, R15, UR11, R28, 0x4, P2 ;  /* 0x0000000b0f199c11 */ /* 0x000fe400090f241c */
[--C-:B------:R-:W-:Y:S01]  /*0650*/  @!P3 LEA.HI.X R15, R20, UR11, R19.reuse, 0x4, P5 ;  /* 0x0000000b140fbc11 */ /* 0x100fe2000a8f2413 */
[----:B------:R-:W-:Y:S01]  /*0660*/  @!P4 FMUL.FTZ R12, R12, 1 ;  /* 0x3f8000000c0cc820 */ /* 0x000fe20000410000 */
        /* <DEDUP_REMOVED lines=9> */
[----:B-----5:R-:W-:-:S05]  /*0700*/  HADD2.F32 R4, -RZ, R16.H0_H0 ;  /* 0x20000010ff047230 */ /* 0x020fca0000004100 */
[----:B------:R-:W-:-:S15]  /*0710*/  @!P1 FMUL.FTZ R4, R4, 1 ;  /* 0x3f80000004049820 */ /* 0x000fde0000410000 */
[----:B------:R-:W-:-:S15]  /*0720*/  NOP ;  /* 0x0000000000007918 */ /* 0x000fde0000000000 */
[----:B------:R-:W-:-:S05]  /*0730*/  NOP ;  /* 0x0000000000007918 */ /* 0x000fca0000000000 */
        /* <DEDUP_REMOVED lines=47> */
[----:B--2---:R-:W-:-:S05]  /*0a30*/  HADD2.F32 R4, -RZ, R18.H0_H0 ;  /* 0x20000012ff047230 */ /* 0x004fca0000004100 */
[----:B------:R-:W-:Y:S01]  /*0a40*/  @!P2 FMUL.FTZ R4, R4, 1 ;  /* 0x3f8000000404a820 */ /* 0x000fe20000410000 */
[----:B---3--:R-:W-:-:S05]  /*0a50*/  HADD2.F32 R8, -RZ, R17.H0_H0 ;  /* 0x20000011ff087230 */ /* 0x008fca0000004100 */
[----:B------:R-:W0:Y:S01]  /*0a60*/  @!P2 F2F.F64.F32 R4, R4 ;  /* 0x000000040004a310 */ /* 0x000e220000201800 */
[----:B----4-:R-:W-:Y:S02]  /*0a70*/  HADD2.F32 R12, -RZ, R3.H0_H0 ;  /* 0x20000003ff0c7230 */ /* 0x010fe40000004100 */
[----:B------:R-:W-:Y:S01]  /*0a80*/  @!P3 FMUL.FTZ R8, R8, 1 ;  /* 0x3f8000000808b820 */ /* 0x000fe20000410000 */
[----:B0-----:R0:W-:Y:S02]  /*0a90*/  @!P2 STG.E.128 desc[UR14][R10.64], R4 ;  /* 0x000000040a00a986 */ /* 0x0011e4000c101d0e */
[----:B------:R-:W-:Y:S01]  /*0aa0*/  @!P4 FMUL.FTZ R12, R12, 1 ;  /* 0x3f8000000c0cc820 */ /* 0x000fe20000410000 */
[----:B0-----:R-:W-:Y:S01]  /*0ab0*/  CS2R R10, SRZ ;  /* 0x00000000000a7805 */ /* 0x001fe2000001ff00 */
[----:B-----5:R-:W-:-:S05]  /*0ac0*/  HADD2.F32 R20, -RZ, R16.H0_H0 ;  /* 0x20000010ff147230 */ /* 0x020fca0000004100 */
[----:B------:R-:W-:-:S15]  /*0ad0*/  @!P1 FMUL.FTZ R20, R20, 1 ;  /* 0x3f80000014149820 */ /* 0x000fde0000410000 */
[----:B------:R-:W-:-:S15]  /*0ae0*/  NOP ;  /* 0x0000000000007918 */ /* 0x000fde0000000000 */
[----:B------:R-:W-:-:S15]  /*0af0*/  NOP ;  /* 0x0000000000007918 */ /* 0x000fde0000000000 */
[----:B------:R-:W-:-:S06]  /*0b00*/  NOP ;  /* 0x0000000000007918 */ /* 0x000fcc0000000000 */
        /* <DEDUP_REMOVED lines=17> */
.L_x_2577:
        /* <DEDUP_REMOVED lines=36> */
[----:B--2---:R-:W-:-:S05]  /*0e60*/  HADD2.F32 R14, -RZ, R14.H0_H0 ;  /* 0x2000000eff0e7230 */ /* 0x004fca0000004100 */
[----:B------:R-:W-:Y:S01]  /*0e70*/  @!P0 FMUL.FTZ R14, R14, 1 ;  /* 0x3f8000000e0e8820 */ /* 0x000fe20000410000 */
[----:B---3--:R-:W-:Y:S01]  /*0e80*/  HADD2.F32 R4, -RZ, R18.H0_H0 ;  /* 0x20000012ff047230 */ /* 0x008fe20000004100 */
[----:B------:R-:W-:Y:S02]  /*0e90*/  @!P0 LEA R18, P4, R10, UR10, 0x4 ;  /* 0x0000000a0a128c11 */ /* 0x000fe4000f8820ff */
[----:B------:R0:W1:Y:S02]  /*0ea0*/  @!P0 F2F.F64.F32 R12, R14 ;  /* 0x0000000e000c8310 */ /* 0x0000640000201800 */
[----:B------:R-:W-:Y:S01]  /*0eb0*/  @!P1 FMUL.FTZ R4, R4, 1 ;  /* 0x3f80000004049820 */ /* 0x000fe20000410000 */
[----:B----4-:R-:W-:Y:S01]  /*0ec0*/  HADD2.F32 R8, -RZ, R17.H0_H0 ;  /* 0x20000011ff087230 */ /* 0x010fe20000004100 */
[----:B------:R-:W-:Y:S02]  /*0ed0*/  @!P0 LEA.HI.X R19, R10, UR11, R15, 0x4, P4 ;  /* 0x0000000b0a138c11 */ /* 0x000fe4000a0f240f */
[----:B0-----:R-:W-:-:S02]  /*0ee0*/  CS2R R14, SRZ ;  /* 0x00000000000e7805 */ /* 0x001fc4000001ff00 */
[----:B------:R-:W-:Y:S02]  /*0ef0*/  @!P2 LEA.HI.X R17, R0, UR11, R7, 0x4, P6 ;  /* 0x0000000b0011ac11 */ /* 0x000fe4000b0f2407 */
[----:B------:R-:W-:Y:S01]  /*0f00*/  CS2R R6, SRZ ;  /* 0x0000000000067805 */ /* 0x000fe2000001ff00 */
[----:B------:R-:W-:Y:S01]  /*0f10*/  @!P2 FMUL.FTZ R8, R8, 1 ;  /* 0x3f8000000808a820 */ /* 0x000fe20000410000 */
[----:B------:R-:W-:Y:S01]  /*0f20*/  CS2R R10, SRZ ;  /* 0x00000000000a7805 */ /* 0x000fe2000001ff00 */
[----:B-1----:R0:W-:-:S15]  /*0f30*/  @!P0 STG.E.128 desc[UR14][R18.64], R12 ;  /* 0x0000000c12008986 */ /* 0x0021de000c101d0e */
[----:B------:R-:W-:-:S15]  /*0f40*/  NOP ;  /* 0x0000000000007918 */ /* 0x000fde0000000000 */
[----:B------:R-:W-:-:S15]  /*0f50*/  NOP ;  /* 0x0000000000007918 */ /* 0x000fde0000000000 */
[----:B------:R-:W-:-:S06]  /*0f60*/  NOP ;  /* 0x0000000000007918 */ /* 0x000fcc0000000000 */
        /* <DEDUP_REMOVED lines=9> */
[----:B0----5:R-:W-:Y:S01]  /*1000*/  HADD2.F32 R4, -RZ, R22.H0_H0 ;  /* 0x20000016ff047230 */ /* 0x021fe20000004100 */
[----:B------:R-:W-:Y:S02]  /*1010*/  LEA R2, P0, R20, UR10, 0x4 ;  /* 0x0000000a14027c11 */ /* 0x000fe4000f8020ff */
[----:B------:R-:W-:Y:S02]  /*1020*/  CS2R R6, SRZ ;  /* 0x0000000000067805 */ /* 0x000fe4000001ff00 */
[----:B------:R-:W-:Y:S01]  /*1030*/  FMUL.FTZ R4, R4, 1 ;  /* 0x3f80000004047820 */ /* 0x000fe20000410000 */
[----:B------:R-:W-:-:S05]  /*1040*/  LEA.HI.X R3, R20, UR11, R21, 0x4, P0 ;  /* 0x0000000b14037c11 */ /* 0x000fca00080f2415 */
[----:B------:R-:W0:Y:S02]  /*1050*/  F2F.F64.F32 R4, R4 ;  /* 0x0000000400047310 */ /* 0x000e240000201800 */
[----:B0-----:R-:W-:Y:S01]  /*1060*/  STG.E.128 desc[UR14][R2.64], R4 ;  /* 0x0000000402007986 */ /* 0x001fe2000c101d0e */
[----:B------:R-:W-:Y:S05]  /*1070*/  EXIT ;  /* 0x000000000000794d */ /* 0x000fea0003800000 */
.L_x_2576:
[----:B------:R-:W0:Y:S02]  /*1080*/  S2R R0, SR_TID.X ;  /* 0x0000000000007919 */ /* 0x000e240000002100 */
[----:B0-----:R-:W-:-:S03]  /*1090*/  IMAD.WIDE.U32 R2, R0, 0x4, RZ ;  /* 0x0000000400027825 */ /* 0x001fc600078e00ff */
[----:B------:R-:W-:-:S04]  /*10a0*/  ISETP.GE.U32.AND P0, PT, R2, UR19, PT ;  /* 0x0000001302007c0c */ /* 0x000fc8000bf06070 */
[----:B------:R-:W-:-:S13]  /*10b0*/  ISETP.GE.AND.EX P0, PT, R3, UR6, PT, P0 ;  /* 0x0000000603007c0c */ /* 0x000fda000bf06300 */
[----:B------:R-:W-:Y:S05]  /*10c0*/  @P0 EXIT ;  /* 0x000000000000094d */ /* 0x000fea0003800000 */
[----:B------:R-:W-:Y:S01]  /*10d0*/  IMAD.MOV.U32 R3, RZ, RZ, RZ ;  /* 0x000000ffff037224 */ /* 0x000fe200078e00ff */
[----:B------:R-:W0:Y:S06]  /*10e0*/  LDCU UR4, c[0x0][0x360] ;  /* 0x00006c00ff0477ac */ /* 0x000e2c0008000800 */
.L_x_2579:
[----:B-1----:R-:W-:-:S04]  /*10f0*/  LEA R6, P0, R0, UR8, 0x3 ;  /* 0x0000000800067c11 */ /* 0x002fc8000f8018ff */
[----:B------:R-:W-:-:S06]  /*1100*/  LEA.HI.X R7, R0, UR9, R3, 0x3, P0 ;  /* 0x0000000900077c11 */ /* 0x000fcc00080f1c03 */
[----:B------:R-:W2:Y:S01]  /*1110*/  LDG.E.64 R6, desc[UR14][R6.64] ;  /* 0x0000000e06067981 */ /* 0x000ea2000c1e1b00 */
[C---:B------:R-:W-:Y:S02]  /*1120*/  LEA R20, P0, R0.reuse, UR10, 0x6 ;  /* 0x0000000a00147c11 */ /* 0x040fe4000f8030ff */
[----:B------:R-:W-:Y:S02]  /*1130*/  CS2R R14, SRZ ;  /* 0x00000000000e7805 */ /* 0x000fe4000001ff00 */
[----:B------:R-:W-:Y:S02]  /*1140*/  CS2R R18, SRZ ;  /* 0x0000000000127805 */ /* 0x000fe4000001ff00 */
[C---:B------:R-:W-:Y:S02]  /*1150*/  LEA.HI.X R21, R0.reuse, UR11, R3, 0x6, P0 ;  /* 0x0000000b00157c11 */ /* 0x040fe400080f3403 */
[----:B0-----:R-:W-:-:S05]  /*1160*/  IADD3 R0, P0, PT, R0, UR4, RZ ;  /* 0x0000000400007c10 */ /* 0x001fca000ff1e0ff */
[----:B------:R-:W-:Y:S01]  /*1170*/  IMAD.X R3, RZ, RZ, R3, P0 ;  /* 0x000000ffff037224 */ /* 0x000fe200000e0603 */
[----:B------:R-:W-:-:S04]  /*1180*/  LOP3.LUT P0, RZ, R0, 0xffffc000, RZ, 0xc0, !PT ;  /* 0xffffc00000ff7812 */ /* 0x000fc8000780c0ff */
[----:B------:R-:W-:Y:S01]  /*1190*/  LOP3.LUT P0, RZ, R3, 0x3fffffff, RZ, 0xc0, P0 ;  /* 0x3fffffff03ff7812 */ /* 0x000fe2000000c0ff */
[--C-:B--2---:R-:W-:Y:S02]  /*11a0*/  HADD2.F32 R2, -RZ, R6.reuse.H0_H0 ;  /* 0x20000006ff027230 */ /* 0x104fe40000004100 */
[----:B------:R-:W-:Y:S02]  /*11b0*/  HADD2.F32 R8, -RZ, R6.H1_H1 ;  /* 0x30000006ff087230 */ /* 0x000fe40000004100 */
[--C-:B------:R-:W-:Y:S02]  /*11c0*/  HADD2.F32 R10, -RZ, R7.reuse.H0_H0 ;  /* 0x20000007ff0a7230 */ /* 0x100fe40000004100 */
[----:B------:R-:W-:Y:S01]  /*11d0*/  FMUL.FTZ R2, R2, 1 ;  /* 0x3f80000002027820 */ /* 0x000fe20000410000 */
[----:B------:R-:W-:Y:S02]  /*11e0*/  HADD2.F32 R16, -RZ, R7.H1_H1 ;  /* 0x30000007ff107230 */ /* 0x000fe40000004100 */
[----:B------:R-:W-:Y:S01]  /*11f0*/  FMUL.FTZ R8, R8, 1 ;  /* 0x3f80000008087820 */ /* 0x000fe20000410000 */
[----:B------:R-:W-:Y:S01]  /*1200*/  CS2R R6, SRZ ;  /* 0x0000000000067805 */ /* 0x000fe2000001ff00 */
[----:B------:R-:W-:Y:S01]  /*1210*/  FMUL.FTZ R12, R10, 1 ;  /* 0x3f8000000a0c7820 */ /* 0x000fe20000410000 */
[----:B------:R0:W-:Y:S01]  /*1220*/  F2F.F64.F32 R4, R2 ;  /* 0x0000000200047310 */ /* 0x0001e20000201800 */
[----:B------:R-:W-:Y:S01]  /*1230*/  FMUL.FTZ R16, R16, 1 ;  /* 0x3f80000010107820 */ /* 0x000fe20000410000 */
[----:B------:R-:W-:Y:S01]  /*1240*/  CS2R R10, SRZ ;  /* 0x00000000000a7805 */ /* 0x000fe2000001ff00 */
[----:B0-----:R-:W-:-:S05]  /*1250*/  IMAD.SHL.U32 R2, R0, 0x4, RZ ;  /* 0x0000000400027824 */ /* 0x001fca00078e00ff */
[----:B------:R-:W-:Y:S02]  /*1260*/  ISETP.LT.U32.AND P1, PT, R2, UR19, PT ;  /* 0x0000001302007c0c */ /* 0x000fe4000bf21070 */
[----:B------:R-:W-:-:S04]  /*1270*/  SHF.L.U64.HI R2, R0, 0x2, R3 ;  /* 0x0000000200027819 */ /* 0x000fc80000010203 */
[----:B------:R-:W-:-:S15]  /*1280*/  ISETP.LT.AND.EX P1, PT, R2, UR6, PT, P1 ;  /* 0x0000000602007c0c */ /* 0x000fde000bf21310 */
[----:B------:R-:W-:-:S15]  /*1290*/  NOP ;  /* 0x0000000000007918 */ /* 0x000fde0000000000 */
[----:B------:R-:W-:-:S15]  /*12a0*/  NOP ;  /* 0x0000000000007918 */ /* 0x000fde0000000000 */
[----:B------:R-:W-:-:S05]  /*12b0*/  NOP ;  /* 0x0000000000007918 */ /* 0x000fca0000000000 */
[----:B------:R-:W0:Y:S02]  /*12c0*/  F2F.F64.F32 R8, R8 ;  /* 0x0000000800087310 */ /* 0x000e240000201800 */
[----:B0-----:R1:W-:-:S15]  /*12d0*/  STG.E.ENL2.256 desc[UR14][R20.64], R4, R8 ;  /* 0xf80000041408797f */ /* 0x0013de000f12180e */
[----:B------:R-:W-:-:S15]  /*12e0*/  NOP ;  /* 0x0000000000007918 */ /* 0x000fde0000000000 */
[----:B------:R-:W-:-:S15]  /*12f0*/  NOP ;  /* 0x0000000000007918 */ /* 0x000fde0000000000 */
[----:B------:R-:W-:-:S15]  /*1300*/  NOP ;  /* 0x0000000000007918 */ /* 0x000fde0000000000 */
[----:B------:R-:W-:-:S02]  /*1310*/  NOP ;  /* 0x0000000000007918 */ /* 0x000fc40000000000 */
        /* <DEDUP_REMOVED lines=9> */
        .weak           $__internal_50_$__cuda_sm20_div_u16
        .type           $__internal_50_$__cuda_sm20_div_u16,@function
        .size           $__internal_50_$__cuda_sm20_div_u16,(.L_x_7627 - $__internal_50_$__cuda_sm20_div_u16)
$__internal_50_$__cuda_sm20_div_u16:
        /* <DEDUP_REMOVED lines=18> */
[----:B------:R-:W-:Y:S06]  /*14d0*/  RET.REL.NODEC R2 `(_ZN2at6native55_GLOBAL__N__de093ff9_22_ForeachBinaryOpList_cu_a911ec4325multi_tensor_apply_kernelINS1_18TensorListMetadataILi2EEENS1_11CopyFunctorIN3c107complexIdEENS6_4HalfELi2ELi1ELi1EEEJNS0_4CopyIS8_S9_EEEEEvT_T0_DpT1_) ;  /* 0xffffffe802c87950 */ /* 0x000fec0003c3ffff */
.L_x_2580:
        /* <DEDUP_REMOVED lines=10> */
.L_x_7627:


//--------------------- .text._ZN2at6native55_GLOBAL__N__de093ff9_22_ForeachBinaryOpList_cu_a911ec4325multi_tensor_apply_kernelINS1_18TensorListMetadataILi2EEENS1_11CopyFunctorIN3c107complexIdEENS7_IfEELi2ELi1ELi1EEEJNS0_4CopyIS8_S9_EEEEEvT_T0_DpT1_ --------------------------
	.section	.text._ZN2at6native55_GLOBAL__N__de093ff9_22_ForeachBinaryOpList_cu_a911ec4325multi_tensor_apply_kernelINS1_18TensorListMetadataILi2EEENS1_11CopyFunctorIN3c107complexIdEENS7_IfEELi2ELi1ELi1EEEJNS0_4CopyIS8_S9_EEEEEvT_T0_DpT1_,"ax",@progbits
	.align	128
.text._ZN2at6native55_GLOBAL__N__de093ff9_22_ForeachBinaryOpList_cu_a911ec4325multi_tensor_apply_kernelINS1_18TensorListMetadataILi2EEENS1_11CopyFunctorIN3c107complexIdEENS7_IfEELi2ELi1ELi1EEEJNS0_4CopyIS8_S9_EEEEEvT_T0_DpT1_:
        .type           _ZN2at6native55_GLOBAL__N__de093ff9_22_ForeachBinaryOpList_cu_a911ec4325multi_tensor_apply_kernelINS1_18TensorListMetadataILi2EEENS1_11CopyFunctorIN3c107complexIdEENS7_IfEELi2ELi1ELi1EEEJNS0_4CopyIS8_S9_EEEEEvT_T0_DpT1_,@function
        .size           _ZN2at6native55_GLOBAL__N__de093ff9_22_ForeachBinaryOpList_cu_a911ec4325multi_tensor_apply_kernelINS1_18TensorListMetadataILi2EEENS1_11CopyFunctorIN3c107complexIdEENS7_IfEELi2ELi1ELi1EEEJNS0_4CopyIS8_S9_EEEEEvT_T0_DpT1_,(.L_x_7629 - _ZN2at6native55_GLOBAL__N__de093ff9_22_ForeachBinaryOpList_cu_a911ec4325multi_tensor_apply_kernelINS1_18TensorListMetadataILi2EEENS1_11CopyFunctorIN3c107complexIdEENS7_IfEELi2ELi1ELi1EEEJNS0_4CopyIS8_S9_EEEEEvT_T0_DpT1_)
        .other          _ZN2at6native55_GLOBAL__N__de093ff9_22_ForeachBinaryOpList_cu_a911ec4325multi_tensor_apply_kernelINS1_18TensorListMetadataILi2EEENS1_11CopyFunctorIN3c107complexIdEENS7_IfEELi2ELi1ELi1EEEJNS0_4CopyIS8_S9_EEEEEvT_T0_DpT1_,@"STO_CUDA_ENTRY STV_DEFAULT"
_ZN2at6native55_GLOBAL__N__de093ff9_22_ForeachBinaryOpList_cu_a911ec4325multi_tensor_apply_kernelINS1_18TensorListMetadataILi2EEENS1_11CopyFunctorIN3c107complexIdEENS7_IfEELi2ELi1ELi1EEEJNS0_4CopyIS8_S9_EEEEEvT_T0_DpT1_:
        /* <DEDUP_REMOVED lines=39> */
[----:B------:R-:W-:Y:S05]  /*0270*/  CALL.REL.NOINC `($__internal_51_$__cuda_sm20_div_u16) ;  /* 0x00000014005c7944 */ /* 0x000fea0003c00000 */
        /* <DEDUP_REMOVED lines=11> */
[----:B------:R-:W-:Y:S01]  /*0330*/  IMAD.MOV.U32 R3, RZ, RZ, RZ ;  /* 0x000000ffff037224 */ /* 0x000fe200078e00ff */
[----:B------:R-:W-:Y:S01]  /*0340*/  UMOV UR6, URZ ;  /* 0x000000ff00067c82 */ /* 0x000fe20008000000 */
[----:B------:R-:W-:Y:S01]  /*0350*/  UMOV UR7, URZ ;  /* 0x000000ff00077c82 */ /* 0x000fe20008000000 */
[----:B------:R-:W-:Y:S01]  /*0360*/  UIADD3 UR4, UPT, UPT, UR4, 0x1, URZ ;  /* 0x0000000104047890 */ /* 0x000fe2000fffe0ff */
[----:B------:R-:W-:-:S03]  /*0370*/  UMOV UR5, URZ ;  /* 0x000000ff00057c82 */ /* 0x000fc60008000000 */
[----:B------:R-:W-:-:S03]  /*0380*/  ULOP3.LUT UR13, UR4, 0x1fffe, URZ, 0xc0, !UPT ;  /* 0x0001fffe040d7892 */ /* 0x000fc6000f8ec0ff */
[----:B------:R-:W-:-:S09]  /*0390*/  UMOV UR4, URZ ;  /* 0x000000ff00047c82 */ /* 0x000fd20008000000 */
.L_x_2583:
[----:B0-----:R-:W-:-:S04]  /*03a0*/  IADD3 R26, P0, PT, R0, UR6, RZ ;  /* 0x00000006001a7c10 */ /* 0x001fc8000ff1e0ff */
[C---:B------:R-:W-:Y:S01]  /*03b0*/  ISETP.GE.U32.AND P1, PT, R26.reuse, UR18, PT ;  /* 0x000000121a007c0c */ /* 0x040fe2000bf26070 */
[----:B------:R-:W-:Y:S01]  /*03c0*/  IMAD.X R25, RZ, RZ, UR7, P0 ;  /* 0x00000007ff197e24 */ /* 0x000fe200080e06ff */
[----:B-1----:R-:W-:-:S04]  /*03d0*/  IADD3 R23, P0, PT, R26, UR15, RZ ;  /* 0x0000000f1a177c10 */ /* 0x002fc8000ff1e0ff */
[----:B------:R-:W-:Y:S01]  /*03e0*/  ISETP.GE.AND.EX P1, PT, R25, UR19, PT, P1 ;  /* 0x0000001319007c0c */ /* 0x000fe2000bf26310 */
[----:B------:R-:W-:Y:S01]  /*03f0*/  IMAD.X R22, RZ, RZ, R25, P0 ;  /* 0x000000ffff167224 */ /* 0x000fe200000e0619 */
[C---:B------:R-:W-:Y:S02]  /*0400*/  ISETP.GE.U32.AND P3, PT, R23.reuse, UR18, PT ;  /* 0x0000001217007c0c */ /* 0x040fe4000bf66070 */
[----:B------:R-:W-:Y:S02]  /*0410*/  IADD3 R19, P4, PT, R23, UR15, RZ ;  /* 0x0000000f17137c10 */ /* 0x000fe4000ff9e0ff */
[----:B------:R-:W-:-:S07]  /*0420*/  ISETP.GE.AND.EX P3, PT, R22, UR19, PT, P3 ;  /* 0x0000001316007c0c */ /* 0x000fce000bf66330 */
[----:B------:R-:W-:Y:S01]  /*0430*/  @!P1 LEA R8, P0, R26, UR8, 0x3 ;  /* 0x000000081a089c11 */ /* 0x000fe2000f8018ff */
[----:B------:R-:W-:-:S03]  /*0440*/  IMAD.X R18, RZ, RZ, R22, P4 ;  /* 0x000000ffff127224 */ /* 0x000fc600020e0616 */
[----:B------:R-:W-:Y:S02]  /*0450*/  @!P1 LEA.HI.X R9, R26, UR9, R25, 0x3, P0 ;  /* 0x000000091a099c11 */ /* 0x000fe400080f1c19 */
[----:B------:R-:W-:Y:S02]  /*0460*/  IADD3 R16, P5, PT, R19, UR15, RZ ;  /* 0x0000000f13107c10 */ /* 0x000fe4000ffbe0ff */
[----:B------:R-:W-:Y:S01]  /*0470*/  @!P3 LEA R10, P2, R23, UR8, 0x3 ;  /* 0x00000008170abc11 */ /* 0x000fe2000f8418ff */
[----:B------:R0:W2:Y:S01]  /*0480*/  @!P1 LDG.E.64 R20, desc[UR16][R8.64] ;  /* 0x0000001008149981 */ /* 0x0000a2000c1e1b00 */
[----:B------:R-:W-:Y:S01]  /*0490*/  ISETP.GE.U32.AND P0, PT, R19, UR18, PT ;  /* 0x0000001213007c0c */ /* 0x000fe2000bf06070 */
[----:B------:R-:W-:Y:S01]  /*04a0*/  IMAD.X R17, RZ, RZ, R18, P5 ;  /* 0x000000ffff117224 */ /* 0x000fe200028e0612 */
[----:B------:R-:W-:Y:S02]  /*04b0*/  @!P3 LEA.HI.X R11, R23, UR9, R22, 0x3, P2 ;  /* 0x00000009170bbc11 */ /* 0x000fe400090f1c16 */
[----:B------:R-:W-:-:S02]  /*04c0*/  ISETP.GE.AND.EX P0, PT, R18, UR19, PT, P0 ;  /* 0x0000001312007c0c */ /* 0x000fc4000bf06300 */
[----:B------:R-:W-:Y:S01]  /*04d0*/  ISETP.GE.U32.AND P2, PT, R16, UR18, PT ;  /* 0x0000001210007c0c */ /* 0x000fe2000bf46070 */
[----:B------:R-:W3:Y:S03]  /*04e0*/  @!P3 LDG.E.64 R6, desc[UR16][R10.64] ;  /* 0x000000100a06b981 */ /* 0x000ee6000c1e1b00 */
[----:B------:R-:W-:-:S07]  /*04f0*/  ISETP.GE.AND.EX P2, PT, R17, UR19, PT, P2 ;  /* 0x0000001311007c0c */ /* 0x000fce000bf46320 */
[----:B------:R-:W-:-:S04]  /*0500*/  @!P0 LEA R28, P4, R19, UR8, 0x3 ;  /* 0x00000008131c8c11 */ /* 0x000fc8000f8818ff */
[----:B------:R-:W-:Y:S02]  /*0510*/  @!P0 LEA.HI.X R29, R19, UR9, R18, 0x3, P4 ;  /* 0x00000009131d8c11 */ /* 0x000fe4000a0f1c12 */
[----:B0-----:R-:W-:-:S03]  /*0520*/  @!P2 LEA R8, P4, R16, UR8, 0x3 ;  /* 0x000000081008ac11 */ /* 0x001fc6000f8818ff */
[----:B------:R0:W4:Y:S01]  /*0530*/  @!P0 LDG.E.64 R4, desc[UR16][R28.64] ;  /* 0x000000101c048981 */ /* 0x000122000c1e1b00 */
[----:B------:R-:W-:-:S05]  /*0540*/  @!P2 LEA.HI.X R9, R16, UR9, R17, 0x3, P4 ;  /* 0x000000091009ac11 */ /* 0x000fca000a0f1c11 */
[----:B------:R1:W5:Y:S01]  /*0550*/  @!P2 LDG.E.64 R2, desc[UR16][R8.64] ;  /* 0x000000100802a981 */ /* 0x000362000c1e1b00 */
[----:B0-----:R-:W-:-:S04]  /*0560*/  @!P1 LEA R28, P4, R26, UR10, 0x4 ;  /* 0x0000000a1a1c9c11 */ /* 0x001fc8000f8820ff */
[----:B------:R-:W-:Y:S01]  /*0570*/  @!P1 LEA.HI.X R29, R26, UR11, R25, 0x4, P4 ;  /* 0x0000000b1a1d9c11 */ /* 0x000fe2000a0f2419 */
[----:B--2---:R-:W-:Y:S01]  /*0580*/  @!P1 FMUL.FTZ R14, R21, 1 ;  /* 0x3f800000150e9820 */ /* 0x004fe20000410000 */
[----:B------:R-:W-:-:S04]  /*0590*/  @!P1 FMUL.FTZ R24, R20, 1 ;  /* 0x3f80000014189820 */ /* 0x000fc80000410000 */
[----:B------:R4:W-:Y:S01]  /*05a0*/  @!P1 F2F.F64.F32 R12, R24 ;  /* 0x00000018000c9310 */ /* 0x0009e20000201800 */
[----:B---3--:R-:W-:Y:S01]  /*05b0*/  @!P3 FMUL.FTZ R10, R7, 1 ;  /* 0x3f800000070ab820 */ /* 0x008fe20000410000 */
[----:B------:R-:W-:Y:S01]  /*05c0*/  @!P3 FMUL.FTZ R27, R6, 1 ;  /* 0x3f800000061bb820 */ /* 0x000fe20000410000 */
[----:B----4-:R-:W-:-:S15]  /*05d0*/  @!P0 FMUL.FTZ R24, R4, 1 ;  /* 0x3f80000004188820 */ /* 0x010fde0000410000 */
[----:B------:R-:W-:-:S15]  /*05e0*/  NOP ;  /* 0x0000000000007918 */ /* 0x000fde0000000000 */
[----:B------:R-:W-:-:S15]  /*05f0*/  NOP ;  /* 0x0000000000007918 */ /* 0x000fde0000000000 */
[----:B------:R-:W-:-:S15]  /*0600*/  NOP ;  /* 0x0000000000007918 */ /* 0x000fde0000000000 */
[----:B------:R-:W-:-:S01]  /*0610*/  NOP ;  /* 0x0000000000007918 */ /* 0x000fc20000000000 */
[----:B------:R-:W0:Y:S02]  /*0620*/  @!P1 F2F.F64.F32 R14, R14 ;  /* 0x0000000e000e9310 */ /* 0x000e240000201800 */
[----:B0-----:R0:W-:Y:S02]  /*0630*/  @!P1 STG.E.128 desc[UR16][R28.64], R12 ;  /* 0x0000000c1c009986 */ /* 0x0011e4000c101d10 */
[----:B0-----:R-:W-:-:S04]  /*0640*/  @!P3 LEA R28, P1, R23, UR10, 0x4 ;  /* 0x0000000a171cbc11 */ /* 0x001fc8000f8220ff */
[C---:B------:R-:W-:Y:S02]  /*0650*/  @!P3 LEA.HI.X R29, R23.reuse, UR11, R22, 0x4, P1 ;  /* 0x0000000b171dbc11 */ /* 0x040fe400088f2416 */
[----:B------:R-:W-:Y:S02]  /*0660*/  IADD3 R26, P1, PT, R26, UR14, RZ ;  /* 0x0000000e1a1a7c10 */ /* 0x000fe4000ff3e0ff */
[----:B------:R-:W-:-:S03]  /*0670*/  IADD3 R23, P4, PT, R23, UR14, RZ ;  /* 0x0000000e17177c10 */ /* 0x000fc6000ff9e0ff */
[----:B------:R-:W-:Y:S01]  /*0680*/  IMAD.X R25, RZ, RZ, R25, P1 ;  /* 0x000000ffff197224 */ /* 0x000fe200008e0619 */
[----:B------:R-:W-:Y:S01]  /*0690*/  ISETP.GE.U32.AND P1, PT, R26, UR18, PT ;  /* 0x000000121a007c0c */ /* 0x000fe2000bf26070 */
[----:B------:R-:W-:-:S03]  /*06a0*/  IMAD.X R22, RZ, RZ, R22, P4 ;  /* 0x000000ffff167224 */ /* 0x000fc600020e0616 */
[----:B------:R-:W-:-:S15]  /*06b0*/  ISETP.GE.AND.EX P1, PT, R25, UR19, PT, P1 ;  /* 0x0000001319007c0c */ /* 0x000fde000bf26310 */
[----:B------:R-:W-:-:S15]  /*06c0*/  NOP ;  /* 0x0000000000007918 */ /* 0x000fde0000000000 */
[----:B------:R-:W-:-:S14]  /*06d0*/  NOP ;  /* 0x0000000000007918 */ /* 0x000fdc0000000000 */
[----:B-1----:R0:W-:Y:S02]  /*06e0*/  @!P3 F2F.F64.F32 R8, R27 ;  /* 0x0000001b0008b310 */ /* 0x0021e40000201800 */
[----:B0-----:R-:W-:-:S15]  /*06f0*/  @!P0 FMUL.FTZ R27, R5, 1 ;  /* 0x3f800000051b8820 */ /* 0x001fde0000410000 */
[----:B------:R-:W-:-:S15]  /*0700*/  NOP ;  /* 0x0000000000007918 */ /* 0x000fde0000000000 */
[----:B------:R-:W-:-:S15]  /*0710*/  NOP ;  /* 0x0000000000007918 */ /* 0x000fde0000000000 */
[----:B------:R-:W-:-:S15]  /*0720*/  NOP ;  /* 0x0000000000007918 */ /* 0x000fde0000000000 */
[----:B------:R-:W-:-:S02]  /*0730*/  NOP ;  /* 0x0000000000007918 */ /* 0x000fc40000000000 */
[----:B------:R-:W0:Y:S02]  /*0740*/  @!P3 F2F.F64.F32 R10, R10 ;  /* 0x0000000a000ab310 */ /* 0x000e240000201800 */
[----:B0-----:R0:W-:Y:S02]  /*0750*/  @!P3 STG.E.128 desc[UR16][R28.64], R8 ;  /* 0x000000081c00b986 */ /* 0x0011e4000c101d10 */
[----:B0-----:R-:W-:-:S04]  /*0760*/  @!P0 LEA R10, P3, R19, UR10, 0x4 ;  /* 0x0000000a130a8c11 */ /* 0x001fc8000f8620ff */
[----:B------:R-:W-:Y:S02]  /*0770*/  @!P0 LEA.HI.X R11, R19, UR11, R18, 0x4, P3 ;  /* 0x0000000b130b8c11 */ /* 0x000fe400098f2412 */
[----:B------:R-:W-:Y:S02]  /*0780*/  ISETP.GE.U32.AND P3, PT, R23, UR18, PT ;  /* 0x0000001217007c0c */ /* 0x000fe4000bf66070 */
[----:B------:R-:W-:Y:S02]  /*0790*/  @!P2 LEA R18, P4, R16, UR10, 0x4 ;  /* 0x0000000a1012ac11 */ /* 0x000fe4000f8820ff */
[----:B------:R-:W-:Y:S02]  /*07a0*/  ISETP.GE.AND.EX P3, PT, R22, UR19, PT, P3 ;  /* 0x0000001316007c0c */ /* 0x000fe4000bf66330 */
[----:B------:R-:W-:-:S15]  /*07b0*/  @!P2 LEA.HI.X R19, R16, UR11, R17, 0x4, P4 ;  /* 0x0000000b1013ac11 */ /* 0x000fde000a0f2411 */
[----:B------:R-:W-:-:S15]  /*07c0*/  NOP ;  /* 0x0000000000007918 */ /* 0x000fde0000000000 */
[----:B------:R-:W-:-:S15]  /*07d0*/  NOP ;  /* 0x0000000000007918 */ /* 0x000fde0000000000 */
[----:B------:R-:W-:-:S03]  /*07e0*/  NOP ;  /* 0x0000000000007918 */ /* 0x000fc60000000000 */
[----:B------:R5:W-:Y:S02]  /*07f0*/  @!P0 F2F.F64.F32 R12, R24 ;  /* 0x00000018000c8310 */ /* 0x000be40000201800 */
[----:B-----5:R-:W-:-:S15]  /*0800*/  @!P2 FMUL.FTZ R24, R2, 1 ;  /* 0x3f8000000218a820 */ /* 0x020fde0000410000 */
[----:B------:R-:W-:-:S15]  /*0810*/  NOP ;  /* 0x0000000000007918 */ /* 0x000fde0000000000 */
[----:B------:R-:W-:-:S15]  /*0820*/  NOP ;  /* 0x0000000000007918 */ /* 0x000fde0000000000 */
[----:B------:R-:W-:-:S15]  /*0830*/  NOP ;  /* 0x0000000000007918 */ /* 0x000fde0000000000 */
[----:B------:R-:W-:-:S02]  /*0840*/  NOP ;  /* 0x0000000000007918 */ /* 0x000fc40000000000 */
[----:B------:R0:W1:Y:S02]  /*0850*/  @!P0 F2F.F64.F32 R14, R27 ;  /* 0x0000001b000e8310 */ /* 0x0000640000201800 */
[----:B0-----:R-:W-:Y:S01]  /*0860*/  @!P2 FMUL.FTZ R27, R3, 1 ;  /* 0x3f800000031ba820 */ /* 0x001fe20000410000 */
[----:B-1----:R0:W-:Y:S01]  /*0870*/  @!P0 STG.E.128 desc[UR16][R10.64], R12 ;  /* 0x0000000c0a008986 */ /* 0x0021e2000c101d10 */
[----:B------:R-:W-:-:S04]  /*0880*/  @!P1 LEA R16, P0, R26, UR8, 0x3 ;  /* 0x000000081a109c11 */ /* 0x000fc8000f8018ff */
[----:B------:R-:W-:-:S15]  /*0890*/  @!P1 LEA.HI.X R17, R26, UR9, R25, 0x3, P0 ;  /* 0x000000091a119c11 */ /* 0x000fde00080f1c19 */
[----:B------:R-:W-:-:S15]  /*08a0*/  NOP ;  /* 0x0000000000007918 */ /* 0x000fde0000000000 */
[----:B------:R-:W-:-:S15]  /*08b0*/  NOP ;  /* 0x0000000000007918 */ /* 0x000fde0000000000 */
[----:B------:R-:W-:-:S11]  /*08c0*/  NOP ;  /* 0x0000000000007918 */ /* 0x000fd60000000000 */
[----:B------:R1:W-:Y:S02]  /*08d0*/  @!P2 F2F.F64.F32 R8, R24 ;  /* 0x000000180008a310 */ /* 0x0003e40000201800 */
[----:B-1----:R-:W-:-:S04]  /*08e0*/  IADD3 R24, P4, PT, R23, UR15, RZ ;  /* 0x0000000f17187c10 */ /* 0x002fc8000ff9e0ff */
[C---:B------:R-:W-:Y:S01]  /*08f0*/  ISETP.GE.U32.AND P0, PT, R24.reuse, UR18, PT ;  /* 0x0000001218007c0c */ /* 0x040fe2000bf06070 */
[----:B------:R-:W-:Y:S01]  /*0900*/  IMAD.X R29, RZ, RZ, R22, P4 ;  /* 0x000000ffff1d7224 */ /* 0x000fe200020e0616 */
[----:B------:R-:W-:-:S04]  /*0910*/  IADD3 R28, P4, PT, R24, UR15, RZ ;  /* 0x0000000f181c7c10 */ /* 0x000fc8000ff9e0ff */
[----:B------:R-:W-:-:S15]  /*0920*/  ISETP.GE.AND.EX P0, PT, R29, UR19, PT, P0 ;  /* 0x000000131d007c0c */ /* 0x000fde000bf06300 */
[----:B------:R-:W-:-:S15]  /*0930*/  NOP ;  /* 0x0000000000007918 */ /* 0x000fde0000000000 */
[----:B------:R-:W-:-:S15]  /*0940*/  NOP ;  /* 0x0000000000007918 */ /* 0x000fde0000000000 */
[----:B------:R-:W-:-:S07]  /*0950*/  NOP ;  /* 0x0000000000007918 */ /* 0x000fce0000000000 */
[----:B0-----:R-:W0:Y:S02]  /*0960*/  @!P2 F2F.F64.F32 R10, R27 ;  /* 0x0000001b000aa310 */ /* 0x001e240000201800 */
[----:B0-----:R0:W-:Y:S01]  /*0970*/  @!P2 STG.E.128 desc[UR16][R18.64], R8 ;  /* 0x000000081200a986 */ /* 0x0011e2000c101d10 */
[C---:B------:R-:W-:Y:S01]  /*0980*/  @!P3 LEA R12, P2, R23.reuse, UR8, 0x3 ;  /* 0x00000008170cbc11 */ /* 0x040fe2000f8418ff */
[----:B------:R-:W-:Y:S02]  /*0990*/  IMAD.X R27, RZ, RZ, R29, P4 ;  /* 0x000000ffff1b7224 */ /* 0x000fe400020e061d */
[----:B------:R-:W2:Y:S01]  /*09a0*/  @!P1 LDG.E.64 R20, desc[UR16][R16.64] ;  /* 0x0000001010149981 */ /* 0x000ea2000c1e1b00 */
[----:B------:R-:W-:Y:S02]  /*09b0*/  @!P3 LEA.HI.X R13, R23, UR9, R22, 0x3, P2 ;  /* 0x00000009170dbc11 */ /* 0x000fe400090f1c16 */
[----:B------:R-:W-:-:S03]  /*09c0*/  ISETP.GE.U32.AND P2, PT, R28, UR18, PT ;  /* 0x000000121c007c0c */ /* 0x000fc6000bf46070 */
[----:B------:R-:W3:Y:S01]  /*09d0*/  @!P3 LDG.E.64 R6, desc[UR16][R12.64] ;  /* 0x000000100c06b981 */ /* 0x000ee2000c1e1b00 */
[----:B------:R-:W-:Y:S02]  /*09e0*/  ISETP.GE.AND.EX P2, PT, R27, UR19, PT, P2 ;  /* 0x000000131b007c0c */ /* 0x000fe4000bf46320 */
[----:B0-----:R-:W-:-:S04]  /*09f0*/  @!P0 LEA R8, P4, R24, UR8, 0x3 ;  /* 0x0000000818088c11 */ /* 0x001fc8000f8818ff */
[----:B------:R-:W-:-:S07]  /*0a00*/  @!P0 LEA.HI.X R9, R24, UR9, R29, 0x3, P4 ;  /* 0x0000000918098c11 */ /* 0x000fce000a0f1c1d */
[C---:B------:R-:W-:Y:S01]  /*0a10*/  @!P2 LEA R14, P4, R28.reuse, UR8, 0x3 ;  /* 0x000000081c0eac11 */ /* 0x040fe2000f8818ff */
[----:B------:R-:W4:Y:S03]  /*0a20*/  @!P0 LDG.E.64 R4, desc[UR16][R8.64] ;  /* 0x0000001008048981 */ /* 0x000f26000c1e1b00 */
[----:B------:R-:W-:-:S05]  /*0a30*/  @!P2 LEA.HI.X R15, R28, UR9, R27, 0x3, P4 ;  /* 0x000000091c0fac11 */ /* 0x000fca000a0f1c1b */
[----:B------:R0:W5:Y:S01]  /*0a40*/  @!P2 LDG.E.64 R2, desc[UR16][R14.64] ;  /* 0x000000100e02a981 */ /* 0x000162000c1e1b00 */
[C---:B------:R-:W-:Y:S01]  /*0a50*/  @!P1 LEA R10, P4, R26.reuse, UR10, 0x4 ;  /* 0x0000000a1a0a9c11 */ /* 0x040fe2000f8820ff */
[----:B------:R-:W-:Y:S02]  /*0a60*/  UIADD3 UR4, UP0, UPT, UR4, 0x2, URZ ;  /* 0x0000000204047890 */ /* 0x000fe4000ff1e0ff */
[----:B------:R-:W-:Y:S01]  /*0a70*/  ULEA UR6, UP1, UR14, UR6, 0x1 ;  /* 0x000000060e067291 */ /* 0x000fe2000f8208ff */
[----:B------:R-:W-:Y:S01]  /*0a80*/  @!P1 LEA.HI.X R11, R26, UR11, R25, 0x4, P4 ;  /* 0x0000000b1a0b9c11 */ /* 0x000fe2000a0f2419 */
[----:B------:R-:W-:Y:S02]  /*0a90*/  UIADD3.X UR5, UPT, UPT, URZ, UR5, URZ, UP0, !UPT ;  /* 0x00000005ff057290 */ /* 0x000fe400087fe4ff */
[----:B------:R-:W-:Y:S02]  /*0aa0*/  UISETP.NE.U32.AND UP0, UPT, UR4, UR13, UPT ;  /* 0x0000000d0400728c */ /* 0x000fe4000bf05070 */
[----:B------:R-:W-:-:S02]  /*0ab0*/  ULEA.HI.X UR7, UR14, UR7, URZ, 0x1, UP1 ;  /* 0x000000070e077291 */ /* 0x000fc400088f0cff */
[----:B------:R-:W-:Y:S01]  /*0ac0*/  UISETP.NE.AND.EX UP0, UPT, UR5, URZ, UPT, UP0 ;  /* 0x000000ff0500728c */ /* 0x000fe2000bf05300 */
[----:B--2---:R-:W-:Y:S01]  /*0ad0*/  @!P1 FMUL.FTZ R18, R21, 1 ;  /* 0x3f80000015129820 */ /* 0x004fe20000410000 */
[----:B------:R-:W-:-:S15]  /*0ae0*/  @!P1 FMUL.FTZ R16, R20, 1 ;  /* 0x3f80000014109820 */ /* 0x000fde0000410000 */
[----:B------:R-:W-:Y:S01]  /*0af0*/  @!P1 F2F.F64.F32 R18, R18 ;  /* 0x0000001200129310 */ /* 0x000fe20000201800 */
[----:B---3--:R-:W-:Y:S01]  /*0b00*/  @!P3 FMUL.FTZ R12, R6, 1 ;  /* 0x3f800000060cb820 */ /* 0x008fe20000410000 */
[----:B0-----:R-:W-:Y:S01]  /*0b10*/  @!P3 FMUL.FTZ R14, R7, 1 ;  /* 0x3f800000070eb820 */ /* 0x001fe20000410000 */
[----:B----4-:R-:W-:Y:S01]  /*0b20*/  @!P0 FMUL.FTZ R8, R4, 1 ;  /* 0x3f80000004088820 */ /* 0x010fe20000410000 */
[----:B------:R-:W-:Y:S01]  /*0b30*/  @!P0 FMUL.FTZ R25, R5, 1 ;  /* 0x3f80000005198820 */ /* 0x000fe20000410000 */
[----:B-----5:R-:W-:-:S15]  /*0b40*/  @!P2 FMUL.FTZ R26, R2, 1 ;  /* 0x3f800000021aa820 */ /* 0x020fde0000410000 */
[----:B------:R-:W-:-:S15]  /*0b50*/  NOP ;  /* 0x0000000000007918 */ /* 0x000fde0000000000 */
[----:B------:R-:W-:-:S15]  /*0b60*/  NOP ;  /* 0x0000000000007918 */ /* 0x000fde0000000000 */
[----:B------:R-:W-:-:S14]  /*0b70*/  NOP ;  /* 0x0000000000007918 */ /* 0x000fdc0000000000 */
[----:B------:R-:W0:Y:S02]  /*0b80*/  @!P1 F2F.F64.F32 R16, R16 ;  /* 0x0000001000109310 */ /* 0x000e240000201800 */
[----:B0-----:R0:W-:Y:S02]  /*0b90*/  @!P1 STG.E.128 desc[UR16][R10.64], R16 ;  /* 0x000000100a009986 */ /* 0x0011e4000c101d10 */
[----:B0-----:R-:W-:-:S04]  /*0ba0*/  @!P3 LEA R18, P1, R23, UR10, 0x4 ;  /* 0x0000000a1712bc11 */ /* 0x001fc8000f8220ff */
[----:B------:R-:W-:-:S15]  /*0bb0*/  @!P3 LEA.HI.X R19, R23, UR11, R22, 0x4, P1 ;  /* 0x0000000b1713bc11 */ /* 0x000fde00088f2416 */
[----:B------:R-:W-:-:S15]  /*0bc0*/  NOP ;  /* 0x0000000000007918 */ /* 0x000fde0000000000 */
[----:B------:R-:W-:-:S15]  /*0bd0*/  NOP ;  /* 0x0000000000007918 */ /* 0x000fde0000000000 */
[----:B------:R-:W-:-:S11]  /*0be0*/  NOP ;  /* 0x0000000000007918 */ /* 0x000fd60000000000 */
[----:B------:R-:W-:-:S15]  /*0bf0*/  @!P3 F2F.F64.F32 R12, R12 ;  /* 0x0000000c000cb310 */ /* 0x000fde0000201800 */
[----:B------:R-:W-:-:S15]  /*0c00*/  NOP ;  /* 0x0000000000007918 */ /* 0x000fde0000000000 */
[----:B------:R-:W-:-:S15]  /*0c10*/  NOP ;  /* 0x0000000000007918 */ /* 0x000fde0000000000 */
[----:B------:R-:W-:-:S15]  /*0c20*/  NOP ;  /* 0x0000000000007918 */ /* 0x000fde0000000000 */
[----:B------:R-:W-:-:S04]  /*0c30*/  NOP ;  /* 0x0000000000007918 */ /* 0x000fc80000000000 */
[----:B------:R-:W0:Y:S02]  /*0c40*/  @!P3 F2F.F64.F32 R14, R14 ;  /* 0x0000000e000eb310 */ /* 0x000e240000201800 */
[----:B0-----:R0:W-:Y:S01]  /*0c50*/  @!P3 STG.E.128 desc[UR16][R18.64], R12 ;  /* 0x0000000c1200b986 */ /* 0x0011e2000c101d10 */
[----:B------:R-:W-:-:S04]  /*0c60*/  @!P2 LEA R22, P3, R28, UR10, 0x4 ;  /* 0x0000000a1c16ac11 */ /* 0x000fc8000f8620ff */
[----:B------:R-:W-:Y:S02]  /*0c70*/  @!P2 LEA.HI.X R23, R28, UR11, R27, 0x4, P3 ;  /* 0x0000000b1c17ac11 */ /* 0x000fe400098f241b */
[----:B0-----:R-:W-:-:S04]  /*0c80*/  @!P0 LEA R12, P1, R24, UR10, 0x4 ;  /* 0x0000000a180c8c11 */ /* 0x001fc8000f8220ff */
[----:B------:R-:W-:Y:S01]  /*0c90*/  @!P0 LEA.HI.X R13, R24, UR11, R29, 0x4, P1 ;  /* 0x0000000b180d8c11 */ /* 0x000fe200088f241d */
[----:B------:R-:W-:-:S15]  /*0ca0*/  @!P2 FMUL.FTZ R24, R3, 1 ;  /* 0x3f8000000318a820 */ /* 0x000fde0000410000 */
[----:B------:R-:W-:-:S15]  /*0cb0*/  NOP ;  /* 0x0000000000007918 */ /* 0x000fde0000000000 */
[----:B------:R-:W-:-:S15]  /*0cc0*/  NOP ;  /* 0x0000000000007918 */ /* 0x000fde0000000000 */
[----:B------:R-:W-:-:S05]  /*0cd0*/  NOP ;  /* 0x0000000000007918 */ /* 0x000fca0000000000 */
[----:B------:R-:W-:-:S15]  /*0ce0*/  @!P0 F2F.F64.F32 R8, R8 ;  /* 0x0000000800088310 */ /* 0x000fde0000201800 */
[----:B------:R-:W-:-:S15]  /*0cf0*/  NOP ;  /* 0x0000000000007918 */ /* 0x000fde0000000000 */
[----:B------:R-:W-:-:S15]  /*0d00*/  NOP ;  /* 0x0000000000007918 */ /* 0x000fde0000000000 */
[----:B------:R-:W-:-:S15]  /*0d10*/  NOP ;  /* 0x0000000000007918 */ /* 0x000fde0000000000 */
[----:B------:R-:W-:-:S04]  /*0d20*/  NOP ;  /* 0x0000000000007918 */ /* 0x000fc80000000000 */
[----:B------:R-:W0:Y:S02]  /*0d30*/  @!P0 F2F.F64.F32 R10, R25 ;  /* 0x00000019000a8310 */ /* 0x000e240000201800 */
[----:B0-----:R1:W-:-:S15]  /*0d40*/  @!P0 STG.E.128 desc[UR16][R12.64], R8 ;  /* 0x000000080c008986 */ /* 0x0013de000c101d10 */
[----:B------:R-:W-:-:S15]  /*0d50*/  NOP ;  /* 0x0000000000007918 */ /* 0x000fde0000000000 */
[----:B------:R-:W-:-:S15]  /*0d60*/  NOP ;  /* 0x0000000000007918 */ /* 0x000fde0000000000 */
[----:B------:R-:W-:-:S15]  /*0d70*/  NOP ;  /* 0x0000000000007918 */ /* 0x000fde0000000000 */
[----:B------:R-:W-:-:S02]  /*0d80*/  NOP ;  /* 0x0000000000007918 */ /* 0x000fc40000000000 */
[----:B------:R-:W-:-:S15]  /*0d90*/  @!P2 F2F.F64.F32 R16, R26 ;  /* 0x0000001a0010a310 */ /* 0x000fde0000201800 */
[----:B------:R-:W-:-:S15]  /*0da0*/  NOP ;  /* 0x0000000000007918 */ /* 0x000fde0000000000 */
[----:B------:R-:W-:-:S15]  /*0db0*/  NOP ;  /* 0x0000000000007918 */ /* 0x000fde0000000000 */
[----:B------:R-:W-:-:S15]  /*0dc0*/  NOP ;  /* 0x0000000000007918 */ /* 0x000fde0000000000 */
[----:B------:R-:W-:-:S04]  /*0dd0*/  NOP ;  /* 0x0000000000007918 */ /* 0x000fc80000000000 */
[----:B------:R-:W0:Y:S02]  /*0de0*/  @!P2 F2F.F64.F32 R18, R24 ;  /* 0x000000180012a310 */ /* 0x000e240000201800 */
[----:B0-----:R1:W-:Y:S01]  /*0df0*/  @!P2 STG.E.128 desc[UR16][R22.64], R16 ;  /* 0x000000101600a986 */ /* 0x0013e2000c101d10 */
[----:B------:R-:W-:Y:S05]  /*0e00*/  BRA.U UP0, `(.L_x_2583) ;  /* 0xfffffff500647547 */ /* 0x000fea000b83ffff */
.L_x_2582:
[----:B------:R-:W-:-:S04]  /*0e10*/  ULOP3.LUT UR4, UR12, 0x1, URZ, 0xc0, !UPT ;  /* 0x000000010c047892 */ /* 0x000fc8000f8ec0ff */
[----:B------:R-:W-:-:S06]  /*0e20*/  UISETP.NE.U32.AND UP0, UPT, UR4, 0x1, UPT ;  /* 0x000000010400788c */ /* 0x000fcc000bf05070 */
[----:B------:R-:W-:-:S13]  /*0e30*/  PLOP3.LUT P0, PT, PT, PT, UP0, 0x80, 0x8 ;  /* 0x000000000008781c */ /* 0x000fda0003f0f008 */
[----:B------:R-:W-:Y:S05]  /*0e40*/  @!P0 EXIT ;  /* 0x000000000000894d */ /* 0x000fea0003800000 */
[----:B01----:R-:W-:-:S04]  /*0e50*/  IADD3 R11, P1, PT, R0, UR6, RZ ;  /* 0x00000006000b7c10 */ /* 0x003fc8000ff3e0ff */
        /* <DEDUP_REMOVED lines=17> */
[----:B------:R-:W-:Y:S01]  /*0f70*/  IMAD.MOV.U32 R19, RZ, RZ, R5 ;  /* 0x000000ffff137224 */ /* 0x000fe200078e0005 */
[C---:B------:R-:W-:Y:S01]  /*0f80*/  @!P2 LEA R6, P3, R22.reuse, UR8, 0x3 ;  /* 0x000000081606ac11 */ /* 0x040fe2000f8618ff */
[----:B------:R-:W-:Y:S01]  /*0f90*/  IMAD.MOV.U32 R18, RZ, RZ, R4 ;  /* 0x000000ffff127224 */ /* 0x000fe200078e0004 */
[----:B------:R-:W2:Y:S02]  /*0fa0*/  @!P0 LDG.E.64 R20, desc[UR16][R12.64] ;  /* 0x000000100c148981 */ /* 0x000ea4000c1e1b00 */
[----:B------:R-:W-:-:S02]  /*0fb0*/  @!P2 LEA.HI.X R7, R22, UR9, R0, 0x3, P3 ;  /* 0x000000091607ac11 */ /* 0x000fc400098f1c00 */
[----:B------:R-:W3:Y:S04]  /*0fc0*/  @!P1 LDG.E.64 R14, desc[UR16][R16.64] ;  /* 0x00000010100e9981 */ /* 0x000ee8000c1e1b00 */
[----:B------:R-:W4:Y:S01]  /*0fd0*/  @!P2 LDG.E.64 R18, desc[UR16][R6.64] ;  /* 0x000000100612a981 */ /* 0x000f22000c1e1b00 */
[----:B------:R-:W-:-:S04]  /*0fe0*/  IADD3 R24, P4, PT, R22, UR15, RZ ;  /* 0x0000000f16187c10 */ /* 0x000fc8000ff9e0ff */
[----:B------:R-:W-:Y:S01]  /*0ff0*/  ISETP.GE.U32.AND P3, PT, R24, UR18, PT ;  /* 0x0000001218007c0c */ /* 0x000fe2000bf66070 */
[----:B------:R-:W-:-:S05]  /*1000*/  IMAD.X R23, RZ, RZ, R0, P4 ;  /* 0x000000ffff177224 */ /* 0x000fca00020e0600 */
[----:B------:R-:W-:-:S13]  /*1010*/  ISETP.GE.AND.EX P3, PT, R23, UR19, PT, P3 ;  /* 0x0000001317007c0c */ /* 0x000fda000bf66330 */
[----:B------:R-:W-:-:S04]  /*1020*/  @!P3 LEA R26, P4, R24, UR8, 0x3 ;  /* 0x00000008181abc11 */ /* 0x000fc8000f8818ff */
[----:B------:R-:W-:-:S05]  /*1030*/  @!P3 LEA.HI.X R27, R24, UR9, R23, 0x3, P4 ;  /* 0x00000009181bbc11 */ /* 0x000fca000a0f1c17 */
[----:B------:R0:W5:Y:S02]  /*1040*/  @!P3 LDG.E.64 R2, desc[UR16][R26.64] ;  /* 0x000000101a02b981 */ /* 0x000164000c1e1b00 */
[----:B0-----:R-:W-:-:S04]  /*1050*/  @!P0 LEA R26, P5, R11, UR10, 0x4 ;  /* 0x0000000a0b1a8c11 */ /* 0x001fc8000f8a20ff */
[----:B------:R-:W-:Y:S02]  /*1060*/  @!P0 LEA.HI.X R27, R11, UR11, R10, 0x4, P5 ;  /* 0x0000000b0b1b8c11 */ /* 0x000fe4000a8f240a */
[----:B------:R-:W-:-:S04]  /*1070*/  @!P2 LEA R10, P5, R22, UR10, 0x4 ;  /* 0x0000000a160aac11 */ /* 0x000fc8000f8a20ff */
[----:B------:R-:W-:Y:S01]  /*1080*/  @!P2 LEA.HI.X R11, R22, UR11, R0, 0x4, P5 ;  /* 0x0000000b160bac11 */ /* 0x000fe2000a8f2400 */
[----:B--2---:R-:W-:Y:S01]  /*1090*/  @!P0 FMUL.FTZ R21, R21, 1 ;  /* 0x3f80000015158820 */ /* 0x004fe20000410000 */
[----:B------:R-:W-:Y:S01]  /*10a0*/  @!P0 FMUL.FTZ R4, R20, 1 ;  /* 0x3f80000014048820 */ /* 0x000fe20000410000 */
[----:B------:R-:W-:Y:S01]  /*10b0*/  @!P1 LEA R20, P4, R8, UR10, 0x4 ;  /* 0x0000000a08149c11 */ /* 0x000fe2000f8820ff */
[----:B---3--:R-:W-:Y:S01]  /*10c0*/  @!P1 FMUL.FTZ R12, R14, 1 ;  /* 0x3f8000000e0c9820 */ /* 0x008fe20000410000 */
[----:B------:R-:W-:Y:S01]  /*10d0*/  @!P1 FMUL.FTZ R15, R15, 1 ;  /* 0x3f8000000f0f9820 */ /* 0x000fe20000410000 */
[----:B------:R0:W-:Y:S01]  /*10e0*/  @!P0 F2F.F64.F32 R6, R21 ;  /* 0x0000001500068310 */ /* 0x0001e20000201800 */
[----:B----4-:R-:W-:Y:S01]  /*10f0*/  @!P2 FMUL.FTZ R16, R18, 1 ;  /* 0x3f8000001210a820 */ /* 0x010fe20000410000 */
[----:B------:R-:W-:Y:S01]  /*1100*/  @!P2 FMUL.FTZ R19, R19, 1 ;  /* 0x3f8000001313a820 */ /* 0x000fe20000410000 */
[----:B0-----:R-:W-:-:S15]  /*1110*/  @!P1 LEA.HI.X R21, R8, UR11, R9, 0x4, P4 ;  /* 0x0000000b08159c11 */ /* 0x001fde000a0f2409 */
[----:B------:R-:W-:-:S15]  /*1120*/  NOP ;  /* 0x0000000000007918 */ /* 0x000fde0000000000 */
[----:B------:R-:W-:-:S15]  /*1130*/  NOP ;  /* 0x0000000000007918 */ /* 0x000fde0000000000 */
[----:B------:R-:W-:-:S15]  /*1140*/  NOP ;  /* 0x0000000000007918 */ /* 0x000fde0000000000 */
[----:B------:R-:W-:-:S01]  /*1150*/  NOP ;  /* 0x0000000000007918 */ /* 0x000fc20000000000 */
        /* <DEDUP_REMOVED lines=11> */
[----:B------:R-:W1:Y:S02]  /*1210*/  @!P1 F2F.F64.F32 R14, R15 ;  /* 0x0000000f000e9310 */ /* 0x000e640000201800 */
[----:B-1----:R0:W-:-:S15]  /*1220*/  @!P1 STG.E.128 desc[UR16][R20.64], R12 ;  /* 0x0000000c14009986 */ /* 0x0021de000c101d10 */
        /* <DEDUP_REMOVED lines=10> */
[----:B-1----:R0:W-:Y:S01]  /*12d0*/  @!P2 STG.E.128 desc[UR16][R10.64], R16 ;  /* 0x000000100a00a986 */ /* 0x0021e2000c101d10 */
[----:B------:R-:W-:Y:S05]  /*12e0*/  @P3 EXIT ;  /* 0x000000000000394d */ /* 0x000fea0003800000 */
[----:B0----5:R-:W-:Y:S01]  /*12f0*/  FMUL.FTZ R4, R2, 1 ;  /* 0x3f80000002047820 */ /* 0x021fe20000410000 */
[----:B------:R-:W-:Y:S01]  /*1300*/  LEA R2, P0, R24, UR10, 0x4 ;  /* 0x0000000a18027c11 */ /* 0x000fe2000f8020ff */
[----:B------:R-:W-:-:S03]  /*1310*/  FMUL.FTZ R6, R3, 1 ;  /* 0x3f80000003067820 */ /* 0x000fc60000410000 */
[----:B------:R-:W-:Y:S01]  /*1320*/  LEA.HI.X R3, R24, UR11, R23, 0x4, P0 ;  /* 0x0000000b18037c11 */ /* 0x000fe200080f2417 */
[----:B------:R-:W-:-:S15]  /*1330*/  F2F.F64.F32 R4, R4 ;  /* 0x0000000400047310 */ /* 0x000fde0000201800 */
[----:B------:R-:W-:-:S15]  /*1340*/  NOP ;  /* 0x0000000000007918 */ /* 0x000fde0000000000 */
[----:B------:R-:W-:-:S15]  /*1350*/  NOP ;  /* 0x0000000000007918 */ /* 0x000fde0000000000 */
[----:B------:R-:W-:-:S15]  /*1360*/  NOP ;  /* 0x0000000000007918 */ /* 0x000fde0000000000 */
[----:B------:R-:W-:-:S04]  /*1370*/  NOP ;  /* 0x0000000000007918 */ /* 0x000fc80000000000 */
[----:B------:R-:W0:Y:S02]  /*1380*/  F2F.F64.F32 R6, R6 ;  /* 0x0000000600067310 */ /* 0x000e240000201800 */
[----:B0-----:R-:W-:Y:S01]  /*1390*/  STG.E.128 desc[UR16][R2.64], R4 ;  /* 0x0000000402007986 */ /* 0x001fe2000c101d10 */
[----:B------:R-:W-:Y:S05]  /*13a0*/  EXIT ;  /* 0x000000000000794d */ /* 0x000fea0003800000 */
.L_x_2581:
[----:B------:R-:W0:Y:S02]  /*13b0*/  S2R R0, SR_TID.X ;  /* 0x0000000000007919 */ /* 0x000e240000002100 */
[----:B0-----:R-:W-:-:S03]  /*13c0*/  IMAD.WIDE.U32 R2, R0, 0x4, RZ ;  /* 0x0000000400027825 */ /* 0x001fc600078e00ff */
[----:B------:R-:W-:-:S04]  /*13d0*/  ISETP.GE.U32.AND P0, PT, R2, UR20, PT ;  /* 0x0000001402007c0c */ /* 0x000fc8000bf06070 */
[----:B------:R-:W-:-:S13]  /*13e0*/  ISETP.GE.AND.EX P0, PT, R3, UR4, PT, P0 ;  /* 0x0000000403007c0c */ /* 0x000fda000bf06300 */
[----:B------:R-:W-:Y:S05]  /*13f0*/  @P0 EXIT ;  /* 0x000000000000094d */ /* 0x000fea0003800000 */
[----:B------:R-:W-:Y:S01]  /*1400*/  IMAD.MOV.U32 R3, RZ, RZ, RZ ;  /* 0x000000ffff037224 */ /* 0x000fe200078e00ff */
[----:B------:R-:W0:Y:S06]  /*1410*/  LDCU UR5, c[0x0][0x360] ;  /* 0x00006c00ff0577ac */ /* 0x000e2c0008000800 */
.L_x_2584:
[----:B-1----:R-:W-:-:S04]  /*1420*/  LEA R16, P0, R0, UR8, 0x5 ;  /* 0x0000000800107c11 */ /* 0x002fc8000f8028ff */
[----:B------:R-:W-:-:S06]  /*1430*/  LEA.HI.X R17, R0, UR9, R3, 0x5, P0 ;  /* 0x0000000900117c11 */ /* 0x000fcc00080f2c03 */
[----:B------:R-:W2:Y:S01]  /*1440*/  LDG.E.ENL2.256 R16, R8, desc[UR16][R16.64] ;  /* 0xfe0000101008797e */ /* 0x000ea20008121910 */
        /* <DEDUP_REMOVED lines=10> */
[----:B--2---:R-:W-:Y:S01]  /*14f0*/  FMUL.FTZ R4, R8, 1 ;  /* 0x3f80000008047820 */ /* 0x004fe20000410000 */
[----:B------:R-:W-:Y:S01]  /*1500*/  FMUL.FTZ R12, R16, 1 ;  /* 0x3f800000100c7820 */ /* 0x000fe20000410000 */
[----:B------:R-:W-:Y:S01]  /*1510*/  FMUL.FTZ R6, R9, 1 ;  /* 0x3f80000009067820 */ /* 0x000fe20000410000 */
[----:B------:R-:W-:Y:S01]  /*1520*/  FMUL.FTZ R8, R10, 1 ;  /* 0x3f8000000a087820 */ /* 0x000fe20000410000 */
[----:B------:R-:W-:Y:S01]  /*1530*/  FMUL.FTZ R11, R11, 1 ;  /* 0x3f8000000b0b7820 */ /* 0x000fe20000410000 */
[----:B------:R-:W-:Y:S01]  /*1540*/  FMUL.FTZ R14, R17, 1 ;  /* 0x3f800000110e7820 */ /* 0x000fe20000410000 */
[----:B------:R-:W-:Y:S01]  /*1550*/  FMUL.FTZ R16, R18, 1 ;  /* 0x3f80000012107820 */ /* 0x000fe20000410000 */
[----:B------:R-:W-:Y:S01]  /*1560*/  FMUL.FTZ R19, R19, 1 ;  /* 0x3f80000013137820 */ /* 0x000fe20000410000 */
[----:B------:R-:W-:-:S15]  /*1570*/  F2F.F64.F32 R4, R4 ;  /* 0x0000000400047310 */ /* 0x000fde0000201800 */
[----:B------:R-:W-:-:S15]  /*1580*/  NOP ;  /* 0x0000000000007918 */ /* 0x000fde0000000000 */
[----:B------:R-:W-:-:S15]  /*1590*/  NOP ;  /* 0x0000000000007918 */ /* 0x000fde0000000000 */
[----:B------:R-:W-:-:S15]  /*15a0*/  NOP ;  /* 0x0000000000007918 */ /* 0x000fde0000000000 */
[----:B------:R-:W-:-:S04]  /*15b0*/  NOP ;  /* 0x0000000000007918 */ /* 0x000fc80000000000 */
        /* <DEDUP_REMOVED lines=35> */
        .weak           $__internal_51_$__cuda_sm20_div_u16
        .type           $__internal_51_$__cuda_sm20_div_u16,@function
        .size           $__internal_51_$__cuda_sm20_div_u16,(.L_x_7629 - $__internal_51_$__cuda_sm20_div_u16)
$__internal_51_$__cuda_sm20_div_u16:
        /* <DEDUP_REMOVED lines=19> */
[----:B------:R-:W-:Y:S05]  /*1920*/  RET.REL.NODEC R2 `(_ZN2at6native55_GLOBAL__N__de093ff9_22_ForeachBinaryOpList_cu_a911ec4325multi_tensor_apply_kernelINS1_18TensorListMetadataILi2EEENS1_11CopyFunctorIN3c107complexIdEENS7_IfEELi2ELi1ELi1EEEJNS0_4CopyIS8_S9_EEEEEvT_T0_DpT1_) ;  /* 0xffffffe402b47950 */ /* 0x000fea0003c3ffff */
.L_x_2585:
        /* <DEDUP_REMOVED lines=13> */
.L_x_7629:


//--------------------- .text._ZN2at6native55_GLOBAL__N__de093ff9_22_ForeachBinaryOpList_cu_a911ec4325multi_tensor_apply_kernelINS1_18TensorListMetadataILi2EEENS1_11CopyFunctorIN3c107complexIdEEfLi2ELi1ELi1EEEJNS0_4CopyIS8_fEEEEEvT_T0_DpT1_ --------------------------
	.section	.text._ZN2at6native55_GLOBAL__N__de093ff9_22_ForeachBinaryOpList_cu_a911ec4325multi_tensor_apply_kernelINS1_18TensorListMetadataILi2EEENS1_11CopyFunctorIN3c107complexIdEEfLi2ELi1ELi1EEEJNS0_4CopyIS8_fEEEEEvT_T0_DpT1_,"ax",@progbits
	.align	128
.text._ZN2at6native55_GLOBAL__N__de093ff9_22_ForeachBinaryOpList_cu_a911ec4325multi_tensor_apply_kernelINS1_18TensorListMetadataILi2EEENS1_11CopyFunctorIN3c107complexIdEEfLi2ELi1ELi1EEEJNS0_4CopyIS8_fEEEEEvT_T0_DpT1_:
        .type           _ZN2at6native55_GLOBAL__N__de093ff9_22_ForeachBinaryOpList_cu_a911ec4325multi_tensor_apply_kernelINS1_18TensorListMetadataILi2EEENS1_11CopyFunctorIN3c107complexIdEEfLi2ELi1ELi1EEEJNS0_4CopyIS8_fEEEEEvT_T0_DpT1_,@function
        .size           _ZN2at6native55_GLOBAL__N__de093ff9_22_ForeachBinaryOpList_cu_a911ec4325multi_tensor_apply_kernelINS1_18TensorListMetadataILi2EEENS1_11CopyFunctorIN3c107complexIdEEfLi2ELi1ELi1EEEJNS0_4CopyIS8_fEEEEEvT_T0_DpT1_,(.L_x_7631 - _ZN2at6native55_GLOBAL__N__de093ff9_22_ForeachBinaryOpList_cu_a911ec4325multi_tensor_apply_kernelINS1_18TensorListMetadataILi2EEENS1_11CopyFunctorIN3c107complexIdEEfLi2ELi1ELi1EEEJNS0_4CopyIS8_fEEEEEvT_T0_DpT1_)
        .other          _ZN2at6native55_GLOBAL__N__de093ff9_22_ForeachBinaryOpList_cu_a911ec4325multi_tensor_apply_kernelINS1_18TensorListMetadataILi2EEENS1_11CopyFunctorIN3c107complexIdEEfLi2ELi1ELi1EEEJNS0_4CopyIS8_fEEEEEvT_T0_DpT1_,@"STO_CUDA_ENTRY STV_DEFAULT"
_ZN2at6native55_GLOBAL__N__de093ff9_22_ForeachBinaryOpList_cu_a911ec4325multi_tensor_apply_kernelINS1_18TensorListMetadataILi2EEENS1_11CopyFunctorIN3c107complexIdEEfLi2ELi1ELi1EEEJNS0_4CopyIS8_fEEEEEvT_T0_DpT1_:
        /* <DEDUP_REMOVED lines=39> */
[----:B------:R-:W-:Y:S05]  /*0270*/  CALL.REL.NOINC `($__internal_52_$__cuda_sm20_div_u16) ;  /* 0x0000001000007944 */ /* 0x000fea0003c00000 */
        /* <DEDUP_REMOVED lines=16> */
.L_x_2588:
        /* <DEDUP_REMOVED lines=15> */
[----:B------:R-:W2:Y:S01]  /*0470*/  @!P3 LDG.E R18, desc[UR14][R8.64] ;  /* 0x0000000e0812b981 */ /* 0x000ea2000c1e1900 */
[----:B------:R-:W-:Y:S02]  /*0480*/  IADD3 R20, P5, PT, R15, UR16, RZ ;  /* 0x000000100f147c10 */ /* 0x000fe4000ffbe0ff */
[----:B------:R-:W-:Y:S02]  /*0490*/  @!P4 LEA.HI.X R5, R21, UR9, R23, 0x2, P1 ;  /* 0x000000091505cc11 */ /* 0x000fe400088f1417 */
[C---:B------:R-:W-:Y:S01]  /*04a0*/  @!P2 LEA R6, P1, R15.reuse, UR8, 0x2 ;  /* 0x000000080f06ac11 */ /* 0x040fe2000f8210ff */
[--C-:B------:R-:W-:Y:S02]  /*04b0*/  IMAD.X R24, RZ, RZ, R14.reuse, P5 ;  /* 0x000000ffff187224 */ /* 0x100fe400028e060e */
[----:B------:R0:W3:Y:S01]  /*04c0*/  @!P4 LDG.E R17, desc[UR14][R4.64] ;  /* 0x0000000e0411c981 */ /* 0x0000e2000c1e1900 */
[----:B------:R-:W-:-:S02]  /*04d0*/  @!P2 LEA.HI.X R7, R15, UR9, R14, 0x2, P1 ;  /* 0x000000090f07ac11 */ /* 0x000fc400088f140e */
[----:B------:R-:W-:-:S03]  /*04e0*/  ISETP.GE.U32.AND P1, PT, R20, UR17, PT ;  /* 0x0000001114007c0c */ /* 0x000fc6000bf26070 */
[----:B------:R1:W4:Y:S01]  /*04f0*/  @!P2 LDG.E R3, desc[UR14][R6.64] ;  /* 0x0000000e0603a981 */ /* 0x000322000c1e1900 */
[----:B------:R-:W-:-:S13]  /*0500*/  ISETP.GE.AND.EX P1, PT, R24, UR18, PT, P1 ;  /* 0x0000001218007c0c */ /* 0x000fda000bf26310 */
[----:B0-----:R-:W-:-:S04]  /*0510*/  @!P1 LEA R4, P5, R20, UR8, 0x2 ;  /* 0x0000000814049c11 */ /* 0x001fc8000f8a10ff */
[----:B------:R-:W-:-:S05]  /*0520*/  @!P1 LEA.HI.X R5, R20, UR9, R24, 0x2, P5 ;  /* 0x0000000914059c11 */ /* 0x000fca000a8f1418 */
[----:B------:R0:W5:Y:S01]  /*0530*/  @!P1 LDG.E R16, desc[UR14][R4.64] ;  /* 0x0000000e04109981 */ /* 0x000162000c1e1900 */
[C---:B------:R-:W-:Y:S02]  /*0540*/  @!P3 LEA R10, P5, R22.reuse, UR10, 0x4 ;  /* 0x0000000a160abc11 */ /* 0x040fe4000f8a20ff */
[----:B-1----:R-:W-:Y:S02]  /*0550*/  CS2R R6, SRZ ;  /* 0x0000000000067805 */ /* 0x002fe4000001ff00 */
[C---:B------:R-:W-:Y:S02]  /*0560*/  @!P3 LEA.HI.X R11, R22.reuse, UR11, R19, 0x4, P5 ;  /* 0x0000000b160bbc11 */ /* 0x040fe4000a8f2413 */
[----:B------:R-:W-:-:S05]  /*0570*/  IADD3 R22, P6, PT, R22, UR12, RZ ;  /* 0x0000000c16167c10 */ /* 0x000fca000ffde0ff */
[----:B------:R-:W-:Y:S02]  /*0580*/  IMAD.X R19, RZ, RZ, R19, P6 ;  /* 0x000000ffff137224 */ /* 0x000fe400030e0613 */
[----:B--2---:R-:W-:-:S04]  /*0590*/  @!P3 FMUL.FTZ R25, R18, 1 ;  /* 0x3f8000001219b820 */ /* 0x004fc80000410000 */
[----:B0-----:R-:W0:Y:S02]  /*05a0*/  @!P3 F2F.F64.F32 R4, R25 ;  /* 0x000000190004b310 */ /* 0x001e240000201800 */
[----:B0-----:R0:W-:Y:S01]  /*05b0*/  @!P3 STG.E.128 desc[UR14][R10.64], R4 ;  /* 0x000000040a00b986 */ /* 0x0011e2000c101d0e */
[----:B---3--:R-:W-:Y:S01]  /*05c0*/  @!P4 FMUL.FTZ R8, R17, 1 ;  /* 0x3f8000001108c820 */ /* 0x008fe20000410000 */
[----:B0-----:R-:W-:Y:S02]  /*05d0*/  @!P2 LEA R4, P5, R15, UR10, 0x4 ;  /* 0x0000000a0f04ac11 */ /* 0x001fe4000f8a20ff */
[----:B------:R-:W-:Y:S02]  /*05e0*/  @!P4 LEA R6, P3, R21, UR10, 0x4 ;  /* 0x0000000a1506cc11 */ /* 0x000fe4000f8620ff */
[----:B------:R-:W-:Y:S02]  /*05f0*/  CS2R R10, SRZ ;  /* 0x00000000000a7805 */ /* 0x000fe4000001ff00 */
[----:B------:R-:W-:-:S02]  /*0600*/  @!P2 LEA.HI.X R5, R15, UR11, R14, 0x4, P5 ;  /* 0x0000000b0f05ac11 */ /* 0x000fc4000a8f240e */
[C---:B------:R-:W-:Y:S02]  /*0610*/  @!P4 LEA.HI.X R7, R21.reuse, UR11, R23, 0x4, P3 ;  /* 0x0000000b1507cc11 */ /* 0x040fe400098f2417 */
[----:B------:R-:W-:Y:S02]  /*0620*/  IADD3 R21, P5, PT, R21, UR12, RZ ;  /* 0x0000000c15157c10 */ /* 0x000fe4000ffbe0ff */
[----:B------:R-:W-:-:S03]  /*0630*/  ISETP.GE.U32.AND P3, PT, R22, UR17, PT ;  /* 0x0000001116007c0c */ /* 0x000fc6000bf66070 */
[----:B------:R-:W-:Y:S01]  /*0640*/  IMAD.X R23, RZ, RZ, R23, P5 ;  /* 0x000000ffff177224 */ /* 0x000fe200028e0617 */
[----:B------:R-:W-:Y:S01]  /*0650*/  ISETP.GE.AND.EX P3, PT, R19, UR18, PT, P3 ;  /* 0x0000001213007c0c */ /* 0x000fe2000bf66330 */
[----:B----4-:R-:W-:Y:S01]  /*0660*/  @!P2 FMUL.FTZ R12, R3, 1 ;  /* 0x3f800000030ca820 */ /* 0x010fe20000410000 */
[----:B------:R-:W-:-:S15]  /*0670*/  CS2R R14, SRZ ;  /* 0x00000000000e7805 */ /* 0x000fde000001ff00 */
[----:B------:R-:W-:-:S15]  /*0680*/  NOP ;  /* 0x0000000000007918 */ /* 0x000fde0000000000 */
[----:B------:R-:W-:-:S12]  /*0690*/  NOP ;  /* 0x0000000000007918 */ /* 0x000fd80000000000 */
[----:B------:R-:W0:Y:S02]  /*06a0*/  @!P4 F2F.F64.F32 R8, R8 ;  /* 0x000000080008c310 */ /* 0x000e240000201800 */
[----:B0-----:R0:W-:Y:S01]  /*06b0*/  @!P4 STG.E.128 desc[UR14][R6.64], R8 ;  /* 0x000000080600c986 */ /* 0x0011e2000c101d0e */
[----:B------:R-:W-:-:S04]  /*06c0*/  ISETP.GE.U32.AND P4, PT, R21, UR17, PT ;  /* 0x0000001115007c0c */ /* 0x000fc8000bf86070 */
[----:B------:R-:W-:Y:S02]  /*06d0*/  ISETP.GE.AND.EX P4, PT, R23, UR18, PT, P4 ;  /* 0x0000001217007c0c */ /* 0x000fe4000bf86340 */
[----:B0-----:R-:W-:-:S04]  /*06e0*/  IADD3 R10, P5, PT, R21, UR16, RZ ;  /* 0x00000010150a7c10 */ /* 0x001fc8000ffbe0ff */
[----:B------:R-:W-:Y:S01]  /*06f0*/  ISETP.GE.U32.AND P6, PT, R10, UR17, PT ;  /* 0x000000110a007c0c */ /* 0x000fe2000bfc6070 */
[----:B------:R-:W-:-:S05]  /*0700*/  IMAD.X R11, RZ, RZ, R23, P5 ;  /* 0x000000ffff0b7224 */ /* 0x000fca00028e0617 */
[----:B------:R-:W-:Y:S02]  /*0710*/  ISETP.GE.AND.EX P5, PT, R11, UR18, PT, P6 ;  /* 0x000000120b007c0c */ /* 0x000fe4000bfa6360 */
[C---:B------:R-:W-:Y:S02]  /*0720*/  @!P1 LEA R8, P6, R20.reuse, UR10, 0x4 ;  /* 0x0000000a14089c11 */ /* 0x040fe4000f8c20ff */
[----:B------:R-:W-:Y:S02]  /*0730*/  CS2R R6, SRZ ;  /* 0x0000000000067805 */ /* 0x000fe4000001ff00 */
[----:B------:R-:W-:Y:S01]  /*0740*/  @!P1 LEA.HI.X R9, R20, UR11, R24, 0x4, P6 ;  /* 0x0000000b14099c11 */ /* 0x000fe2000b0f2418 */
[----:B-----5:R-:W-:-:S15]  /*0750*/  @!P1 FMUL.FTZ R20, R16, 1 ;  /* 0x3f80000010149820 */ /* 0x020fde0000410000 */
[----:B------:R-:W-:-:S15]  /*0760*/  NOP ;  /* 0x0000000000007918 */ /* 0x000fde0000000000 */
[----:B------:R-:W-:-:S08]  /*0770*/  NOP ;  /* 0x0000000000007918 */ /* 0x000fd00000000000 */
[----:B------:R-:W0:Y:S02]  /*0780*/  @!P2 F2F.F64.F32 R12, R12 ;  /* 0x0000000c000ca310 */ /* 0x000e240000201800 */
[----:B0-----:R0:W-:Y:S02]  /*0790*/  @!P2 STG.E.128 desc[UR14][R4.64], R12 ;  /* 0x0000000c0400a986 */ /* 0x0011e4000c101d0e */
[----:B0-----:R-:W-:-:S04]  /*07a0*/  @!P3 LEA R12, P2, R22, UR8, 0x2 ;  /* 0x00000008160cbc11 */ /* 0x001fc8000f8410ff */
[----:B------:R-:W-:Y:S02]  /*07b0*/  @!P3 LEA.HI.X R13, R22, UR9, R19, 0x2, P2 ;  /* 0x00000009160dbc11 */ /* 0x000fe400090f1413 */
[----:B------:R-:W-:-:S04]  /*07c0*/  @!P4 LEA R14, P2, R21, UR8, 0x2 ;  /* 0x00000008150ecc11 */ /* 0x000fc8000f8410ff */
[----:B------:R-:W-:Y:S02]  /*07d0*/  @!P4 LEA.HI.X R15, R21, UR9, R23, 0x2, P2 ;  /* 0x00000009150fcc11 */ /* 0x000fe400090f1417 */
[----:B------:R-:W-:-:S05]  /*07e0*/  IADD3 R24, P2, PT, R10, UR16, RZ ;  /* 0x000000100a187c10 */ /* 0x000fca000ff5e0ff */
[----:B------:R-:W-:-:S15]  /*07f0*/  IMAD.X R25, RZ, RZ, R11, P2 ;  /* 0x000000ffff197224 */ /* 0x000fde00010e060b */
[----:B------:R-:W-:-:S15]  /*0800*/  NOP ;  /* 0x0000000000007918 */ /* 0x000fde0000000000 */
[----:B------:R-:W-:-:S13]  /*0810*/  NOP ;  /* 0x0000000000007918 */ /* 0x000fda0000000000 */
[----:B------:R-:W0:Y:S02]  /*0820*/  @!P1 F2F.F64.F32 R4, R20 ;  /* 0x0000001400049310 */ /* 0x000e240000201800 */
[----:B0-----:R0:W-:Y:S04]  /*0830*/  @!P1 STG.E.128 desc[UR14][R8.64], R4 ;  /* 0x0000000408009986 */ /* 0x0011e8000c101d0e */
[----:B------:R-:W2:Y:S04]  /*0840*/  @!P3 LDG.E R18, desc[UR14][R12.64] ;  /* 0x0000000e0c12b981 */ /* 0x000ea8000c1e1900 */
[----:B------:R-:W3:Y:S01]  /*0850*/  @!P4 LDG.E R17, desc[UR14][R14.64] ;  /* 0x0000000e0e11c981 */ /* 0x000ee2000c1e1900 */
[----:B0-----:R-:W-:-:S04]  /*0860*/  @!P5 LEA R4, P1, R10, UR8, 0x2 ;  /* 0x000000080a04dc11 */ /* 0x001fc8000f8210ff */
[----:B------:R-:W-:Y:S02]  /*0870*/  @!P5 LEA.HI.X R5, R10, UR9, R11, 0x2, P1 ;  /* 0x000000090a05dc11 */ /* 0x000fe400088f140b */
[----:B------:R-:W-:-:S03]  /*0880*/  ISETP.GE.U32.AND P1, PT, R24, UR17, PT ;  /* 0x0000001118007c0c */ /* 0x000fc6000bf26070 */
[----:B------:R0:W4:Y:S01]  /*0890*/  @!P5 LDG.E R3, desc[UR14][R4.64] ;  /* 0x0000000e0403d981 */ /* 0x000122000c1e1900 */
[----:B------:R-:W-:-:S13]  /*08a0*/  ISETP.GE.AND.EX P1, PT, R25, UR18, PT, P1 ;  /* 0x0000001219007c0c */ /* 0x000fda000bf26310 */
[----:B0-----:R-:W-:-:S04]  /*08b0*/  @!P1 LEA R4, P2, R24, UR8, 0x2 ;  /* 0x0000000818049c11 */ /* 0x001fc8000f8410ff */
[----:B------:R-:W-:-:S05]  /*08c0*/  @!P1 LEA.HI.X R5, R24, UR9, R25, 0x2, P2 ;  /* 0x0000000918059c11 */ /* 0x000fca00090f1419 */
[----:B------:R0:W5:Y:S01]  /*08d0*/  @!P1 LDG.E R16, desc[UR14][R4.64] ;  /* 0x0000000e04109981 */ /* 0x000162000c1e1900 */
[C---:B------:R-:W-:Y:S02]  /*08e0*/  @!P3 LEA R14, P2, R22.reuse, UR10, 0x4 ;  /* 0x0000000a160ebc11 */ /* 0x040fe4000f8420ff */
[C---:B------:R-:W-:Y:S02]  /*08f0*/  @!P4 LEA R20, P6, R21.reuse, UR10, 0x4 ;  /* 0x0000000a1514cc11 */ /* 0x040fe4000f8c20ff */
[----:B------:R-:W-:Y:S02]  /*0900*/  @!P3 LEA.HI.X R15, R22, UR11, R19, 0x4, P2 ;  /* 0x0000000b160fbc11 */ /* 0x000fe400090f2413 */
[----:B------:R-:W-:Y:S02]  /*0910*/  @!P5 LEA R26, P2, R10, UR10, 0x4 ;  /* 0x0000000a0a1adc11 */ /* 0x000fe4000f8420ff */
[----:B------:R-:W-:Y:S02]  /*0920*/  @!P4 LEA.HI.X R21, R21, UR11, R23, 0x4, P6 ;  /* 0x0000000b1515cc11 */ /* 0x000fe4000b0f2417 */
[----:B------:R-:W-:-:S02]  /*0930*/  @!P1 LEA R22, P6, R24, UR10, 0x4 ;  /* 0x0000000a18169c11 */ /* 0x000fc4000f8c20ff */
[----:B------:R-:W-:Y:S02]  /*0940*/  @!P5 LEA.HI.X R27, R10, UR11, R11, 0x4, P2 ;  /* 0x0000000b0a1bdc11 */ /* 0x000fe400090f240b */
[----:B------:R-:W-:Y:S02]  /*0950*/  CS2R R10, SRZ ;  /* 0x00000000000a7805 */ /* 0x000fe4000001ff00 */
[----:B------:R-:W-:Y:S01]  /*0960*/  @!P1 LEA.HI.X R23, R24, UR11, R25, 0x4, P6 ;  /* 0x0000000b18179c11 */ /* 0x000fe2000b0f2419 */
[----:B------:R-:W-:-:S04]  /*0970*/  UIADD3 UR4, UP0, UPT, UR4, 0x2, URZ ;  /* 0x0000000204047890 */ /* 0x000fc8000ff1e0ff */
[----:B------:R-:W-:Y:S02]  /*0980*/  UIADD3.X UR5, UPT, UPT, URZ, UR5, URZ, UP0, !UPT ;  /* 0x00000005ff057290 */ /* 0x000fe400087fe4ff */
[----:B------:R-:W-:-:S04]  /*0990*/  ULEA UR6, UP0, UR12, UR6, 0x1 ;  /* 0x000000060c067291 */ /* 0x000fc8000f8008ff */
[----:B------:R-:W-:Y:S01]  /*09a0*/  ULEA.HI.X UR7, UR12, UR7, URZ, 0x1, UP0 ;  /* 0x000000070c077291 */ /* 0x000fe200080f0cff */
[----:B--2---:R-:W-:-:S04]  /*09b0*/  @!P3 FMUL.FTZ R6, R18, 1 ;  /* 0x3f8000001206b820 */ /* 0x004fc80000410000 */
[----:B0-----:R0:W1:Y:S02]  /*09c0*/  @!P3 F2F.F64.F32 R4, R6 ;  /* 0x000000060004b310 */ /* 0x0010640000201800 */
[----:B0-----:R-:W-:Y:S01]  /*09d0*/  CS2R R6, SRZ ;  /* 0x0000000000067805 */ /* 0x001fe2000001ff00 */
[----:B---3--:R-:W-:-:S04]  /*09e0*/  @!P4 FMUL.FTZ R8, R17, 1 ;  /* 0x3f8000001108c820 */ /* 0x008fc80000410000 */
[----:B-1----:R0:W-:Y:S01]  /*09f0*/  @!P3 STG.E.128 desc[UR14][R14.64], R4 ;  /* 0x000000040e00b986 */ /* 0x0021e2000c101d0e */
[----:B----4-:R-:W-:Y:S01]  /*0a00*/  @!P5 FMUL.FTZ R12, R3, 1 ;  /* 0x3f800000030cd820 */ /* 0x010fe20000410000 */
[----:B0-----:R-:W-:Y:S02]  /*0a10*/  CS2R R14, SRZ ;  /* 0x00000000000e7805 */ /* 0x001fe4000001ff00 */
[----:B------:R-:W-:Y:S01]  /*0a20*/  CS2R R6, SRZ ;  /* 0x0000000000067805 */ /* 0x000fe2000001ff00 */
[----:B-----5:R-:W-:-:S15]  /*0a30*/  @!P1 FMUL.FTZ R19, R16, 1 ;  /* 0x3f80000010139820 */ /* 0x020fde0000410000 */
        /* <DEDUP_REMOVED lines=20> */
.L_x_2587:
[----:B------:R-:W-:Y:S05]  /*0b80*/  @!P0 EXIT ;  /* 0x000000000000894d */ /* 0x000fea0003800000 */
[----:B0-----:R-:W-:Y:S01]  /*0b90*/  IADD3 R10, P1, PT, R0, UR6, RZ ;  /* 0x00000006000a7c10 */ /* 0x001fe2000ff3e0ff */
[----:B------:R-:W-:-:S03]  /*0ba0*/  IMAD.MOV.U32 R12, RZ, RZ, R18 ;  /* 0x000000ffff0c7224 */ /* 0x000fc600078e0012 */
        /* <DEDUP_REMOVED lines=13> */
[----:B------:R-:W-:-:S03]  /*0c80*/  @!P1 LEA R4, P3, R6, UR8, 0x2 ;  /* 0x0000000806049c11 */ /* 0x000fc6000f8610ff */
[----:B------:R-:W2:Y:S01]  /*0c90*/  @!P0 LDG.E R12, desc[UR14][R8.64] ;  /* 0x0000000e080c8981 */ /* 0x000ea2000c1e1900 */
[----:B------:R-:W-:Y:S02]  /*0ca0*/  @!P1 LEA.HI.X R5, R6, UR9, R11, 0x2, P3 ;  /* 0x0000000906059c11 */ /* 0x000fe400098f140b */
[----:B------:R-:W-:-:S03]  /*0cb0*/  @!P2 LEA R18, P3, R0, UR8, 0x2 ;  /* 0x000000080012ac11 */ /* 0x000fc6000f8610ff */
[----:B------:R-:W3:Y:S01]  /*0cc0*/  @!P1 LDG.E R17, desc[UR14][R4.64] ;  /* 0x0000000e04119981 */ /* 0x000ee2000c1e1900 */
[----:B------:R-:W-:-:S05]  /*0cd0*/  @!P2 LEA.HI.X R19, R0, UR9, R7, 0x2, P3 ;  /* 0x000000090013ac11 */ /* 0x000fca00098f1407 */
[----:B------:R0:W4:Y:S01]  /*0ce0*/  @!P2 LDG.E R3, desc[UR14][R18.64] ;  /* 0x0000000e1203a981 */ /* 0x000122000c1e1900 */
[----:B------:R-:W-:-:S04]  /*0cf0*/  IADD3 R20, P4, PT, R0, UR16, RZ ;  /* 0x0000001000147c10 */ /* 0x000fc8000ff9e0ff */
[----:B------:R-:W-:Y:S01]  /*0d00*/  ISETP.GE.U32.AND P3, PT, R20, UR17, PT ;  /* 0x0000001114007c0c */ /* 0x000fe2000bf66070 */
[----:B------:R-:W-:-:S05]  /*0d10*/  IMAD.X R21, RZ, RZ, R7, P4 ;  /* 0x000000ffff157224 */ /* 0x000fca00020e0607 */
[----:B------:R-:W-:Y:S01]  /*0d20*/  ISETP.GE.AND.EX P3, PT, R21, UR18, PT, P3 ;  /* 0x0000001215007c0c */ /* 0x000fe2000bf66330 */
[----:B------:R-:W-:Y:S01]  /*0d30*/  IMAD.MOV.U32 R22, RZ, RZ, R16 ;  /* 0x000000ffff167224 */ /* 0x000fe200078e0010 */
[----:B------:R-:W-:Y:S02]  /*0d40*/  @!P1 LEA R2, P5, R6, UR10, 0x4 ;  /* 0x0000000a06029c11 */ /* 0x000fe4000f8a20ff */
[----:B------:R-:W-:-:S09]  /*0d50*/  @!P2 LEA R16, P6, R0, UR10, 0x4 ;  /* 0x0000000a0010ac11 */ /* 0x000fd2000f8c20ff */
[----:B------:R-:W-:-:S04]  /*0d60*/  @!P3 LEA R24, P4, R20, UR8, 0x2 ;  /* 0x000000081418bc11 */ /* 0x000fc8000f8810ff */
[----:B------:R-:W-:Y:S02]  /*0d70*/  @!P3 LEA.HI.X R25, R20, UR9, R21, 0x2, P4 ;  /* 0x000000091419bc11 */ /* 0x000fe4000a0f1415 */
[----:B0-----:R-:W-:-:S03]  /*0d80*/  @!P0 LEA R18, P4, R10, UR10, 0x4 ;  /* 0x0000000a0a128c11 */ /* 0x001fc6000f8820ff */
[----:B------:R0:W5:Y:S01]  /*0d90*/  @!P3 LDG.E R22, desc[UR14][R24.64] ;  /* 0x0000000e1816b981 */ /* 0x000162000c1e1900 */
[----:B------:R-:W-:Y:S02]  /*0da0*/  @!P0 LEA.HI.X R19, R10, UR11, R15, 0x4, P4 ;  /* 0x0000000b0a138c11 */ /* 0x000fe4000a0f240f */
[----:B------:R-:W-:Y:S01]  /*0db0*/  CS2R R14, SRZ ;  /* 0x00000000000e7805 */ /* 0x000fe2000001ff00 */
[----:B--2---:R-:W-:Y:S01]  /*0dc0*/  @!P0 FMUL.FTZ R12, R12, 1 ;  /* 0x3f8000000c0c8820 */ /* 0x004fe20000410000 */
[----:B---3--:R-:W-:Y:S01]  /*0dd0*/  @!P1 FMUL.FTZ R4, R17, 1 ;  /* 0x3f80000011049820 */ /* 0x008fe20000410000 */
[----:B------:R-:W-:-:S04]  /*0de0*/  @!P2 LEA.HI.X R17, R0, UR11, R7, 0x4, P6 ;  /* 0x0000000b0011ac11 */ /* 0x000fc8000b0f2407 */
[----:B------:R-:W1:Y:S01]  /*0df0*/  @!P0 F2F.F64.F32 R12, R12 ;  /* 0x0000000c000c8310 */ /* 0x000e620000201800 */
[----:B----4-:R-:W-:Y:S01]  /*0e00*/  @!P2 FMUL.FTZ R8, R3, 1 ;  /* 0x3f8000000308a820 */ /* 0x010fe20000410000 */
[----:B------:R-:W-:Y:S02]  /*0e10*/  @!P1 LEA.HI.X R3, R6, UR11, R11, 0x4, P5 ;  /* 0x0000000b06039c11 */ /* 0x000fe4000a8f240b */
[----:B------:R-:W-:Y:S02]  /*0e20*/  CS2R R6, SRZ ;  /* 0x0000000000067805 */ /* 0x000fe4000001ff00 */
[----:B------:R-:W-:Y:S01]  /*0e30*/  CS2R R10, SRZ ;  /* 0x00000000000a7805 */ /* 0x000fe2000001ff00 */
[----:B-1----:R0:W-:-:S15]  /*0e40*/  @!P0 STG.E.128 desc[UR14][R18.64], R12 ;  /* 0x0000000c12008986 */ /* 0x0021de000c101d0e */
[----:B------:R-:W-:-:S15]  /*0e50*/  NOP ;  /* 0x0000000000007918 */ /* 0x000fde0000000000 */
[----:B------:R-:W-:-:S15]  /*0e60*/  NOP ;  /* 0x0000000000007918 */ /* 0x000fde0000000000 */
[----:B------:R-:W-:-:S12]  /*0e70*/  NOP ;  /* 0x0000000000007918 */ /* 0x000fd80000000000 */
        /* <DEDUP_REMOVED lines=9> */
[----:B0-----:R-:W-:Y:S01]  /*0f10*/  LEA R2, P0, R20, UR10, 0x4 ;  /* 0x0000000a14027c11 */ /* 0x001fe2000f8020ff */
[----:B-----5:R-:W-:Y:S01]  /*0f20*/  FMUL.FTZ R4, R22, 1 ;  /* 0x3f80000016047820 */ /* 0x020fe20000410000 */
[----:B------:R-:W-:Y:S02]  /*0f30*/  CS2R R6, SRZ ;  /* 0x0000000000067805 */ /* 0x000fe4000001ff00 */
[----:B------:R-:W-:-:S03]  /*0f40*/  LEA.HI.X R3, R20, UR11, R21, 0x4, P0 ;  /* 0x0000000b14037c11 */ /* 0x000fc600080f2415 */
[----:B------:R-:W0:Y:S02]  /*0f50*/  F2F.F64.F32 R4, R4 ;  /* 0x0000000400047310 */ /* 0x000e240000201800 */
[----:B0-----:R-:W-:Y:S01]  /*0f60*/  STG.E.128 desc[UR14][R2.64], R4 ;  /* 0x0000000402007986 */ /* 0x001fe2000c101d0e */
[----:B------:R-:W-:Y:S05]  /*0f70*/  EXIT ;  /* 0x000000000000794d */ /* 0x000fea0003800000 */
.L_x_2586:
[----:B------:R-:W0:Y:S02]  /*0f80*/  S2R R0, SR_TID.X ;  /* 0x0000000000007919 */ /* 0x000e240000002100 */
[----:B0-----:R-:W-:-:S03]  /*0f90*/  IMAD.WIDE.U32 R2, R0, 0x4, RZ ;  /* 0x0000000400027825 */ /* 0x001fc600078e00ff */
[----:B------:R-:W-:-:S04]  /*0fa0*/  ISETP.GE.U32.AND P0, PT, R2, UR19, PT ;  /* 0x0000001302007c0c */ /* 0x000fc8000bf06070 */
[----:B------:R-:W-:-:S13]  /*0fb0*/  ISETP.GE.AND.EX P0, PT, R3, UR6, PT, P0 ;  /* 0x0000000603007c0c */ /* 0x000fda000bf06300 */
[----:B------:R-:W-:Y:S05]  /*0fc0*/  @P0 EXIT ;  /* 0x000000000000094d */ /* 0x000fea0003800000 */
[----:B------:R-:W-:Y:S01]  /*0fd0*/  IMAD.MOV.U32 R3, RZ, RZ, RZ ;  /* 0x000000ffff037224 */ /* 0x000fe200078e00ff */
[----:B------:R-:W0:Y:S06]  /*0fe0*/  LDCU UR4, c[0x0][0x360] ;  /* 0x00006c00ff0477ac */ /* 0x000e2c0008000800 */
.L_x_2589:
[----:B-1----:R-:W-:-:S04]  /*0ff0*/  LEA R10, P0, R0, UR8, 0x4 ;  /* 0x00000008000a7c11 */ /* 0x002fc8000f8020ff */
[----:B------:R-:W-:-:S06]  /*1000*/  LEA.HI.X R11, R0, UR9, R3, 0x4, P0 ;  /* 0x00000009000b7c11 */ /* 0x000fcc00080f2403 */
[----:B------:R-:W2:Y:S01]  /*1010*/  LDG.E.128 R8, desc[UR14][R10.64] ;  /* 0x0000000e0a087981 */ /* 0x000ea2000c1e1d00 */
        /* <DEDUP_REMOVED lines=17> */
[----:B------:R-:W-:-:S02]  /*1130*/  CS2R R10, SRZ ;  /* 0x00000000000a7805 */ /* 0x000fc4000001ff00 */
        /* <DEDUP_REMOVED lines=20> */
        .weak           $__internal_52_$__cuda_sm20_div_u16
        .type           $__internal_52_$__cuda_sm20_div_u16,@function
        .size           $__internal_52_$__cuda_sm20_div_u16,(.L_x_7631 - $__internal_52_$__cuda_sm20_div_u16)
$__internal_52_$__cuda_sm20_div_u16:
        /* <DEDUP_REMOVED lines=18> */
[----:B------:R-:W-:Y:S06]  /*13a0*/  RET.REL.NODEC R2 `(_ZN2at6native55_GLOBAL__N__de093ff9_22_ForeachBinaryOpList_cu_a911ec4325multi_tensor_apply_kernelINS1_18TensorListMetadataILi2EEENS1_11CopyFunctorIN3c107complexIdEEfLi2ELi1ELi1EEEJNS0_4CopyIS8_fEEEEEvT_T0_DpT1_) ;  /* 0xffffffec02147950 */ /* 0x000fec0003c3ffff */
.L_x_2590:
        /* <DEDUP_REMOVED lines=13> */
.L_x_7631:


//--------------------- .text._ZN2at6native55_GLOBAL__N__de093ff9_22_ForeachBinaryOpList_cu_a911ec4325multi_tensor_apply_kernelINS1_18TensorListMetadataILi2EEENS1_11CopyFunctorIN3c107complexIdEEdLi2ELi1ELi1EEEJNS0_4CopyIS8_dEEEEEvT_T0_DpT1_ --------------------------
	.section	.text._ZN2at6native55_GLOBAL__N__de093ff9_22_ForeachBinaryOpList_cu_a911ec4325multi_tensor_apply_kernelINS1_18TensorListMetadataILi2EEENS1_11CopyFunctorIN3c107complexIdEEdLi2ELi1ELi1EEEJNS0_4CopyIS8_dEEEEEvT_T0_DpT1_,"ax",@progbits
	.align	128
.text._ZN2at6native55_GLOBAL__N__de093ff9_22_ForeachBinaryOpList_cu_a911ec4325multi_tensor_apply_kernelINS1_18TensorListMetadataILi2EEENS1_11CopyFunctorIN3c107complexIdEEdLi2ELi1ELi1EEEJNS0_4CopyIS8_dEEEEEvT_T0_DpT1_:
        .type           _ZN2at6native55_GLOBAL__N__de093ff9_22_ForeachBinaryOpList_cu_a911ec4325multi_tensor_apply_kernelINS1_18TensorListMetadataILi2EEENS1_11CopyFunctorIN3c107complexIdEEdLi2ELi1ELi1EEEJNS0_4CopyIS8_dEEEEEvT_T0_DpT1_,@function
        .size           _ZN2at6native55_GLOBAL__N__de093ff9_22_ForeachBinaryOpList_cu_a911ec4325multi_tensor_apply_kernelINS1_18TensorListMetadataILi2EEENS1_11CopyFunctorIN3c107complexIdEEdLi2ELi1ELi1EEEJNS0_4CopyIS8_dEEEEEvT_T0_DpT1_,(.L_x_7633 - _ZN2at6native55_GLOBAL__N__de093ff9_22_ForeachBinaryOpList_cu_a911ec4325multi_tensor_apply_kernelINS1_18TensorListMetadataILi2EEENS1_11CopyFunctorIN3c107complexIdEEdLi2ELi1ELi1EEEJNS0_4CopyIS8_dEEEEEvT_T0_DpT1_)
        .other          _ZN2at6native55_GLOBAL__N__de093ff9_22_ForeachBinaryOpList_cu_a911ec4325multi_tensor_apply_kernelINS1_18TensorListMetadataILi2EEENS1_11CopyFunctorIN3c107complexIdEEdLi2ELi1ELi1EEEJNS0_4CopyIS8_dEEEEEvT_T0_DpT1_,@"STO_CUDA_ENTRY STV_DEFAULT"
_ZN2at6native55_GLOBAL__N__de093ff9_22_ForeachBinaryOpList_cu_a911ec4325multi_tensor_apply_kernelINS1_18TensorListMetadataILi2EEENS1_11CopyFunctorIN3c107complexIdEEdLi2ELi1ELi1EEEJNS0_4CopyIS8_dEEEEEvT_T0_DpT1_:
        /* <DEDUP_REMOVED lines=39> */
[----:B------:R-:W-:Y:S05]  /*0270*/  CALL.REL.NOINC `($__internal_53_$__cuda_sm20_div_u16) ;  /* 0x0000000c000c7944 */ /* 0x000fea0003c00000 */
        /* <DEDUP_REMOVED lines=14> */
.L_x_2593:
        /* <DEDUP_REMOVED lines=14> */
[----:B------:R-:W-:Y:S02]  /*0440*/  @!P3 LEA R24, P1, R20, UR8, 0x3 ;  /* 0x000000081418bc11 */ /* 0x000fe4000f8218ff */
[----:B------:R-:W-:Y:S01]  /*0450*/  IADD3 R14, P5, PT, R28, UR16, RZ ;  /* 0x000000101c0e7c10 */ /* 0x000fe2000ffbe0ff */
[----:B------:R0:W2:Y:S01]  /*0460*/  @!P2 LDG.E.64 R4, desc[UR14][R26.64] ;  /* 0x0000000e1a04a981 */ /* 0x0000a2000c1e1b00 */
[----:B------:R-:W-:-:S02]  /*0470*/  @!P3 LEA.HI.X R25, R20, UR9, R23, 0x3, P1 ;  /* 0x000000091419bc11 */ /* 0x000fc400088f1c17 */
[----:B------:R-:W-:Y:S01]  /*0480*/  ISETP.GE.U32.AND P1, PT, R14, UR17, PT ;  /* 0x000000110e007c0c */ /* 0x000fe2000bf26070 */
[--C-:B------:R-:W-:Y:S02]  /*0490*/  IMAD.X R3, RZ, RZ, R11.reuse, P5 ;  /* 0x000000ffff037224 */ /* 0x100fe400028e060b */
[C---:B------:R-:W-:Y:S01]  /*04a0*/  @!P4 LEA R18, P5, R28.reuse, UR8, 0x3 ;  /* 0x000000081c12cc11 */ /* 0x040fe2000f8a18ff */
[----:B------:R1:W3:Y:S02]  /*04b0*/  @!P3 LDG.E.64 R12, desc[UR14][R24.64] ;  /* 0x0000000e180cb981 */ /* 0x0002e4000c1e1b00 */
[----:B------:R-:W-:Y:S02]  /*04c0*/  ISETP.GE.AND.EX P1, PT, R3, UR18, PT, P1 ;  /* 0x0000001203007c0c */ /* 0x000fe4000bf26310 */
[----:B------:R-:W-:-:S05]  /*04d0*/  @!P4 LEA.HI.X R19, R28, UR9, R11, 0x3, P5 ;  /* 0x000000091c13cc11 */ /* 0x000fca000a8f1c0b */
[----:B------:R-:W4:Y:S06]  /*04e0*/  @!P4 LDG.E.64 R16, desc[UR14][R18.64] ;  /* 0x0000000e1210c981 */ /* 0x000f2c000c1e1b00 */
[----:B------:R-:W-:-:S04]  /*04f0*/  @!P1 LEA R6, P5, R14, UR8, 0x3 ;  /* 0x000000080e069c11 */ /* 0x000fc8000f8a18ff */
[----:B------:R-:W-:-:S05]  /*0500*/  @!P1 LEA.HI.X R7, R14, UR9, R3, 0x3, P5 ;  /* 0x000000090e079c11 */ /* 0x000fca000a8f1c03 */
[----:B------:R5:W4:Y:S01]  /*0510*/  @!P1 LDG.E.64 R8, desc[UR14][R6.64] ;  /* 0x0000000e06089981 */ /* 0x000b22000c1e1b00 */
[C---:B0-----:R-:W-:Y:S01]  /*0520*/  @!P2 LEA R26, P5, R29.reuse, UR10, 0x4 ;  /* 0x0000000a1d1aac11 */ /* 0x041fe2000f8a20ff */
[----:B------:R-:W-:Y:S01]  /*0530*/  USHF.L.U32 UR12, UR16, 0x2, URZ ;  /* 0x00000002100c7899 */ /* 0x000fe200080006ff */
[----:B-1----:R-:W-:Y:S02]  /*0540*/  @!P1 LEA R24, P6, R14, UR10, 0x4 ;  /* 0x0000000a0e189c11 */ /* 0x002fe4000f8c20ff */
[----:B------:R-:W-:Y:S02]  /*0550*/  @!P2 LEA.HI.X R27, R29, UR11, R22, 0x4, P5 ;  /* 0x0000000b1d1bac11 */ /* 0x000fe4000a8f2416 */
[----:B------:R-:W-:Y:S02]  /*0560*/  @!P4 LEA R10, P5, R28, UR10, 0x4 ;  /* 0x0000000a1c0acc11 */ /* 0x000fe4000f8a20ff */
[----:B------:R-:W-:Y:S02]  /*0570*/  @!P1 LEA.HI.X R25, R14, UR11, R3, 0x4, P6 ;  /* 0x0000000b0e199c11 */ /* 0x000fe4000b0f2403 */
[----:B-----5:R-:W-:-:S02]  /*0580*/  CS2R R6, SRZ ;  /* 0x0000000000067805 */ /* 0x020fc4000001ff00 */
[----:B------:R-:W-:Y:S02]  /*0590*/  @!P4 LEA.HI.X R11, R28, UR11, R11, 0x4, P5 ;  /* 0x0000000b1c0bcc11 */ /* 0x000fe4000a8f240b */
[----:B------:R-:W-:Y:S02]  /*05a0*/  CS2R R14, SRZ ;  /* 0x00000000000e7805 */ /* 0x000fe4000001ff00 */
[----:B------:R-:W-:-:S05]  /*05b0*/  IADD3 R29, P5, PT, R29, UR12, RZ ;  /* 0x0000000c1d1d7c10 */ /* 0x000fca000ffbe0ff */
[----:B------:R-:W-:Y:S01]  /*05c0*/  IMAD.X R22, RZ, RZ, R22, P5 ;  /* 0x000000ffff167224 */ /* 0x000fe200028e0616 */
[----:B--2---:R0:W-:Y:S01]  /*05d0*/  @!P2 STG.E.128 desc[UR14][R26.64], R4 ;  /* 0x000000041a00a986 */ /* 0x0041e2000c101d0e */
[----:B------:R-:W-:-:S04]  /*05e0*/  @!P3 LEA R18, P2, R20, UR10, 0x4 ;  /* 0x0000000a1412bc11 */ /* 0x000fc8000f8420ff */
[C-C-:B------:R-:W-:Y:S02]  /*05f0*/  @!P3 LEA.HI.X R19, R20.reuse, UR11, R23.reuse, 0x4, P2 ;  /* 0x0000000b1413bc11 */ /* 0x140fe400090f2417 */
[----:B------:R-:W-:Y:S02]  /*0600*/  IADD3 R20, P5, PT, R20, UR12, RZ ;  /* 0x0000000c14147c10 */ /* 0x000fe4000ffbe0ff */
[----:B------:R-:W-:Y:S01]  /*0610*/  ISETP.GE.U32.AND P2, PT, R29, UR17, PT ;  /* 0x000000111d007c0c */ /* 0x000fe2000bf46070 */
[----:B---3--:R1:W-:Y:S02]  /*0620*/  @!P3 STG.E.128 desc[UR14][R18.64], R12 ;  /* 0x0000000c1200b986 */ /* 0x0083e4000c101d0e */
[----:B------:R-:W-:Y:S01]  /*0630*/  IMAD.X R23, RZ, RZ, R23, P5 ;  /* 0x000000ffff177224 */ /* 0x000fe200028e0617 */
[----:B------:R-:W-:Y:S02]  /*0640*/  IADD3 R21, P5, PT, R20, UR16, RZ ;  /* 0x0000001014157c10 */ /* 0x000fe4000ffbe0ff */
[----:B------:R-:W-:-:S02]  /*0650*/  ISETP.GE.AND.EX P2, PT, R22, UR18, PT, P2 ;  /* 0x0000001216007c0c */ /* 0x000fc4000bf46320 */
[C---:B------:R-:W-:Y:S01]  /*0660*/  IADD3 R3, P6, PT, R21.reuse, UR16, RZ ;  /* 0x0000001015037c10 */ /* 0x040fe2000ffde0ff */
[----:B0-----:R-:W-:Y:S01]  /*0670*/  IMAD.X R27, RZ, RZ, R23, P5 ;  /* 0x000000ffff1b7224 */ /* 0x001fe200028e0617 */
[----:B------:R-:W-:Y:S02]  /*0680*/  ISETP.GE.U32.AND P3, PT, R21, UR17, PT ;  /* 0x0000001115007c0c */ /* 0x000fe4000bf66070 */
[----:B------:R-:W-:Y:S01]  /*0690*/  ISETP.GE.U32.AND P5, PT, R3, UR17, PT ;  /* 0x0000001103007c0c */ /* 0x000fe2000bfa6070 */
[----:B------:R-:W-:Y:S01]  /*06a0*/  IMAD.X R26, RZ, RZ, R27, P6 ;  /* 0x000000ffff1a7224 */ /* 0x000fe200030e061b */
[----:B------:R-:W-:-:S04]  /*06b0*/  ISETP.GE.AND.EX P3, PT, R27, UR18, PT, P3 ;  /* 0x000000121b007c0c */ /* 0x000fc8000bf66330 */
[----:B------:R-:W-:Y:S02]  /*06c0*/  ISETP.GE.AND.EX P5, PT, R26, UR18, PT, P5 ;  /* 0x000000121a007c0c */ /* 0x000fe4000bfa6350 */
[----:B-1----:R-:W-:Y:S02]  /*06d0*/  CS2R R18, SRZ ;  /* 0x0000000000127805 */ /* 0x002fe4000001ff00 */
[----:B------:R-:W-:-:S03]  /*06e0*/  @!P2 LEA R6, P6, R29, UR8, 0x3 ;  /* 0x000000081d06ac11 */ /* 0x000fc6000f8c18ff */
[----:B----4-:R0:W-:Y:S01]  /*06f0*/  @!P4 STG.E.128 desc[UR14][R10.64], R16 ;  /* 0x000000100a00c986 */ /* 0x0101e2000c101d0e */
[----:B------:R-:W-:Y:S02]  /*0700*/  ISETP.GE.U32.AND P4, PT, R20, UR17, PT ;  /* 0x0000001114007c0c */ /* 0x000fe4000bf86070 */
[----:B------:R-:W-:Y:S02]  /*0710*/  @!P2 LEA.HI.X R7, R29, UR9, R22, 0x3, P6 ;  /* 0x000000091d07ac11 */ /* 0x000fe4000b0f1c16 */
[----:B------:R-:W-:Y:S02]  /*0720*/  ISETP.GE.AND.EX P4, PT, R23, UR18, PT, P4 ;  /* 0x0000001217007c0c */ /* 0x000fe4000bf86340 */
[----:B0-----:R-:W-:-:S05]  /*0730*/  CS2R R10, SRZ ;  /* 0x00000000000a7805 */ /* 0x001fca000001ff00 */
[----:B------:R0:W-:Y:S06]  /*0740*/  @!P1 STG.E.128 desc[UR14][R24.64], R8 ;  /* 0x0000000818009986 */ /* 0x0001ec000c101d0e */
[C---:B------:R-:W-:Y:S01]  /*0750*/  @!P4 LEA R14, P1, R20.reuse, UR8, 0x3 ;  /* 0x00000008140ecc11 */ /* 0x040fe2000f8218ff */
[----:B------:R1:W2:Y:S03]  /*0760*/  @!P2 LDG.E.64 R4, desc[UR14][R6.64] ;  /* 0x0000000e0604a981 */ /* 0x0002a6000c1e1b00 */
[----:B------:R-:W-:-:S02]  /*0770*/  @!P4 LEA.HI.X R15, R20, UR9, R23, 0x3, P1 ;  /* 0x00000009140fcc11 */ /* 0x000fc400088f1c17 */
[----:B------:R-:W-:-:S03]  /*0780*/  @!P5 LEA R18, P1, R3, UR8, 0x3 ;  /* 0x000000080312dc11 */ /* 0x000fc6000f8218ff */
[----:B------:R3:W4:Y:S01]  /*0790*/  @!P4 LDG.E.64 R12, desc[UR14][R14.64] ;  /* 0x0000000e0e0cc981 */ /* 0x000722000c1e1b00 */
[----:B------:R-:W-:Y:S02]  /*07a0*/  @!P5 LEA.HI.X R19, R3, UR9, R26, 0x3, P1 ;  /* 0x000000090313dc11 */ /* 0x000fe400088f1c1a */
[----:B0-----:R-:W-:-:S03]  /*07b0*/  @!P3 LEA R10, P6, R21, UR8, 0x3 ;  /* 0x00000008150abc11 */ /* 0x001fc6000f8c18ff */
[----:B------:R0:W5:Y:S01]  /*07c0*/  @!P5 LDG.E.64 R8, desc[UR14][R18.64] ;  /* 0x0000000e1208d981 */ /* 0x000162000c1e1b00 */
[----:B------:R-:W-:-:S05]  /*07d0*/  @!P3 LEA.HI.X R11, R21, UR9, R27, 0x3, P6 ;  /* 0x00000009150bbc11 */ /* 0x000fca000b0f1c1b */
[----:B------:R0:W5:Y:S01]  /*07e0*/  @!P3 LDG.E.64 R16, desc[UR14][R10.64] ;  /* 0x0000000e0a10b981 */ /* 0x000162000c1e1b00 */
[----:B------:R-:W-:-:S04]  /*07f0*/  @!P2 LEA R28, P1, R29, UR10, 0x4 ;  /* 0x0000000a1d1cac11 */ /* 0x000fc8000f8220ff */
[----:B------:R-:W-:Y:S02]  /*0800*/  @!P2 LEA.HI.X R29, R29, UR11, R22, 0x4, P1 ;  /* 0x0000000b1d1dac11 */ /* 0x000fe400088f2416 */
[C---:B------:R-:W-:Y:S02]  /*0810*/  @!P4 LEA R24, P1, R20.reuse, UR10, 0x4 ;  /* 0x0000000a1418cc11 */ /* 0x040fe4000f8220ff */
[----:B------:R-:W-:Y:S02]  /*0820*/  @!P3 LEA R22, P6, R21, UR10, 0x4 ;  /* 0x0000000a1516bc11 */ /* 0x000fe4000f8c20ff */
[----:B------:R-:W-:Y:S02]  /*0830*/  @!P4 LEA.HI.X R25, R20, UR11, R23, 0x4, P1 ;  /* 0x0000000b1419cc11 */ /* 0x000fe400088f2417 */
[----:B------:R-:W-:Y:S02]  /*0840*/  @!P5 LEA R20, P1, R3, UR10, 0x4 ;  /* 0x0000000a0314dc11 */ /* 0x000fe4000f8220ff */
[----:B------:R-:W-:-:S02]  /*0850*/  @!P3 LEA.HI.X R23, R21, UR11, R27, 0x4, P6 ;  /* 0x0000000b1517bc11 */ /* 0x000fc4000b0f241b */
[----:B-1----:R-:W-:Y:S02]  /*0860*/  CS2R R6, SRZ ;  /* 0x0000000000067805 */ /* 0x002fe4000001ff00 */
[----:B------:R-:W-:Y:S01]  /*0870*/  @!P5 LEA.HI.X R21, R3, UR11, R26, 0x4, P1 ;  /* 0x0000000b0315dc11 */ /* 0x000fe200088f241a */
[----:B------:R-:W-:Y:S01]  /*0880*/  VIADD R3, R0, 0x1 ;  /* 0x0000000100037836 */ /* 0x000fe20000000000 */
[----:B---3--:R-:W-:Y:S02]  /*0890*/  CS2R R14, SRZ ;  /* 0x00000000000e7805 */ /* 0x008fe4000001ff00 */
[----:B0-----:R-:W-:Y:S02]  /*08a0*/  CS2R R18, SRZ ;  /* 0x0000000000127805 */ /* 0x001fe4000001ff00 */
[----:B------:R-:W-:Y:S01]  /*08b0*/  CS2R R10, SRZ ;  /* 0x00000000000a7805 */ /* 0x000fe2000001ff00 */
[----:B------:R-:W-:Y:S01]  /*08c0*/  UIADD3 UR4, UP0, UPT, UR4, 0x2, URZ ;  /* 0x0000000204047890 */ /* 0x000fe2000ff1e0ff */
[----:B------:R-:W-:-:S03]  /*08d0*/  LOP3.LUT R3, R3, 0x1fffe, RZ, 0xc0, !PT ;  /* 0x0001fffe03037812 */ /* 0x000fc600078ec0ff */
[----:B------:R-:W-:Y:S02]  /*08e0*/  UIADD3.X UR5, UPT, UPT, URZ, UR5, URZ, UP0, !UPT ;  /* 0x00000005ff057290 */ /* 0x000fe400087fe4ff */
[----:B------:R-:W-:-:S04]  /*08f0*/  ISETP.NE.U32.AND P1, PT, R3, UR4, PT ;  /* 0x0000000403007c0c */ /* 0x000fc8000bf25070 */
[----:B------:R-:W-:Y:S01]  /*0900*/  ISETP.NE.AND.EX P1, PT, RZ, UR5, PT, P1 ;  /* 0x00000005ff007c0c */ /* 0x000fe2000bf25310 */
[----:B------:R-:W-:-:S04]  /*0910*/  ULEA UR6, UP0, UR12, UR6, 0x1 ;  /* 0x000000060c067291 */ /* 0x000fc8000f8008ff */
[----:B------:R-:W-:Y:S01]  /*0920*/  ULEA.HI.X UR7, UR12, UR7, URZ, 0x1, UP0 ;  /* 0x000000070c077291 */ /* 0x000fe200080f0cff */
[----:B--2---:R1:W-:Y:S04]  /*0930*/  @!P2 STG.E.128 desc[UR14][R28.64], R4 ;  /* 0x000000041c00a986 */ /* 0x0043e8000c101d0e */
[----:B----4-:R1:W-:Y:S04]  /*0940*/  @!P4 STG.E.128 desc[UR14][R24.64], R12 ;  /* 0x0000000c1800c986 */ /* 0x0103e8000c101d0e */
[----:B-----5:R1:W-:Y:S04]  /*0950*/  @!P3 STG.E.128 desc[UR14][R22.64], R16 ;  /* 0x000000101600b986 */ /* 0x0203e8000c101d0e */
[----:B------:R1:W-:Y:S01]  /*0960*/  @!P5 STG.E.128 desc[UR14][R20.64], R8 ;  /* 0x000000081400d986 */ /* 0x0003e2000c101d0e */
[----:B------:R-:W-:Y:S05]  /*0970*/  @P1 BRA `(.L_x_2593) ;  /* 0xfffffff800781947 */ /* 0x000fea000383ffff */
.L_x_2592:
        /* <DEDUP_REMOVED lines=17> */
[----:B------:R0:W2:Y:S01]  /*0a90*/  @!P0 LDG.E.64 R4, desc[UR14][R20.64] ;  /* 0x0000000e14048981 */ /* 0x0000a2000c1e1b00 */
        /* <DEDUP_REMOVED lines=12> */
[----:B------:R-:W-:Y:S02]  /*0b60*/  @!P0 LEA R26, P4, R6, UR10, 0x4 ;  /* 0x0000000a061a8c11 */ /* 0x000fe4000f8820ff */
[----:B-1----:R-:W-:Y:S02]  /*0b70*/  CS2R R14, SRZ ;  /* 0x00000000000e7805 */ /* 0x002fe4000001ff00 */
[----:B------:R-:W-:Y:S02]  /*0b80*/  @!P1 LEA.HI.X R21, R0, UR11, R3, 0x4, P5 ;  /* 0x0000000b00159c11 */ /* 0x000fe4000a8f2403 */
[----:B------:R-:W-:Y:S02]  /*0b90*/  CS2R R18, SRZ ;  /* 0x0000000000127805 */ /* 0x000fe4000001ff00 */
[----:B------:R-:W-:-:S02]  /*0ba0*/  @!P0 LEA.HI.X R27, R6, UR11, R7, 0x4, P4 ;  /* 0x0000000b061b8c11 */ /* 0x000fc4000a0f2407 */
[----:B------:R-:W-:Y:S02]  /*0bb0*/  CS2R R6, SRZ ;  /* 0x0000000000067805 */ /* 0x000fe4000001ff00 */
[----:B------:R-:W-:Y:S01]  /*0bc0*/  @!P2 LEA.HI.X R23, R2, UR11, R11, 0x4, P6 ;  /* 0x0000000b0217ac11 */ /* 0x000fe2000b0f240b */
[----:B------:R0:W5:Y:S04]  /*0bd0*/  @!P3 LDG.E.64 R8, desc[UR14][R28.64] ;  /* 0x0000000e1c08b981 */ /* 0x000168000c1e1b00 */
[----:B--2---:R0:W-:Y:S04]  /*0be0*/  @!P0 STG.E.128 desc[UR14][R26.64], R4 ;  /* 0x000000041a008986 */ /* 0x0041e8000c101d0e */
[----:B---3--:R0:W-:Y:S04]  /*0bf0*/  @!P1 STG.E.128 desc[UR14][R20.64], R12 ;  /* 0x0000000c14009986 */ /* 0x0081e8000c101d0e */
[----:B----4-:R0:W-:Y:S01]  /*0c00*/  @!P2 STG.E.128 desc[UR14][R22.64], R16 ;  /* 0x000000101600a986 */ /* 0x0101e2000c101d0e */
[----:B------:R-:W-:Y:S05]  /*0c10*/  @P3 EXIT ;  /* 0x000000000000394d */ /* 0x000fea0003800000 */
[----:B------:R-:W-:-:S04]  /*0c20*/  LEA R2, P0, R10, UR10, 0x4 ;  /* 0x0000000a0a027c11 */ /* 0x000fc8000f8020ff */
[----:B------:R-:W-:Y:S02]  /*0c30*/  LEA.HI.X R3, R10, UR11, R25, 0x4, P0 ;  /* 0x0000000b0a037c11 */ /* 0x000fe400080f2419 */
[----:B------:R-:W-:-:S05]  /*0c40*/  CS2R R10, SRZ ;  /* 0x00000000000a7805 */ /* 0x000fca000001ff00 */
[----:B-----5:R-:W-:Y:S01]  /*0c50*/  STG.E.128 desc[UR14][R2.64], R8 ;  /* 0x0000000802007986 */ /* 0x020fe2000c101d0e */
[----:B------:R-:W-:Y:S05]  /*0c60*/  EXIT ;  /* 0x000000000000794d */ /* 0x000fea0003800000 */
.L_x_2591:
[----:B------:R-:W0:Y:S02]  /*0c70*/  S2R R0, SR_TID.X ;  /* 0x0000000000007919 */ /* 0x000e240000002100 */
[----:B0-----:R-:W-:-:S03]  /*0c80*/  IMAD.WIDE.U32 R2, R0, 0x4, RZ ;  /* 0x0000000400027825 */ /* 0x001fc600078e00ff */
[----:B------:R-:W-:-:S04]  /*0c90*/  ISETP.GE.U32.AND P0, PT, R2, UR19, PT ;  /* 0x0000001302007c0c */ /* 0x000fc8000bf06070 */
[----:B------:R-:W-:-:S13]  /*0ca0*/  ISETP.GE.AND.EX P0, PT, R3, UR6, PT, P0 ;  /* 0x0000000603007c0c */ /* 0x000fda000bf06300 */
[----:B------:R-:W-:Y:S05]  /*0cb0*/  @P0 EXIT ;  /* 0x000000000000094d */ /* 0x000fea0003800000 */
[----:B------:R-:W-:Y:S01]  /*0cc0*/  IMAD.MOV.U32 R29, RZ, RZ, RZ ;  /* 0x000000ffff1d7224 */ /* 0x000fe200078e00ff */
[----:B------:R-:W0:Y:S06]  /*0cd0*/  LDCU UR4, c[0x0][0x360] ;  /* 0x00006c00ff0477ac */ /* 0x000e2c0008000800 */
.L_x_2594:
[----:B------:R-:W-:-:S04]  /*0ce0*/  LEA R4, P0, R0, UR8, 0x5 ;  /* 0x0000000800047c11 */ /* 0x000fc8000f8028ff */
[----:B------:R-:W-:-:S06]  /*0cf0*/  LEA.HI.X R5, R0, UR9, R29, 0x5, P0 ;  /* 0x0000000900057c11 */ /* 0x000fcc00080f2c1d */
[----:B------:R-:W2:Y:S01]  /*0d00*/  LDG.E.ENL2.256 R4, R8, desc[UR14][R4.64] ;  /* 0xfe00000e0408797e */ /* 0x000ea20008121904 */
[C---:B-1----:R-:W-:Y:S02]  /*0d10*/  LEA R2, P0, R0.reuse, UR10, 0x6 ;  /* 0x0000000a00027c11 */ /* 0x042fe4000f8030ff */
[----:B------:R-:W-:Y:S02]  /*0d20*/  CS2R R14, SRZ ;  /* 0x00000000000e7805 */ /* 0x000fe4000001ff00 */
[----:B------:R-:W-:Y:S02]  /*0d30*/  CS2R R18, SRZ ;  /* 0x0000000000127805 */ /* 0x000fe4000001ff00 */
[----:B------:R-:W-:Y:S02]  /*0d40*/  CS2R R22, SRZ ;  /* 0x0000000000167805 */ /* 0x000fe4000001ff00 */
[----:B------:R-:W-:Y:S02]  /*0d50*/  LEA.HI.X R3, R0, UR11, R29, 0x6, P0 ;  /* 0x0000000b00037c11 */ /* 0x000fe400080f341d */
[----:B------:R-:W-:-:S02]  /*0d60*/  CS2R R26, SRZ ;  /* 0x00000000001a7805 */ /* 0x000fc4000001ff00 */
[----:B0-----:R-:W-:-:S05]  /*0d70*/  IADD3 R0, P0, PT, R0, UR4, RZ ;  /* 0x0000000400007c10 */ /* 0x001fca000ff1e0ff */
[----:B------:R-:W-:Y:S01]  /*0d80*/  IMAD.X R29, RZ, RZ, R29, P0 ;  /* 0x000000ffff1d7224 */ /* 0x000fe200000e061d */
[----:B------:R-:W-:-:S04]  /*0d90*/  LOP3.LUT P0, RZ, R0, 0xffffc000, RZ, 0xc0, !PT ;  /* 0xffffc00000ff7812 */ /* 0x000fc8000780c0ff */
[----:B------:R-:W-:Y:S01]  /*0da0*/  LOP3.LUT P0, RZ, R29, 0x3fffffff, RZ, 0xc0, P0 ;  /* 0x3fffffff1dff7812 */ /* 0x000fe2000000c0ff */
[----:B--2---:R-:W-:Y:S02]  /*0db0*/  IMAD.MOV.U32 R20, RZ, RZ, R4 ;  /* 0x000000ffff147224 */ /* 0x004fe400078e0004 */
[----:B------:R-:W-:Y:S02]  /*0dc0*/  IMAD.MOV.U32 R12, RZ, RZ, R8 ;  /* 0x000000ffff0c7224 */ /* 0x000fe400078e0008 */
[----:B------:R-:W-:Y:S02]  /*0dd0*/  IMAD.MOV.U32 R13, RZ, RZ, R9 ;  /* 0x000000ffff0d7224 */ /* 0x000fe400078e0009 */
[----:B------:R-:W-:Y:S02]  /*0de0*/  IMAD.MOV.U32 R16, RZ, RZ, R10 ;  /* 0x000000ffff107224 */ /* 0x000fe400078e000a */
[----:B------:R-:W-:Y:S02]  /*0df0*/  IMAD.MOV.U32 R17, RZ, RZ, R11 ;  /* 0x000000ffff117224 */ /* 0x000fe400078e000b */
[----:B------:R-:W-:-:S02]  /*0e00*/  IMAD.MOV.U32 R21, RZ, RZ, R5 ;  /* 0x000000ffff157224 */ /* 0x000fc400078e0005 */
[----:B------:R-:W-:Y:S01]  /*0e10*/  IMAD.MOV.U32 R24, RZ, RZ, R6 ;  /* 0x000000ffff187224 */ /* 0x000fe200078e0006 */
[----:B------:R1:W-:Y:S01]  /*0e20*/  STG.E.ENL2.256 desc[UR14][R2.64], R12, R16 ;  /* 0xf800000c0210797f */ /* 0x0003e2000f12180e */
[----:B------:R-:W-:Y:S02]  /*0e30*/  IMAD.MOV.U32 R25, RZ, RZ, R7 ;  /* 0x000000ffff197224 */ /* 0x000fe400078e0007 */
[----:B------:R-:W-:-:S03]  /*0e40*/  IMAD.SHL.U32 R4, R0, 0x4, RZ ;  /* 0x0000000400047824 */ /* 0x000fc600078e00ff */
[----:B------:R1:W-:Y:S02]  /*0e50*/  STG.E.ENL2.256 desc[UR14][R2.64+0x20], R20, R24 ;  /* 0xf80001140218797f */ /* 0x0003e4000f12180e */
[----:B------:R-:W-:Y:S02]  /*0e60*/  ISETP.LT.U32.AND P1, PT, R4, UR19, PT ;  /* 0x0000001304007c0c */ /* 0x000fe4000bf21070 */
[----:B------:R-:W-:-:S04]  /*0e70*/  SHF.L.U64.HI R4, R0, 0x2, R29 ;  /* 0x0000000200047819 */ /* 0x000fc8000001021d */
[----:B------:R-:W-:-:S13]  /*0e80*/  ISETP.LT.AND.EX P1, PT, R4, UR6, PT, P1 ;  /* 0x0000000604007c0c */ /* 0x000fda000bf21310 */
[----:B------:R-:W-:Y:S05]  /*0e90*/  @!P0 BRA P1, `(.L_x_2594) ;  /* 0xfffffffc00908947 */ /* 0x000fea000083ffff */
[----:B------:R-:W-:Y:S05]  /*0ea0*/  EXIT ;  /* 0x000000000000794d */ /* 0x000fea0003800000 */
        .weak           $__internal_53_$__cuda_sm20_div_u16
        .type           $__internal_53_$__cuda_sm20_div_u16,@function
        .size           $__internal_53_$__cuda_sm20_div_u16,(.L_x_7633 - $__internal_53_$__cuda_sm20_div_u16)
$__internal_53_$__cuda_sm20_div_u16:
        /* <DEDUP_REMOVED lines=18> */
[----:B------:R-:W-:Y:S06]  /*0fd0*/  RET.REL.NODEC R2 `(_ZN2at6native55_GLOBAL__N__de093ff9_22_ForeachBinaryOpList_cu_a911ec4325multi_tensor_apply_kernelINS1_18TensorListMetadataILi2EEENS1_11CopyFunctorIN3c107complexIdEEdLi2ELi1ELi1EEEJNS0_4CopyIS8_dEEEEEvT_T0_DpT1_) ;  /* 0xfffffff002087950 */ /* 0x000fec0003c3ffff */
.L_x_2595:
        /* <DEDUP_REMOVED lines=10> */
.L_x_7633:


//--------------------- .text._ZN2at6native55_GLOBAL__N__de093ff9_22_ForeachBinaryOpList_cu_a911ec4325multi_tensor_apply_kernelINS1_18TensorListMetadataILi2EEENS1_11CopyFunctorIN3c107complexIdEEiLi2ELi1ELi1EEEJNS0_4CopyIS8_iEEEEEvT_T0_DpT1_ --------------------------
	.section	.text._ZN2at6native55_GLOBAL__N__de093ff9_22_ForeachBinaryOpList_cu_a911ec4325multi_tensor_apply_kernelINS1_18TensorListMetadataILi2EEENS1_11CopyFunctorIN3c107complexIdEEiLi2ELi1ELi1EEEJNS0_4CopyIS8_iEEEEEvT_T0_DpT1_,"ax",@progbits
	.align	128
.text._ZN2at6native55_GLOBAL__N__de093ff9_22_ForeachBinaryOpList_cu_a911ec4325multi_tensor_apply_kernelINS1_18TensorListMetadataILi2EEENS1_11CopyFunctorIN3c107complexIdEEiLi2ELi1ELi1EEEJNS0_4CopyIS8_iEEEEEvT_T0_DpT1_:
        .type           _ZN2at6native55_GLOBAL__N__de093ff9_22_ForeachBinaryOpList_cu_a911ec4325multi_tensor_apply_kernelINS1_18TensorListMetadataILi2EEENS1_11CopyFunctorIN3c107complexIdEEiLi2ELi1ELi1EEEJNS0_4CopyIS8_iEEEEEvT_T0_DpT1_,@function
        .size           _ZN2at6native55_GLOBAL__N__de093ff9_22_ForeachBinaryOpList_cu_a911ec4325multi_tensor_apply_kernelINS1_18TensorListMetadataILi2EEENS1_11CopyFunctorIN3c107complexIdEEiLi2ELi1ELi1EEEJNS0_4CopyIS8_iEEEEEvT_T0_DpT1_,(.L_x_7635 - _ZN2at6native55_GLOBAL__N__de093ff9_22_ForeachBinaryOpList_cu_a911ec4325multi_tensor_apply_kernelINS1_18TensorListMetadataILi2EEENS1_11CopyFunctorIN3c107complexIdEEiLi2ELi1ELi1EEEJNS0_4CopyIS8_iEEEEEvT_T0_DpT1_)
        .other          _ZN2at6native55_GLOBAL__N__de093ff9_22_ForeachBinaryOpList_cu_a911ec4325multi_tensor_apply_kernelINS1_18TensorListMetadataILi2EEENS1_11CopyFunctorIN3c107complexIdEEiLi2ELi1ELi1EEEJNS0_4CopyIS8_iEEEEEvT_T0_DpT1_,@"STO_CUDA_ENTRY STV_DEFAULT"
_ZN2at6native55_GLOBAL__N__de093ff9_22_ForeachBinaryOpList_cu_a911ec4325multi_tensor_apply_kernelINS1_18TensorListMetadataILi2EEENS1_11CopyFunctorIN3c107complexIdEEiLi2ELi1ELi1EEEJNS0_4CopyIS8_iEEEEEvT_T0_DpT1_:
        /* <DEDUP_REMOVED lines=39> */
[----:B------:R-:W-:Y:S05]  /*0270*/  CALL.REL.NOINC `($__internal_54_$__cuda_sm20_div_u16) ;  /* 0x0000000c00d87944 */ /* 0x000fea0003c00000 */
        /* <DEDUP_REMOVED lines=16> */
.L_x_2598:
        /* <DEDUP_REMOVED lines=17> */
[----:B------:R-:W2:Y:S01]  /*0490*/  @!P3 LDG.E R18, desc[UR14][R8.64] ;  /* 0x0000000e0812b981 */ /* 0x000ea2000c1e1900 */
[----:B------:R-:W-:-:S03]  /*04a0*/  @!P2 LEA R10, P1, R28, UR8, 0x2 ;  /* 0x000000081c0aac11 */ /* 0x000fc6000f8210ff */
[--C-:B------:R-:W-:Y:S01]  /*04b0*/  IMAD.X R25, RZ, RZ, R27.reuse, P5 ;  /* 0x000000ffff197224 */ /* 0x100fe200028e061b */
[----:B------:R-:W-:Y:S01]  /*04c0*/  @!P2 LEA.HI.X R11, R28, UR9, R27, 0x2, P1 ;  /* 0x000000091c0bac11 */ /* 0x000fe200088f141b */
[----:B------:R-:W3:Y:S01]  /*04d0*/  @!P4 LDG.E R17, desc[UR14][R6.64] ;  /* 0x0000000e0611c981 */ /* 0x000ee2000c1e1900 */
[----:B------:R-:W-:-:S03]  /*04e0*/  ISETP.GE.U32.AND P1, PT, R24, UR17, PT ;  /* 0x0000001118007c0c */ /* 0x000fc6000bf26070 */
[----:B------:R0:W4:Y:S01]  /*04f0*/  @!P2 LDG.E R3, desc[UR14][R10.64] ;  /* 0x0000000e0a03a981 */ /* 0x000122000c1e1900 */
[----:B------:R-:W-:-:S13]  /*0500*/  ISETP.GE.AND.EX P1, PT, R25, UR18, PT, P1 ;  /* 0x0000001219007c0c */ /* 0x000fda000bf26310 */
[----:B------:R-:W-:-:S04]  /*0510*/  @!P1 LEA R4, P5, R24, UR8, 0x2 ;  /* 0x0000000818049c11 */ /* 0x000fc8000f8a10ff */
[----:B------:R-:W-:-:S05]  /*0520*/  @!P1 LEA.HI.X R5, R24, UR9, R25, 0x2, P5 ;  /* 0x0000000918059c11 */ /* 0x000fca000a8f1419 */
[----:B------:R2:W5:Y:S01]  /*0530*/  @!P1 LDG.E R16, desc[UR14][R4.64] ;  /* 0x0000000e04109981 */ /* 0x000562000c1e1900 */
[C---:B0-----:R-:W-:Y:S02]  /*0540*/  @!P3 LEA R10, P5, R20.reuse, UR10, 0x4 ;  /* 0x0000000a140abc11 */ /* 0x041fe4000f8a20ff */
[----:B------:R-:W-:Y:S02]  /*0550*/  CS2R R6, SRZ ;  /* 0x0000000000067805 */ /* 0x000fe4000001ff00 */
[----:B------:R-:W-:Y:S02]  /*0560*/  @!P3 LEA.HI.X R11, R20, UR11, R23, 0x4, P5 ;  /* 0x0000000b140bbc11 */ /* 0x000fe4000a8f2417 */
[----:B------:R-:W-:-:S04]  /*0570*/  @!P4 LEA R14, P5, R19, UR10, 0x4 ;  /* 0x0000000a130ecc11 */ /* 0x000fc8000f8a20ff */
[C---:B------:R-:W-:Y:S02]  /*0580*/  @!P4 LEA.HI.X R15, R19.reuse, UR11, R22, 0x4, P5 ;  /* 0x0000000b130fcc11 */ /* 0x040fe4000a8f2416 */
[----:B------:R-:W-:-:S04]  /*0590*/  IADD3 R19, P5, PT, R19, UR12, RZ ;  /* 0x0000000c13137c10 */ /* 0x000fc8000ffbe0ff */
[----:B------:R-:W-:Y:S01]  /*05a0*/  IADD3 R21, P6, PT, R19, UR16, RZ ;  /* 0x0000001013157c10 */ /* 0x000fe2000ffde0ff */
[----:B------:R-:W-:Y:S01]  /*05b0*/  IMAD.X R22, RZ, RZ, R22, P5 ;  /* 0x000000ffff167224 */ /* 0x000fe200028e0616 */
[----:B------:R-:W-:-:S04]  /*05c0*/  @!P2 LEA R26, P5, R28, UR10, 0x4 ;  /* 0x0000000a1c1aac11 */ /* 0x000fc8000f8a20ff */
[----:B------:R-:W-:Y:S02]  /*05d0*/  @!P2 LEA.HI.X R27, R28, UR11, R27, 0x4, P5 ;  /* 0x0000000b1c1bac11 */ /* 0x000fe4000a8f241b */
[----:B------:R-:W-:Y:S01]  /*05e0*/  ISETP.GE.U32.AND P5, PT, R21, UR17, PT ;  /* 0x0000001115007c0c */ /* 0x000fe2000bfa6070 */
[----:B--2---:R-:W0:Y:S02]  /*05f0*/  @!P3 I2F.F64 R4, R18 ;  /* 0x000000120004b312 */ /* 0x004e240000201c00 */
[----:B0-----:R0:W-:Y:S01]  /*0600*/  @!P3 STG.E.128 desc[UR14][R10.64], R4 ;  /* 0x000000040a00b986 */ /* 0x0011e2000c101d0e */
[----:B------:R-:W-:Y:S02]  /*0610*/  IADD3 R20, P3, PT, R20, UR12, RZ ;  /* 0x0000000c14147c10 */ /* 0x000fe4000ff7e0ff */
[----:B0-----:R-:W-:Y:S02]  /*0620*/  CS2R R10, SRZ ;  /* 0x00000000000a7805 */ /* 0x001fe4000001ff00 */
[----:B------:R-:W-:Y:S01]  /*0630*/  CS2R R6, SRZ ;  /* 0x0000000000067805 */ /* 0x000fe2000001ff00 */
[----:B------:R-:W-:Y:S01]  /*0640*/  IMAD.X R23, RZ, RZ, R23, P3 ;  /* 0x000000ffff177224 */ /* 0x000fe200018e0617 */
[----:B------:R-:W-:-:S04]  /*0650*/  ISETP.GE.U32.AND P3, PT, R20, UR17, PT ;  /* 0x0000001114007c0c */ /* 0x000fc8000bf66070 */
[----:B------:R-:W-:-:S15]  /*0660*/  ISETP.GE.AND.EX P3, PT, R23, UR18, PT, P3 ;  /* 0x0000001217007c0c */ /* 0x000fde000bf66330 */
[----:B------:R-:W-:-:S15]  /*0670*/  NOP ;  /* 0x0000000000007918 */ /* 0x000fde0000000000 */
[----:B------:R-:W-:-:S15]  /*0680*/  NOP ;  /* 0x0000000000007918 */ /* 0x000fde0000000000 */
[----:B------:R-:W-:-:S06]  /*0690*/  NOP ;  /* 0x0000000000007918 */ /* 0x000fcc0000000000 */
[----:B---3--:R-:W0:Y:S02]  /*06a0*/  @!P4 I2F.F64 R8, R17 ;  /* 0x000000110008c312 */ /* 0x008e240000201c00 */
[----:B0-----:R0:W-:Y:S01]  /*06b0*/  @!P4 STG.E.128 desc[UR14][R14.64], R8 ;  /* 0x000000080e00c986 */ /* 0x0011e2000c101d0e */
[----:B------:R-:W-:-:S04]  /*06c0*/  ISETP.GE.U32.AND P4, PT, R19, UR17, PT ;  /* 0x0000001113007c0c */ /* 0x000fc8000bf86070 */
[----:B------:R-:W-:Y:S01]  /*06d0*/  ISETP.GE.AND.EX P4, PT, R22, UR18, PT, P4 ;  /* 0x0000001216007c0c */ /* 0x000fe2000bf86340 */
[----:B0-----:R-:W-:Y:S01]  /*06e0*/  IMAD.X R10, RZ, RZ, R22, P6 ;  /* 0x000000ffff0a7224 */ /* 0x001fe200030e0616 */
[C---:B------:R-:W-:Y:S02]  /*06f0*/  @!P1 LEA R8, P6, R24.reuse, UR10, 0x4 ;  /* 0x0000000a18089c11 */ /* 0x040fe4000f8c20ff */
[----:B------:R-:W-:Y:S02]  /*0700*/  CS2R R14, SRZ ;  /* 0x00000000000e7805 */ /* 0x000fe4000001ff00 */
[----:B------:R-:W-:Y:S02]  /*0710*/  @!P1 LEA.HI.X R9, R24, UR11, R25, 0x4, P6 ;  /* 0x0000000b18099c11 */ /* 0x000fe4000b0f2419 */
[----:B------:R-:W-:Y:S02]  /*0720*/  ISETP.GE.AND.EX P5, PT, R10, UR18, PT, P5 ;  /* 0x000000120a007c0c */ /* 0x000fe4000bfa6350 */
[----:B------:R-:W-:-:S04]  /*0730*/  @!P3 LEA R24, P6, R20, UR8, 0x2 ;  /* 0x000000081418bc11 */ /* 0x000fc8000f8c10ff */
[----:B------:R-:W-:-:S15]  /*0740*/  @!P3 LEA.HI.X R25, R20, UR9, R23, 0x2, P6 ;  /* 0x000000091419bc11 */ /* 0x000fde000b0f1417 */
[----:B------:R-:W-:-:S15]  /*0750*/  NOP ;  /* 0x0000000000007918 */ /* 0x000fde0000000000 */
[----:B------:R-:W-:-:S13]  /*0760*/  NOP ;  /* 0x0000000000007918 */ /* 0x000fda0000000000 */
[----:B----4-:R-:W0:Y:S02]  /*0770*/  @!P2 I2F.F64 R12, R3 ;  /* 0x00000003000ca312 */ /* 0x010e240000201c00 */
[----:B0-----:R0:W-:Y:S01]  /*0780*/  @!P2 STG.E.128 desc[UR14][R26.64], R12 ;  /* 0x0000000c1a00a986 */ /* 0x0011e2000c101d0e */
[----:B------:R-:W-:-:S04]  /*0790*/  @!P4 LEA R28, P2, R19, UR8, 0x2 ;  /* 0x00000008131ccc11 */ /* 0x000fc8000f8410ff */
[----:B------:R-:W-:Y:S02]  /*07a0*/  @!P4 LEA.HI.X R29, R19, UR9, R22, 0x2, P2 ;  /* 0x00000009131dcc11 */ /* 0x000fe400090f1416 */
[----:B0-----:R-:W-:-:S04]  /*07b0*/  @!P5 LEA R12, P6, R21, UR8, 0x2 ;  /* 0x00000008150cdc11 */ /* 0x001fc8000f8c10ff */
[----:B------:R-:W-:-:S15]  /*07c0*/  @!P5 LEA.HI.X R13, R21, UR9, R10, 0x2, P6 ;  /* 0x00000009150ddc11 */ /* 0x000fde000b0f140a */
[----:B------:R-:W-:-:S15]  /*07d0*/  NOP ;  /* 0x0000000000007918 */ /* 0x000fde0000000000 */
[----:B------:R-:W-:-:S15]  /*07e0*/  NOP ;  /* 0x0000000000007918 */ /* 0x000fde0000000000 */
[----:B------:R-:W-:-:S06]  /*07f0*/  NOP ;  /* 0x0000000000007918 */ /* 0x000fcc0000000000 */
[----:B-----5:R-:W0:Y:S02]  /*0800*/  @!P1 I2F.F64 R4, R16 ;  /* 0x0000001000049312 */ /* 0x020e240000201c00 */
[----:B0-----:R0:W-:Y:S01]  /*0810*/  @!P1 STG.E.128 desc[UR14][R8.64], R4 ;  /* 0x0000000408009986 */ /* 0x0011e2000c101d0e */
[----:B------:R-:W-:-:S03]  /*0820*/  IADD3 R11, P1, PT, R21, UR16, RZ ;  /* 0x00000010150b7c10 */ /* 0x000fc6000ff3e0ff */
[----:B------:R1:W2:Y:S01]  /*0830*/  @!P3 LDG.E R18, desc[UR14][R24.64] ;  /* 0x0000000e1812b981 */ /* 0x0002a2000c1e1900 */
[----:B------:R-:W-:Y:S01]  /*0840*/  ISETP.GE.U32.AND P2, PT, R11, UR17, PT ;  /* 0x000000110b007c0c */ /* 0x000fe2000bf46070 */
[----:B------:R-:W-:Y:S02]  /*0850*/  IMAD.X R14, RZ, RZ, R10, P1 ;  /* 0x000000ffff0e7224 */ /* 0x000fe400008e060a */
[----:B------:R3:W4:Y:S03]  /*0860*/  @!P4 LDG.E R17, desc[UR14][R28.64] ;  /* 0x0000000e1c11c981 */ /* 0x000726000c1e1900 */
[----:B------:R-:W-:Y:S01]  /*0870*/  ISETP.GE.AND.EX P1, PT, R14, UR18, PT, P2 ;  /* 0x000000120e007c0c */ /* 0x000fe2000bf26320 */
[----:B------:R-:W5:-:S12]  /*0880*/  @!P5 LDG.E R3, desc[UR14][R12.64] ;  /* 0x0000000e0c03d981 */ /* 0x000f58000c1e1900 */
[----:B0-----:R-:W-:-:S04]  /*0890*/  @!P1 LEA R4, P2, R11, UR8, 0x2 ;  /* 0x000000080b049c11 */ /* 0x001fc8000f8410ff */
[----:B------:R-:W-:-:S05]  /*08a0*/  @!P1 LEA.HI.X R5, R11, UR9, R14, 0x2, P2 ;  /* 0x000000090b059c11 */ /* 0x000fca00090f140e */
[----:B------:R2:W5:Y:S01]  /*08b0*/  @!P1 LDG.E R16, desc[UR14][R4.64] ;  /* 0x0000000e04109981 */ /* 0x000562000c1e1900 */
[C---:B------:R-:W-:Y:S02]  /*08c0*/  @!P3 LEA R26, P2, R20.reuse, UR10, 0x4 ;  /* 0x0000000a141abc11 */ /* 0x040fe4000f8420ff */
[C---:B-1----:R-:W-:Y:S02]  /*08d0*/  @!P4 LEA R24, P6, R19.reuse, UR10, 0x4 ;  /* 0x0000000a1318cc11 */ /* 0x042fe4000f8c20ff */
[----:B------:R-:W-:Y:S02]  /*08e0*/  @!P3 LEA.HI.X R27, R20, UR11, R23, 0x4, P2 ;  /* 0x0000000b141bbc11 */ /* 0x000fe400090f2417 */
[----:B------:R-:W-:Y:S02]  /*08f0*/  @!P4 LEA.HI.X R25, R19, UR11, R22, 0x4, P6 ;  /* 0x0000000b1319cc11 */ /* 0x000fe4000b0f2416 */
[----:B------:R-:W-:Y:S02]  /*0900*/  @!P5 LEA R20, P2, R21, UR10, 0x4 ;  /* 0x0000000a1514dc11 */ /* 0x000fe4000f8420ff */
[----:B---3--:R-:W-:-:S02]  /*0910*/  @!P1 LEA R28, P6, R11, UR10, 0x4 ;  /* 0x0000000a0b1c9c11 */ /* 0x008fc4000f8c20ff */
[----:B------:R-:W-:Y:S02]  /*0920*/  CS2R R6, SRZ ;  /* 0x0000000000067805 */ /* 0x000fe4000001ff00 */
[----:B------:R-:W-:Y:S02]  /*0930*/  @!P5 LEA.HI.X R21, R21, UR11, R10, 0x4, P2 ;  /* 0x0000000b1515dc11 */ /* 0x000fe400090f240a */
[----:B------:R-:W-:Y:S02]  /*0940*/  @!P1 LEA.HI.X R29, R11, UR11, R14, 0x4, P6 ;  /* 0x0000000b0b1d9c11 */ /* 0x000fe4000b0f240e */
[----:B------:R-:W-:Y:S02]  /*0950*/  CS2R R10, SRZ ;  /* 0x00000000000a7805 */ /* 0x000fe4000001ff00 */
[----:B------:R-:W-:Y:S02]  /*0960*/  CS2R R14, SRZ ;  /* 0x00000000000e7805 */ /* 0x000fe4000001ff00 */
[----:B------:R-:W-:Y:S01]  /*0970*/  CS2R R22, SRZ ;  /* 0x0000000000167805 */ /* 0x000fe2000001ff00 */
[----:B------:R-:W-:-:S04]  /*0980*/  UIADD3 UR4, UP0, UPT, UR4, 0x2, URZ ;  /* 0x0000000204047890 */ /* 0x000fc8000ff1e0ff */
[----:B------:R-:W-:Y:S02]  /*0990*/  UIADD3.X UR5, UPT, UPT, URZ, UR5, URZ, UP0, !UPT ;  /* 0x00000005ff057290 */ /* 0x000fe400087fe4ff */
[----:B------:R-:W-:-:S04]  /*09a0*/  ULEA UR6, UP0, UR12, UR6, 0x1 ;  /* 0x000000060c067291 */ /* 0x000fc8000f8008ff */
[----:B------:R-:W-:Y:S01]  /*09b0*/  ULEA.HI.X UR7, UR12, UR7, URZ, 0x1, UP0 ;  /* 0x000000070c077291 */ /* 0x000fe200080f0cff */
[----:B--2---:R-:W0:Y:S02]  /*09c0*/  @!P3 I2F.F64 R4, R18 ;  /* 0x000000120004b312 */ /* 0x004e240000201c00 */
[----:B0-----:R-:W-:-:S15]  /*09d0*/  @!P3 STG.E.128 desc[UR14][R26.64], R4 ;  /* 0x000000041a00b986 */ /* 0x001fde000c101d0e */
[----:B------:R-:W-:-:S15]  /*09e0*/  NOP ;  /* 0x0000000000007918 */ /* 0x000fde0000000000 */
[----:B------:R-:W-:-:S15]  /*09f0*/  NOP ;  /* 0x0000000000007918 */ /* 0x000fde0000000000 */
[----:B------:R-:W-:-:S15]  /*0a00*/  NOP ;  /* 0x0000000000007918 */ /* 0x000fde0000000000 */
[----:B------:R-:W-:-:S02]  /*0a10*/  NOP ;  /* 0x0000000000007918 */ /* 0x000fc40000000000 */
[----:B----4-:R-:W0:Y:S02]  /*0a20*/  @!P4 I2F.F64 R8, R17 ;  /* 0x000000110008c312 */ /* 0x010e240000201c00 */
[----:B0-----:R-:W-:-:S15]  /*0a30*/  @!P4 STG.E.128 desc[UR14][R24.64], R8 ;  /* 0x000000081800c986 */ /* 0x001fde000c101d0e */
[----:B------:R-:W-:-:S15]  /*0a40*/  NOP ;  /* 0x0000000000007918 */ /* 0x000fde0000000000 */
[----:B------:R-:W-:-:S15]  /*0a50*/  NOP ;  /* 0x0000000000007918 */ /* 0x000fde0000000000 */
[----:B------:R-:W-:-:S15]  /*0a60*/  NOP ;  /* 0x0000000000007918 */ /* 0x000fde0000000000 */
[----:B------:R-:W-:-:S02]  /*0a70*/  NOP ;  /* 0x0000000000007918 */ /* 0x000fc40000000000 */
[----:B-----5:R-:W0:Y:S02]  /*0a80*/  @!P5 I2F.F64 R12, R3 ;  /* 0x00000003000cd312 */ /* 0x020e240000201c00 */
[----:B0-----:R0:W-:-:S15]  /*0a90*/  @!P5 STG.E.128 desc[UR14][R20.64], R12 ;  /* 0x0000000c1400d986 */ /* 0x0011de000c101d0e */
[----:B------:R-:W-:-:S15]  /*0aa0*/  NOP ;  /* 0x0000000000007918 */ /* 0x000fde0000000000 */
[----:B------:R-:W-:-:S15]  /*0ab0*/  NOP ;  /* 0x0000000000007918 */ /* 0x000fde0000000000 */
[----:B------:R-:W-:-:S15]  /*0ac0*/  NOP ;  /* 0x0000000000007918 */ /* 0x000fde0000000000 */
[----:B------:R-:W-:-:S02]  /*0ad0*/  NOP ;  /* 0x0000000000007918 */ /* 0x000fc40000000000 */
[----:B0-----:R-:W0:Y:S02]  /*0ae0*/  @!P1 I2F.F64 R20, R16 ;  /* 0x0000001000149312 */ /* 0x001e240000201c00 */
[----:B0-----:R1:W-:Y:S01]  /*0af0*/  @!P1 STG.E.128 desc[UR14][R28.64], R20 ;  /* 0x000000141c009986 */ /* 0x0013e2000c101d0e */
[----:B------:R-:W-:-:S04]  /*0b00*/  ISETP.NE.U32.AND P1, PT, R2, UR4, PT ;  /* 0x0000000402007c0c */ /* 0x000fc8000bf25070 */
[----:B------:R-:W-:-:S13]  /*0b10*/  ISETP.NE.AND.EX P1, PT, RZ, UR5, PT, P1 ;  /* 0x00000005ff007c0c */ /* 0x000fda000bf25310 */
[----:B-1----:R-:W-:Y:S05]  /*0b20*/  @P1 BRA `(.L_x_2598) ;  /* 0xfffffff800141947 */ /* 0x002fea000383ffff */
.L_x_2597:
        /* <DEDUP_REMOVED lines=20> */
[----:B------:R-:W2:Y:S01]  /*0c70*/  @!P0 LDG.E R12, desc[UR14][R4.64] ;  /* 0x0000000e040c8981 */ /* 0x000ea2000c1e1900 */
[----:B------:R-:W-:Y:S02]  /*0c80*/  @!P1 LEA.HI.X R9, R6, UR9, R11, 0x2, P4 ;  /* 0x0000000906099c11 */ /* 0x000fe4000a0f140b */
[----:B------:R-:W-:-:S03]  /*0c90*/  @!P2 LEA.HI.X R3, R0, UR9, R7, 0x2, P3 ;  /* 0x000000090003ac11 */ /* 0x000fc600098f1407 */
[----:B------:R-:W3:Y:S04]  /*0ca0*/  @!P1 LDG.E R26, desc[UR14][R8.64] ;  /* 0x0000000e081a9981 */ /* 0x000ee8000c1e1900 */
[----:B------:R0:W4:Y:S01]  /*0cb0*/  @!P2 LDG.E R23, desc[UR14][R2.64] ;  /* 0x0000000e0217a981 */ /* 0x000122000c1e1900 */
[----:B------:R-:W-:-:S04]  /*0cc0*/  IADD3 R21, P4, PT, R0, UR16, RZ ;  /* 0x0000001000157c10 */ /* 0x000fc8000ff9e0ff */
[----:B------:R-:W-:Y:S01]  /*0cd0*/  ISETP.GE.U32.AND P3, PT, R21, UR17, PT ;  /* 0x0000001115007c0c */ /* 0x000fe2000bf66070 */
[----:B------:R-:W-:-:S05]  /*0ce0*/  IMAD.X R22, RZ, RZ, R7, P4 ;  /* 0x000000ffff167224 */ /* 0x000fca00020e0607 */
[----:B------:R-:W-:Y:S01]  /*0cf0*/  ISETP.GE.AND.EX P3, PT, R22, UR18, PT, P3 ;  /* 0x0000001216007c0c */ /* 0x000fe2000bf66330 */
[----:B------:R-:W-:Y:S01]  /*0d00*/  IMAD.MOV.U32 R20, RZ, RZ, R16 ;  /* 0x000000ffff147224 */ /* 0x000fe200078e0010 */
[----:B0-----:R-:W-:Y:S02]  /*0d10*/  @!P1 LEA R2, P5, R6, UR10, 0x4 ;  /* 0x0000000a06029c11 */ /* 0x001fe4000f8a20ff */
[----:B------:R-:W-:-:S09]  /*0d20*/  @!P2 LEA R16, P6, R0, UR10, 0x4 ;  /* 0x0000000a0010ac11 */ /* 0x000fd2000f8c20ff */
[----:B------:R-:W-:-:S04]  /*0d30*/  @!P3 LEA R24, P4, R21, UR8, 0x2 ;  /* 0x000000081518bc11 */ /* 0x000fc8000f8810ff */
[----:B------:R-:W-:Y:S02]  /*0d40*/  @!P3 LEA.HI.X R25, R21, UR9, R22, 0x2, P4 ;  /* 0x000000091519bc11 */ /* 0x000fe4000a0f1416 */
[----:B------:R-:W-:Y:S02]  /*0d50*/  @!P0 LEA R18, P4, R10, UR10, 0x4 ;  /* 0x0000000a0a128c11 */ /* 0x000fe4000f8820ff */
[----:B------:R-:W-:Y:S01]  /*0d60*/  @!P1 LEA.HI.X R3, R6, UR11, R11, 0x4, P5 ;  /* 0x0000000b06039c11 */ /* 0x000fe2000a8f240b */
[----:B------:R0:W5:Y:S01]  /*0d70*/  @!P3 LDG.E R20, desc[UR14][R24.64] ;  /* 0x0000000e1814b981 */ /* 0x000162000c1e1900 */
[----:B------:R-:W-:Y:S02]  /*0d80*/  @!P0 LEA.HI.X R19, R10, UR11, R15, 0x4, P4 ;  /* 0x0000000b0a138c11 */ /* 0x000fe4000a0f240f */
[----:B------:R-:W-:Y:S02]  /*0d90*/  CS2R R14, SRZ ;  /* 0x00000000000e7805 */ /* 0x000fe4000001ff00 */
[----:B------:R-:W-:-:S02]  /*0da0*/  @!P2 LEA.HI.X R17, R0, UR11, R7, 0x4, P6 ;  /* 0x0000000b0011ac11 */ /* 0x000fc4000b0f2407 */
[----:B------:R-:W-:Y:S02]  /*0db0*/  CS2R R6, SRZ ;  /* 0x0000000000067805 */ /* 0x000fe4000001ff00 */
[----:B------:R-:W-:Y:S01]  /*0dc0*/  CS2R R10, SRZ ;  /* 0x00000000000a7805 */ /* 0x000fe2000001ff00 */
[----:B--2---:R-:W1:Y:S02]  /*0dd0*/  @!P0 I2F.F64 R12, R12 ;  /* 0x0000000c000c8312 */ /* 0x004e640000201c00 */
[----:B-1----:R0:W-:-:S15]  /*0de0*/  @!P0 STG.E.128 desc[UR14][R18.64], R12 ;  /* 0x0000000c12008986 */ /* 0x0021de000c101d0e */
[----:B------:R-:W-:-:S15]  /*0df0*/  NOP ;  /* 0x0000000000007918 */ /* 0x000fde0000000000 */
[----:B------:R-:W-:-:S15]  /*0e00*/  NOP ;  /* 0x0000000000007918 */ /* 0x000fde0000000000 */
[----:B------:R-:W-:-:S15]  /*0e10*/  NOP ;  /* 0x0000000000007918 */ /* 0x000fde0000000000 */
[----:B------:R-:W-:-:S02]  /*0e20*/  NOP ;  /* 0x0000000000007918 */ /* 0x000fc40000000000 */
[----:B---3--:R-:W1:Y:S02]  /*0e30*/  @!P1 I2F.F64 R4, R26 ;  /* 0x0000001a00049312 */ /* 0x008e640000201c00 */
[----:B-1----:R0:W-:-:S15]  /*0e40*/  @!P1 STG.E.128 desc[UR14][R2.64], R4 ;  /* 0x0000000402009986 */ /* 0x0021de000c101d0e */
[----:B------:R-:W-:-:S15]  /*0e50*/  NOP ;  /* 0x0000000000007918 */ /* 0x000fde0000000000 */
[----:B------:R-:W-:-:S15]  /*0e60*/  NOP ;  /* 0x0000000000007918 */ /* 0x000fde0000000000 */
[----:B------:R-:W-:-:S15]  /*0e70*/  NOP ;  /* 0x0000000000007918 */ /* 0x000fde0000000000 */
[----:B------:R-:W-:-:S02]  /*0e80*/  NOP ;  /* 0x0000000000007918 */ /* 0x000fc40000000000 */
[----:B----4-:R-:W1:Y:S02]  /*0e90*/  @!P2 I2F.F64 R8, R23 ;  /* 0x000000170008a312 */ /* 0x010e640000201c00 */
[----:B-1----:R0:W-:Y:S01]  /*0ea0*/  @!P2 STG.E.128 desc[UR14][R16.64], R8 ;  /* 0x000000081000a986 */ /* 0x0021e2000c101d0e */
[----:B------:R-:W-:Y:S05]  /*0eb0*/  @P3 EXIT ;  /* 0x000000000000394d */ /* 0x000fea0003800000 */
[----:B0-----:R-:W-:-:S04]  /*0ec0*/  LEA R2, P0, R21, UR10, 0x4 ;  /* 0x0000000a15027c11 */ /* 0x001fc8000f8020ff */
[----:B------:R-:W-:Y:S02]  /*0ed0*/  LEA.HI.X R3, R21, UR11, R22, 0x4, P0 ;  /* 0x0000000b15037c11 */ /* 0x000fe400080f2416 */
[----:B------:R-:W-:Y:S01]  /*0ee0*/  CS2R R22, SRZ ;  /* 0x0000000000167805 */ /* 0x000fe2000001ff00 */
[----:B-----5:R-:W0:Y:S04]  /*0ef0*/  I2F.F64 R20, R20 ;  /* 0x0000001400147312 */ /* 0x020e280000201c00 */
[----:B0-----:R-:W-:Y:S01]  /*0f00*/  STG.E.128 desc[UR14][R2.64], R20 ;  /* 0x0000001402007986 */ /* 0x001fe2000c101d0e */
[----:B------:R-:W-:Y:S05]  /*0f10*/  EXIT ;  /* 0x000000000000794d */ /* 0x000fea0003800000 */
.L_x_2596:
[----:B------:R-:W0:Y:S02]  /*0f20*/  S2R R24, SR_TID.X ;  /* 0x0000000000187919 */ /* 0x000e240000002100 */
[----:B0-----:R-:W-:-:S03]  /*0f30*/  IMAD.WIDE.U32 R2, R24, 0x4, RZ ;  /* 0x0000000418027825 */ /* 0x001fc600078e00ff */
[----:B------:R-:W-:-:S04]  /*0f40*/  ISETP.GE.U32.AND P0, PT, R2, UR19, PT ;  /* 0x0000001302007c0c */ /* 0x000fc8000bf06070 */
[----:B------:R-:W-:-:S13]  /*0f50*/  ISETP.GE.AND.EX P0, PT, R3, UR6, PT, P0 ;  /* 0x0000000603007c0c */ /* 0x000fda000bf06300 */
[----:B------:R-:W-:Y:S05]  /*0f60*/  @P0 EXIT ;  /* 0x000000000000094d */ /* 0x000fea0003800000 */
[----:B------:R-:W-:Y:S01]  /*0f70*/  IMAD.MOV.U32 R25, RZ, RZ, RZ ;  /* 0x000000ffff197224 */ /* 0x000fe200078e00ff */
[----:B------:R-:W0:Y:S06]  /*0f80*/  LDCU UR4, c[0x0][0x360] ;  /* 0x00006c00ff0477ac */ /* 0x000e2c0008000800 */
.L_x_2599:
[----:B------:R-:W-:-:S04]  /*0f90*/  LEA R4, P0, R24, UR8, 0x4 ;  /* 0x0000000818047c11 */ /* 0x000fc8000f8020ff */
[----:B------:R-:W-:-:S06]  /*0fa0*/  LEA.HI.X R5, R24, UR9, R25, 0x4, P0 ;  /* 0x0000000918057c11 */ /* 0x000fcc00080f2419 */
[----:B------:R-:W2:Y:S01]  /*0fb0*/  LDG.E.128 R4, desc[UR14][R4.64] ;  /* 0x0000000e04047981 */ /* 0x000ea2000c1e1d00 */
[C---:B-1----:R-:W-:Y:S02]  /*0fc0*/  LEA R2, P0, R24.reuse, UR10, 0x6 ;  /* 0x0000000a18027c11 */ /* 0x042fe4000f8030ff */
        /* <DEDUP_REMOVED lines=13> */
[----:B--2---:R-:W-:-:S15]  /*10a0*/  I2F.F64 R8, R4 ;  /* 0x0000000400087312 */ /* 0x004fde0000201c00 */
[----:B------:R-:W-:-:S15]  /*10b0*/  NOP ;  /* 0x0000000000007918 */ /* 0x000fde0000000000 */
[----:B------:R-:W-:-:S15]  /*10c0*/  NOP ;  /* 0x0000000000007918 */ /* 0x000fde0000000000 */
[----:B------:R-:W-:-:S15]  /*10d0*/  NOP ;  /* 0x0000000000007918 */ /* 0x000fde0000000000 */
[----:B------:R-:W-:-:S04]  /*10e0*/  NOP ;  /* 0x0000000000007918 */ /* 0x000fc80000000000 */
[----:B------:R-:W0:Y:S02]  /*10f0*/  I2F.F64 R12, R5 ;  /* 0x00000005000c7312 */ /* 0x000e240000201c00 */
[----:B0-----:R1:W-:-:S15]  /*1100*/  STG.E.ENL2.256 desc[UR14][R2.64], R8, R12 ;  /* 0xf8000008020c797f */ /* 0x0013de000f12180e */
[----:B------:R-:W-:-:S15]  /*1110*/  NOP ;  /* 0x0000000000007918 */ /* 0x000fde0000000000 */
[----:B------:R-:W-:-:S15]  /*1120*/  NOP ;  /* 0x0000000000007918 */ /* 0x000fde0000000000 */
[----:B------:R-:W-:-:S15]  /*1130*/  NOP ;  /* 0x0000000000007918 */ /* 0x000fde0000000000 */
[----:B------:R-:W-:-:S02]  /*1140*/  NOP ;  /* 0x0000000000007918 */ /* 0x000fc40000000000 */
[----:B------:R-:W-:-:S15]  /*1150*/  I2F.F64 R16, R6 ;  /* 0x0000000600107312 */ /* 0x000fde0000201c00 */
[----:B------:R-:W-:-:S15]  /*1160*/  NOP ;  /* 0x0000000000007918 */ /* 0x000fde0000000000 */
[----:B------:R-:W-:-:S15]  /*1170*/  NOP ;  /* 0x0000000000007918 */ /* 0x000fde0000000000 */
[----:B------:R-:W-:-:S15]  /*1180*/  NOP ;  /* 0x0000000000007918 */ /* 0x000fde0000000000 */
[----:B------:R-:W-:-:S04]  /*1190*/  NOP ;  /* 0x0000000000007918 */ /* 0x000fc80000000000 */
[----:B------:R-:W0:Y:S02]  /*11a0*/  I2F.F64 R20, R7 ;  /* 0x0000000700147312 */ /* 0x000e240000201c00 */
[----:B0-----:R1:W-:Y:S01]  /*11b0*/  STG.E.ENL2.256 desc[UR14][R2.64+0x20], R16, R20 ;  /* 0xf80001100214797f */ /* 0x0013e2000f12180e */
[----:B------:R-:W-:Y:S05]  /*11c0*/  @!P0 BRA P1, `(.L_x_2599) ;  /* 0xfffffffc00708947 */ /* 0x000fea000083ffff */
[----:B------:R-:W-:Y:S05]  /*11d0*/  EXIT ;  /* 0x000000000000794d */ /* 0x000fea0003800000 */
        .weak           $__internal_54_$__cuda_sm20_div_u16
        .type           $__internal_54_$__cuda_sm20_div_u16,@function
        .size           $__internal_54_$__cuda_sm20_div_u16,(.L_x_7635 - $__internal_54_$__cuda_sm20_div_u16)
$__internal_54_$__cuda_sm20_div_u16:
        /* <DEDUP_REMOVED lines=18> */
[----:B------:R-:W-:Y:S06]  /*1300*/  RET.REL.NODEC R2 `(_ZN2at6native55_GLOBAL__N__de093ff9_22_ForeachBinaryOpList_cu_a911ec4325multi_tensor_apply_kernelINS1_18TensorListMetadataILi2EEENS1_11CopyFunctorIN3c107complexIdEEiLi2ELi1ELi1EEEJNS0_4CopyIS8_iEEEEEvT_T0_DpT1_) ;  /* 0xffffffec023c7950 */ /* 0x000fec0003c3ffff */
.L_x_2600:
        /* <DEDUP_REMOVED lines=15> */
.L_x_7635:


//--------------------- .text._ZN2at6native55_GLOBAL__N__de093ff9_22_ForeachBinaryOpList_cu_a911ec4325multi_tensor_apply_kernelINS1_18TensorListMetadataILi2EEENS1_11CopyFunctorIN3c107complexIdEEsLi2ELi1ELi1EEEJNS0_4CopyIS8_sEEEEEvT_T0_DpT1_ --------------------------
	.section	.text._ZN2at6native55_GLOBAL__N__de093ff9_22_ForeachBinaryOpList_cu_a911ec4325multi_tensor_apply_kernelINS1_18TensorListMetadataILi2EEENS1_11CopyFunctorIN3c107complexIdEEsLi2ELi1ELi1EEEJNS0_4CopyIS8_sEEEEEvT_T0_DpT1_,"ax",@progbits
	.align	128
.text._ZN2at6native55_GLOBAL__N__de093ff9_22_ForeachBinaryOpList_cu_a911ec4325multi_tensor_apply_kernelINS1_18TensorListMetadataILi2EEENS1_11CopyFunctorIN3c107complexIdEEsLi2ELi1ELi1EEEJNS0_4CopyIS8_sEEEEEvT_T0_DpT1_:
        .type           _ZN2at6native55_GLOBAL__N__de093ff9_22_ForeachBinaryOpList_cu_a911ec4325multi_tensor_apply_kernelINS1_18TensorListMetadataILi2EEENS1_11CopyFunctorIN3c107complexIdEEsLi2ELi1ELi1EEEJNS0_4CopyIS8_sEEEEEvT_T0_DpT1_,@function
        .size           _ZN2at6native55_GLOBAL__N__de093ff9_22_ForeachBinaryOpList_cu_a911ec4325multi_tensor_apply_kernelINS1_18TensorListMetadataILi2EEENS1_11CopyFunctorIN3c107complexIdEEsLi2ELi1ELi1EEEJNS0_4CopyIS8_sEEEEEvT_T0_DpT1_,(.L_x_7637 - _ZN2at6native55_GLOBAL__N__de093ff9_22_ForeachBinaryOpList_cu_a911ec4325multi_tensor_apply_kernelINS1_18TensorListMetadataILi2EEENS1_11CopyFunctorIN3c107complexIdEEsLi2ELi1ELi1EEEJNS0_4CopyIS8_sEEEEEvT_T0_DpT1_)
        .other          _ZN2at6native55_GLOBAL__N__de093ff9_22_ForeachBinaryOpList_cu_a911ec4325multi_tensor_apply_kernelINS1_18TensorListMetadataILi2EEENS1_11CopyFunctorIN3c107complexIdEEsLi2ELi1ELi1EEEJNS0_4CopyIS8_sEEEEEvT_T0_DpT1_,@"STO_CUDA_ENTRY STV_DEFAULT"
_ZN2at6native55_GLOBAL__N__de093ff9_22_ForeachBinaryOpList_cu_a911ec4325multi_tensor_apply_kernelINS1_18TensorListMetadataILi2EEENS1_11CopyFunctorIN3c107complexIdEEsLi2ELi1ELi1EEEJNS0_4CopyIS8_sEEEEEvT_T0_DpT1_:
        /* <DEDUP_REMOVED lines=39> */
[----:B------:R-:W-:Y:S05]  /*0270*/  CALL.REL.NOINC `($__internal_55_$__cuda_sm20_div_u16) ;  /* 0x0000000c00d87944 */ /* 0x000fea0003c00000 */
        /* <DEDUP_REMOVED lines=16> */
.L_x_2603:
        /* <DEDUP_REMOVED lines=17> */
[----:B------:R-:W2:Y:S01]  /*0490*/  @!P3 LDG.E.U16 R18, desc[UR14][R8.64] ;  /* 0x0000000e0812b981 */ /* 0x000ea2000c1e1500 */
[----:B------:R-:W-:-:S03]  /*04a0*/  @!P2 LEA R10, P1, R28, UR8, 0x1 ;  /* 0x000000081c0aac11 */ /* 0x000fc6000f8208ff */
[--C-:B------:R-:W-:Y:S01]  /*04b0*/  IMAD.X R25, RZ, RZ, R27.reuse, P5 ;  /* 0x000000ffff197224 */ /* 0x100fe200028e061b */
[----:B------:R-:W-:Y:S01]  /*04c0*/  @!P2 LEA.HI.X R11, R28, UR9, R27, 0x1, P1 ;  /* 0x000000091c0bac11 */ /* 0x000fe200088f0c1b */
[----:B------:R-:W3:Y:S01]  /*04d0*/  @!P4 LDG.E.U16 R17, desc[UR14][R6.64] ;  /* 0x0000000e0611c981 */ /* 0x000ee2000c1e1500 */
[----:B------:R-:W-:-:S03]  /*04e0*/  ISETP.GE.U32.AND P1, PT, R24, UR17, PT ;  /* 0x0000001118007c0c */ /* 0x000fc6000bf26070 */
[----:B------:R0:W4:Y:S01]  /*04f0*/  @!P2 LDG.E.U16 R3, desc[UR14][R10.64] ;  /* 0x0000000e0a03a981 */ /* 0x000122000c1e1500 */
[----:B------:R-:W-:-:S13]  /*0500*/  ISETP.GE.AND.EX P1, PT, R25, UR18, PT, P1 ;  /* 0x0000001219007c0c */ /* 0x000fda000bf26310 */
[----:B------:R-:W-:-:S04]  /*0510*/  @!P1 LEA R4, P5, R24, UR8, 0x1 ;  /* 0x0000000818049c11 */ /* 0x000fc8000f8a08ff */
[----:B------:R-:W-:-:S05]  /*0520*/  @!P1 LEA.HI.X R5, R24, UR9, R25, 0x1, P5 ;  /* 0x0000000918059c11 */ /* 0x000fca000a8f0c19 */
[----:B------:R2:W5:Y:S01]  /*0530*/  @!P1 LDG.E.U16 R16, desc[UR14][R4.64] ;  /* 0x0000000e04109981 */ /* 0x000562000c1e1500 */
        /* <DEDUP_REMOVED lines=11> */
[----:B--2---:R-:W0:Y:S02]  /*05f0*/  @!P3 I2F.F64.S16 R4, R18 ;  /* 0x000000120004b312 */ /* 0x004e240000101c00 */
        /* <DEDUP_REMOVED lines=10> */
[----:B---3--:R-:W0:Y:S02]  /*06a0*/  @!P4 I2F.F64.S16 R8, R17 ;  /* 0x000000110008c312 */ /* 0x008e240000101c00 */
        /* <DEDUP_REMOVED lines=12> */
[----:B----4-:R-:W0:Y:S02]  /*0770*/  @!P2 I2F.F64.S16 R12, R3 ;  /* 0x00000003000ca312 */ /* 0x010e240000101c00 */
        /* <DEDUP_REMOVED lines=8> */
[----:B-----5:R-:W0:Y:S02]  /*0800*/  @!P1 I2F.F64.S16 R4, R16 ;  /* 0x0000001000049312 */ /* 0x020e240000101c00 */
[----:B0-----:R0:W-:Y:S01]  /*0810*/  @!P1 STG.E.128 desc[UR14][R8.64], R4 ;  /* 0x0000000408009986 */ /* 0x0011e2000c101d0e */
[----:B------:R-:W-:-:S03]  /*0820*/  IADD3 R11, P1, PT, R21, UR16, RZ ;  /* 0x00000010150b7c10 */ /* 0x000fc6000ff3e0ff */
[----:B------:R1:W2:Y:S01]  /*0830*/  @!P3 LDG.E.U16 R18, desc[UR14][R24.64] ;  /* 0x0000000e1812b981 */ /* 0x0002a2000c1e1500 */
[----:B------:R-:W-:Y:S01]  /*0840*/  ISETP.GE.U32.AND P2, PT, R11, UR17, PT ;  /* 0x000000110b007c0c */ /* 0x000fe2000bf46070 */
[----:B------:R-:W-:Y:S02]  /*0850*/  IMAD.X R14, RZ, RZ, R10, P1 ;  /* 0x000000ffff0e7224 */ /* 0x000fe400008e060a */
[----:B------:R3:W4:Y:S03]  /*0860*/  @!P4 LDG.E.U16 R17, desc[UR14][R28.64] ;  /* 0x0000000e1c11c981 */ /* 0x000726000c1e1500 */
[----:B------:R-:W-:Y:S01]  /*0870*/  ISETP.GE.AND.EX P1, PT, R14, UR18, PT, P2 ;  /* 0x000000120e007c0c */ /* 0x000fe2000bf26320 */
[----:B------:R-:W5:-:S12]  /*0880*/  @!P5 LDG.E.U16 R3, desc[UR14][R12.64] ;  /* 0x0000000e0c03d981 */ /* 0x000f58000c1e1500 */
[----:B0-----:R-:W-:-:S04]  /*0890*/  @!P1 LEA R4, P2, R11, UR8, 0x1 ;  /* 0x000000080b049c11 */ /* 0x001fc8000f8408ff */
[----:B------:R-:W-:-:S05]  /*08a0*/  @!P1 LEA.HI.X R5, R11, UR9, R14, 0x1, P2 ;  /* 0x000000090b059c11 */ /* 0x000fca00090f0c0e */
[----:B------:R2:W5:Y:S01]  /*08b0*/  @!P1 LDG.E.U16 R16, desc[UR14][R4.64] ;  /* 0x0000000e04109981 */ /* 0x000562000c1e1500 */
        /* <DEDUP_REMOVED lines=16> */
[----:B--2---:R-:W0:Y:S02]  /*09c0*/  @!P3 I2F.F64.S16 R4, R18 ;  /* 0x000000120004b312 */ /* 0x004e240000101c00 */
[----:B0-----:R-:W-:-:S15]  /*09d0*/  @!P3 STG.E.128 desc[UR14][R26.64], R4 ;  /* 0x000000041a00b986 */ /* 0x001fde000c101d0e */
[----:B------:R-:W-:-:S15]  /*09e0*/  NOP ;  /* 0x0000000000007918 */ /* 0x000fde0000000000 */
[----:B------:R-:W-:-:S15]  /*09f0*/  NOP ;  /* 0x0000000000007918 */ /* 0x000fde0000000000 */
[----:B------:R-:W-:-:S15]  /*0a00*/  NOP ;  /* 0x0000000000007918 */ /* 0x000fde0000000000 */
[----:B------:R-:W-:-:S02]  /*0a10*/  NOP ;  /* 0x0000000000007918 */ /* 0x000fc40000000000 */
[----:B----4-:R-:W0:Y:S02]  /*0a20*/  @!P4 I2F.F64.S16 R8, R17 ;  /* 0x000000110008c312 */ /* 0x010e240000101c00 */
[----:B0-----:R-:W-:-:S15]  /*0a30*/  @!P4 STG.E.128 desc[UR14][R24.64], R8 ;  /* 0x000000081800c986 */ /* 0x001fde000c101d0e */
[----:B------:R-:W-:-:S15]  /*0a40*/  NOP ;  /* 0x0000000000007918 */ /* 0x000fde0000000000 */
[----:B------:R-:W-:-:S15]  /*0a50*/  NOP ;  /* 0x0000000000007918 */ /* 0x000fde0000000000 */
[----:B------:R-:W-:-:S15]  /*0a60*/  NOP ;  /* 0x0000000000007918 */ /* 0x000fde0000000000 */
[----:B------:R-:W-:-:S02]  /*0a70*/  NOP ;  /* 0x0000000000007918 */ /* 0x000fc40000000000 */
[----:B-----5:R-:W0:Y:S02]  /*0a80*/  @!P5 I2F.F64.S16 R12, R3 ;  /* 0x00000003000cd312 */ /* 0x020e240000101c00 */
[----:B0-----:R0:W-:-:S15]  /*0a90*/  @!P5 STG.E.128 desc[UR14][R20.64], R12 ;  /* 0x0000000c1400d986 */ /* 0x0011de000c101d0e */
[----:B------:R-:W-:-:S15]  /*0aa0*/  NOP ;  /* 0x0000000000007918 */ /* 0x000fde0000000000 */
[----:B------:R-:W-:-:S15]  /*0ab0*/  NOP ;  /* 0x0000000000007918 */ /* 0x000fde0000000000 */
[----:B------:R-:W-:-:S15]  /*0ac0*/  NOP ;  /* 0x0000000000007918 */ /* 0x000fde0000000000 */
[----:B------:R-:W-:-:S02]  /*0ad0*/  NOP ;  /* 0x0000000000007918 */ /* 0x000fc40000000000 */
[----:B0-----:R-:W0:Y:S02]  /*0ae0*/  @!P1 I2F.F64.S16 R20, R16 ;  /* 0x0000001000149312 */ /* 0x001e240000101c00 */
[----:B0-----:R1:W-:Y:S01]  /*0af0*/  @!P1 STG.E.128 desc[UR14][R28.64], R20 ;  /* 0x000000141c009986 */ /* 0x0013e2000c101d0e */
[----:B------:R-:W-:-:S04]  /*0b00*/  ISETP.NE.U32.AND P1, PT, R2, UR4, PT ;  /* 0x0000000402007c0c */ /* 0x000fc8000bf25070 */
[----:B------:R-:W-:-:S13]  /*0b10*/  ISETP.NE.AND.EX P1, PT, RZ, UR5, PT, P1 ;  /* 0x00000005ff007c0c */ /* 0x000fda000bf25310 */
[----:B-1----:R-:W-:Y:S05]  /*0b20*/  @P1 BRA `(.L_x_2603) ;  /* 0xfffffff800141947 */ /* 0x002fea000383ffff */
.L_x_2602:
        /* <DEDUP_REMOVED lines=14> */
[----:B------:R-:W-:Y:S02]  /*0c10*/  PRMT R26, R17, 0x7610, R26 ;  /* 0x00007610111a7816 */ /* 0x000fe4000000001a */
[----:B------:R-:W-:-:S02]  /*0c20*/  PRMT R23, R3, 0x7610, R23 ;  /* 0x0000761003177816 */ /* 0x000fc40000000017 */
[----:B------:R-:W-:-:S04]  /*0c30*/  @!P0 LEA R4, P3, R10, UR8, 0x1 ;  /* 0x000000080a048c11 */ /* 0x000fc8000f8608ff */
[----:B------:R-:W-:Y:S02]  /*0c40*/  @!P0 LEA.HI.X R5, R10, UR9, R15, 0x1, P3 ;  /* 0x000000090a058c11 */ /* 0x000fe400098f0c0f */
[----:B------:R-:W-:Y:S02]  /*0c50*/  @!P1 LEA R8, P4, R6, UR8, 0x1 ;  /* 0x0000000806089c11 */ /* 0x000fe4000f8808ff */
[----:B------:R-:W-:Y:S01]  /*0c60*/  @!P2 LEA R2, P3, R0, UR8, 0x1 ;  /* 0x000000080002ac11 */ /* 0x000fe2000f8608ff */
[----:B------:R-:W2:Y:S01]  /*0c70*/  @!P0 LDG.E.U16 R12, desc[UR14][R4.64] ;  /* 0x0000000e040c8981 */ /* 0x000ea2000c1e1500 */
[----:B------:R-:W-:Y:S02]  /*0c80*/  @!P1 LEA.HI.X R9, R6, UR9, R11, 0x1, P4 ;  /* 0x0000000906099c11 */ /* 0x000fe4000a0f0c0b */
[----:B------:R-:W-:-:S03]  /*0c90*/  @!P2 LEA.HI.X R3, R0, UR9, R7, 0x1, P3 ;  /* 0x000000090003ac11 */ /* 0x000fc600098f0c07 */
[----:B------:R-:W3:Y:S04]  /*0ca0*/  @!P1 LDG.E.U16 R26, desc[UR14][R8.64] ;  /* 0x0000000e081a9981 */ /* 0x000ee8000c1e1500 */
        /* <DEDUP_REMOVED lines=10> */
[----:B------:R-:W-:Y:S02]  /*0d50*/  @!P0 LEA R18, P4, R10, UR10, 0x4 ;  /* 0x0000000a0a128c11 */ /* 0x000fe4000f8820ff */
[----:B------:R-:W-:Y:S01]  /*0d60*/  @!P1 LEA.HI.X R3, R6, UR11, R11, 0x4, P5 ;  /* 0x0000000b06039c11 */ /* 0x000fe2000a8f240b */
[----:B------:R0:W5:Y:S01]  /*0d70*/  @!P3 LDG.E.U16 R20, desc[UR14][R24.64] ;  /* 0x0000000e1814b981 */ /* 0x000162000c1e1500 */
[----:B------:R-:W-:Y:S02]  /*0d80*/  @!P0 LEA.HI.X R19, R10, UR11, R15, 0x4, P4 ;  /* 0x0000000b0a138c11 */ /* 0x000fe4000a0f240f */
[----:B------:R-:W-:Y:S02]  /*0d90*/  CS2R R14, SRZ ;  /* 0x00000000000e7805 */ /* 0x000fe4000001ff00 */
[----:B------:R-:W-:-:S02]  /*0da0*/  @!P2 LEA.HI.X R17, R0, UR11, R7, 0x4, P6 ;  /* 0x0000000b0011ac11 */ /* 0x000fc4000b0f2407 */
[----:B------:R-:W-:Y:S02]  /*0db0*/  CS2R R6, SRZ ;  /* 0x0000000000067805 */ /* 0x000fe4000001ff00 */
[----:B------:R-:W-:Y:S01]  /*0dc0*/  CS2R R10, SRZ ;  /* 0x00000000000a7805 */ /* 0x000fe2000001ff00 */
[----:B--2---:R-:W1:Y:S02]  /*0dd0*/  @!P0 I2F.F64.S16 R12, R12 ;  /* 0x0000000c000c8312 */ /* 0x004e640000101c00 */
[----:B-1----:R0:W-:-:S15]  /*0de0*/  @!P0 STG.E.128 desc[UR14][R18.64], R12 ;  /* 0x0000000c12008986 */ /* 0x0021de000c101d0e */
[----:B------:R-:W-:-:S15]  /*0df0*/  NOP ;  /* 0x0000000000007918 */ /* 0x000fde0000000000 */
[----:B------:R-:W-:-:S15]  /*0e00*/  NOP ;  /* 0x0000000000007918 */ /* 0x000fde0000000000 */
[----:B------:R-:W-:-:S15]  /*0e10*/  NOP ;  /* 0x0000000000007918 */ /* 0x000fde0000000000 */
[----:B------:R-:W-:-:S02]  /*0e20*/  NOP ;  /* 0x0000000000007918 */ /* 0x000fc40000000000 */
[----:B---3--:R-:W1:Y:S02]  /*0e30*/  @!P1 I2F.F64.S16 R4, R26 ;  /* 0x0000001a00049312 */ /* 0x008e640000101c00 */
[----:B-1----:R0:W-:-:S15]  /*0e40*/  @!P1 STG.E.128 desc[UR14][R2.64], R4 ;  /* 0x0000000402009986 */ /* 0x0021de000c101d0e */
[----:B------:R-:W-:-:S15]  /*0e50*/  NOP ;  /* 0x0000000000007918 */ /* 0x000fde0000000000 */
[----:B------:R-:W-:-:S15]  /*0e60*/  NOP ;  /* 0x0000000000007918 */ /* 0x000fde0000000000 */
[----:B------:R-:W-:-:S15]  /*0e70*/  NOP ;  /* 0x0000000000007918 */ /* 0x000fde0000000000 */
[----:B------:R-:W-:-:S02]  /*0e80*/  NOP ;  /* 0x0000000000007918 */ /* 0x000fc40000000000 */
[----:B----4-:R-:W1:Y:S02]  /*0e90*/  @!P2 I2F.F64.S16 R8, R23 ;  /* 0x000000170008a312 */ /* 0x010e640000101c00 */
[----:B-1----:R0:W-:Y:S01]  /*0ea0*/  @!P2 STG.E.128 desc[UR14][R16.64], R8 ;  /* 0x000000081000a986 */ /* 0x0021e2000c101d0e */
[----:B------:R-:W-:Y:S05]  /*0eb0*/  @P3 EXIT ;  /* 0x000000000000394d */ /* 0x000fea0003800000 */
[----:B0-----:R-:W-:-:S04]  /*0ec0*/  LEA R2, P0, R21, UR10, 0x4 ;  /* 0x0000000a15027c11 */ /* 0x001fc8000f8020ff */
[----:B------:R-:W-:Y:S02]  /*0ed0*/  LEA.HI.X R3, R21, UR11, R22, 0x4, P0 ;  /* 0x0000000b15037c11 */ /* 0x000fe400080f2416 */
[----:B------:R-:W-:Y:S01]  /*0ee0*/  CS2R R22, SRZ ;  /* 0x0000000000167805 */ /* 0x000fe2000001ff00 */
[----:B-----5:R-:W0:Y:S04]  /*0ef0*/  I2F.F64.S16 R20, R20 ;  /* 0x0000001400147312 */ /* 0x020e280000101c00 */
[----:B0-----:R-:W-:Y:S01]  /*0f00*/  STG.E.128 desc[UR14][R2.64], R20 ;  /* 0x0000001402007986 */ /* 0x001fe2000c101d0e */
[----:B------:R-:W-:Y:S05]  /*0f10*/  EXIT ;  /* 0x000000000000794d */ /* 0x000fea0003800000 */
.L_x_2601:
[----:B------:R-:W0:Y:S02]  /*0f20*/  S2R R22, SR_TID.X ;  /* 0x0000000000167919 */ /* 0x000e240000002100 */
[----:B0-----:R-:W-:-:S03]  /*0f30*/  IMAD.WIDE.U32 R2, R22, 0x4, RZ ;  /* 0x0000000416027825 */ /* 0x001fc600078e00ff */
[----:B------:R-:W-:-:S04]  /*0f40*/  ISETP.GE.U32.AND P0, PT, R2, UR19, PT ;  /* 0x0000001302007c0c */ /* 0x000fc8000bf06070 */
[----:B------:R-:W-:-:S13]  /*0f50*/  ISETP.GE.AND.EX P0, PT, R3, UR6, PT, P0 ;  /* 0x0000000603007c0c */ /* 0x000fda000bf06300 */
[----:B------:R-:W-:Y:S05]  /*0f60*/  @P0 EXIT ;  /* 0x000000000000094d */ /* 0x000fea0003800000 */
[----:B------:R-:W-:Y:S01]  /*0f70*/  IMAD.MOV.U32 R23, RZ, RZ, RZ ;  /* 0x000000ffff177224 */ /* 0x000fe200078e00ff */
[----:B------:R-:W0:Y:S06]  /*0f80*/  LDCU UR4, c[0x0][0x360] ;  /* 0x00006c00ff0477ac */ /* 0x000e2c0008000800 */
.L_x_2604:
[----:B-1----:R-:W-:-:S04]  /*0f90*/  LEA R16, P0, R22, UR8, 0x3 ;  /* 0x0000000816107c11 */ /* 0x002fc8000f8018ff */
[----:B------:R-:W-:-:S05]  /*0fa0*/  LEA.HI.X R17, R22, UR9, R23, 0x3, P0 ;  /* 0x0000000916117c11 */ /* 0x000fca00080f1c17 */
[----:B------:R-:W2:Y:S01]  /*0fb0*/  LDG.E.64 R20, desc[UR14][R16.64] ;  /* 0x0000000e10147981 */ /* 0x000ea2000c1e1b00 */
        /* <DEDUP_REMOVED lines=14> */
[----:B--2---:R-:W-:-:S15]  /*10a0*/  I2F.F64.S16 R4, R20 ;  /* 0x0000001400047312 */ /* 0x004fde0000101c00 */
[----:B------:R-:W-:-:S15]  /*10b0*/  NOP ;  /* 0x0000000000007918 */ /* 0x000fde0000000000 */
[----:B------:R-:W-:-:S15]  /*10c0*/  NOP ;  /* 0x0000000000007918 */ /* 0x000fde0000000000 */
[----:B------:R-:W-:-:S15]  /*10d0*/  NOP ;  /* 0x0000000000007918 */ /* 0x000fde0000000000 */
[----:B------:R-:W-:-:S04]  /*10e0*/  NOP ;  /* 0x0000000000007918 */ /* 0x000fc80000000000 */
[----:B------:R-:W0:Y:S02]  /*10f0*/  I2F.F64.S16 R8, R20.H1 ;  /* 0x1000001400087312 */ /* 0x000e240000101c00 */
[----:B0-----:R1:W-:-:S15]  /*1100*/  STG.E.ENL2.256 desc[UR14][R2.64], R4, R8 ;  /* 0xf80000040208797f */ /* 0x0013de000f12180e */
[----:B------:R-:W-:-:S15]  /*1110*/  NOP ;  /* 0x0000000000007918 */ /* 0x000fde0000000000 */
[----:B------:R-:W-:-:S15]  /*1120*/  NOP ;  /* 0x0000000000007918 */ /* 0x000fde0000000000 */
[----:B------:R-:W-:-:S15]  /*1130*/  NOP ;  /* 0x0000000000007918 */ /* 0x000fde0000000000 */
[----:B------:R-:W-:-:S02]  /*1140*/  NOP ;  /* 0x0000000000007918 */ /* 0x000fc40000000000 */
[----:B------:R-:W-:-:S15]  /*1150*/  I2F.F64.S16 R12, R21 ;  /* 0x00000015000c7312 */ /* 0x000fde0000101c00 */
[----:B------:R-:W-:-:S15]  /*1160*/  NOP ;  /* 0x0000000000007918 */ /* 0x000fde0000000000 */
[----:B------:R-:W-:-:S15]  /*1170*/  NOP ;  /* 0x0000000000007918 */ /* 0x000fde0000000000 */
[----:B------:R-:W-:-:S15]  /*1180*/  NOP ;  /* 0x0000000000007918 */ /* 0x000fde0000000000 */
[----:B------:R-:W-:-:S04]  /*1190*/  NOP ;  /* 0x0000000000007918 */ /* 0x000fc80000000000 */
[----:B------:R-:W0:Y:S02]  /*11a0*/  I2F.F64.S16 R16, R21.H1 ;  /* 0x1000001500107312 */ /* 0x000e240000101c00 */
[----:B0-----:R1:W-:Y:S01]  /*11b0*/  STG.E.ENL2.256 desc[UR14][R2.64+0x20], R12, R16 ;  /* 0xf800010c0210797f */ /* 0x0013e2000f12180e */
[----:B------:R-:W-:Y:S05]  /*11c0*/  @!P0 BRA P1, `(.L_x_2604) ;  /* 0xfffffffc00708947 */ /* 0x000fea000083ffff */
[----:B------:R-:W-:Y:S05]  /*11d0*/  EXIT ;  /* 0x000000000000794d */ /* 0x000fea0003800000 */
        .weak           $__internal_55_$__cuda_sm20_div_u16
        .type           $__internal_55_$__cuda_sm20_div_u16,@function
        .size           $__internal_55_$__cuda_sm20_div_u16,(.L_x_7637 - $__internal_55_$__cuda_sm20_div_u16)
$__internal_55_$__cuda_sm20_div_u16:
        /* <DEDUP_REMOVED lines=18> */
[----:B------:R-:W-:Y:S06]  /*1300*/  RET.REL.NODEC R2 `(_ZN2at6native55_GLOBAL__N__de093ff9_22_ForeachBinaryOpList_cu_a911ec4325multi_tensor_apply_kernelINS1_18TensorListMetadataILi2EEENS1_11CopyFunctorIN3c107complexIdEEsLi2ELi1ELi1EEEJNS0_4CopyIS8_sEEEEEvT_T0_DpT1_) ;  /* 0xffffffec023c7950 */ /* 0x000fec0003c3ffff */
.L_x_2605:
        /* <DEDUP_REMOVED lines=15> */
.L_x_7637:


//--------------------- .text._ZN2at6native55_GLOBAL__N__de093ff9_22_ForeachBinaryOpList_cu_a911ec4325multi_tensor_apply_kernelINS1_18TensorListMetadataILi2EEENS1_11CopyFunctorIN3c107complexIdEElLi2ELi1ELi1EEEJNS0_4CopyIS8_lEEEEEvT_T0_DpT1_ --------------------------
	.section	.text._ZN2at6native55_GLOBAL__N__de093ff9_22_ForeachBinaryOpList_cu_a911ec4325multi_tensor_apply_kernelINS1_18TensorListMetadataILi2EEENS1_11CopyFunctorIN3c107complexIdEElLi2ELi1ELi1EEEJNS0_4CopyIS8_lEEEEEvT_T0_DpT1_,"ax",@progbits
	.align	128
.text._ZN2at6native55_GLOBAL__N__de093ff9_22_ForeachBinaryOpList_cu_a911ec4325multi_tensor_apply_kernelINS1_18TensorListMetadataILi2EEENS1_11CopyFunctorIN3c107complexIdEElLi2ELi1ELi1EEEJNS0_4CopyIS8_lEEEEEvT_T0_DpT1_:
        .type           _ZN2at6native55_GLOBAL__N__de093ff9_22_ForeachBinaryOpList_cu_a911ec4325multi_tensor_apply_kernelINS1_18TensorListMetadataILi2EEENS1_11CopyFunctorIN3c107complexIdEElLi2ELi1ELi1EEEJNS0_4CopyIS8_lEEEEEvT_T0_DpT1_,@function
        .size           _ZN2at6native55_GLOBAL__N__de093ff9_22_ForeachBinaryOpList_cu_a911ec4325multi_tensor_apply_kernelINS1_18TensorListMetadataILi2EEENS1_11CopyFunctorIN3c107complexIdEElLi2ELi1ELi1EEEJNS0_4CopyIS8_lEEEEEvT_T0_DpT1_,(.L_x_7639 - _ZN2at6native55_GLOBAL__N__de093ff9_22_ForeachBinaryOpList_cu_a911ec4325multi_tensor_apply_kernelINS1_18TensorListMetadataILi2EEENS1_11CopyFunctorIN3c107complexIdEElLi2ELi1ELi1EEEJNS0_4CopyIS8_lEEEEEvT_T0_DpT1_)
        .other          _ZN2at6native55_GLOBAL__N__de093ff9_22_ForeachBinaryOpList_cu_a911ec4325multi_tensor_apply_kernelINS1_18TensorListMetadataILi2EEENS1_11CopyFunctorIN3c107complexIdEElLi2ELi1ELi1EEEJNS0_4CopyIS8_lEEEEEvT_T0_DpT1_,@"STO_CUDA_ENTRY STV_DEFAULT"
_ZN2at6native55_GLOBAL__N__de093ff9_22_ForeachBinaryOpList_cu_a911ec4325multi_tensor_apply_kernelINS1_18TensorListMetadataILi2EEENS1_11CopyFunctorIN3c107complexIdEElLi2ELi1ELi1EEEJNS0_4CopyIS8_lEEEEEvT_T0_DpT1_:
        /* <DEDUP_REMOVED lines=39> */
[----:B------:R-:W-:Y:S05]  /*0270*/  CALL.REL.NOINC `($__internal_56_$__cuda_sm20_div_u16) ;  /* 0x0000000c00e47944 */ /* 0x000fea0003c00000 */
        /* <DEDUP_REMOVED lines=14> */
.L_x_2608:
        /* <DEDUP_REMOVED lines=11> */
[C---:B------:R-:W-:Y:S02]  /*0410*/  @!P3 LEA R8, P1, R3.reuse, UR8, 0x3 ;  /* 0x000000080308bc11 */ /* 0x040fe4000f8218ff */
[----:B------:R-:W-:Y:S02]  /*0420*/  ISETP.GE.AND.EX P2, PT, R20, UR18, PT, P2 ;  /* 0x0000001214007c0c */ /* 0x000fe4000bf46320 */
[----:B------:R-:W-:Y:S02]  /*0430*/  @!P3 LEA.HI.X R9, R3, UR9, R12, 0x3, P1 ;  /* 0x000000090309bc11 */ /* 0x000fe400088f1c0c */
[----:B------:R-:W-:-:S03]  /*0440*/  @!P4 LEA R10, P5, R22, UR8, 0x3 ;  /* 0x00000008160acc11 */ /* 0x000fc6000f8a18ff */
[----:B------:R-:W2:Y:S01]  /*0450*/  @!P3 LDG.E.64 R28, desc[UR14][R8.64] ;  /* 0x0000000e081cb981 */ /* 0x000ea2000c1e1b00 */
[----:B------:R-:W-:Y:S02]  /*0460*/  @!P4 LEA.HI.X R11, R22, UR9, R18, 0x3, P5 ;  /* 0x00000009160bcc11 */ /* 0x000fe4000a8f1c12 */
[----:B------:R-:W-:-:S03]  /*0470*/  IADD3 R23, P5, PT, R19, UR16, RZ ;  /* 0x0000001013177c10 */ /* 0x000fc6000ffbe0ff */
[C---:B------:R-:W-:Y:S01]  /*0480*/  @!P2 LEA R14, P1, R19.reuse, UR8, 0x3 ;  /* 0x00000008130eac11 */ /* 0x040fe2000f8218ff */
[----:B------:R0:W3:Y:S01]  /*0490*/  @!P4 LDG.E.64 R24, desc[UR14][R10.64] ;  /* 0x0000000e0a18c981 */ /* 0x0000e2000c1e1b00 */
[--C-:B------:R-:W-:Y:S02]  /*04a0*/  IMAD.X R26, RZ, RZ, R20.reuse, P5 ;  /* 0x000000ffff1a7224 */ /* 0x100fe400028e0614 */
[----:B------:R-:W-:Y:S02]  /*04b0*/  @!P2 LEA.HI.X R15, R19, UR9, R20, 0x3, P1 ;  /* 0x00000009130fac11 */ /* 0x000fe400088f1c14 */
[----:B------:R-:W-:-:S03]  /*04c0*/  ISETP.GE.U32.AND P1, PT, R23, UR17, PT ;  /* 0x0000001117007c0c */ /* 0x000fc6000bf26070 */
[----:B------:R1:W4:Y:S01]  /*04d0*/  @!P2 LDG.E.64 R4, desc[UR14][R14.64] ;  /* 0x0000000e0e04a981 */ /* 0x000322000c1e1b00 */
[----:B------:R-:W-:-:S13]  /*04e0*/  ISETP.GE.AND.EX P1, PT, R26, UR18, PT, P1 ;  /* 0x000000121a007c0c */ /* 0x000fda000bf26310 */
[----:B------:R-:W-:-:S04]  /*04f0*/  @!P1 LEA R16, P5, R23, UR8, 0x3 ;  /* 0x0000000817109c11 */ /* 0x000fc8000f8a18ff */
[----:B------:R-:W-:-:S05]  /*0500*/  @!P1 LEA.HI.X R17, R23, UR9, R26, 0x3, P5 ;  /* 0x0000000917119c11 */ /* 0x000fca000a8f1c1a */
[----:B------:R4:W5:Y:S01]  /*0510*/  @!P1 LDG.E.64 R6, desc[UR14][R16.64] ;  /* 0x0000000e10069981 */ /* 0x000962000c1e1b00 */
[----:B------:R-:W-:-:S05]  /*0520*/  IADD3 R3, P5, PT, R2, UR6, RZ ;  /* 0x0000000602037c10 */ /* 0x000fca000ffbe0ff */
[----:B------:R-:W-:Y:S01]  /*0530*/  IMAD.X R21, RZ, RZ, UR7, P5 ;  /* 0x00000007ff157e24 */ /* 0x000fe2000a8e06ff */
[C---:B0-----:R-:W-:Y:S02]  /*0540*/  @!P3 LEA R10, P5, R3.reuse, UR10, 0x4 ;  /* 0x0000000a030abc11 */ /* 0x041fe4000f8a20ff */
[----:B-1----:R-:W-:Y:S02]  /*0550*/  CS2R R14, SRZ ;  /* 0x00000000000e7805 */ /* 0x002fe4000001ff00 */
[----:B------:R-:W-:Y:S01]  /*0560*/  @!P3 LEA.HI.X R11, R3, UR11, R21, 0x4, P5 ;  /* 0x0000000b030bbc11 */ /* 0x000fe2000a8f2415 */
[----:B------:R-:W-:Y:S01]  /*0570*/  USHF.L.U32 UR12, UR16, 0x2, URZ ;  /* 0x00000002100c7899 */ /* 0x000fe200080006ff */
[----:B--2---:R-:W0:Y:S03]  /*0580*/  @!P3 I2F.F64.S64 R12, R28 ;  /* 0x0000001c000cb312 */ /* 0x004e260000301c00 */
[----:B0-----:R0:W-:Y:S02]  /*0590*/  @!P3 STG.E.128 desc[UR14][R10.64], R12 ;  /* 0x0000000c0a00b986 */ /* 0x0011e4000c101d0e */
[----:B0-----:R-:W-:-:S02]  /*05a0*/  @!P4 LEA R12, P3, R22, UR10, 0x4 ;  /* 0x0000000a160ccc11 */ /* 0x001fc4000f8620ff */
[----:B------:R-:W-:Y:S02]  /*05b0*/  CS2R R10, SRZ ;  /* 0x00000000000a7805 */ /* 0x000fe4000001ff00 */
[C---:B------:R-:W-:Y:S02]  /*05c0*/  @!P4 LEA.HI.X R13, R22.reuse, UR11, R18, 0x4, P3 ;  /* 0x0000000b160dcc11 */ /* 0x040fe400098f2412 */
[----:B------:R-:W-:-:S05]  /*05d0*/  IADD3 R22, P5, PT, R22, UR12, RZ ;  /* 0x0000000c16167c10 */ /* 0x000fca000ffbe0ff */
[----:B------:R-:W-:-:S15]  /*05e0*/  IMAD.X R15, RZ, RZ, R18, P5 ;  /* 0x000000ffff0f7224 */ /* 0x000fde00028e0612 */
[----:B------:R-:W-:-:S15]  /*05f0*/  NOP ;  /* 0x0000000000007918 */ /* 0x000fde0000000000 */
[----:B------:R-:W-:-:S15]  /*0600*/  NOP ;  /* 0x0000000000007918 */ /* 0x000fde0000000000 */
[----:B------:R-:W-:-:S03]  /*0610*/  NOP ;  /* 0x0000000000007918 */ /* 0x000fc60000000000 */
[----:B---3--:R-:W0:Y:S02]  /*0620*/  @!P4 I2F.F64.S64 R8, R24 ;  /* 0x000000180008c312 */ /* 0x008e240000301c00 */
[----:B0-----:R0:W-:Y:S01]  /*0630*/  @!P4 STG.E.128 desc[UR14][R12.64], R8 ;  /* 0x000000080c00c986 */ /* 0x0011e2000c101d0e */
[----:B------:R-:W-:-:S05]  /*0640*/  IADD3 R27, P4, PT, R3, UR12, RZ ;  /* 0x0000000c031b7c10 */ /* 0x000fca000ff9e0ff */
[----:B------:R-:W-:Y:S01]  /*0650*/  IMAD.X R14, RZ, RZ, R21, P4 ;  /* 0x000000ffff0e7224 */ /* 0x000fe200020e0615 */
[----:B0-----:R-:W-:-:S04]  /*0660*/  @!P2 LEA R12, P3, R19, UR10, 0x4 ;  /* 0x0000000a130cac11 */ /* 0x001fc8000f8620ff */
[----:B------:R-:W-:Y:S02]  /*0670*/  @!P2 LEA.HI.X R13, R19, UR11, R20, 0x4, P3 ;  /* 0x0000000b130dac11 */ /* 0x000fe400098f2414 */
[----:B------:R-:W-:Y:S02]  /*0680*/  ISETP.GE.U32.AND P3, PT, R27, UR17, PT ;  /* 0x000000111b007c0c */ /* 0x000fe4000bf66070 */
[----:B------:R-:W-:Y:S02]  /*0690*/  IADD3 R20, P5, PT, R22, UR16, RZ ;  /* 0x0000001016147c10 */ /* 0x000fe4000ffbe0ff */
[----:B------:R-:W-:Y:S02]  /*06a0*/  CS2R R18, SRZ ;  /* 0x0000000000127805 */ /* 0x000fe4000001ff00 */
[----:B------:R-:W-:Y:S02]  /*06b0*/  ISETP.GE.AND.EX P3, PT, R14, UR18, PT, P3 ;  /* 0x000000120e007c0c */ /* 0x000fe4000bf66330 */
[----:B------:R-:W-:Y:S01]  /*06c0*/  ISETP.GE.U32.AND P6, PT, R20, UR17, PT ;  /* 0x0000001114007c0c */ /* 0x000fe2000bfc6070 */
[----:B------:R-:W-:Y:S01]  /*06d0*/  IMAD.X R21, RZ, RZ, R15, P5 ;  /* 0x000000ffff157224 */ /* 0x000fe200028e060f */
[----:B------:R-:W-:-:S02]  /*06e0*/  CS2R R10, SRZ ;  /* 0x00000000000a7805 */ /* 0x000fc4000001ff00 */
[----:B------:R-:W-:-:S04]  /*06f0*/  ISETP.GE.U32.AND P4, PT, R22, UR17, PT ;  /* 0x0000001116007c0c */ /* 0x000fc8000bf86070 */
[----:B------:R-:W-:-:S15]  /*0700*/  ISETP.GE.AND.EX P4, PT, R15, UR18, PT, P4 ;  /* 0x000000120f007c0c */ /* 0x000fde000bf86340 */
[----:B------:R-:W-:-:S15]  /*0710*/  NOP ;  /* 0x0000000000007918 */ /* 0x000fde0000000000 */
[----:B------:R-:W-:-:S03]  /*0720*/  NOP ;  /* 0x0000000000007918 */ /* 0x000fc60000000000 */
[----:B----4-:R-:W0:Y:S02]  /*0730*/  @!P2 I2F.F64.S64 R16, R4 ;  /* 0x000000040010a312 */ /* 0x010e240000301c00 */
[----:B0-----:R0:W-:Y:S01]  /*0740*/  @!P2 STG.E.128 desc[UR14][R12.64], R16 ;  /* 0x000000100c00a986 */ /* 0x0011e2000c101d0e */
[----:B------:R-:W-:Y:S02]  /*0750*/  ISETP.GE.AND.EX P2, PT, R21, UR18, PT, P6 ;  /* 0x0000001215007c0c */ /* 0x000fe4000bf46360 */
[----:B0-----:R-:W-:-:S04]  /*0760*/  @!P1 LEA R12, P5, R23, UR10, 0x4 ;  /* 0x0000000a170c9c11 */ /* 0x001fc8000f8a20ff */
[----:B------:R-:W-:Y:S02]  /*0770*/  @!P1 LEA.HI.X R13, R23, UR11, R26, 0x4, P5 ;  /* 0x0000000b170d9c11 */ /* 0x000fe4000a8f241a */
[----:B------:R-:W-:-:S04]  /*0780*/  @!P3 LEA R16, P5, R27, UR8, 0x3 ;  /* 0x000000081b10bc11 */ /* 0x000fc8000f8a18ff */
[----:B------:R-:W-:Y:S02]  /*0790*/  @!P3 LEA.HI.X R17, R27, UR9, R14, 0x3, P5 ;  /* 0x000000091b11bc11 */ /* 0x000fe4000a8f1c0e */
[----:B------:R-:W-:-:S05]  /*07a0*/  IADD3 R18, P5, PT, R20, UR16, RZ ;  /* 0x0000001014127c10 */ /* 0x000fca000ffbe0ff */
[----:B------:R-:W-:Y:S01]  /*07b0*/  IMAD.X R19, RZ, RZ, R21, P5 ;  /* 0x000000ffff137224 */ /* 0x000fe200028e0615 */
[----:B------:R-:W-:-:S15]  /*07c0*/  @!P4 LEA R26, P6, R22, UR8, 0x3 ;  /* 0x00000008161acc11 */ /* 0x000fde000f8c18ff */
[----:B------:R-:W-:-:S15]  /*07d0*/  NOP ;  /* 0x0000000000007918 */ /* 0x000fde0000000000 */
[----:B------:R-:W-:-:S11]  /*07e0*/  NOP ;  /* 0x0000000000007918 */ /* 0x000fd60000000000 */
[----:B-----5:R-:W0:Y:S02]  /*07f0*/  @!P1 I2F.F64.S64 R8, R6 ;  /* 0x0000000600089312 */ /* 0x020e240000301c00 */
[----:B0-----:R0:W-:Y:S04]  /*0800*/  @!P1 STG.E.128 desc[UR14][R12.64], R8 ;  /* 0x000000080c009986 */ /* 0x0011e8000c101d0e */
[----:B------:R-:W2:Y:S01]  /*0810*/  @!P3 LDG.E.64 R28, desc[UR14][R16.64] ;  /* 0x0000000e101cb981 */ /* 0x000ea2000c1e1b00 */
[----:B0-----:R-:W-:-:S04]  /*0820*/  @!P2 LEA R10, P1, R20, UR8, 0x3 ;  /* 0x00000008140aac11 */ /* 0x001fc8000f8218ff */
[----:B------:R-:W-:Y:S02]  /*0830*/  @!P2 LEA.HI.X R11, R20, UR9, R21, 0x3, P1 ;  /* 0x00000009140bac11 */ /* 0x000fe400088f1c15 */
[----:B------:R-:W-:Y:S02]  /*0840*/  ISETP.GE.U32.AND P1, PT, R18, UR17, PT ;  /* 0x0000001112007c0c */ /* 0x000fe4000bf26070 */
[----:B------:R-:W-:Y:S01]  /*0850*/  @!P4 LEA.HI.X R27, R22, UR9, R15, 0x3, P6 ;  /* 0x00000009161bcc11 */ /* 0x000fe2000b0f1c0f */
[----:B------:R0:W3:Y:S01]  /*0860*/  @!P2 LDG.E.64 R4, desc[UR14][R10.64] ;  /* 0x0000000e0a04a981 */ /* 0x0000e2000c1e1b00 */
[----:B------:R-:W-:-:S03]  /*0870*/  ISETP.GE.AND.EX P1, PT, R19, UR18, PT, P1 ;  /* 0x0000001213007c0c */ /* 0x000fc6000bf26310 */
[----:B------:R1:W4:Y:S10]  /*0880*/  @!P4 LDG.E.64 R24, desc[UR14][R26.64] ;  /* 0x0000000e1a18c981 */ /* 0x000334000c1e1b00 */
[----:B------:R-:W-:-:S04]  /*0890*/  @!P1 LEA R12, P5, R18, UR8, 0x3 ;  /* 0x00000008120c9c11 */ /* 0x000fc8000f8a18ff */
[----:B------:R-:W-:-:S05]  /*08a0*/  @!P1 LEA.HI.X R13, R18, UR9, R19, 0x3, P5 ;  /* 0x00000009120d9c11 */ /* 0x000fca000a8f1c13 */
[----:B------:R4:W5:Y:S01]  /*08b0*/  @!P1 LDG.E.64 R6, desc[UR14][R12.64] ;  /* 0x0000000e0c069981 */ /* 0x000962000c1e1b00 */
[----:B------:R-:W-:Y:S01]  /*08c0*/  VIADD R3, R3, UR12 ;  /* 0x0000000c03037c36 */ /* 0x000fe20008000000 */
[----:B0-----:R-:W-:-:S04]  /*08d0*/  CS2R R10, SRZ ;  /* 0x00000000000a7805 */ /* 0x001fc8000001ff00 */
[----:B-1----:R-:W-:-:S04]  /*08e0*/  @!P3 LEA R26, P5, R3, UR10, 0x4 ;  /* 0x0000000a031abc11 */ /* 0x002fc8000f8a20ff */
[----:B------:R-:W-:Y:S01]  /*08f0*/  @!P3 LEA.HI.X R27, R3, UR11, R14, 0x4, P5 ;  /* 0x0000000b031bbc11 */ /* 0x000fe2000a8f240e */
[----:B------:R-:W-:Y:S01]  /*0900*/  VIADD R3, R0, 0x1 ;  /* 0x0000000100037836 */ /* 0x000fe20000000000 */
[----:B------:R-:W-:-:S04]  /*0910*/  UIADD3 UR4, UP0, UPT, UR4, 0x2, URZ ;  /* 0x0000000204047890 */ /* 0x000fc8000ff1e0ff */
[----:B------:R-:W-:Y:S01]  /*0920*/  LOP3.LUT R3, R3, 0x1fffe, RZ, 0xc0, !PT ;  /* 0x0001fffe03037812 */ /* 0x000fe200078ec0ff */
[----:B------:R-:W-:Y:S02]  /*0930*/  UIADD3.X UR5, UPT, UPT, URZ, UR5, URZ, UP0, !UPT ;  /* 0x00000005ff057290 */ /* 0x000fe400087fe4ff */
[----:B------:R-:W-:-:S04]  /*0940*/  ULEA UR6, UP0, UR12, UR6, 0x1 ;  /* 0x000000060c067291 */ /* 0x000fc8000f8008ff */
[----:B------:R-:W-:Y:S02]  /*0950*/  ULEA.HI.X UR7, UR12, UR7, URZ, 0x1, UP0 ;  /* 0x000000070c077291 */ /* 0x000fe400080f0cff */
[----:B--2---:R-:W0:Y:S02]  /*0960*/  @!P3 I2F.F64.S64 R8, R28 ;  /* 0x0000001c0008b312 */ /* 0x004e240000301c00 */
[----:B0-----:R0:W-:Y:S02]  /*0970*/  @!P3 STG.E.128 desc[UR14][R26.64], R8 ;  /* 0x000000081a00b986 */ /* 0x0011e4000c101d0e */
[----:B0-----:R-:W-:Y:S02]  /*0980*/  @!P4 LEA R10, P3, R22, UR10, 0x4 ;  /* 0x0000000a160acc11 */ /* 0x001fe4000f8620ff */
[----:B------:R-:W-:Y:S02]  /*0990*/  @!P1 LEA R26, P6, R18, UR10, 0x4 ;  /* 0x0000000a121a9c11 */ /* 0x000fe4000f8c20ff */
[----:B------:R-:W-:-:S02]  /*09a0*/  @!P2 LEA R8, P5, R20, UR10, 0x4 ;  /* 0x0000000a1408ac11 */ /* 0x000fc4000f8a20ff */
[----:B------:R-:W-:Y:S02]  /*09b0*/  @!P4 LEA.HI.X R11, R22, UR11, R15, 0x4, P3 ;  /* 0x0000000b160bcc11 */ /* 0x000fe400098f240f */
[----:B------:R-:W-:Y:S02]  /*09c0*/  CS2R R14, SRZ ;  /* 0x00000000000e7805 */ /* 0x000fe4000001ff00 */
[----:B------:R-:W-:Y:S02]  /*09d0*/  @!P1 LEA.HI.X R27, R18, UR11, R19, 0x4, P6 ;  /* 0x0000000b121b9c11 */ /* 0x000fe4000b0f2413 */
[----:B------:R-:W-:Y:S02]  /*09e0*/  CS2R R18, SRZ ;  /* 0x0000000000127805 */ /* 0x000fe4000001ff00 */
[----:B------:R-:W-:Y:S02]  /*09f0*/  @!P2 LEA.HI.X R9, R20, UR11, R21, 0x4, P5 ;  /* 0x0000000b1409ac11 */ /* 0x000fe4000a8f2415 */
[----:B------:R-:W-:-:S15]  /*0a00*/  CS2R R22, SRZ ;  /* 0x0000000000167805 */ /* 0x000fde000001ff00 */
[----:B------:R-:W-:-:S15]  /*0a10*/  NOP ;  /* 0x0000000000007918 */ /* 0x000fde0000000000 */
[----:B------:R-:W-:-:S14]  /*0a20*/  NOP ;  /* 0x0000000000007918 */ /* 0x000fdc0000000000 */
[----:B----4-:R-:W0:Y:S02]  /*0a30*/  @!P4 I2F.F64.S64 R12, R24 ;  /* 0x00000018000cc312 */ /* 0x010e240000301c00 */
[----:B0-----:R1:W-:-:S15]  /*0a40*/  @!P4 STG.E.128 desc[UR14][R10.64], R12 ;  /* 0x0000000c0a00c986 */ /* 0x0013de000c101d0e */
[----:B------:R-:W-:-:S15]  /*0a50*/  NOP ;  /* 0x0000000000007918 */ /* 0x000fde0000000000 */
[----:B------:R-:W-:-:S15]  /*0a60*/  NOP ;  /* 0x0000000000007918 */ /* 0x000fde0000000000 */
[----:B------:R-:W-:-:S15]  /*0a70*/  NOP ;  /* 0x0000000000007918 */ /* 0x000fde0000000000 */
[----:B------:R-:W-:-:S02]  /*0a80*/  NOP ;  /* 0x0000000000007918 */ /* 0x000fc40000000000 */
[----:B---3--:R-:W0:Y:S02]  /*0a90*/  @!P2 I2F.F64.S64 R16, R4 ;  /* 0x000000040010a312 */ /* 0x008e240000301c00 */
[----:B0-----:R1:W-:-:S15]  /*0aa0*/  @!P2 STG.E.128 desc[UR14][R8.64], R16 ;  /* 0x000000100800a986 */ /* 0x0013de000c101d0e */
[----:B------:R-:W-:-:S15]  /*0ab0*/  NOP ;  /* 0x0000000000007918 */ /* 0x000fde0000000000 */
[----:B------:R-:W-:-:S15]  /*0ac0*/  NOP ;  /* 0x0000000000007918 */ /* 0x000fde0000000000 */
[----:B------:R-:W-:-:S15]  /*0ad0*/  NOP ;  /* 0x0000000000007918 */ /* 0x000fde0000000000 */
[----:B------:R-:W-:-:S02]  /*0ae0*/  NOP ;  /* 0x0000000000007918 */ /* 0x000fc40000000000 */
[----:B-----5:R-:W0:Y:S02]  /*0af0*/  @!P1 I2F.F64.S64 R20, R6 ;  /* 0x0000000600149312 */ /* 0x020e240000301c00 */
[----:B0-----:R1:W-:Y:S01]  /*0b00*/  @!P1 STG.E.128 desc[UR14][R26.64], R20 ;  /* 0x000000141a009986 */ /* 0x0013e2000c101d0e */
[----:B------:R-:W-:-:S04]  /*0b10*/  ISETP.NE.U32.AND P1, PT, R3, UR4, PT ;  /* 0x0000000403007c0c */ /* 0x000fc8000bf25070 */
[----:B------:R-:W-:-:S13]  /*0b20*/  ISETP.NE.AND.EX P1, PT, RZ, UR5, PT, P1 ;  /* 0x00000005ff007c0c */ /* 0x000fda000bf25310 */
[----:B-1----:R-:W-:Y:S05]  /*0b30*/  @P1 BRA `(.L_x_2608) ;  /* 0xfffffff800081947 */ /* 0x002fea000383ffff */
.L_x_2607:
        /* <DEDUP_REMOVED lines=29> */
[----:B------:R-:W-:Y:S01]  /*0d10*/  ISETP.GE.AND.EX P3, PT, R17, UR18, PT, P3 ;  /* 0x0000001211007c0c */ /* 0x000fe2000bf66330 */
[----:B------:R-:W-:Y:S01]  /*0d20*/  IMAD.MOV.U32 R18, RZ, RZ, R6 ;  /* 0x000000ffff127224 */ /* 0x000fe200078e0006 */
[----:B0-----:R-:W-:Y:S01]  /*0d30*/  @!P1 LEA R20, P5, R0, UR10, 0x4 ;  /* 0x0000000a00149c11 */ /* 0x001fe2000f8a20ff */
[----:B------:R-:W-:Y:S01]  /*0d40*/  IMAD.MOV.U32 R19, RZ, RZ, R7 ;  /* 0x000000ffff137224 */ /* 0x000fe200078e0007 */
[----:B------:R-:W-:-:S09]  /*0d50*/  @!P2 LEA R22, P6, R2, UR10, 0x4 ;  /* 0x0000000a0216ac11 */ /* 0x000fd2000f8c20ff */
[----:B------:R-:W-:-:S04]  /*0d60*/  @!P3 LEA R4, P4, R16, UR8, 0x3 ;  /* 0x000000081004bc11 */ /* 0x000fc8000f8818ff */
[----:B------:R-:W-:Y:S02]  /*0d70*/  @!P3 LEA.HI.X R5, R16, UR9, R17, 0x3, P4 ;  /* 0x000000091005bc11 */ /* 0x000fe4000a0f1c11 */
[----:B------:R-:W-:Y:S02]  /*0d80*/  @!P0 LEA R24, P4, R10, UR10, 0x4 ;  /* 0x0000000a0a188c11 */ /* 0x000fe4000f8820ff */
[----:B------:R-:W-:Y:S02]  /*0d90*/  CS2R R6, SRZ ;  /* 0x0000000000067805 */ /* 0x000fe4000001ff00 */
[----:B------:R-:W-:Y:S01]  /*0da0*/  @!P1 LEA.HI.X R21, R0, UR11, R3, 0x4, P5 ;  /* 0x0000000b00159c11 */ /* 0x000fe2000a8f2403 */
[----:B------:R3:W5:Y:S01]  /*0db0*/  @!P3 LDG.E.64 R18, desc[UR14][R4.64] ;  /* 0x0000000e0412b981 */ /* 0x000762000c1e1b00 */
[----:B------:R-:W-:Y:S02]  /*0dc0*/  @!P0 LEA.HI.X R25, R10, UR11, R15, 0x4, P4 ;  /* 0x0000000b0a198c11 */ /* 0x000fe4000a0f240f */
[----:B------:R-:W-:-:S02]  /*0dd0*/  CS2R R14, SRZ ;  /* 0x00000000000e7805 */ /* 0x000fc4000001ff00 */
[----:B------:R-:W-:Y:S02]  /*0de0*/  @!P2 LEA.HI.X R23, R2, UR11, R11, 0x4, P6 ;  /* 0x0000000b0217ac11 */ /* 0x000fe4000b0f240b */
[----:B------:R-:W-:Y:S01]  /*0df0*/  CS2R R10, SRZ ;  /* 0x00000000000a7805 */ /* 0x000fe2000001ff00 */
[----:B--2---:R-:W0:Y:S02]  /*0e00*/  @!P0 I2F.F64.S64 R12, R28 ;  /* 0x0000001c000c8312 */ /* 0x004e240000301c00 */
[----:B0-----:R0:W-:-:S15]  /*0e10*/  @!P0 STG.E.128 desc[UR14][R24.64], R12 ;  /* 0x0000000c18008986 */ /* 0x0011de000c101d0e */
[----:B------:R-:W-:-:S15]  /*0e20*/  NOP ;  /* 0x0000000000007918 */ /* 0x000fde0000000000 */
[----:B------:R-:W-:-:S15]  /*0e30*/  NOP ;  /* 0x0000000000007918 */ /* 0x000fde0000000000 */
[----:B------:R-:W-:-:S15]  /*0e40*/  NOP ;  /* 0x0000000000007918 */ /* 0x000fde0000000000 */
[----:B------:R-:W-:-:S02]  /*0e50*/  NOP ;  /* 0x0000000000007918 */ /* 0x000fc40000000000 */
[----:B---3--:R-:W1:Y:S02]  /*0e60*/  @!P1 I2F.F64.S64 R4, R26 ;  /* 0x0000001a00049312 */ /* 0x008e640000301c00 */
[----:B-1----:R0:W-:-:S15]  /*0e70*/  @!P1 STG.E.128 desc[UR14][R20.64], R4 ;  /* 0x0000000414009986 */ /* 0x0021de000c101d0e */
[----:B------:R-:W-:-:S15]  /*0e80*/  NOP ;  /* 0x0000000000007918 */ /* 0x000fde0000000000 */
[----:B------:R-:W-:-:S15]  /*0e90*/  NOP ;  /* 0x0000000000007918 */ /* 0x000fde0000000000 */
[----:B------:R-:W-:-:S15]  /*0ea0*/  NOP ;  /* 0x0000000000007918 */ /* 0x000fde0000000000 */
[----:B------:R-:W-:-:S02]  /*0eb0*/  NOP ;  /* 0x0000000000007918 */ /* 0x000fc40000000000 */
[----:B----4-:R-:W1:Y:S02]  /*0ec0*/  @!P2 I2F.F64.S64 R8, R8 ;  /* 0x000000080008a312 */ /* 0x010e640000301c00 */
[----:B-1----:R0:W-:Y:S01]  /*0ed0*/  @!P2 STG.E.128 desc[UR14][R22.64], R8 ;  /* 0x000000081600a986 */ /* 0x0021e2000c101d0e */
[----:B------:R-:W-:Y:S05]  /*0ee0*/  @P3 EXIT ;  /* 0x000000000000394d */ /* 0x000fea0003800000 */
[C---:B------:R-:W-:Y:S02]  /*0ef0*/  LEA R2, P0, R16.reuse, UR10, 0x4 ;  /* 0x0000000a10027c11 */ /* 0x040fe4000f8020ff */
[----:B0-----:R-:W-:Y:S01]  /*0f00*/  CS2R R6, SRZ ;  /* 0x0000000000067805 */ /* 0x001fe2000001ff00 */
[----:B-----5:R-:W0:Y:S01]  /*0f10*/  I2F.F64.S64 R4, R18 ;  /* 0x0000001200047312 */ /* 0x020e220000301c00 */
[----:B------:R-:W-:-:S05]  /*0f20*/  LEA.HI.X R3, R16, UR11, R17, 0x4, P0 ;  /* 0x0000000b10037c11 */ /* 0x000fca00080f2411 */
[----:B0-----:R-:W-:Y:S01]  /*0f30*/  STG.E.128 desc[UR14][R2.64], R4 ;  /* 0x0000000402007986 */ /* 0x001fe2000c101d0e */
[----:B------:R-:W-:Y:S05]  /*0f40*/  EXIT ;  /* 0x000000000000794d */ /* 0x000fea0003800000 */
.L_x_2606:
[----:B------:R-:W0:Y:S02]  /*0f50*/  S2R R0, SR_TID.X ;  /* 0x0000000000007919 */ /* 0x000e240000002100 */
[----:B0-----:R-:W-:-:S03]  /*0f60*/  IMAD.WIDE.U32 R2, R0, 0x4, RZ ;  /* 0x0000000400027825 */ /* 0x001fc600078e00ff */
[----:B------:R-:W-:-:S04]  /*0f70*/  ISETP.GE.U32.AND P0, PT, R2, UR19, PT ;  /* 0x0000001302007c0c */ /* 0x000fc8000bf06070 */
[----:B------:R-:W-:-:S13]  /*0f80*/  ISETP.GE.AND.EX P0, PT, R3, UR6, PT, P0 ;  /* 0x0000000603007c0c */ /* 0x000fda000bf06300 */
[----:B------:R-:W-:Y:S05]  /*0f90*/  @P0 EXIT ;  /* 0x000000000000094d */ /* 0x000fea0003800000 */
[----:B------:R-:W-:Y:S01]  /*0fa0*/  IMAD.MOV.U32 R3, RZ, RZ, RZ ;  /* 0x000000ffff037224 */ /* 0x000fe200078e00ff */
[----:B------:R-:W0:Y:S06]  /*0fb0*/  LDCU UR4, c[0x0][0x360] ;  /* 0x00006c00ff0477ac */ /* 0x000e2c0008000800 */
.L_x_2609:
        /* <DEDUP_REMOVED lines=17> */
[----:B--2---:R-:W-:-:S15]  /*10d0*/  I2F.F64.S64 R8, R24 ;  /* 0x0000001800087312 */ /* 0x004fde0000301c00 */
[----:B------:R-:W-:-:S15]  /*10e0*/  NOP ;  /* 0x0000000000007918 */ /* 0x000fde0000000000 */
[----:B------:R-:W-:-:S15]  /*10f0*/  NOP ;  /* 0x0000000000007918 */ /* 0x000fde0000000000 */
[----:B------:R-:W-:-:S15]  /*1100*/  NOP ;  /* 0x0000000000007918 */ /* 0x000fde0000000000 */
[----:B------:R-:W-:-:S04]  /*1110*/  NOP ;  /* 0x0000000000007918 */ /* 0x000fc80000000000 */
[----:B------:R-:W0:Y:S02]  /*1120*/  I2F.F64.S64 R12, R26 ;  /* 0x0000001a000c7312 */ /* 0x000e240000301c00 */
[----:B0-----:R1:W-:-:S15]  /*1130*/  STG.E.ENL2.256 desc[UR14][R28.64], R8, R12 ;  /* 0xf80000081c0c797f */ /* 0x0013de000f12180e */
[----:B------:R-:W-:-:S15]  /*1140*/  NOP ;  /* 0x0000000000007918 */ /* 0x000fde0000000000 */
[----:B------:R-:W-:-:S15]  /*1150*/  NOP ;  /* 0x0000000000007918 */ /* 0x000fde0000000000 */
[----:B------:R-:W-:-:S15]  /*1160*/  NOP ;  /* 0x0000000000007918 */ /* 0x000fde0000000000 */
[----:B------:R-:W-:-:S02]  /*1170*/  NOP ;  /* 0x0000000000007918 */ /* 0x000fc40000000000 */
[----:B------:R-:W-:-:S15]  /*1180*/  I2F.F64.S64 R16, R4 ;  /* 0x0000000400107312 */ /* 0x000fde0000301c00 */
[----:B------:R-:W-:-:S15]  /*1190*/  NOP ;  /* 0x0000000000007918 */ /* 0x000fde0000000000 */
[----:B------:R-:W-:-:S15]  /*11a0*/  NOP ;  /* 0x0000000000007918 */ /* 0x000fde0000000000 */
[----:B------:R-:W-:-:S15]  /*11b0*/  NOP ;  /* 0x0000000000007918 */ /* 0x000fde0000000000 */
[----:B------:R-:W-:-:S04]  /*11c0*/  NOP ;  /* 0x0000000000007918 */ /* 0x000fc80000000000 */
[----:B------:R-:W0:Y:S02]  /*11d0*/  I2F.F64.S64 R20, R6 ;  /* 0x0000000600147312 */ /* 0x000e240000301c00 */
[----:B0-----:R1:W-:Y:S01]  /*11e0*/  STG.E.ENL2.256 desc[UR14][R28.64+0x20], R16, R20 ;  /* 0xf80001101c14797f */ /* 0x0013e2000f12180e */
[----:B------:R-:W-:Y:S05]  /*11f0*/  @!P0 BRA P1, `(.L_x_2609) ;  /* 0xfffffffc00708947 */ /* 0x000fea000083ffff */
[----:B------:R-:W-:Y:S05]  /*1200*/  EXIT ;  /* 0x000000000000794d */ /* 0x000fea0003800000 */
        .weak           $__internal_56_$__cuda_sm20_div_u16
        .type           $__internal_56_$__cuda_sm20_div_u16,@function
        .size           $__internal_56_$__cuda_sm20_div_u16,(.L_x_7639 - $__internal_56_$__cuda_sm20_div_u16)
$__internal_56_$__cuda_sm20_div_u16:
        /* <DEDUP_REMOVED lines=18> */
[----:B------:R-:W-:Y:S06]  /*1330*/  RET.REL.NODEC R2 `(_ZN2at6native55_GLOBAL__N__de093ff9_22_ForeachBinaryOpList_cu_a911ec4325multi_tensor_apply_kernelINS1_18TensorListMetadataILi2EEENS1_11CopyFunctorIN3c107complexIdEElLi2ELi1ELi1EEEJNS0_4CopyIS8_lEEEEEvT_T0_DpT1_) ;  /* 0xffffffec02307950 */ /* 0x000fec0003c3ffff */
.L_x_2610:
        /* <DEDUP_REMOVED lines=12> */
.L_x_7639:


//--------------------- .text._ZN2at6native55_GLOBAL__N__de093ff9_22_ForeachBinaryOpList_cu_a911ec4325multi_tensor_apply_kernelINS1_18TensorListMetadataILi2EEENS1_11CopyFunctorIN3c107complexIdEEaLi2ELi1ELi1EEEJNS0_4CopyIS8_aEEEEEvT_T0_DpT1_ --------------------------
	.section	.text._ZN2at6native55_GLOBAL__N__de093ff9_22_ForeachBinaryOpList_cu_a911ec4325multi_tensor_apply_kernelINS1_18TensorListMetadataILi2EEENS1_11CopyFunctorIN3c107complexIdEEaLi2ELi1ELi1EEEJNS0_4CopyIS8_aEEEEEvT_T0_DpT1_,"ax",@progbits
	.align	128
.text._ZN2at6native55_GLOBAL__N__de093ff9_22_ForeachBinaryOpList_cu_a911ec4325multi_tensor_apply_kernelINS1_18TensorListMetadataILi2EEENS1_11CopyFunctorIN3c107complexIdEEaLi2ELi1ELi1EEEJNS0_4CopyIS8_aEEEEEvT_T0_DpT1_:
        .type           _ZN2at6native55_GLOBAL__N__de093ff9_22_ForeachBinaryOpList_cu_a911ec4325multi_tensor_apply_kernelINS1_18TensorListMetadataILi2EEENS1_11CopyFunctorIN3c107complexIdEEaLi2ELi1ELi1EEEJNS0_4CopyIS8_aEEEEEvT_T0_DpT1_,@function
        .size           _ZN2at6native55_GLOBAL__N__de093ff9_22_ForeachBinaryOpList_cu_a911ec4325multi_tensor_apply_kernelINS1_18TensorListMetadataILi2EEENS1_11CopyFunctorIN3c107complexIdEEaLi2ELi1ELi1EEEJNS0_4CopyIS8_aEEEEEvT_T0_DpT1_,(.L_x_7641 - _ZN2at6native55_GLOBAL__N__de093ff9_22_ForeachBinaryOpList_cu_a911ec4325multi_tensor_apply_kernelINS1_18TensorListMetadataILi2EEENS1_11CopyFunctorIN3c107complexIdEEaLi2ELi1ELi1EEEJNS0_4CopyIS8_aEEEEEvT_T0_DpT1_)
        .other          _ZN2at6native55_GLOBAL__N__de093ff9_22_ForeachBinaryOpList_cu_a911ec4325multi_tensor_apply_kernelINS1_18TensorListMetadataILi2EEENS1_11CopyFunctorIN3c107complexIdEEaLi2ELi1ELi1EEEJNS0_4CopyIS8_aEEEEEvT_T0_DpT1_,@"STO_CUDA_ENTRY STV_DEFAULT"
_ZN2at6native55_GLOBAL__N__de093ff9_22_ForeachBinaryOpList_cu_a911ec4325multi_tensor_apply_kernelINS1_18TensorListMetadataILi2EEENS1_11CopyFunctorIN3c107complexIdEEaLi2ELi1ELi1EEEJNS0_4CopyIS8_aEEEEEvT_T0_DpT1_:
        /* <DEDUP_REMOVED lines=39> */
[----:B------:R-:W-:Y:S05]  /*0270*/  CALL.REL.NOINC `($__internal_57_$__cuda_sm20_div_u16) ;  /* 0x0000001000dc7944 */ /* 0x000fea0003c00000 */
        /* <DEDUP_REMOVED lines=52> */
.L_x_2613:
        /* <DEDUP_REMOVED lines=142> */
.L_x_2612:
        /* <DEDUP_REMOVED lines=73> */
.L_x_2611:
[----:B------:R-:W0:Y:S02]  /*1330*/  S2R R21, SR_TID.X ;  /* 0x0000000000157919 */ /* 0x000e240000002100 */
[----:B0-----:R-:W-:-:S03]  /*1340*/  IMAD.WIDE.U32 R2, R21, 0x4, RZ ;  /* 0x0000000415027825 */ /* 0x001fc600078e00ff */
[----:B------:R-:W-:-:S04]  /*1350*/  ISETP.GE.U32.AND P0, PT, R2, UR11, PT ;  /* 0x0000000b02007c0c */ /* 0x000fc8000bf06070 */
[----:B------:R-:W-:-:S13]  /*1360*/  ISETP.GE.AND.EX P0, PT, R3, UR4, PT, P0 ;  /* 0x0000000403007c0c */ /* 0x000fda000bf06300 */
[----:B------:R-:W-:Y:S05]  /*1370*/  @P0 EXIT ;  /* 0x000000000000094d */ /* 0x000fea0003800000 */
[----:B------:R-:W-:Y:S01]  /*1380*/  IMAD.MOV.U32 R22, RZ, RZ, RZ ;  /* 0x000000ffff167224 */ /* 0x000fe200078e00ff */
[----:B------:R-:W0:Y:S06]  /*1390*/  LDCU UR5, c[0x0][0x360] ;  /* 0x00006c00ff0577ac */ /* 0x000e2c0008000800 */
.L_x_2614:
        /* <DEDUP_REMOVED lines=37> */
        .weak           $__internal_57_$__cuda_sm20_div_u16
        .type           $__internal_57_$__cuda_sm20_div_u16,@function
        .size           $__internal_57_$__cuda_sm20_div_u16,(.L_x_7641 - $__internal_57_$__cuda_sm20_div_u16)
$__internal_57_$__cuda_sm20_div_u16:
        /* <DEDUP_REMOVED lines=19> */
[----:B------:R-:W-:Y:S05]  /*1720*/  RET.REL.NODEC R2 `(_ZN2at6native55_GLOBAL__N__de093ff9_22_ForeachBinaryOpList_cu_a911ec4325multi_tensor_apply_kernelINS1_18TensorListMetadataILi2EEENS1_11CopyFunctorIN3c107complexIdEEaLi2ELi1ELi1EEEJNS0_4CopyIS8_aEEEEEvT_T0_DpT1_) ;  /* 0xffffffe802347950 */ /* 0x000fea0003c3ffff */
.L_x_2615:
        /* <DEDUP_REMOVED lines=13> */
.L_x_7641:


//--------------------- .text._ZN2at6native55_GLOBAL__N__de093ff9_22_ForeachBinaryOpList_cu_a911ec4325multi_tensor_apply_kernelINS1_18TensorListMetadataILi2EEENS1_11CopyFunctorIN3c107complexIdEEhLi2ELi1ELi1EEEJNS0_4CopyIS8_hEEEEEvT_T0_DpT1_ --------------------------
	.section	.text._ZN2at6native55_GLOBAL__N__de093ff9_22_ForeachBinaryOpList_cu_a911ec4325multi_tensor_apply_kernelINS1_18TensorListMetadataILi2EEENS1_11CopyFunctorIN3c107complexIdEEhLi2ELi1ELi1EEEJNS0_4CopyIS8_hEEEEEvT_T0_DpT1_,"ax",@progbits
	.align	128
.text._ZN2at6native55_GLOBAL__N__de093ff9_22_ForeachBinaryOpList_cu_a911ec4325multi_tensor_apply_kernelINS1_18TensorListMetadataILi2EEENS1_11CopyFunctorIN3c107complexIdEEhLi2ELi1ELi1EEEJNS0_4CopyIS8_hEEEEEvT_T0_DpT1_:
        .type           _ZN2at6native55_GLOBAL__N__de093ff9_22_ForeachBinaryOpList_cu_a911ec4325multi_tensor_apply_kernelINS1_18TensorListMetadataILi2EEENS1_11CopyFunctorIN3c107complexIdEEhLi2ELi1ELi1EEEJNS0_4CopyIS8_hEEEEEvT_T0_DpT1_,@function
        .size           _ZN2at6native55_GLOBAL__N__de093ff9_22_ForeachBinaryOpList_cu_a911ec4325multi_tensor_apply_kernelINS1_18TensorListMetadataILi2EEENS1_11CopyFunctorIN3c107complexIdEEhLi2ELi1ELi1EEEJNS0_4CopyIS8_hEEEEEvT_T0_DpT1_,(.L_x_7643 - _ZN2at6native55_GLOBAL__N__de093ff9_22_ForeachBinaryOpList_cu_a911ec4325multi_tensor_apply_kernelINS1_18TensorListMetadataILi2EEENS1_11CopyFunctorIN3c107complexIdEEhLi2ELi1ELi1EEEJNS0_4CopyIS8_hEEEEEvT_T0_DpT1_)
        .other          _ZN2at6native55_GLOBAL__N__de093ff9_22_ForeachBinaryOpList_cu_a911ec4325multi_tensor_apply_kernelINS1_18TensorListMetadataILi2EEENS1_11CopyFunctorIN3c107complexIdEEhLi2ELi1ELi1EEEJNS0_4CopyIS8_hEEEEEvT_T0_DpT1_,@"STO_CUDA_ENTRY STV_DEFAULT"
_ZN2at6native55_GLOBAL__N__de093ff9_22_ForeachBinaryOpList_cu_a911ec4325multi_tensor_apply_kernelINS1_18TensorListMetadataILi2EEENS1_11CopyFunctorIN3c107complexIdEEhLi2ELi1ELi1EEEJNS0_4CopyIS8_hEEEEEvT_T0_DpT1_:
        /* <DEDUP_REMOVED lines=39> */
[----:B------:R-:W-:Y:S05]  /*0270*/  CALL.REL.NOINC `($__internal_58_$__cuda_sm20_div_u16) ;  /* 0x0000001000ac7944 */ /* 0x000fea0003c00000 */
        /* <DEDUP_REMOVED lines=52> */
.L_x_2618:
        /* <DEDUP_REMOVED lines=26> */
[----:B------:R-:W-:Y:S01]  /*0760*/  IMAD.SHL.U32 R18, R0, 0x10, RZ ;  /* 0x0000001000127824 */ /* 0x000fe200078e00ff */
[----:B0-----:R-:W-:-:S04]  /*0770*/  CS2R R10, SRZ ;  /* 0x00000000000a7805 */ /* 0x001fc8000001ff00 */
[----:B------:R-:W-:-:S04]  /*0780*/  @!P2 IADD3 R20, P4, PT, R18, UR7, RZ ;  /* 0x000000071214ac10 */ /* 0x000fc8000ff9e0ff */
[----:B------:R-:W-:Y:S02]  /*0790*/  @!P2 IADD3.X R21, PT, PT, R37, UR10, RZ, P4, !PT ;  /* 0x0000000a2515ac10 */ /* 0x000fe4000a7fe4ff */
[----:B-1----:R-:W-:Y:S02]  /*07a0*/  CS2R R14, SRZ ;  /* 0x00000000000e7805 */ /* 0x002fe4000001ff00 */
[----:B--2---:R-:W-:-:S06]  /*07b0*/  @!P2 LOP3.LUT R8, R25, 0xff, RZ, 0xc0, !PT ;  /* 0x000000ff1908a812 */ /* 0x004fcc00078ec0ff */
[----:B------:R-:W0:Y:S02]  /*07c0*/  @!P2 I2F.F64.U16 R8, R8 ;  /* 0x000000080008a312 */ /* 0x000e240000101800 */
[----:B0-----:R0:W-:Y:S01]  /*07d0*/  @!P2 STG.E.128 desc[UR26][R20.64], R8 ;  /* 0x000000081400a986 */ /* 0x0011e2000c101d1a */
[----:B---3--:R-:W-:Y:S02]  /*07e0*/  @!P3 LOP3.LUT R23, R24, 0xff, RZ, 0xc0, !PT ;  /* 0x000000ff1817b812 */ /* 0x008fe400078ec0ff */
[----:B0-----:R-:W-:-:S04]  /*07f0*/  @!P3 LEA R10, P2, R2, UR7, 0x4 ;  /* 0x00000007020abc11 */ /* 0x001fc8000f8420ff */
[----:B------:R-:W-:Y:S02]  /*0800*/  @!P3 IADD3.X R11, PT, PT, R5, UR10, RZ, P2, !PT ;  /* 0x0000000a050bbc10 */ /* 0x000fe400097fe4ff */
[----:B------:R-:W-:Y:S01]  /*0810*/  IADD3 R22, P2, PT, R22, UR28, RZ ;  /* 0x0000001c16167c10 */ /* 0x000fe2000ff5e0ff */
[----:B------:R-:W-:Y:S01]  /*0820*/  IMAD.U32 R21, RZ, RZ, UR28 ;  /* 0x0000001cff157e24 */ /* 0x000fe2000f8e00ff */
[----:B------:R-:W-:-:S04]  /*0830*/  @!P0 IADD3 R8, P4, PT, R32, UR7, RZ ;  /* 0x0000000720088c10 */ /* 0x000fc8000ff9e0ff */
[----:B------:R-:W-:Y:S02]  /*0840*/  @!P0 IADD3.X R9, PT, PT, R33, UR10, RZ, P4, !PT ;  /* 0x0000000a21098c10 */ /* 0x000fe4000a7fe4ff */
[----:B----4-:R-:W-:-:S15]  /*0850*/  @!P0 LOP3.LUT R16, R6, 0xff, RZ, 0xc0, !PT ;  /* 0x000000ff06108812 */ /* 0x010fde00078ec0ff */
[----:B------:R-:W-:-:S15]  /*0860*/  NOP ;  /* 0x0000000000007918 */ /* 0x000fde0000000000 */
[----:B------:R-:W-:-:S15]  /*0870*/  NOP ;  /* 0x0000000000007918 */ /* 0x000fde0000000000 */
[----:B------:R0:W1:Y:S02]  /*0880*/  @!P3 I2F.F64.U16 R12, R23 ;  /* 0x00000017000cb312 */ /* 0x0000640000101800 */
[----:B0-----:R-:W-:Y:S01]  /*0890*/  IMAD.X R23, RZ, RZ, R19, P2 ;  /* 0x000000ffff177224 */ /* 0x001fe200010e0613 */
[----:B-1----:R0:W-:Y:S01]  /*08a0*/  @!P3 STG.E.128 desc[UR26][R10.64], R12 ;  /* 0x0000000c0a00b986 */ /* 0x0021e2000c101d1a */
[C---:B------:R-:W-:Y:S02]  /*08b0*/  ISETP.GE.U32.AND P2, PT, R22.reuse, UR40, PT ;  /* 0x0000002816007c0c */ /* 0x040fe4000bf46070 */
[----:B------:R-:W-:Y:S02]  /*08c0*/  IADD3 R22, P3, PT, R22, UR28, RZ ;  /* 0x0000001c16167c10 */ /* 0x000fe4000ff7e0ff */
[----:B------:R-:W-:-:S03]  /*08d0*/  ISETP.GE.AND.EX P2, PT, R23, UR41, PT, P2 ;  /* 0x0000002917007c0c */ /* 0x000fc6000bf46320 */
[----:B------:R-:W-:Y:S01]  /*08e0*/  IMAD.X R23, RZ, RZ, R23, P3 ;  /* 0x000000ffff177224 */ /* 0x000fe200018e0617 */
[C---:B------:R-:W-:Y:S01]  /*08f0*/  ISETP.GE.U32.AND P3, PT, R22.reuse, UR40, PT ;  /* 0x0000002816007c0c */ /* 0x040fe2000bf66070 */
[----:B------:R-:W-:Y:S01]  /*0900*/  @!P1 IMAD.MOV.U32 R19, RZ, RZ, R37 ;  /* 0x000000ffff139224 */ /* 0x000fe200078e0025 */
[----:B------:R-:W-:Y:S02]  /*0910*/  IADD3 R22, P5, PT, R22, UR28, RZ ;  /* 0x0000001c16167c10 */ /* 0x000fe4000ffbe0ff */
[----:B------:R-:W-:Y:S01]  /*0920*/  ISETP.GE.AND.EX P3, PT, R23, UR41, PT, P3 ;  /* 0x0000002917007c0c */ /* 0x000fe2000bf66330 */
[----:B------:R-:W-:Y:S01]  /*0930*/  @!P1 IMAD.WIDE.U32 R20, R21, 0x30, R18 ;  /* 0x0000003015149825 */ /* 0x000fe200078e0012 */
[----:B------:R-:W-:-:S03]  /*0940*/  ISETP.GE.U32.AND P4, PT, R22, UR40, PT ;  /* 0x0000002816007c0c */ /* 0x000fc6000bf86070 */
[----:B------:R-:W-:Y:S01]  /*0950*/  IMAD.X R23, RZ, RZ, R23, P5 ;  /* 0x000000ffff177224 */ /* 0x000fe200028e0617 */
[----:B0-----:R-:W-:Y:S01]  /*0960*/  @!P1 IADD3 R14, P5, PT, R20, UR7, RZ ;  /* 0x00000007140e9c10 */ /* 0x001fe2000ffbe0ff */
[----:B------:R-:W-:Y:S01]  /*0970*/  @!P1 IMAD.MOV.U32 R11, RZ, RZ, RZ ;  /* 0x000000ffff0b9224 */ /* 0x000fe200078e00ff */
[----:B------:R-:W-:Y:S02]  /*0980*/  CS2R R18, SRZ ;  /* 0x0000000000127805 */ /* 0x000fe4000001ff00 */
[----:B------:R-:W-:Y:S02]  /*0990*/  ISETP.GE.AND.EX P4, PT, R23, UR41, PT, P4 ;  /* 0x0000002917007c0c */ /* 0x000fe4000bf86340 */
[----:B------:R-:W-:Y:S02]  /*09a0*/  @!P1 IADD3.X R15, PT, PT, R21, UR10, R11, P5, !PT ;  /* 0x0000000a150f9c10 */ /* 0x000fe4000affe40b */
[----:B------:R-:W-:Y:S02]  /*09b0*/  CS2R R10, SRZ ;  /* 0x00000000000a7805 */ /* 0x000fe4000001ff00 */
[----:B-----5:R-:W-:-:S02]  /*09c0*/  @!P1 LOP3.LUT R21, R4, 0xff, RZ, 0xc0, !PT ;  /* 0x000000ff04159812 */ /* 0x020fc400078ec0ff */
[----:B------:R-:W-:-:S04]  /*09d0*/  @!P2 IADD3 R12, P5, PT, R7, UR38, RZ ;  /* 0x00000026070cac10 */ /* 0x000fc8000ffbe0ff */
[----:B------:R-:W-:-:S15]  /*09e0*/  @!P2 IADD3.X R13, PT, PT, R3, UR39, RZ, P5, !PT ;  /* 0x00000027030dac10 */ /* 0x000fde000affe4ff */
[----:B------:R-:W-:-:S11]  /*09f0*/  NOP ;  /* 0x0000000000007918 */ /* 0x000fd60000000000 */
[----:B------:R-:W0:Y:S02]  /*0a00*/  @!P0 I2F.F64.U16 R16, R16 ;  /* 0x0000001000108312 */ /* 0x000e240000101800 */
[----:B0-----:R0:W-:Y:S01]  /*0a10*/  @!P0 STG.E.128 desc[UR26][R8.64], R16 ;  /* 0x0000001008008986 */ /* 0x0011e2000c101d1a */
[----:B------:R-:W-:-:S15]  /*0a20*/  @!P3 IADD3 R20, P0, PT, R7, UR35, RZ ;  /* 0x000000230714bc10 */ /* 0x000fde000ff1e0ff */
[----:B------:R-:W-:-:S15]  /*0a30*/  NOP ;  /* 0x0000000000007918 */ /* 0x000fde0000000000 */
[----:B------:R-:W-:-:S15]  /*0a40*/  NOP ;  /* 0x0000000000007918 */ /* 0x000fde0000000000 */
[----:B------:R-:W-:-:S15]  /*0a50*/  NOP ;  /* 0x0000000000007918 */ /* 0x000fde0000000000 */
[----:B------:R-:W-:-:S01]  /*0a60*/  NOP ;  /* 0x0000000000007918 */ /* 0x000fc20000000000 */
[----:B0-----:R-:W0:Y:S02]  /*0a70*/  @!P1 I2F.F64.U16 R8, R21 ;  /* 0x0000001500089312 */ /* 0x001e240000101800 */
[----:B0-----:R0:W-:Y:S01]  /*0a80*/  @!P1 STG.E.128 desc[UR26][R14.64], R8 ;  /* 0x000000080e009986 */ /* 0x0011e2000c101d1a */
[----:B------:R-:W-:Y:S02]  /*0a90*/  @!P3 IADD3.X R21, PT, PT, R3, UR12, RZ, P0, !PT ;  /* 0x0000000c0315bc10 */ /* 0x000fe400087fe4ff */
[----:B------:R-:W-:Y:S01]  /*0aa0*/  IADD3 R22, P1, PT, R22, UR28, RZ ;  /* 0x0000001c16167c10 */ /* 0x000fe2000ff3e0ff */
[----:B------:R-:W2:Y:S01]  /*0ab0*/  @!P2 LDG.E.U8 R25, desc[UR26][R12.64] ;  /* 0x0000001a0c19a981 */ /* 0x000ea2000c1e1100 */
[----:B------:R-:W-:-:S03]  /*0ac0*/  @!P4 IADD3 R16, P0, PT, R7, UR34, RZ ;  /* 0x000000220710cc10 */ /* 0x000fc6000ff1e0ff */
[----:B------:R-:W-:Y:S01]  /*0ad0*/  IMAD.X R23, RZ, RZ, R23, P1 ;  /* 0x000000ffff177224 */ /* 0x000fe200008e0617 */
[----:B------:R-:W-:Y:S01]  /*0ae0*/  @!P4 IADD3.X R17, PT, PT, R3, UR14, RZ, P0, !PT ;  /* 0x0000000e0311cc10 */ /* 0x000fe200087fe4ff */
[----:B------:R1:W3:Y:S01]  /*0af0*/  @!P3 LDG.E.U8 R24, desc[UR26][R20.64] ;  /* 0x0000001a1418b981 */ /* 0x0002e2000c1e1100 */
[----:B------:R-:W-:-:S03]  /*0b00*/  ISETP.GE.U32.AND P0, PT, R22, UR40, PT ;  /* 0x0000002816007c0c */ /* 0x000fc6000bf06070 */
[----:B------:R-:W4:Y:S01]  /*0b10*/  @!P4 LDG.E.U8 R6, desc[UR26][R16.64] ;  /* 0x0000001a1006c981 */ /* 0x000f22000c1e1100 */
[----:B------:R-:W-:-:S13]  /*0b20*/  ISETP.GE.AND.EX P0, PT, R23, UR41, PT, P0 ;  /* 0x0000002917007c0c */ /* 0x000fda000bf06300 */
[----:B------:R-:W-:-:S04]  /*0b30*/  @!P0 IADD3 R22, P1, PT, R7, UR33, RZ ;  /* 0x0000002107168c10 */ /* 0x000fc8000ff3e0ff */
[----:B------:R-:W-:-:S05]  /*0b40*/  @!P0 IADD3.X R23, PT, PT, R3, UR16, RZ, P1, !PT ;  /* 0x0000001003178c10 */ /* 0x000fca0008ffe4ff */
[----:B------:R5:W4:Y:S01]  /*0b50*/  @!P0 LDG.E.U8 R4, desc[UR26][R22.64] ;  /* 0x0000001a16048981 */ /* 0x000b22000c1e1100 */
[----:B0-----:R-:W-:Y:S02]  /*0b60*/  @!P2 IADD3 R14, P1, PT, R34, UR7, RZ ;  /* 0x00000007220eac10 */ /* 0x001fe4000ff3e0ff */
[----:B------:R-:W-:Y:S02]  /*0b70*/  CS2R R10, SRZ ;  /* 0x00000000000a7805 */ /* 0x000fe4000001ff00 */
[----:B------:R-:W-:Y:S02]  /*0b80*/  @!P2 IADD3.X R15, PT, PT, R35, UR10, RZ, P1, !PT ;  /* 0x0000000a230fac10 */ /* 0x000fe40008ffe4ff */
[----:B------:R-:W-:Y:S01]  /*0b90*/  @!P3 IADD3 R18, P1, PT, R30, UR7, RZ ;  /* 0x000000071e12bc10 */ /* 0x000fe2000ff3e0ff */
[----:B------:R-:W-:-:S03]  /*0ba0*/  UIADD3 UR18, UP0, UPT, UR18, -0x2, URZ ;  /* 0xfffffffe12127890 */ /* 0x000fc6000ff1e0ff */
[----:B------:R-:W-:Y:S01]  /*0bb0*/  @!P3 IADD3.X R19, PT, PT, R31, UR10, RZ, P1, !PT ;  /* 0x0000000a1f13bc10 */ /* 0x000fe20008ffe4ff */
[----:B------:R-:W-:Y:S01]  /*0bc0*/  UIADD3.X UR4, UPT, UPT, UR4, -0x1, URZ, UP0, !UPT ;  /* 0xffffffff04047890 */ /* 0x000fe200087fe4ff */
[----:B-1----:R-:W-:Y:S01]  /*0bd0*/  @!P4 IADD3 R20, P1, PT, R28, UR7, RZ ;  /* 0x000000071c14cc10 */ /* 0x002fe2000ff3e0ff */
[----:B------:R-:W-:-:S03]  /*0be0*/  UISETP.NE.U32.AND UP0, UPT, UR18, URZ, UPT ;  /* 0x000000ff1200728c */ /* 0x000fc6000bf05070 */
[----:B------:R-:W-:Y:S01]  /*0bf0*/  @!P4 IADD3.X R21, PT, PT, R29, UR10, RZ, P1, !PT ;  /* 0x0000000a1d15cc10 */ /* 0x000fe20008ffe4ff */
[----:B------:R-:W-:Y:S01]  /*0c00*/  UISETP.NE.AND.EX UP0, UPT, UR4, URZ, UPT, UP0 ;  /* 0x000000ff0400728c */ /* 0x000fe2000bf05300 */
[----:B-----5:R-:W-:Y:S01]  /*0c10*/  CS2R R22, SRZ ;  /* 0x0000000000167805 */ /* 0x020fe2000001ff00 */
[----:B------:R-:W-:-:S04]  /*0c20*/  UIADD3 UR5, UP1, UPT, UR29, UR5, URZ ;  /* 0x000000051d057290 */ /* 0x000fc8000ff3e0ff */
[----:B------:R-:W-:Y:S01]  /*0c30*/  UIADD3.X UR6, UPT, UPT, UR30, UR6, URZ, UP1, !UPT ;  /* 0x000000061e067290 */ /* 0x000fe20008ffe4ff */
[----:B--2---:R-:W-:-:S06]  /*0c40*/  @!P2 LOP3.LUT R8, R25, 0xff, RZ, 0xc0, !PT ;  /* 0x000000ff1908a812 */ /* 0x004fcc00078ec0ff */
[----:B------:R-:W0:Y:S01]  /*0c50*/  @!P2 I2F.F64.U16 R8, R8 ;  /* 0x000000080008a312 */ /* 0x000e220000101800 */
[----:B---3--:R-:W-:Y:S01]  /*0c60*/  @!P3 LOP3.LUT R12, R24, 0xff, RZ, 0xc0, !PT ;  /* 0x000000ff180cb812 */ /* 0x008fe200078ec0ff */
[----:B0-----:R0:W-:Y:S01]  /*0c70*/  @!P2 STG.E.128 desc[UR26][R14.64], R8 ;  /* 0x000000080e00a986 */ /* 0x0011e2000c101d1a */
[----:B----4-:R-:W-:Y:S02]  /*0c80*/  @!P4 LOP3.LUT R16, R6, 0xff, RZ, 0xc0, !PT ;  /* 0x000000ff0610c812 */ /* 0x010fe400078ec0ff */
[----:B0-----:R-:W-:Y:S02]  /*0c90*/  CS2R R14, SRZ ;  /* 0x00000000000e7805 */ /* 0x001fe4000001ff00 */
[----:B------:R-:W-:-:S04]  /*0ca0*/  @!P0 IADD3 R8, P2, PT, R26, UR7, RZ ;  /* 0x000000071a088c10 */ /* 0x000fc8000ff5e0ff */
[----:B------:R-:W-:Y:S02]  /*0cb0*/  @!P0 IADD3.X R9, PT, PT, R27, UR10, RZ, P2, !PT ;  /* 0x0000000a1b098c10 */ /* 0x000fe400097fe4ff */
[----:B------:R-:W-:Y:S01]  /*0cc0*/  @!P0 LOP3.LUT R10, R4, 0xff, RZ, 0xc0, !PT ;  /* 0x000000ff040a8812 */ /* 0x000fe200078ec0ff */
[----:B------:R-:W-:-:S04]  /*0cd0*/  ULEA UR7, UP2, UR28, UR7, 0x7 ;  /* 0x000000071c077291 */ /* 0x000fc8000f8438ff */
[----:B------:R-:W-:-:S15]  /*0ce0*/  ULEA.HI.X UR10, UR28, UR10, URZ, 0x7, UP2 ;  /* 0x0000000a1c0a7291 */ /* 0x000fde00090f3cff */
[----:B------:R-:W-:-:S15]  /*0cf0*/  NOP ;  /* 0x0000000000007918 */ /* 0x000fde0000000000 */
[----:B------:R-:W-:-:S15]  /*0d00*/  NOP ;  /* 0x0000000000007918 */ /* 0x000fde0000000000 */
[----:B------:R-:W-:-:S01]  /*0d10*/  NOP ;  /* 0x0000000000007918 */ /* 0x000fc20000000000 */
[----:B------:R-:W0:Y:S02]  /*0d20*/  @!P3 I2F.F64.U16 R12, R12 ;  /* 0x0000000c000cb312 */ /* 0x000e240000101800 */
[----:B0-----:R0:W-:Y:S02]  /*0d30*/  @!P3 STG.E.128 desc[UR26][R18.64], R12 ;  /* 0x0000000c1200b986 */ /* 0x0011e4000c101d1a */
[----:B0-----:R-:W-:-:S15]  /*0d40*/  CS2R R18, SRZ ;  /* 0x0000000000127805 */ /* 0x001fde000001ff00 */
[----:B------:R-:W-:-:S15]  /*0d50*/  NOP ;  /* 0x0000000000007918 */ /* 0x000fde0000000000 */
[----:B------:R-:W-:-:S15]  /*0d60*/  NOP ;  /* 0x0000000000007918 */ /* 0x000fde0000000000 */
[----:B------:R-:W-:-:S15]  /*0d70*/  NOP ;  /* 0x0000000000007918 */ /* 0x000fde0000000000 */
[----:B------:R-:W0:Y:S02]  /*0d80*/  @!P4 I2F.F64.U16 R16, R16 ;  /* 0x000000100010c312 */ /* 0x000e240000101800 */
[----:B0-----:R0:W-:-:S15]  /*0d90*/  @!P4 STG.E.128 desc[UR26][R20.64], R16 ;  /* 0x000000101400c986 */ /* 0x0011de000c101d1a */
[----:B------:R-:W-:-:S15]  /*0da0*/  NOP ;  /* 0x0000000000007918 */ /* 0x000fde0000000000 */
[----:B------:R-:W-:-:S15]  /*0db0*/  NOP ;  /* 0x0000000000007918 */ /* 0x000fde0000000000 */
[----:B------:R-:W-:-:S15]  /*0dc0*/  NOP ;  /* 0x0000000000007918 */ /* 0x000fde0000000000 */
[----:B------:R-:W-:-:S02]  /*0dd0*/  NOP ;  /* 0x0000000000007918 */ /* 0x000fc40000000000 */
[----:B0-----:R-:W0:Y:S02]  /*0de0*/  @!P0 I2F.F64.U16 R20, R10 ;  /* 0x0000000a00148312 */ /* 0x001e240000101800 */
[----:B0-----:R1:W-:Y:S01]  /*0df0*/  @!P0 STG.E.128 desc[UR26][R8.64], R20 ;  /* 0x0000001408008986 */ /* 0x0013e2000c101d1a */
[----:B------:R-:W-:-:S04]  /*0e00*/  IADD3 R7, P0, PT, R7, UR29, RZ ;  /* 0x0000001d07077c10 */ /* 0x000fc8000ff1e0ff */
[----:B------:R-:W-:Y:S01]  /*0e10*/  IADD3.X R3, PT, PT, R3, UR30, RZ, P0, !PT ;  /* 0x0000001e03037c10 */ /* 0x000fe200087fe4ff */
[----:B------:R-:W-:Y:S08]  /*0e20*/  BRA.U UP0, `(.L_x_2618) ;  /* 0xfffffff500e47547 */ /* 0x000ff0000b83ffff */
.L_x_2617:
        /* <DEDUP_REMOVED lines=17> */
[----:B-1----:R-:W-:-:S04]  /*0f40*/  @!P0 IADD3 R8, P3, PT, R7, UR42, RZ ;  /* 0x0000002a07088c10 */ /* 0x002fc8000ff7e0ff */
[----:B------:R-:W-:Y:S02]  /*0f50*/  @!P0 IADD3.X R9, PT, PT, R10, UR43, RZ, P3, !PT ;  /* 0x0000002b0a098c10 */ /* 0x000fe40009ffe4ff */
[----:B------:R-:W-:-:S03]  /*0f60*/  @!P1 IADD3 R12, P3, PT, R0, UR42, RZ ;  /* 0x0000002a000c9c10 */ /* 0x000fc6000ff7e0ff */
[----:B------:R-:W2:Y:S01]  /*0f70*/  @!P0 LDG.E.U8 R25, desc[UR26][R8.64] ;  /* 0x0000001a08198981 */ /* 0x000ea2000c1e1100 */
[----:B------:R-:W-:Y:S02]  /*0f80*/  @!P1 IADD3.X R13, PT, PT, R3, UR43, RZ, P3, !PT ;  /* 0x0000002b030d9c10 */ /* 0x000fe40009ffe4ff */
[----:B------:R-:W-:-:S03]  /*0f90*/  @!P2 IADD3 R14, P3, PT, R2, UR42, RZ ;  /* 0x0000002a020eac10 */ /* 0x000fc6000ff7e0ff */
[----:B------:R-:W3:Y:S01]  /*0fa0*/  @!P1 LDG.E.U8 R24, desc[UR26][R12.64] ;  /* 0x0000001a0c189981 */ /* 0x000ee2000c1e1100 */
[----:B------:R-:W-:-:S05]  /*0fb0*/  @!P2 IADD3.X R15, PT, PT, R11, UR43, RZ, P3, !PT ;  /* 0x0000002b0b0fac10 */ /* 0x000fca0009ffe4ff */
[----:B------:R0:W4:Y:S01]  /*0fc0*/  @!P2 LDG.E.U8 R6, desc[UR26][R14.64] ;  /* 0x0000001a0e06a981 */ /* 0x000122000c1e1100 */
[----:B------:R-:W-:-:S04]  /*0fd0*/  IADD3 R17, P4, PT, R2, UR28, RZ ;  /* 0x0000001c02117c10 */ /* 0x000fc8000ff9e0ff */
[----:B------:R-:W-:Y:S01]  /*0fe0*/  ISETP.GE.U32.AND P3, PT, R17, UR40, PT ;  /* 0x0000002811007c0c */ /* 0x000fe2000bf66070 */
[----:B------:R-:W-:-:S05]  /*0ff0*/  IMAD.X R16, RZ, RZ, R11, P4 ;  /* 0x000000ffff107224 */ /* 0x000fca00020e060b */
[----:B------:R-:W-:Y:S02]  /*1000*/  ISETP.GE.AND.EX P3, PT, R16, UR41, PT, P3 ;  /* 0x0000002910007c0c */ /* 0x000fe4000bf66330 */
[----:B------:R-:W-:Y:S02]  /*1010*/  PRMT R26, R4, 0x7610, R26 ;  /* 0x00007610041a7816 */ /* 0x000fe4000000001a */
[----:B------:R-:W-:-:S09]  /*1020*/  @!P1 LEA R22, P5, R0, UR8, 0x4 ;  /* 0x0000000800169c11 */ /* 0x000fd2000f8a20ff */
[----:B------:R-:W-:-:S04]  /*1030*/  @!P3 IADD3 R18, P4, PT, R17, UR42, RZ ;  /* 0x0000002a1112bc10 */ /* 0x000fc8000ff9e0ff */
[----:B------:R-:W-:Y:S02]  /*1040*/  @!P3 IADD3.X R19, PT, PT, R16, UR43, RZ, P4, !PT ;  /* 0x0000002b1013bc10 */ /* 0x000fe4000a7fe4ff */
[C---:B------:R-:W-:Y:S02]  /*1050*/  @!P0 LEA R20, P4, R7.reuse, UR8, 0x4 ;  /* 0x0000000807148c11 */ /* 0x040fe4000f8820ff */
[----:B0-----:R-:W-:Y:S02]  /*1060*/  CS2R R14, SRZ ;  /* 0x00000000000e7805 */ /* 0x001fe4000001ff00 */
[----:B------:R-:W-:Y:S01]  /*1070*/  @!P1 LEA.HI.X R23, R0, UR9, R3, 0x4, P5 ;  /* 0x0000000900179c11 */ /* 0x000fe2000a8f2403 */
[----:B------:R0:W5:Y:S01]  /*1080*/  @!P3 LDG.E.U8 R26, desc[UR26][R18.64] ;  /* 0x0000001a121ab981 */ /* 0x000162000c1e1100 */
[----:B------:R-:W-:Y:S02]  /*1090*/  @!P0 LEA.HI.X R21, R7, UR9, R10, 0x4, P4 ;  /* 0x0000000907158c11 */ /* 0x000fe4000a0f240a */
[----:B--2---:R-:W-:-:S02]  /*10a0*/  @!P0 LOP3.LUT R4, R25, 0xff, RZ, 0xc0, !PT ;  /* 0x000000ff19048812 */ /* 0x004fc400078ec0ff */
[----:B---3--:R-:W-:Y:S02]  /*10b0*/  @!P1 LOP3.LUT R8, R24, 0xff, RZ, 0xc0, !PT ;  /* 0x000000ff18089812 */ /* 0x008fe400078ec0ff */
[----:B------:R-:W-:Y:S02]  /*10c0*/  @!P2 LEA R24, P6, R2, UR8, 0x4 ;  /* 0x000000080218ac11 */ /* 0x000fe4000f8c20ff */
[----:B----4-:R-:W-:Y:S02]  /*10d0*/  @!P2 LOP3.LUT R12, R6, 0xff, RZ, 0xc0, !PT ;  /* 0x000000ff060ca812 */ /* 0x010fe400078ec0ff */
[----:B------:R-:W-:Y:S02]  /*10e0*/  CS2R R6, SRZ ;  /* 0x0000000000067805 */ /* 0x000fe4000001ff00 */
[----:B------:R-:W-:Y:S02]  /*10f0*/  @!P2 LEA.HI.X R25, R2, UR9, R11, 0x4, P6 ;  /* 0x000000090219ac11 */ /* 0x000fe4000b0f240b */
[----:B------:R-:W-:Y:S01]  /*1100*/  CS2R R10, SRZ ;  /* 0x00000000000a7805 */ /* 0x000fe2000001ff00 */
[----:B------:R-:W1:Y:S02]  /*1110*/  @!P0 I2F.F64.U16 R4, R4 ;  /* 0x0000000400048312 */ /* 0x000e640000101800 */
[----:B-1----:R0:W-:-:S15]  /*1120*/  @!P0 STG.E.128 desc[UR26][R20.64], R4 ;  /* 0x0000000414008986 */ /* 0x0021de000c101d1a */
[----:B------:R-:W-:-:S15]  /*1130*/  NOP ;  /* 0x0000000000007918 */ /* 0x000fde0000000000 */
[----:B------:R-:W-:-:S15]  /*1140*/  NOP ;  /* 0x0000000000007918 */ /* 0x000fde0000000000 */
[----:B------:R-:W-:-:S15]  /*1150*/  NOP ;  /* 0x0000000000007918 */ /* 0x000fde0000000000 */
[----:B------:R-:W-:-:S02]  /*1160*/  NOP ;  /* 0x0000000000007918 */ /* 0x000fc40000000000 */
[----:B------:R-:W1:Y:S02]  /*1170*/  @!P1 I2F.F64.U16 R8, R8 ;  /* 0x0000000800089312 */ /* 0x000e640000101800 */
[----:B-1----:R0:W-:-:S15]  /*1180*/  @!P1 STG.E.128 desc[UR26][R22.64], R8 ;  /* 0x0000000816009986 */ /* 0x0021de000c101d1a */
[----:B------:R-:W-:-:S15]  /*1190*/  NOP ;  /* 0x0000000000007918 */ /* 0x000fde0000000000 */
[----:B------:R-:W-:-:S15]  /*11a0*/  NOP ;  /* 0x0000000000007918 */ /* 0x000fde0000000000 */
[----:B------:R-:W-:-:S15]  /*11b0*/  NOP ;  /* 0x0000000000007918 */ /* 0x000fde0000000000 */
[----:B------:R-:W-:-:S02]  /*11c0*/  NOP ;  /* 0x0000000000007918 */ /* 0x000fc40000000000 */
[----:B------:R-:W1:Y:S02]  /*11d0*/  @!P2 I2F.F64.U16 R12, R12 ;  /* 0x0000000c000ca312 */ /* 0x000e640000101800 */
[----:B-1----:R0:W-:Y:S01]  /*11e0*/  @!P2 STG.E.128 desc[UR26][R24.64], R12 ;  /* 0x0000000c1800a986 */ /* 0x0021e2000c101d1a */
[----:B------:R-:W-:Y:S05]  /*11f0*/  @P3 EXIT ;  /* 0x000000000000394d */ /* 0x000fea0003800000 */
[C---:B------:R-:W-:Y:S02]  /*1200*/  LEA R2, P0, R17.reuse, UR8, 0x4 ;  /* 0x0000000811027c11 */ /* 0x040fe4000f8020ff */
[----:B0-----:R-:W-:Y:S02]  /*1210*/  CS2R R6, SRZ ;  /* 0x0000000000067805 */ /* 0x001fe4000001ff00 */
[----:B-----5:R-:W-:Y:S02]  /*1220*/  LOP3.LUT R4, R26, 0xff, RZ, 0xc0, !PT ;  /* 0x000000ff1a047812 */ /* 0x020fe400078ec0ff */
[----:B------:R-:W-:-:S04]  /*1230*/  LEA.HI.X R3, R17, UR9, R16, 0x4, P0 ;  /* 0x0000000911037c11 */ /* 0x000fc800080f2410 */
[----:B------:R-:W0:Y:S02]  /*1240*/  I2F.F64.U16 R4, R4 ;  /* 0x0000000400047312 */ /* 0x000e240000101800 */
[----:B0-----:R-:W-:Y:S01]  /*1250*/  STG.E.128 desc[UR26][R2.64], R4 ;  /* 0x0000000402007986 */ /* 0x001fe2000c101d1a */
[----:B------:R-:W-:Y:S05]  /*1260*/  EXIT ;  /* 0x000000000000794d */ /* 0x000fea0003800000 */
.L_x_2616:
[----:B------:R-:W0:Y:S02]  /*1270*/  S2R R21, SR_TID.X ;  /* 0x0000000000157919 */ /* 0x000e240000002100 */
[----:B0-----:R-:W-:-:S03]  /*1280*/  IMAD.WIDE.U32 R2, R21, 0x4, RZ ;  /* 0x0000000415027825 */ /* 0x001fc600078e00ff */
[----:B------:R-:W-:-:S04]  /*1290*/  ISETP.GE.U32.AND P0, PT, R2, UR11, PT ;  /* 0x0000000b02007c0c */ /* 0x000fc8000bf06070 */
[----:B------:R-:W-:-:S13]  /*12a0*/  ISETP.GE.AND.EX P0, PT, R3, UR4, PT, P0 ;  /* 0x0000000403007c0c */ /* 0x000fda000bf06300 */
[----:B------:R-:W-:Y:S05]  /*12b0*/  @P0 EXIT ;  /* 0x000000000000094d */ /* 0x000fea0003800000 */
[----:B------:R-:W-:Y:S01]  /*12c0*/  IMAD.MOV.U32 R22, RZ, RZ, RZ ;  /* 0x000000ffff167224 */ /* 0x000fe200078e00ff */
[----:B------:R-:W0:Y:S06]  /*12d0*/  LDCU UR5, c[0x0][0x360] ;  /* 0x00006c00ff0577ac */ /* 0x000e2c0008000800 */
.L_x_2619:
        /* <DEDUP_REMOVED lines=17> */
[----:B--2---:R-:W-:-:S15]  /*13f0*/  I2F.F64.U8 R4, R0 ;  /* 0x0000000000047312 */ /* 0x004fde0000001800 */
[----:B------:R-:W-:-:S15]  /*1400*/  NOP ;  /* 0x0000000000007918 */ /* 0x000fde0000000000 */
[----:B------:R-:W-:-:S15]  /*1410*/  NOP ;  /* 0x0000000000007918 */ /* 0x000fde0000000000 */
[----:B------:R-:W-:-:S15]  /*1420*/  NOP ;  /* 0x0000000000007918 */ /* 0x000fde0000000000 */
[----:B------:R-:W-:-:S04]  /*1430*/  NOP ;  /* 0x0000000000007918 */ /* 0x000fc80000000000 */
[----:B------:R-:W0:Y:S02]  /*1440*/  I2F.F64.U8 R8, R0.B1 ;  /* 0x1000000000087312 */ /* 0x000e240000001800 */
[----:B0-----:R1:W-:-:S15]  /*1450*/  STG.E.ENL2.256 desc[UR26][R2.64], R4, R8 ;  /* 0xf80000040208797f */ /* 0x0013de000f12181a */
[----:B------:R-:W-:-:S15]  /*1460*/  NOP ;  /* 0x0000000000007918 */ /* 0x000fde0000000000 */
[----:B------:R-:W-:-:S15]  /*1470*/  NOP ;  /* 0x0000000000007918 */ /* 0x000fde0000000000 */
[----:B------:R-:W-:-:S15]  /*1480*/  NOP ;  /* 0x0000000000007918 */ /* 0x000fde0000000000 */
[----:B------:R-:W-:-:S02]  /*1490*/  NOP ;  /* 0x0000000000007918 */ /* 0x000fc40000000000 */
[----:B------:R-:W-:-:S15]  /*14a0*/  I2F.F64.U8 R12, R0.B2 ;  /* 0x20000000000c7312 */ /* 0x000fde0000001800 */
[----:B------:R-:W-:-:S15]  /*14b0*/  NOP ;  /* 0x0000000000007918 */ /* 0x000fde0000000000 */
[----:B------:R-:W-:-:S15]  /*14c0*/  NOP ;  /* 0x0000000000007918 */ /* 0x000fde0000000000 */
[----:B------:R-:W-:-:S15]  /*14d0*/  NOP ;  /* 0x0000000000007918 */ /* 0x000fde0000000000 */
[----:B------:R-:W-:-:S04]  /*14e0*/  NOP ;  /* 0x0000000000007918 */ /* 0x000fc80000000000 */
[----:B------:R-:W0:Y:S02]  /*14f0*/  I2F.F64.U8 R16, R0.B3 ;  /* 0x3000000000107312 */ /* 0x000e240000001800 */
[----:B0-----:R1:W-:Y:S01]  /*1500*/  STG.E.ENL2.256 desc[UR26][R2.64+0x20], R12, R16 ;  /* 0xf800010c0210797f */ /* 0x0013e2000f12181a */
[----:B------:R-:W-:Y:S05]  /*1510*/  @!P0 BRA P1, `(.L_x_2619) ;  /* 0xfffffffc00708947 */ /* 0x000fea000083ffff */
[----:B------:R-:W-:Y:S05]  /*1520*/  EXIT ;  /* 0x000000000000794d */ /* 0x000fea0003800000 */
        .weak           $__internal_58_$__cuda_sm20_div_u16
        .type           $__internal_58_$__cuda_sm20_div_u16,@function
        .size           $__internal_58_$__cuda_sm20_div_u16,(.L_x_7643 - $__internal_58_$__cuda_sm20_div_u16)
$__internal_58_$__cuda_sm20_div_u16:
        /* <DEDUP_REMOVED lines=19> */
[----:B------:R-:W-:Y:S05]  /*1660*/  RET.REL.NODEC R2 `(_ZN2at6native55_GLOBAL__N__de093ff9_22_ForeachBinaryOpList_cu_a911ec4325multi_tensor_apply_kernelINS1_18TensorListMetadataILi2EEENS1_11CopyFunctorIN3c107complexIdEEhLi2ELi1ELi1EEEJNS0_4CopyIS8_hEEEEEvT_T0_DpT1_) ;  /* 0xffffffe802647950 */ /* 0x000fea0003c3ffff */
.L_x_2620:
        /* <DEDUP_REMOVED lines=9> */
.L_x_7643:


//--------------------- .text._ZN2at6native55_GLOBAL__N__de093ff9_22_ForeachBinaryOpList_cu_a911ec4325multi_tensor_apply_kernelINS1_18TensorListMetadataILi2EEENS1_14UnaryOpFunctorIN3c107complexIdEELi2ELi1ELi1EEEJNS0_4CopyIS8_S8_EEEEEvT_T0_DpT1_ --------------------------
	.section	.text._ZN2at6native55_GLOBAL__N__de093ff9_22_ForeachBinaryOpList_cu_a911ec4325multi_tensor_apply_kernelINS1_18TensorListMetadataILi2EEENS1_14UnaryOpFunctorIN3c107complexIdEELi2ELi1ELi1EEEJNS0_4CopyIS8_S8_EEEEEvT_T0_DpT1_,"ax",@progbits
	.align	128
.text._ZN2at6native55_GLOBAL__N__de093ff9_22_ForeachBinaryOpList_cu_a911ec4325multi_tensor_apply_kernelINS1_18TensorListMetadataILi2EEENS1_14UnaryOpFunctorIN3c107complexIdEELi2ELi1ELi1EEEJNS0_4CopyIS8_S8_EEEEEvT_T0_DpT1_:
        .type           _ZN2at6native55_GLOBAL__N__de093ff9_22_ForeachBinaryOpList_cu_a911ec4325multi_tensor_apply_kernelINS1_18TensorListMetadataILi2EEENS1_14UnaryOpFunctorIN3c107complexIdEELi2ELi1ELi1EEEJNS0_4CopyIS8_S8_EEEEEvT_T0_DpT1_,@function
        .size           _ZN2at6native55_GLOBAL__N__de093ff9_22_ForeachBinaryOpList_cu_a911ec4325multi_tensor_apply_kernelINS1_18TensorListMetadataILi2EEENS1_14UnaryOpFunctorIN3c107complexIdEELi2ELi1ELi1EEEJNS0_4CopyIS8_S8_EEEEEvT_T0_DpT1_,(.L_x_7645 - _ZN2at6native55_GLOBAL__N__de093ff9_22_ForeachBinaryOpList_cu_a911ec4325multi_tensor_apply_kernelINS1_18TensorListMetadataILi2EEENS1_14UnaryOpFunctorIN3c107complexIdEELi2ELi1ELi1EEEJNS0_4CopyIS8_S8_EEEEEvT_T0_DpT1_)
        .other          _ZN2at6native55_GLOBAL__N__de093ff9_22_ForeachBinaryOpList_cu_a911ec4325multi_tensor_apply_kernelINS1_18TensorListMetadataILi2EEENS1_14UnaryOpFunctorIN3c107complexIdEELi2ELi1ELi1EEEJNS0_4CopyIS8_S8_EEEEEvT_T0_DpT1_,@"STO_CUDA_ENTRY STV_DEFAULT"
_ZN2at6native55_GLOBAL__N__de093ff9_22_ForeachBinaryOpList_cu_a911ec4325multi_tensor_apply_kernelINS1_18TensorListMetadataILi2EEENS1_14UnaryOpFunctorIN3c107complexIdEELi2ELi1ELi1EEEJNS0_4CopyIS8_S8_EEEEEvT_T0_DpT1_:
        /* <DEDUP_REMOVED lines=12> */
[----:B------:R-:W-:Y:S02]  /*00c0*/  UIADD3 UR20, UP1, UPT, UR4, -UR12, URZ ;  /* 0x8000000c04147290 */ /* 0x000fe4000ff3e0ff */
[----:B---3--:R-:W-:Y:S02]  /*00d0*/  UIMAD.WIDE UR10, UR14, 0x100000, UR8 ;  /* 0x001000000e0a78a5 */ /* 0x008fe4000f8e0208 */
[----:B------:R-:W-:-:S02]  /*00e0*/  UIADD3.X UR4, UPT, UPT, UR5, ~UR13, URZ, UP1, !UPT ;  /* 0x8000000d05047290 */ /* 0x000fc40008ffe4ff */
[----:B----4-:R-:W-:Y:S02]  /*00f0*/  UIMAD.WIDE UR8, UR14, 0x100000, UR6 ;  /* 0x001000000e0878a5 */ /* 0x010fe4000f8e0206 */
[----:B------:R-:W-:-:S04]  /*0100*/  ULOP3.LUT UR6, UR15, 0x3f, UR10, 0xf8, !UPT ;  /* 0x0000003f0f067892 */ /* 0x000fc8000f8ef80a */
[----:B------:R-:W-:-:S04]  /*0110*/  ULOP3.LUT UP0, URZ, UR6, 0x3f, UR8, 0xf8, !UPT ;  /* 0x0000003f06ff7892 */ /* 0x000fc8000f80f808 */
        /* <DEDUP_REMOVED lines=21> */
[----:B------:R-:W-:Y:S05]  /*0270*/  CALL.REL.NOINC `($__internal_59_$__cuda_sm20_div_u16) ;  /* 0x0000000c00187944 */ /* 0x000fea0003c00000 */
[----:B------:R-:W-:Y:S01]  /*0280*/  UISETP.GE.U32.AND UP0, UPT, UR5, UR14, UPT ;  /* 0x0000000e0500728c */ /* 0x000fe2000bf06070 */
[----:B------:R-:W-:-:S03]  /*0290*/  UMOV UR7, URZ ;  /* 0x000000ff00077c82 */ /* 0x000fc60008000000 */
[----:B------:R-:W-:-:S03]  /*02a0*/  UISETP.GE.U32.AND.EX UP0, UPT, UR6, URZ, UPT, UP0 ;  /* 0x000000ff0600728c */ /* 0x000fc6000bf06100 */
[----:B------:R-:W-:-:S06]  /*02b0*/  UMOV UR6, URZ ;  /* 0x000000ff00067c82 */ /* 0x000fcc0008000000 */
[----:B------:R-:W-:Y:S05]  /*02c0*/  BRA.U !UP0, `(.L_x_2622) ;  /* 0x0000000508bc7547 */ /* 0x000fea000b800000 */
[----:B------:R-:W0:Y:S01]  /*02d0*/  S2R R0, SR_TID.X ;  /* 0x0000000000007919 */ /* 0x000e220000002100 */
[----:B------:R-:W-:Y:S01]  /*02e0*/  ULOP3.LUT UR4, UR12, 0xffff, URZ, 0xc0, !UPT ;  /* 0x0000ffff0c047892 */ /* 0x000fe2000f8ec0ff */
[----:B------:R-:W-:Y:S01]  /*02f0*/  UMOV UR6, URZ ;  /* 0x000000ff00067c82 */ /* 0x000fe20008000000 */
[----:B------:R-:W-:Y:S02]  /*0300*/  UMOV UR7, URZ ;  /* 0x000000ff00077c82 */ /* 0x000fe40008000000 */
[----:B------:R-:W-:Y:S01]  /*0310*/  UIADD3 UR4, UPT, UPT, UR4, 0x1, URZ ;  /* 0x0000000104047890 */ /* 0x000fe2000fffe0ff */
[----:B------:R-:W-:-:S03]  /*0320*/  UMOV UR5, URZ ;  /* 0x000000ff00057c82 */ /* 0x000fc60008000000 */
[----:B------:R-:W-:-:S03]  /*0330*/  ULOP3.LUT UR13, UR4, 0x1fffe, URZ, 0xc0, !UPT ;  /* 0x0001fffe040d7892 */ /* 0x000fc6000f8ec0ff */
[----:B------:R-:W-:-:S09]  /*0340*/  UMOV UR4, URZ ;  /* 0x000000ff00047c82 */ /* 0x000fd20008000000 */
.L_x_2623:
[----:B01----:R-:W-:Y:S02]  /*0350*/  IADD3 R19, P0, PT, R0, UR6, RZ ;  /* 0x0000000600137c10 */ /* 0x003fe4000ff1e0ff */
[----:B------:R-:W-:Y:S02]  /*0360*/  CS2R R10, SRZ ;  /* 0x00000000000a7805 */ /* 0x000fe4000001ff00 */
[----:B------:R-:W-:Y:S02]  /*0370*/  CS2R R8, SRZ ;  /* 0x0000000000087805 */ /* 0x000fe4000001ff00 */
        /* <DEDUP_REMOVED lines=8> */
[----:B------:R-:W-:Y:S01]  /*0400*/  IADD3 R5, P2, PT, R29, UR15, RZ ;  /* 0x0000000f1d057c10 */ /* 0x000fe2000ff5e0ff */
[----:B------:R-:W-:-:S04]  /*0410*/  IMAD.X R32, RZ, RZ, R7, P1 ;  /* 0x000000ffff207224 */ /* 0x000fc800008e0607 */
[----:B------:R-:W-:Y:S01]  /*0420*/  @!P3 LEA R2, P0, R19, UR8, 0x4 ;  /* 0x000000081302bc11 */ /* 0x000fe2000f8020ff */
[----:B------:R-:W-:Y:S01]  /*0430*/  IMAD.X R6, RZ, RZ, R32, P2 ;  /* 0x000000ffff067224 */ /* 0x000fe200010e0620 */
[----:B------:R-:W-:Y:S02]  /*0440*/  ISETP.GE.U32.AND P1, PT, R5, UR18, PT ;  /* 0x0000001205007c0c */ /* 0x000fe4000bf26070 */
[----:B------:R-:W-:Y:S02]  /*0450*/  @!P3 LEA.HI.X R3, R19, UR9, R28, 0x4, P0 ;  /* 0x000000091303bc11 */ /* 0x000fe400080f241c */
[----:B------:R-:W-:Y:S02]  /*0460*/  ISETP.GE.U32.AND P0, PT, R29, UR18, PT ;  /* 0x000000121d007c0c */ /* 0x000fe4000bf06070 */
[----:B------:R-:W-:Y:S02]  /*0470*/  @!P4 LEA R16, P2, R4, UR8, 0x4 ;  /* 0x000000080410cc11 */ /* 0x000fe4000f8420ff */
[----:B------:R-:W-:-:S02]  /*0480*/  CS2R R14, SRZ ;  /* 0x00000000000e7805 */ /* 0x000fc4000001ff00 */
[----:B------:R-:W-:Y:S02]  /*0490*/  ISETP.GE.AND.EX P0, PT, R32, UR19, PT, P0 ;  /* 0x0000001320007c0c */ /* 0x000fe4000bf06300 */
[----:B------:R-:W-:Y:S02]  /*04a0*/  CS2R R12, SRZ ;  /* 0x00000000000c7805 */ /* 0x000fe4000001ff00 */
[----:B------:R-:W-:Y:S01]  /*04b0*/  ISETP.GE.AND.EX P1, PT, R6, UR19, PT, P1 ;  /* 0x0000001306007c0c */ /* 0x000fe2000bf26310 */
[----:B------:R0:W2:Y:S01]  /*04c0*/  @!P3 LDG.E.128 R8, desc[UR16][R2.64] ;  /* 0x000000100208b981 */ /* 0x0000a2000c1e1d00 */
[----:B------:R-:W-:-:S05]  /*04d0*/  @!P4 LEA.HI.X R17, R4, UR9, R7, 0x4, P2 ;  /* 0x000000090411cc11 */ /* 0x000fca00090f2407 */
[----:B------:R1:W3:Y:S01]  /*04e0*/  @!P4 LDG.E.128 R12, desc[UR16][R16.64] ;  /* 0x00000010100cc981 */ /* 0x0002e2000c1e1d00 */
[----:B------:R-:W-:Y:S02]  /*04f0*/  CS2R R22, SRZ ;  /* 0x0000000000167805 */ /* 0x000fe4000001ff00 */
[----:B------:R-:W-:Y:S02]  /*0500*/  CS2R R20, SRZ ;  /* 0x0000000000147805 */ /* 0x000fe4000001ff00 */
[----:B------:R-:W-:Y:S02]  /*0510*/  CS2R R26, SRZ ;  /* 0x00000000001a7805 */ /* 0x000fe4000001ff00 */
[----:B------:R-:W-:Y:S02]  /*0520*/  @!P0 LEA R30, P2, R29, UR8, 0x4 ;  /* 0x000000081d1e8c11 */ /* 0x000fe4000f8420ff */
[----:B------:R-:W-:Y:S02]  /*0530*/  CS2R R24, SRZ ;  /* 0x0000000000187805 */ /* 0x000fe4000001ff00 */
[----:B------:R-:W-:-:S02]  /*0540*/  @!P1 LEA R34, P5, R5, UR8, 0x4 ;  /* 0x0000000805229c11 */ /* 0x000fc4000f8a20ff */
[----:B------:R-:W-:Y:S02]  /*0550*/  @!P0 LEA.HI.X R31, R29, UR9, R32, 0x4, P2 ;  /* 0x000000091d1f8c11 */ /* 0x000fe400090f2420 */
[----:B------:R-:W-:-:S03]  /*0560*/  @!P1 LEA.HI.X R35, R5, UR9, R6, 0x4, P5 ;  /* 0x0000000905239c11 */ /* 0x000fc6000a8f2406 */
[----:B------:R4:W5:Y:S04]  /*0570*/  @!P0 LDG.E.128 R20, desc[UR16][R30.64] ;  /* 0x000000101e148981 */ /* 0x000968000c1e1d00 */
[----:B------:R3:W5:Y:S01]  /*0580*/  @!P1 LDG.E.128 R24, desc[UR16][R34.64] ;  /* 0x0000001022189981 */ /* 0x000762000c1e1d00 */
[C---:B0-----:R-:W-:Y:S02]  /*0590*/  IADD3 R2, P6, PT, R19.reuse, UR14, RZ ;  /* 0x0000000e13027c10 */ /* 0x041fe4000ffde0ff */
[C---:B------:R-:W-:Y:S02]  /*05a0*/  @!P3 LEA R18, P5, R19.reuse, UR10, 0x4 ;  /* 0x0000000a1312bc11 */ /* 0x040fe4000f8a20ff */
[----:B------:R-:W-:Y:S01]  /*05b0*/  ISETP.GE.U32.AND P2, PT, R2, UR18, PT ;  /* 0x0000001202007c0c */ /* 0x000fe2000bf46070 */
[--C-:B------:R-:W-:Y:S01]  /*05c0*/  IMAD.X R3, RZ, RZ, R28.reuse, P6 ;  /* 0x000000ffff037224 */ /* 0x100fe200030e061c */
[----:B------:R-:W-:-:S02]  /*05d0*/  @!P3 LEA.HI.X R19, R19, UR11, R28, 0x4, P5 ;  /* 0x0000000b1313bc11 */ /* 0x000fc4000a8f241c */
[C---:B-1----:R-:W-:Y:S02]  /*05e0*/  @!P4 LEA R16, P5, R4.reuse, UR10, 0x4 ;  /* 0x0000000a0410cc11 */ /* 0x042fe4000f8a20ff */
[----:B------:R-:W-:Y:S02]  /*05f0*/  @!P0 LEA R28, P6, R29, UR10, 0x4 ;  /* 0x0000000a1d1c8c11 */ /* 0x000fe4000f8c20ff */
[----:B------:R-:W-:Y:S02]  /*0600*/  ISETP.GE.AND.EX P2, PT, R3, UR19, PT, P2 ;  /* 0x0000001303007c0c */ /* 0x000fe4000bf46320 */
[----:B------:R-:W-:Y:S02]  /*0610*/  @!P4 LEA.HI.X R17, R4, UR11, R7, 0x4, P5 ;  /* 0x0000000b0411cc11 */ /* 0x000fe4000a8f2407 */
[----:B----4-:R-:W-:Y:S02]  /*0620*/  @!P1 LEA R30, P5, R5, UR10, 0x4 ;  /* 0x0000000a051e9c11 */ /* 0x010fe4000f8a20ff */
[----:B------:R-:W-:-:S02]  /*0630*/  @!P0 LEA.HI.X R29, R29, UR11, R32, 0x4, P6 ;  /* 0x0000000b1d1d8c11 */ /* 0x000fc4000b0f2420 */
[----:B------:R-:W-:Y:S02]  /*0640*/  IADD3 R4, P6, PT, R4, UR14, RZ ;  /* 0x0000000e04047c10 */ /* 0x000fe4000ffde0ff */
[----:B------:R-:W-:Y:S02]  /*0650*/  @!P1 LEA.HI.X R31, R5, UR11, R6, 0x4, P5 ;  /* 0x0000000b051f9c11 */ /* 0x000fe4000a8f2406 */
[----:B------:R-:W-:Y:S01]  /*0660*/  IADD3 R6, P5, PT, R4, UR15, RZ ;  /* 0x0000000f04067c10 */ /* 0x000fe2000ffbe0ff */
[----:B------:R-:W-:-:S03]  /*0670*/  IMAD.X R5, RZ, RZ, R7, P6 ;  /* 0x000000ffff057224 */ /* 0x000fc600030e0607 */
[C---:B------:R-:W-:Y:S01]  /*0680*/  IADD3 R32, P6, PT, R6.reuse, UR15, RZ ;  /* 0x0000000f06207c10 */ /* 0x040fe2000ffde0ff */
[----:B------:R-:W-:Y:S01]  /*0690*/  IMAD.X R7, RZ, RZ, R5, P5 ;  /* 0x000000ffff077224 */ /* 0x000fe200028e0605 */
[----:B------:R-:W-:-:S03]  /*06a0*/  ISETP.GE.U32.AND P5, PT, R6, UR18, PT ;  /* 0x0000001206007c0c */ /* 0x000fc6000bfa6070 */
[----:B------:R-:W-:Y:S01]  /*06b0*/  IMAD.X R33, RZ, RZ, R7, P6 ;  /* 0x000000ffff217224 */ /* 0x000fe200030e0607 */
[----:B------:R-:W-:Y:S01]  /*06c0*/  ISETP.GE.AND.EX P5, PT, R7, UR19, PT, P5 ;  /* 0x0000001307007c0c */ /* 0x000fe2000bfa6350 */
[----:B--2---:R0:W-:Y:S01]  /*06d0*/  @!P3 STG.E.128 desc[UR16][R18.64], R8 ;  /* 0x000000081200b986 */ /* 0x0041e2000c101d10 */
[----:B------:R-:W-:-:S04]  /*06e0*/  ISETP.GE.U32.AND P3, PT, R4, UR18, PT ;  /* 0x0000001204007c0c */ /* 0x000fc8000bf66070 */
[----:B------:R-:W-:Y:S01]  /*06f0*/  ISETP.GE.AND.EX P3, PT, R5, UR19, PT, P3 ;  /* 0x0000001305007c0c */ /* 0x000fe2000bf66330 */
[----:B---3--:R1:W-:Y:S01]  /*0700*/  @!P4 STG.E.128 desc[UR16][R16.64], R12 ;  /* 0x0000000c1000c986 */ /* 0x0083e2000c101d10 */
[----:B------:R-:W-:-:S04]  /*0710*/  @!P2 LEA R34, P4, R2, UR8, 0x4 ;  /* 0x000000080222ac11 */ /* 0x000fc8000f8820ff */
[----:B------:R-:W-:Y:S02]  /*0720*/  @!P2 LEA.HI.X R35, R2, UR9, R3, 0x4, P4 ;  /* 0x000000090223ac11 */ /* 0x000fe4000a0f2403 */
[----:B------:R-:W-:-:S04]  /*0730*/  ISETP.GE.U32.AND P4, PT, R32, UR18, PT ;  /* 0x0000001220007c0c */ /* 0x000fc8000bf86070 */
[----:B------:R-:W-:Y:S02]  /*0740*/  ISETP.GE.AND.EX P4, PT, R33, UR19, PT, P4 ;  /* 0x0000001321007c0c */ /* 0x000fe4000bf86340 */
[----:B0-----:R-:W-:Y:S02]  /*0750*/  CS2R R10, SRZ ;  /* 0x00000000000a7805 */ /* 0x001fe4000001ff00 */
[----:B------:R-:W-:Y:S01]  /*0760*/  CS2R R8, SRZ ;  /* 0x0000000000087805 */ /* 0x000fe2000001ff00 */
[----:B-----5:R0:W-:Y:S04]  /*0770*/  @!P0 STG.E.128 desc[UR16][R28.64], R20 ;  /* 0x000000141c008986 */ /* 0x0201e8000c101d10 */
[----:B------:R2:W-:Y:S01]  /*0780*/  @!P1 STG.E.128 desc[UR16][R30.64], R24 ;  /* 0x000000181e009986 */ /* 0x0005e2000c101d10 */
[----:B------:R-:W-:-:S02]  /*0790*/  @!P5 LEA R36, P1, R6, UR8, 0x4 ;  /* 0x000000080624dc11 */ /* 0x000fc4000f8220ff */
[----:B-1----:R-:W-:Y:S01]  /*07a0*/  CS2R R14, SRZ ;  /* 0x00000000000e7805 */ /* 0x002fe2000001ff00 */
[----:B------:R1:W3:Y:S01]  /*07b0*/  @!P2 LDG.E.128 R8, desc[UR16][R34.64] ;  /* 0x000000102208a981 */ /* 0x0002e2000c1e1d00 */
[----:B------:R-:W-:Y:S02]  /*07c0*/  CS2R R12, SRZ ;  /* 0x00000000000c7805 */ /* 0x000fe4000001ff00 */
[----:B------:R-:W-:Y:S02]  /*07d0*/  CS2R R18, SRZ ;  /* 0x0000000000127805 */ /* 0x000fe4000001ff00 */
[----:B------:R-:W-:Y:S02]  /*07e0*/  CS2R R16, SRZ ;  /* 0x0000000000107805 */ /* 0x000fe4000001ff00 */
[----:B------:R-:W-:-:S05]  /*07f0*/  @!P5 LEA.HI.X R37, R6, UR9, R7, 0x4, P1 ;  /* 0x000000090625dc11 */ /* 0x000fca00088f2407 */
[----:B------:R-:W4:Y:S01]  /*0800*/  @!P5 LDG.E.128 R16, desc[UR16][R36.64] ;  /* 0x000000102410d981 */ /* 0x000f22000c1e1d00 */
[----:B0-----:R-:W-:Y:S02]  /*0810*/  CS2R R22, SRZ ;  /* 0x0000000000167805 */ /* 0x001fe4000001ff00 */
[----:B------:R-:W-:Y:S02]  /*0820*/  CS2R R20, SRZ ;  /* 0x0000000000147805 */ /* 0x000fe4000001ff00 */
[----:B--2---:R-:W-:-:S04]  /*0830*/  @!P3 LEA R24, P0, R4, UR8, 0x4 ;  /* 0x000000080418bc11 */ /* 0x004fc8000f8020ff */
[----:B------:R-:W-:Y:S02]  /*0840*/  @!P3 LEA.HI.X R25, R4, UR9, R5, 0x4, P0 ;  /* 0x000000090419bc11 */ /* 0x000fe400080f2405 */
[----:B-1----:R-:W-:-:S03]  /*0850*/  @!P4 LEA R34, P0, R32, UR8, 0x4 ;  /* 0x000000082022cc11 */ /* 0x002fc6000f8020ff */
[----:B------:R-:W2:Y:S01]  /*0860*/  @!P3 LDG.E.128 R12, desc[UR16][R24.64] ;  /* 0x00000010180cb981 */ /* 0x000ea2000c1e1d00 */
[----:B------:R-:W-:-:S05]  /*0870*/  @!P4 LEA.HI.X R35, R32, UR9, R33, 0x4, P0 ;  /* 0x000000092023cc11 */ /* 0x000fca00080f2421 */
[----:B------:R-:W5:Y:S01]  /*0880*/  @!P4 LDG.E.128 R20, desc[UR16][R34.64] ;  /* 0x000000102214c981 */ /* 0x000f62000c1e1d00 */
[----:B------:R-:W-:-:S04]  /*0890*/  @!P2 LEA R26, P0, R2, UR10, 0x4 ;  /* 0x0000000a021aac11 */ /* 0x000fc8000f8020ff */
[----:B------:R-:W-:Y:S02]  /*08a0*/  @!P2 LEA.HI.X R27, R2, UR11, R3, 0x4, P0 ;  /* 0x0000000b021bac11 */ /* 0x000fe400080f2403 */
[----:B------:R-:W-:Y:S02]  /*08b0*/  @!P3 LEA R30, P0, R4, UR10, 0x4 ;  /* 0x0000000a041ebc11 */ /* 0x000fe4000f8020ff */
[----:B------:R-:W-:Y:S02]  /*08c0*/  @!P5 LEA R2, P1, R6, UR10, 0x4 ;  /* 0x0000000a0602dc11 */ /* 0x000fe4000f8220ff */
[----:B------:R-:W-:Y:S02]  /*08d0*/  @!P4 LEA R28, P6, R32, UR10, 0x4 ;  /* 0x0000000a201ccc11 */ /* 0x000fe4000f8c20ff */
[----:B------:R-:W-:Y:S02]  /*08e0*/  @!P3 LEA.HI.X R31, R4, UR11, R5, 0x4, P0 ;  /* 0x0000000b041fbc11 */ /* 0x000fe400080f2405 */
[----:B------:R-:W-:-:S02]  /*08f0*/  @!P5 LEA.HI.X R3, R6, UR11, R7, 0x4, P1 ;  /* 0x0000000b0603dc11 */ /* 0x000fc400088f2407 */
[----:B------:R-:W-:Y:S01]  /*0900*/  @!P4 LEA.HI.X R29, R32, UR11, R33, 0x4, P6 ;  /* 0x0000000b201dcc11 */ /* 0x000fe2000b0f2421 */
[----:B------:R-:W-:-:S04]  /*0910*/  UIADD3 UR4, UP0, UPT, UR4, 0x2, URZ ;  /* 0x0000000204047890 */ /* 0x000fc8000ff1e0ff */
[----:B------:R-:W-:Y:S02]  /*0920*/  UIADD3.X UR5, UPT, UPT, URZ, UR5, URZ, UP0, !UPT ;  /* 0x00000005ff057290 */ /* 0x000fe400087fe4ff */
[----:B------:R-:W-:-:S04]  /*0930*/  UISETP.NE.U32.AND UP0, UPT, UR4, UR13, UPT ;  /* 0x0000000d0400728c */ /* 0x000fc8000bf05070 */
[----:B------:R-:W-:Y:S02]  /*0940*/  UISETP.NE.AND.EX UP0, UPT, UR5, URZ, UPT, UP0 ;  /* 0x000000ff0500728c */ /* 0x000fe4000bf05300 */
[----:B------:R-:W-:-:S04]  /*0950*/  ULEA UR6, UP1, UR14, UR6, 0x1 ;  /* 0x000000060e067291 */ /* 0x000fc8000f8208ff */
[----:B------:R-:W-:Y:S01]  /*0960*/  ULEA.HI.X UR7, UR14, UR7, URZ, 0x1, UP1 ;  /* 0x000000070e077291 */ /* 0x000fe200088f0cff */
[----:B---3--:R1:W-:Y:S04]  /*0970*/  @!P2 STG.E.128 desc[UR16][R26.64], R8 ;  /* 0x000000081a00a986 */ /* 0x0083e8000c101d10 */
[----:B--2---:R1:W-:Y:S04]  /*0980*/  @!P3 STG.E.128 desc[UR16][R30.64], R12 ;  /* 0x0000000c1e00b986 */ /* 0x0043e8000c101d10 */
[----:B----4-:R1:W-:Y:S04]  /*0990*/  @!P5 STG.E.128 desc[UR16][R2.64], R16 ;  /* 0x000000100200d986 */ /* 0x0103e8000c101d10 */
[----:B-----5:R1:W-:Y:S01]  /*09a0*/  @!P4 STG.E.128 desc[UR16][R28.64], R20 ;  /* 0x000000141c00c986 */ /* 0x0203e2000c101d10 */
[----:B------:R-:W-:Y:S05]  /*09b0*/  BRA.U UP0, `(.L_x_2623) ;  /* 0xfffffff900647547 */ /* 0x000fea000b83ffff */
.L_x_2622:
[----:B------:R-:W-:-:S04]  /*09c0*/  ULOP3.LUT UR4, UR12, 0x1, URZ, 0xc0, !UPT ;  /* 0x000000010c047892 */ /* 0x000fc8000f8ec0ff */
[----:B------:R-:W-:-:S06]  /*09d0*/  UISETP.NE.U32.AND UP0, UPT, UR4, 0x1, UPT ;  /* 0x000000010400788c */ /* 0x000fcc000bf05070 */
[----:B------:R-:W-:-:S13]  /*09e0*/  PLOP3.LUT P0, PT, PT, PT, UP0, 0x80, 0x8 ;  /* 0x000000000008781c */ /* 0x000fda0003f0f008 */
[----:B------:R-:W-:Y:S05]  /*09f0*/  @!P0 EXIT ;  /* 0x000000000000894d */ /* 0x000fea0003800000 */
[----:B-1----:R-:W0:Y:S01]  /*0a00*/  S2R R23, SR_TID.X ;  /* 0x0000000000177919 */ /* 0x002e220000002100 */
[----:B------:R-:W-:Y:S02]  /*0a10*/  CS2R R10, SRZ ;  /* 0x00000000000a7805 */ /* 0x000fe4000001ff00 */
[----:B------:R-:W-:Y:S02]  /*0a20*/  CS2R R8, SRZ ;  /* 0x0000000000087805 */ /* 0x000fe4000001ff00 */
        /* <DEDUP_REMOVED lines=15> */
[----:B------:R-:W-:Y:S02]  /*0b20*/  @!P2 LEA R26, P4, R20, UR8, 0x4 ;  /* 0x00000008141aac11 */ /* 0x000fe4000f8820ff */
[----:B------:R-:W-:Y:S02]  /*0b30*/  CS2R R14, SRZ ;  /* 0x00000000000e7805 */ /* 0x000fe4000001ff00 */
[----:B------:R-:W-:Y:S02]  /*0b40*/  CS2R R12, SRZ ;  /* 0x00000000000c7805 */ /* 0x000fe4000001ff00 */
[----:B------:R-:W-:-:S02]  /*0b50*/  @!P1 LEA.HI.X R25, R2, UR9, R3, 0x4, P3 ;  /* 0x0000000902199c11 */ /* 0x000fc400098f2403 */
[----:B------:R-:W-:Y:S02]  /*0b60*/  CS2R R18, SRZ ;  /* 0x0000000000127805 */ /* 0x000fe4000001ff00 */
[----:B------:R-:W-:Y:S02]  /*0b70*/  CS2R R16, SRZ ;  /* 0x0000000000107805 */ /* 0x000fe4000001ff00 */
[C---:B------:R-:W-:Y:S01]  /*0b80*/  @!P2 LEA.HI.X R27, R20.reuse, UR9, R21, 0x4, P4 ;  /* 0x00000009141bac11 */ /* 0x040fe2000a0f2415 */
[----:B------:R0:W2:Y:S01]  /*0b90*/  @!P0 LDG.E.128 R8, desc[UR16][R4.64] ;  /* 0x0000001004088981 */ /* 0x0000a2000c1e1d00 */
[----:B------:R-:W-:-:S03]  /*0ba0*/  IADD3 R0, P4, PT, R20, UR15, RZ ;  /* 0x0000000f14007c10 */ /* 0x000fc6000ff9e0ff */
[----:B------:R-:W3:Y:S04]  /*0bb0*/  @!P1 LDG.E.128 R12, desc[UR16][R24.64] ;  /* 0x00000010180c9981 */ /* 0x000ee8000c1e1d00 */
[----:B------:R1:W4:Y:S01]  /*0bc0*/  @!P2 LDG.E.128 R16, desc[UR16][R26.64] ;  /* 0x000000101a10a981 */ /* 0x000322000c1e1d00 */
[----:B------:R-:W-:Y:S01]  /*0bd0*/  IMAD.X R31, RZ, RZ, R21, P4 ;  /* 0x000000ffff1f7224 */ /* 0x000fe200020e0615 */
[----:B------:R-:W-:Y:S02]  /*0be0*/  ISETP.GE.U32.AND P3, PT, R0, UR18, PT ;  /* 0x0000001200007c0c */ /* 0x000fe4000bf66070 */
[----:B------:R-:W-:Y:S02]  /*0bf0*/  CS2R R6, SRZ ;  /* 0x0000000000067805 */ /* 0x000fe4000001ff00 */
[----:B0-----:R-:W-:-:S02]  /*0c00*/  CS2R R4, SRZ ;  /* 0x0000000000047805 */ /* 0x001fc4000001ff00 */
[----:B------:R-:W-:-:S13]  /*0c10*/  ISETP.GE.AND.EX P3, PT, R31, UR19, PT, P3 ;  /* 0x000000131f007c0c */ /* 0x000fda000bf66330 */
[----:B------:R-:W-:-:S04]  /*0c20*/  @!P3 LEA R28, P4, R0, UR8, 0x4 ;  /* 0x00000008001cbc11 */ /* 0x000fc8000f8820ff */
[----:B------:R-:W-:Y:S02]  /*0c30*/  @!P3 LEA.HI.X R29, R0, UR9, R31, 0x4, P4 ;  /* 0x00000009001dbc11 */ /* 0x000fe4000a0f241f */
[C---:B------:R-:W-:Y:S02]  /*0c40*/  @!P0 LEA R22, P4, R23.reuse, UR10, 0x4 ;  /* 0x0000000a17168c11 */ /* 0x040fe4000f8820ff */
[----:B-1----:R-:W-:Y:S01]  /*0c50*/  @!P2 LEA R26, P5, R20, UR10, 0x4 ;  /* 0x0000000a141aac11 */ /* 0x002fe2000f8a20ff */
[----:B------:R0:W5:Y:S01]  /*0c60*/  @!P3 LDG.E.128 R4, desc[UR16][R28.64] ;  /* 0x000000101c04b981 */ /* 0x000162000c1e1d00 */
[----:B------:R-:W-:Y:S02]  /*0c70*/  @!P0 LEA.HI.X R23, R23, UR11, R30, 0x4, P4 ;  /* 0x0000000b17178c11 */ /* 0x000fe4000a0f241e */
[----:B------:R-:W-:Y:S02]  /*0c80*/  @!P1 LEA R24, P4, R2, UR10, 0x4 ;  /* 0x0000000a02189c11 */ /* 0x000fe4000f8820ff */
[----:B------:R-:W-:-:S02]  /*0c90*/  @!P2 LEA.HI.X R27, R20, UR11, R21, 0x4, P5 ;  /* 0x0000000b141bac11 */ /* 0x000fc4000a8f2415 */
[----:B------:R-:W-:Y:S01]  /*0ca0*/  @!P1 LEA.HI.X R25, R2, UR11, R3, 0x4, P4 ;  /* 0x0000000b02199c11 */ /* 0x000fe2000a0f2403 */
[----:B--2---:R0:W-:Y:S04]  /*0cb0*/  @!P0 STG.E.128 desc[UR16][R22.64], R8 ;  /* 0x0000000816008986 */ /* 0x0041e8000c101d10 */
[----:B---3--:R0:W-:Y:S04]  /*0cc0*/  @!P1 STG.E.128 desc[UR16][R24.64], R12 ;  /* 0x0000000c18009986 */ /* 0x0081e8000c101d10 */
[----:B----4-:R0:W-:Y:S01]  /*0cd0*/  @!P2 STG.E.128 desc[UR16][R26.64], R16 ;  /* 0x000000101a00a986 */ /* 0x0101e2000c101d10 */
[----:B------:R-:W-:Y:S05]  /*0ce0*/  @P3 EXIT ;  /* 0x000000000000394d */ /* 0x000fea0003800000 */
[----:B------:R-:W-:-:S04]  /*0cf0*/  LEA R2, P0, R0, UR10, 0x4 ;  /* 0x0000000a00027c11 */ /* 0x000fc8000f8020ff */
[----:B------:R-:W-:-:S05]  /*0d00*/  LEA.HI.X R3, R0, UR11, R31, 0x4, P0 ;  /* 0x0000000b00037c11 */ /* 0x000fca00080f241f */
[----:B-----5:R-:W-:Y:S01]  /*0d10*/  STG.E.128 desc[UR16][R2.64], R4 ;  /* 0x0000000402007986 */ /* 0x020fe2000c101d10 */
[----:B------:R-:W-:Y:S05]  /*0d20*/  EXIT ;  /* 0x000000000000794d */ /* 0x000fea0003800000 */
.L_x_2621:
[----:B------:R-:W0:Y:S02]  /*0d30*/  S2R R22, SR_TID.X ;  /* 0x0000000000167919 */ /* 0x000e240000002100 */
[----:B0-----:R-:W-:-:S03]  /*0d40*/  IMAD.WIDE.U32 R2, R22, 0x4, RZ ;  /* 0x0000000416027825 */ /* 0x001fc600078e00ff */
[----:B------:R-:W-:-:S04]  /*0d50*/  ISETP.GE.U32.AND P0, PT, R2, UR20, PT ;  /* 0x0000001402007c0c */ /* 0x000fc8000bf06070 */
[----:B------:R-:W-:-:S13]  /*0d60*/  ISETP.GE.AND.EX P0, PT, R3, UR4, PT, P0 ;  /* 0x0000000403007c0c */ /* 0x000fda000bf06300 */
[----:B------:R-:W-:Y:S05]  /*0d70*/  @P0 EXIT ;  /* 0x000000000000094d */ /* 0x000fea0003800000 */
[----:B------:R-:W-:Y:S01]  /*0d80*/  IMAD.MOV.U32 R23, RZ, RZ, RZ ;  /* 0x000000ffff177224 */ /* 0x000fe200078e00ff */
[----:B------:R-:W0:Y:S06]  /*0d90*/  LDCU UR5, c[0x0][0x360] ;  /* 0x00006c00ff0577ac */ /* 0x000e2c0008000800 */
.L_x_2624:
[C---:B-1----:R-:W-:Y:S01]  /*0da0*/  IMAD.SHL.U32 R20, R22.reuse, 0x40, RZ ;  /* 0x0000004016147824 */ /* 0x042fe200078e00ff */
[----:B------:R-:W-:-:S04]  /*0db0*/  SHF.L.U64.HI R0, R22, 0x6, R23 ;  /* 0x0000000616007819 */ /* 0x000fc80000010217 */
[----:B------:R-:W-:-:S04]  /*0dc0*/  IADD3 R2, P0, PT, R20, UR8, RZ ;  /* 0x0000000814027c10 */ /* 0x000fc8000ff1e0ff */
[----:B------:R-:W-:-:S05]  /*0dd0*/  IADD3.X R3, PT, PT, R0, UR9, RZ, P0, !PT ;  /* 0x0000000900037c10 */ /* 0x000fca00087fe4ff */
[----:B------:R-:W2:Y:S04]  /*0de0*/  LDG.E.ENL2.256 R8, R4, desc[UR16][R2.64] ;  /* 0xfe0000100204797e */ /* 0x000ea80008121908 */
[----:B------:R-:W3:Y:S01]  /*0df0*/  LDG.E.ENL2.256 R16, R12, desc[UR16][R2.64+0x20] ;  /* 0xfe000110020c797e */ /* 0x000ee20008121910 */
        /* <DEDUP_REMOVED lines=10> */
[----:B--2---:R1:W-:Y:S04]  /*0ea0*/  STG.E.ENL2.256 desc[UR16][R20.64], R4, R8 ;  /* 0xf80000041408797f */ /* 0x0043e8000f121810 */
[----:B---3--:R1:W-:Y:S08]  /*0eb0*/  STG.E.ENL2.256 desc[UR16][R20.64+0x20], R12, R16 ;  /* 0xf800010c1410797f */ /* 0x0083f0000f121810 */
[----:B------:R-:W-:Y:S05]  /*0ec0*/  @!P0 BRA P1, `(.L_x_2624) ;  /* 0xfffffffc00b48947 */ /* 0x000fea000083ffff */
[----:B------:R-:W-:Y:S05]  /*0ed0*/  EXIT ;  /* 0x000000000000794d */ /* 0x000fea0003800000 */
        .weak           $__internal_59_$__cuda_sm20_div_u16
        .type           $__internal_59_$__cuda_sm20_div_u16,@function
        .size           $__internal_59_$__cuda_sm20_div_u16,(.L_x_7645 - $__internal_59_$__cuda_sm20_div_u16)
$__internal_59_$__cuda_sm20_div_u16:
        /* <DEDUP_REMOVED lines=19> */
[----:B------:R-:W-:Y:S05]  /*1010*/  RET.REL.NODEC R2 `(_ZN2at6native55_GLOBAL__N__de093ff9_22_ForeachBinaryOpList_cu_a911ec4325multi_tensor_apply_kernelINS1_18TensorListMetadataILi2EEENS1_14UnaryOpFunctorIN3c107complexIdEELi2ELi1ELi1EEEJNS0_4CopyIS8_S8_EEEEEvT_T0_DpT1_) ;  /* 0xffffffec02f87950 */ /* 0x000fea0003c3ffff */
.L_x_2625:
        /* <DEDUP_REMOVED lines=14> */
.L_x_7645:


//--------------------- .text._ZN2at6native55_GLOBAL__N__de093ff9_22_ForeachBinaryOpList_cu_a911ec4325multi_tensor_apply_kernelINS1_18TensorListMetadataILi2EEENS1_11CopyFunctorIfN3c1015Float8_e5m2fnuzELi2ELi1ELi1EEEJNS0_4CopyIfS7_EEEEEvT_T0_DpT1_ --------------------------
	.section	.text._ZN2at6native55_GLOBAL__N__de093ff9_22_ForeachBinaryOpList_cu_a911ec4325multi_tensor_apply_kernelINS1_18TensorListMetadataILi2EEENS1_11CopyFunctorIfN3c1015Float8_e5m2fnuzELi2ELi1ELi1EEEJNS0_4CopyIfS7_EEEEEvT_T0_DpT1_,"ax",@progbits
	.align	128
.text._ZN2at6native55_GLOBAL__N__de093ff9_22_ForeachBinaryOpList_cu_a911ec4325multi_tensor_apply_kernelINS1_18TensorListMetadataILi2EEENS1_11CopyFunctorIfN3c1015Float8_e5m2fnuzELi2ELi1ELi1EEEJNS0_4CopyIfS7_EEEEEvT_T0_DpT1_:
        .type           _ZN2at6native55_GLOBAL__N__de093ff9_22_ForeachBinaryOpList_cu_a911ec4325multi_tensor_apply_kernelINS1_18TensorListMetadataILi2EEENS1_11CopyFunctorIfN3c1015Float8_e5m2fnuzELi2ELi1ELi1EEEJNS0_4CopyIfS7_EEEEEvT_T0_DpT1_,@function
        .size           _ZN2at6native55_GLOBAL__N__de093ff9_22_ForeachBinaryOpList_cu_a911ec4325multi_tensor_apply_kernelINS1_18TensorListMetadataILi2EEENS1_11CopyFunctorIfN3c1015Float8_e5m2fnuzELi2ELi1ELi1EEEJNS0_4CopyIfS7_EEEEEvT_T0_DpT1_,(.L_x_7647 - _ZN2at6native55_GLOBAL__N__de093ff9_22_ForeachBinaryOpList_cu_a911ec4325multi_tensor_apply_kernelINS1_18TensorListMetadataILi2EEENS1_11CopyFunctorIfN3c1015Float8_e5m2fnuzELi2ELi1ELi1EEEJNS0_4CopyIfS7_EEEEEvT_T0_DpT1_)
        .other          _ZN2at6native55_GLOBAL__N__de093ff9_22_ForeachBinaryOpList_cu_a911ec4325multi_tensor_apply_kernelINS1_18TensorListMetadataILi2EEENS1_11CopyFunctorIfN3c1015Float8_e5m2fnuzELi2ELi1ELi1EEEJNS0_4CopyIfS7_EEEEEvT_T0_DpT1_,@"STO_CUDA_ENTRY STV_DEFAULT"
_ZN2at6native55_GLOBAL__N__de093ff9_22_ForeachBinaryOpList_cu_a911ec4325multi_tensor_apply_kernelINS1_18TensorListMetadataILi2EEENS1_11CopyFunctorIfN3c1015Float8_e5m2fnuzELi2ELi1ELi1EEEJNS0_4CopyIfS7_EEEEEvT_T0_DpT1_:
        /* <DEDUP_REMOVED lines=55> */
.L_x_2643:
        /* <DEDUP_REMOVED lines=8> */
[----:B------:R-:W-:Y:S01]  /*03f0*/  UMOV UR6, URZ ;  /* 0x000000ff00067c82 */ /* 0x000fe20008000000 */
[----:B------:R-:W-:-:S04]  /*0400*/  IMAD.WIDE.U32 R4, R5, 0x3, R2 ;  /* 0x0000000305047825 */ /* 0x000fc800078e0002 */
[----:B------:R-:W-:Y:S01]  /*0410*/  IMAD.WIDE.U32 R2, R7, 0x2, R2 ;  /* 0x0000000207027825 */ /* 0x000fe200078e0002 */
[----:B------:R-:W-:-:S03]  /*0420*/  ISETP.GE.U32.AND P3, PT, R4, UR25, PT ;  /* 0x0000001904007c0c */ /* 0x000fc6000bf66070 */
[----:B------:R-:W-:Y:S01]  /*0430*/  IMAD.X R6, RZ, RZ, R11, P2 ;  /* 0x000000ffff067224 */ /* 0x000fe200010e060b */
[----:B------:R-:W-:Y:S01]  /*0440*/  ISETP.GE.U32.AND P2, PT, R2, UR25, PT ;  /* 0x0000001902007c0c */ /* 0x000fe2000bf46070 */
[----:B------:R-:W-:Y:S01]  /*0450*/  VIADD R4, R5, UR6 ;  /* 0x0000000605047c36 */ /* 0x000fe20008000000 */
[----:B------:R-:W-:Y:S02]  /*0460*/  @!P0 IADD3 R2, P4, PT, R0, UR28, RZ ;  /* 0x0000001c00028c10 */ /* 0x000fe4000ff9e0ff */
[----:B------:R-:W-:Y:S02]  /*0470*/  ISETP.GE.U32.AND.EX P1, PT, R6, UR26, PT, P1 ;  /* 0x0000001a06007c0c */ /* 0x000fe4000bf26110 */
[----:B------:R-:W-:Y:S02]  /*0480*/  ISETP.GE.U32.AND.EX P2, PT, R3, UR26, PT, P2 ;  /* 0x0000001a03007c0c */ /* 0x000fe4000bf46120 */
[----:B------:R-:W-:Y:S02]  /*0490*/  @!P0 IADD3.X R3, PT, PT, R11, UR29, RZ, P4, !PT ;  /* 0x0000001d0b038c10 */ /* 0x000fe4000a7fe4ff */
[----:B------:R-:W-:-:S03]  /*04a0*/  ISETP.GE.U32.AND.EX P3, PT, R4, UR26, PT, P3 ;  /* 0x0000001a04007c0c */ /* 0x000fc6000bf66130 */
[----:B------:R-:W2:Y:S04]  /*04b0*/  @!P0 LDG.E.U8 R16, desc[UR18][R2.64] ;  /* 0x0000001202108981 */ /* 0x000ea8000c1e1100 */
[C---:B------:R-:W-:Y:S02]  /*04c0*/  @!P1 IADD3 R4, P5, PT, R0.reuse, UR23, RZ ;  /* 0x0000001700049c10 */ /* 0x040fe4000ffbe0ff */
[C---:B------:R-:W-:Y:S02]  /*04d0*/  @!P2 IADD3 R6, P4, PT, R0.reuse, UR24, RZ ;  /* 0x000000180006ac10 */ /* 0x040fe4000ff9e0ff */
[----:B------:R-:W-:Y:S02]  /*04e0*/  @!P1 IADD3.X R5, PT, PT, R11, UR8, RZ, P5, !PT ;  /* 0x000000080b059c10 */ /* 0x000fe4000affe4ff */
[----:B------:R-:W-:-:S02]  /*04f0*/  @!P3 IADD3 R18, P5, PT, R0, UR14, RZ ;  /* 0x0000000e0012bc10 */ /* 0x000fc4000ffbe0ff */
        /* <DEDUP_REMOVED lines=26> */
.L_x_2630:
[----:B------:R-:W-:Y:S05]  /*06a0*/  BSYNC.RECONVERGENT B1 ;  /* 0x0000000000017941 */ /* 0x000fea0003800200 */
.L_x_2629:
[----:B------:R-:W-:Y:S01]  /*06b0*/  IMAD.SHL.U32 R2, R2, 0x200000, RZ ;  /* 0x0020000002027824 */ /* 0x000fe200078e00ff */
[----:B------:R-:W-:-:S04]  /*06c0*/  LEA R3, R3, 0x37800000, 0x17 ;  /* 0x3780000003037811 */ /* 0x000fc800078eb8ff */
[----:B------:R-:W-:-:S07]  /*06d0*/  LOP3.LUT R17, R3, R2, R17, 0xfe, !PT ;  /* 0x0000000203117212 */ /* 0x000fce00078efe11 */
.L_x_2628:
[----:B------:R-:W-:Y:S05]  /*06e0*/  BSYNC.RECONVERGENT B0 ;  /* 0x0000000000007941 */ /* 0x000fea0003800200 */
.L_x_2627:
        /* <DEDUP_REMOVED lines=21> */
.L_x_2634:
[----:B------:R-:W-:Y:S05]  /*0840*/  BSYNC.RECONVERGENT B1 ;  /* 0x0000000000017941 */ /* 0x000fea0003800200 */
.L_x_2633:
[----:B------:R-:W-:Y:S01]  /*0850*/  IMAD.SHL.U32 R2, R2, 0x200000, RZ ;  /* 0x0020000002027824 */ /* 0x000fe200078e00ff */
[----:B------:R-:W-:-:S04]  /*0860*/  LEA R3, R3, 0x37800000, 0x17 ;  /* 0x3780000003037811 */ /* 0x000fc800078eb8ff */
[----:B------:R-:W-:-:S07]  /*0870*/  LOP3.LUT R19, R3, R2, R19, 0xfe, !PT ;  /* 0x0000000203137212 */ /* 0x000fce00078efe13 */
.L_x_2632:
[----:B------:R-:W-:Y:S05]  /*0880*/  BSYNC.RECONVERGENT B0 ;  /* 0x0000000000007941 */ /* 0x000fea0003800200 */
.L_x_2631:
        /* <DEDUP_REMOVED lines=21> */
.L_x_2638:
[----:B------:R-:W-:Y:S05]  /*09e0*/  BSYNC.RECONVERGENT B1 ;  /* 0x0000000000017941 */ /* 0x000fea0003800200 */
.L_x_2637:
[----:B------:R-:W-:Y:S01]  /*09f0*/  IMAD.SHL.U32 R2, R2, 0x200000, RZ ;  /* 0x0020000002027824 */ /* 0x000fe200078e00ff */
[----:B------:R-:W-:-:S04]  /*0a00*/  LEA R3, R3, 0x37800000, 0x17 ;  /* 0x3780000003037811 */ /* 0x000fc800078eb8ff */
[----:B------:R-:W-:-:S07]  /*0a10*/  LOP3.LUT R21, R3, R2, R21, 0xfe, !PT ;  /* 0x0000000203157212 */ /* 0x000fce00078efe15 */
.L_x_2636:
[----:B------:R-:W-:Y:S05]  /*0a20*/  BSYNC.RECONVERGENT B0 ;  /* 0x0000000000007941 */ /* 0x000fea0003800200 */
.L_x_2635:
        /* <DEDUP_REMOVED lines=21> */
.L_x_2642:
[----:B------:R-:W-:Y:S05]  /*0b80*/  BSYNC.RECONVERGENT B1 ;  /* 0x0000000000017941 */ /* 0x000fea0003800200 */
.L_x_2641:
[----:B------:R-:W-:Y:S01]  /*0b90*/  IMAD.SHL.U32 R2, R2, 0x200000, RZ ;  /* 0x0020000002027824 */ /* 0x000fe200078e00ff */
[----:B------:R-:W-:-:S04]  /*0ba0*/  LEA R3, R3, 0x37800000, 0x17 ;  /* 0x3780000003037811 */ /* 0x000fc800078eb8ff */
[----:B------:R-:W-:-:S07]  /*0bb0*/  LOP3.LUT R23, R3, R2, R23, 0xfe, !PT ;  /* 0x0000000203177212 */ /* 0x000fce00078efe17 */
.L_x_2640:
[----:B------:R-:W-:Y:S05]  /*0bc0*/  BSYNC.RECONVERGENT B0 ;  /* 0x0000000000007941 */ /* 0x000fea0003800200 */
.L_x_2639:
[----:B------:R-:W-:Y:S01]  /*0bd0*/  IMAD.U32 R3, RZ, RZ, UR20 ;  /* 0x00000014ff037e24 */ /* 0x000fe2000f8e00ff */
[----:B------:R-:W-:Y:S01]  /*0be0*/  UIADD3 UR4, UP0, UPT, UR17, UR4, URZ ;  /* 0x0000000411047290 */ /* 0x000fe2000ff1e0ff */
[----:B------:R-:W-:Y:S02]  /*0bf0*/  IMAD.U32 R5, RZ, RZ, UR20 ;  /* 0x00000014ff057e24 */ /* 0x000fe4000f8e00ff */
[--C-:B------:R-:W-:Y:S01]  /*0c00*/  @!P0 IMAD.MOV.U32 R6, RZ, RZ, R8.reuse ;  /* 0x000000ffff068224 */ /* 0x100fe200078e0008 */
[----:B------:R-:W-:Y:S01]  /*0c10*/  @!P2 LEA R2, P4, R3, R8, 0x3 ;  /* 0x000000080302a211 */ /* 0x000fe200078818ff */
[--C-:B------:R-:W-:Y:S01]  /*0c20*/  @!P0 IMAD.MOV.U32 R7, RZ, RZ, R9.reuse ;  /* 0x000000ffff078224 */ /* 0x100fe200078e0009 */
[----:B------:R-:W-:Y:S01]  /*0c30*/  UIADD3.X UR5, UPT, UPT, URZ, UR5, URZ, UP0, !UPT ;  /* 0x00000005ff057290 */ /* 0x000fe200087fe4ff */
[----:B------:R-:W-:Y:S01]  /*0c40*/  IMAD.U32 R18, RZ, RZ, UR20 ;  /* 0x00000014ff127e24 */ /* 0x000fe2000f8e00ff */
[----:B------:R-:W-:Y:S01]  /*0c50*/  UISETP.GE.U32.AND UP0, UPT, UR4, UR25, UPT ;  /* 0x000000190400728c */ /* 0x000fe2000bf06070 */
[----:B------:R-:W-:Y:S01]  /*0c60*/  @!P3 IMAD.WIDE.U32 R4, R5, 0xc, R8 ;  /* 0x0000000c0504b825 */ /* 0x000fe200078e0008 */
[----:B------:R0:W-:Y:S01]  /*0c70*/  @!P0 STG.E desc[UR18][R6.64], R17 ;  /* 0x0000001106008986 */ /* 0x0001e2000c101912 */
[----:B------:R-:W-:Y:S01]  /*0c80*/  IADD3 R8, P0, PT, R8, UR21, RZ ;  /* 0x0000001508087c10 */ /* 0x000fe2000ff1e0ff */
[----:B------:R-:W-:Y:S01]  /*0c90*/  UISETP.GE.U32.AND.EX UP0, UPT, UR5, UR26, UPT, UP0 ;  /* 0x0000001a0500728c */ /* 0x000fe2000bf06100 */
[----:B------:R-:W-:Y:S01]  /*0ca0*/  @!P2 LEA.HI.X R3, R18, R9, RZ, 0x3, P4 ;  /* 0x000000091203a211 */ /* 0x000fe200020f1cff */
[----:B------:R-:W-:Y:S01]  /*0cb0*/  @!P3 VIADD R5, R5, UR6 ;  /* 0x000000060505bc36 */ /* 0x000fe20008000000 */
[----:B------:R-:W-:Y:S01]  /*0cc0*/  IADD3.X R9, PT, PT, R9, UR22, RZ, P0, !PT ;  /* 0x0000001609097c10 */ /* 0x000fe200087fe4ff */
[----:B0-----:R-:W-:-:S02]  /*0cd0*/  @!P1 IMAD.MOV.U32 R6, RZ, RZ, R10 ;  /* 0x000000ffff069224 */ /* 0x001fc400078e000a */
[----:B------:R-:W-:-:S05]  /*0ce0*/  @!P1 IMAD.MOV.U32 R7, RZ, RZ, R13 ;  /* 0x000000ffff079224 */ /* 0x000fca00078e000d */
[----:B------:R0:W-:Y:S01]  /*0cf0*/  @!P1 STG.E desc[UR18][R6.64], R19 ;  /* 0x0000001306009986 */ /* 0x0001e2000c101912 */
[----:B------:R-:W-:-:S03]  /*0d00*/  IADD3 R0, P1, PT, R0, UR17, RZ ;  /* 0x0000001100007c10 */ /* 0x000fc6000ff3e0ff */
[----:B------:R0:W-:Y:S01]  /*0d10*/  @!P2 STG.E desc[UR18][R2.64], R21 ;  /* 0x000000150200a986 */ /* 0x0001e2000c101912 */
[----:B------:R-:W-:Y:S01]  /*0d20*/  IADD3 R10, P2, PT, R10, UR21, RZ ;  /* 0x000000150a0a7c10 */ /* 0x000fe2000ff5e0ff */
[----:B------:R-:W-:Y:S02]  /*0d30*/  IMAD.X R11, RZ, RZ, R11, P1 ;  /* 0x000000ffff0b7224 */ /* 0x000fe400008e060b */
[----:B------:R0:W-:Y:S01]  /*0d40*/  @!P3 STG.E desc[UR18][R4.64], R23 ;  /* 0x000000170400b986 */ /* 0x0001e2000c101912 */
[----:B------:R-:W-:Y:S01]  /*0d50*/  IADD3.X R13, PT, PT, R13, UR22, RZ, P2, !PT ;  /* 0x000000160d0d7c10 */ /* 0x000fe200097fe4ff */
[----:B------:R-:W-:Y:S08]  /*0d60*/  BRA.U !UP0, `(.L_x_2643) ;  /* 0xfffffff508807547 */ /* 0x000ff0000b83ffff */
[----:B------:R-:W-:Y:S05]  /*0d70*/  EXIT ;  /* 0x000000000000794d */ /* 0x000fea0003800000 */
.L_x_2626:
        /* <DEDUP_REMOVED lines=8> */
.L_x_2660:
[----:B------:R-:W-:-:S04]  /*0e00*/  LEA R10, P0, R0, UR28, 0x2 ;  /* 0x0000001c000a7c11 */ /* 0x000fc8000f8010ff */
        /* <DEDUP_REMOVED lines=28> */
.L_x_2647:
[----:B0-----:R-:W-:Y:S05]  /*0fd0*/  BSYNC.RECONVERGENT B1 ;  /* 0x0000000000017941 */ /* 0x001fea0003800200 */
.L_x_2646:
[----:B------:R-:W-:Y:S01]  /*0fe0*/  IMAD.SHL.U32 R4, R4, 0x200000, RZ ;  /* 0x0020000004047824 */ /* 0x000fe200078e00ff */
[----:B------:R-:W-:-:S04]  /*0ff0*/  LEA R5, R5, 0x37800000, 0x17 ;  /* 0x3780000005057811 */ /* 0x000fc800078eb8ff */
[----:B------:R-:W-:-:S07]  /*1000*/  LOP3.LUT R4, R5, R4, R9, 0xfe, !PT ;  /* 0x0000000405047212 */ /* 0x000fce00078efe09 */
.L_x_2645:
[----:B0-----:R-:W-:Y:S05]  /*1010*/  BSYNC.RECONVERGENT B0 ;  /* 0x0000000000007941 */ /* 0x001fea0003800200 */
.L_x_2644:
        /* <DEDUP_REMOVED lines=22> */
.L_x_2651:
[----:B------:R-:W-:Y:S05]  /*1180*/  BSYNC.RECONVERGENT B1 ;  /* 0x0000000000017941 */ /* 0x000fea0003800200 */
.L_x_2650:
[----:B------:R-:W-:Y:S01]  /*1190*/  IMAD.SHL.U32 R6, R6, 0x200000, RZ ;  /* 0x0020000006067824 */ /* 0x000fe200078e00ff */
[----:B------:R-:W-:-:S04]  /*11a0*/  LEA R5, R5, 0x37800000, 0x17 ;  /* 0x3780000005057811 */ /* 0x000fc800078eb8ff */
[----:B------:R-:W-:-:S07]  /*11b0*/  LOP3.LUT R5, R5, R6, R9, 0xfe, !PT ;  /* 0x0000000605057212 */ /* 0x000fce00078efe09 */
.L_x_2649:
[----:B------:R-:W-:Y:S05]  /*11c0*/  BSYNC.RECONVERGENT B0 ;  /* 0x0000000000007941 */ /* 0x000fea0003800200 */
.L_x_2648:
        /* <DEDUP_REMOVED lines=22> */
.L_x_2655:
[----:B------:R-:W-:Y:S05]  /*1330*/  BSYNC.RECONVERGENT B1 ;  /* 0x0000000000017941 */ /* 0x000fea0003800200 */
.L_x_2654:
[----:B------:R-:W-:Y:S01]  /*1340*/  IMAD.SHL.U32 R2, R2, 0x200000, RZ ;  /* 0x0020000002027824 */ /* 0x000fe200078e00ff */
[----:B------:R-:W-:-:S04]  /*1350*/  LEA R6, R6, 0x37800000, 0x17 ;  /* 0x3780000006067811 */ /* 0x000fc800078eb8ff */
[----:B------:R-:W-:-:S07]  /*1360*/  LOP3.LUT R6, R6, R2, R11, 0xfe, !PT ;  /* 0x0000000206067212 */ /* 0x000fce00078efe0b */
.L_x_2653:
[----:B------:R-:W-:Y:S05]  /*1370*/  BSYNC.RECONVERGENT B0 ;  /* 0x0000000000007941 */ /* 0x000fea0003800200 */
.L_x_2652:
        /* <DEDUP_REMOVED lines=22> */
.L_x_2659:
[----:B------:R-:W-:Y:S05]  /*14e0*/  BSYNC.RECONVERGENT B1 ;  /* 0x0000000000017941 */ /* 0x000fea0003800200 */
.L_x_2658:
[----:B------:R-:W-:Y:S01]  /*14f0*/  IMAD.SHL.U32 R7, R8, 0x200000, RZ ;  /* 0x0020000008077824 */ /* 0x000fe200078e00ff */
[----:B------:R-:W-:-:S04]  /*1500*/  LEA R2, R2, 0x37800000, 0x17 ;  /* 0x3780000002027811 */ /* 0x000fc800078eb8ff */
[----:B------:R-:W-:-:S07]  /*1510*/  LOP3.LUT R7, R2, R7, R10, 0xfe, !PT ;  /* 0x0000000702077212 */ /* 0x000fce00078efe0a */
.L_x_2657:
[----:B------:R-:W-:Y:S05]  /*1520*/  BSYNC.RECONVERGENT B0 ;  /* 0x0000000000007941 */ /* 0x000fea0003800200 */
.L_x_2656:
[----:B------:R-:W-:-:S04]  /*1530*/  LEA R8, P0, R0, UR15, 0x4 ;  /* 0x0000000f00087c11 */ /* 0x000fc8000f8020ff */
[C---:B------:R-:W-:Y:S02]  /*1540*/  LEA.HI.X R9, R0.reuse, UR10, R3, 0x4, P0 ;  /* 0x0000000a00097c11 */ /* 0x040fe400080f2403 */
[----:B------:R-:W-:-:S03]  /*1550*/  IADD3 R0, P0, PT, R0, UR4, RZ ;  /* 0x0000000400007c10 */ /* 0x000fc6000ff1e0ff */
[----:B------:R1:W-:Y:S02]  /*1560*/  STG.E.128 desc[UR18][R8.64], R4 ;  /* 0x0000000408007986 */ /* 0x0003e4000c101d12 */
[C---:B------:R-:W-:Y:S02]  /*1570*/  IMAD.SHL.U32 R2, R0.reuse, 0x4, RZ ;  /* 0x0000000400027824 */ /* 0x040fe400078e00ff */
[----:B------:R-:W-:Y:S01]  /*1580*/  IMAD.X R3, RZ, RZ, R3, P0 ;  /* 0x000000ffff037224 */ /* 0x000fe200000e0603 */
[----:B------:R-:W-:Y:S02]  /*1590*/  LOP3.LUT P0, RZ, R0, 0xffffc000, RZ, 0xc0, !PT ;  /* 0xffffc00000ff7812 */ /* 0x000fe4000780c0ff */
[----:B------:R-:W-:Y:S02]  /*15a0*/  ISETP.LT.U32.AND P1, PT, R2, UR27, PT ;  /* 0x0000001b02007c0c */ /* 0x000fe4000bf21070 */
[----:B------:R-:W-:Y:S02]  /*15b0*/  SHF.L.U64.HI R2, R0, 0x2, R3 ;  /* 0x0000000200027819 */ /* 0x000fe40000010203 */
[----:B------:R-:W-:-:S02]  /*15c0*/  LOP3.LUT P0, RZ, R3, 0x3fffffff, RZ, 0xc0, P0 ;  /* 0x3fffffff03ff7812 */ /* 0x000fc4000000c0ff */
[----:B------:R-:W-:-:S13]  /*15d0*/  ISETP.LT.AND.EX P1, PT, R2, UR16, PT, P1 ;  /* 0x0000001002007c0c */ /* 0x000fda000bf21310 */
[----:B-1----:R-:W-:Y:S05]  /*15e0*/  @!P0 BRA P1, `(.L_x_2660) ;  /* 0xfffffff800048947 */ /* 0x002fea000083ffff */
[----:B------:R-:W-:Y:S05]  /*15f0*/  EXIT ;  /* 0x000000000000794d */ /* 0x000fea0003800000 */
.L_x_2661:
        /* <DEDUP_REMOVED lines=16> */
.L_x_7647:


//--------------------- .text._ZN2at6native55_GLOBAL__N__de093ff9_22_ForeachBinaryOpList_cu_a911ec4325multi_tensor_apply_kernelINS1_18TensorListMetadataILi2EEENS1_11CopyFunctorIfN3c1011Float8_e5m2ELi2ELi1ELi1EEEJNS0_4CopyIfS7_EEEEEvT_T0_DpT1_ --------------------------
	.section	.text._ZN2at6native55_GLOBAL__N__de093ff9_22_ForeachBinaryOpList_cu_a911ec4325multi_tensor_apply_kernelINS1_18TensorListMetadataILi2EEENS1_11CopyFunctorIfN3c1011Float8_e5m2ELi2ELi1ELi1EEEJNS0_4CopyIfS7_EEEEEvT_T0_DpT1_,"ax",@progbits
	.align	128
.text._ZN2at6native55_GLOBAL__N__de093ff9_22_ForeachBinaryOpList_cu_a911ec4325multi_tensor_apply_kernelINS1_18TensorListMetadataILi2EEENS1_11CopyFunctorIfN3c1011Float8_e5m2ELi2ELi1ELi1EEEJNS0_4CopyIfS7_EEEEEvT_T0_DpT1_:
        .type           _ZN2at6native55_GLOBAL__N__de093ff9_22_ForeachBinaryOpList_cu_a911ec4325multi_tensor_apply_kernelINS1_18TensorListMetadataILi2EEENS1_11CopyFunctorIfN3c1011Float8_e5m2ELi2ELi1ELi1EEEJNS0_4CopyIfS7_EEEEEvT_T0_DpT1_,@function
        .size           _ZN2at6native55_GLOBAL__N__de093ff9_22_ForeachBinaryOpList_cu_a911ec4325multi_tensor_apply_kernelINS1_18TensorListMetadataILi2EEENS1_11CopyFunctorIfN3c1011Float8_e5m2ELi2ELi1ELi1EEEJNS0_4CopyIfS7_EEEEEvT_T0_DpT1_,(.L_x_7648 - _ZN2at6native55_GLOBAL__N__de093ff9_22_ForeachBinaryOpList_cu_a911ec4325multi_tensor_apply_kernelINS1_18TensorListMetadataILi2EEENS1_11CopyFunctorIfN3c1011Float8_e5m2ELi2ELi1ELi1EEEJNS0_4CopyIfS7_EEEEEvT_T0_DpT1_)
        .other          _ZN2at6native55_GLOBAL__N__de093ff9_22_ForeachBinaryOpList_cu_a911ec4325multi_tensor_apply_kernelINS1_18TensorListMetadataILi2EEENS1_11CopyFunctorIfN3c1011Float8_e5m2ELi2ELi1ELi1EEEJNS0_4CopyIfS7_EEEEEvT_T0_DpT1_,@"STO_CUDA_ENTRY STV_DEFAULT"
_ZN2at6native55_GLOBAL__N__de093ff9_22_ForeachBinaryOpList_cu_a911ec4325multi_tensor_apply_kernelINS1_18TensorListMetadataILi2EEENS1_11CopyFunctorIfN3c1011Float8_e5m2ELi2ELi1ELi1EEEJNS0_4CopyIfS7_EEEEEvT_T0_DpT1_:
        /* <DEDUP_REMOVED lines=55> */
.L_x_2663:
[C---:B------:R-:W-:Y:S01]  /*0370*/  ISETP.GE.U32.AND P0, PT, R0.reuse, UR25, PT ;  /* 0x0000001900007c0c */ /* 0x040fe2000bf06070 */
[----:B-1----:R-:W-:Y:S01]  /*0380*/  IMAD.U32 R17, RZ, RZ, UR20 ;  /* 0x00000014ff117e24 */ /* 0x002fe2000f8e00ff */
[----:B------:R-:W-:Y:S01]  /*0390*/  IADD3 R2, P2, PT, R0, UR20, RZ ;  /* 0x0000001400027c10 */ /* 0x000fe2000ff5e0ff */
[----:B------:R-:W-:Y:S01]  /*03a0*/  IMAD.MOV.U32 R4, RZ, RZ, R0 ;  /* 0x000000ffff047224 */ /* 0x000fe200078e0000 */
[----:B------:R-:W-:Y:S01]  /*03b0*/  ISETP.GE.U32.AND.EX P0, PT, R11, UR26, PT, P0 ;  /* 0x0000001a0b007c0c */ /* 0x000fe2000bf06100 */
[--C-:B------:R-:W-:Y:S01]  /*03c0*/  IMAD.MOV.U32 R5, RZ, RZ, R11.reuse ;  /* 0x000000ffff057224 */ /* 0x100fe200078e000b */
[----:B------:R-:W-:Y:S01]  /*03d0*/  ISETP.GE.U32.AND P1, PT, R2, UR25, PT ;  /* 0x0000001902007c0c */ /* 0x000fe2000bf26070 */
[----:B------:R-:W-:Y:S02]  /*03e0*/  IMAD.X R6, RZ, RZ, R11, P2 ;  /* 0x000000ffff067224 */ /* 0x000fe400010e060b */
[----:B------:R-:W-:-:S03]  /*03f0*/  IMAD.WIDE.U32 R16, R17, 0x2, R4 ;  /* 0x0000000211107825 */ /* 0x000fc600078e0004 */
[----:B------:R-:W-:Y:S01]  /*0400*/  ISETP.GE.U32.AND.EX P1, PT, R6, UR26, PT, P1 ;  /* 0x0000001a06007c0c */ /* 0x000fe2000bf26110 */
[----:B------:R-:W-:Y:S01]  /*0410*/  IMAD.U32 R15, RZ, RZ, UR20 ;  /* 0x00000014ff0f7e24 */ /* 0x000fe2000f8e00ff */
[----:B------:R-:W-:-:S03]  /*0420*/  ISETP.GE.U32.AND P2, PT, R16, UR25, PT ;  /* 0x0000001910007c0c */ /* 0x000fc6000bf46070 */
[----:B------:R-:W-:Y:S01]  /*0430*/  @!P0 IADD3 R2, P3, PT, R0, UR28, RZ ;  /* 0x0000001c00028c10 */ /* 0x000fe2000ff7e0ff */
[----:B------:R-:W-:Y:S01]  /*0440*/  IMAD.WIDE.U32 R4, R15, 0x3, R4 ;  /* 0x000000030f047825 */ /* 0x000fe200078e0004 */
[----:B------:R-:W-:Y:S02]  /*0450*/  ISETP.GE.U32.AND.EX P2, PT, R17, UR26, PT, P2 ;  /* 0x0000001a11007c0c */ /* 0x000fe4000bf46120 */
[----:B------:R-:W-:Y:S02]  /*0460*/  @!P0 IADD3.X R3, PT, PT, R11, UR29, RZ, P3, !PT ;  /* 0x0000001d0b038c10 */ /* 0x000fe40009ffe4ff */
[----:B------:R-:W-:-:S03]  /*0470*/  ISETP.GE.U32.AND P3, PT, R4, UR25, PT ;  /* 0x0000001904007c0c */ /* 0x000fc6000bf66070 */
[----:B------:R0:W2:Y:S01]  /*0480*/  @!P0 LDG.E.U8 R18, desc[UR18][R2.64] ;  /* 0x0000001202128981 */ /* 0x0000a2000c1e1100 */
[----:B------:R-:W-:Y:S02]  /*0490*/  ISETP.GE.U32.AND.EX P3, PT, R5, UR26, PT, P3 ;  /* 0x0000001a05007c0c */ /* 0x000fe4000bf66130 */
[----:B------:R-:W-:-:S03]  /*04a0*/  @!P1 IADD3 R4, P4, PT, R0, UR23, RZ ;  /* 0x0000001700049c10 */ /* 0x000fc6000ff9e0ff */
[----:B------:R-:W-:Y:S02]  /*04b0*/  @!P2 IADD3 R16, P5, PT, R0, UR24, RZ ;  /* 0x000000180010ac10 */ /* 0x000fe4000ffbe0ff */
[C---:B------:R-:W-:Y:S02]  /*04c0*/  @!P1 IADD3.X R5, PT, PT, R11.reuse, UR8, RZ, P4, !PT ;  /* 0x000000080b059c10 */ /* 0x040fe4000a7fe4ff */
[----:B------:R-:W-:-:S03]  /*04d0*/  @!P2 IADD3.X R17, PT, PT, R11, UR9, RZ, P5, !PT ;  /* 0x000000090b11ac10 */ /* 0x000fc6000affe4ff */
[----:B------:R-:W3:Y:S04]  /*04e0*/  @!P1 LDG.E.U8 R12, desc[UR18][R4.64] ;  /* 0x00000012040c9981 */ /* 0x000ee8000c1e1100 */
[----:B------:R3:W4:Y:S01]  /*04f0*/  @!P2 LDG.E.U8 R13, desc[UR18][R16.64] ;  /* 0x00000012100da981 */ /* 0x000722000c1e1100 */
[----:B------:R-:W-:-:S04]  /*0500*/  @!P3 IADD3 R20, P4, PT, R0, UR14, RZ ;  /* 0x0000000e0014bc10 */ /* 0x000fc8000ff9e0ff */
[----:B------:R-:W-:-:S05]  /*0510*/  @!P3 IADD3.X R21, PT, PT, R11, UR6, RZ, P4, !PT ;  /* 0x000000060b15bc10 */ /* 0x000fca000a7fe4ff */
[----:B------:R1:W5:Y:S01]  /*0520*/  @!P3 LDG.E.U8 R10, desc[UR18][R20.64] ;  /* 0x00000012140ab981 */ /* 0x000362000c1e1100 */
[----:B0-----:R-:W-:Y:S01]  /*0530*/  IMAD.U32 R3, RZ, RZ, UR20 ;  /* 0x00000014ff037e24 */ /* 0x001fe2000f8e00ff */
[----:B------:R-:W-:Y:S01]  /*0540*/  UIADD3 UR4, UP0, UPT, UR17, UR4, URZ ;  /* 0x0000000411047290 */ /* 0x000fe2000ff1e0ff */
[----:B------:R-:W-:Y:S02]  /*0550*/  @!P3 IMAD.MOV.U32 R6, RZ, RZ, R8 ;  /* 0x000000ffff06b224 */ /* 0x000fe400078e0008 */
[----:B------:R-:W-:Y:S01]  /*0560*/  @!P3 IMAD.MOV.U32 R15, RZ, RZ, RZ ;  /* 0x000000ffff0fb224 */ /* 0x000fe200078e00ff */
[----:B------:R-:W-:Y:S01]  /*0570*/  UIADD3.X UR5, UPT, UPT, URZ, UR5, URZ, UP0, !UPT ;  /* 0x00000005ff057290 */ /* 0x000fe200087fe4ff */
[----:B------:R-:W-:Y:S01]  /*0580*/  @!P3 IMAD.WIDE.U32 R2, R3, 0xc, R6 ;  /* 0x0000000c0302b825 */ /* 0x000fe200078e0006 */
[----:B------:R-:W-:-:S03]  /*0590*/  UISETP.GE.U32.AND UP0, UPT, UR4, UR25, UPT ;  /* 0x000000190400728c */ /* 0x000fc6000bf06070 */
[----:B------:R-:W-:Y:S01]  /*05a0*/  @!P3 IMAD.IADD R3, R3, 0x1, R15 ;  /* 0x000000010303b824 */ /* 0x000fe200078e020f */
[----:B------:R-:W-:Y:S01]  /*05b0*/  UISETP.GE.U32.AND.EX UP0, UPT, UR5, UR26, UPT, UP0 ;  /* 0x0000001a0500728c */ /* 0x000fe2000bf06100 */
[----:B------:R-:W-:Y:S02]  /*05c0*/  IMAD.U32 R23, RZ, RZ, UR20 ;  /* 0x00000014ff177e24 */ /* 0x000fe4000f8e00ff */
[C---:B--2---:R-:W-:Y:S02]  /*05d0*/  IMAD.SHL.U32 R22, R18.reuse, 0x2000000, RZ ;  /* 0x0200000012167824 */ /* 0x044fe400078e00ff */
[----:B------:R-:W-:-:S03]  /*05e0*/  IMAD.SHL.U32 R19, R18, 0x100, RZ ;  /* 0x0000010012137824 */ /* 0x000fc600078e00ff */
[----:B------:R-:W-:Y:S01]  /*05f0*/  ISETP.GT.U32.AND P6, PT, R22, 0x7ffffff, PT ;  /* 0x07ffffff1600780c */ /* 0x000fe20003fc4070 */
[C---:B---3--:R-:W-:Y:S02]  /*0600*/  IMAD.SHL.U32 R16, R12.reuse, 0x2000000, RZ ;  /* 0x020000000c107824 */ /* 0x048fe400078e00ff */
[----:B-1----:R-:W-:Y:S02]  /*0610*/  IMAD.SHL.U32 R20, R12, 0x100, RZ ;  /* 0x000001000c147824 */ /* 0x002fe400078e00ff */
[----:B----4-:R-:W-:-:S08]  /*0620*/  IMAD.SHL.U32 R5, R13, 0x2000000, RZ ;  /* 0x020000000d057824 */ /* 0x010fd000078e00ff */
[----:B------:R-:W-:Y:S02]  /*0630*/  @!P6 LOP3.LUT R4, R19, 0x7f00, RZ, 0xc0, !PT ;  /* 0x00007f001304e812 */ /* 0x000fe400078ec0ff */
[----:B------:R-:W-:Y:S02]  /*0640*/  ISETP.GE.U32.AND P4, PT, R16, 0x8000000, PT ;  /* 0x080000001000780c */ /* 0x000fe40003f86070 */
[----:B------:R-:W-:Y:S02]  /*0650*/  ISETP.GE.U32.AND P5, PT, R5, 0x8000000, PT ;  /* 0x080000000500780c */ /* 0x000fe40003fa6070 */
[----:B------:R-:W-:Y:S02]  /*0660*/  @!P6 LOP3.LUT R4, R4, 0x3f000000, RZ, 0xfc, !PT ;  /* 0x3f0000000404e812 */ /* 0x000fe400078efcff */
[----:B------:R-:W-:Y:S01]  /*0670*/  @P6 LEA.HI R6, R22, 0x70000000, RZ, 0x1c ;  /* 0x7000000016066811 */ /* 0x000fe200078fe0ff */
[----:B------:R-:W-:Y:S01]  /*0680*/  IMAD.SHL.U32 R22, R13, 0x100, RZ ;  /* 0x000001000d167824 */ /* 0x000fe200078e00ff */
[----:B------:R-:W-:Y:S01]  /*0690*/  PRMT R19, R19, 0x9910, RZ ;  /* 0x0000991013137816 */ /* 0x000fe200000000ff */
[----:B------:R-:W-:Y:S01]  /*06a0*/  @!P6 FADD.FTZ R15, R4, -0.5 ;  /* 0xbf000000040fe421 */ /* 0x000fe20000010000 */
[----:B-----5:R-:W-:-:S02]  /*06b0*/  IMAD.SHL.U32 R4, R10, 0x2000000, RZ ;  /* 0x020000000a047824 */ /* 0x020fc400078e00ff */
[----:B------:R-:W-:Y:S01]  /*06c0*/  @P6 FMUL.FTZ R15, R6, 1.9259299443872358531e-34 ;  /* 0x07800000060f6820 */ /* 0x000fe20000410000 */
[----:B------:R-:W-:Y:S01]  /*06d0*/  IMAD.MOV.U32 R6, RZ, RZ, R19 ;  /* 0x000000ffff067224 */ /* 0x000fe200078e0013 */
[----:B------:R-:W-:Y:S02]  /*06e0*/  @P4 LEA.HI R19, R16, 0x70000000, RZ, 0x1c ;  /* 0x7000000010134811 */ /* 0x000fe400078fe0ff */
[----:B------:R-:W-:Y:S02]  /*06f0*/  @!P5 LOP3.LUT R17, R22, 0x7f00, RZ, 0xc0, !PT ;  /* 0x00007f001611d812 */ /* 0x000fe400078ec0ff */
[----:B------:R-:W-:Y:S01]  /*0700*/  ISETP.GE.U32.AND P6, PT, R4, 0x8000000, PT ;  /* 0x080000000400780c */ /* 0x000fe20003fc6070 */
[----:B------:R-:W-:Y:S01]  /*0710*/  @P4 FMUL.FTZ R19, R19, 1.9259299443872358531e-34 ;  /* 0x0780000013134820 */ /* 0x000fe20000410000 */
[----:B------:R-:W-:Y:S02]  /*0720*/  @P5 LEA.HI R5, R5, 0x70000000, RZ, 0x1c ;  /* 0x7000000005055811 */ /* 0x000fe400078fe0ff */
[----:B------:R-:W-:-:S02]  /*0730*/  @!P5 LOP3.LUT R17, R17, 0x3f000000, RZ, 0xfc, !PT ;  /* 0x3f0000001111d812 */ /* 0x000fc400078efcff */
[----:B------:R-:W-:Y:S01]  /*0740*/  @!P4 LOP3.LUT R16, R20, 0x7f00, RZ, 0xc0, !PT ;  /* 0x00007f001410c812 */ /* 0x000fe200078ec0ff */
[----:B------:R-:W-:Y:S01]  /*0750*/  @P5 FMUL.FTZ R21, R5, 1.9259299443872358531e-34 ;  /* 0x0780000005155820 */ /* 0x000fe20000410000 */
[----:B------:R-:W-:Y:S01]  /*0760*/  LOP3.LUT R15, R15, 0x80000000, R6, 0xf8, !PT ;  /* 0x800000000f0f7812 */ /* 0x000fe200078ef806 */
[----:B------:R-:W-:Y:S01]  /*0770*/  @!P5 FADD.FTZ R21, R17, -0.5 ;  /* 0xbf0000001115d421 */ /* 0x000fe20000010000 */
[----:B------:R-:W-:Y:S01]  /*0780*/  IMAD.SHL.U32 R17, R10, 0x100, RZ ;  /* 0x000001000a117824 */ /* 0x000fe200078e00ff */
[----:B------:R-:W-:Y:S02]  /*0790*/  @!P4 LOP3.LUT R16, R16, 0x3f000000, RZ, 0xfc, !PT ;  /* 0x3f0000001010c812 */ /* 0x000fe400078efcff */
[----:B------:R-:W-:Y:S02]  /*07a0*/  @P6 LEA.HI R4, R4, 0x70000000, RZ, 0x1c ;  /* 0x7000000004046811 */ /* 0x000fe400078fe0ff */
[----:B------:R-:W-:Y:S01]  /*07b0*/  @!P6 LOP3.LUT R5, R17, 0x7f00, RZ, 0xc0, !PT ;  /* 0x00007f001105e812 */ /* 0x000fe200078ec0ff */
[----:B------:R-:W-:Y:S01]  /*07c0*/  @!P4 FADD.FTZ R19, R16, -0.5 ;  /* 0xbf0000001013c421 */ /* 0x000fe20000010000 */
[----:B------:R-:W-:-:S02]  /*07d0*/  PRMT R16, R22, 0x9910, RZ ;  /* 0x0000991016107816 */ /* 0x000fc400000000ff */
[----:B------:R-:W-:Y:S02]  /*07e0*/  @!P6 LOP3.LUT R5, R5, 0x3f000000, RZ, 0xfc, !PT ;  /* 0x3f0000000505e812 */ /* 0x000fe400078efcff */
[----:B------:R-:W-:Y:S01]  /*07f0*/  LOP3.LUT R21, R21, 0x80000000, R16, 0xf8, !PT ;  /* 0x8000000015157812 */ /* 0x000fe200078ef810 */
[----:B------:R-:W-:Y:S01]  /*0800*/  @P6 FMUL.FTZ R16, R4, 1.9259299443872358531e-34 ;  /* 0x0780000004106820 */ /* 0x000fe20000410000 */
[----:B------:R-:W-:Y:S01]  /*0810*/  PRMT R6, R20, 0x9910, RZ ;  /* 0x0000991014067816 */ /* 0x000fe200000000ff */
[----:B------:R-:W-:Y:S01]  /*0820*/  @!P6 FADD.FTZ R16, R5, -0.5 ;  /* 0xbf0000000510e421 */ /* 0x000fe20000010000 */
[----:B------:R-:W-:Y:S01]  /*0830*/  PRMT R17, R17, 0x9910, RZ ;  /* 0x0000991011117816 */ /* 0x000fe200000000ff */
[----:B------:R-:W-:Y:S01]  /*0840*/  IMAD.U32 R20, RZ, RZ, UR20 ;  /* 0x00000014ff147e24 */ /* 0x000fe2000f8e00ff */
[----:B------:R-:W-:Y:S02]  /*0850*/  @!P2 LEA R4, P4, R23, R8, 0x3 ;  /* 0x000000081704a211 */ /* 0x000fe400078818ff */
[----:B------:R-:W-:Y:S01]  /*0860*/  LOP3.LUT R19, R19, 0x80000000, R6, 0xf8, !PT ;  /* 0x8000000013137812 */ /* 0x000fe200078ef806 */
[----:B------:R-:W-:Y:S01]  /*0870*/  @!P0 IMAD.MOV.U32 R6, RZ, RZ, R8 ;  /* 0x000000ffff068224 */ /* 0x000fe200078e0008 */
[----:B------:R-:W-:Y:S01]  /*0880*/  LOP3.LUT R23, R16, 0x80000000, R17, 0xf8, !PT ;  /* 0x8000000010177812 */ /* 0x000fe200078ef811 */
[----:B------:R-:W-:Y:S01]  /*0890*/  @!P1 IMAD.MOV.U32 R16, RZ, RZ, R14 ;  /* 0x000000ffff109224 */ /* 0x000fe200078e000e */
[----:B------:R-:W-:Y:S01]  /*08a0*/  @!P2 LEA.HI.X R5, R20, R7, RZ, 0x3, P4 ;  /* 0x000000071405a211 */ /* 0x000fe200020f1cff */
[----:B------:R-:W-:Y:S01]  /*08b0*/  @!P1 IMAD.MOV.U32 R17, RZ, RZ, R9 ;  /* 0x000000ffff119224 */ /* 0x000fe200078e0009 */
[----:B------:R0:W-:Y:S01]  /*08c0*/  @!P0 STG.E desc[UR18][R6.64], R15 ;  /* 0x0000000f06008986 */ /* 0x0001e2000c101912 */
[----:B------:R-:W-:-:S03]  /*08d0*/  IADD3 R8, P0, PT, R8, UR21, RZ ;  /* 0x0000001508087c10 */ /* 0x000fc6000ff1e0ff */
[----:B------:R1:W-:Y:S01]  /*08e0*/  @!P1 STG.E desc[UR18][R16.64], R19 ;  /* 0x0000001310009986 */ /* 0x0003e2000c101912 */
[----:B------:R-:W-:-:S03]  /*08f0*/  IADD3 R0, P1, PT, R0, UR17, RZ ;  /* 0x0000001100007c10 */ /* 0x000fc6000ff3e0ff */
[----:B------:R1:W-:Y:S01]  /*0900*/  @!P2 STG.E desc[UR18][R4.64], R21 ;  /* 0x000000150400a986 */ /* 0x0003e2000c101912 */
[----:B------:R-:W-:Y:S01]  /*0910*/  IADD3 R14, P2, PT, R14, UR21, RZ ;  /* 0x000000150e0e7c10 */ /* 0x000fe2000ff5e0ff */
[----:B------:R-:W-:Y:S02]  /*0920*/  IMAD.X R11, RZ, RZ, R11, P1 ;  /* 0x000000ffff0b7224 */ /* 0x000fe400008e060b */
[----:B------:R1:W-:Y:S01]  /*0930*/  @!P3 STG.E desc[UR18][R2.64], R23 ;  /* 0x000000170200b986 */ /* 0x0003e2000c101912 */
[----:B------:R-:W-:Y:S02]  /*0940*/  IADD3.X R9, PT, PT, R9, UR22, RZ, P2, !PT ;  /* 0x0000001609097c10 */ /* 0x000fe400097fe4ff */
[----:B0-----:R-:W-:Y:S01]  /*0950*/  IADD3.X R7, PT, PT, R7, UR22, RZ, P0, !PT ;  /* 0x0000001607077c10 */ /* 0x001fe200087fe4ff */
[----:B------:R-:W-:Y:S06]  /*0960*/  BRA.U !UP0, `(.L_x_2663) ;  /* 0xfffffff908807547 */ /* 0x000fec000b83ffff */
[----:B------:R-:W-:Y:S05]  /*0970*/  EXIT ;  /* 0x000000000000794d */ /* 0x000fea0003800000 */
.L_x_2662:
        /* <DEDUP_REMOVED lines=8> */
.L_x_2664:
        /* <DEDUP_REMOVED lines=11> */
[C---:B------:R-:W-:Y:S01]  /*0ab0*/  IMAD.SHL.U32 R13, R9.reuse, 0x2000000, RZ ;  /* 0x02000000090d7824 */ /* 0x040fe200078e00ff */
[----:B------:R-:W-:Y:S01]  /*0ac0*/  LOP3.LUT R7, R10, 0xffff, RZ, 0xc0, !PT ;  /* 0x0000ffff0a077812 */ /* 0x000fe200078ec0ff */
[----:B------:R-:W-:Y:S01]  /*0ad0*/  IMAD.SHL.U32 R15, R8, 0x2000000, RZ ;  /* 0x02000000080f7824 */ /* 0x000fe200078e00ff */
[----:B------:R-:W-:Y:S01]  /*0ae0*/  ISETP.GT.U32.AND P0, PT, R2, 0x7ffffff, PT ;  /* 0x07ffffff0200780c */ /* 0x000fe20003f04070 */
[----:B------:R-:W-:Y:S01]  /*0af0*/  IMAD.SHL.U32 R12, R9, 0x100, RZ ;  /* 0x00000100090c7824 */ /* 0x000fe200078e00ff */
[----:B------:R-:W-:Y:S01]  /*0b00*/  ISETP.GE.U32.AND P2, PT, R13, 0x8000000, PT ;  /* 0x080000000d00780c */ /* 0x000fe20003f46070 */
[----:B------:R-:W-:Y:S01]  /*0b10*/  IMAD.SHL.U32 R14, R8, 0x100, RZ ;  /* 0x00000100080e7824 */ /* 0x000fe200078e00ff */
[----:B------:R-:W-:-:S02]  /*0b20*/  ISETP.GE.U32.AND P3, PT, R15, 0x8000000, PT ;  /* 0x080000000f00780c */ /* 0x000fc40003f66070 */
[----:B------:R-:W-:Y:S02]  /*0b30*/  LOP3.LUT R8, R12, 0xffff, RZ, 0xc0, !PT ;  /* 0x0000ffff0c087812 */ /* 0x000fe400078ec0ff */
[----:B------:R-:W-:Y:S02]  /*0b40*/  PRMT R16, R10, 0x9910, RZ ;  /* 0x000099100a107816 */ /* 0x000fe400000000ff */
[----:B------:R-:W-:Y:S02]  /*0b50*/  @!P1 LOP3.LUT R4, R7, 0x7f00, RZ, 0xc0, !PT ;  /* 0x00007f0007049812 */ /* 0x000fe400078ec0ff */
[----:B------:R-:W-:Y:S02]  /*0b60*/  @P1 LEA.HI R5, R11, 0x70000000, RZ, 0x1c ;  /* 0x700000000b051811 */ /* 0x000fe400078fe0ff */
[----:B------:R-:W-:Y:S01]  /*0b70*/  @!P1 LOP3.LUT R7, R4, 0x3f000000, RZ, 0xfc, !PT ;  /* 0x3f00000004079812 */ /* 0x000fe200078efcff */
[----:B------:R-:W-:Y:S01]  /*0b80*/  IMAD.SHL.U32 R4, R6, 0x100, RZ ;  /* 0x0000010006047824 */ /* 0x000fe200078e00ff */
[----:B------:R-:W-:Y:S01]  /*0b90*/  @!P2 LOP3.LUT R8, R8, 0x7f00, RZ, 0xc0, !PT ;  /* 0x00007f000808a812 */ /* 0x000fe200078ec0ff */
[----:B------:R-:W-:Y:S01]  /*0ba0*/  @P1 FMUL.FTZ R5, R5, 1.9259299443872358531e-34 ;  /* 0x0780000005051820 */ /* 0x000fe20000410000 */
[----:B------:R-:W-:Y:S01]  /*0bb0*/  LOP3.LUT R11, R14, 0xffff, RZ, 0xc0, !PT ;  /* 0x0000ffff0e0b7812 */ /* 0x000fe200078ec0ff */
[----:B------:R-:W-:Y:S01]  /*0bc0*/  @!P1 FADD.FTZ R5, R7, -0.5 ;  /* 0xbf00000007059421 */ /* 0x000fe20000010000 */
[----:B------:R-:W-:-:S02]  /*0bd0*/  LOP3.LUT R6, R4, 0xffff, RZ, 0xc0, !PT ;  /* 0x0000ffff04067812 */ /* 0x000fc400078ec0ff */
[----:B------:R-:W-:Y:S02]  /*0be0*/  @P2 LEA.HI R7, R13, 0x70000000, RZ, 0x1c ;  /* 0x700000000d072811 */ /* 0x000fe400078fe0ff */
[----:B------:R-:W-:Y:S02]  /*0bf0*/  @!P0 LOP3.LUT R6, R6, 0x7f00, RZ, 0xc0, !PT ;  /* 0x00007f0006068812 */ /* 0x000fe400078ec0ff */
[----:B------:R-:W-:Y:S01]  /*0c00*/  @!P2 LOP3.LUT R8, R8, 0x3f000000, RZ, 0xfc, !PT ;  /* 0x3f0000000808a812 */ /* 0x000fe200078efcff */
[----:B------:R-:W-:Y:S01]  /*0c10*/  @P2 FMUL.FTZ R9, R7, 1.9259299443872358531e-34 ;  /* 0x0780000007092820 */ /* 0x000fe20000410000 */
[----:B------:R-:W-:Y:S02]  /*0c20*/  @!P0 LOP3.LUT R6, R6, 0x3f000000, RZ, 0xfc, !PT ;  /* 0x3f00000006068812 */ /* 0x000fe400078efcff */
[----:B------:R-:W-:Y:S01]  /*0c30*/  @P0 LEA.HI R7, R2, 0x70000000, RZ, 0x1c ;  /* 0x7000000002070811 */ /* 0x000fe200078fe0ff */
[----:B------:R-:W-:Y:S01]  /*0c40*/  @!P2 FADD.FTZ R9, R8, -0.5 ;  /* 0xbf0000000809a421 */ /* 0x000fe20000010000 */
[----:B------:R-:W-:Y:S01]  /*0c50*/  PRMT R12, R12, 0x9910, RZ ;  /* 0x000099100c0c7816 */ /* 0x000fe200000000ff */
[----:B------:R-:W-:Y:S01]  /*0c60*/  @!P0 FADD.FTZ R2, R6, -0.5 ;  /* 0xbf00000006028421 */ /* 0x000fe20000010000 */
[----:B------:R-:W-:Y:S01]  /*0c70*/  IMAD.MOV.U32 R6, RZ, RZ, R16 ;  /* 0x000000ffff067224 */ /* 0x000fe200078e0010 */
[----:B------:R-:W-:Y:S01]  /*0c80*/  @!P3 LOP3.LUT R11, R11, 0x7f00, RZ, 0xc0, !PT ;  /* 0x00007f000b0bb812 */ /* 0x000fe200078ec0ff */
[----:B------:R-:W-:Y:S01]  /*0c90*/  @P0 FMUL.FTZ R2, R7, 1.9259299443872358531e-34 ;  /* 0x0780000007020820 */ /* 0x000fe20000410000 */
[----:B------:R-:W-:-:S02]  /*0ca0*/  @P3 LEA.HI R10, R15, 0x70000000, RZ, 0x1c ;  /* 0x700000000f0a3811 */ /* 0x000fc400078fe0ff */
[----:B------:R-:W-:Y:S01]  /*0cb0*/  LOP3.LUT R5, R5, 0x80000000, R6, 0xf8, !PT ;  /* 0x8000000005057812 */ /* 0x000fe200078ef806 */
[----:B------:R-:W-:Y:S01]  /*0cc0*/  IMAD.MOV.U32 R6, RZ, RZ, R12 ;  /* 0x000000ffff067224 */ /* 0x000fe200078e000c */
[----:B------:R-:W-:Y:S01]  /*0cd0*/  @!P3 LOP3.LUT R11, R11, 0x3f000000, RZ, 0xfc, !PT ;  /* 0x3f0000000b0bb812 */ /* 0x000fe200078efcff */
[----:B------:R-:W-:Y:S01]  /*0ce0*/  @P3 FMUL.FTZ R10, R10, 1.9259299443872358531e-34 ;  /* 0x078000000a0a3820 */ /* 0x000fe20000410000 */
[----:B------:R-:W-:Y:S02]  /*0cf0*/  LEA R8, P0, R3, UR15, 0x4 ;  /* 0x0000000f03087c11 */ /* 0x000fe4000f8020ff */
[----:B------:R-:W-:Y:S01]  /*0d00*/  LOP3.LUT R6, R9, 0x80000000, R6, 0xf8, !PT ;  /* 0x8000000009067812 */ /* 0x000fe200078ef806 */
[----:B------:R-:W-:Y:S01]  /*0d10*/  @!P3 FADD.FTZ R10, R11, -0.5 ;  /* 0xbf0000000b0ab421 */ /* 0x000fe20000010000 */
[----:B------:R-:W-:Y:S02]  /*0d20*/  LEA.HI.X R9, R3, UR10, R0, 0x4, P0 ;  /* 0x0000000a03097c11 */ /* 0x000fe400080f2400 */
[----:B------:R-:W-:-:S02]  /*0d30*/  PRMT R11, R4, 0x9910, RZ ;  /* 0x00009910040b7816 */ /* 0x000fc400000000ff */
[----:B0-----:R-:W-:Y:S02]  /*0d40*/  IADD3 R3, P0, PT, R3, UR4, RZ ;  /* 0x0000000403037c10 */ /* 0x001fe4000ff1e0ff */
[----:B------:R-:W-:Y:S02]  /*0d50*/  PRMT R7, R14, 0x9910, RZ ;  /* 0x000099100e077816 */ /* 0x000fe400000000ff */
[----:B------:R-:W-:Y:S01]  /*0d60*/  LOP3.LUT R4, R2, 0x80000000, R11, 0xf8, !PT ;  /* 0x8000000002047812 */ /* 0x000fe200078ef80b */
[C---:B------:R-:W-:Y:S01]  /*0d70*/  IMAD.SHL.U32 R2, R3.reuse, 0x4, RZ ;  /* 0x0000000403027824 */ /* 0x040fe200078e00ff */
[----:B------:R-:W-:Y:S01]  /*0d80*/  LOP3.LUT R7, R10, 0x80000000, R7, 0xf8, !PT ;  /* 0x800000000a077812 */ /* 0x000fe200078ef807 */
[----:B------:R-:W-:Y:S01]  /*0d90*/  IMAD.X R0, RZ, RZ, R0, P0 ;  /* 0x000000ffff007224 */ /* 0x000fe200000e0600 */
[C---:B------:R-:W-:Y:S02]  /*0da0*/  LOP3.LUT P0, RZ, R3.reuse, 0xffffc000, RZ, 0xc0, !PT ;  /* 0xffffc00003ff7812 */ /* 0x040fe4000780c0ff */
[----:B------:R-:W-:Y:S01]  /*0db0*/  ISETP.LT.U32.AND P1, PT, R2, UR27, PT ;  /* 0x0000001b02007c0c */ /* 0x000fe2000bf21070 */
[----:B------:R1:W-:Y:S01]  /*0dc0*/  STG.E.128 desc[UR18][R8.64], R4 ;  /* 0x0000000408007986 */ /* 0x0003e2000c101d12 */
[----:B------:R-:W-:-:S02]  /*0dd0*/  SHF.L.U64.HI R2, R3, 0x2, R0 ;  /* 0x0000000203027819 */ /* 0x000fc40000010200 */
[----:B------:R-:W-:Y:S02]  /*0de0*/  LOP3.LUT P0, RZ, R0, 0x3fffffff, RZ, 0xc0, P0 ;  /* 0x3fffffff00ff7812 */ /* 0x000fe4000000c0ff */
[----:B------:R-:W-:-:S13]  /*0df0*/  ISETP.LT.AND.EX P1, PT, R2, UR16, PT, P1 ;  /* 0x0000001002007c0c */ /* 0x000fda000bf21310 */
[----:B-1----:R-:W-:Y:S05]  /*0e00*/  @!P0 BRA P1, `(.L_x_2664) ;  /* 0xfffffff800fc8947 */ /* 0x002fea000083ffff */
[----:B------:R-:W-:Y:S05]  /*0e10*/  EXIT ;  /* 0x000000000000794d */ /* 0x000fea0003800000 */
.L_x_2665:
        /* <DEDUP_REMOVED lines=14> */
.L_x_7648:


//--------------------- .text._ZN2at6native55_GLOBAL__N__de093ff9_22_ForeachBinaryOpList_cu_a911ec4325multi_tensor_apply_kernelINS1_18TensorListMetadataILi2EEENS1_11CopyFunctorIfN3c1015Float8_e4m3fnuzELi2ELi1ELi1EEEJNS0_4CopyIfS7_EEEEEvT_T0_DpT1_ --------------------------
	.section	.text._ZN2at6native55_GLOBAL__N__de093ff9_22_ForeachBinaryOpList_cu_a911ec4325multi_tensor_apply_kernelINS1_18TensorListMetadataILi2EEENS1_11CopyFunctorIfN3c1015Float8_e4m3fnuzELi2ELi1ELi1EEEJNS0_4CopyIfS7_EEEEEvT_T0_DpT1_,"ax",@progbits
	.align	128
.text._ZN2at6native55_GLOBAL__N__de093ff9_22_ForeachBinaryOpList_cu_a911ec4325multi_tensor_apply_kernelINS1_18TensorListMetadataILi2EEENS1_11CopyFunctorIfN3c1015Float8_e4m3fnuzELi2ELi1ELi1EEEJNS0_4CopyIfS7_EEEEEvT_T0_DpT1_:
        .type           _ZN2at6native55_GLOBAL__N__de093ff9_22_ForeachBinaryOpList_cu_a911ec4325multi_tensor_apply_kernelINS1_18TensorListMetadataILi2EEENS1_11CopyFunctorIfN3c1015Float8_e4m3fnuzELi2ELi1ELi1EEEJNS0_4CopyIfS7_EEEEEvT_T0_DpT1_,@function
        .size           _ZN2at6native55_GLOBAL__N__de093ff9_22_ForeachBinaryOpList_cu_a911ec4325multi_tensor_apply_kernelINS1_18TensorListMetadataILi2EEENS1_11CopyFunctorIfN3c1015Float8_e4m3fnuzELi2ELi1ELi1EEEJNS0_4CopyIfS7_EEEEEvT_T0_DpT1_,(.L_x_7649 - _ZN2at6native55_GLOBAL__N__de093ff9_22_ForeachBinaryOpList_cu_a911ec4325multi_tensor_apply_kernelINS1_18TensorListMetadataILi2EEENS1_11CopyFunctorIfN3c1015Float8_e4m3fnuzELi2ELi1ELi1EEEJNS0_4CopyIfS7_EEEEEvT_T0_DpT1_)
        .other          _ZN2at6native55_GLOBAL__N__de093ff9_22_ForeachBinaryOpList_cu_a911ec4325multi_tensor_apply_kernelINS1_18TensorListMetadataILi2EEENS1_11CopyFunctorIfN3c1015Float8_e4m3fnuzELi2ELi1ELi1EEEJNS0_4CopyIfS7_EEEEEvT_T0_DpT1_,@"STO_CUDA_ENTRY STV_DEFAULT"
_ZN2at6native55_GLOBAL__N__de093ff9_22_ForeachBinaryOpList_cu_a911ec4325multi_tensor_apply_kernelINS1_18TensorListMetadataILi2EEENS1_11CopyFunctorIfN3c1015Float8_e4m3fnuzELi2ELi1ELi1EEEJNS0_4CopyIfS7_EEEEEvT_T0_DpT1_:
        /* <DEDUP_REMOVED lines=55> */
.L_x_2683:
        /* <DEDUP_REMOVED lines=51> */
.L_x_2670:
[----:B------:R-:W-:Y:S05]  /*06a0*/  BSYNC.RECONVERGENT B1 ;  /* 0x0000000000017941 */ /* 0x000fea0003800200 */
.L_x_2669:
[----:B------:R-:W-:Y:S01]  /*06b0*/  IMAD.SHL.U32 R2, R2, 0x100000, RZ ;  /* 0x0010000002027824 */ /* 0x000fe200078e00ff */
[----:B------:R-:W-:-:S04]  /*06c0*/  LEA R3, R3, 0x3b800000, 0x17 ;  /* 0x3b80000003037811 */ /* 0x000fc800078eb8ff */
[----:B------:R-:W-:-:S07]  /*06d0*/  LOP3.LUT R17, R3, R2, R17, 0xfe, !PT ;  /* 0x0000000203117212 */ /* 0x000fce00078efe11 */
.L_x_2668:
[----:B------:R-:W-:Y:S05]  /*06e0*/  BSYNC.RECONVERGENT B0 ;  /* 0x0000000000007941 */ /* 0x000fea0003800200 */
.L_x_2667:
        /* <DEDUP_REMOVED lines=21> */
.L_x_2674:
[----:B------:R-:W-:Y:S05]  /*0840*/  BSYNC.RECONVERGENT B1 ;  /* 0x0000000000017941 */ /* 0x000fea0003800200 */
.L_x_2673:
[----:B------:R-:W-:Y:S01]  /*0850*/  IMAD.SHL.U32 R2, R2, 0x100000, RZ ;  /* 0x0010000002027824 */ /* 0x000fe200078e00ff */
[----:B------:R-:W-:-:S04]  /*0860*/  LEA R3, R3, 0x3b800000, 0x17 ;  /* 0x3b80000003037811 */ /* 0x000fc800078eb8ff */
[----:B------:R-:W-:-:S07]  /*0870*/  LOP3.LUT R19, R3, R2, R19, 0xfe, !PT ;  /* 0x0000000203137212 */ /* 0x000fce00078efe13 */
.L_x_2672:
[----:B------:R-:W-:Y:S05]  /*0880*/  BSYNC.RECONVERGENT B0 ;  /* 0x0000000000007941 */ /* 0x000fea0003800200 */
.L_x_2671:
        /* <DEDUP_REMOVED lines=21> */
.L_x_2678:
[----:B------:R-:W-:Y:S05]  /*09e0*/  BSYNC.RECONVERGENT B1 ;  /* 0x0000000000017941 */ /* 0x000fea0003800200 */
.L_x_2677:
[----:B------:R-:W-:Y:S01]  /*09f0*/  IMAD.SHL.U32 R2, R2, 0x100000, RZ ;  /* 0x0010000002027824 */ /* 0x000fe200078e00ff */
[----:B------:R-:W-:-:S04]  /*0a00*/  LEA R3, R3, 0x3b800000, 0x17 ;  /* 0x3b80000003037811 */ /* 0x000fc800078eb8ff */
[----:B------:R-:W-:-:S07]  /*0a10*/  LOP3.LUT R21, R3, R2, R21, 0xfe, !PT ;  /* 0x0000000203157212 */ /* 0x000fce00078efe15 */
.L_x_2676:
[----:B------:R-:W-:Y:S05]  /*0a20*/  BSYNC.RECONVERGENT B0 ;  /* 0x0000000000007941 */ /* 0x000fea0003800200 */
.L_x_2675:
        /* <DEDUP_REMOVED lines=21> */
.L_x_2682:
[----:B------:R-:W-:Y:S05]  /*0b80*/  BSYNC.RECONVERGENT B1 ;  /* 0x0000000000017941 */ /* 0x000fea0003800200 */
.L_x_2681:
[----:B------:R-:W-:Y:S01]  /*0b90*/  IMAD.SHL.U32 R2, R2, 0x100000, RZ ;  /* 0x0010000002027824 */ /* 0x000fe200078e00ff */
[----:B------:R-:W-:-:S04]  /*0ba0*/  LEA R3, R3, 0x3b800000, 0x17 ;  /* 0x3b80000003037811 */ /* 0x000fc800078eb8ff */
[----:B------:R-:W-:-:S07]  /*0bb0*/  LOP3.LUT R23, R3, R2, R23, 0xfe, !PT ;  /* 0x0000000203177212 */ /* 0x000fce00078efe17 */
.L_x_2680:
[----:B------:R-:W-:Y:S05]  /*0bc0*/  BSYNC.RECONVERGENT B0 ;  /* 0x0000000000007941 */ /* 0x000fea0003800200 */
.L_x_2679:
        /* <DEDUP_REMOVED lines=27> */
.L_x_2666:
        /* <DEDUP_REMOVED lines=8> */
.L_x_2700:
        /* <DEDUP_REMOVED lines=29> */
.L_x_2687:
[----:B0-----:R-:W-:Y:S05]  /*0fd0*/  BSYNC.RECONVERGENT B1 ;  /* 0x0000000000017941 */ /* 0x001fea0003800200 */
.L_x_2686:
[----:B------:R-:W-:Y:S01]  /*0fe0*/  IMAD.SHL.U32 R4, R4, 0x100000, RZ ;  /* 0x0010000004047824 */ /* 0x000fe200078e00ff */
[----:B------:R-:W-:-:S04]  /*0ff0*/  LEA R5, R5, 0x3b800000, 0x17 ;  /* 0x3b80000005057811 */ /* 0x000fc800078eb8ff */
[----:B------:R-:W-:-:S07]  /*1000*/  LOP3.LUT R4, R5, R4, R9, 0xfe, !PT ;  /* 0x0000000405047212 */ /* 0x000fce00078efe09 */
.L_x_2685:
[----:B0-----:R-:W-:Y:S05]  /*1010*/  BSYNC.RECONVERGENT B0 ;  /* 0x0000000000007941 */ /* 0x001fea0003800200 */
.L_x_2684:
        /* <DEDUP_REMOVED lines=22> */
.L_x_2691:
[----:B------:R-:W-:Y:S05]  /*1180*/  BSYNC.RECONVERGENT B1 ;  /* 0x0000000000017941 */ /* 0x000fea0003800200 */
.L_x_2690:
[----:B------:R-:W-:Y:S01]  /*1190*/  IMAD.SHL.U32 R6, R6, 0x100000, RZ ;  /* 0x0010000006067824 */ /* 0x000fe200078e00ff */
[----:B------:R-:W-:-:S04]  /*11a0*/  LEA R5, R5, 0x3b800000, 0x17 ;  /* 0x3b80000005057811 */ /* 0x000fc800078eb8ff */
[----:B------:R-:W-:-:S07]  /*11b0*/  LOP3.LUT R5, R5, R6, R9, 0xfe, !PT ;  /* 0x0000000605057212 */ /* 0x000fce00078efe09 */
.L_x_2689:
[----:B------:R-:W-:Y:S05]  /*11c0*/  BSYNC.RECONVERGENT B0 ;  /* 0x0000000000007941 */ /* 0x000fea0003800200 */
.L_x_2688:
        /* <DEDUP_REMOVED lines=22> */
.L_x_2695:
[----:B------:R-:W-:Y:S05]  /*1330*/  BSYNC.RECONVERGENT B1 ;  /* 0x0000000000017941 */ /* 0x000fea0003800200 */
.L_x_2694:
[----:B------:R-:W-:Y:S01]  /*1340*/  IMAD.SHL.U32 R2, R2, 0x100000, RZ ;  /* 0x0010000002027824 */ /* 0x000fe200078e00ff */
[----:B------:R-:W-:-:S04]  /*1350*/  LEA R6, R6, 0x3b800000, 0x17 ;  /* 0x3b80000006067811 */ /* 0x000fc800078eb8ff */
[----:B------:R-:W-:-:S07]  /*1360*/  LOP3.LUT R6, R6, R2, R11, 0xfe, !PT ;  /* 0x0000000206067212 */ /* 0x000fce00078efe0b */
.L_x_2693:
[----:B------:R-:W-:Y:S05]  /*1370*/  BSYNC.RECONVERGENT B0 ;  /* 0x0000000000007941 */ /* 0x000fea0003800200 */
.L_x_2692:
        /* <DEDUP_REMOVED lines=22> */
.L_x_2699:
[----:B------:R-:W-:Y:S05]  /*14e0*/  BSYNC.RECONVERGENT B1 ;  /* 0x0000000000017941 */ /* 0x000fea0003800200 */
.L_x_2698:
[----:B------:R-:W-:Y:S01]  /*14f0*/  IMAD.SHL.U32 R7, R8, 0x100000, RZ ;  /* 0x0010000008077824 */ /* 0x000fe200078e00ff */
[----:B------:R-:W-:-:S04]  /*1500*/  LEA R2, R2, 0x3b800000, 0x17 ;  /* 0x3b80000002027811 */ /* 0x000fc800078eb8ff */
[----:B------:R-:W-:-:S07]  /*1510*/  LOP3.LUT R7, R2, R7, R10, 0xfe, !PT ;  /* 0x0000000702077212 */ /* 0x000fce00078efe0a */
.L_x_2697:
[----:B------:R-:W-:Y:S05]  /*1520*/  BSYNC.RECONVERGENT B0 ;  /* 0x0000000000007941 */ /* 0x000fea0003800200 */
.L_x_2696:
        /* <DEDUP_REMOVED lines=13> */
.L_x_2701:
        /* <DEDUP_REMOVED lines=16> */
.L_x_7649:


//--------------------- .text._ZN2at6native55_GLOBAL__N__de093ff9_22_ForeachBinaryOpList_cu_a911ec4325multi_tensor_apply_kernelINS1_18TensorListMetadataILi2EEENS1_11CopyFunctorIfN3c1013Float8_e4m3fnELi2ELi1ELi1EEEJNS0_4CopyIfS7_EEEEEvT_T0_DpT1_ --------------------------
	.section	.text._ZN2at6native55_GLOBAL__N__de093ff9_22_ForeachBinaryOpList_cu_a911ec4325multi_tensor_apply_kernelINS1_18TensorListMetadataILi2EEENS1_11CopyFunctorIfN3c1013Float8_e4m3fnELi2ELi1ELi1EEEJNS0_4CopyIfS7_EEEEEvT_T0_DpT1_,"ax",@progbits
	.align	128
.text._ZN2at6native55_GLOBAL__N__de093ff9_22_ForeachBinaryOpList_cu_a911ec4325multi_tensor_apply_kernelINS1_18TensorListMetadataILi2EEENS1_11CopyFunctorIfN3c1013Float8_e4m3fnELi2ELi1ELi1EEEJNS0_4CopyIfS7_EEEEEvT_T0_DpT1_:
        .type           _ZN2at6native55_GLOBAL__N__de093ff9_22_ForeachBinaryOpList_cu_a911ec4325multi_tensor_apply_kernelINS1_18TensorListMetadataILi2EEENS1_11CopyFunctorIfN3c1013Float8_e4m3fnELi2ELi1ELi1EEEJNS0_4CopyIfS7_EEEEEvT_T0_DpT1_,@function
        .size           _ZN2at6native55_GLOBAL__N__de093ff9_22_ForeachBinaryOpList_cu_a911ec4325multi_tensor_apply_kernelINS1_18TensorListMetadataILi2EEENS1_11CopyFunctorIfN3c1013Float8_e4m3fnELi2ELi1ELi1EEEJNS0_4CopyIfS7_EEEEEvT_T0_DpT1_,(.L_x_7650 - _ZN2at6native55_GLOBAL__N__de093ff9_22_ForeachBinaryOpList_cu_a911ec4325multi_tensor_apply_kernelINS1_18TensorListMetadataILi2EEENS1_11CopyFunctorIfN3c1013Float8_e4m3fnELi2ELi1ELi1EEEJNS0_4CopyIfS7_EEEEEvT_T0_DpT1_)
        .other          _ZN2at6native55_GLOBAL__N__de093ff9_22_ForeachBinaryOpList_cu_a911ec4325multi_tensor_apply_kernelINS1_18TensorListMetadataILi2EEENS1_11CopyFunctorIfN3c1013Float8_e4m3fnELi2ELi1ELi1EEEJNS0_4CopyIfS7_EEEEEvT_T0_DpT1_,@"STO_CUDA_ENTRY STV_DEFAULT"
_ZN2at6native55_GLOBAL__N__de093ff9_22_ForeachBinaryOpList_cu_a911ec4325multi_tensor_apply_kernelINS1_18TensorListMetadataILi2EEENS1_11CopyFunctorIfN3c1013Float8_e4m3fnELi2ELi1ELi1EEEJNS0_4CopyIfS7_EEEEEvT_T0_DpT1_:
        /* <DEDUP_REMOVED lines=55> */
.L_x_2711:
[C---:B0-----:R-:W-:Y:S01]  /*0370*/  IADD3 R14, P2, PT, R0.reuse, UR20, RZ ;  /* 0x00000014000e7c10 */ /* 0x041fe2000ff5e0ff */
[----:B--234-:R-:W-:Y:S01]  /*0380*/  IMAD.U32 R13, RZ, RZ, UR20 ;  /* 0x00000014ff0d7e24 */ /* 0x01cfe2000f8e00ff */
        /* <DEDUP_REMOVED lines=42> */
[----:B------:R-:W-:-:S04]  /*0630*/  SEL R11, R12, RZ, P0 ;  /* 0x000000ff0c0b7207 */ /* 0x000fc80000000000 */
[----:B------:R-:W-:-:S05]  /*0640*/  LOP3.LUT R11, R11, 0x80000000, R10, 0xf8, !PT ;  /* 0x800000000b0b7812 */ /* 0x000fca00078ef80a */
[----:B------:R1:W-:Y:S02]  /*0650*/  STG.E desc[UR18][R2.64], R11 ;  /* 0x0000000b02007986 */ /* 0x0003e4000c101912 */
.L_x_2704:
[----:B------:R-:W-:Y:S05]  /*0660*/  BSYNC.RECONVERGENT B0 ;  /* 0x0000000000007941 */ /* 0x000fea0003800200 */
.L_x_2703:
[----:B------:R-:W-:Y:S04]  /*0670*/  BSSY.RECONVERGENT B0, `(.L_x_2705) ;  /* 0x0000015000007945 */ /* 0x000fe80003800200 */
[----:B------:R-:W-:Y:S05]  /*0680*/  @P1 BRA `(.L_x_2706) ;  /* 0x00000000004c1947 */ /* 0x000fea0003800000 */
[----:B0----5:R-:W-:Y:S02]  /*0690*/  IMAD.SHL.U32 R10, R6, 0x1000000, RZ ;  /* 0x01000000060a7824 */ /* 0x021fe400078e00ff */
[----:B------:R-:W-:-:S03]  /*06a0*/  IMAD.MOV.U32 R13, RZ, RZ, 0x1f ;  /* 0x0000001fff0d7424 */ /* 0x000fc600078e00ff */
[----:B-1----:R-:W-:-:S04]  /*06b0*/  LOP3.LUT P0, R11, R10, 0x7f000000, RZ, 0xc0, !PT ;  /* 0x7f0000000a0b7812 */ /* 0x002fc8000780c0ff */
        /* <DEDUP_REMOVED lines=12> */
[----:B------:R-:W-:Y:S01]  /*0780*/  LOP3.LUT R13, R11, 0x80000000, R10, 0xf8, !PT ;  /* 0x800000000b0d7812 */ /* 0x000fe200078ef80a */
[----:B------:R-:W-:Y:S02]  /*0790*/  IMAD.MOV.U32 R10, RZ, RZ, R4 ;  /* 0x000000ffff0a7224 */ /* 0x000fe400078e0004 */
[----:B------:R-:W-:-:S05]  /*07a0*/  IMAD.MOV.U32 R11, RZ, RZ, R7 ;  /* 0x000000ffff0b7224 */ /* 0x000fca00078e0007 */
[----:B------:R2:W-:Y:S02]  /*07b0*/  STG.E desc[UR18][R10.64], R13 ;  /* 0x0000000d0a007986 */ /* 0x0005e4000c101912 */
.L_x_2706:
[----:B------:R-:W-:Y:S05]  /*07c0*/  BSYNC.RECONVERGENT B0 ;  /* 0x0000000000007941 */ /* 0x000fea0003800200 */
.L_x_2705:
[----:B------:R-:W-:Y:S04]  /*07d0*/  BSSY.RECONVERGENT B0, `(.L_x_2707) ;  /* 0x0000017000007945 */ /* 0x000fe80003800200 */
[----:B------:R-:W-:Y:S05]  /*07e0*/  @P2 BRA `(.L_x_2708) ;  /* 0x0000000000542947 */ /* 0x000fea0003800000 */
[----:B0----5:R-:W-:Y:S02]  /*07f0*/  IMAD.SHL.U32 R12, R8, 0x1000000, RZ ;  /* 0x01000000080c7824 */ /* 0x021fe400078e00ff */
[----:B------:R-:W-:-:S03]  /*0800*/  IMAD.MOV.U32 R14, RZ, RZ, 0x1f ;  /* 0x0000001fff0e7424 */ /* 0x000fc600078e00ff */
[----:B--2---:R-:W-:-:S04]  /*0810*/  LOP3.LUT P0, R10, R12, 0x7f000000, RZ, 0xc0, !PT ;  /* 0x7f0000000c0a7812 */ /* 0x004fc8000780c0ff */
[----:B-1----:R-:W0:Y:S02]  /*0820*/  FLO.U32 R11, R10 ;  /* 0x0000000a000b7300 */ /* 0x002e2400000e0000 */
        /* <DEDUP_REMOVED lines=13> */
[----:B------:R-:W-:Y:S02]  /*0900*/  SEL R13, R13, RZ, P0 ;  /* 0x000000ff0d0d7207 */ /* 0x000fe40000000000 */
[----:B------:R-:W-:Y:S02]  /*0910*/  LEA.HI.X R11, R14, R3, RZ, 0x3, P1 ;  /* 0x000000030e0b7211 */ /* 0x000fe400008f1cff */
[----:B------:R-:W-:-:S05]  /*0920*/  LOP3.LUT R13, R13, 0x80000000, R12, 0xf8, !PT ;  /* 0x800000000d0d7812 */ /* 0x000fca00078ef80c */
[----:B------:R3:W-:Y:S02]  /*0930*/  STG.E desc[UR18][R10.64], R13 ;  /* 0x0000000d0a007986 */ /* 0x0007e4000c101912 */
.L_x_2708:
[----:B------:R-:W-:Y:S05]  /*0940*/  BSYNC.RECONVERGENT B0 ;  /* 0x0000000000007941 */ /* 0x000fea0003800200 */
.L_x_2707:
[----:B------:R-:W-:Y:S04]  /*0950*/  BSSY.RECONVERGENT B0, `(.L_x_2709) ;  /* 0x0000017000007945 */ /* 0x000fe80003800200 */
[----:B------:R-:W-:Y:S05]  /*0960*/  @P3 BRA `(.L_x_2710) ;  /* 0x0000000000543947 */ /* 0x000fea0003800000 */
[----:B0----5:R-:W-:Y:S01]  /*0970*/  IMAD.SHL.U32 R12, R9, 0x1000000, RZ ;  /* 0x01000000090c7824 */ /* 0x021fe200078e00ff */
[----:B------:R-:W-:Y:S01]  /*0980*/  UMOV UR6, URZ ;  /* 0x000000ff00067c82 */ /* 0x000fe20008000000 */
[----:B------:R-:W-:-:S03]  /*0990*/  IMAD.MOV.U32 R14, RZ, RZ, 0x1f ;  /* 0x0000001fff0e7424 */ /* 0x000fc600078e00ff */
[----:B--23--:R-:W-:-:S04]  /*09a0*/  LOP3.LUT P0, R10, R12, 0x7f000000, RZ, 0xc0, !PT ;  /* 0x7f0000000c0a7812 */ /* 0x00cfc8000780c0ff */
        /* <DEDUP_REMOVED lines=10> */
[----:B------:R-:W-:Y:S02]  /*0a50*/  VIADD R13, R13, 0x3c000000 ;  /* 0x3c0000000d0d7836 */ /* 0x000fe40000000000 */
[----:B------:R-:W-:-:S03]  /*0a60*/  IMAD.WIDE.U32 R10, R11, 0xc, R2 ;  /* 0x0000000c0b0a7825 */ /* 0x000fc600078e0002 */
[----:B------:R-:W-:Y:S01]  /*0a70*/  LOP3.LUT R13, R13, 0x7f800000, R14, 0xf8, !PT ;  /* 0x7f8000000d0d7812 */ /* 0x000fe200078ef80e */
[----:B------:R-:W-:-:S03]  /*0a80*/  VIADD R11, R11, UR6 ;  /* 0x000000060b0b7c36 */ /* 0x000fc60008000000 */
[----:B------:R-:W-:-:S04]  /*0a90*/  SEL R13, R13, RZ, P0 ;  /* 0x000000ff0d0d7207 */ /* 0x000fc80000000000 */
[----:B------:R-:W-:-:S05]  /*0aa0*/  LOP3.LUT R13, R13, 0x80000000, R12, 0xf8, !PT ;  /* 0x800000000d0d7812 */ /* 0x000fca00078ef80c */
[----:B------:R4:W-:Y:S02]  /*0ab0*/  STG.E desc[UR18][R10.64], R13 ;  /* 0x0000000d0a007986 */ /* 0x0009e4000c101912 */
.L_x_2710:
[----:B------:R-:W-:Y:S05]  /*0ac0*/  BSYNC.RECONVERGENT B0 ;  /* 0x0000000000007941 */ /* 0x000fea0003800200 */
.L_x_2709:
        /* <DEDUP_REMOVED lines=12> */
.L_x_2702:
        /* <DEDUP_REMOVED lines=8> */
.L_x_2712:
        /* <DEDUP_REMOVED lines=15> */
[----:B------:R-:W-:Y:S01]  /*0d00*/  LOP3.LUT R8, R6, 0x7f000000, RZ, 0xc0, !PT ;  /* 0x7f00000006087812 */ /* 0x000fe200078ec0ff */
[----:B------:R-:W-:Y:S01]  /*0d10*/  VIADD R12, R10, 0x1000000 ;  /* 0x010000000a0c7836 */ /* 0x000fe20000000000 */
[C---:B------:R-:W-:Y:S02]  /*0d20*/  LOP3.LUT R9, R7.reuse, 0x7f000000, RZ, 0xc0, !PT ;  /* 0x7f00000007097812 */ /* 0x040fe400078ec0ff */
[----:B------:R-:W-:Y:S02]  /*0d30*/  LOP3.LUT P0, RZ, R4, 0x7f000000, RZ, 0xc0, !PT ;  /* 0x7f00000004ff7812 */ /* 0x000fe4000780c0ff */
[----:B------:R-:W-:Y:S01]  /*0d40*/  SHF.R.S32.HI R12, RZ, 0x8, R12 ;  /* 0x00000008ff0c7819 */ /* 0x000fe2000001140c */
[----:B------:R-:W2:Y:S01]  /*0d50*/  FLO.U32 R13, R2 ;  /* 0x00000002000d7300 */ /* 0x000ea200000e0000 */
[----:B------:R-:W-:Y:S02]  /*0d60*/  LOP3.LUT P1, RZ, R6, 0x7f000000, RZ, 0xc0, !PT ;  /* 0x7f00000006ff7812 */ /* 0x000fe4000782c0ff */
[----:B------:R-:W-:Y:S01]  /*0d70*/  LOP3.LUT P2, RZ, R7, 0x7f000000, RZ, 0xc0, !PT ;  /* 0x7f00000007ff7812 */ /* 0x000fe2000784c0ff */
[----:B-1----:R-:W-:-:S04]  /*0d80*/  IMAD.MOV R11, RZ, RZ, -R11 ;  /* 0x000000ffff0b7224 */ /* 0x002fc800078e0a0b */
[----:B------:R-:W1:Y:S01]  /*0d90*/  FLO.U32 R14, R8 ;  /* 0x00000008000e7300 */ /* 0x000e6200000e0000 */
[----:B------:R-:W-:Y:S01]  /*0da0*/  VIADDMNMX.U32 R11, R11, R16, 0x4, !PT ;  /* 0x000000040b0b7446 */ /* 0x000fe20007800010 */
[----:B--2---:R-:W-:-:S06]  /*0db0*/  IMAD.MOV R13, RZ, RZ, -R13 ;  /* 0x000000ffff0d7224 */ /* 0x004fcc00078e0a0d */
[----:B------:R-:W2:Y:S01]  /*0dc0*/  FLO.U32 R15, R9 ;  /* 0x00000009000f7300 */ /* 0x000ea200000e0000 */
[----:B------:R-:W-:Y:S01]  /*0dd0*/  VIADD R11, R11, 0xfffffffc ;  /* 0xfffffffc0b0b7836 */ /* 0x000fe20000000000 */
[----:B------:R-:W-:-:S04]  /*0de0*/  VIADDMNMX.U32 R13, R13, R16, 0x4, !PT ;  /* 0x000000040d0d7446 */ /* 0x000fc80007800010 */
[----:B------:R-:W-:Y:S01]  /*0df0*/  SHF.L.U32 R10, R10, R11, RZ ;  /* 0x0000000b0a0a7219 */ /* 0x000fe200000006ff */
[----:B-1----:R-:W-:Y:S02]  /*0e00*/  IMAD.MOV R14, RZ, RZ, -R14 ;  /* 0x000000ffff0e7224 */ /* 0x002fe400078e0a0e */
[----:B------:R-:W-:Y:S02]  /*0e10*/  IMAD.SHL.U32 R11, R11, 0x800000, RZ ;  /* 0x008000000b0b7824 */ /* 0x000fe400078e00ff */
[----:B------:R-:W-:Y:S01]  /*0e20*/  VIADD R13, R13, 0xfffffffc ;  /* 0xfffffffc0d0d7836 */ /* 0x000fe20000000000 */
[-C--:B------:R-:W-:Y:S02]  /*0e30*/  VIADDMNMX.U32 R14, R14, R16.reuse, 0x4, !PT ;  /* 0x000000040e0e7446 */ /* 0x080fe40007800010 */
[----:B------:R-:W-:Y:S01]  /*0e40*/  LEA.HI R10, R10, -R11, RZ, 0x1c ;  /* 0x8000000b0a0a7211 */ /* 0x000fe200078fe0ff */
[----:B--2---:R-:W-:Y:S02]  /*0e50*/  IMAD.MOV R15, RZ, RZ, -R15 ;  /* 0x000000ffff0f7224 */ /* 0x004fe400078e0a0f */
[----:B------:R-:W-:Y:S01]  /*0e60*/  VIADD R11, R14, 0xfffffffc ;  /* 0xfffffffc0e0b7836 */ /* 0x000fe20000000000 */
[----:B------:R-:W-:Y:S01]  /*0e70*/  SHF.L.U32 R14, R2, R13, RZ ;  /* 0x0000000d020e7219 */ /* 0x000fe200000006ff */
[----:B------:R-:W-:Y:S01]  /*0e80*/  IMAD.SHL.U32 R13, R13, 0x800000, RZ ;  /* 0x008000000d0d7824 */ /* 0x000fe200078e00ff */
[----:B------:R-:W-:Y:S01]  /*0e90*/  VIADDMNMX.U32 R15, R15, R16, 0x4, !PT ;  /* 0x000000040f0f7446 */ /* 0x000fe20007800010 */
[----:B------:R-:W-:-:S02]  /*0ea0*/  IMAD.SHL.U32 R16, R11, 0x800000, RZ ;  /* 0x008000000b107824 */ /* 0x000fc400078e00ff */
[----:B------:R-:W-:Y:S01]  /*0eb0*/  VIADD R2, R2, 0x1000000 ;  /* 0x0100000002027836 */ /* 0x000fe20000000000 */
[----:B------:R-:W-:Y:S01]  /*0ec0*/  LEA.HI R13, R14, -R13, RZ, 0x1c ;  /* 0x8000000d0e0d7211 */ /* 0x000fe200078fe0ff */
[----:B------:R-:W-:Y:S01]  /*0ed0*/  VIADD R18, R15, 0xfffffffc ;  /* 0xfffffffc0f127836 */ /* 0x000fe20000000000 */
[----:B------:R-:W-:Y:S01]  /*0ee0*/  SHF.L.U32 R15, R8, R11, RZ ;  /* 0x0000000b080f7219 */ /* 0x000fe200000006ff */
[----:B------:R-:W-:Y:S01]  /*0ef0*/  VIADD R11, R10, 0x3c000000 ;  /* 0x3c0000000a0b7836 */ /* 0x000fe20000000000 */
[----:B------:R-:W-:Y:S01]  /*0f00*/  SHF.R.S32.HI R2, RZ, 0x8, R2 ;  /* 0x00000008ff027819 */ /* 0x000fe20000011402 */
[----:B------:R-:W-:Y:S01]  /*0f10*/  VIADD R8, R8, 0x1000000 ;  /* 0x0100000008087836 */ /* 0x000fe20000000000 */
[----:B------:R-:W-:Y:S01]  /*0f20*/  SHF.L.U32 R17, R9, R18, RZ ;  /* 0x0000001209117219 */ /* 0x000fe200000006ff */
[----:B------:R-:W-:Y:S01]  /*0f30*/  IMAD.SHL.U32 R18, R18, 0x800000, RZ ;  /* 0x0080000012127824 */ /* 0x000fe200078e00ff */
[----:B------:R-:W-:Y:S01]  /*0f40*/  LEA.HI R15, R15, -R16, RZ, 0x1c ;  /* 0x800000100f0f7211 */ /* 0x000fe200078fe0ff */
[----:B------:R-:W-:Y:S01]  /*0f50*/  VIADD R9, R9, 0x1000000 ;  /* 0x0100000009097836 */ /* 0x000fe20000000000 */
[----:B------:R-:W-:Y:S01]  /*0f60*/  LOP3.LUT R11, R11, 0x7f800000, R12, 0xf8, !PT ;  /* 0x7f8000000b0b7812 */ /* 0x000fe200078ef80c */
[----:B------:R-:W-:Y:S01]  /*0f70*/  VIADD R13, R13, 0x3c000000 ;  /* 0x3c0000000d0d7836 */ /* 0x000fe20000000000 */
[----:B------:R-:W-:Y:S01]  /*0f80*/  LEA.HI R17, R17, -R18, RZ, 0x1c ;  /* 0x8000001211117211 */ /* 0x000fe200078fe0ff */
[----:B------:R-:W-:Y:S01]  /*0f90*/  VIADD R15, R15, 0x3c000000 ;  /* 0x3c0000000f0f7836 */ /* 0x000fe20000000000 */
[----:B------:R-:W-:-:S02]  /*0fa0*/  SHF.R.S32.HI R8, RZ, 0x8, R8 ;  /* 0x00000008ff087819 */ /* 0x000fc40000011408 */
[----:B------:R-:W-:Y:S01]  /*0fb0*/  SHF.R.S32.HI R9, RZ, 0x8, R9 ;  /* 0x00000008ff097819 */ /* 0x000fe20000011409 */
[----:B------:R-:W-:Y:S01]  /*0fc0*/  VIADD R10, R17, 0x3c000000 ;  /* 0x3c000000110a7836 */ /* 0x000fe20000000000 */
[----:B------:R-:W-:Y:S02]  /*0fd0*/  SEL R11, R11, RZ, P0 ;  /* 0x000000ff0b0b7207 */ /* 0x000fe40000000000 */
[----:B------:R-:W-:Y:S02]  /*0fe0*/  LOP3.LUT R2, R13, 0x7f800000, R2, 0xf8, !PT ;  /* 0x7f8000000d027812 */ /* 0x000fe400078ef802 */
[----:B------:R-:W-:Y:S02]  /*0ff0*/  LOP3.LUT R8, R15, 0x7f800000, R8, 0xf8, !PT ;  /* 0x7f8000000f087812 */ /* 0x000fe400078ef808 */
[----:B------:R-:W-:Y:S02]  /*1000*/  LOP3.LUT P0, RZ, R5, 0x7f000000, RZ, 0xc0, !PT ;  /* 0x7f00000005ff7812 */ /* 0x000fe4000780c0ff */
[----:B------:R-:W-:-:S02]  /*1010*/  LOP3.LUT R10, R10, 0x7f800000, R9, 0xf8, !PT ;  /* 0x7f8000000a0a7812 */ /* 0x000fc400078ef809 */
[----:B------:R-:W-:Y:S02]  /*1020*/  SEL R2, R2, RZ, P0 ;  /* 0x000000ff02027207 */ /* 0x000fe40000000000 */
[----:B------:R-:W-:Y:S02]  /*1030*/  SEL R9, R8, RZ, P1 ;  /* 0x000000ff08097207 */ /* 0x000fe40000800000 */
[----:B------:R-:W-:Y:S02]  /*1040*/  LEA R8, P0, R3, UR15, 0x4 ;  /* 0x0000000f03087c11 */ /* 0x000fe4000f8020ff */
[----:B------:R-:W-:Y:S02]  /*1050*/  LOP3.LUT R6, R9, 0x80000000, R6, 0xf8, !PT ;  /* 0x8000000009067812 */ /* 0x000fe400078ef806 */
[C---:B------:R-:W-:Y:S02]  /*1060*/  LEA.HI.X R9, R3.reuse, UR10, R0, 0x4, P0 ;  /* 0x0000000a03097c11 */ /* 0x040fe400080f2400 */
[----:B0-----:R-:W-:-:S02]  /*1070*/  IADD3 R3, P0, PT, R3, UR4, RZ ;  /* 0x0000000403037c10 */ /* 0x001fc4000ff1e0ff */
[----:B------:R-:W-:Y:S02]  /*1080*/  SEL R10, R10, RZ, P2 ;  /* 0x000000ff0a0a7207 */ /* 0x000fe40001000000 */
[----:B------:R-:W-:Y:S01]  /*1090*/  LOP3.LUT R5, R2, 0x80000000, R5, 0xf8, !PT ;  /* 0x8000000002057812 */ /* 0x000fe200078ef805 */
[----:B------:R-:W-:Y:S01]  /*10a0*/  IMAD.SHL.U32 R2, R3, 0x4, RZ ;  /* 0x0000000403027824 */ /* 0x000fe200078e00ff */
[----:B------:R-:W-:Y:S01]  /*10b0*/  LOP3.LUT R4, R11, 0x80000000, R4, 0xf8, !PT ;  /* 0x800000000b047812 */ /* 0x000fe200078ef804 */
[----:B------:R-:W-:Y:S01]  /*10c0*/  IMAD.X R0, RZ, RZ, R0, P0 ;  /* 0x000000ffff007224 */ /* 0x000fe200000e0600 */
[----:B------:R-:W-:Y:S02]  /*10d0*/  LOP3.LUT R7, R10, 0x80000000, R7, 0xf8, !PT ;  /* 0x800000000a077812 */ /* 0x000fe400078ef807 */
[----:B------:R-:W-:Y:S02]  /*10e0*/  ISETP.LT.U32.AND P1, PT, R2, UR27, PT ;  /* 0x0000001b02007c0c */ /* 0x000fe4000bf21070 */
[C---:B------:R-:W-:Y:S01]  /*10f0*/  LOP3.LUT P0, RZ, R3.reuse, 0xffffc000, RZ, 0xc0, !PT ;  /* 0xffffc00003ff7812 */ /* 0x040fe2000780c0ff */
[----:B------:R1:W-:Y:S01]  /*1100*/  STG.E.128 desc[UR18][R8.64], R4 ;  /* 0x0000000408007986 */ /* 0x0003e2000c101d12 */
[----:B------:R-:W-:-:S02]  /*1110*/  SHF.L.U64.HI R2, R3, 0x2, R0 ;  /* 0x0000000203027819 */ /* 0x000fc40000010200 */
[----:B------:R-:W-:Y:S02]  /*1120*/  LOP3.LUT P0, RZ, R0, 0x3fffffff, RZ, 0xc0, P0 ;  /* 0x3fffffff00ff7812 */ /* 0x000fe4000000c0ff */
[----:B------:R-:W-:-:S13]  /*1130*/  ISETP.LT.AND.EX P1, PT, R2, UR16, PT, P1 ;  /* 0x0000001002007c0c */ /* 0x000fda000bf21310 */
[----:B-1----:R-:W-:Y:S05]  /*1140*/  @!P0 BRA P1, `(.L_x_2712) ;  /* 0xfffffff800b08947 */ /* 0x002fea000083ffff */
[----:B------:R-:W-:Y:S05]  /*1150*/  EXIT ;  /* 0x000000000000794d */ /* 0x000fea0003800000 */
.L_x_2713:
        /* <DEDUP_REMOVED lines=10> */
.L_x_7650:


//--------------------- .text._ZN2at6native55_GLOBAL__N__de093ff9_22_ForeachBinaryOpList_cu_a911ec4325multi_tensor_apply_kernelINS1_18TensorListMetadataILi2EEENS1_11CopyFunctorIfbLi2ELi1ELi1EEEJNS0_4CopyIfbEEEEEvT_T0_DpT1_ --------------------------
	.section	.text._ZN2at6native55_GLOBAL__N__de093ff9_22_ForeachBinaryOpList_cu_a911ec4325multi_tensor_apply_kernelINS1_18TensorListMetadataILi2EEENS1_11CopyFunctorIfbLi2ELi1ELi1EEEJNS0_4CopyIfbEEEEEvT_T0_DpT1_,"ax",@progbits
	.align	128
.text._ZN2at6native55_GLOBAL__N__de093ff9_22_ForeachBinaryOpList_cu_a911ec4325multi_tensor_apply_kernelINS1_18TensorListMetadataILi2EEENS1_11CopyFunctorIfbLi2ELi1ELi1EEEJNS0_4CopyIfbEEEEEvT_T0_DpT1_:
        .type           _ZN2at6native55_GLOBAL__N__de093ff9_22_ForeachBinaryOpList_cu_a911ec4325multi_tensor_apply_kernelINS1_18TensorListMetadataILi2EEENS1_11CopyFunctorIfbLi2ELi1ELi1EEEJNS0_4CopyIfbEEEEEvT_T0_DpT1_,@function
        .size           _ZN2at6native55_GLOBAL__N__de093ff9_22_ForeachBinaryOpList_cu_a911ec4325multi_tensor_apply_kernelINS1_18TensorListMetadataILi2EEENS1_11CopyFunctorIfbLi2ELi1ELi1EEEJNS0_4CopyIfbEEEEEvT_T0_DpT1_,(.L_x_7651 - _ZN2at6native55_GLOBAL__N__de093ff9_22_ForeachBinaryOpList_cu_a911ec4325multi_tensor_apply_kernelINS1_18TensorListMetadataILi2EEENS1_11CopyFunctorIfbLi2ELi1ELi1EEEJNS0_4CopyIfbEEEEEvT_T0_DpT1_)
        .other          _ZN2at6native55_GLOBAL__N__de093ff9_22_ForeachBinaryOpList_cu_a911ec4325multi_tensor_apply_kernelINS1_18TensorListMetadataILi2EEENS1_11CopyFunctorIfbLi2ELi1ELi1EEEJNS0_4CopyIfbEEEEEvT_T0_DpT1_,@"STO_CUDA_ENTRY STV_DEFAULT"
_ZN2at6native55_GLOBAL__N__de093ff9_22_ForeachBinaryOpList_cu_a911ec4325multi_tensor_apply_kernelINS1_18TensorListMetadataILi2EEENS1_11CopyFunctorIfbLi2ELi1ELi1EEEJNS0_4CopyIfbEEEEEvT_T0_DpT1_:
        /* <DEDUP_REMOVED lines=39> */
[----:B------:R-:W-:Y:S05]  /*0270*/  CALL.REL.NOINC `($__internal_60_$__cuda_sm20_div_u16) ;  /* 0x0000000c00987944 */ /* 0x000fea0003c00000 */
        /* <DEDUP_REMOVED lines=48> */
.L_x_2716:
[C---:B------:R-:W-:Y:S02]  /*0580*/  IADD3 R24, P2, PT, R16.reuse, UR29, RZ ;  /* 0x0000001d10187c10 */ /* 0x040fe4000ff5e0ff */
[----:B------:R-:W-:Y:S02]  /*0590*/  ISETP.GE.U32.AND P0, PT, R16, UR39, PT ;  /* 0x0000002710007c0c */ /* 0x000fe4000bf06070 */
[----:B------:R-:W-:Y:S01]  /*05a0*/  ISETP.GE.U32.AND P1, PT, R24, UR39, PT ;  /* 0x0000002718007c0c */ /* 0x000fe2000bf26070 */
[----:B-1----:R-:W-:Y:S01]  /*05b0*/  IMAD.X R25, RZ, RZ, R17, P2 ;  /* 0x000000ffff197224 */ /* 0x002fe200010e0611 */
[----:B------:R-:W-:-:S04]  /*05c0*/  ISETP.GE.AND.EX P0, PT, R17, UR40, PT, P0 ;  /* 0x0000002811007c0c */ /* 0x000fc8000bf06300 */
[----:B------:R-:W-:-:S09]  /*05d0*/  ISETP.GE.AND.EX P1, PT, R25, UR40, PT, P1 ;  /* 0x0000002819007c0c */ /* 0x000fd2000bf26310 */
[----:B------:R-:W-:-:S04]  /*05e0*/  @!P0 IADD3 R20, P2, PT, R16, UR41, RZ ;  /* 0x0000002910148c10 */ /* 0x000fc8000ff5e0ff */
[----:B------:R-:W-:Y:S02]  /*05f0*/  @!P0 IADD3.X R21, PT, PT, R17, UR42, RZ, P2, !PT ;  /* 0x0000002a11158c10 */ /* 0x000fe400097fe4ff */
[----:B------:R-:W-:-:S03]  /*0600*/  @!P1 IADD3 R18, P2, PT, R16, UR30, RZ ;  /* 0x0000001e10129c10 */ /* 0x000fc6000ff5e0ff */
[----:B------:R-:W2:Y:S01]  /*0610*/  @!P0 LDG.E.U8 R7, desc[UR26][R20.64] ;  /* 0x0000001a14078981 */ /* 0x000ea2000c1e1100 */
[----:B------:R-:W-:Y:S02]  /*0620*/  @!P1 IADD3.X R19, PT, PT, R17, UR31, RZ, P2, !PT ;  /* 0x0000001f11139c10 */ /* 0x000fe400097fe4ff */
[----:B------:R-:W-:-:S03]  /*0630*/  IADD3 R24, P2, PT, R24, UR29, RZ ;  /* 0x0000001d18187c10 */ /* 0x000fc6000ff5e0ff */
[----:B------:R0:W3:Y:S02]  /*0640*/  @!P1 LDG.E.U8 R22, desc[UR26][R18.64] ;  /* 0x0000001a12169981 */ /* 0x0000e4000c1e1100 */
[----:B------:R-:W-:Y:S01]  /*0650*/  IMAD.X R25, RZ, RZ, R25, P2 ;  /* 0x000000ffff197224 */ /* 0x000fe200010e0619 */
[----:B------:R-:W-:-:S04]  /*0660*/  ISETP.GE.U32.AND P2, PT, R24, UR39, PT ;  /* 0x0000002718007c0c */ /* 0x000fc8000bf46070 */
[----:B------:R-:W-:-:S13]  /*0670*/  ISETP.GE.AND.EX P2, PT, R25, UR40, PT, P2 ;  /* 0x0000002819007c0c */ /* 0x000fda000bf46320 */
[----:B------:R-:W-:-:S04]  /*0680*/  @!P2 IADD3 R26, P3, PT, R16, UR36, RZ ;  /* 0x00000024101aac10 */ /* 0x000fc8000ff7e0ff */
[----:B------:R-:W-:Y:S02]  /*0690*/  @!P2 IADD3.X R27, PT, PT, R17, UR11, RZ, P3, !PT ;  /* 0x0000000b111bac10 */ /* 0x000fe40009ffe4ff */
[----:B------:R-:W-:-:S03]  /*06a0*/  IADD3 R24, P3, PT, R24, UR29, RZ ;  /* 0x0000001d18187c10 */ /* 0x000fc6000ff7e0ff */
[----:B------:R-:W4:Y:S02]  /*06b0*/  @!P2 LDG.E.U8 R23, desc[UR26][R26.64] ;  /* 0x0000001a1a17a981 */ /* 0x000f24000c1e1100 */
[----:B------:R-:W-:Y:S01]  /*06c0*/  IMAD.X R25, RZ, RZ, R25, P3 ;  /* 0x000000ffff197224 */ /* 0x000fe200018e0619 */
[----:B------:R-:W-:-:S04]  /*06d0*/  ISETP.GE.U32.AND P3, PT, R24, UR39, PT ;  /* 0x0000002718007c0c */ /* 0x000fc8000bf66070 */
[----:B------:R-:W-:-:S13]  /*06e0*/  ISETP.GE.AND.EX P3, PT, R25, UR40, PT, P3 ;  /* 0x0000002819007c0c */ /* 0x000fda000bf66330 */
[----:B0-----:R-:W-:-:S04]  /*06f0*/  @!P3 IADD3 R18, P4, PT, R16, UR35, RZ ;  /* 0x000000231012bc10 */ /* 0x001fc8000ff9e0ff */
[----:B------:R-:W-:-:S05]  /*0700*/  @!P3 IADD3.X R19, PT, PT, R17, UR12, RZ, P4, !PT ;  /* 0x0000000c1113bc10 */ /* 0x000fca000a7fe4ff */
[----:B------:R0:W5:Y:S01]  /*0710*/  @!P3 LDG.E.U8 R6, desc[UR26][R18.64] ;  /* 0x0000001a1206b981 */ /* 0x000162000c1e1100 */
[----:B------:R-:W-:-:S04]  /*0720*/  @!P0 IADD3 R20, P4, PT, R4, UR7, RZ ;  /* 0x0000000704148c10 */ /* 0x000fc8000ff9e0ff */
[----:B------:R-:W-:Y:S01]  /*0730*/  @!P0 IADD3.X R21, PT, PT, R5, UR10, RZ, P4, !PT ;  /* 0x0000000a05158c10 */ /* 0x000fe2000a7fe4ff */
[----:B0-----:R-:W-:Y:S01]  /*0740*/  IMAD.U32 R19, RZ, RZ, UR29 ;  /* 0x0000001dff137e24 */ /* 0x001fe2000f8e00ff */
[----:B--2---:R-:W0:Y:S08]  /*0750*/  @!P0 I2F.S8 R29, R7 ;  /* 0x00000007001d8306 */ /* 0x004e300000001400 */
[----:B---3--:R-:W1:Y:S01]  /*0760*/  @!P1 I2F.S8 R28, R22 ;  /* 0x00000016001c9306 */ /* 0x008e620000001400 */
[----:B0-----:R0:W-:Y:S01]  /*0770*/  @!P0 STG.E desc[UR26][R20.64], R29 ;  /* 0x0000001d14008986 */ /* 0x0011e2000c10191a */
[----:B------:R-:W-:-:S04]  /*0780*/  @!P1 LEA R26, P0, R2, UR7, 0x2 ;  /* 0x00000007021a9c11 */ /* 0x000fc8000f8010ff */
[----:B------:R-:W-:-:S05]  /*0790*/  @!P1 IADD3.X R27, PT, PT, R3, UR10, RZ, P0, !PT ;  /* 0x0000000a031b9c10 */ /* 0x000fca00087fe4ff */
[----:B-1----:R1:W-:Y:S01]  /*07a0*/  @!P1 STG.E desc[UR26][R26.64], R28 ;  /* 0x0000001c1a009986 */ /* 0x0023e2000c10191a */
[----:B0-----:R-:W-:-:S04]  /*07b0*/  IMAD.U32 R21, RZ, RZ, UR29 ;  /* 0x0000001dff157e24 */ /* 0x001fc8000f8e00ff */
[----:B------:R-:W-:-:S04]  /*07c0*/  @!P3 IMAD.WIDE.U32 R20, R21, 0xc, R4 ;  /* 0x0000000c1514b825 */ /* 0x000fc800078e0004 */
[----:B-1----:R-:W-:Y:S01]  /*07d0*/  @!P2 IMAD.WIDE.U32 R28, R19, 0x8, R4 ;  /* 0x00000008131ca825 */ /* 0x002fe200078e0004 */
[----:B----4-:R-:W0:Y:S02]  /*07e0*/  @!P2 I2F.S8 R27, R23 ;  /* 0x00000017001ba306 */ /* 0x010e240000001400 */
[----:B------:R-:W-:-:S04]  /*07f0*/  @!P2 IADD3 R18, P0, PT, R28, UR7, RZ ;  /* 0x000000071c12ac10 */ /* 0x000fc8000ff1e0ff */
[----:B------:R-:W-:Y:S01]  /*0800*/  @!P2 IADD3.X R19, PT, PT, R29, UR10, RZ, P0, !PT ;  /* 0x0000000a1d13ac10 */ /* 0x000fe200087fe4ff */
[----:B------:R-:W-:Y:S01]  /*0810*/  @!P3 IMAD.MOV.U32 R29, RZ, RZ, RZ ;  /* 0x000000ffff1db224 */ /* 0x000fe200078e00ff */
[----:B------:R-:W-:-:S04]  /*0820*/  @!P3 IADD3 R20, P0, PT, R20, UR7, RZ ;  /* 0x000000071414bc10 */ /* 0x000fc8000ff1e0ff */
[----:B------:R-:W-:Y:S01]  /*0830*/  @!P3 IADD3.X R21, PT, PT, R21, UR10, R29, P0, !PT ;  /* 0x0000000a1515bc10 */ /* 0x000fe200087fe41d */
[----:B0-----:R0:W-:Y:S01]  /*0840*/  @!P2 STG.E desc[UR26][R18.64], R27 ;  /* 0x0000001b1200a986 */ /* 0x0011e2000c10191a */
[----:B------:R-:W-:-:S05]  /*0850*/  IADD3 R24, P0, PT, R24, UR29, RZ ;  /* 0x0000001d18187c10 */ /* 0x000fca000ff1e0ff */
[----:B------:R-:W-:Y:S01]  /*0860*/  IMAD.X R25, RZ, RZ, R25, P0 ;  /* 0x000000ffff197224 */ /* 0x000fe200000e0619 */
[C---:B------:R-:W-:Y:S02]  /*0870*/  ISETP.GE.U32.AND P0, PT, R24.reuse, UR39, PT ;  /* 0x0000002718007c0c */ /* 0x040fe4000bf06070 */
[----:B------:R-:W-:Y:S01]  /*0880*/  IADD3 R24, P1, PT, R24, UR29, RZ ;  /* 0x0000001d18187c10 */ /* 0x000fe2000ff3e0ff */
[----:B-----5:R-:W1:Y:S01]  /*0890*/  @!P3 I2F.S8 R29, R6 ;  /* 0x00000006001db306 */ /* 0x020e620000001400 */
[----:B------:R-:W-:-:S03]  /*08a0*/  ISETP.GE.AND.EX P0, PT, R25, UR40, PT, P0 ;  /* 0x0000002819007c0c */ /* 0x000fc6000bf06300 */
[----:B------:R-:W-:Y:S01]  /*08b0*/  IMAD.X R25, RZ, RZ, R25, P1 ;  /* 0x000000ffff197224 */ /* 0x000fe200008e0619 */
[----:B------:R-:W-:-:S04]  /*08c0*/  ISETP.GE.U32.AND P1, PT, R24, UR39, PT ;  /* 0x0000002718007c0c */ /* 0x000fc8000bf26070 */
[----:B------:R-:W-:-:S05]  /*08d0*/  ISETP.GE.AND.EX P1, PT, R25, UR40, PT, P1 ;  /* 0x0000002819007c0c */ /* 0x000fca000bf26310 */
[----:B0-----:R-:W-:Y:S01]  /*08e0*/  @!P0 IADD3 R18, P2, PT, R16, UR37, RZ ;  /* 0x0000002510128c10 */ /* 0x001fe2000ff5e0ff */
[----:B-1----:R0:W-:Y:S01]  /*08f0*/  @!P3 STG.E desc[UR26][R20.64], R29 ;  /* 0x0000001d1400b986 */ /* 0x0021e2000c10191a */
[----:B------:R-:W-:Y:S02]  /*0900*/  IADD3 R24, P3, PT, R24, UR29, RZ ;  /* 0x0000001d18187c10 */ /* 0x000fe4000ff7e0ff */
[----:B------:R-:W-:Y:S02]  /*0910*/  @!P0 IADD3.X R19, PT, PT, R17, UR38, RZ, P2, !PT ;  /* 0x0000002611138c10 */ /* 0x000fe400097fe4ff */
[----:B------:R-:W-:Y:S01]  /*0920*/  ISETP.GE.U32.AND P2, PT, R24, UR39, PT ;  /* 0x0000002718007c0c */ /* 0x000fe2000bf46070 */
[----:B------:R-:W-:Y:S02]  /*0930*/  IMAD.X R25, RZ, RZ, R25, P3 ;  /* 0x000000ffff197224 */ /* 0x000fe400018e0619 */
[----:B------:R1:W2:Y:S03]  /*0940*/  @!P0 LDG.E.U8 R7, desc[UR26][R18.64] ;  /* 0x0000001a12078981 */ /* 0x0002a6000c1e1100 */
[----:B------:R-:W-:-:S02]  /*0950*/  ISETP.GE.AND.EX P2, PT, R25, UR40, PT, P2 ;  /* 0x0000002819007c0c */ /* 0x000fc4000bf46320 */
[----:B0-----:R-:W-:Y:S02]  /*0960*/  IADD3 R20, P4, PT, R24, UR29, RZ ;  /* 0x0000001d18147c10 */ /* 0x001fe4000ff9e0ff */
[----:B------:R-:W-:Y:S02]  /*0970*/  @!P1 IADD3 R24, P5, PT, R16, UR34, RZ ;  /* 0x0000002210189c10 */ /* 0x000fe4000ffbe0ff */
[----:B------:R-:W-:Y:S01]  /*0980*/  ISETP.GE.U32.AND P3, PT, R20, UR39, PT ;  /* 0x0000002714007c0c */ /* 0x000fe2000bf66070 */
[----:B------:R-:W-:Y:S01]  /*0990*/  IMAD.X R20, RZ, RZ, R25, P4 ;  /* 0x000000ffff147224 */ /* 0x000fe200020e0619 */
[----:B------:R-:W-:-:S04]  /*09a0*/  @!P1 IADD3.X R25, PT, PT, R17, UR14, RZ, P5, !PT ;  /* 0x0000000e11199c10 */ /* 0x000fc8000affe4ff */
[----:B------:R-:W-:Y:S01]  /*09b0*/  ISETP.GE.AND.EX P3, PT, R20, UR40, PT, P3 ;  /* 0x0000002814007c0c */ /* 0x000fe2000bf66330 */
[----:B------:R-:W3:Y:S01]  /*09c0*/  @!P1 LDG.E.U8 R22, desc[UR26][R24.64] ;  /* 0x0000001a18169981 */ /* 0x000ee2000c1e1100 */
[----:B------:R-:W-:-:S04]  /*09d0*/  @!P2 IADD3 R20, P4, PT, R16, UR33, RZ ;  /* 0x000000211014ac10 */ /* 0x000fc8000ff9e0ff */
[----:B------:R-:W-:-:S05]  /*09e0*/  @!P2 IADD3.X R21, PT, PT, R17, UR16, RZ, P4, !PT ;  /* 0x000000101115ac10 */ /* 0x000fca000a7fe4ff */
[----:B------:R0:W4:Y:S02]  /*09f0*/  @!P2 LDG.E.U8 R23, desc[UR26][R20.64] ;  /* 0x0000001a1417a981 */ /* 0x000124000c1e1100 */
[----:B-1----:R-:W-:-:S04]  /*0a00*/  @!P3 IADD3 R18, P4, PT, R16, UR32, RZ ;  /* 0x000000201012bc10 */ /* 0x002fc8000ff9e0ff */
[----:B------:R-:W-:-:S05]  /*0a10*/  @!P3 IADD3.X R19, PT, PT, R17, UR18, RZ, P4, !PT ;  /* 0x000000121113bc10 */ /* 0x000fca000a7fe4ff */
[----:B------:R1:W5:Y:S01]  /*0a20*/  @!P3 LDG.E.U8 R6, desc[UR26][R18.64] ;  /* 0x0000001a1206b981 */ /* 0x000362000c1e1100 */
[----:B------:R-:W-:Y:S01]  /*0a30*/  @!P0 IADD3 R26, P4, PT, R8, UR7, RZ ;  /* 0x00000007081a8c10 */ /* 0x000fe2000ff9e0ff */
[----:B------:R-:W-:Y:S02]  /*0a40*/  UIADD3 UR20, UP0, UPT, UR20, -0x2, URZ ;  /* 0xfffffffe14147890 */ /* 0x000fe4000ff1e0ff */
[----:B------:R-:W-:Y:S01]  /*0a50*/  UIMAD.WIDE.U32 UR4, UR29, 0x8, UR4 ;  /* 0x000000081d0478a5 */ /* 0x000fe2000f8e0004 */
[----:B------:R-:W-:Y:S01]  /*0a60*/  @!P0 IADD3.X R27, PT, PT, R9, UR10, RZ, P4, !PT ;  /* 0x0000000a091b8c10 */ /* 0x000fe2000a7fe4ff */
[----:B------:R-:W-:Y:S02]  /*0a70*/  UIADD3.X UR6, UPT, UPT, UR6, -0x1, URZ, UP0, !UPT ;  /* 0xffffffff06067890 */ /* 0x000fe400087fe4ff */
[----:B------:R-:W-:-:S04]  /*0a80*/  UISETP.NE.U32.AND UP0, UPT, UR20, URZ, UPT ;  /* 0x000000ff1400728c */ /* 0x000fc8000bf05070 */
[----:B------:R-:W-:Y:S01]  /*0a90*/  UISETP.NE.AND.EX UP0, UPT, UR6, URZ, UPT, UP0 ;  /* 0x000000ff0600728c */ /* 0x000fe2000bf05300 */
[----:B--2---:R-:W2:Y:S02]  /*0aa0*/  @!P0 I2F.S8 R29, R7 ;  /* 0x00000007001d8306 */ /* 0x004ea40000001400 */
[----:B--2---:R4:W-:Y:S06]  /*0ab0*/  @!P0 STG.E desc[UR26][R26.64], R29 ;  /* 0x0000001d1a008986 */ /* 0x0049ec000c10191a */
[----:B---3--:R-:W2:Y:S01]  /*0ac0*/  @!P1 I2F.S8 R28, R22 ;  /* 0x00000016001c9306 */ /* 0x008ea20000001400 */
[----:B------:R-:W-:-:S04]  /*0ad0*/  @!P1 IADD3 R24, P0, PT, R10, UR7, RZ ;  /* 0x000000070a189c10 */ /* 0x000fc8000ff1e0ff */
[----:B------:R-:W-:Y:S02]  /*0ae0*/  @!P1 IADD3.X R25, PT, PT, R11, UR10, RZ, P0, !PT ;  /* 0x0000000a0b199c10 */ /* 0x000fe400087fe4ff */
[----:B0-----:R-:W-:Y:S01]  /*0af0*/  @!P2 IADD3 R20, P0, PT, R12, UR7, RZ ;  /* 0x000000070c14ac10 */ /* 0x001fe2000ff1e0ff */
[----:B----4-:R-:W0:Y:S03]  /*0b00*/  @!P2 I2F.S8 R27, R23 ;  /* 0x00000017001ba306 */ /* 0x010e260000001400 */
[----:B------:R-:W-:Y:S01]  /*0b10*/  @!P2 IADD3.X R21, PT, PT, R13, UR10, RZ, P0, !PT ;  /* 0x0000000a0d15ac10 */ /* 0x000fe200087fe4ff */
[----:B------:R-:W-:Y:S01]  /*0b20*/  IMAD.U32 R29, RZ, RZ, UR29 ;  /* 0x0000001dff1d7e24 */ /* 0x000fe2000f8e00ff */
[----:B-1----:R-:W-:Y:S01]  /*0b30*/  @!P3 IADD3 R18, P0, PT, R14, UR7, RZ ;  /* 0x000000070e12bc10 */ /* 0x002fe2000ff1e0ff */
[----:B--2---:R5:W-:Y:S01]  /*0b40*/  @!P1 STG.E desc[UR26][R24.64], R28 ;  /* 0x0000001c18009986 */ /* 0x004be2000c10191a */
[----:B------:R-:W-:Y:S01]  /*0b50*/  ULEA UR7, UP1, UR29, UR7, 0x5 ;  /* 0x000000071d077291 */ /* 0x000fe2000f8228ff */
[----:B------:R-:W-:Y:S01]  /*0b60*/  IMAD.WIDE.U32 R16, R29, 0x8, R16 ;  /* 0x000000081d107825 */ /* 0x000fe200078e0010 */
[----:B------:R-:W-:-:S02]  /*0b70*/  @!P3 IADD3.X R19, PT, PT, R15, UR10, RZ, P0, !PT ;  /* 0x0000000a0f13bc10 */ /* 0x000fc400087fe4ff */
[----:B------:R-:W-:Y:S01]  /*0b80*/  ULEA.HI.X UR10, UR29, UR10, URZ, 0x5, UP1 ;  /* 0x0000000a1d0a7291 */ /* 0x000fe200088f2cff */
[----:B0-----:R1:W-:Y:S01]  /*0b90*/  @!P2 STG.E desc[UR26][R20.64], R27 ;  /* 0x0000001b1400a986 */ /* 0x0013e2000c10191a */
[----:B-----5:R-:W0:Y:S03]  /*0ba0*/  @!P3 I2F.S8 R25, R6 ;  /* 0x000000060019b306 */ /* 0x020e260000001400 */
[----:B0-----:R1:W-:Y:S01]  /*0bb0*/  @!P3 STG.E desc[UR26][R18.64], R25 ;  /* 0x000000191200b986 */ /* 0x0013e2000c10191a */
[----:B------:R-:W-:Y:S06]  /*0bc0*/  BRA.U UP0, `(.L_x_2716) ;  /* 0xfffffff9006c7547 */ /* 0x000fec000b83ffff */
.L_x_2715:
        /* <DEDUP_REMOVED lines=18> */
[----:B-1----:R-:W-:-:S05]  /*0cf0*/  PRMT R19, R22, 0x7610, R19 ;  /* 0x0000761016137816 */ /* 0x002fca0000000013 */
[----:B------:R-:W-:-:S04]  /*0d00*/  @!P0 IADD3 R10, P3, PT, R4, UR41, RZ ;  /* 0x00000029040a8c10 */ /* 0x000fc8000ff7e0ff */
[----:B------:R-:W-:Y:S02]  /*0d10*/  @!P1 IADD3 R8, P4, PT, R3, UR41, RZ ;  /* 0x0000002903089c10 */ /* 0x000fe4000ff9e0ff */
[----:B------:R-:W-:Y:S02]  /*0d20*/  @!P0 IADD3.X R11, PT, PT, R13, UR42, RZ, P3, !PT ;  /* 0x0000002a0d0b8c10 */ /* 0x000fe40009ffe4ff */
[----:B------:R-:W-:Y:S02]  /*0d30*/  @!P2 IADD3 R14, P3, PT, R5, UR41, RZ ;  /* 0x00000029050eac10 */ /* 0x000fe4000ff7e0ff */
[----:B------:R-:W-:Y:S01]  /*0d40*/  @!P1 IADD3.X R9, PT, PT, R2, UR42, RZ, P4, !PT ;  /* 0x0000002a02099c10 */ /* 0x000fe2000a7fe4ff */
[----:B------:R0:W2:Y:S01]  /*0d50*/  @!P0 LDG.E.U8 R12, desc[UR26][R10.64] ;  /* 0x0000001a0a0c8981 */ /* 0x0000a2000c1e1100 */
[----:B------:R-:W-:-:S03]  /*0d60*/  @!P2 IADD3.X R15, PT, PT, R0, UR42, RZ, P3, !PT ;  /* 0x0000002a000fac10 */ /* 0x000fc60009ffe4ff */
[----:B------:R1:W3:Y:S04]  /*0d70*/  @!P1 LDG.E.U8 R19, desc[UR26][R8.64] ;  /* 0x0000001a08139981 */ /* 0x0002e8000c1e1100 */
[----:B------:R-:W4:Y:S01]  /*0d80*/  @!P2 LDG.E.U8 R23, desc[UR26][R14.64] ;  /* 0x0000001a0e17a981 */ /* 0x000f22000c1e1100 */
[----:B------:R-:W-:Y:S02]  /*0d90*/  IADD3 R18, P4, PT, R5, UR29, RZ ;  /* 0x0000001d05127c10 */ /* 0x000fe4000ff9e0ff */
[----:B0-----:R-:W-:Y:S02]  /*0da0*/  PRMT R10, R6, 0x7610, R10 ;  /* 0x00007610060a7816 */ /* 0x001fe4000000000a */
[----:B------:R-:W-:Y:S01]  /*0db0*/  ISETP.GE.U32.AND P3, PT, R18, UR39, PT ;  /* 0x0000002712007c0c */ /* 0x000fe2000bf66070 */
[----:B------:R-:W-:-:S05]  /*0dc0*/  IMAD.X R21, RZ, RZ, R0, P4 ;  /* 0x000000ffff157224 */ /* 0x000fca00020e0600 */
[----:B------:R-:W-:Y:S02]  /*0dd0*/  ISETP.GE.AND.EX P3, PT, R21, UR40, PT, P3 ;  /* 0x0000002815007c0c */ /* 0x000fe4000bf66330 */
[----:B------:R-:W-:-:S04]  /*0de0*/  @!P0 LEA R6, P5, R4, UR8, 0x2 ;  /* 0x0000000804068c11 */ /* 0x000fc8000f8a10ff */
[----:B------:R-:W-:-:S07]  /*0df0*/  @!P0 LEA.HI.X R7, R4, UR9, R13, 0x2, P5 ;  /* 0x0000000904078c11 */ /* 0x000fce000a8f140d */
[----:B------:R-:W-:Y:S02]  /*0e00*/  @!P3 IADD3 R16, P4, PT, R18, UR41, RZ ;  /* 0x000000291210bc10 */ /* 0x000fe4000ff9e0ff */
[----:B------:R-:W-:Y:S02]  /*0e10*/  @!P2 LEA R4, P5, R5, UR8, 0x2 ;  /* 0x000000080504ac11 */ /* 0x000fe4000f8a10ff */
[----:B------:R-:W-:Y:S02]  /*0e20*/  @!P3 IADD3.X R17, PT, PT, R21, UR42, RZ, P4, !PT ;  /* 0x0000002a1511bc10 */ /* 0x000fe4000a7fe4ff */
[----:B-1----:R-:W-:Y:S02]  /*0e30*/  @!P1 LEA R8, P4, R3, UR8, 0x2 ;  /* 0x0000000803089c11 */ /* 0x002fe4000f8810ff */
[----:B------:R-:W-:Y:S01]  /*0e40*/  @!P2 LEA.HI.X R5, R5, UR9, R0, 0x2, P5 ;  /* 0x000000090505ac11 */ /* 0x000fe2000a8f1400 */
[----:B------:R0:W5:Y:S01]  /*0e50*/  @!P3 LDG.E.U8 R10, desc[UR26][R16.64] ;  /* 0x0000001a100ab981 */ /* 0x000162000c1e1100 */
[----:B------:R-:W-:Y:S01]  /*0e60*/  @!P1 LEA.HI.X R9, R3, UR9, R2, 0x2, P4 ;  /* 0x0000000903099c11 */ /* 0x000fe2000a0f1402 */
[----:B--2---:R-:W1:Y:S08]  /*0e70*/  @!P0 I2F.S8 R11, R12 ;  /* 0x0000000c000b8306 */ /* 0x004e700000001400 */
[----:B---3--:R-:W2:Y:S01]  /*0e80*/  @!P1 I2F.S8 R19, R19 ;  /* 0x0000001300139306 */ /* 0x008ea20000001400 */
[----:B-1----:R0:W-:Y:S07]  /*0e90*/  @!P0 STG.E desc[UR26][R6.64], R11 ;  /* 0x0000000b06008986 */ /* 0x0021ee000c10191a */
[----:B----4-:R-:W1:Y:S01]  /*0ea0*/  @!P2 I2F.S8 R15, R23 ;  /* 0x00000017000fa306 */ /* 0x010e620000001400 */
[----:B--2---:R0:W-:Y:S04]  /*0eb0*/  @!P1 STG.E desc[UR26][R8.64], R19 ;  /* 0x0000001308009986 */ /* 0x0041e8000c10191a */
[----:B-1----:R0:W-:Y:S01]  /*0ec0*/  @!P2 STG.E desc[UR26][R4.64], R15 ;  /* 0x0000000f0400a986 */ /* 0x0021e2000c10191a */
[----:B------:R-:W-:Y:S05]  /*0ed0*/  @P3 EXIT ;  /* 0x000000000000394d */ /* 0x000fea0003800000 */
[----:B0----5:R-:W0:Y:S01]  /*0ee0*/  I2F.S8 R5, R10 ;  /* 0x0000000a00057306 */ /* 0x021e220000001400 */
[----:B------:R-:W-:-:S04]  /*0ef0*/  LEA R2, P0, R18, UR8, 0x2 ;  /* 0x0000000812027c11 */ /* 0x000fc8000f8010ff */
[----:B------:R-:W-:-:S05]  /*0f00*/  LEA.HI.X R3, R18, UR9, R21, 0x2, P0 ;  /* 0x0000000912037c11 */ /* 0x000fca00080f1415 */
[----:B0-----:R-:W-:Y:S01]  /*0f10*/  STG.E desc[UR26][R2.64], R5 ;  /* 0x0000000502007986 */ /* 0x001fe2000c10191a */
[----:B------:R-:W-:Y:S05]  /*0f20*/  EXIT ;  /* 0x000000000000794d */ /* 0x000fea0003800000 */
.L_x_2714:
[----:B------:R-:W0:Y:S02]  /*0f30*/  S2R R6, SR_TID.X ;  /* 0x0000000000067919 */ /* 0x000e240000002100 */
[----:B0-----:R-:W-:-:S03]  /*0f40*/  IMAD.WIDE.U32 R2, R6, 0x4, RZ ;  /* 0x0000000406027825 */ /* 0x001fc600078e00ff */
[----:B------:R-:W-:-:S04]  /*0f50*/  ISETP.GE.U32.AND P0, PT, R2, UR11, PT ;  /* 0x0000000b02007c0c */ /* 0x000fc8000bf06070 */
[----:B------:R-:W-:-:S13]  /*0f60*/  ISETP.GE.AND.EX P0, PT, R3, UR4, PT, P0 ;  /* 0x0000000403007c0c */ /* 0x000fda000bf06300 */
[----:B------:R-:W-:Y:S05]  /*0f70*/  @P0 EXIT ;  /* 0x000000000000094d */ /* 0x000fea0003800000 */
[----:B------:R-:W-:Y:S01]  /*0f80*/  IMAD.MOV.U32 R7, RZ, RZ, RZ ;  /* 0x000000ffff077224 */ /* 0x000fe200078e00ff */
[----:B------:R-:W0:Y:S06]  /*0f90*/  LDCU UR5, c[0x0][0x360] ;  /* 0x00006c00ff0577ac */ /* 0x000e2c0008000800 */
.L_x_2717:
[----:B------:R-:W-:-:S04]  /*0fa0*/  LEA R2, P0, R6, UR41, 0x2 ;  /* 0x0000002906027c11 */ /* 0x000fc8000f8010ff */
[----:B------:R-:W-:-:S05]  /*0fb0*/  LEA.HI.X R3, R6, UR42, R7, 0x2, P0 ;  /* 0x0000002a06037c11 */ /* 0x000fca00080f1407 */
[----:B------:R-:W2:Y:S01]  /*0fc0*/  LDG.E R2, desc[UR26][R2.64] ;  /* 0x0000001a02027981 */ /* 0x000ea2000c1e1900 */
        /* <DEDUP_REMOVED lines=14> */
[----:B0-----:R1:W-:Y:S01]  /*10b0*/  STG.E.128 desc[UR26][R4.64], R8 ;  /* 0x0000000804007986 */ /* 0x0013e2000c101d1a */
[----:B------:R-:W-:Y:S05]  /*10c0*/  @!P0 BRA P1, `(.L_x_2717) ;  /* 0xfffffffc00b48947 */ /* 0x000fea000083ffff */
[----:B------:R-:W-:Y:S05]  /*10d0*/  EXIT ;  /* 0x000000000000794d */ /* 0x000fea0003800000 */
        .weak           $__internal_60_$__cuda_sm20_div_u16
        .type           $__internal_60_$__cuda_sm20_div_u16,@function
        .size           $__internal_60_$__cuda_sm20_div_u16,(.L_x_7651 - $__internal_60_$__cuda_sm20_div_u16)
$__internal_60_$__cuda_sm20_div_u16:
        /* <DEDUP_REMOVED lines=19> */
[----:B------:R-:W-:Y:S05]  /*1210*/  RET.REL.NODEC R2 `(_ZN2at6native55_GLOBAL__N__de093ff9_22_ForeachBinaryOpList_cu_a911ec4325multi_tensor_apply_kernelINS1_18TensorListMetadataILi2EEENS1_11CopyFunctorIfbLi2ELi1ELi1EEEJNS0_4CopyIfbEEEEEvT_T0_DpT1_) ;  /* 0xffffffec02787950 */ /* 0x000fea0003c3ffff */
.L_x_2718:
        /* <DEDUP_REMOVED lines=14> */
.L_x_7651:


//--------------------- .text._ZN2at6native55_GLOBAL__N__de093ff9_22_ForeachBinaryOpList_cu_a911ec4325multi_tensor_apply_kernelINS1_18TensorListMetadataILi2EEENS1_11CopyFunctorIfN3c108BFloat16ELi2ELi1ELi1EEEJNS0_4CopyIfS7_EEEEEvT_T0_DpT1_ --------------------------
	.section	.text._ZN2at6native55_GLOBAL__N__de093ff9_22_ForeachBinaryOpList_cu_a911ec4325multi_tensor_apply_kernelINS1_18TensorListMetadataILi2EEENS1_11CopyFunctorIfN3c108BFloat16ELi2ELi1ELi1EEEJNS0_4CopyIfS7_EEEEEvT_T0_DpT1_,"ax",@progbits
	.align	128
.text._ZN2at6native55_GLOBAL__N__de093ff9_22_ForeachBinaryOpList_cu_a911ec4325multi_tensor_apply_kernelINS1_18TensorListMetadataILi2EEENS1_11CopyFunctorIfN3c108BFloat16ELi2ELi1ELi1EEEJNS0_4CopyIfS7_EEEEEvT_T0_DpT1_:
        .type           _ZN2at6native55_GLOBAL__N__de093ff9_22_ForeachBinaryOpList_cu_a911ec4325multi_tensor_apply_kernelINS1_18TensorListMetadataILi2EEENS1_11CopyFunctorIfN3c108BFloat16ELi2ELi1ELi1EEEJNS0_4CopyIfS7_EEEEEvT_T0_DpT1_,@function
        .size           _ZN2at6native55_GLOBAL__N__de093ff9_22_ForeachBinaryOpList_cu_a911ec4325multi_tensor_apply_kernelINS1_18TensorListMetadataILi2EEENS1_11CopyFunctorIfN3c108BFloat16ELi2ELi1ELi1EEEJNS0_4CopyIfS7_EEEEEvT_T0_DpT1_,(.L_x_7653 - _ZN2at6native55_GLOBAL__N__de093ff9_22_ForeachBinaryOpList_cu_a911ec4325multi_tensor_apply_kernelINS1_18TensorListMetadataILi2EEENS1_11CopyFunctorIfN3c108BFloat16ELi2ELi1ELi1EEEJNS0_4CopyIfS7_EEEEEvT_T0_DpT1_)
        .other          _ZN2at6native55_GLOBAL__N__de093ff9_22_ForeachBinaryOpList_cu_a911ec4325multi_tensor_apply_kernelINS1_18TensorListMetadataILi2EEENS1_11CopyFunctorIfN3c108BFloat16ELi2ELi1ELi1EEEJNS0_4CopyIfS7_EEEEEvT_T0_DpT1_,@"STO_CUDA_ENTRY STV_DEFAULT"
_ZN2at6native55_GLOBAL__N__de093ff9_22_ForeachBinaryOpList_cu_a911ec4325multi_tensor_apply_kernelINS1_18TensorListMetadataILi2EEENS1_11CopyFunctorIfN3c108BFloat16ELi2ELi1ELi1EEEJNS0_4CopyIfS7_EEEEEvT_T0_DpT1_:
        /* <DEDUP_REMOVED lines=39> */
[----:B------:R-:W-:Y:S05]  /*0270*/  CALL.REL.NOINC `($__internal_61_$__cuda_sm20_div_u16) ;  /* 0x0000000800fc7944 */ /* 0x000fea0003c00000 */
        /* <DEDUP_REMOVED lines=14> */
.L_x_2721:
        /* <DEDUP_REMOVED lines=14> */
[----:B------:R-:W-:-:S03]  /*0440*/  IADD3 R22, P5, PT, R9, UR16, RZ ;  /* 0x0000001009167c10 */ /* 0x000fc6000ffbe0ff */
[----:B------:R0:W2:Y:S01]  /*0450*/  @!P2 LDG.E.U16 R11, desc[UR14][R6.64] ;  /* 0x0000000e060ba981 */ /* 0x0000a2000c1e1500 */
[----:B------:R-:W-:Y:S01]  /*0460*/  @!P3 LEA R4, P1, R17, UR8, 0x1 ;  /* 0x000000081104bc11 */ /* 0x000fe2000f8208ff */
[----:B------:R-:W-:Y:S01]  /*0470*/  IMAD.X R21, RZ, RZ, R20, P5 ;  /* 0x000000ffff157224 */ /* 0x000fe200028e0614 */
[----:B------:R-:W-:Y:S02]  /*0480*/  @!P4 LEA R2, P6, R9, UR8, 0x1 ;  /* 0x000000080902cc11 */ /* 0x000fe4000f8c08ff */
[----:B------:R-:W-:Y:S02]  /*0490*/  @!P3 LEA.HI.X R5, R17, UR9, R24, 0x1, P1 ;  /* 0x000000091105bc11 */ /* 0x000fe400088f0c18 */
[----:B------:R-:W-:Y:S02]  /*04a0*/  ISETP.GE.U32.AND P1, PT, R22, UR17, PT ;  /* 0x0000001116007c0c */ /* 0x000fe4000bf26070 */
[----:B------:R-:W-:Y:S01]  /*04b0*/  @!P4 LEA.HI.X R3, R9, UR9, R20, 0x1, P6 ;  /* 0x000000090903cc11 */ /* 0x000fe2000b0f0c14 */
[----:B------:R1:W3:Y:S01]  /*04c0*/  @!P3 LDG.E.U16 R12, desc[UR14][R4.64] ;  /* 0x0000000e040cb981 */ /* 0x0002e2000c1e1500 */
[----:B------:R-:W-:-:S03]  /*04d0*/  ISETP.GE.AND.EX P1, PT, R21, UR18, PT, P1 ;  /* 0x0000001215007c0c */ /* 0x000fc6000bf26310 */
[----:B------:R4:W5:Y:S10]  /*04e0*/  @!P4 LDG.E.U16 R13, desc[UR14][R2.64] ;  /* 0x0000000e020dc981 */ /* 0x000974000c1e1500 */
[----:B------:R-:W-:-:S04]  /*04f0*/  @!P1 LEA R18, P5, R22, UR8, 0x1 ;  /* 0x0000000816129c11 */ /* 0x000fc8000f8a08ff */
[----:B------:R-:W-:-:S05]  /*0500*/  @!P1 LEA.HI.X R19, R22, UR9, R21, 0x1, P5 ;  /* 0x0000000916139c11 */ /* 0x000fca000a8f0c15 */
[----:B------:R3:W5:Y:S01]  /*0510*/  @!P1 LDG.E.U16 R14, desc[UR14][R18.64] ;  /* 0x0000000e120e9981 */ /* 0x000762000c1e1500 */
[C---:B0-----:R-:W-:Y:S01]  /*0520*/  @!P2 LEA R6, P5, R15.reuse, UR10, 0x2 ;  /* 0x0000000a0f06ac11 */ /* 0x041fe2000f8a10ff */
[----:B------:R-:W-:Y:S01]  /*0530*/  USHF.L.U32 UR12, UR16, 0x2, URZ ;  /* 0x00000002100c7899 */ /* 0x000fe200080006ff */
[----:B------:R-:W-:Y:S02]  /*0540*/  @!P1 LEA R8, P6, R22, UR10, 0x2 ;  /* 0x0000000a16089c11 */ /* 0x000fe4000f8c10ff */
[----:B------:R-:W-:Y:S02]  /*0550*/  @!P2 LEA.HI.X R7, R15, UR11, R16, 0x2, P5 ;  /* 0x0000000b0f07ac11 */ /* 0x000fe4000a8f1410 */
[----:B-1----:R-:W-:-:S04]  /*0560*/  @!P4 LEA R4, P5, R9, UR10, 0x2 ;  /* 0x0000000a0904cc11 */ /* 0x002fc8000f8a10ff */
[----:B------:R-:W-:Y:S02]  /*0570*/  @!P4 LEA.HI.X R5, R9, UR11, R20, 0x2, P5 ;  /* 0x0000000b0905cc11 */ /* 0x000fe4000a8f1414 */
[----:B------:R-:W-:Y:S02]  /*0580*/  IADD3 R15, P5, PT, R15, UR12, RZ ;  /* 0x0000000c0f0f7c10 */ /* 0x000fe4000ffbe0ff */
[----:B------:R-:W-:-:S03]  /*0590*/  @!P1 LEA.HI.X R9, R22, UR11, R21, 0x2, P6 ;  /* 0x0000000b16099c11 */ /* 0x000fc6000b0f1415 */
[----:B------:R-:W-:Y:S02]  /*05a0*/  IMAD.X R16, RZ, RZ, R16, P5 ;  /* 0x000000ffff107224 */ /* 0x000fe400028e0610 */
[----:B--2---:R-:W-:-:S05]  /*05b0*/  IMAD.U32 R23, R11, 0x10000, RZ ;  /* 0x000100000b177824 */ /* 0x004fca00078e00ff */
[----:B------:R5:W-:Y:S01]  /*05c0*/  @!P2 STG.E desc[UR14][R6.64], R23 ;  /* 0x000000170600a986 */ /* 0x000be2000c10190e */
[----:B----4-:R-:W-:-:S04]  /*05d0*/  @!P3 LEA R2, P2, R17, UR10, 0x2 ;  /* 0x0000000a1102bc11 */ /* 0x010fc8000f8410ff */
[C-C-:B------:R-:W-:Y:S01]  /*05e0*/  @!P3 LEA.HI.X R3, R17.reuse, UR11, R24.reuse, 0x2, P2 ;  /* 0x0000000b1103bc11 */ /* 0x140fe200090f1418 */
[----:B---3--:R-:W-:Y:S01]  /*05f0*/  IMAD.U32 R19, R12, 0x10000, RZ ;  /* 0x000100000c137824 */ /* 0x008fe200078e00ff */
[----:B------:R-:W-:Y:S02]  /*0600*/  IADD3 R17, P5, PT, R17, UR12, RZ ;  /* 0x0000000c11117c10 */ /* 0x000fe4000ffbe0ff */
[----:B------:R-:W-:Y:S02]  /*0610*/  ISETP.GE.U32.AND P2, PT, R15, UR17, PT ;  /* 0x000000110f007c0c */ /* 0x000fe4000bf46070 */
[----:B------:R0:W-:Y:S01]  /*0620*/  @!P3 STG.E desc[UR14][R2.64], R19 ;  /* 0x000000130200b986 */ /* 0x0001e2000c10190e */
[----:B-----5:R-:W-:Y:S01]  /*0630*/  IMAD.U32 R7, R13, 0x10000, RZ ;  /* 0x000100000d077824 */ /* 0x020fe200078e00ff */
[----:B------:R-:W-:Y:S01]  /*0640*/  ISETP.GE.AND.EX P2, PT, R16, UR18, PT, P2 ;  /* 0x0000001210007c0c */ /* 0x000fe2000bf46320 */
[----:B------:R-:W-:Y:S01]  /*0650*/  IMAD.X R24, RZ, RZ, R24, P5 ;  /* 0x000000ffff187224 */ /* 0x000fe200028e0618 */
[----:B------:R-:W-:-:S02]  /*0660*/  IADD3 R22, P5, PT, R17, UR16, RZ ;  /* 0x0000001011167c10 */ /* 0x000fc4000ffbe0ff */
[----:B------:R1:W-:Y:S01]  /*0670*/  @!P4 STG.E desc[UR14][R4.64], R7 ;  /* 0x000000070400c986 */ /* 0x0003e2000c10190e */
[----:B------:R-:W-:Y:S02]  /*0680*/  ISETP.GE.U32.AND P4, PT, R17, UR17, PT ;  /* 0x0000001111007c0c */ /* 0x000fe4000bf86070 */
[C---:B------:R-:W-:Y:S01]  /*0690*/  IADD3 R25, P6, PT, R22.reuse, UR16, RZ ;  /* 0x0000001016197c10 */ /* 0x040fe2000ffde0ff */
[----:B------:R-:W-:Y:S01]  /*06a0*/  IMAD.X R23, RZ, RZ, R24, P5 ;  /* 0x000000ffff177224 */ /* 0x000fe200028e0618 */
[----:B------:R-:W-:Y:S02]  /*06b0*/  ISETP.GE.U32.AND P3, PT, R22, UR17, PT ;  /* 0x0000001116007c0c */ /* 0x000fe4000bf66070 */
[----:B------:R-:W-:Y:S01]  /*06c0*/  ISETP.GE.AND.EX P4, PT, R24, UR18, PT, P4 ;  /* 0x0000001218007c0c */ /* 0x000fe2000bf86340 */
[----:B------:R-:W-:Y:S01]  /*06d0*/  IMAD.X R26, RZ, RZ, R23, P6 ;  /* 0x000000ffff1a7224 */ /* 0x000fe200030e0617 */
[----:B------:R-:W-:Y:S02]  /*06e0*/  ISETP.GE.U32.AND P5, PT, R25, UR17, PT ;  /* 0x0000001119007c0c */ /* 0x000fe4000bfa6070 */
[----:B------:R-:W-:Y:S01]  /*06f0*/  ISETP.GE.AND.EX P3, PT, R23, UR18, PT, P3 ;  /* 0x0000001217007c0c */ /* 0x000fe2000bf66330 */
[----:B------:R-:W-:Y:S01]  /*0700*/  IMAD.U32 R21, R14, 0x10000, RZ ;  /* 0x000100000e157824 */ /* 0x000fe200078e00ff */
[----:B------:R-:W-:-:S02]  /*0710*/  ISETP.GE.AND.EX P5, PT, R26, UR18, PT, P5 ;  /* 0x000000121a007c0c */ /* 0x000fc4000bfa6350 */
[C---:B0-----:R-:W-:Y:S02]  /*0720*/  @!P2 LEA R2, P6, R15.reuse, UR8, 0x1 ;  /* 0x000000080f02ac11 */ /* 0x041fe4000f8c08ff */
[----:B------:R0:W-:Y:S02]  /*0730*/  @!P1 STG.E desc[UR14][R8.64], R21 ;  /* 0x0000001508009986 */ /* 0x0001e4000c10190e */
[----:B------:R-:W-:Y:S02]  /*0740*/  @!P2 LEA.HI.X R3, R15, UR9, R16, 0x1, P6 ;  /* 0x000000090f03ac11 */ /* 0x000fe4000b0f0c10 */
[----:B-1----:R-:W-:-:S03]  /*0750*/  @!P4 LEA R4, P1, R17, UR8, 0x1 ;  /* 0x000000081104cc11 */ /* 0x002fc6000f8208ff */
[C---:B------:R-:W-:Y:S01]  /*0760*/  @!P3 LEA R6, P6, R22.reuse, UR8, 0x1 ;  /* 0x000000081606bc11 */ /* 0x040fe2000f8c08ff */
[----:B------:R-:W2:Y:S01]  /*0770*/  @!P2 LDG.E.U16 R11, desc[UR14][R2.64] ;  /* 0x0000000e020ba981 */ /* 0x000ea2000c1e1500 */
[----:B------:R-:W-:Y:S02]  /*0780*/  @!P4 LEA.HI.X R5, R17, UR9, R24, 0x1, P1 ;  /* 0x000000091105cc11 */ /* 0x000fe400088f0c18 */
[C---:B------:R-:W-:Y:S02]  /*0790*/  @!P5 LEA R18, P1, R25.reuse, UR8, 0x1 ;  /* 0x000000081912dc11 */ /* 0x040fe4000f8208ff */
[----:B------:R-:W-:Y:S01]  /*07a0*/  @!P3 LEA.HI.X R7, R22, UR9, R23, 0x1, P6 ;  /* 0x000000091607bc11 */ /* 0x000fe2000b0f0c17 */
[----:B------:R1:W3:Y:S01]  /*07b0*/  @!P4 LDG.E.U16 R12, desc[UR14][R4.64] ;  /* 0x0000000e040cc981 */ /* 0x0002e2000c1e1500 */
[----:B------:R-:W-:-:S03]  /*07c0*/  @!P5 LEA.HI.X R19, R25, UR9, R26, 0x1, P1 ;  /* 0x000000091913dc11 */ /* 0x000fc600088f0c1a */
[----:B------:R-:W4:Y:S04]  /*07d0*/  @!P3 LDG.E.U16 R13, desc[UR14][R6.64] ;  /* 0x0000000e060db981 */ /* 0x000f28000c1e1500 */
[----:B------:R-:W5:Y:S01]  /*07e0*/  @!P5 LDG.E.U16 R14, desc[UR14][R18.64] ;  /* 0x0000000e120ed981 */ /* 0x000f62000c1e1500 */
[----:B0-----:R-:W-:Y:S02]  /*07f0*/  @!P2 LEA R8, P1, R15, UR10, 0x2 ;  /* 0x0000000a0f08ac11 */ /* 0x001fe4000f8210ff */
[----:B------:R-:W-:Y:S02]  /*0800*/  @!P4 LEA R20, P6, R17, UR10, 0x2 ;  /* 0x0000000a1114cc11 */ /* 0x000fe4000f8c10ff */
[----:B------:R-:W-:Y:S02]  /*0810*/  @!P2 LEA.HI.X R9, R15, UR11, R16, 0x2, P1 ;  /* 0x0000000b0f09ac11 */ /* 0x000fe400088f1410 */
[----:B------:R-:W-:-:S02]  /*0820*/  @!P4 LEA.HI.X R21, R17, UR11, R24, 0x2, P6 ;  /* 0x0000000b1115cc11 */ /* 0x000fc4000b0f1418 */
[----:B------:R-:W-:Y:S01]  /*0830*/  @!P3 LEA R16, P1, R22, UR10, 0x2 ;  /* 0x0000000a1610bc11 */ /* 0x000fe2000f8210ff */
[----:B-1----:R-:W-:Y:S01]  /*0840*/  VIADD R4, R0, 0x1 ;  /* 0x0000000100047836 */ /* 0x002fe20000000000 */
[C---:B------:R-:W-:Y:S01]  /*0850*/  @!P5 LEA R2, P6, R25.reuse, UR10, 0x2 ;  /* 0x0000000a1902dc11 */ /* 0x040fe2000f8c10ff */
[----:B------:R-:W-:Y:S01]  /*0860*/  UIADD3 UR4, UP0, UPT, UR4, 0x2, URZ ;  /* 0x0000000204047890 */ /* 0x000fe2000ff1e0ff */
[----:B------:R-:W-:Y:S02]  /*0870*/  @!P3 LEA.HI.X R17, R22, UR11, R23, 0x2, P1 ;  /* 0x0000000b1611bc11 */ /* 0x000fe400088f1417 */
[----:B------:R-:W-:Y:S02]  /*0880*/  @!P5 LEA.HI.X R3, R25, UR11, R26, 0x2, P6 ;  /* 0x0000000b1903dc11 */ /* 0x000fe4000b0f141a */
[----:B------:R-:W-:Y:S01]  /*0890*/  LOP3.LUT R4, R4, 0x1fffe, RZ, 0xc0, !PT ;  /* 0x0001fffe04047812 */ /* 0x000fe200078ec0ff */
[----:B------:R-:W-:-:S03]  /*08a0*/  UIADD3.X UR5, UPT, UPT, URZ, UR5, URZ, UP0, !UPT ;  /* 0x00000005ff057290 */ /* 0x000fc600087fe4ff */
[----:B------:R-:W-:-:S04]  /*08b0*/  ISETP.NE.U32.AND P1, PT, R4, UR4, PT ;  /* 0x0000000404007c0c */ /* 0x000fc8000bf25070 */
[----:B------:R-:W-:Y:S01]  /*08c0*/  ISETP.NE.AND.EX P1, PT, RZ, UR5, PT, P1 ;  /* 0x00000005ff007c0c */ /* 0x000fe2000bf25310 */
[----:B------:R-:W-:-:S04]  /*08d0*/  ULEA UR6, UP0, UR12, UR6, 0x1 ;  /* 0x000000060c067291 */ /* 0x000fc8000f8008ff */
[----:B------:R-:W-:Y:S01]  /*08e0*/  ULEA.HI.X UR7, UR12, UR7, URZ, 0x1, UP0 ;  /* 0x000000070c077291 */ /* 0x000fe200080f0cff */
[----:B--2---:R-:W-:Y:S02]  /*08f0*/  IMAD.U32 R15, R11, 0x10000, RZ ;  /* 0x000100000b0f7824 */ /* 0x004fe400078e00ff */
[----:B---3--:R-:W-:-:S03]  /*0900*/  IMAD.U32 R5, R12, 0x10000, RZ ;  /* 0x000100000c057824 */ /* 0x008fc600078e00ff */
[----:B------:R1:W-:Y:S01]  /*0910*/  @!P2 STG.E desc[UR14][R8.64], R15 ;  /* 0x0000000f0800a986 */ /* 0x0003e2000c10190e */
[----:B----4-:R-:W-:-:S03]  /*0920*/  IMAD.U32 R7, R13, 0x10000, RZ ;  /* 0x000100000d077824 */ /* 0x010fc600078e00ff */
[----:B------:R1:W-:Y:S01]  /*0930*/  @!P4 STG.E desc[UR14][R20.64], R5 ;  /* 0x000000051400c986 */ /* 0x0003e2000c10190e */
[----:B-----5:R-:W-:-:S03]  /*0940*/  IMAD.U32 R19, R14, 0x10000, RZ ;  /* 0x000100000e137824 */ /* 0x020fc600078e00ff */
[----:B------:R1:W-:Y:S04]  /*0950*/  @!P3 STG.E desc[UR14][R16.64], R7 ;  /* 0x000000071000b986 */ /* 0x0003e8000c10190e */
[----:B------:R1:W-:Y:S01]  /*0960*/  @!P5 STG.E desc[UR14][R2.64], R19 ;  /* 0x000000130200d986 */ /* 0x0003e2000c10190e */
[----:B------:R-:W-:Y:S05]  /*0970*/  @P1 BRA `(.L_x_2721) ;  /* 0xfffffff800781947 */ /* 0x000fea000383ffff */
.L_x_2720:
[----:B------:R-:W-:Y:S05]  /*0980*/  @!P0 EXIT ;  /* 0x000000000000894d */ /* 0x000fea0003800000 */
[----:B0-----:R-:W-:Y:S02]  /*0990*/  IADD3 R10, P1, PT, R10, UR6, RZ ;  /* 0x000000060a0a7c10 */ /* 0x001fe4000ff3e0ff */
[----:B------:R-:W-:Y:S02]  /*09a0*/  PRMT R22, R11, 0x7610, R22 ;  /* 0x000076100b167816 */ /* 0x000fe40000000016 */
[C---:B------:R-:W-:Y:S01]  /*09b0*/  ISETP.GE.U32.AND P0, PT, R10.reuse, UR17, PT ;  /* 0x000000110a007c0c */ /* 0x040fe2000bf06070 */
[----:B-1----:R-:W-:Y:S01]  /*09c0*/  IMAD.X R7, RZ, RZ, UR7, P1 ;  /* 0x00000007ff077e24 */ /* 0x002fe200088e06ff */
        /* <DEDUP_REMOVED lines=14> */
[----:B------:R-:W-:Y:S02]  /*0ab0*/  PRMT R21, R12, 0x7610, R21 ;  /* 0x000076100c157816 */ /* 0x000fe40000000015 */
[----:B------:R-:W-:Y:S02]  /*0ac0*/  @!P1 LEA.HI.X R5, R0, UR9, R9, 0x1, P3 ;  /* 0x0000000900059c11 */ /* 0x000fe400098f0c09 */
[----:B------:R-:W-:-:S02]  /*0ad0*/  PRMT R20, R13, 0x7610, R20 ;  /* 0x000076100d147816 */ /* 0x000fc40000000014 */
[C---:B------:R-:W-:Y:S01]  /*0ae0*/  @!P2 LEA.HI.X R3, R6.reuse, UR9, R15, 0x1, P4 ;  /* 0x000000090603ac11 */ /* 0x040fe2000a0f0c0f */
[----:B------:R0:W3:Y:S04]  /*0af0*/  @!P1 LDG.E.U16 R21, desc[UR14][R4.64] ;  /* 0x0000000e04159981 */ /* 0x0000e8000c1e1500 */
[----:B------:R2:W4:Y:S01]  /*0b00*/  @!P2 LDG.E.U16 R20, desc[UR14][R2.64] ;  /* 0x0000000e0214a981 */ /* 0x000522000c1e1500 */
        /* <DEDUP_REMOVED lines=8> */
[----:B------:R-:W-:Y:S02]  /*0b90*/  @!P0 LEA R12, P4, R10, UR10, 0x2 ;  /* 0x0000000a0a0c8c11 */ /* 0x000fe4000f8810ff */
[----:B------:R-:W-:Y:S01]  /*0ba0*/  @!P1 LEA.HI.X R9, R0, UR11, R9, 0x2, P5 ;  /* 0x0000000b00099c11 */ /* 0x000fe2000a8f1409 */
[----:B------:R0:W5:Y:S01]  /*0bb0*/  @!P3 LDG.E.U16 R14, desc[UR14][R18.64] ;  /* 0x0000000e120eb981 */ /* 0x000162000c1e1500 */
[----:B------:R-:W-:Y:S02]  /*0bc0*/  @!P0 LEA.HI.X R13, R10, UR11, R7, 0x2, P4 ;  /* 0x0000000b0a0d8c11 */ /* 0x000fe4000a0f1407 */
[----:B------:R-:W-:Y:S01]  /*0bd0*/  @!P2 LEA.HI.X R5, R6, UR11, R15, 0x2, P6 ;  /* 0x0000000b0605ac11 */ /* 0x000fe2000b0f140f */
[----:B--2---:R-:W-:Y:S02]  /*0be0*/  IMAD.U32 R3, R22, 0x10000, RZ ;  /* 0x0001000016037824 */ /* 0x004fe400078e00ff */
[----:B---3--:R-:W-:-:S03]  /*0bf0*/  IMAD.U32 R21, R21, 0x10000, RZ ;  /* 0x0001000015157824 */ /* 0x008fc600078e00ff */
[----:B------:R0:W-:Y:S01]  /*0c00*/  @!P0 STG.E desc[UR14][R12.64], R3 ;  /* 0x000000030c008986 */ /* 0x0001e2000c10190e */
[----:B----4-:R-:W-:-:S03]  /*0c10*/  IMAD.U32 R7, R20, 0x10000, RZ ;  /* 0x0001000014077824 */ /* 0x010fc600078e00ff */
[----:B------:R0:W-:Y:S04]  /*0c20*/  @!P1 STG.E desc[UR14][R8.64], R21 ;  /* 0x0000001508009986 */ /* 0x0001e8000c10190e */
[----:B------:R0:W-:Y:S01]  /*0c30*/  @!P2 STG.E desc[UR14][R4.64], R7 ;  /* 0x000000070400a986 */ /* 0x0001e2000c10190e */
[----:B------:R-:W-:Y:S05]  /*0c40*/  @P3 EXIT ;  /* 0x000000000000394d */ /* 0x000fea0003800000 */
[----:B------:R-:W-:Y:S01]  /*0c50*/  LEA R2, P0, R11, UR10, 0x2 ;  /* 0x0000000a0b027c11 */ /* 0x000fe2000f8010ff */
[----:B0----5:R-:W-:-:S03]  /*0c60*/  IMAD.U32 R5, R14, 0x10000, RZ ;  /* 0x000100000e057824 */ /* 0x021fc600078e00ff */
[----:B------:R-:W-:-:S05]  /*0c70*/  LEA.HI.X R3, R11, UR11, R24, 0x2, P0 ;  /* 0x0000000b0b037c11 */ /* 0x000fca00080f1418 */
[----:B------:R-:W-:Y:S01]  /*0c80*/  STG.E desc[UR14][R2.64], R5 ;  /* 0x0000000502007986 */ /* 0x000fe2000c10190e */
[----:B------:R-:W-:Y:S05]  /*0c90*/  EXIT ;  /* 0x000000000000794d */ /* 0x000fea0003800000 */
.L_x_2719:
[----:B------:R-:W0:Y:S02]  /*0ca0*/  S2R R7, SR_TID.X ;  /* 0x0000000000077919 */ /* 0x000e240000002100 */
[----:B0-----:R-:W-:-:S03]  /*0cb0*/  IMAD.WIDE.U32 R2, R7, 0x4, RZ ;  /* 0x0000000407027825 */ /* 0x001fc600078e00ff */
[----:B------:R-:W-:-:S04]  /*0cc0*/  ISETP.GE.U32.AND P0, PT, R2, UR19, PT ;  /* 0x0000001302007c0c */ /* 0x000fc8000bf06070 */
[----:B------:R-:W-:-:S13]  /*0cd0*/  ISETP.GE.AND.EX P0, PT, R3, UR6, PT, P0 ;  /* 0x0000000603007c0c */ /* 0x000fda000bf06300 */
[----:B------:R-:W-:Y:S05]  /*0ce0*/  @P0 EXIT ;  /* 0x000000000000094d */ /* 0x000fea0003800000 */
[----:B------:R-:W-:Y:S01]  /*0cf0*/  IMAD.MOV.U32 R12, RZ, RZ, RZ ;  /* 0x000000ffff0c7224 */ /* 0x000fe200078e00ff */
[----:B------:R-:W0:Y:S06]  /*0d00*/  LDCU UR4, c[0x0][0x360] ;  /* 0x00006c00ff0477ac */ /* 0x000e2c0008000800 */
.L_x_2722:
[----:B------:R-:W-:-:S04]  /*0d10*/  LEA R2, P0, R7, UR8, 0x3 ;  /* 0x0000000807027c11 */ /* 0x000fc8000f8018ff */
[----:B------:R-:W-:-:S06]  /*0d20*/  LEA.HI.X R3, R7, UR9, R12, 0x3, P0 ;  /* 0x0000000907037c11 */ /* 0x000fcc00080f1c0c */
[----:B------:R-:W2:Y:S01]  /*0d30*/  LDG.E.64 R2, desc[UR14][R2.64] ;  /* 0x0000000e02027981 */ /* 0x000ea2000c1e1b00 */
[----:B------:R-:W-:-:S04]  /*0d40*/  LEA R4, P0, R7, UR10, 0x4 ;  /* 0x0000000a07047c11 */ /* 0x000fc8000f8020ff */
[C---:B------:R-:W-:Y:S02]  /*0d50*/  LEA.HI.X R5, R7.reuse, UR11, R12, 0x4, P0 ;  /* 0x0000000b07057c11 */ /* 0x040fe400080f240c */
[----:B0-----:R-:W-:-:S05]  /*0d60*/  IADD3 R7, P0, PT, R7, UR4, RZ ;  /* 0x0000000407077c10 */ /* 0x001fca000ff1e0ff */
[----:B------:R-:W-:Y:S01]  /*0d70*/  IMAD.X R12, RZ, RZ, R12, P0 ;  /* 0x000000ffff0c7224 */ /* 0x000fe200000e060c */
[----:B------:R-:W-:-:S04]  /*0d80*/  LOP3.LUT P0, RZ, R7, 0xffffc000, RZ, 0xc0, !PT ;  /* 0xffffc00007ff7812 */ /* 0x000fc8000780c0ff */
[----:B------:R-:W-:Y:S02]  /*0d90*/  LOP3.LUT P0, RZ, R12, 0x3fffffff, RZ, 0xc0, P0 ;  /* 0x3fffffff0cff7812 */ /* 0x000fe4000000c0ff */
[C---:B--2---:R-:W-:Y:S01]  /*0da0*/  PRMT R0, R2.reuse, 0x7632, R0 ;  /* 0x0000763202007816 */ /* 0x044fe20000000000 */
[----:B------:R-:W-:Y:S01]  /*0db0*/  IMAD.U32 R8, R2, 0x10000, RZ ;  /* 0x0001000002087824 */ /* 0x000fe200078e00ff */
[C---:B------:R-:W-:Y:S01]  /*0dc0*/  PRMT R6, R3.reuse, 0x7632, R6 ;  /* 0x0000763203067816 */ /* 0x040fe20000000006 */
[----:B------:R-:W-:Y:S02]  /*0dd0*/  IMAD.U32 R10, R3, 0x10000, RZ ;  /* 0x00010000030a7824 */ /* 0x000fe400078e00ff */
[----:B------:R-:W-:Y:S02]  /*0de0*/  IMAD.U32 R9, R0, 0x10000, RZ ;  /* 0x0001000000097824 */ /* 0x000fe400078e00ff */
[----:B------:R-:W-:Y:S02]  /*0df0*/  IMAD.U32 R11, R6, 0x10000, RZ ;  /* 0x00010000060b7824 */ /* 0x000fe400078e00ff */
[----:B------:R-:W-:-:S03]  /*0e00*/  IMAD.SHL.U32 R0, R7, 0x4, RZ ;  /* 0x0000000407007824 */ /* 0x000fc600078e00ff */
[----:B------:R1:W-:Y:S02]  /*0e10*/  STG.E.128 desc[UR14][R4.64], R8 ;  /* 0x0000000804007986 */ /* 0x0003e4000c101d0e */
[----:B------:R-:W-:Y:S02]  /*0e20*/  ISETP.LT.U32.AND P1, PT, R0, UR19, PT ;  /* 0x0000001300007c0c */ /* 0x000fe4000bf21070 */
[----:B------:R-:W-:-:S04]  /*0e30*/  SHF.L.U64.HI R0, R7, 0x2, R12 ;  /* 0x0000000207007819 */ /* 0x000fc8000001020c */
[----:B------:R-:W-:-:S13]  /*0e40*/  ISETP.LT.AND.EX P1, PT, R0, UR6, PT, P1 ;  /* 0x0000000600007c0c */ /* 0x000fda000bf21310 */
[----:B-1----:R-:W-:Y:S05]  /*0e50*/  @!P0 BRA P1, `(.L_x_2722) ;  /* 0xfffffffc00ac8947 */ /* 0x002fea000083ffff */
[----:B------:R-:W-:Y:S05]  /*0e60*/  EXIT ;  /* 0x000000000000794d */ /* 0x000fea0003800000 */
        .weak           $__internal_61_$__cuda_sm20_div_u16
        .type           $__internal_61_$__cuda_sm20_div_u16,@function
        .size           $__internal_61_$__cuda_sm20_div_u16,(.L_x_7653 - $__internal_61_$__cuda_sm20_div_u16)
$__internal_61_$__cuda_sm20_div_u16:
        /* <DEDUP_REMOVED lines=18> */
[----:B------:R-:W-:Y:S06]  /*0f90*/  RET.REL.NODEC R2 `(_ZN2at6native55_GLOBAL__N__de093ff9_22_ForeachBinaryOpList_cu_a911ec4325multi_tensor_apply_kernelINS1_18TensorListMetadataILi2EEENS1_11CopyFunctorIfN3c108BFloat16ELi2ELi1ELi1EEEJNS0_4CopyIfS7_EEEEEvT_T0_DpT1_) ;  /* 0xfffffff002187950 */ /* 0x000fec0003c3ffff */
.L_x_2723:
        /* <DEDUP_REMOVED lines=14> */
.L_x_7653:


//--------------------- .text._ZN2at6native55_GLOBAL__N__de093ff9_22_ForeachBinaryOpList_cu_a911ec4325multi_tensor_apply_kernelINS1_18TensorListMetadataILi2EEENS1_11CopyFunctorIfN3c104HalfELi2ELi1ELi1EEEJNS0_4CopyIfS7_EEEEEvT_T0_DpT1_ --------------------------
	.section	.text._ZN2at6native55_GLOBAL__N__de093ff9_22_ForeachBinaryOpList_cu_a911ec4325multi_tensor_apply_kernelINS1_18TensorListMetadataILi2EEENS1_11CopyFunctorIfN3c104HalfELi2ELi1ELi1EEEJNS0_4CopyIfS7_EEEEEvT_T0_DpT1_,"ax",@progbits
	.align	128
.text._ZN2at6native55_GLOBAL__N__de093ff9_22_ForeachBinaryOpList_cu_a911ec4325multi_tensor_apply_kernelINS1_18TensorListMetadataILi2EEENS1_11CopyFunctorIfN3c104HalfELi2ELi1ELi1EEEJNS0_4CopyIfS7_EEEEEvT_T0_DpT1_:
        .type           _ZN2at6native55_GLOBAL__N__de093ff9_22_ForeachBinaryOpList_cu_a911ec4325multi_tensor_apply_kernelINS1_18TensorListMetadataILi2EEENS1_11CopyFunctorIfN3c104HalfELi2ELi1ELi1EEEJNS0_4CopyIfS7_EEEEEvT_T0_DpT1_,@function
        .size           _ZN2at6native55_GLOBAL__N__de093ff9_22_ForeachBinaryOpList_cu_a911ec4325multi_tensor_apply_kernelINS1_18TensorListMetadataILi2EEENS1_11CopyFunctorIfN3c104HalfELi2ELi1ELi1EEEJNS0_4CopyIfS7_EEEEEvT_T0_DpT1_,(.L_x_7655 - _ZN2at6native55_GLOBAL__N__de093ff9_22_ForeachBinaryOpList_cu_a911ec4325multi_tensor_apply_kernelINS1_18TensorListMetadataILi2EEENS1_11CopyFunctorIfN3c104HalfELi2ELi1ELi1EEEJNS0_4CopyIfS7_EEEEEvT_T0_DpT1_)
        .other          _ZN2at6native55_GLOBAL__N__de093ff9_22_ForeachBinaryOpList_cu_a911ec4325multi_tensor_apply_kernelINS1_18TensorListMetadataILi2EEENS1_11CopyFunctorIfN3c104HalfELi2ELi1ELi1EEEJNS0_4CopyIfS7_EEEEEvT_T0_DpT1_,@"STO_CUDA_ENTRY STV_DEFAULT"
_ZN2at6native55_GLOBAL__N__de093ff9_22_ForeachBinaryOpList_cu_a911ec4325multi_tensor_apply_kernelINS1_18TensorListMetadataILi2EEENS1_11CopyFunctorIfN3c104HalfELi2ELi1ELi1EEEJNS0_4CopyIfS7_EEEEEvT_T0_DpT1_:
        /* <DEDUP_REMOVED lines=39> */
[----:B------:R-:W-:Y:S05]  /*0270*/  CALL.REL.NOINC `($__internal_62_$__cuda_sm20_div_u16) ;  /* 0x0000000800f47944 */ /* 0x000fea0003c00000 */
        /* <DEDUP_REMOVED lines=14> */
.L_x_2726:
        /* <DEDUP_REMOVED lines=37> */
[----:B--2---:R-:W-:-:S05]  /*05b0*/  HADD2.F32 R23, -RZ, R11.H0_H0 ;  /* 0x2000000bff177230 */ /* 0x004fca0000004100 */
[----:B------:R5:W-:Y:S01]  /*05c0*/  @!P2 STG.E desc[UR14][R6.64], R23 ;  /* 0x000000170600a986 */ /* 0x000be2000c10190e */
[----:B----4-:R-:W-:-:S04]  /*05d0*/  @!P3 LEA R2, P2, R17, UR10, 0x2 ;  /* 0x0000000a1102bc11 */ /* 0x010fc8000f8410ff */
[C-C-:B------:R-:W-:Y:S01]  /*05e0*/  @!P3 LEA.HI.X R3, R17.reuse, UR11, R24.reuse, 0x2, P2 ;  /* 0x0000000b1103bc11 */ /* 0x140fe200090f1418 */
[----:B---3--:R-:W-:Y:S01]  /*05f0*/  HADD2.F32 R19, -RZ, R12.H0_H0 ;  /* 0x2000000cff137230 */ /* 0x008fe20000004100 */
[----:B------:R-:W-:Y:S02]  /*0600*/  IADD3 R17, P5, PT, R17, UR12, RZ ;  /* 0x0000000c11117c10 */ /* 0x000fe4000ffbe0ff */
[----:B------:R-:W-:Y:S02]  /*0610*/  ISETP.GE.U32.AND P2, PT, R15, UR17, PT ;  /* 0x000000110f007c0c */ /* 0x000fe4000bf46070 */
[----:B------:R0:W-:Y:S01]  /*0620*/  @!P3 STG.E desc[UR14][R2.64], R19 ;  /* 0x000000130200b986 */ /* 0x0001e2000c10190e */
[----:B-----5:R-:W-:Y:S01]  /*0630*/  HADD2.F32 R7, -RZ, R13.H0_H0 ;  /* 0x2000000dff077230 */ /* 0x020fe20000004100 */
        /* <DEDUP_REMOVED lines=12> */
[----:B------:R-:W-:Y:S01]  /*0700*/  HADD2.F32 R21, -RZ, R14.H0_H0 ;  /* 0x2000000eff157230 */ /* 0x000fe20000004100 */
        /* <DEDUP_REMOVED lines=30> */
[----:B--2---:R-:W-:Y:S02]  /*08f0*/  HADD2.F32 R15, -RZ, R11.H0_H0 ;  /* 0x2000000bff0f7230 */ /* 0x004fe40000004100 */
[----:B---3--:R-:W-:-:S03]  /*0900*/  HADD2.F32 R5, -RZ, R12.H0_H0 ;  /* 0x2000000cff057230 */ /* 0x008fc60000004100 */
[----:B------:R1:W-:Y:S01]  /*0910*/  @!P2 STG.E desc[UR14][R8.64], R15 ;  /* 0x0000000f0800a986 */ /* 0x0003e2000c10190e */
[----:B----4-:R-:W-:-:S03]  /*0920*/  HADD2.F32 R7, -RZ, R13.H0_H0 ;  /* 0x2000000dff077230 */ /* 0x010fc60000004100 */
[----:B------:R1:W-:Y:S01]  /*0930*/  @!P4 STG.E desc[UR14][R20.64], R5 ;  /* 0x000000051400c986 */ /* 0x0003e2000c10190e */
[----:B-----5:R-:W-:-:S03]  /*0940*/  HADD2.F32 R19, -RZ, R14.H0_H0 ;  /* 0x2000000eff137230 */ /* 0x020fc60000004100 */
[----:B------:R1:W-:Y:S04]  /*0950*/  @!P3 STG.E desc[UR14][R16.64], R7 ;  /* 0x000000071000b986 */ /* 0x0003e8000c10190e */
[----:B------:R1:W-:Y:S01]  /*0960*/  @!P5 STG.E desc[UR14][R2.64], R19 ;  /* 0x000000130200d986 */ /* 0x0003e2000c10190e */
[----:B------:R-:W-:Y:S05]  /*0970*/  @P1 BRA `(.L_x_2726) ;  /* 0xfffffff800781947 */ /* 0x000fea000383ffff */
.L_x_2725:
        /* <DEDUP_REMOVED lines=38> */
[----:B--2---:R-:W-:Y:S02]  /*0be0*/  HADD2.F32 R3, -RZ, R22.H0_H0 ;  /* 0x20000016ff037230 */ /* 0x004fe40000004100 */
[----:B---3--:R-:W-:-:S03]  /*0bf0*/  HADD2.F32 R21, -RZ, R21.H0_H0 ;  /* 0x20000015ff157230 */ /* 0x008fc60000004100 */
[----:B------:R0:W-:Y:S01]  /*0c00*/  @!P0 STG.E desc[UR14][R12.64], R3 ;  /* 0x000000030c008986 */ /* 0x0001e2000c10190e */
[----:B----4-:R-:W-:-:S03]  /*0c10*/  HADD2.F32 R7, -RZ, R20.H0_H0 ;  /* 0x20000014ff077230 */ /* 0x010fc60000004100 */
[----:B------:R0:W-:Y:S04]  /*0c20*/  @!P1 STG.E desc[UR14][R8.64], R21 ;  /* 0x0000001508009986 */ /* 0x0001e8000c10190e */
[----:B------:R0:W-:Y:S01]  /*0c30*/  @!P2 STG.E desc[UR14][R4.64], R7 ;  /* 0x000000070400a986 */ /* 0x0001e2000c10190e */
[----:B------:R-:W-:Y:S05]  /*0c40*/  @P3 EXIT ;  /* 0x000000000000394d */ /* 0x000fea0003800000 */
[----:B------:R-:W-:Y:S01]  /*0c50*/  LEA R2, P0, R11, UR10, 0x2 ;  /* 0x0000000a0b027c11 */ /* 0x000fe2000f8010ff */
[----:B0----5:R-:W-:-:S03]  /*0c60*/  HADD2.F32 R5, -RZ, R14.H0_H0 ;  /* 0x2000000eff057230 */ /* 0x021fc60000004100 */
[----:B------:R-:W-:-:S05]  /*0c70*/  LEA.HI.X R3, R11, UR11, R24, 0x2, P0 ;  /* 0x0000000b0b037c11 */ /* 0x000fca00080f1418 */
[----:B------:R-:W-:Y:S01]  /*0c80*/  STG.E desc[UR14][R2.64], R5 ;  /* 0x0000000502007986 */ /* 0x000fe2000c10190e */
[----:B------:R-:W-:Y:S05]  /*0c90*/  EXIT ;  /* 0x000000000000794d */ /* 0x000fea0003800000 */
.L_x_2724:
[----:B------:R-:W0:Y:S02]  /*0ca0*/  S2R R6, SR_TID.X ;  /* 0x0000000000067919 */ /* 0x000e240000002100 */
[----:B0-----:R-:W-:-:S03]  /*0cb0*/  IMAD.WIDE.U32 R2, R6, 0x4, RZ ;  /* 0x0000000406027825 */ /* 0x001fc600078e00ff */
[----:B------:R-:W-:-:S04]  /*0cc0*/  ISETP.GE.U32.AND P0, PT, R2, UR19, PT ;  /* 0x0000001302007c0c */ /* 0x000fc8000bf06070 */
[----:B------:R-:W-:-:S13]  /*0cd0*/  ISETP.GE.AND.EX P0, PT, R3, UR6, PT, P0 ;  /* 0x0000000603007c0c */ /* 0x000fda000bf06300 */
[----:B------:R-:W-:Y:S05]  /*0ce0*/  @P0 EXIT ;  /* 0x000000000000094d */ /* 0x000fea0003800000 */
[----:B------:R-:W-:Y:S01]  /*0cf0*/  IMAD.MOV.U32 R7, RZ, RZ, RZ ;  /* 0x000000ffff077224 */ /* 0x000fe200078e00ff */
[----:B------:R-:W0:Y:S06]  /*0d00*/  LDCU UR4, c[0x0][0x360] ;  /* 0x00006c00ff0477ac */ /* 0x000e2c0008000800 */
.L_x_2727:
[----:B------:R-:W-:-:S04]  /*0d10*/  LEA R2, P0, R6, UR8, 0x3 ;  /* 0x0000000806027c11 */ /* 0x000fc8000f8018ff */
[----:B------:R-:W-:-:S06]  /*0d20*/  LEA.HI.X R3, R6, UR9, R7, 0x3, P0 ;  /* 0x0000000906037c11 */ /* 0x000fcc00080f1c07 */
[----:B------:R-:W2:Y:S01]  /*0d30*/  LDG.E.64 R2, desc[UR14][R2.64] ;  /* 0x0000000e02027981 */ /* 0x000ea2000c1e1b00 */
        /* <DEDUP_REMOVED lines=14> */
[----:B------:R1:W-:Y:S01]  /*0e20*/  STG.E.128 desc[UR14][R4.64], R8 ;  /* 0x0000000804007986 */ /* 0x0003e2000c101d0e */
[----:B------:R-:W-:Y:S05]  /*0e30*/  @!P0 BRA P1, `(.L_x_2727) ;  /* 0xfffffffc00b48947 */ /* 0x000fea000083ffff */
[----:B------:R-:W-:Y:S05]  /*0e40*/  EXIT ;  /* 0x000000000000794d */ /* 0x000fea0003800000 */
        .weak           $__internal_62_$__cuda_sm20_div_u16
        .type           $__internal_62_$__cuda_sm20_div_u16,@function
        .size           $__internal_62_$__cuda_sm20_div_u16,(.L_x_7655 - $__internal_62_$__cuda_sm20_div_u16)
$__internal_62_$__cuda_sm20_div_u16:
        /* <DEDUP_REMOVED lines=18> */
[----:B------:R-:W-:Y:S06]  /*0f70*/  RET.REL.NODEC R2 `(_ZN2at6native55_GLOBAL__N__de093ff9_22_ForeachBinaryOpList_cu_a911ec4325multi_tensor_apply_kernelINS1_18TensorListMetadataILi2EEENS1_11CopyFunctorIfN3c104HalfELi2ELi1ELi1EEEJNS0_4CopyIfS7_EEEEEvT_T0_DpT1_) ;  /* 0xfffffff002207950 */ /* 0x000fec0003c3ffff */
.L_x_2728:
        /* <DEDUP_REMOVED lines=16> */
.L_x_7655:


//--------------------- .text._ZN2at6native55_GLOBAL__N__de093ff9_22_ForeachBinaryOpList_cu_a911ec4325multi_tensor_apply_kernelINS1_18TensorListMetadataILi2EEENS1_11CopyFunctorIfN3c107complexIfEELi2ELi1ELi1EEEJNS0_4CopyIfS8_EEEEEvT_T0_DpT1_ --------------------------
	.section	.text._ZN2at6native55_GLOBAL__N__de093ff9_22_ForeachBinaryOpList_cu_a911ec4325multi_tensor_apply_kernelINS1_18TensorListMetadataILi2EEENS1_11CopyFunctorIfN3c107complexIfEELi2ELi1ELi1EEEJNS0_4CopyIfS8_EEEEEvT_T0_DpT1_,"ax",@progbits
	.align	128
.text._ZN2at6native55_GLOBAL__N__de093ff9_22_ForeachBinaryOpList_cu_a911ec4325multi_tensor_apply_kernelINS1_18TensorListMetadataILi2EEENS1_11CopyFunctorIfN3c107complexIfEELi2ELi1ELi1EEEJNS0_4CopyIfS8_EEEEEvT_T0_DpT1_:
        .type           _ZN2at6native55_GLOBAL__N__de093ff9_22_ForeachBinaryOpList_cu_a911ec4325multi_tensor_apply_kernelINS1_18TensorListMetadataILi2EEENS1_11CopyFunctorIfN3c107complexIfEELi2ELi1ELi1EEEJNS0_4CopyIfS8_EEEEEvT_T0_DpT1_,@function
        .size           _ZN2at6native55_GLOBAL__N__de093ff9_22_ForeachBinaryOpList_cu_a911ec4325multi_tensor_apply_kernelINS1_18TensorListMetadataILi2EEENS1_11CopyFunctorIfN3c107complexIfEELi2ELi1ELi1EEEJNS0_4CopyIfS8_EEEEEvT_T0_DpT1_,(.L_x_7657 - _ZN2at6native55_GLOBAL__N__de093ff9_22_ForeachBinaryOpList_cu_a911ec4325multi_tensor_apply_kernelINS1_18TensorListMetadataILi2EEENS1_11CopyFunctorIfN3c107complexIfEELi2ELi1ELi1EEEJNS0_4CopyIfS8_EEEEEvT_T0_DpT1_)
        .other          _ZN2at6native55_GLOBAL__N__de093ff9_22_ForeachBinaryOpList_cu_a911ec4325multi_tensor_apply_kernelINS1_18TensorListMetadataILi2EEENS1_11CopyFunctorIfN3c107complexIfEELi2ELi1ELi1EEEJNS0_4CopyIfS8_EEEEEvT_T0_DpT1_,@"STO_CUDA_ENTRY STV_DEFAULT"
_ZN2at6native55_GLOBAL__N__de093ff9_22_ForeachBinaryOpList_cu_a911ec4325multi_tensor_apply_kernelINS1_18TensorListMetadataILi2EEENS1_11CopyFunctorIfN3c107complexIfEELi2ELi1ELi1EEEJNS0_4CopyIfS8_EEEEEvT_T0_DpT1_:
        /* <DEDUP_REMOVED lines=39> */
[----:B------:R-:W-:Y:S05]  /*0270*/  CALL.REL.NOINC `($__internal_63_$__cuda_sm20_div_u16) ;  /* 0x0000000800b47944 */ /* 0x000fea0003c00000 */
[----:B------:R-:W0:Y:S01]  /*0280*/  S2R R0, SR_TID.X ;  /* 0x0000000000007919 */ /* 0x000e220000002100 */
[----:B------:R-:W-:Y:S01]  /*0290*/  UISETP.GE.U32.AND UP0, UPT, UR4, UR12, UPT ;  /* 0x0000000c0400728c */ /* 0x000fe2000bf06070 */
[----:B------:R-:W-:Y:S02]  /*02a0*/  LOP3.LUT R5, R5, 0xffff, RZ, 0xc0, !PT ;  /* 0x0000ffff05057812 */ /* 0x000fe400078ec0ff */
[----:B------:R-:W-:Y:S01]  /*02b0*/  CS2R R14, SRZ ;  /* 0x00000000000e7805 */ /* 0x000fe2000001ff00 */
[----:B------:R-:W-:Y:S01]  /*02c0*/  IMAD.MOV.U32 R17, RZ, RZ, RZ ;  /* 0x000000ffff117224 */ /* 0x000fe200078e00ff */
[----:B------:R-:W-:Y:S01]  /*02d0*/  UISETP.GE.U32.AND.EX UP0, UPT, UR5, URZ, UPT, UP0 ;  /* 0x000000ff0500728c */ /* 0x000fe2000bf06100 */
[----:B------:R-:W-:Y:S01]  /*02e0*/  LOP3.LUT R2, R5, 0x1, RZ, 0xc0, !PT ;  /* 0x0000000105027812 */ /* 0x000fe200078ec0ff */
[----:B------:R-:W-:Y:S01]  /*02f0*/  IMAD.MOV.U32 R19, RZ, RZ, RZ ;  /* 0x000000ffff137224 */ /* 0x000fe200078e00ff */
[----:B------:R-:W-:Y:S01]  /*0300*/  UMOV UR6, URZ ;  /* 0x000000ff00067c82 */ /* 0x000fe20008000000 */
[----:B------:R-:W-:Y:S01]  /*0310*/  UMOV UR7, URZ ;  /* 0x000000ff00077c82 */ /* 0x000fe20008000000 */
[----:B------:R-:W-:-:S04]  /*0320*/  ISETP.NE.U32.AND P0, PT, R2, 0x1, PT ;  /* 0x000000010200780c */ /* 0x000fc80003f05070 */
[----:B------:R-:W-:Y:S01]  /*0330*/  ISETP.NE.U32.AND.EX P0, PT, RZ, RZ, PT, P0 ;  /* 0x000000ffff00720c */ /* 0x000fe20003f05100 */
[----:B------:R-:W-:-:S12]  /*0340*/  BRA.U !UP0, `(.L_x_2730) ;  /* 0x0000000508787547 */ /* 0x000fd8000b800000 */
[----:B------:R-:W-:Y:S01]  /*0350*/  VIADD R16, R5, 0x1 ;  /* 0x0000000105107836 */ /* 0x000fe20000000000 */
[----:B------:R-:W-:Y:S01]  /*0360*/  UMOV UR6, URZ ;  /* 0x000000ff00067c82 */ /* 0x000fe20008000000 */
[----:B------:R-:W-:Y:S01]  /*0370*/  IMAD.MOV.U32 R15, RZ, RZ, RZ ;  /* 0x000000ffff0f7224 */ /* 0x000fe200078e00ff */
[----:B------:R-:W-:Y:S01]  /*0380*/  UMOV UR7, URZ ;  /* 0x000000ff00077c82 */ /* 0x000fe20008000000 */
[----:B------:R-:W-:Y:S01]  /*0390*/  UMOV UR4, URZ ;  /* 0x000000ff00047c82 */ /* 0x000fe20008000000 */
[----:B------:R-:W-:Y:S01]  /*03a0*/  LOP3.LUT R16, R16, 0x1fffe, RZ, 0xc0, !PT ;  /* 0x0001fffe10107812 */ /* 0x000fe200078ec0ff */
[----:B------:R-:W-:-:S06]  /*03b0*/  UMOV UR5, URZ ;  /* 0x000000ff00057c82 */ /* 0x000fcc0008000000 */
.L_x_2731:
        /* <DEDUP_REMOVED lines=13> */
[----:B------:R-:W-:-:S04]  /*0490*/  @!P2 LEA R2, P1, R13, UR8, 0x3 ;  /* 0x000000080d02ac11 */ /* 0x000fc8000f8218ff */
[----:B------:R-:W-:Y:S02]  /*04a0*/  @!P2 LEA.HI.X R3, R13, UR9, R18, 0x3, P1 ;  /* 0x000000090d03ac11 */ /* 0x000fe400088f1c12 */
[----:B------:R-:W-:Y:S02]  /*04b0*/  @!P3 LEA R10, P1, R12, UR8, 0x3 ;  /* 0x000000080c0abc11 */ /* 0x000fe4000f8218ff */
[----:B------:R-:W-:Y:S01]  /*04c0*/  @!P4 LEA R20, P6, R22, UR8, 0x3 ;  /* 0x000000081614cc11 */ /* 0x000fe2000f8c18ff */
[----:B------:R-:W-:Y:S01]  /*04d0*/  IMAD.X R5, RZ, RZ, R27, P5 ;  /* 0x000000ffff057224 */ /* 0x000fe200028e061b */
[----:B------:R-:W-:Y:S01]  /*04e0*/  @!P3 LEA.HI.X R11, R12, UR9, R23, 0x3, P1 ;  /* 0x000000090c0bbc11 */ /* 0x000fe200088f1c17 */
[----:B------:R0:W2:Y:S01]  /*04f0*/  @!P2 LDG.E R19, desc[UR14][R2.64] ;  /* 0x0000000e0213a981 */ /* 0x0000a2000c1e1900 */
[----:B------:R-:W-:Y:S02]  /*0500*/  @!P4 LEA.HI.X R21, R22, UR9, R27, 0x3, P6 ;  /* 0x000000091615cc11 */ /* 0x000fe4000b0f1c1b */
[----:B------:R-:W-:Y:S01]  /*0510*/  ISETP.GE.U32.AND P1, PT, R4, UR17, PT ;  /* 0x0000001104007c0c */ /* 0x000fe2000bf26070 */
[----:B------:R-:W3:Y:S03]  /*0520*/  @!P3 LDG.E R17, desc[UR14][R10.64] ;  /* 0x0000000e0a11b981 */ /* 0x000ee6000c1e1900 */
[----:B------:R-:W-:Y:S01]  /*0530*/  ISETP.GE.AND.EX P1, PT, R5, UR18, PT, P1 ;  /* 0x0000001205007c0c */ /* 0x000fe2000bf26310 */
[----:B------:R1:W4:-:S12]  /*0540*/  @!P4 LDG.E R14, desc[UR14][R20.64] ;  /* 0x0000000e140ec981 */ /* 0x000318000c1e1900 */
[----:B------:R-:W-:-:S04]  /*0550*/  @!P1 LEA R24, P5, R4, UR8, 0x3 ;  /* 0x0000000804189c11 */ /* 0x000fc8000f8a18ff */
[----:B------:R-:W-:-:S05]  /*0560*/  @!P1 LEA.HI.X R25, R4, UR9, R5, 0x3, P5 ;  /* 0x0000000904199c11 */ /* 0x000fca000a8f1c05 */
[----:B------:R5:W5:Y:S01]  /*0570*/  @!P1 LDG.E R15, desc[UR14][R24.64] ;  /* 0x0000000e180f9981 */ /* 0x000b62000c1e1900 */
[C---:B------:R-:W-:Y:S02]  /*0580*/  @!P2 LEA R8, P6, R13.reuse, UR10, 0x2 ;  /* 0x0000000a0d08ac11 */ /* 0x040fe4000f8c10ff */
[----:B------:R-:W-:Y:S02]  /*0590*/  @!P3 LEA R6, P5, R12, UR10, 0x2 ;  /* 0x0000000a0c06bc11 */ /* 0x000fe4000f8a10ff */
[----:B------:R-:W-:Y:S02]  /*05a0*/  @!P2 LEA.HI.X R9, R13, UR11, R18, 0x2, P6 ;  /* 0x0000000b0d09ac11 */ /* 0x000fe4000b0f1412 */
[----:B0-----:R-:W-:Y:S02]  /*05b0*/  @!P4 LEA R2, P6, R22, UR10, 0x2 ;  /* 0x0000000a1602cc11 */ /* 0x001fe4000f8c10ff */
[----:B------:R-:W-:Y:S02]  /*05c0*/  @!P3 LEA.HI.X R7, R12, UR11, R23, 0x2, P5 ;  /* 0x0000000b0c07bc11 */ /* 0x000fe4000a8f1417 */
[----:B------:R-:W-:-:S02]  /*05d0*/  @!P4 LEA.HI.X R3, R22, UR11, R27, 0x2, P6 ;  /* 0x0000000b1603cc11 */ /* 0x000fc4000b0f141b */
[----:B------:R-:W-:-:S05]  /*05e0*/  IADD3 R13, P5, PT, R13, UR12, RZ ;  /* 0x0000000c0d0d7c10 */ /* 0x000fca000ffbe0ff */
[----:B------:R-:W-:Y:S01]  /*05f0*/  IMAD.X R18, RZ, RZ, R18, P5 ;  /* 0x000000ffff127224 */ /* 0x000fe200028e0612 */
[----:B--2---:R-:W-:Y:S01]  /*0600*/  @!P2 STG.E desc[UR14][R8.64], R19 ;  /* 0x000000130800a986 */ /* 0x004fe2000c10190e */
[----:B-1----:R-:W-:-:S03]  /*0610*/  IADD3 R20, P2, PT, R12, UR12, RZ ;  /* 0x0000000c0c147c10 */ /* 0x002fc6000ff5e0ff */
[----:B---3--:R-:W-:Y:S01]  /*0620*/  @!P3 STG.E desc[UR14][R6.64], R17 ;  /* 0x000000110600b986 */ /* 0x008fe2000c10190e */
[----:B------:R-:W-:Y:S01]  /*0630*/  ISETP.GE.U32.AND P3, PT, R13, UR17, PT ;  /* 0x000000110d007c0c */ /* 0x000fe2000bf66070 */
[----:B------:R-:W-:Y:S01]  /*0640*/  IMAD.X R23, RZ, RZ, R23, P2 ;  /* 0x000000ffff177224 */ /* 0x000fe200010e0617 */
[C---:B------:R-:W-:Y:S01]  /*0650*/  ISETP.GE.U32.AND P2, PT, R20.reuse, UR17, PT ;  /* 0x0000001114007c0c */ /* 0x040fe2000bf46070 */
[----:B----4-:R0:W-:Y:S01]  /*0660*/  @!P4 STG.E desc[UR14][R2.64], R14 ;  /* 0x0000000e0200c986 */ /* 0x0101e2000c10190e */
[----:B------:R-:W-:Y:S02]  /*0670*/  IADD3 R21, P4, PT, R20, UR16, RZ ;  /* 0x0000001014157c10 */ /* 0x000fe4000ff9e0ff */
[----:B------:R-:W-:Y:S02]  /*0680*/  ISETP.GE.AND.EX P3, PT, R18, UR18, PT, P3 ;  /* 0x0000001212007c0c */ /* 0x000fe4000bf66330 */
[----:B------:R-:W-:Y:S01]  /*0690*/  IADD3 R22, P6, PT, R21, UR16, RZ ;  /* 0x0000001015167c10 */ /* 0x000fe2000ffde0ff */
[----:B-----5:R-:W-:Y:S01]  /*06a0*/  IMAD.X R24, RZ, RZ, R23, P4 ;  /* 0x000000ffff187224 */ /* 0x020fe200020e0617 */
[----:B------:R-:W-:-:S02]  /*06b0*/  ISETP.GE.AND.EX P2, PT, R23, UR18, PT, P2 ;  /* 0x0000001217007c0c */ /* 0x000fc4000bf46320 */
[----:B------:R-:W-:Y:S01]  /*06c0*/  ISETP.GE.U32.AND P5, PT, R21, UR17, PT ;  /* 0x0000001115007c0c */ /* 0x000fe2000bfa6070 */
[----:B------:R-:W-:Y:S01]  /*06d0*/  IMAD.X R25, RZ, RZ, R24, P6 ;  /* 0x000000ffff197224 */ /* 0x000fe200030e0618 */
[----:B------:R-:W-:Y:S02]  /*06e0*/  ISETP.GE.U32.AND P4, PT, R22, UR17, PT ;  /* 0x0000001116007c0c */ /* 0x000fe4000bf86070 */
[----:B------:R-:W-:Y:S02]  /*06f0*/  @!P1 LEA R10, P6, R4, UR10, 0x2 ;  /* 0x0000000a040a9c11 */ /* 0x000fe4000f8c10ff */
[----:B------:R-:W-:Y:S02]  /*0700*/  ISETP.GE.AND.EX P5, PT, R24, UR18, PT, P5 ;  /* 0x0000001218007c0c */ /* 0x000fe4000bfa6350 */
[----:B------:R-:W-:Y:S02]  /*0710*/  ISETP.GE.AND.EX P4, PT, R25, UR18, PT, P4 ;  /* 0x0000001219007c0c */ /* 0x000fe4000bf86340 */
[----:B------:R-:W-:-:S02]  /*0720*/  @!P1 LEA.HI.X R11, R4, UR11, R5, 0x2, P6 ;  /* 0x0000000b040b9c11 */ /* 0x000fc4000b0f1405 */
[----:B0-----:R-:W-:-:S03]  /*0730*/  @!P3 LEA R2, P6, R13, UR8, 0x3 ;  /* 0x000000080d02bc11 */ /* 0x001fc6000f8c18ff */
[----:B------:R0:W-:Y:S01]  /*0740*/  @!P1 STG.E desc[UR14][R10.64], R15 ;  /* 0x0000000f0a009986 */ /* 0x0001e2000c10190e */
[C---:B------:R-:W-:Y:S02]  /*0750*/  @!P2 LEA R4, P1, R20.reuse, UR8, 0x3 ;  /* 0x000000081404ac11 */ /* 0x040fe4000f8218ff */
[----:B------:R-:W-:Y:S02]  /*0760*/  @!P3 LEA.HI.X R3, R13, UR9, R18, 0x3, P6 ;  /* 0x000000090d03bc11 */ /* 0x000fe4000b0f1c12 */
[C---:B------:R-:W-:Y:S02]  /*0770*/  @!P5 LEA R6, P6, R21.reuse, UR8, 0x3 ;  /* 0x000000081506dc11 */ /* 0x040fe4000f8c18ff */
[----:B------:R-:W-:Y:S01]  /*0780*/  @!P2 LEA.HI.X R5, R20, UR9, R23, 0x3, P1 ;  /* 0x000000091405ac11 */ /* 0x000fe200088f1c17 */
[----:B------:R-:W2:Y:S01]  /*0790*/  @!P3 LDG.E R19, desc[UR14][R2.64] ;  /* 0x0000000e0213b981 */ /* 0x000ea2000c1e1900 */
[C---:B------:R-:W-:Y:S02]  /*07a0*/  @!P4 LEA R8, P1, R22.reuse, UR8, 0x3 ;  /* 0x000000081608cc11 */ /* 0x040fe4000f8218ff */
[----:B------:R-:W-:Y:S01]  /*07b0*/  @!P5 LEA.HI.X R7, R21, UR9, R24, 0x3, P6 ;  /* 0x000000091507dc11 */ /* 0x000fe2000b0f1c18 */
[----:B------:R-:W3:Y:S01]  /*07c0*/  @!P2 LDG.E R17, desc[UR14][R4.64] ;  /* 0x0000000e0411a981 */ /* 0x000ee2000c1e1900 */
[----:B------:R-:W-:-:S03]  /*07d0*/  @!P4 LEA.HI.X R9, R22, UR9, R25, 0x3, P1 ;  /* 0x000000091609cc11 */ /* 0x000fc600088f1c19 */
[----:B------:R-:W4:Y:S04]  /*07e0*/  @!P5 LDG.E R14, desc[UR14][R6.64] ;  /* 0x0000000e060ed981 */ /* 0x000f28000c1e1900 */
[----:B0-----:R-:W5:Y:S01]  /*07f0*/  @!P4 LDG.E R15, desc[UR14][R8.64] ;  /* 0x0000000e080fc981 */ /* 0x001f62000c1e1900 */
[C---:B------:R-:W-:Y:S02]  /*0800*/  @!P3 LEA R10, P1, R13.reuse, UR10, 0x2 ;  /* 0x0000000a0d0abc11 */ /* 0x040fe4000f8210ff */
[C---:B------:R-:W-:Y:S02]  /*0810*/  @!P2 LEA R12, P6, R20.reuse, UR10, 0x2 ;  /* 0x0000000a140cac11 */ /* 0x040fe4000f8c10ff */
[----:B------:R-:W-:Y:S02]  /*0820*/  @!P3 LEA.HI.X R11, R13, UR11, R18, 0x2, P1 ;  /* 0x0000000b0d0bbc11 */ /* 0x000fe400088f1412 */
[----:B------:R-:W-:-:S02]  /*0830*/  @!P2 LEA.HI.X R13, R20, UR11, R23, 0x2, P6 ;  /* 0x0000000b140dac11 */ /* 0x000fc4000b0f1417 */
[C---:B------:R-:W-:Y:S02]  /*0840*/  @!P5 LEA R20, P1, R21.reuse, UR10, 0x2 ;  /* 0x0000000a1514dc11 */ /* 0x040fe4000f8210ff */
[C---:B------:R-:W-:Y:S01]  /*0850*/  @!P4 LEA R26, P6, R22.reuse, UR10, 0x2 ;  /* 0x0000000a161acc11 */ /* 0x040fe2000f8c10ff */
        /* <DEDUP_REMOVED lines=8> */
[----:B--2---:R1:W-:Y:S04]  /*08e0*/  @!P3 STG.E desc[UR14][R10.64], R19 ;  /* 0x000000130a00b986 */ /* 0x0043e8000c10190e */
[----:B---3--:R1:W-:Y:S04]  /*08f0*/  @!P2 STG.E desc[UR14][R12.64], R17 ;  /* 0x000000110c00a986 */ /* 0x0083e8000c10190e */
[----:B----4-:R1:W-:Y:S04]  /*0900*/  @!P5 STG.E desc[UR14][R20.64], R14 ;  /* 0x0000000e1400d986 */ /* 0x0103e8000c10190e */
[----:B-----5:R1:W-:Y:S01]  /*0910*/  @!P4 STG.E desc[UR14][R26.64], R15 ;  /* 0x0000000f1a00c986 */ /* 0x0203e2000c10190e */
[----:B------:R-:W-:Y:S05]  /*0920*/  @P1 BRA `(.L_x_2731) ;  /* 0xfffffff800a41947 */ /* 0x000fea000383ffff */
.L_x_2730:
[----:B------:R-:W-:Y:S05]  /*0930*/  @!P0 EXIT ;  /* 0x000000000000894d */ /* 0x000fea0003800000 */
[----:B0-----:R-:W-:-:S04]  /*0940*/  IADD3 R8, P1, PT, R0, UR6, RZ ;  /* 0x0000000600087c10 */ /* 0x001fc8000ff3e0ff */
        /* <DEDUP_REMOVED lines=29> */
[----:B------:R0:W5:Y:S01]  /*0b20*/  @!P3 LDG.E R15, desc[UR14][R12.64] ;  /* 0x0000000e0c0fb981 */ /* 0x000162000c1e1900 */
[----:B------:R-:W-:Y:S02]  /*0b30*/  @!P0 LEA.HI.X R11, R8, UR11, R21, 0x2, P4 ;  /* 0x0000000b080b8c11 */ /* 0x000fe4000a0f1415 */
[----:B------:R-:W-:-:S04]  /*0b40*/  @!P1 LEA R2, P4, R0, UR10, 0x2 ;  /* 0x0000000a00029c11 */ /* 0x000fc8000f8810ff */
[----:B------:R-:W-:Y:S01]  /*0b50*/  @!P1 LEA.HI.X R3, R0, UR11, R7, 0x2, P4 ;  /* 0x0000000b00039c11 */ /* 0x000fe2000a0f1407 */
[----:B--2---:R0:W-:Y:S04]  /*0b60*/  @!P0 STG.E desc[UR14][R10.64], R19 ;  /* 0x000000130a008986 */ /* 0x0041e8000c10190e */
[----:B---3--:R0:W-:Y:S04]  /*0b70*/  @!P1 STG.E desc[UR14][R2.64], R17 ;  /* 0x0000001102009986 */ /* 0x0081e8000c10190e */
[----:B----4-:R0:W-:Y:S01]  /*0b80*/  @!P2 STG.E desc[UR14][R4.64], R14 ;  /* 0x0000000e0400a986 */ /* 0x0101e2000c10190e */
[----:B------:R-:W-:Y:S05]  /*0b90*/  @P3 EXIT ;  /* 0x000000000000394d */ /* 0x000fea0003800000 */
[----:B0-----:R-:W-:-:S04]  /*0ba0*/  LEA R2, P0, R16, UR10, 0x2 ;  /* 0x0000000a10027c11 */ /* 0x001fc8000f8010ff */
[----:B------:R-:W-:-:S05]  /*0bb0*/  LEA.HI.X R3, R16, UR11, R23, 0x2, P0 ;  /* 0x0000000b10037c11 */ /* 0x000fca00080f1417 */
[----:B-----5:R-:W-:Y:S01]  /*0bc0*/  STG.E desc[UR14][R2.64], R15 ;  /* 0x0000000f02007986 */ /* 0x020fe2000c10190e */
[----:B------:R-:W-:Y:S05]  /*0bd0*/  EXIT ;  /* 0x000000000000794d */ /* 0x000fea0003800000 */
.L_x_2729:
[----:B------:R-:W0:Y:S02]  /*0be0*/  S2R R6, SR_TID.X ;  /* 0x0000000000067919 */ /* 0x000e240000002100 */
[----:B0-----:R-:W-:-:S03]  /*0bf0*/  IMAD.WIDE.U32 R2, R6, 0x4, RZ ;  /* 0x0000000406027825 */ /* 0x001fc600078e00ff */
[----:B------:R-:W-:-:S04]  /*0c00*/  ISETP.GE.U32.AND P0, PT, R2, UR19, PT ;  /* 0x0000001302007c0c */ /* 0x000fc8000bf06070 */
[----:B------:R-:W-:-:S13]  /*0c10*/  ISETP.GE.AND.EX P0, PT, R3, UR6, PT, P0 ;  /* 0x0000000603007c0c */ /* 0x000fda000bf06300 */
[----:B------:R-:W-:Y:S05]  /*0c20*/  @P0 EXIT ;  /* 0x000000000000094d */ /* 0x000fea0003800000 */
[----:B------:R-:W-:Y:S01]  /*0c30*/  IMAD.MOV.U32 R7, RZ, RZ, RZ ;  /* 0x000000ffff077224 */ /* 0x000fe200078e00ff */
[----:B------:R-:W0:Y:S06]  /*0c40*/  LDCU UR4, c[0x0][0x360] ;  /* 0x00006c00ff0477ac */ /* 0x000e2c0008000800 */
.L_x_2732:
[----:B------:R-:W-:-:S04]  /*0c50*/  LEA R2, P0, R6, UR8, 0x5 ;  /* 0x0000000806027c11 */ /* 0x000fc8000f8028ff */
[----:B------:R-:W-:-:S05]  /*0c60*/  LEA.HI.X R3, R6, UR9, R7, 0x5, P0 ;  /* 0x0000000906037c11 */ /* 0x000fca00080f2c07 */
[----:B-1----:R-:W2:Y:S01]  /*0c70*/  LDG.E.ENL2.256 R10, R8, desc[UR14][R2.64], 0x55 ;  /* 0xaa00000e0208797e */ /* 0x002ea2000812180a */
        /* <DEDUP_REMOVED lines=10> */
[----:B--2---:R1:W-:-:S12]  /*0d20*/  STG.E.128 desc[UR14][R4.64], R8 ;  /* 0x0000000804007986 */ /* 0x0043d8000c101d0e */
[----:B------:R-:W-:Y:S05]  /*0d30*/  @!P0 BRA P1, `(.L_x_2732) ;  /* 0xfffffffc00c48947 */ /* 0x000fea000083ffff */
[----:B------:R-:W-:Y:S05]  /*0d40*/  EXIT ;  /* 0x000000000000794d */ /* 0x000fea0003800000 */
        .weak           $__internal_63_$__cuda_sm20_div_u16
        .type           $__internal_63_$__cuda_sm20_div_u16,@function
        .size           $__internal_63_$__cuda_sm20_div_u16,(.L_x_7657 - $__internal_63_$__cuda_sm20_div_u16)
$__internal_63_$__cuda_sm20_div_u16:
        /* <DEDUP_REMOVED lines=18> */
[----:B------:R-:W-:Y:S06]  /*0e70*/  RET.REL.NODEC R2 `(_ZN2at6native55_GLOBAL__N__de093ff9_22_ForeachBinaryOpList_cu_a911ec4325multi_tensor_apply_kernelINS1_18TensorListMetadataILi2EEENS1_11CopyFunctorIfN3c107complexIfEELi2ELi1ELi1EEEJNS0_4CopyIfS8_EEEEEvT_T0_DpT1_) ;  /* 0xfffffff002607950 */ /* 0x000fec0003c3ffff */
.L_x_2733:
        /* <DEDUP_REMOVED lines=16> */
.L_x_7657:


//--------------------- .text._ZN2at6native55_GLOBAL__N__de093ff9_22_ForeachBinaryOpList_cu_a911ec4325multi_tensor_apply_kernelINS1_18TensorListMetadataILi2EEENS1_11CopyFunctorIfN3c107complexIdEELi2ELi1ELi1EEEJNS0_4CopyIfS8_EEEEEvT_T0_DpT1_ --------------------------
	.section	.text._ZN2at6native55_GLOBAL__N__de093ff9_22_ForeachBinaryOpList_cu_a911ec4325multi_tensor_apply_kernelINS1_18TensorListMetadataILi2EEENS1_11CopyFunctorIfN3c107complexIdEELi2ELi1ELi1EEEJNS0_4CopyIfS8_EEEEEvT_T0_DpT1_,"ax",@progbits
	.align	128
.text._ZN2at6native55_GLOBAL__N__de093ff9_22_ForeachBinaryOpList_cu_a911ec4325multi_tensor_apply_kernelINS1_18TensorListMetadataILi2EEENS1_11CopyFunctorIfN3c107complexIdEELi2ELi1ELi1EEEJNS0_4CopyIfS8_EEEEEvT_T0_DpT1_:
        .type           _ZN2at6native55_GLOBAL__N__de093ff9_22_ForeachBinaryOpList_cu_a911ec4325multi_tensor_apply_kernelINS1_18TensorListMetadataILi2EEENS1_11CopyFunctorIfN3c107complexIdEELi2ELi1ELi1EEEJNS0_4CopyIfS8_EEEEEvT_T0_DpT1_,@function
        .size           _ZN2at6native55_GLOBAL__N__de093ff9_22_ForeachBinaryOpList_cu_a911ec4325multi_tensor_apply_kernelINS1_18TensorListMetadataILi2EEENS1_11CopyFunctorIfN3c107complexIdEELi2ELi1ELi1EEEJNS0_4CopyIfS8_EEEEEvT_T0_DpT1_,(.L_x_7659 - _ZN2at6native55_GLOBAL__N__de093ff9_22_ForeachBinaryOpList_cu_a911ec4325multi_tensor_apply_kernelINS1_18TensorListMetadataILi2EEENS1_11CopyFunctorIfN3c107complexIdEELi2ELi1ELi1EEEJNS0_4CopyIfS8_EEEEEvT_T0_DpT1_)
        .other          _ZN2at6native55_GLOBAL__N__de093ff9_22_ForeachBinaryOpList_cu_a911ec4325multi_tensor_apply_kernelINS1_18TensorListMetadataILi2EEENS1_11CopyFunctorIfN3c107complexIdEELi2ELi1ELi1EEEJNS0_4CopyIfS8_EEEEEvT_T0_DpT1_,@"STO_CUDA_ENTRY STV_DEFAULT"
_ZN2at6native55_GLOBAL__N__de093ff9_22_ForeachBinaryOpList_cu_a911ec4325multi_tensor_apply_kernelINS1_18TensorListMetadataILi2EEENS1_11CopyFunctorIfN3c107complexIdEELi2ELi1ELi1EEEJNS0_4CopyIfS8_EEEEEvT_T0_DpT1_:
        /* <DEDUP_REMOVED lines=39> */
[----:B------:R-:W-:Y:S05]  /*0270*/  CALL.REL.NOINC `($__internal_64_$__cuda_sm20_div_u16) ;  /* 0x0000001400707944 */ /* 0x000fea0003c00000 */
[----:B------:R-:W0:Y:S01]  /*0280*/  S2R R0, SR_TID.X ;  /* 0x0000000000007919 */ /* 0x000e220000002100 */
[----:B------:R-:W-:Y:S01]  /*0290*/  UISETP.GE.U32.AND UP0, UPT, UR4, UR12, UPT ;  /* 0x0000000c0400728c */ /* 0x000fe2000bf06070 */
[----:B------:R-:W-:Y:S02]  /*02a0*/  LOP3.LUT R2, R5, 0xffff, RZ, 0xc0, !PT ;  /* 0x0000ffff05027812 */ /* 0x000fe400078ec0ff */
[----:B------:R-:W-:Y:S02]  /*02b0*/  CS2R R14, SRZ ;  /* 0x00000000000e7805 */ /* 0x000fe4000001ff00 */
[----:B------:R-:W-:Y:S01]  /*02c0*/  CS2R R12, SRZ ;  /* 0x00000000000c7805 */ /* 0x000fe2000001ff00 */
[----:B------:R-:W-:Y:S01]  /*02d0*/  UISETP.GE.U32.AND.EX UP0, UPT, UR5, URZ, UPT, UP0 ;  /* 0x000000ff0500728c */ /* 0x000fe2000bf06100 */
[----:B------:R-:W-:Y:S02]  /*02e0*/  CS2R R10, SRZ ;  /* 0x00000000000a7805 */ /* 0x000fe4000001ff00 */
[----:B------:R-:W-:Y:S01]  /*02f0*/  CS2R R8, SRZ ;  /* 0x0000000000087805 */ /* 0x000fe2000001ff00 */
[----:B------:R-:W-:Y:S01]  /*0300*/  UMOV UR6, URZ ;  /* 0x000000ff00067c82 */ /* 0x000fe20008000000 */
[----:B------:R-:W-:-:S04]  /*0310*/  UMOV UR7, URZ ;  /* 0x000000ff00077c82 */ /* 0x000fc80008000000 */
[----:B------:R-:W-:Y:S05]  /*0320*/  BRA.U !UP0, `(.L_x_2735) ;  /* 0x0000000908f87547 */ /* 0x000fea000b800000 */
[----:B------:R-:W-:Y:S01]  /*0330*/  VIADD R3, R2, 0x1 ;  /* 0x0000000102037836 */ /* 0x000fe20000000000 */
[----:B------:R-:W-:Y:S01]  /*0340*/  CS2R R14, SRZ ;  /* 0x00000000000e7805 */ /* 0x000fe2000001ff00 */
[----:B------:R-:W-:Y:S01]  /*0350*/  UMOV UR6, URZ ;  /* 0x000000ff00067c82 */ /* 0x000fe20008000000 */
[----:B------:R-:W-:Y:S01]  /*0360*/  UMOV UR7, URZ ;  /* 0x000000ff00077c82 */ /* 0x000fe20008000000 */
[----:B------:R-:W-:Y:S01]  /*0370*/  UMOV UR4, URZ ;  /* 0x000000ff00047c82 */ /* 0x000fe20008000000 */
[----:B------:R-:W-:Y:S01]  /*0380*/  LOP3.LUT R3, R3, 0x1fffe, RZ, 0xc0, !PT ;  /* 0x0001fffe03037812 */ /* 0x000fe200078ec0ff */
[----:B------:R-:W-:-:S06]  /*0390*/  UMOV UR5, URZ ;  /* 0x000000ff00057c82 */ /* 0x000fcc0008000000 */
.L_x_2752:
[----:B0-----:R-:W-:-:S04]  /*03a0*/  IADD3 R26, P1, PT, R0, UR6, RZ ;  /* 0x00000006001a7c10 */ /* 0x001fc8000ff3e0ff */
[C---:B------:R-:W-:Y:S01]  /*03b0*/  ISETP.GE.U32.AND P0, PT, R26.reuse, UR17, PT ;  /* 0x000000111a007c0c */ /* 0x040fe2000bf06070 */
[----:B------:R-:W-:Y:S01]  /*03c0*/  IMAD.X R27, RZ, RZ, UR7, P1 ;  /* 0x00000007ff1b7e24 */ /* 0x000fe200088e06ff */
[----:B------:R-:W-:-:S04]  /*03d0*/  IADD3 R24, P1, PT, R26, UR16, RZ ;  /* 0x000000101a187c10 */ /* 0x000fc8000ff3e0ff */
[----:B------:R-:W-:Y:S01]  /*03e0*/  IADD3 R20, P2, PT, R24, UR16, RZ ;  /* 0x0000001018147c10 */ /* 0x000fe2000ff5e0ff */
[----:B------:R-:W-:Y:S01]  /*03f0*/  IMAD.X R25, RZ, RZ, R27, P1 ;  /* 0x000000ffff197224 */ /* 0x000fe200008e061b */
[----:B------:R-:W-:Y:S02]  /*0400*/  ISETP.GE.AND.EX P0, PT, R27, UR18, PT, P0 ;  /* 0x000000121b007c0c */ /* 0x000fe4000bf06300 */
[----:B------:R-:W-:Y:S01]  /*0410*/  IADD3 R18, P1, PT, R20, UR16, RZ ;  /* 0x0000001014127c10 */ /* 0x000fe2000ff3e0ff */
[----:B------:R-:W-:Y:S01]  /*0420*/  IMAD.X R21, RZ, RZ, R25, P2 ;  /* 0x000000ffff157224 */ /* 0x000fe200010e0619 */
[----:B------:R-:W-:Y:S02]  /*0430*/  ISETP.GE.U32.AND P4, PT, R24, UR17, PT ;  /* 0x0000001118007c0c */ /* 0x000fe4000bf86070 */
[----:B------:R-:W-:Y:S01]  /*0440*/  ISETP.GE.U32.AND P3, PT, R20, UR17, PT ;  /* 0x0000001114007c0c */ /* 0x000fe2000bf66070 */
[----:B-1----:R-:W-:Y:S01]  /*0450*/  IMAD.X R19, RZ, RZ, R21, P1 ;  /* 0x000000ffff137224 */ /* 0x002fe200008e0615 */
[----:B------:R-:W-:-:S02]  /*0460*/  ISETP.GE.AND.EX P4, PT, R25, UR18, PT, P4 ;  /* 0x0000001219007c0c */ /* 0x000fc4000bf86340 */
[----:B------:R-:W-:Y:S02]  /*0470*/  ISETP.GE.U32.AND P2, PT, R18, UR17, PT ;  /* 0x0000001112007c0c */ /* 0x000fe4000bf46070 */
[----:B------:R-:W-:Y:S02]  /*0480*/  ISETP.GE.AND.EX P3, PT, R21, UR18, PT, P3 ;  /* 0x0000001215007c0c */ /* 0x000fe4000bf66330 */
[----:B------:R-:W-:Y:S02]  /*0490*/  ISETP.GE.AND.EX P2, PT, R19, UR18, PT, P2 ;  /* 0x0000001213007c0c */ /* 0x000fe4000bf46320 */
[----:B------:R-:W-:-:S04]  /*04a0*/  @!P0 LEA R6, P1, R26, UR8, 0x4 ;  /* 0x000000081a068c11 */ /* 0x000fc8000f8220ff */
[----:B---34-:R-:W-:Y:S02]  /*04b0*/  @!P0 LEA.HI.X R7, R26, UR9, R27, 0x4, P1 ;  /* 0x000000091a078c11 */ /* 0x018fe400088f241b */
[----:B------:R-:W-:-:S03]  /*04c0*/  @!P4 LEA R28, P1, R24, UR8, 0x4 ;  /* 0x00000008181ccc11 */ /* 0x000fc6000f8220ff */
[----:B------:R-:W-:Y:S01]  /*04d0*/  @!P3 LEA R22, P5, R20, UR8, 0x4 ;  /* 0x000000081416bc11 */ /* 0x000fe2000f8a20ff */
[----:B------:R-:W-:Y:S01]  /*04e0*/  UIADD3 UR4, UP0, UPT, UR4, 0x2, URZ ;  /* 0x0000000204047890 */ /* 0x000fe2000ff1e0ff */
[----:B------:R-:W-:Y:S01]  /*04f0*/  @!P4 LEA.HI.X R29, R24, UR9, R25, 0x4, P1 ;  /* 0x00000009181dcc11 */ /* 0x000fe200088f2419 */
[----:B------:R-:W-:Y:S01]  /*0500*/  BSSY.RECONVERGENT B0, `(.L_x_2736) ;  /* 0x000001a000007945 */ /* 0x000fe20003800200 */
[----:B--2---:R-:W-:Y:S01]  /*0510*/  @!P2 LEA R16, P1, R18, UR8, 0x4 ;  /* 0x000000081210ac11 */ /* 0x004fe2000f8220ff */
[----:B-----5:R0:W5:Y:S01]  /*0520*/  @!P0 LDG.E.64 R8, desc[UR14][R6.64] ;  /* 0x0000000e06088981 */ /* 0x020162000c1e1b00 */
[----:B------:R-:W-:Y:S02]  /*0530*/  @!P3 LEA.HI.X R23, R20, UR9, R21, 0x4, P5 ;  /* 0x000000091417bc11 */ /* 0x000fe4000a8f2415 */
[----:B------:R-:W-:Y:S01]  /*0540*/  @!P2 LEA.HI.X R17, R18, UR9, R19, 0x4, P1 ;  /* 0x000000091211ac11 */ /* 0x000fe200088f2413 */
[----:B------:R1:W5:Y:S04]  /*0550*/  @!P4 LDG.E.64 R10, desc[UR14][R28.64] ;  /* 0x0000000e1c0ac981 */ /* 0x000368000c1e1b00 */
[----:B------:R1:W5:Y:S04]  /*0560*/  @!P3 LDG.E.64 R12, desc[UR14][R22.64] ;  /* 0x0000000e160cb981 */ /* 0x000368000c1e1b00 */
[----:B------:R1:W5:Y:S01]  /*0570*/  @!P2 LDG.E.64 R14, desc[UR14][R16.64] ;  /* 0x0000000e100ea981 */ /* 0x000362000c1e1b00 */
[----:B------:R-:W-:Y:S01]  /*0580*/  IADD3 R4, P6, PT, R24, UR12, RZ ;  /* 0x0000000c18047c10 */ /* 0x000fe2000ffde0ff */
[----:B------:R-:W-:Y:S01]  /*0590*/  UIADD3.X UR5, UPT, UPT, URZ, UR5, URZ, UP0, !UPT ;  /* 0x00000005ff057290 */ /* 0x000fe200087fe4ff */
[----:B------:R-:W-:-:S02]  /*05a0*/  IADD3 R5, P1, PT, R26, UR12, RZ ;  /* 0x0000000c1a057c10 */ /* 0x000fc4000ff3e0ff */
[----:B0-----:R-:W-:Y:S01]  /*05b0*/  IADD3 R6, P5, PT, R4, UR16, RZ ;  /* 0x0000001004067c10 */ /* 0x001fe2000ffbe0ff */
[----:B------:R-:W-:Y:S01]  /*05c0*/  IMAD.X R7, RZ, RZ, R25, P6 ;  /* 0x000000ffff077224 */ /* 0x000fe200030e0619 */
[----:B------:R-:W-:Y:S11]  /*05d0*/  @P0 BRA `(.L_x_2737) ;  /* 0x0000000000300947 */ /* 0x000ff60003800000 */
[----:B------:R-:W-:Y:S01]  /*05e0*/  UMOV UR20, 0xf0000000 ;  /* 0xf000000000147882 */ /* 0x000fe20000000000 */
[----:B------:R-:W-:Y:S01]  /*05f0*/  UMOV UR21, 0x380fffff ;  /* 0x380fffff00157882 */ /* 0x000fe20000000000 */
[----:B-1----:R-:W-:Y:S01]  /*0600*/  LEA R16, P6, R26, UR10, 0x2 ;  /* 0x0000000a1a107c11 */ /* 0x002fe2000f8c10ff */
[----:B-----5:R-:W0:-:S15]  /*0610*/  DSETP.GEU.AND P0, PT, |R8|, UR20, PT ;  /* 0x0000001408007e2a */ /* 0x020e1e000bf0e200 */
[----:B------:R-:W-:-:S15]  /*0620*/  NOP ;  /* 0x0000000000007918 */ /* 0x000fde0000000000 */
[----:B------:R-:W-:-:S15]  /*0630*/  NOP ;  /* 0x0000000000007918 */ /* 0x000fde0000000000 */
[----:B------:R-:W-:-:S15]  /*0640*/  NOP ;  /* 0x0000000000007918 */ /* 0x000fde0000000000 */
[----:B------:R-:W-:-:S04]  /*0650*/  NOP ;  /* 0x0000000000007918 */ /* 0x000fc80000000000 */
[----:B------:R-:W0:Y:S01]  /*0660*/  F2F.F32.F64 R23, R8 ;  /* 0x0000000800177310 */ /* 0x000e220000301000 */
[----:B------:R-:W-:Y:S01]  /*0670*/  LEA.HI.X R17, R26, UR11, R27, 0x2, P6 ;  /* 0x0000000b1a117c11 */ /* 0x000fe2000b0f141b */
[----:B0-----:R-:W-:-:S05]  /*0680*/  @!P0 FMUL R23, R23, 1.175494350822287508e-38 ;  /* 0x0080000017178820 */ /* 0x001fca0000400000 */
[----:B------:R0:W-:Y:S02]  /*0690*/  STG.E desc[UR14][R16.64], R23 ;  /* 0x0000001710007986 */ /* 0x0001e4000c10190e */
.L_x_2737:
[----:B------:R-:W-:Y:S05]  /*06a0*/  BSYNC.RECONVERGENT B0 ;  /* 0x0000000000007941 */ /* 0x000fea0003800200 */
.L_x_2736:
[----:B01----:R-:W-:Y:S01]  /*06b0*/  IMAD.X R23, RZ, RZ, R7, P5 ;  /* 0x000000ffff177224 */ /* 0x003fe200028e0607 */
[----:B------:R-:W-:Y:S01]  /*06c0*/  IADD3 R26, P5, PT, R6, UR16, RZ ;  /* 0x00000010061a7c10 */ /* 0x000fe2000ffbe0ff */
[----:B------:R-:W-:Y:S01]  /*06d0*/  IMAD.X R22, RZ, RZ, R27, P1 ;  /* 0x000000ffff167224 */ /* 0x000fe200008e061b */
[----:B------:R-:W-:Y:S01]  /*06e0*/  ISETP.GE.U32.AND P1, PT, R5, UR17, PT ;  /* 0x0000001105007c0c */ /* 0x000fe2000bf26070 */
[----:B------:R-:W-:Y:S01]  /*06f0*/  BSSY.RECONVERGENT B0, `(.L_x_2738) ;  /* 0x0000016000007945 */ /* 0x000fe20003800200 */
[----:B------:R-:W-:Y:S01]  /*0700*/  ISETP.GE.U32.AND P0, PT, R4, UR17, PT ;  /* 0x0000001104007c0c */ /* 0x000fe2000bf06070 */
[----:B------:R-:W-:Y:S01]  /*0710*/  IMAD.X R27, RZ, RZ, R23, P5 ;  /* 0x000000ffff1b7224 */ /* 0x000fe200028e0617 */
[----:B------:R-:W-:Y:S02]  /*0720*/  ISETP.GE.U32.AND P6, PT, R6, UR17, PT ;  /* 0x0000001106007c0c */ /* 0x000fe4000bfc6070 */
[----:B------:R-:W-:Y:S02]  /*0730*/  ISETP.GE.U32.AND P5, PT, R26, UR17, PT ;  /* 0x000000111a007c0c */ /* 0x000fe4000bfa6070 */
[----:B------:R-:W-:-:S02]  /*0740*/  ISETP.GE.AND.EX P1, PT, R22, UR18, PT, P1 ;  /* 0x0000001216007c0c */ /* 0x000fc4000bf26310 */
[----:B------:R-:W-:Y:S02]  /*0750*/  ISETP.GE.AND.EX P0, PT, R7, UR18, PT, P0 ;  /* 0x0000001207007c0c */ /* 0x000fe4000bf06300 */
[----:B------:R-:W-:Y:S02]  /*0760*/  ISETP.GE.AND.EX P6, PT, R23, UR18, PT, P6 ;  /* 0x0000001217007c0c */ /* 0x000fe4000bfc6360 */
[----:B------:R-:W-:Y:S01]  /*0770*/  ISETP.GE.AND.EX P5, PT, R27, UR18, PT, P5 ;  /* 0x000000121b007c0c */ /* 0x000fe2000bfa6350 */
[----:B------:R-:W-:-:S12]  /*0780*/  @P4 BRA `(.L_x_2739) ;  /* 0x0000000000304947 */ /* 0x000fd80003800000 */
[----:B------:R-:W-:Y:S01]  /*0790*/  UMOV UR20, 0xf0000000 ;  /* 0xf000000000147882 */ /* 0x000fe20000000000 */
[----:B------:R-:W-:Y:S01]  /*07a0*/  UMOV UR21, 0x380fffff ;  /* 0x380fffff00157882 */ /* 0x000fe20000000000 */
[----:B-----5:R-:W0:-:S15]  /*07b0*/  F2F.F32.F64 R29, R10 ;  /* 0x0000000a001d7310 */ /* 0x020e1e0000301000 */
[----:B------:R-:W-:-:S15]  /*07c0*/  NOP ;  /* 0x0000000000007918 */ /* 0x000fde0000000000 */
[----:B------:R-:W-:-:S15]  /*07d0*/  NOP ;  /* 0x0000000000007918 */ /* 0x000fde0000000000 */
[----:B------:R-:W-:-:S15]  /*07e0*/  NOP ;  /* 0x0000000000007918 */ /* 0x000fde0000000000 */
[----:B------:R-:W-:-:S04]  /*07f0*/  NOP ;  /* 0x0000000000007918 */ /* 0x000fc80000000000 */
[----:B------:R-:W0:Y:S02]  /*0800*/  DSETP.GEU.AND P4, PT, |R10|, UR20, PT ;  /* 0x000000140a007e2a */ /* 0x000e24000bf8e200 */
[----:B0-----:R-:W-:Y:S01]  /*0810*/  @!P4 FMUL R29, R29, 1.175494350822287508e-38 ;  /* 0x008000001d1dc820 */ /* 0x001fe20000400000 */
[----:B------:R-:W-:-:S04]  /*0820*/  LEA R16, P4, R24, UR10, 0x2 ;  /* 0x0000000a18107c11 */ /* 0x000fc8000f8810ff */
[----:B------:R-:W-:-:S05]  /*0830*/  LEA.HI.X R17, R24, UR11, R25, 0x2, P4 ;  /* 0x0000000b18117c11 */ /* 0x000fca000a0f1419 */
[----:B------:R0:W-:Y:S04]  /*0840*/  STG.E desc[UR14][R16.64], R29 ;  /* 0x0000001d10007986 */ /* 0x0001e8000c10190e */
.L_x_2739:
[----:B------:R-:W-:Y:S05]  /*0850*/  BSYNC.RECONVERGENT B0 ;  /* 0x0000000000007941 */ /* 0x000fea0003800200 */
.L_x_2738:
[----:B------:R-:W-:Y:S04]  /*0860*/  BSSY.RECONVERGENT B0, `(.L_x_2740) ;  /* 0x000000e000007945 */ /* 0x000fe80003800200 */
[----:B------:R-:W-:Y:S05]  /*0870*/  @P3 BRA `(.L_x_2741) ;  /* 0x0000000000303947 */ /* 0x000fea0003800000 */
        /* <DEDUP_REMOVED lines=12> */
.L_x_2741:
[----:B------:R-:W-:Y:S05]  /*0940*/  BSYNC.RECONVERGENT B0 ;  /* 0x0000000000007941 */ /* 0x000fea0003800200 */
.L_x_2740:
[C---:B------:R-:W-:Y:S01]  /*0950*/  @!P1 LEA R24, P3, R5.reuse, UR8, 0x4 ;  /* 0x0000000805189c11 */ /* 0x040fe2000f8620ff */
[----:B------:R-:W-:Y:S03]  /*0960*/  BSSY.RECONVERGENT B0, `(.L_x_2742) ;  /* 0x000000f000007945 */ /* 0x000fe60003800200 */
[----:B-1----:R-:W-:Y:S01]  /*0970*/  @!P1 LEA.HI.X R25, R5, UR9, R22, 0x4, P3 ;  /* 0x0000000905199c11 */ /* 0x002fe200098f2416 */
        /* <DEDUP_REMOVED lines=13> */
.L_x_2743:
[----:B------:R-:W-:Y:S05]  /*0a50*/  BSYNC.RECONVERGENT B0 ;  /* 0x0000000000007941 */ /* 0x000fea0003800200 */
.L_x_2742:
[----:B01----:R-:W-:Y:S01]  /*0a60*/  @!P0 LEA R16, P2, R4, UR8, 0x4 ;  /* 0x0000000804108c11 */ /* 0x003fe2000f8420ff */
[----:B-----5:R0:W5:Y:S01]  /*0a70*/  @!P1 LDG.E.64 R8, desc[UR14][R24.64] ;  /* 0x0000000e18089981 */ /* 0x020162000c1e1b00 */
[----:B------:R-:W-:Y:S02]  /*0a80*/  @!P6 LEA R18, P3, R6, UR8, 0x4 ;  /* 0x000000080612ec11 */ /* 0x000fe4000f8620ff */
[----:B------:R-:W-:Y:S02]  /*0a90*/  @!P0 LEA.HI.X R17, R4, UR9, R7, 0x4, P2 ;  /* 0x0000000904118c11 */ /* 0x000fe400090f2407 */
[----:B------:R-:W-:Y:S02]  /*0aa0*/  @!P5 LEA R20, P2, R26, UR8, 0x4 ;  /* 0x000000081a14dc11 */ /* 0x000fe4000f8420ff */
        /* <DEDUP_REMOVED lines=9> */
[----:B0-----:R-:W-:Y:S01]  /*0b40*/  LEA R16, P1, R5, UR10, 0x2 ;  /* 0x0000000a05107c11 */ /* 0x001fe2000f8210ff */
        /* <DEDUP_REMOVED lines=9> */
[----:B0-----:R-:W-:-:S05]  /*0be0*/  @!P3 FMUL R19, R19, 1.175494350822287508e-38 ;  /* 0x008000001313b820 */ /* 0x001fca0000400000 */
[----:B------:R1:W-:Y:S02]  /*0bf0*/  STG.E desc[UR14][R16.64], R19 ;  /* 0x0000001310007986 */ /* 0x0003e4000c10190e */
.L_x_2745:
[----:B------:R-:W-:Y:S05]  /*0c00*/  BSYNC.RECONVERGENT B0 ;  /* 0x0000000000007941 */ /* 0x000fea0003800200 */
.L_x_2744:
[----:B------:R-:W-:Y:S04]  /*0c10*/  BSSY.RECONVERGENT B0, `(.L_x_2746) ;  /* 0x000000e000007945 */ /* 0x000fe80003800200 */
[----:B------:R-:W-:Y:S05]  /*0c20*/  @P0 BRA `(.L_x_2747) ;  /* 0x0000000000300947 */ /* 0x000fea0003800000 */
[----:B01----:R-:W-:Y:S01]  /*0c30*/  LEA R16, P0, R4, UR10, 0x2 ;  /* 0x0000000a04107c11 */ /* 0x003fe2000f8010ff */
        /* <DEDUP_REMOVED lines=11> */
.L_x_2747:
[----:B------:R-:W-:Y:S05]  /*0cf0*/  BSYNC.RECONVERGENT B0 ;  /* 0x0000000000007941 */ /* 0x000fea0003800200 */
.L_x_2746:
[----:B------:R-:W-:Y:S04]  /*0d00*/  BSSY.RECONVERGENT B0, `(.L_x_2748) ;  /* 0x000000e000007945 */ /* 0x000fe80003800200 */
[----:B------:R-:W-:Y:S05]  /*0d10*/  @P6 BRA `(.L_x_2749) ;  /* 0x0000000000306947 */ /* 0x000fea0003800000 */
[----:B------:R-:W-:Y:S01]  /*0d20*/  LEA R4, P0, R6, UR10, 0x2 ;  /* 0x0000000a06047c11 */ /* 0x000fe2000f8010ff */
[----:B------:R-:W-:Y:S01]  /*0d30*/  UMOV UR20, 0xf0000000 ;  /* 0xf000000000147882 */ /* 0x000fe20000000000 */
[----:B------:R-:W-:Y:S01]  /*0d40*/  UMOV UR21, 0x380fffff ;  /* 0x380fffff00157882 */ /* 0x000fe20000000000 */
[----:B-----5:R-:W3:-:S15]  /*0d50*/  F2F.F32.F64 R7, R12 ;  /* 0x0000000c00077310 */ /* 0x020ede0000301000 */
[----:B------:R-:W-:-:S15]  /*0d60*/  NOP ;  /* 0x0000000000007918 */ /* 0x000fde0000000000 */
[----:B------:R-:W-:-:S15]  /*0d70*/  NOP ;  /* 0x0000000000007918 */ /* 0x000fde0000000000 */
[----:B------:R-:W-:-:S15]  /*0d80*/  NOP ;  /* 0x0000000000007918 */ /* 0x000fde0000000000 */
[----:B------:R-:W-:-:S04]  /*0d90*/  NOP ;  /* 0x0000000000007918 */ /* 0x000fc80000000000 */
[----:B------:R-:W3:Y:S01]  /*0da0*/  DSETP.GEU.AND P1, PT, |R12|, UR20, PT ;  /* 0x000000140c007e2a */ /* 0x000ee2000bf2e200 */
[----:B--2---:R-:W-:Y:S01]  /*0db0*/  LEA.HI.X R5, R6, UR11, R23, 0x2, P0 ;  /* 0x0000000b06057c11 */ /* 0x004fe200080f1417 */
[----:B---3--:R-:W-:-:S05]  /*0dc0*/  @!P1 FMUL R7, R7, 1.175494350822287508e-38 ;  /* 0x0080000007079820 */ /* 0x008fca0000400000 */
[----:B------:R3:W-:Y:S02]  /*0dd0*/  STG.E desc[UR14][R4.64], R7 ;  /* 0x0000000704007986 */ /* 0x0007e4000c10190e */
.L_x_2749:
[----:B------:R-:W-:Y:S05]  /*0de0*/  BSYNC.RECONVERGENT B0 ;  /* 0x0000000000007941 */ /* 0x000fea0003800200 */
.L_x_2748:
[----:B------:R-:W-:Y:S04]  /*0df0*/  BSSY.RECONVERGENT B0, `(.L_x_2750) ;  /* 0x000000e000007945 */ /* 0x000fe80003800200 */
[----:B------:R-:W-:Y:S05]  /*0e00*/  @P5 BRA `(.L_x_2751) ;  /* 0x0000000000305947 */ /* 0x000fea0003800000 */
[----:B---3--:R-:W-:Y:S01]  /*0e10*/  LEA R4, P0, R26, UR10, 0x2 ;  /* 0x0000000a1a047c11 */ /* 0x008fe2000f8010ff */
        /* <DEDUP_REMOVED lines=11> */
.L_x_2751:
[----:B------:R-:W-:Y:S05]  /*0ed0*/  BSYNC.RECONVERGENT B0 ;  /* 0x0000000000007941 */ /* 0x000fea0003800200 */
.L_x_2750:
[----:B------:R-:W-:-:S04]  /*0ee0*/  ULEA UR6, UP0, UR12, UR6, 0x1 ;  /* 0x000000060c067291 */ /* 0x000fc8000f8008ff */
[----:B------:R-:W-:Y:S01]  /*0ef0*/  ULEA.HI.X UR7, UR12, UR7, URZ, 0x1, UP0 ;  /* 0x000000070c077291 */ /* 0x000fe200080f0cff */
[----:B------:R-:W-:Y:S11]  /*0f00*/  @P2 BRA `(.L_x_2752) ;  /* 0xfffffff400242947 */ /* 0x000ff6000383ffff */
.L_x_2735:
[----:B------:R-:W-:-:S04]  /*0f10*/  LOP3.LUT R2, R2, 0x1, RZ, 0xc0, !PT ;  /* 0x0000000102027812 */ /* 0x000fc800078ec0ff */
[----:B------:R-:W-:-:S04]  /*0f20*/  ISETP.NE.U32.AND P0, PT, R2, 0x1, PT ;  /* 0x000000010200780c */ /* 0x000fc80003f05070 */
[----:B------:R-:W-:-:S13]  /*0f30*/  ISETP.NE.U32.AND.EX P0, PT, RZ, RZ, PT, P0 ;  /* 0x000000ffff00720c */ /* 0x000fda0003f05100 */
[----:B------:R-:W-:Y:S05]  /*0f40*/  @!P0 EXIT ;  /* 0x000000000000894d */ /* 0x000fea0003800000 */
[----:B0-----:R-:W-:-:S04]  /*0f50*/  IADD3 R18, P0, PT, R0, UR6, RZ ;  /* 0x0000000600127c10 */ /* 0x001fc8000ff1e0ff */
[----:B-12---:R-:W-:Y:S01]  /*0f60*/  IADD3 R17, P2, PT, R18, UR16, RZ ;  /* 0x0000001012117c10 */ /* 0x006fe2000ff5e0ff */
[----:B------:R-:W-:-:S03]  /*0f70*/  IMAD.X R21, RZ, RZ, UR7, P0 ;  /* 0x00000007ff157e24 */ /* 0x000fc600080e06ff */
        /* <DEDUP_REMOVED lines=9> */
[C---:B---34-:R-:W-:Y:S02]  /*1010*/  @!P2 LEA R4, P0, R18.reuse, UR8, 0x4 ;  /* 0x000000081204ac11 */ /* 0x058fe4000f8020ff */
        /* <DEDUP_REMOVED lines=8> */
[----:B------:R0:W3:Y:S01]  /*10a0*/  @!P1 LDG.E.64 R10, desc[UR14][R2.64] ;  /* 0x0000000e020a9981 */ /* 0x0000e2000c1e1b00 */
[----:B------:R-:W-:-:S03]  /*10b0*/  ISETP.GE.U32.AND P4, PT, R20, UR17, PT ;  /* 0x0000001114007c0c */ /* 0x000fc6000bf86070 */
[----:B------:R1:W4:Y:S01]  /*10c0*/  @!P3 LDG.E.64 R12, desc[UR14][R6.64] ;  /* 0x0000000e060cb981 */ /* 0x000322000c1e1b00 */
[----:B------:R-:W-:-:S13]  /*10d0*/  ISETP.GE.AND.EX P4, PT, R23, UR18, PT, P4 ;  /* 0x0000001217007c0c */ /* 0x000fda000bf86340 */
[----:B------:R-:W-:-:S04]  /*10e0*/  @!P4 LEA R24, P0, R20, UR8, 0x4 ;  /* 0x000000081418cc11 */ /* 0x000fc8000f8020ff */
[----:B------:R-:W-:-:S05]  /*10f0*/  @!P4 LEA.HI.X R25, R20, UR9, R23, 0x4, P0 ;  /* 0x000000091419cc11 */ /* 0x000fca00080f2417 */
[----:B------:R-:W4:Y:S01]  /*1100*/  @!P4 LDG.E.64 R14, desc[UR14][R24.64] ;  /* 0x0000000e180ec981 */ /* 0x000f22000c1e1b00 */
[C---:B0-----:R-:W-:Y:S01]  /*1110*/  @!P2 LEA R2, P0, R18.reuse, UR10, 0x2 ;  /* 0x0000000a1202ac11 */ /* 0x041fe2000f8010ff */
[----:B------:R-:W-:Y:S01]  /*1120*/  UMOV UR4, 0xf0000000 ;  /* 0xf000000000047882 */ /* 0x000fe20000000000 */
[----:B------:R-:W-:Y:S02]  /*1130*/  UMOV UR5, 0x380fffff ;  /* 0x380fffff00057882 */ /* 0x000fe40000000000 */
[----:B------:R-:W-:Y:S02]  /*1140*/  @!P2 LEA.HI.X R3, R18, UR11, R21, 0x2, P0 ;  /* 0x0000000b1203ac11 */ /* 0x000fe400080f1415 */
[----:B------:R-:W-:Y:S01]  /*1150*/  PLOP3.LUT P0, PT, PT, PT, PT, 0x80, 0x8 ;  /* 0x000000000008781c */ /* 0x000fe20003f0f070 */
        /* <DEDUP_REMOVED lines=10> */
[C---:B-1----:R-:W-:Y:S01]  /*1200*/  @!P3 LEA R6, P0, R19.reuse, UR10, 0x2 ;  /* 0x0000000a1306bc11 */ /* 0x042fe2000f8010ff */
[----:B------:R0:W-:Y:S03]  /*1210*/  @!P2 STG.E desc[UR14][R2.64], R21 ;  /* 0x000000150200a986 */ /* 0x0001e6000c10190e */
[----:B------:R-:W-:-:S15]  /*1220*/  @!P3 LEA.HI.X R7, R19, UR11, R0, 0x2, P0 ;  /* 0x0000000b1307bc11 */ /* 0x000fde00080f1400 */
[----:B------:R-:W-:-:S15]  /*1230*/  NOP ;  /* 0x0000000000007918 */ /* 0x000fde0000000000 */
[----:B------:R-:W-:-:S15]  /*1240*/  NOP ;  /* 0x0000000000007918 */ /* 0x000fde0000000000 */
[----:B------:R-:W-:-:S06]  /*1250*/  NOP ;  /* 0x0000000000007918 */ /* 0x000fcc0000000000 */
[----:B---3--:R1:W2:-:S15]  /*1260*/  DSETP.GEU.AND P5, PT, |R10|, UR4, PT ;  /* 0x000000040a007e2a */ /* 0x00829e000bfae200 */
[----:B------:R-:W-:-:S15]  /*1270*/  NOP ;  /* 0x0000000000007918 */ /* 0x000fde0000000000 */
[----:B------:R-:W-:-:S15]  /*1280*/  NOP ;  /* 0x0000000000007918 */ /* 0x000fde0000000000 */
[----:B------:R-:W-:-:S15]  /*1290*/  NOP ;  /* 0x0000000000007918 */ /* 0x000fde0000000000 */
[----:B------:R-:W-:-:S04]  /*12a0*/  NOP ;  /* 0x0000000000007918 */ /* 0x000fc80000000000 */
[----:B-1----:R-:W2:Y:S02]  /*12b0*/  F2F.F32.F64 R11, R10 ;  /* 0x0000000a000b7310 */ /* 0x002ea40000301000 */
[----:B--2---:R-:W-:-:S05]  /*12c0*/  @!P5 FMUL R11, R11, 1.175494350822287508e-38 ;  /* 0x008000000b0bd820 */ /* 0x004fca0000400000 */
[----:B------:R0:W-:-:S15]  /*12d0*/  @!P1 STG.E desc[UR14][R4.64], R11 ;  /* 0x0000000b04009986 */ /* 0x0001de000c10190e */
[----:B------:R-:W-:-:S15]  /*12e0*/  NOP ;  /* 0x0000000000007918 */ /* 0x000fde0000000000 */
[----:B------:R-:W-:-:S15]  /*12f0*/  NOP ;  /* 0x0000000000007918 */ /* 0x000fde0000000000 */
[----:B------:R-:W-:-:S12]  /*1300*/  NOP ;  /* 0x0000000000007918 */ /* 0x000fd80000000000 */
[----:B----4-:R-:W1:-:S15]  /*1310*/  DSETP.GEU.AND P6, PT, |R12|, UR4, PT ;  /* 0x000000040c007e2a */ /* 0x010e5e000bfce200 */
[----:B------:R-:W-:-:S15]  /*1320*/  NOP ;  /* 0x0000000000007918 */ /* 0x000fde0000000000 */
[----:B------:R-:W-:-:S15]  /*1330*/  NOP ;  /* 0x0000000000007918 */ /* 0x000fde0000000000 */
[----:B------:R-:W-:-:S15]  /*1340*/  NOP ;  /* 0x0000000000007918 */ /* 0x000fde0000000000 */
[----:B------:R-:W-:-:S04]  /*1350*/  NOP ;  /* 0x0000000000007918 */ /* 0x000fc80000000000 */
[----:B------:R-:W1:Y:S02]  /*1360*/  F2F.F32.F64 R27, R12 ;  /* 0x0000000c001b7310 */ /* 0x000e640000301000 */
[----:B-1----:R-:W-:-:S05]  /*1370*/  @!P6 FMUL R27, R27, 1.175494350822287508e-38 ;  /* 0x008000001b1be820 */ /* 0x002fca0000400000 */
[----:B------:R0:W-:-:S15]  /*1380*/  @!P3 STG.E desc[UR14][R6.64], R27 ;  /* 0x0000001b0600b986 */ /* 0x0001de000c10190e */
[----:B------:R-:W-:-:S15]  /*1390*/  NOP ;  /* 0x0000000000007918 */ /* 0x000fde0000000000 */
[----:B------:R-:W-:-:S15]  /*13a0*/  NOP ;  /* 0x0000000000007918 */ /* 0x000fde0000000000 */
[----:B------:R-:W-:-:S12]  /*13b0*/  NOP ;  /* 0x0000000000007918 */ /* 0x000fd80000000000 */
[----:B------:R0:W1:Y:S02]  /*13c0*/  DSETP.GEU.AND P0, PT, |R14|, UR4, PT ;  /* 0x000000040e007e2a */ /* 0x000064000bf0e200 */
[----:B-1----:R-:W-:Y:S05]  /*13d0*/  @P4 EXIT ;  /* 0x000000000000494d */ /* 0x002fea0003800000 */
[C---:B0-----:R-:W-:Y:S01]  /*13e0*/  LEA R2, P1, R20.reuse, UR10, 0x2 ;  /* 0x0000000a14027c11 */ /* 0x041fe2000f8210ff */
[----:B------:R-:W0:Y:S02]  /*13f0*/  F2F.F32.F64 R5, R14 ;  /* 0x0000000e00057310 */ /* 0x000e240000301000 */
[----:B0-----:R-:W-:Y:S01]  /*1400*/  @!P0 FMUL R5, R5, 1.175494350822287508e-38 ;  /* 0x0080000005058820 */ /* 0x001fe20000400000 */
[----:B------:R-:W-:-:S05]  /*1410*/  LEA.HI.X R3, R20, UR11, R23, 0x2, P1 ;  /* 0x0000000b14037c11 */ /* 0x000fca00088f1417 */
[----:B------:R-:W-:Y:S01]  /*1420*/  STG.E desc[UR14][R2.64], R5 ;  /* 0x0000000502007986 */ /* 0x000fe2000c10190e */
[----:B------:R-:W-:Y:S05]  /*1430*/  EXIT ;  /* 0x000000000000794d */ /* 0x000fea0003800000 */
.L_x_2734:
[----:B------:R-:W0:Y:S02]  /*1440*/  S2R R18, SR_TID.X ;  /* 0x0000000000127919 */ /* 0x000e240000002100 */
[----:B0-----:R-:W-:-:S03]  /*1450*/  IMAD.WIDE.U32 R2, R18, 0x4, RZ ;  /* 0x0000000412027825 */ /* 0x001fc600078e00ff */
[----:B------:R-:W-:-:S04]  /*1460*/  ISETP.GE.U32.AND P0, PT, R2, UR19, PT ;  /* 0x0000001302007c0c */ /* 0x000fc8000bf06070 */
[----:B------:R-:W-:-:S13]  /*1470*/  ISETP.GE.AND.EX P0, PT, R3, UR6, PT, P0 ;  /* 0x0000000603007c0c */ /* 0x000fda000bf06300 */
[----:B------:R-:W-:Y:S05]  /*1480*/  @P0 EXIT ;  /* 0x000000000000094d */ /* 0x000fea0003800000 */
[----:B------:R-:W-:Y:S01]  /*1490*/  IMAD.MOV.U32 R19, RZ, RZ, RZ ;  /* 0x000000ffff137224 */ /* 0x000fe200078e00ff */
[----:B------:R-:W0:Y:S06]  /*14a0*/  LDCU UR4, c[0x0][0x360] ;  /* 0x00006c00ff0477ac */ /* 0x000e2c0008000800 */
.L_x_2753:
[----:B------:R-:W-:-:S04]  /*14b0*/  LEA R2, P0, R18, UR8, 0x6 ;  /* 0x0000000812027c11 */ /* 0x000fc8000f8030ff */
[----:B------:R-:W-:-:S05]  /*14c0*/  LEA.HI.X R3, R18, UR9, R19, 0x6, P0 ;  /* 0x0000000912037c11 */ /* 0x000fca00080f3413 */
[----:B------:R-:W2:Y:S04]  /*14d0*/  LDG.E.ENL2.256 R10, R8, desc[UR14][R2.64], 0x33 ;  /* 0x6600000e0208797e */ /* 0x000ea8000812180a */
[----:B------:R-:W3:Y:S01]  /*14e0*/  LDG.E.ENL2.256 R14, R12, desc[UR14][R2.64+0x20], 0x33 ;  /* 0x6600010e020c797e */ /* 0x000ee2000812180e */
[----:B------:R-:W-:Y:S01]  /*14f0*/  UMOV UR12, 0xf0000000 ;  /* 0xf0000000000c7882 */ /* 0x000fe20000000000 */
[----:B------:R-:W-:Y:S01]  /*1500*/  UMOV UR13, 0x380fffff ;  /* 0x380fffff000d7882 */ /* 0x000fe20000000000 */
[----:B-1----:R-:W-:-:S04]  /*1510*/  LEA R16, P4, R18, UR10, 0x4 ;  /* 0x0000000a12107c11 */ /* 0x002fc8000f8820ff */
[----:B------:R-:W-:Y:S01]  /*1520*/  LEA.HI.X R17, R18, UR11, R19, 0x4, P4 ;  /* 0x0000000b12117c11 */ /* 0x000fe2000a0f2413 */
        /* <DEDUP_REMOVED lines=46> */
[----:B------:R1:W-:Y:S01]  /*1810*/  STG.E.128 desc[UR14][R16.64], R4 ;  /* 0x0000000410007986 */ /* 0x0003e2000c101d0e */
[----:B------:R-:W-:Y:S05]  /*1820*/  @!P0 BRA P1, `(.L_x_2753) ;  /* 0xfffffffc00208947 */ /* 0x000fea000083ffff */
[----:B------:R-:W-:Y:S05]  /*1830*/  EXIT ;  /* 0x000000000000794d */ /* 0x000fea0003800000 */
        .weak           $__internal_64_$__cuda_sm20_div_u16
        .type           $__internal_64_$__cuda_sm20_div_u16,@function
        .size           $__internal_64_$__cuda_sm20_div_u16,(.L_x_7659 - $__internal_64_$__cuda_sm20_div_u16)
$__internal_64_$__cuda_sm20_div_u16:
        /* <DEDUP_REMOVED lines=18> */
[----:B------:R-:W-:Y:S06]  /*1960*/  RET.REL.NODEC R2 `(_ZN2at6native55_GLOBAL__N__de093ff9_22_ForeachBinaryOpList_cu_a911ec4325multi_tensor_apply_kernelINS1_18TensorListMetadataILi2EEENS1_11CopyFunctorIfN3c107complexIdEELi2ELi1ELi1EEEJNS0_4CopyIfS8_EEEEEvT_T0_DpT1_) ;  /* 0xffffffe402a47950 */ /* 0x000fec0003c3ffff */
.L_x_2754:
        /* <DEDUP_REMOVED lines=9> */
.L_x_7659:


//--------------------- .text._ZN2at6native55_GLOBAL__N__de093ff9_22_ForeachBinaryOpList_cu_a911ec4325multi_tensor_apply_kernelINS1_18TensorListMetadataILi2EEENS1_11CopyFunctorIfdLi2ELi1ELi1EEEJNS0_4CopyIfdEEEEEvT_T0_DpT1_ --------------------------
	.section	.text._ZN2at6native55_GLOBAL__N__de093ff9_22_ForeachBinaryOpList_cu_a911ec4325multi_tensor_apply_kernelINS1_18TensorListMetadataILi2EEENS1_11CopyFunctorIfdLi2ELi1ELi1EEEJNS0_4CopyIfdEEEEEvT_T0_DpT1_,"ax",@progbits
	.align	128
.text._ZN2at6native55_GLOBAL__N__de093ff9_22_ForeachBinaryOpList_cu_a911ec4325multi_tensor_apply_kernelINS1_18TensorListMetadataILi2EEENS1_11CopyFunctorIfdLi2ELi1ELi1EEEJNS0_4CopyIfdEEEEEvT_T0_DpT1_:
        .type           _ZN2at6native55_GLOBAL__N__de093ff9_22_ForeachBinaryOpList_cu_a911ec4325multi_tensor_apply_kernelINS1_18TensorListMetadataILi2EEENS1_11CopyFunctorIfdLi2ELi1ELi1EEEJNS0_4CopyIfdEEEEEvT_T0_DpT1_,@function
        .size           _ZN2at6native55_GLOBAL__N__de093ff9_22_ForeachBinaryOpList_cu_a911ec4325multi_tensor_apply_kernelINS1_18TensorListMetadataILi2EEENS1_11CopyFunctorIfdLi2ELi1ELi1EEEJNS0_4CopyIfdEEEEEvT_T0_DpT1_,(.L_x_7661 - _ZN2at6native55_GLOBAL__N__de093ff9_22_ForeachBinaryOpList_cu_a911ec4325multi_tensor_apply_kernelINS1_18TensorListMetadataILi2EEENS1_11CopyFunctorIfdLi2ELi1ELi1EEEJNS0_4CopyIfdEEEEEvT_T0_DpT1_)
        .other          _ZN2at6native55_GLOBAL__N__de093ff9_22_ForeachBinaryOpList_cu_a911ec4325multi_tensor_apply_kernelINS1_18TensorListMetadataILi2EEENS1_11CopyFunctorIfdLi2ELi1ELi1EEEJNS0_4CopyIfdEEEEEvT_T0_DpT1_,@"STO_CUDA_ENTRY STV_DEFAULT"
_ZN2at6native55_GLOBAL__N__de093ff9_22_ForeachBinaryOpList_cu_a911ec4325multi_tensor_apply_kernelINS1_18TensorListMetadataILi2EEENS1_11CopyFunctorIfdLi2ELi1ELi1EEEJNS0_4CopyIfdEEEEEvT_T0_DpT1_:
        /* <DEDUP_REMOVED lines=39> */
[----:B------:R-:W-:Y:S05]  /*0270*/  CALL.REL.NOINC `($__internal_65_$__cuda_sm20_div_u16) ;  /* 0x0000001400587944 */ /* 0x000fea0003c00000 */
        /* <DEDUP_REMOVED lines=13> */
.L_x_2773:
        /* <DEDUP_REMOVED lines=48> */
.L_x_2758:
[----:B------:R-:W-:Y:S05]  /*0650*/  BSYNC.RECONVERGENT B0 ;  /* 0x0000000000007941 */ /* 0x000fea0003800200 */
.L_x_2757:
        /* <DEDUP_REMOVED lines=26> */
.L_x_2760:
[----:B------:R-:W-:Y:S05]  /*0800*/  BSYNC.RECONVERGENT B0 ;  /* 0x0000000000007941 */ /* 0x000fea0003800200 */
.L_x_2759:
        /* <DEDUP_REMOVED lines=14> */
.L_x_2762:
[----:B------:R-:W-:Y:S05]  /*08f0*/  BSYNC.RECONVERGENT B0 ;  /* 0x0000000000007941 */ /* 0x000fea0003800200 */
.L_x_2761:
        /* <DEDUP_REMOVED lines=16> */
.L_x_2764:
[----:B------:R-:W-:Y:S05]  /*0a00*/  BSYNC.RECONVERGENT B0 ;  /* 0x0000000000007941 */ /* 0x000fea0003800200 */
.L_x_2763:
        /* <DEDUP_REMOVED lines=26> */
.L_x_2766:
[----:B------:R-:W-:Y:S05]  /*0bb0*/  BSYNC.RECONVERGENT B0 ;  /* 0x0000000000007941 */ /* 0x000fea0003800200 */
.L_x_2765:
        /* <DEDUP_REMOVED lines=14> */
.L_x_2768:
[----:B------:R-:W-:Y:S05]  /*0ca0*/  BSYNC.RECONVERGENT B0 ;  /* 0x0000000000007941 */ /* 0x000fea0003800200 */
.L_x_2767:
        /* <DEDUP_REMOVED lines=14> */
.L_x_2770:
[----:B------:R-:W-:Y:S05]  /*0d90*/  BSYNC.RECONVERGENT B0 ;  /* 0x0000000000007941 */ /* 0x000fea0003800200 */
.L_x_2769:
        /* <DEDUP_REMOVED lines=14> */
.L_x_2772:
[----:B------:R-:W-:Y:S05]  /*0e80*/  BSYNC.RECONVERGENT B0 ;  /* 0x0000000000007941 */ /* 0x000fea0003800200 */
.L_x_2771:
[----:B------:R-:W-:-:S04]  /*0e90*/  ULEA UR6, UP0, UR12, UR6, 0x1 ;  /* 0x000000060c067291 */ /* 0x000fc8000f8008ff */
[----:B------:R-:W-:Y:S01]  /*0ea0*/  ULEA.HI.X UR7, UR12, UR7, URZ, 0x1, UP0 ;  /* 0x000000070c077291 */ /* 0x000fe200080f0cff */
[----:B------:R-:W-:Y:S11]  /*0eb0*/  @P2 BRA `(.L_x_2773) ;  /* 0xfffffff400242947 */ /* 0x000ff6000383ffff */
.L_x_2756:
        /* <DEDUP_REMOVED lines=83> */
.L_x_2755:
[----:B------:R-:W0:Y:S02]  /*13f0*/  S2R R16, SR_TID.X ;  /* 0x0000000000107919 */ /* 0x000e240000002100 */
[----:B0-----:R-:W-:-:S03]  /*1400*/  IMAD.WIDE.U32 R2, R16, 0x4, RZ ;  /* 0x0000000410027825 */ /* 0x001fc600078e00ff */
[----:B------:R-:W-:-:S04]  /*1410*/  ISETP.GE.U32.AND P0, PT, R2, UR19, PT ;  /* 0x0000001302007c0c */ /* 0x000fc8000bf06070 */
[----:B------:R-:W-:-:S13]  /*1420*/  ISETP.GE.AND.EX P0, PT, R3, UR6, PT, P0 ;  /* 0x0000000603007c0c */ /* 0x000fda000bf06300 */
[----:B------:R-:W-:Y:S05]  /*1430*/  @P0 EXIT ;  /* 0x000000000000094d */ /* 0x000fea0003800000 */
[----:B------:R-:W-:Y:S01]  /*1440*/  IMAD.MOV.U32 R17, RZ, RZ, RZ ;  /* 0x000000ffff117224 */ /* 0x000fe200078e00ff */
[----:B------:R-:W0:Y:S06]  /*1450*/  LDCU UR4, c[0x0][0x360] ;  /* 0x00006c00ff0477ac */ /* 0x000e2c0008000800 */
.L_x_2774:
[----:B------:R-:W-:-:S04]  /*1460*/  LEA R4, P0, R16, UR8, 0x5 ;  /* 0x0000000810047c11 */ /* 0x000fc8000f8028ff */
[----:B------:R-:W-:-:S06]  /*1470*/  LEA.HI.X R5, R16, UR9, R17, 0x5, P0 ;  /* 0x0000000910057c11 */ /* 0x000fcc00080f2c11 */
[----:B------:R-:W2:Y:S01]  /*1480*/  LDG.E.ENL2.256 R8, R4, desc[UR14][R4.64] ;  /* 0xfe00000e0404797e */ /* 0x000ea20008121908 */
        /* <DEDUP_REMOVED lines=53> */
        .weak           $__internal_65_$__cuda_sm20_div_u16
        .type           $__internal_65_$__cuda_sm20_div_u16,@function
        .size           $__internal_65_$__cuda_sm20_div_u16,(.L_x_7661 - $__internal_65_$__cuda_sm20_div_u16)
$__internal_65_$__cuda_sm20_div_u16:
        /* <DEDUP_REMOVED lines=18> */
[----:B------:R-:W-:Y:S06]  /*1900*/  RET.REL.NODEC R2 `(_ZN2at6native55_GLOBAL__N__de093ff9_22_ForeachBinaryOpList_cu_a911ec4325multi_tensor_apply_kernelINS1_18TensorListMetadataILi2EEENS1_11CopyFunctorIfdLi2ELi1ELi1EEEJNS0_4CopyIfdEEEEEvT_T0_DpT1_) ;  /* 0xffffffe402bc7950 */ /* 0x000fec0003c3ffff */
.L_x_2775:
        /* <DEDUP_REMOVED lines=15> */
.L_x_7661:


//--------------------- .text._ZN2at6native55_GLOBAL__N__de093ff9_22_ForeachBinaryOpList_cu_a911ec4325multi_tensor_apply_kernelINS1_18TensorListMetadataILi2EEENS1_11CopyFunctorIfiLi2ELi1ELi1EEEJNS0_4CopyIfiEEEEEvT_T0_DpT1_ --------------------------
	.section	.text._ZN2at6native55_GLOBAL__N__de093ff9_22_ForeachBinaryOpList_cu_a911ec4325multi_tensor_apply_kernelINS1_18TensorListMetadataILi2EEENS1_11CopyFunctorIfiLi2ELi1ELi1EEEJNS0_4CopyIfiEEEEEvT_T0_DpT1_,"ax",@progbits
	.align	128
.text._ZN2at6native55_GLOBAL__N__de093ff9_22_ForeachBinaryOpList_cu_a911ec4325multi_tensor_apply_kernelINS1_18TensorListMetadataILi2EEENS1_11CopyFunctorIfiLi2ELi1ELi1EEEJNS0_4CopyIfiEEEEEvT_T0_DpT1_:
        .type           _ZN2at6native55_GLOBAL__N__de093ff9_22_ForeachBinaryOpList_cu_a911ec4325multi_tensor_apply_kernelINS1_18TensorListMetadataILi2EEENS1_11CopyFunctorIfiLi2ELi1ELi1EEEJNS0_4CopyIfiEEEEEvT_T0_DpT1_,@function
        .size           _ZN2at6native55_GLOBAL__N__de093ff9_22_ForeachBinaryOpList_cu_a911ec4325multi_tensor_apply_kernelINS1_18TensorListMetadataILi2EEENS1_11CopyFunctorIfiLi2ELi1ELi1EEEJNS0_4CopyIfiEEEEEvT_T0_DpT1_,(.L_x_7663 - _ZN2at6native55_GLOBAL__N__de093ff9_22_ForeachBinaryOpList_cu_a911ec4325multi_tensor_apply_kernelINS1_18TensorListMetadataILi2EEENS1_11CopyFunctorIfiLi2ELi1ELi1EEEJNS0_4CopyIfiEEEEEvT_T0_DpT1_)
        .other          _ZN2at6native55_GLOBAL__N__de093ff9_22_ForeachBinaryOpList_cu_a911ec4325multi_tensor_apply_kernelINS1_18TensorListMetadataILi2EEENS1_11CopyFunctorIfiLi2ELi1ELi1EEEJNS0_4CopyIfiEEEEEvT_T0_DpT1_,@"STO_CUDA_ENTRY STV_DEFAULT"
_ZN2at6native55_GLOBAL__N__de093ff9_22_ForeachBinaryOpList_cu_a911ec4325multi_tensor_apply_kernelINS1_18TensorListMetadataILi2EEENS1_11CopyFunctorIfiLi2ELi1ELi1EEEJNS0_4CopyIfiEEEEEvT_T0_DpT1_:
        /* <DEDUP_REMOVED lines=39> */
[----:B------:R-:W-:Y:S05]  /*0270*/  CALL.REL.NOINC `($__internal_66_$__cuda_sm20_div_u16) ;  /* 0x0000000800f87944 */ /* 0x000fea0003c00000 */
        /* <DEDUP_REMOVED lines=16> */
.L_x_2778:
        /* <DEDUP_REMOVED lines=14> */
[----:B------:R-:W-:Y:S02]  /*0460*/  IADD3 R26, P5, PT, R5, UR16, RZ ;  /* 0x00000010051a7c10 */ /* 0x000fe4000ffbe0ff */
[C---:B------:R-:W-:Y:S01]  /*0470*/  @!P4 LEA R2, P1, R19.reuse, UR8, 0x2 ;  /* 0x000000081302cc11 */ /* 0x040fe2000f8210ff */
[----:B------:R0:W2:Y:S02]  /*0480*/  @!P2 LDG.E R13, desc[UR14][R6.64] ;  /* 0x0000000e060da981 */ /* 0x0000a4000c1e1900 */
[----:B------:R-:W-:Y:S01]  /*0490*/  IMAD.X R11, RZ, RZ, R22, P5 ;  /* 0x000000ffff0b7224 */ /* 0x000fe200028e0616 */
[----:B------:R-:W-:Y:S02]  /*04a0*/  @!P4 LEA.HI.X R3, R19, UR9, R24, 0x2, P1 ;  /* 0x000000091303cc11 */ /* 0x000fe400088f1418 */
[----:B------:R-:W-:-:S02]  /*04b0*/  ISETP.GE.U32.AND P1, PT, R26, UR17, PT ;  /* 0x000000111a007c0c */ /* 0x000fc4000bf26070 */
[----:B------:R-:W-:Y:S01]  /*04c0*/  @!P3 LEA R8, P5, R5, UR8, 0x2 ;  /* 0x000000080508bc11 */ /* 0x000fe2000f8a10ff */
[----:B------:R1:W3:Y:S01]  /*04d0*/  @!P4 LDG.E R14, desc[UR14][R2.64] ;  /* 0x0000000e020ec981 */ /* 0x0002e2000c1e1900 */
[----:B------:R-:W-:Y:S02]  /*04e0*/  ISETP.GE.AND.EX P1, PT, R11, UR18, PT, P1 ;  /* 0x000000120b007c0c */ /* 0x000fe4000bf26310 */
[----:B------:R-:W-:-:S05]  /*04f0*/  @!P3 LEA.HI.X R9, R5, UR9, R22, 0x2, P5 ;  /* 0x000000090509bc11 */ /* 0x000fca000a8f1416 */
[----:B------:R3:W4:Y:S06]  /*0500*/  @!P3 LDG.E R15, desc[UR14][R8.64] ;  /* 0x0000000e080fb981 */ /* 0x00072c000c1e1900 */
[----:B------:R-:W-:-:S04]  /*0510*/  @!P1 LEA R20, P5, R26, UR8, 0x2 ;  /* 0x000000081a149c11 */ /* 0x000fc8000f8a10ff */
[----:B------:R-:W-:-:S05]  /*0520*/  @!P1 LEA.HI.X R21, R26, UR9, R11, 0x2, P5 ;  /* 0x000000091a159c11 */ /* 0x000fca000a8f140b */
[----:B------:R-:W5:Y:S01]  /*0530*/  @!P1 LDG.E R16, desc[UR14][R20.64] ;  /* 0x0000000e14109981 */ /* 0x000f62000c1e1900 */
[----:B0-----:R-:W-:Y:S02]  /*0540*/  @!P2 LEA R6, P5, R17, UR10, 0x2 ;  /* 0x0000000a1106ac11 */ /* 0x001fe4000f8a10ff */
[----:B------:R-:W-:Y:S02]  /*0550*/  @!P3 LEA R4, P6, R5, UR10, 0x2 ;  /* 0x0000000a0504bc11 */ /* 0x000fe4000f8c10ff */
[----:B------:R-:W-:Y:S02]  /*0560*/  @!P2 LEA.HI.X R7, R17, UR11, R18, 0x2, P5 ;  /* 0x0000000b1107ac11 */ /* 0x000fe4000a8f1412 */
[----:B------:R-:W-:Y:S02]  /*0570*/  @!P1 LEA R10, P5, R26, UR10, 0x2 ;  /* 0x0000000a1a0a9c11 */ /* 0x000fe4000f8a10ff */
[----:B------:R-:W-:Y:S02]  /*0580*/  @!P3 LEA.HI.X R5, R5, UR11, R22, 0x2, P6 ;  /* 0x0000000b0505bc11 */ /* 0x000fe4000b0f1416 */
[----:B------:R-:W-:-:S02]  /*0590*/  IADD3 R17, P6, PT, R17, UR12, RZ ;  /* 0x0000000c11117c10 */ /* 0x000fc4000ffde0ff */
[----:B------:R-:W-:-:S03]  /*05a0*/  @!P1 LEA.HI.X R11, R26, UR11, R11, 0x2, P5 ;  /* 0x0000000b1a0b9c11 */ /* 0x000fc6000a8f140b */
[----:B------:R-:W-:Y:S01]  /*05b0*/  IMAD.X R18, RZ, RZ, R18, P6 ;  /* 0x000000ffff127224 */ /* 0x000fe200030e0612 */
[----:B--2---:R-:W-:-:S05]  /*05c0*/  @!P2 I2FP.F32.S32 R23, R13 ;  /* 0x0000000d0017a245 */ /* 0x004fca0000201400 */
[----:B------:R4:W-:Y:S01]  /*05d0*/  @!P2 STG.E desc[UR14][R6.64], R23 ;  /* 0x000000170600a986 */ /* 0x0009e2000c10190e */
[C---:B-1----:R-:W-:Y:S02]  /*05e0*/  @!P4 LEA R2, P2, R19.reuse, UR10, 0x2 ;  /* 0x0000000a1302cc11 */ /* 0x042fe4000f8410ff */
[----:B---3--:R-:W-:Y:S02]  /*05f0*/  @!P4 I2FP.F32.S32 R9, R14 ;  /* 0x0000000e0009c245 */ /* 0x008fe40000201400 */
[C-C-:B------:R-:W-:Y:S02]  /*0600*/  @!P4 LEA.HI.X R3, R19.reuse, UR11, R24.reuse, 0x2, P2 ;  /* 0x0000000b1303cc11 */ /* 0x140fe400090f1418 */
[----:B------:R-:W-:Y:S02]  /*0610*/  IADD3 R19, P5, PT, R19, UR12, RZ ;  /* 0x0000000c13137c10 */ /* 0x000fe4000ffbe0ff */
[----:B------:R-:W-:Y:S01]  /*0620*/  ISETP.GE.U32.AND P2, PT, R17, UR17, PT ;  /* 0x0000001111007c0c */ /* 0x000fe2000bf46070 */
[----:B------:R0:W-:Y:S01]  /*0630*/  @!P4 STG.E desc[UR14][R2.64], R9 ;  /* 0x000000090200c986 */ /* 0x0001e2000c10190e */
[----:B------:R-:W-:Y:S01]  /*0640*/  IADD3 R22, P6, PT, R19, UR16, RZ ;  /* 0x0000001013167c10 */ /* 0x000fe2000ffde0ff */
[----:B------:R-:W-:Y:S01]  /*0650*/  IMAD.X R24, RZ, RZ, R24, P5 ;  /* 0x000000ffff187224 */ /* 0x000fe200028e0618 */
[----:B----4-:R-:W-:-:S02]  /*0660*/  @!P3 I2FP.F32.S32 R7, R15 ;  /* 0x0000000f0007b245 */ /* 0x010fc40000201400 */
[----:B------:R-:W-:Y:S01]  /*0670*/  ISETP.GE.AND.EX P2, PT, R18, UR18, PT, P2 ;  /* 0x0000001212007c0c */ /* 0x000fe2000bf46320 */
[----:B------:R-:W-:Y:S01]  /*0680*/  IMAD.X R23, RZ, RZ, R24, P6 ;  /* 0x000000ffff177224 */ /* 0x000fe200030e0618 */
[C---:B------:R-:W-:Y:S01]  /*0690*/  IADD3 R25, P5, PT, R22.reuse, UR16, RZ ;  /* 0x0000001016197c10 */ /* 0x040fe2000ffbe0ff */
[----:B------:R1:W-:Y:S01]  /*06a0*/  @!P3 STG.E desc[UR14][R4.64], R7 ;  /* 0x000000070400b986 */ /* 0x0003e2000c10190e */
[----:B------:R-:W-:Y:S02]  /*06b0*/  ISETP.GE.U32.AND P4, PT, R19, UR17, PT ;  /* 0x0000001113007c0c */ /* 0x000fe4000bf86070 */
[----:B------:R-:W-:Y:S01]  /*06c0*/  ISETP.GE.U32.AND P6, PT, R22, UR17, PT ;  /* 0x0000001116007c0c */ /* 0x000fe2000bfc6070 */
[----:B------:R-:W-:Y:S01]  /*06d0*/  IMAD.X R26, RZ, RZ, R23, P5 ;  /* 0x000000ffff1a7224 */ /* 0x000fe200028e0617 */
[----:B------:R-:W-:Y:S02]  /*06e0*/  ISETP.GE.AND.EX P3, PT, R24, UR18, PT, P4 ;  /* 0x0000001218007c0c */ /* 0x000fe4000bf66340 */
[----:B------:R-:W-:-:S02]  /*06f0*/  ISETP.GE.U32.AND P4, PT, R25, UR17, PT ;  /* 0x0000001119007c0c */ /* 0x000fc4000bf86070 */
[----:B------:R-:W-:Y:S02]  /*0700*/  ISETP.GE.AND.EX P5, PT, R23, UR18, PT, P6 ;  /* 0x0000001217007c0c */ /* 0x000fe4000bfa6360 */
[----:B------:R-:W-:Y:S02]  /*0710*/  ISETP.GE.AND.EX P4, PT, R26, UR18, PT, P4 ;  /* 0x000000121a007c0c */ /* 0x000fe4000bf86340 */
[C---:B0-----:R-:W-:Y:S02]  /*0720*/  @!P2 LEA R2, P6, R17.reuse, UR8, 0x2 ;  /* 0x000000081102ac11 */ /* 0x041fe4000f8c10ff */
[----:B-----5:R-:W-:Y:S02]  /*0730*/  @!P1 I2FP.F32.S32 R21, R16 ;  /* 0x0000001000159245 */ /* 0x020fe40000201400 */
[----:B------:R-:W-:Y:S02]  /*0740*/  @!P2 LEA.HI.X R3, R17, UR9, R18, 0x2, P6 ;  /* 0x000000091103ac11 */ /* 0x000fe4000b0f1412 */
[----:B-1----:R-:W-:Y:S01]  /*0750*/  @!P3 LEA R4, P6, R19, UR8, 0x2 ;  /* 0x000000081304bc11 */ /* 0x002fe2000f8c10ff */
[----:B------:R0:W-:Y:S02]  /*0760*/  @!P1 STG.E desc[UR14][R10.64], R21 ;  /* 0x000000150a009986 */ /* 0x0001e4000c10190e */
[----:B------:R-:W-:-:S02]  /*0770*/  @!P5 LEA R6, P1, R22, UR8, 0x2 ;  /* 0x000000081606dc11 */ /* 0x000fc4000f8210ff */
[----:B------:R-:W-:Y:S01]  /*0780*/  @!P3 LEA.HI.X R5, R19, UR9, R24, 0x2, P6 ;  /* 0x000000091305bc11 */ /* 0x000fe2000b0f1418 */
[----:B------:R1:W2:Y:S01]  /*0790*/  @!P2 LDG.E R13, desc[UR14][R2.64] ;  /* 0x0000000e020da981 */ /* 0x0002a2000c1e1900 */
[C---:B------:R-:W-:Y:S02]  /*07a0*/  @!P4 LEA R8, P6, R25.reuse, UR8, 0x2 ;  /* 0x000000081908cc11 */ /* 0x040fe4000f8c10ff */
[----:B------:R-:W-:Y:S01]  /*07b0*/  @!P5 LEA.HI.X R7, R22, UR9, R23, 0x2, P1 ;  /* 0x000000091607dc11 */ /* 0x000fe200088f1417 */
[----:B------:R-:W3:Y:S01]  /*07c0*/  @!P3 LDG.E R14, desc[UR14][R4.64] ;  /* 0x0000000e040eb981 */ /* 0x000ee2000c1e1900 */
[----:B------:R-:W-:-:S03]  /*07d0*/  @!P4 LEA.HI.X R9, R25, UR9, R26, 0x2, P6 ;  /* 0x000000091909cc11 */ /* 0x000fc6000b0f141a */
[----:B------:R-:W4:Y:S04]  /*07e0*/  @!P5 LDG.E R15, desc[UR14][R6.64] ;  /* 0x0000000e060fd981 */ /* 0x000f28000c1e1900 */
[----:B------:R-:W5:Y:S01]  /*07f0*/  @!P4 LDG.E R16, desc[UR14][R8.64] ;  /* 0x0000000e0810c981 */ /* 0x000f62000c1e1900 */
[----:B0-----:R-:W-:Y:S02]  /*0800*/  @!P2 LEA R10, P1, R17, UR10, 0x2 ;  /* 0x0000000a110aac11 */ /* 0x001fe4000f8210ff */
[----:B------:R-:W-:Y:S02]  /*0810*/  @!P3 LEA R20, P6, R19, UR10, 0x2 ;  /* 0x0000000a1314bc11 */ /* 0x000fe4000f8c10ff */
[----:B------:R-:W-:Y:S02]  /*0820*/  @!P2 LEA.HI.X R11, R17, UR11, R18, 0x2, P1 ;  /* 0x0000000b110bac11 */ /* 0x000fe400088f1412 */
[----:B------:R-:W-:-:S02]  /*0830*/  @!P3 LEA.HI.X R21, R19, UR11, R24, 0x2, P6 ;  /* 0x0000000b1315bc11 */ /* 0x000fc4000b0f1418 */
[C---:B------:R-:W-:Y:S02]  /*0840*/  @!P5 LEA R18, P1, R22.reuse, UR10, 0x2 ;  /* 0x0000000a1612dc11 */ /* 0x040fe4000f8210ff */
[C---:B-1----:R-:W-:Y:S01]  /*0850*/  @!P4 LEA R2, P6, R25.reuse, UR10, 0x2 ;  /* 0x0000000a1902cc11 */ /* 0x042fe2000f8c10ff */
        /* <DEDUP_REMOVED lines=8> */
[----:B--2---:R-:W-:Y:S02]  /*08e0*/  @!P2 I2FP.F32.S32 R17, R13 ;  /* 0x0000000d0011a245 */ /* 0x004fe40000201400 */
[----:B---3--:R-:W-:-:S03]  /*08f0*/  @!P3 I2FP.F32.S32 R5, R14 ;  /* 0x0000000e0005b245 */ /* 0x008fc60000201400 */
[----:B------:R1:W-:Y:S01]  /*0900*/  @!P2 STG.E desc[UR14][R10.64], R17 ;  /* 0x000000110a00a986 */ /* 0x0003e2000c10190e */
[----:B----4-:R-:W-:-:S03]  /*0910*/  @!P5 I2FP.F32.S32 R7, R15 ;  /* 0x0000000f0007d245 */ /* 0x010fc60000201400 */
[----:B------:R1:W-:Y:S01]  /*0920*/  @!P3 STG.E desc[UR14][R20.64], R5 ;  /* 0x000000051400b986 */ /* 0x0003e2000c10190e */
[----:B-----5:R-:W-:-:S03]  /*0930*/  @!P4 I2FP.F32.S32 R9, R16 ;  /* 0x000000100009c245 */ /* 0x020fc60000201400 */
[----:B------:R1:W-:Y:S04]  /*0940*/  @!P5 STG.E desc[UR14][R18.64], R7 ;  /* 0x000000071200d986 */ /* 0x0003e8000c10190e */
[----:B------:R1:W-:Y:S01]  /*0950*/  @!P4 STG.E desc[UR14][R2.64], R9 ;  /* 0x000000090200c986 */ /* 0x0003e2000c10190e */
[----:B------:R-:W-:Y:S05]  /*0960*/  @P1 BRA `(.L_x_2778) ;  /* 0xfffffff800841947 */ /* 0x000fea000383ffff */
.L_x_2777:
[----:B------:R-:W-:Y:S05]  /*0970*/  @!P0 EXIT ;  /* 0x000000000000894d */ /* 0x000fea0003800000 */
[----:B01----:R-:W-:Y:S01]  /*0980*/  IADD3 R9, P1, PT, R0, UR6, RZ ;  /* 0x0000000600097c10 */ /* 0x003fe2000ff3e0ff */
[----:B------:R-:W-:-:S03]  /*0990*/  IMAD.MOV.U32 R19, RZ, RZ, R13 ;  /* 0x000000ffff137224 */ /* 0x000fc600078e000d */
        /* <DEDUP_REMOVED lines=17> */
[----:B------:R-:W-:Y:S01]  /*0ab0*/  IMAD.MOV.U32 R13, RZ, RZ, R15 ;  /* 0x000000ffff0d7224 */ /* 0x000fe200078e000f */
[C---:B------:R-:W-:Y:S01]  /*0ac0*/  @!P2 LEA.HI.X R7, R10.reuse, UR9, R11, 0x2, P4 ;  /* 0x000000090a07ac11 */ /* 0x040fe2000a0f140b */
[----:B------:R-:W2:Y:S01]  /*0ad0*/  @!P0 LDG.E R19, desc[UR14][R20.64] ;  /* 0x0000000e14138981 */ /* 0x000ea2000c1e1900 */
[----:B------:R-:W-:-:S03]  /*0ae0*/  IADD3 R12, P4, PT, R10, UR16, RZ ;  /* 0x000000100a0c7c10 */ /* 0x000fc6000ff9e0ff */
[----:B------:R0:W3:Y:S04]  /*0af0*/  @!P1 LDG.E R17, desc[UR14][R4.64] ;  /* 0x0000000e04119981 */ /* 0x0000e8000c1e1900 */
[----:B------:R2:W4:Y:S01]  /*0b00*/  @!P2 LDG.E R13, desc[UR14][R6.64] ;  /* 0x0000000e060da981 */ /* 0x000522000c1e1900 */
[----:B------:R-:W-:Y:S01]  /*0b10*/  IMAD.X R23, RZ, RZ, R11, P4 ;  /* 0x000000ffff177224 */ /* 0x000fe200020e060b */
[----:B------:R-:W-:-:S04]  /*0b20*/  ISETP.GE.U32.AND P3, PT, R12, UR17, PT ;  /* 0x000000110c007c0c */ /* 0x000fc8000bf66070 */
[----:B------:R-:W-:Y:S02]  /*0b30*/  ISETP.GE.AND.EX P3, PT, R23, UR18, PT, P3 ;  /* 0x0000001217007c0c */ /* 0x000fe4000bf66330 */
[----:B0-----:R-:W-:Y:S02]  /*0b40*/  @!P2 LEA R4, P6, R10, UR10, 0x2 ;  /* 0x0000000a0a04ac11 */ /* 0x001fe4000f8c10ff */
[----:B------:R-:W-:-:S09]  /*0b50*/  @!P1 LEA R2, P5, R0, UR10, 0x2 ;  /* 0x0000000a00029c11 */ /* 0x000fd2000f8a10ff */
[----:B------:R-:W-:-:S04]  /*0b60*/  @!P3 LEA R14, P4, R12, UR8, 0x2 ;  /* 0x000000080c0ebc11 */ /* 0x000fc8000f8810ff */
[----:B------:R-:W-:Y:S02]  /*0b70*/  @!P3 LEA.HI.X R15, R12, UR9, R23, 0x2, P4 ;  /* 0x000000090c0fbc11 */ /* 0x000fe4000a0f1417 */
[C---:B------:R-:W-:Y:S02]  /*0b80*/  @!P0 LEA R8, P4, R9.reuse, UR10, 0x2 ;  /* 0x0000000a09088c11 */ /* 0x040fe4000f8810ff */
[----:B------:R-:W-:Y:S01]  /*0b90*/  @!P2 LEA.HI.X R5, R10, UR11, R11, 0x2, P6 ;  /* 0x0000000b0a05ac11 */ /* 0x000fe2000b0f140b */
[----:B------:R0:W5:Y:S01]  /*0ba0*/  @!P3 LDG.E R16, desc[UR14][R14.64] ;  /* 0x0000000e0e10b981 */ /* 0x000162000c1e1900 */
[----:B------:R-:W-:Y:S02]  /*0bb0*/  @!P0 LEA.HI.X R9, R9, UR11, R18, 0x2, P4 ;  /* 0x0000000b09098c11 */ /* 0x000fe4000a0f1412 */
[----:B------:R-:W-:Y:S02]  /*0bc0*/  @!P1 LEA.HI.X R3, R0, UR11, R3, 0x2, P5 ;  /* 0x0000000b00039c11 */ /* 0x000fe4000a8f1403 */
[----:B--2---:R-:W-:-:S02]  /*0bd0*/  @!P0 I2FP.F32.S32 R7, R19 ;  /* 0x0000001300078245 */ /* 0x004fc40000201400 */
[----:B---3--:R-:W-:-:S03]  /*0be0*/  @!P1 I2FP.F32.S32 R11, R17 ;  /* 0x00000011000b9245 */ /* 0x008fc60000201400 */
[----:B------:R0:W-:Y:S01]  /*0bf0*/  @!P0 STG.E desc[UR14][R8.64], R7 ;  /* 0x0000000708008986 */ /* 0x0001e2000c10190e */
[----:B----4-:R-:W-:-:S03]  /*0c00*/  @!P2 I2FP.F32.S32 R13, R13 ;  /* 0x0000000d000da245 */ /* 0x010fc60000201400 */
[----:B------:R0:W-:Y:S04]  /*0c10*/  @!P1 STG.E desc[UR14][R2.64], R11 ;  /* 0x0000000b02009986 */ /* 0x0001e8000c10190e */
[----:B------:R0:W-:Y:S01]  /*0c20*/  @!P2 STG.E desc[UR14][R4.64], R13 ;  /* 0x0000000d0400a986 */ /* 0x0001e2000c10190e */
[----:B------:R-:W-:Y:S05]  /*0c30*/  @P3 EXIT ;  /* 0x000000000000394d */ /* 0x000fea0003800000 */
[C---:B0-----:R-:W-:Y:S02]  /*0c40*/  LEA R2, P0, R12.reuse, UR10, 0x2 ;  /* 0x0000000a0c027c11 */ /* 0x041fe4000f8010ff */
[----:B-----5:R-:W-:Y:S02]  /*0c50*/  I2FP.F32.S32 R5, R16 ;  /* 0x0000001000057245 */ /* 0x020fe40000201400 */
[----:B------:R-:W-:-:S05]  /*0c60*/  LEA.HI.X R3, R12, UR11, R23, 0x2, P0 ;  /* 0x0000000b0c037c11 */ /* 0x000fca00080f1417 */
[----:B------:R-:W-:Y:S01]  /*0c70*/  STG.E desc[UR14][R2.64], R5 ;  /* 0x0000000502007986 */ /* 0x000fe2000c10190e */
[----:B------:R-:W-:Y:S05]  /*0c80*/  EXIT ;  /* 0x000000000000794d */ /* 0x000fea0003800000 */
.L_x_2776:
[----:B------:R-:W0:Y:S02]  /*0c90*/  S2R R6, SR_TID.X ;  /* 0x0000000000067919 */ /* 0x000e240000002100 */
[----:B0-----:R-:W-:-:S03]  /*0ca0*/  IMAD.WIDE.U32 R2, R6, 0x4, RZ ;  /* 0x0000000406027825 */ /* 0x001fc600078e00ff */
[----:B------:R-:W-:-:S04]  /*0cb0*/  ISETP.GE.U32.AND P0, PT, R2, UR19, PT ;  /* 0x0000001302007c0c */ /* 0x000fc8000bf06070 */
[----:B------:R-:W-:-:S13]  /*0cc0*/  ISETP.GE.AND.EX P0, PT, R3, UR6, PT, P0 ;  /* 0x0000000603007c0c */ /* 0x000fda000bf06300 */
[----:B------:R-:W-:Y:S05]  /*0cd0*/  @P0 EXIT ;  /* 0x000000000000094d */ /* 0x000fea0003800000 */
[----:B------:R-:W-:Y:S01]  /*0ce0*/  IMAD.MOV.U32 R7, RZ, RZ, RZ ;  /* 0x000000ffff077224 */ /* 0x000fe200078e00ff */
[----:B------:R-:W0:Y:S06]  /*0cf0*/  LDCU UR4, c[0x0][0x360] ;  /* 0x00006c00ff0477ac */ /* 0x000e2c0008000800 */
.L_x_2779:
[C---:B-1----:R-:W-:Y:S01]  /*0d00*/  IMAD.SHL.U32 R4, R6.reuse, 0x10, RZ ;  /* 0x0000001006047824 */ /* 0x042fe200078e00ff */
[----:B------:R-:W-:-:S04]  /*0d10*/  SHF.L.U64.HI R0, R6, 0x4, R7 ;  /* 0x0000000406007819 */ /* 0x000fc80000010207 */
[----:B------:R-:W-:-:S04]  /*0d20*/  IADD3 R2, P0, PT, R4, UR8, RZ ;  /* 0x0000000804027c10 */ /* 0x000fc8000ff1e0ff */
[----:B------:R-:W-:-:S05]  /*0d30*/  IADD3.X R3, PT, PT, R0, UR9, RZ, P0, !PT ;  /* 0x0000000900037c10 */ /* 0x000fca00087fe4ff */
[----:B------:R-:W2:Y:S01]  /*0d40*/  LDG.E.128 R8, desc[UR14][R2.64] ;  /* 0x0000000e02087981 */ /* 0x000ea2000c1e1d00 */
        /* <DEDUP_REMOVED lines=14> */
[----:B------:R1:W-:Y:S01]  /*0e30*/  STG.E.128 desc[UR14][R4.64], R8 ;  /* 0x0000000804007986 */ /* 0x0003e2000c101d0e */
[----:B------:R-:W-:Y:S05]  /*0e40*/  @!P0 BRA P1, `(.L_x_2779) ;  /* 0xfffffffc00ac8947 */ /* 0x000fea000083ffff */
[----:B------:R-:W-:Y:S05]  /*0e50*/  EXIT ;  /* 0x000000000000794d */ /* 0x000fea0003800000 */
        .weak           $__internal_66_$__cuda_sm20_div_u16
        .type           $__internal_66_$__cuda_sm20_div_u16,@function
        .size           $__internal_66_$__cuda_sm20_div_u16,(.L_x_7663 - $__internal_66_$__cuda_sm20_div_u16)
$__internal_66_$__cuda_sm20_div_u16:
        /* <DEDUP_REMOVED lines=18> */
[----:B------:R-:W-:Y:S06]  /*0f80*/  RET.REL.NODEC R2 `(_ZN2at6native55_GLOBAL__N__de093ff9_22_ForeachBinaryOpList_cu_a911ec4325multi_tensor_apply_kernelINS1_18TensorListMetadataILi2EEENS1_11CopyFunctorIfiLi2ELi1ELi1EEEJNS0_4CopyIfiEEEEEvT_T0_DpT1_) ;  /* 0xfffffff0021c7950 */ /* 0x000fec0003c3ffff */
.L_x_2780:
        /* <DEDUP_REMOVED lines=15> */
.L_x_7663:


//--------------------- .text._ZN2at6native55_GLOBAL__N__de093ff9_22_ForeachBinaryOpList_cu_a911ec4325multi_tensor_apply_kernelINS1_18TensorListMetadataILi2EEENS1_11CopyFunctorIfsLi2ELi1ELi1EEEJNS0_4CopyIfsEEEEEvT_T0_DpT1_ --------------------------
	.section	.text._ZN2at6native55_GLOBAL__N__de093ff9_22_ForeachBinaryOpList_cu_a911ec4325multi_tensor_apply_kernelINS1_18TensorListMetadataILi2EEENS1_11CopyFunctorIfsLi2ELi1ELi1EEEJNS0_4CopyIfsEEEEEvT_T0_DpT1_,"ax",@progbits
	.align	128
.text._ZN2at6native55_GLOBAL__N__de093ff9_22_ForeachBinaryOpList_cu_a911ec4325multi_tensor_apply_kernelINS1_18TensorListMetadataILi2EEENS1_11CopyFunctorIfsLi2ELi1ELi1EEEJNS0_4CopyIfsEEEEEvT_T0_DpT1_:
        .type           _ZN2at6native55_GLOBAL__N__de093ff9_22_ForeachBinaryOpList_cu_a911ec4325multi_tensor_apply_kernelINS1_18TensorListMetadataILi2EEENS1_11CopyFunctorIfsLi2ELi1ELi1EEEJNS0_4CopyIfsEEEEEvT_T0_DpT1_,@function
        .size           _ZN2at6native55_GLOBAL__N__de093ff9_22_ForeachBinaryOpList_cu_a911ec4325multi_tensor_apply_kernelINS1_18TensorListMetadataILi2EEENS1_11CopyFunctorIfsLi2ELi1ELi1EEEJNS0_4CopyIfsEEEEEvT_T0_DpT1_,(.L_x_7665 - _ZN2at6native55_GLOBAL__N__de093ff9_22_ForeachBinaryOpList_cu_a911ec4325multi_tensor_apply_kernelINS1_18TensorListMetadataILi2EEENS1_11CopyFunctorIfsLi2ELi1ELi1EEEJNS0_4CopyIfsEEEEEvT_T0_DpT1_)
        .other          _ZN2at6native55_GLOBAL__N__de093ff9_22_ForeachBinaryOpList_cu_a911ec4325multi_tensor_apply_kernelINS1_18TensorListMetadataILi2EEENS1_11CopyFunctorIfsLi2ELi1ELi1EEEJNS0_4CopyIfsEEEEEvT_T0_DpT1_,@"STO_CUDA_ENTRY STV_DEFAULT"
_ZN2at6native55_GLOBAL__N__de093ff9_22_ForeachBinaryOpList_cu_a911ec4325multi_tensor_apply_kernelINS1_18TensorListMetadataILi2EEENS1_11CopyFunctorIfsLi2ELi1ELi1EEEJNS0_4CopyIfsEEEEEvT_T0_DpT1_:
        /* <DEDUP_REMOVED lines=39> */
[----:B------:R-:W-:Y:S05]  /*0270*/  CALL.REL.NOINC `($__internal_67_$__cuda_sm20_div_u16) ;  /* 0x0000000800f07944 */ /* 0x000fea0003c00000 */
        /* <DEDUP_REMOVED lines=16> */
.L_x_2783:
[----:B0-----:R-:W-:-:S04]  /*0380*/  IADD3 R21, P1, PT, R0, UR6, RZ ;  /* 0x0000000600157c10 */ /* 0x001fc8000ff3e0ff */
[C---:B------:R-:W-:Y:S01]  /*0390*/  IADD3 R19, P3, PT, R21.reuse, UR16, RZ ;  /* 0x0000001015137c10 */ /* 0x040fe2000ff7e0ff */
[----:B----4-:R-:W-:Y:S01]  /*03a0*/  IMAD.X R20, RZ, RZ, UR7, P1 ;  /* 0x00000007ff147e24 */ /* 0x010fe200088e06ff */
        /* <DEDUP_REMOVED lines=10> */
[----:B------:R-:W-:-:S04]  /*0450*/  @!P2 LEA R8, P1, R21, UR8, 0x1 ;  /* 0x000000081508ac11 */ /* 0x000fc8000f8208ff */
[----:B------:R-:W-:Y:S02]  /*0460*/  @!P2 LEA.HI.X R9, R21, UR9, R20, 0x1, P1 ;  /* 0x000000091509ac11 */ /* 0x000fe400088f0c14 */
[C---:B------:R-:W-:Y:S01]  /*0470*/  @!P4 LEA R2, P5, R19.reuse, UR8, 0x1 ;  /* 0x000000081302cc11 */ /* 0x040fe2000f8a08ff */
[----:B------:R-:W-:Y:S01]  /*0480*/  IMAD.X R7, RZ, RZ, R24, P6 ;  /* 0x000000ffff077224 */ /* 0x000fe200030e0618 */
[----:B------:R-:W-:Y:S01]  /*0490*/  ISETP.GE.U32.AND P1, PT, R6, UR17, PT ;  /* 0x0000001106007c0c */ /* 0x000fe2000bf26070 */
[----:B------:R0:W2:Y:S01]  /*04a0*/  @!P2 LDG.E.U16 R15, desc[UR14][R8.64] ;  /* 0x0000000e080fa981 */ /* 0x0000a2000c1e1500 */
[----:B------:R-:W-:Y:S02]  /*04b0*/  @!P4 LEA.HI.X R3, R19, UR9, R22, 0x1, P5 ;  /* 0x000000091303cc11 */ /* 0x000fe4000a8f0c16 */
[----:B------:R-:W-:Y:S02]  /*04c0*/  @!P3 LEA R10, P5, R5, UR8, 0x1 ;  /* 0x00000008050abc11 */ /* 0x000fe4000f8a08ff */
[----:B------:R-:W-:Y:S01]  /*04d0*/  ISETP.GE.AND.EX P1, PT, R7, UR18, PT, P1 ;  /* 0x0000001207007c0c */ /* 0x000fe2000bf26310 */
[----:B------:R1:W3:Y:S01]  /*04e0*/  @!P4 LDG.E.U16 R16, desc[UR14][R2.64] ;  /* 0x0000000e0210c981 */ /* 0x0002e2000c1e1500 */
[----:B------:R-:W-:-:S05]  /*04f0*/  @!P3 LEA.HI.X R11, R5, UR9, R24, 0x1, P5 ;  /* 0x00000009050bbc11 */ /* 0x000fca000a8f0c18 */
[----:B------:R-:W4:Y:S06]  /*0500*/  @!P3 LDG.E.U16 R17, desc[UR14][R10.64] ;  /* 0x0000000e0a11b981 */ /* 0x000f2c000c1e1500 */
[----:B------:R-:W-:-:S04]  /*0510*/  @!P1 LEA R12, P5, R6, UR8, 0x1 ;  /* 0x00000008060c9c11 */ /* 0x000fc8000f8a08ff */
[----:B------:R-:W-:-:S05]  /*0520*/  @!P1 LEA.HI.X R13, R6, UR9, R7, 0x1, P5 ;  /* 0x00000009060d9c11 */ /* 0x000fca000a8f0c07 */
[----:B------:R5:W5:Y:S01]  /*0530*/  @!P1 LDG.E.U16 R18, desc[UR14][R12.64] ;  /* 0x0000000e0c129981 */ /* 0x000b62000c1e1500 */
[----:B0-----:R-:W-:Y:S02]  /*0540*/  @!P2 LEA R8, P5, R21, UR10, 0x2 ;  /* 0x0000000a1508ac11 */ /* 0x001fe4000f8a10ff */
[----:B-1----:R-:W-:Y:S02]  /*0550*/  @!P3 LEA R2, P6, R5, UR10, 0x2 ;  /* 0x0000000a0502bc11 */ /* 0x002fe4000f8c10ff */
[----:B------:R-:W-:Y:S02]  /*0560*/  @!P2 LEA.HI.X R9, R21, UR11, R20, 0x2, P5 ;  /* 0x0000000b1509ac11 */ /* 0x000fe4000a8f1414 */
[----:B------:R-:W-:Y:S02]  /*0570*/  @!P4 LEA R4, P5, R19, UR10, 0x2 ;  /* 0x0000000a1304cc11 */ /* 0x000fe4000f8a10ff */
[----:B------:R-:W-:Y:S02]  /*0580*/  @!P3 LEA.HI.X R3, R5, UR11, R24, 0x2, P6 ;  /* 0x0000000b0503bc11 */ /* 0x000fe4000b0f1418 */
[----:B------:R-:W-:-:S02]  /*0590*/  @!P4 LEA.HI.X R5, R19, UR11, R22, 0x2, P5 ;  /* 0x0000000b1305cc11 */ /* 0x000fc4000a8f1416 */
[----:B------:R-:W-:-:S05]  /*05a0*/  IADD3 R19, P5, PT, R19, UR12, RZ ;  /* 0x0000000c13137c10 */ /* 0x000fca000ffbe0ff */
[----:B------:R-:W-:Y:S01]  /*05b0*/  IMAD.X R22, RZ, RZ, R22, P5 ;  /* 0x000000ffff167224 */ /* 0x000fe200028e0616 */
[----:B------:R-:W-:Y:S01]  /*05c0*/  IADD3 R24, P5, PT, R19, UR16, RZ ;  /* 0x0000001013187c10 */ /* 0x000fe2000ffbe0ff */
[----:B--2---:R-:W0:Y:S08]  /*05d0*/  @!P2 I2F.S16 R23, R15 ;  /* 0x0000000f0017a306 */ /* 0x004e300000101400 */
[----:B---3--:R-:W1:Y:S08]  /*05e0*/  @!P4 I2F.S16 R25, R16 ;  /* 0x000000100019c306 */ /* 0x008e700000101400 */
[----:B----4-:R-:W2:Y:S01]  /*05f0*/  @!P3 I2F.S16 R27, R17 ;  /* 0x00000011001bb306 */ /* 0x010ea20000101400 */
[----:B0-----:R0:W-:Y:S01]  /*0600*/  @!P2 STG.E desc[UR14][R8.64], R23 ;  /* 0x000000170800a986 */ /* 0x0011e2000c10190e */
[----:B-----5:R-:W-:Y:S01]  /*0610*/  IADD3 R13, P2, PT, R21, UR12, RZ ;  /* 0x0000000c150d7c10 */ /* 0x020fe2000ff5e0ff */
[----:B------:R-:W-:Y:S01]  /*0620*/  IMAD.X R21, RZ, RZ, R22, P5 ;  /* 0x000000ffff157224 */ /* 0x000fe200028e0616 */
[----:B------:R-:W-:-:S03]  /*0630*/  @!P1 LEA R10, P5, R6, UR10, 0x2 ;  /* 0x0000000a060a9c11 */ /* 0x000fc6000f8a10ff */
[----:B------:R-:W-:Y:S01]  /*0640*/  IMAD.X R20, RZ, RZ, R20, P2 ;  /* 0x000000ffff147224 */ /* 0x000fe200010e0614 */
[----:B-1----:R-:W-:Y:S01]  /*0650*/  @!P4 STG.E desc[UR14][R4.64], R25 ;  /* 0x000000190400c986 */ /* 0x002fe2000c10190e */
[----:B------:R-:W-:Y:S02]  /*0660*/  ISETP.GE.U32.AND P2, PT, R13, UR17, PT ;  /* 0x000000110d007c0c */ /* 0x000fe4000bf46070 */
[----:B------:R-:W-:Y:S02]  /*0670*/  ISETP.GE.U32.AND P4, PT, R19, UR17, PT ;  /* 0x0000001113007c0c */ /* 0x000fe4000bf86070 */
[----:B0-----:R-:W-:Y:S01]  /*0680*/  IADD3 R23, P6, PT, R24, UR16, RZ ;  /* 0x0000001018177c10 */ /* 0x001fe2000ffde0ff */
[----:B------:R-:W0:Y:S01]  /*0690*/  @!P1 I2F.S16 R29, R18 ;  /* 0x00000012001d9306 */ /* 0x000e220000101400 */
[----:B--2---:R1:W-:Y:S01]  /*06a0*/  @!P3 STG.E desc[UR14][R2.64], R27 ;  /* 0x0000001b0200b986 */ /* 0x0043e2000c10190e */
[----:B------:R-:W-:Y:S02]  /*06b0*/  ISETP.GE.AND.EX P3, PT, R20, UR18, PT, P2 ;  /* 0x0000001214007c0c */ /* 0x000fe4000bf66320 */
[----:B------:R-:W-:Y:S01]  /*06c0*/  ISETP.GE.AND.EX P2, PT, R22, UR18, PT, P4 ;  /* 0x0000001216007c0c */ /* 0x000fe2000bf46340 */
[----:B------:R-:W-:Y:S01]  /*06d0*/  IMAD.X R26, RZ, RZ, R21, P6 ;  /* 0x000000ffff1a7224 */ /* 0x000fe200030e0615 */
[----:B------:R-:W-:-:S02]  /*06e0*/  ISETP.GE.U32.AND P4, PT, R24, UR17, PT ;  /* 0x0000001118007c0c */ /* 0x000fc4000bf86070 */
[----:B------:R-:W-:Y:S02]  /*06f0*/  @!P1 LEA.HI.X R11, R6, UR11, R7, 0x2, P5 ;  /* 0x0000000b060b9c11 */ /* 0x000fe4000a8f1407 */
[----:B------:R-:W-:Y:S02]  /*0700*/  ISETP.GE.U32.AND P5, PT, R23, UR17, PT ;  /* 0x0000001117007c0c */ /* 0x000fe4000bfa6070 */
[----:B------:R-:W-:Y:S02]  /*0710*/  ISETP.GE.AND.EX P4, PT, R21, UR18, PT, P4 ;  /* 0x0000001215007c0c */ /* 0x000fe4000bf86340 */
[----:B------:R-:W-:Y:S01]  /*0720*/  ISETP.GE.AND.EX P5, PT, R26, UR18, PT, P5 ;  /* 0x000000121a007c0c */ /* 0x000fe2000bfa6350 */
[----:B0-----:R0:W-:Y:S01]  /*0730*/  @!P1 STG.E desc[UR14][R10.64], R29 ;  /* 0x0000001d0a009986 */ /* 0x0011e2000c10190e */
[----:B-1----:R-:W-:Y:S02]  /*0740*/  @!P3 LEA R2, P6, R13, UR8, 0x1 ;  /* 0x000000080d02bc11 */ /* 0x002fe4000f8c08ff */
[----:B------:R-:W-:-:S02]  /*0750*/  @!P2 LEA R4, P1, R19, UR8, 0x1 ;  /* 0x000000081304ac11 */ /* 0x000fc4000f8208ff */
[----:B------:R-:W-:Y:S02]  /*0760*/  @!P3 LEA.HI.X R3, R13, UR9, R20, 0x1, P6 ;  /* 0x000000090d03bc11 */ /* 0x000fe4000b0f0c14 */
[----:B------:R-:W-:-:S03]  /*0770*/  @!P2 LEA.HI.X R5, R19, UR9, R22, 0x1, P1 ;  /* 0x000000091305ac11 */ /* 0x000fc600088f0c16 */
[C---:B------:R-:W-:Y:S01]  /*0780*/  @!P4 LEA R6, P6, R24.reuse, UR8, 0x1 ;  /* 0x000000081806cc11 */ /* 0x040fe2000f8c08ff */
[----:B------:R1:W2:Y:S01]  /*0790*/  @!P3 LDG.E.U16 R15, desc[UR14][R2.64] ;  /* 0x0000000e020fb981 */ /* 0x0002a2000c1e1500 */
[C---:B------:R-:W-:Y:S02]  /*07a0*/  @!P5 LEA R8, P1, R23.reuse, UR8, 0x1 ;  /* 0x000000081708dc11 */ /* 0x040fe4000f8208ff */
[----:B------:R-:W-:Y:S01]  /*07b0*/  @!P4 LEA.HI.X R7, R24, UR9, R21, 0x1, P6 ;  /* 0x000000091807cc11 */ /* 0x000fe2000b0f0c15 */
[----:B------:R3:W4:Y:S01]  /*07c0*/  @!P2 LDG.E.U16 R16, desc[UR14][R4.64] ;  /* 0x0000000e0410a981 */ /* 0x000722000c1e1500 */
[----:B------:R-:W-:-:S03]  /*07d0*/  @!P5 LEA.HI.X R9, R23, UR9, R26, 0x1, P1 ;  /* 0x000000091709dc11 */ /* 0x000fc600088f0c1a */
[----:B------:R-:W5:Y:S04]  /*07e0*/  @!P4 LDG.E.U16 R17, desc[UR14][R6.64] ;  /* 0x0000000e0611c981 */ /* 0x000f68000c1e1500 */
[----:B------:R-:W5:Y:S01]  /*07f0*/  @!P5 LDG.E.U16 R18, desc[UR14][R8.64] ;  /* 0x0000000e0812d981 */ /* 0x000f62000c1e1500 */
[----:B0-----:R-:W-:Y:S02]  /*0800*/  @!P3 LEA R10, P1, R13, UR10, 0x2 ;  /* 0x0000000a0d0abc11 */ /* 0x001fe4000f8210ff */
[----:B------:R-:W-:Y:S02]  /*0810*/  @!P2 LEA R12, P6, R19, UR10, 0x2 ;  /* 0x0000000a130cac11 */ /* 0x000fe4000f8c10ff */
[----:B------:R-:W-:Y:S02]  /*0820*/  @!P3 LEA.HI.X R11, R13, UR11, R20, 0x2, P1 ;  /* 0x0000000b0d0bbc11 */ /* 0x000fe400088f1414 */
[----:B------:R-:W-:-:S02]  /*0830*/  @!P2 LEA.HI.X R13, R19, UR11, R22, 0x2, P6 ;  /* 0x0000000b130dac11 */ /* 0x000fc4000b0f1416 */
[C---:B-1----:R-:W-:Y:S02]  /*0840*/  @!P4 LEA R2, P1, R24.reuse, UR10, 0x2 ;  /* 0x0000000a1802cc11 */ /* 0x042fe4000f8210ff */
[C---:B---3--:R-:W-:Y:S01]  /*0850*/  @!P5 LEA R4, P6, R23.reuse, UR10, 0x2 ;  /* 0x0000000a1704dc11 */ /* 0x048fe2000f8c10ff */
        /* <DEDUP_REMOVED lines=8> */
[----:B--2---:R-:W0:Y:S08]  /*08e0*/  @!P3 I2F.S16 R25, R15 ;  /* 0x0000000f0019b306 */ /* 0x004e300000101400 */
[----:B----4-:R-:W1:Y:S08]  /*08f0*/  @!P2 I2F.S16 R27, R16 ;  /* 0x00000010001ba306 */ /* 0x010e700000101400 */
[----:B-----5:R-:W2:Y:S08]  /*0900*/  @!P4 I2F.S16 R29, R17 ;  /* 0x00000011001dc306 */ /* 0x020eb00000101400 */
[----:B------:R-:W3:Y:S01]  /*0910*/  @!P5 I2F.S16 R20, R18 ;  /* 0x000000120014d306 */ /* 0x000ee20000101400 */
[----:B0-----:R4:W-:Y:S04]  /*0920*/  @!P3 STG.E desc[UR14][R10.64], R25 ;  /* 0x000000190a00b986 */ /* 0x0019e8000c10190e */
[----:B-1----:R4:W-:Y:S04]  /*0930*/  @!P2 STG.E desc[UR14][R12.64], R27 ;  /* 0x0000001b0c00a986 */ /* 0x0029e8000c10190e */
[----:B--2---:R4:W-:Y:S04]  /*0940*/  @!P4 STG.E desc[UR14][R2.64], R29 ;  /* 0x0000001d0200c986 */ /* 0x0049e8000c10190e */
[----:B---3--:R4:W-:Y:S01]  /*0950*/  @!P5 STG.E desc[UR14][R4.64], R20 ;  /* 0x000000140400d986 */ /* 0x0089e2000c10190e */
[----:B------:R-:W-:Y:S05]  /*0960*/  @P1 BRA `(.L_x_2783) ;  /* 0xfffffff800841947 */ /* 0x000fea000383ffff */
.L_x_2782:
[----:B------:R-:W-:Y:S05]  /*0970*/  @!P0 EXIT ;  /* 0x000000000000894d */ /* 0x000fea0003800000 */
[----:B0---4-:R-:W-:Y:S02]  /*0980*/  IADD3 R4, P1, PT, R0, UR6, RZ ;  /* 0x0000000600047c10 */ /* 0x011fe4000ff3e0ff */
        /* <DEDUP_REMOVED lines=30> */
[C---:B-1----:R-:W-:Y:S02]  /*0b70*/  @!P0 LEA R6, P4, R4.reuse, UR10, 0x2 ;  /* 0x0000000a04068c11 */ /* 0x042fe4000f8810ff */
[----:B------:R-:W-:Y:S01]  /*0b80*/  @!P1 LEA.HI.X R9, R3, UR11, R2, 0x2, P5 ;  /* 0x0000000b03099c11 */ /* 0x000fe2000a8f1402 */
[----:B------:R0:W5:Y:S01]  /*0b90*/  @!P3 LDG.E.U16 R18, desc[UR14][R14.64] ;  /* 0x0000000e0e12b981 */ /* 0x000162000c1e1500 */
[----:B------:R-:W-:Y:S02]  /*0ba0*/  @!P0 LEA.HI.X R7, R4, UR11, R11, 0x2, P4 ;  /* 0x0000000b04078c11 */ /* 0x000fe4000a0f140b */
[----:B------:R-:W-:-:S04]  /*0bb0*/  @!P2 LEA R4, P4, R5, UR10, 0x2 ;  /* 0x0000000a0504ac11 */ /* 0x000fc8000f8810ff */
[----:B------:R-:W-:Y:S01]  /*0bc0*/  @!P2 LEA.HI.X R5, R5, UR11, R0, 0x2, P4 ;  /* 0x0000000b0505ac11 */ /* 0x000fe2000a0f1400 */
[----:B--2---:R-:W1:Y:S08]  /*0bd0*/  @!P0 I2F.S16 R17, R20 ;  /* 0x0000001400118306 */ /* 0x004e700000101400 */
[----:B---3--:R-:W2:Y:S08]  /*0be0*/  @!P1 I2F.S16 R19, R19 ;  /* 0x0000001300139306 */ /* 0x008eb00000101400 */
[----:B----4-:R-:W3:Y:S01]  /*0bf0*/  @!P2 I2F.S16 R13, R10 ;  /* 0x0000000a000da306 */ /* 0x010ee20000101400 */
[----:B-1----:R0:W-:Y:S04]  /*0c00*/  @!P0 STG.E desc[UR14][R6.64], R17 ;  /* 0x0000001106008986 */ /* 0x0021e8000c10190e */
[----:B--2---:R0:W-:Y:S04]  /*0c10*/  @!P1 STG.E desc[UR14][R8.64], R19 ;  /* 0x0000001308009986 */ /* 0x0041e8000c10190e */
[----:B---3--:R0:W-:Y:S01]  /*0c20*/  @!P2 STG.E desc[UR14][R4.64], R13 ;  /* 0x0000000d0400a986 */ /* 0x0081e2000c10190e */
[----:B------:R-:W-:Y:S05]  /*0c30*/  @P3 EXIT ;  /* 0x000000000000394d */ /* 0x000fea0003800000 */
[----:B0----5:R-:W0:Y:S01]  /*0c40*/  I2F.S16 R5, R18 ;  /* 0x0000001200057306 */ /* 0x021e220000101400 */
[----:B------:R-:W-:-:S04]  /*0c50*/  LEA R2, P0, R16, UR10, 0x2 ;  /* 0x0000000a10027c11 */ /* 0x000fc8000f8010ff */
[----:B------:R-:W-:-:S05]  /*0c60*/  LEA.HI.X R3, R16, UR11, R21, 0x2, P0 ;  /* 0x0000000b10037c11 */ /* 0x000fca00080f1415 */
[----:B0-----:R-:W-:Y:S01]  /*0c70*/  STG.E desc[UR14][R2.64], R5 ;  /* 0x0000000502007986 */ /* 0x001fe2000c10190e */
[----:B------:R-:W-:Y:S05]  /*0c80*/  EXIT ;  /* 0x000000000000794d */ /* 0x000fea0003800000 */
.L_x_2781:
[----:B------:R-:W0:Y:S02]  /*0c90*/  S2R R6, SR_TID.X ;  /* 0x0000000000067919 */ /* 0x000e240000002100 */
[----:B0-----:R-:W-:-:S03]  /*0ca0*/  IMAD.WIDE.U32 R2, R6, 0x4, RZ ;  /* 0x0000000406027825 */ /* 0x001fc600078e00ff */
[----:B------:R-:W-:-:S04]  /*0cb0*/  ISETP.GE.U32.AND P0, PT, R2, UR19, PT ;  /* 0x0000001302007c0c */ /* 0x000fc8000bf06070 */
[----:B------:R-:W-:-:S13]  /*0cc0*/  ISETP.GE.AND.EX P0, PT, R3, UR6, PT, P0 ;  /* 0x0000000603007c0c */ /* 0x000fda000bf06300 */
[----:B------:R-:W-:Y:S05]  /*0cd0*/  @P0 EXIT ;  /* 0x000000000000094d */ /* 0x000fea0003800000 */
[----:B------:R-:W-:Y:S01]  /*0ce0*/  IMAD.MOV.U32 R7, RZ, RZ, RZ ;  /* 0x000000ffff077224 */ /* 0x000fe200078e00ff */
[----:B------:R-:W0:Y:S06]  /*0cf0*/  LDCU UR4, c[0x0][0x360] ;  /* 0x00006c00ff0477ac */ /* 0x000e2c0008000800 */
.L_x_2784:
        /* <DEDUP_REMOVED lines=17> */
[----:B0-----:R1:W-:Y:S01]  /*0e10*/  STG.E.128 desc[UR14][R4.64], R8 ;  /* 0x0000000804007986 */ /* 0x0013e2000c101d0e */
[----:B------:R-:W-:Y:S05]  /*0e20*/  @!P0 BRA P1, `(.L_x_2784) ;  /* 0xfffffffc00b48947 */ /* 0x000fea000083ffff */
[----:B------:R-:W-:Y:S05]  /*0e30*/  EXIT ;  /* 0x000000000000794d */ /* 0x000fea0003800000 */
        .weak           $__internal_67_$__cuda_sm20_div_u16
        .type           $__internal_67_$__cuda_sm20_div_u16,@function
        .size           $__internal_67_$__cuda_sm20_div_u16,(.L_x_7665 - $__internal_67_$__cuda_sm20_div_u16)
$__internal_67_$__cuda_sm20_div_u16:
        /* <DEDUP_REMOVED lines=18> */
[----:B------:R-:W-:Y:S06]  /*0f60*/  RET.REL.NODEC R2 `(_ZN2at6native55_GLOBAL__N__de093ff9_22_ForeachBinaryOpList_cu_a911ec4325multi_tensor_apply_kernelINS1_18TensorListMetadataILi2EEENS1_11CopyFunctorIfsLi2ELi1ELi1EEEJNS0_4CopyIfsEEEEEvT_T0_DpT1_) ;  /* 0xfffffff002247950 */ /* 0x000fec0003c3ffff */
.L_x_2785:
        /* <DEDUP_REMOVED lines=9> */
.L_x_7665:


//--------------------- .text._ZN2at6native55_GLOBAL__N__de093ff9_22_ForeachBinaryOpList_cu_a911ec4325multi_tensor_apply_kernelINS1_18TensorListMetadataILi2EEENS1_11CopyFunctorIflLi2ELi1ELi1EEEJNS0_4CopyIflEEEEEvT_T0_DpT1_ --------------------------
	.section	.text._ZN2at6native55_GLOBAL__N__de093ff9_22_ForeachBinaryOpList_cu_a911ec4325multi_tensor_apply_kernelINS1_18TensorListMetadataILi2EEENS1_11CopyFunctorIflLi2ELi1ELi1EEEJNS0_4CopyIflEEEEEvT_T0_DpT1_,"ax",@progbits
	.align	128
.text._ZN2at6native55_GLOBAL__N__de093ff9_22_ForeachBinaryOpList_cu_a911ec4325multi_tensor_apply_kernelINS1_18TensorListMetadataILi2EEENS1_11CopyFunctorIflLi2ELi1ELi1EEEJNS0_4CopyIflEEEEEvT_T0_DpT1_:
        .type           _ZN2at6native55_GLOBAL__N__de093ff9_22_ForeachBinaryOpList_cu_a911ec4325multi_tensor_apply_kernelINS1_18TensorListMetadataILi2EEENS1_11CopyFunctorIflLi2ELi1ELi1EEEJNS0_4CopyIflEEEEEvT_T0_DpT1_,@function
        .size           _ZN2at6native55_GLOBAL__N__de093ff9_22_ForeachBinaryOpList_cu_a911ec4325multi_tensor_apply_kernelINS1_18TensorListMetadataILi2EEENS1_11CopyFunctorIflLi2ELi1ELi1EEEJNS0_4CopyIflEEEEEvT_T0_DpT1_,(.L_x_7667 - _ZN2at6native55_GLOBAL__N__de093ff9_22_ForeachBinaryOpList_cu_a911ec4325multi_tensor_apply_kernelINS1_18TensorListMetadataILi2EEENS1_11CopyFunctorIflLi2ELi1ELi1EEEJNS0_4CopyIflEEEEEvT_T0_DpT1_)
        .other          _ZN2at6native55_GLOBAL__N__de093ff9_22_ForeachBinaryOpList_cu_a911ec4325multi_tensor_apply_kernelINS1_18TensorListMetadataILi2EEENS1_11CopyFunctorIflLi2ELi1ELi1EEEJNS0_4CopyIflEEEEEvT_T0_DpT1_,@"STO_CUDA_ENTRY STV_DEFAULT"
_ZN2at6native55_GLOBAL__N__de093ff9_22_ForeachBinaryOpList_cu_a911ec4325multi_tensor_apply_kernelINS1_18TensorListMetadataILi2EEENS1_11CopyFunctorIflLi2ELi1ELi1EEEJNS0_4CopyIflEEEEEvT_T0_DpT1_:
        /* <DEDUP_REMOVED lines=39> */
[----:B------:R-:W-:Y:S05]  /*0270*/  CALL.REL.NOINC `($__internal_68_$__cuda_sm20_div_u16) ;  /* 0x0000000c008c7944 */ /* 0x000fea0003c00000 */
        /* <DEDUP_REMOVED lines=14> */
.L_x_2788:
        /* <DEDUP_REMOVED lines=17> */
[----:B------:R0:W2:Y:S01]  /*0470*/  @!P3 LDG.E.64 R14, desc[UR14][R22.64] ;  /* 0x0000000e160eb981 */ /* 0x0000a2000c1e1b00 */
        /* <DEDUP_REMOVED lines=9> */
[----:B------:R2:W5:Y:S01]  /*0510*/  @!P1 LDG.E.64 R8, desc[UR14][R24.64] ;  /* 0x0000000e18089981 */ /* 0x000562000c1e1b00 */
[----:B0-----:R-:W-:Y:S01]  /*0520*/  @!P3 LEA R22, P5, R26, UR10, 0x2 ;  /* 0x0000000a1a16bc11 */ /* 0x001fe2000f8a10ff */
[----:B------:R-:W-:-:S03]  /*0530*/  USHF.L.U32 UR12, UR16, 0x2, URZ ;  /* 0x00000002100c7899 */ /* 0x000fc600080006ff */
[----:B------:R-:W-:Y:S02]  /*0540*/  @!P3 LEA.HI.X R23, R26, UR11, R21, 0x2, P5 ;  /* 0x0000000b1a17bc11 */ /* 0x000fe4000a8f1415 */
[----:B-1----:R-:W-:-:S04]  /*0550*/  @!P4 LEA R16, P5, R7, UR10, 0x2 ;  /* 0x0000000a0710cc11 */ /* 0x002fc8000f8a10ff */
[C---:B------:R-:W-:Y:S02]  /*0560*/  @!P4 LEA.HI.X R17, R7.reuse, UR11, R6, 0x2, P5 ;  /* 0x0000000b0711cc11 */ /* 0x040fe4000a8f1406 */
[----:B------:R-:W-:-:S05]  /*0570*/  IADD3 R5, P5, PT, R7, UR12, RZ ;  /* 0x0000000c07057c10 */ /* 0x000fca000ffbe0ff */
[----:B------:R-:W-:Y:S01]  /*0580*/  IMAD.X R4, RZ, RZ, R6, P5 ;  /* 0x000000ffff047224 */ /* 0x000fe200028e0606 */
[----:B------:R-:W-:Y:S02]  /*0590*/  @!P2 LEA R28, P5, R3, UR10, 0x2 ;  /* 0x0000000a031cac11 */ /* 0x000fe4000f8a10ff */
[----:B------:R-:W-:Y:S02]  /*05a0*/  IADD3 R6, P6, PT, R5, UR16, RZ ;  /* 0x0000001005067c10 */ /* 0x000fe4000ffde0ff */
[----:B------:R-:W-:-:S03]  /*05b0*/  @!P2 LEA.HI.X R29, R3, UR11, R20, 0x2, P5 ;  /* 0x0000000b031dac11 */ /* 0x000fc6000a8f1414 */
[----:B------:R-:W-:Y:S01]  /*05c0*/  IMAD.X R3, RZ, RZ, R4, P6 ;  /* 0x000000ffff037224 */ /* 0x000fe200030e0604 */
[----:B------:R-:W-:-:S04]  /*05d0*/  ISETP.GE.U32.AND P5, PT, R6, UR17, PT ;  /* 0x0000001106007c0c */ /* 0x000fc8000bfa6070 */
[----:B------:R-:W-:Y:S01]  /*05e0*/  ISETP.GE.AND.EX P5, PT, R3, UR18, PT, P5 ;  /* 0x0000001203007c0c */ /* 0x000fe2000bfa6350 */
[----:B--2---:R-:W0:Y:S02]  /*05f0*/  @!P3 I2F.S64 R25, R14 ;  /* 0x0000000e0019b312 */ /* 0x004e240000301400 */
[----:B0-----:R-:W-:Y:S01]  /*0600*/  @!P3 STG.E desc[UR14][R22.64], R25 ;  /* 0x000000191600b986 */ /* 0x001fe2000c10190e */
[----:B------:R-:W-:-:S05]  /*0610*/  IADD3 R26, P3, PT, R26, UR12, RZ ;  /* 0x0000000c1a1a7c10 */ /* 0x000fca000ff7e0ff */
[----:B------:R-:W-:Y:S01]  /*0620*/  IMAD.X R7, RZ, RZ, R21, P3 ;  /* 0x000000ffff077224 */ /* 0x000fe200018e0615 */
[----:B------:R-:W-:-:S04]  /*0630*/  ISETP.GE.U32.AND P3, PT, R26, UR17, PT ;  /* 0x000000111a007c0c */ /* 0x000fc8000bf66070 */
[----:B------:R-:W-:-:S15]  /*0640*/  ISETP.GE.AND.EX P3, PT, R7, UR18, PT, P3 ;  /* 0x0000001207007c0c */ /* 0x000fde000bf66330 */
[----:B------:R-:W-:-:S15]  /*0650*/  NOP ;  /* 0x0000000000007918 */ /* 0x000fde0000000000 */
[----:B------:R-:W-:-:S15]  /*0660*/  NOP ;  /* 0x0000000000007918 */ /* 0x000fde0000000000 */
[----:B------:R-:W-:-:S06]  /*0670*/  NOP ;  /* 0x0000000000007918 */ /* 0x000fcc0000000000 */
[----:B---3--:R-:W0:Y:S02]  /*0680*/  @!P4 I2F.S64 R24, R12 ;  /* 0x0000000c0018c312 */ /* 0x008e240000301400 */
[----:B0-----:R0:W-:Y:S01]  /*0690*/  @!P4 STG.E desc[UR14][R16.64], R24 ;  /* 0x000000181000c986 */ /* 0x0011e2000c10190e */
[----:B------:R-:W-:-:S04]  /*06a0*/  ISETP.GE.U32.AND P4, PT, R5, UR17, PT ;  /* 0x0000001105007c0c */ /* 0x000fc8000bf86070 */
[----:B------:R-:W-:Y:S02]  /*06b0*/  ISETP.GE.AND.EX P4, PT, R4, UR18, PT, P4 ;  /* 0x0000001204007c0c */ /* 0x000fe4000bf86340 */
[----:B0-----:R-:W-:-:S04]  /*06c0*/  @!P1 LEA R24, P6, R18, UR10, 0x2 ;  /* 0x0000000a12189c11 */ /* 0x001fc8000f8c10ff */
[----:B------:R-:W-:Y:S02]  /*06d0*/  @!P1 LEA.HI.X R25, R18, UR11, R19, 0x2, P6 ;  /* 0x0000000b12199c11 */ /* 0x000fe4000b0f1413 */
[----:B------:R-:W-:-:S04]  /*06e0*/  @!P3 LEA R20, P6, R26, UR8, 0x3 ;  /* 0x000000081a14bc11 */ /* 0x000fc8000f8c18ff */
[----:B------:R-:W-:Y:S02]  /*06f0*/  @!P3 LEA.HI.X R21, R26, UR9, R7, 0x3, P6 ;  /* 0x000000091a15bc11 */ /* 0x000fe4000b0f1c07 */
[----:B------:R-:W-:-:S04]  /*0700*/  @!P5 LEA R16, P6, R6, UR8, 0x3 ;  /* 0x000000080610dc11 */ /* 0x000fc8000f8c18ff */
[----:B------:R-:W-:-:S15]  /*0710*/  @!P5 LEA.HI.X R17, R6, UR9, R3, 0x3, P6 ;  /* 0x000000090611dc11 */ /* 0x000fde000b0f1c03 */
[----:B------:R-:W-:-:S15]  /*0720*/  NOP ;  /* 0x0000000000007918 */ /* 0x000fde0000000000 */
[----:B------:R-:W-:-:S09]  /*0730*/  NOP ;  /* 0x0000000000007918 */ /* 0x000fd20000000000 */
[----:B----4-:R-:W0:Y:S02]  /*0740*/  @!P2 I2F.S64 R27, R10 ;  /* 0x0000000a001ba312 */ /* 0x010e240000301400 */
[----:B0-----:R-:W-:Y:S01]  /*0750*/  @!P2 STG.E desc[UR14][R28.64], R27 ;  /* 0x0000001b1c00a986 */ /* 0x001fe2000c10190e */
[----:B------:R-:W-:-:S15]  /*0760*/  @!P4 LEA R18, P2, R5, UR8, 0x3 ;  /* 0x000000080512cc11 */ /* 0x000fde000f8418ff */
[----:B------:R-:W-:-:S15]  /*0770*/  NOP ;  /* 0x0000000000007918 */ /* 0x000fde0000000000 */
[----:B------:R-:W-:-:S15]  /*0780*/  NOP ;  /* 0x0000000000007918 */ /* 0x000fde0000000000 */
[----:B------:R-:W-:-:S15]  /*0790*/  NOP ;  /* 0x0000000000007918 */ /* 0x000fde0000000000 */
[----:B------:R-:W-:-:S01]  /*07a0*/  NOP ;  /* 0x0000000000007918 */ /* 0x000fc20000000000 */
[----:B-----5:R-:W0:Y:S02]  /*07b0*/  @!P1 I2F.S64 R19, R8 ;  /* 0x0000000800139312 */ /* 0x020e240000301400 */
[----:B0-----:R0:W-:Y:S01]  /*07c0*/  @!P1 STG.E desc[UR14][R24.64], R19 ;  /* 0x0000001318009986 */ /* 0x0011e2000c10190e */
[----:B------:R-:W-:-:S03]  /*07d0*/  IADD3 R23, P1, PT, R6, UR16, RZ ;  /* 0x0000001006177c10 */ /* 0x000fc6000ff3e0ff */
[----:B------:R1:W2:Y:S02]  /*07e0*/  @!P3 LDG.E.64 R14, desc[UR14][R20.64] ;  /* 0x0000000e140eb981 */ /* 0x0002a4000c1e1b00 */
[----:B------:R-:W-:Y:S02]  /*07f0*/  IMAD.X R22, RZ, RZ, R3, P1 ;  /* 0x000000ffff167224 */ /* 0x000fe400008e0603 */
[----:B------:R3:W4:Y:S01]  /*0800*/  @!P5 LDG.E.64 R10, desc[UR14][R16.64] ;  /* 0x0000000e100ad981 */ /* 0x000722000c1e1b00 */
[----:B0-----:R-:W-:Y:S02]  /*0810*/  @!P4 LEA.HI.X R19, R5, UR9, R4, 0x3, P2 ;  /* 0x000000090513cc11 */ /* 0x001fe400090f1c04 */
[----:B------:R-:W-:-:S03]  /*0820*/  ISETP.GE.U32.AND P2, PT, R23, UR17, PT ;  /* 0x0000001117007c0c */ /* 0x000fc6000bf46070 */
[----:B------:R-:W5:Y:S01]  /*0830*/  @!P4 LDG.E.64 R12, desc[UR14][R18.64] ;  /* 0x0000000e120cc981 */ /* 0x000f62000c1e1b00 */
[----:B------:R-:W-:-:S13]  /*0840*/  ISETP.GE.AND.EX P1, PT, R22, UR18, PT, P2 ;  /* 0x0000001216007c0c */ /* 0x000fda000bf26320 */
[----:B------:R-:W-:-:S04]  /*0850*/  @!P1 LEA R28, P2, R23, UR8, 0x3 ;  /* 0x00000008171c9c11 */ /* 0x000fc8000f8418ff */
[----:B------:R-:W-:-:S05]  /*0860*/  @!P1 LEA.HI.X R29, R23, UR9, R22, 0x3, P2 ;  /* 0x00000009171d9c11 */ /* 0x000fca00090f1c16 */
[----:B------:R4:W4:Y:S01]  /*0870*/  @!P1 LDG.E.64 R8, desc[UR14][R28.64] ;  /* 0x0000000e1c089981 */ /* 0x000922000c1e1b00 */
[C---:B------:R-:W-:Y:S02]  /*0880*/  @!P3 LEA R24, P2, R26.reuse, UR10, 0x2 ;  /* 0x0000000a1a18bc11 */ /* 0x040fe4000f8410ff */
[C---:B-1----:R-:W-:Y:S02]  /*0890*/  @!P4 LEA R20, P6, R5.reuse, UR10, 0x2 ;  /* 0x0000000a0514cc11 */ /* 0x042fe4000f8c10ff */
[----:B------:R-:W-:Y:S02]  /*08a0*/  @!P3 LEA.HI.X R25, R26, UR11, R7, 0x2, P2 ;  /* 0x0000000b1a19bc11 */ /* 0x000fe400090f1407 */
[----:B------:R-:W-:Y:S02]  /*08b0*/  @!P4 LEA.HI.X R21, R5, UR11, R4, 0x2, P6 ;  /* 0x0000000b0515cc11 */ /* 0x000fe4000b0f1404 */
[----:B------:R-:W-:Y:S02]  /*08c0*/  @!P5 LEA R4, P2, R6, UR10, 0x2 ;  /* 0x0000000a0604dc11 */ /* 0x000fe4000f8410ff */
[----:B---3--:R-:W-:-:S02]  /*08d0*/  @!P1 LEA R16, P6, R23, UR10, 0x2 ;  /* 0x0000000a17109c11 */ /* 0x008fc4000f8c10ff */
[----:B------:R-:W-:Y:S01]  /*08e0*/  @!P5 LEA.HI.X R5, R6, UR11, R3, 0x2, P2 ;  /* 0x0000000b0605dc11 */ /* 0x000fe200090f1403 */
[----:B------:R-:W-:Y:S01]  /*08f0*/  VIADD R6, R0, 0x1 ;  /* 0x0000000100067836 */ /* 0x000fe20000000000 */
[----:B------:R-:W-:Y:S01]  /*0900*/  @!P1 LEA.HI.X R17, R23, UR11, R22, 0x2, P6 ;  /* 0x0000000b17119c11 */ /* 0x000fe2000b0f1416 */
[----:B------:R-:W-:-:S03]  /*0910*/  UIADD3 UR4, UP0, UPT, UR4, 0x2, URZ ;  /* 0x0000000204047890 */ /* 0x000fc6000ff1e0ff */
[----:B------:R-:W-:Y:S01]  /*0920*/  LOP3.LUT R6, R6, 0x1fffe, RZ, 0xc0, !PT ;  /* 0x0001fffe06067812 */ /* 0x000fe200078ec0ff */
[----:B------:R-:W-:Y:S02]  /*0930*/  UIADD3.X UR5, UPT, UPT, URZ, UR5, URZ, UP0, !UPT ;  /* 0x00000005ff057290 */ /* 0x000fe400087fe4ff */
[----:B------:R-:W-:-:S04]  /*0940*/  ULEA UR6, UP0, UR12, UR6, 0x1 ;  /* 0x000000060c067291 */ /* 0x000fc8000f8008ff */
[----:B------:R-:W-:Y:S01]  /*0950*/  ULEA.HI.X UR7, UR12, UR7, URZ, 0x1, UP0 ;  /* 0x000000070c077291 */ /* 0x000fe200080f0cff */
[----:B--2---:R-:W0:Y:S02]  /*0960*/  @!P3 I2F.S64 R27, R14 ;  /* 0x0000000e001bb312 */ /* 0x004e240000301400 */
[----:B0-----:R1:W-:-:S15]  /*0970*/  @!P3 STG.E desc[UR14][R24.64], R27 ;  /* 0x0000001b1800b986 */ /* 0x0013de000c10190e */
[----:B------:R-:W-:-:S15]  /*0980*/  NOP ;  /* 0x0000000000007918 */ /* 0x000fde0000000000 */
[----:B------:R-:W-:-:S15]  /*0990*/  NOP ;  /* 0x0000000000007918 */ /* 0x000fde0000000000 */
[----:B------:R-:W-:-:S15]  /*09a0*/  NOP ;  /* 0x0000000000007918 */ /* 0x000fde0000000000 */
[----:B------:R-:W-:-:S02]  /*09b0*/  NOP ;  /* 0x0000000000007918 */ /* 0x000fc40000000000 */
[----:B-----5:R-:W0:Y:S02]  /*09c0*/  @!P4 I2F.S64 R19, R12 ;  /* 0x0000000c0013c312 */ /* 0x020e240000301400 */
[----:B0-----:R1:W-:-:S15]  /*09d0*/  @!P4 STG.E desc[UR14][R20.64], R19 ;  /* 0x000000131400c986 */ /* 0x0013de000c10190e */
[----:B------:R-:W-:-:S15]  /*09e0*/  NOP ;  /* 0x0000000000007918 */ /* 0x000fde0000000000 */
[----:B------:R-:W-:-:S15]  /*09f0*/  NOP ;  /* 0x0000000000007918 */ /* 0x000fde0000000000 */
[----:B------:R-:W-:-:S15]  /*0a00*/  NOP ;  /* 0x0000000000007918 */ /* 0x000fde0000000000 */
[----:B------:R-:W-:-:S02]  /*0a10*/  NOP ;  /* 0x0000000000007918 */ /* 0x000fc40000000000 */
[----:B----4-:R-:W0:Y:S02]  /*0a20*/  @!P5 I2F.S64 R29, R10 ;  /* 0x0000000a001dd312 */ /* 0x010e240000301400 */
[----:B0-----:R1:W-:-:S15]  /*0a30*/  @!P5 STG.E desc[UR14][R4.64], R29 ;  /* 0x0000001d0400d986 */ /* 0x0013de000c10190e */
[----:B------:R-:W-:-:S15]  /*0a40*/  NOP ;  /* 0x0000000000007918 */ /* 0x000fde0000000000 */
[----:B------:R-:W-:-:S15]  /*0a50*/  NOP ;  /* 0x0000000000007918 */ /* 0x000fde0000000000 */
[----:B------:R-:W-:-:S15]  /*0a60*/  NOP ;  /* 0x0000000000007918 */ /* 0x000fde0000000000 */
[----:B------:R-:W-:-:S02]  /*0a70*/  NOP ;  /* 0x0000000000007918 */ /* 0x000fc40000000000 */
[----:B------:R-:W0:Y:S02]  /*0a80*/  @!P1 I2F.S64 R3, R8 ;  /* 0x0000000800039312 */ /* 0x000e240000301400 */
[----:B0-----:R1:W-:Y:S01]  /*0a90*/  @!P1 STG.E desc[UR14][R16.64], R3 ;  /* 0x0000000310009986 */ /* 0x0013e2000c10190e */
[----:B------:R-:W-:-:S04]  /*0aa0*/  ISETP.NE.U32.AND P1, PT, R6, UR4, PT ;  /* 0x0000000406007c0c */ /* 0x000fc8000bf25070 */
[----:B------:R-:W-:-:S13]  /*0ab0*/  ISETP.NE.AND.EX P1, PT, RZ, UR5, PT, P1 ;  /* 0x00000005ff007c0c */ /* 0x000fda000bf25310 */
[----:B-1----:R-:W-:Y:S05]  /*0ac0*/  @P1 BRA `(.L_x_2788) ;  /* 0xfffffff800241947 */ /* 0x002fea000383ffff */
.L_x_2787:
        /* <DEDUP_REMOVED lines=35> */
[----:B--2---:R-:W1:Y:S02]  /*0d00*/  @!P0 I2F.S64 R15, R14 ;  /* 0x0000000e000f8312 */ /* 0x004e640000301400 */
[----:B-1----:R0:W-:-:S15]  /*0d10*/  @!P0 STG.E desc[UR14][R2.64], R15 ;  /* 0x0000000f02008986 */ /* 0x0021de000c10190e */
[----:B------:R-:W-:-:S15]  /*0d20*/  NOP ;  /* 0x0000000000007918 */ /* 0x000fde0000000000 */
[----:B------:R-:W-:-:S15]  /*0d30*/  NOP ;  /* 0x0000000000007918 */ /* 0x000fde0000000000 */
[----:B------:R-:W-:-:S15]  /*0d40*/  NOP ;  /* 0x0000000000007918 */ /* 0x000fde0000000000 */
[----:B------:R-:W-:-:S02]  /*0d50*/  NOP ;  /* 0x0000000000007918 */ /* 0x000fc40000000000 */
[----:B---3--:R-:W1:Y:S02]  /*0d60*/  I2F.S64 R13, R12 ;  /* 0x0000000c000d7312 */ /* 0x008e640000301400 */
[----:B-1----:R0:W-:-:S15]  /*0d70*/  @!P1 STG.E desc[UR14][R4.64], R13 ;  /* 0x0000000d04009986 */ /* 0x0021de000c10190e */
[----:B------:R-:W-:-:S15]  /*0d80*/  NOP ;  /* 0x0000000000007918 */ /* 0x000fde0000000000 */
[----:B------:R-:W-:-:S15]  /*0d90*/  NOP ;  /* 0x0000000000007918 */ /* 0x000fde0000000000 */
[----:B------:R-:W-:-:S15]  /*0da0*/  NOP ;  /* 0x0000000000007918 */ /* 0x000fde0000000000 */
[----:B------:R-:W-:-:S02]  /*0db0*/  NOP ;  /* 0x0000000000007918 */ /* 0x000fc40000000000 */
[----:B----4-:R-:W1:Y:S02]  /*0dc0*/  I2F.S64 R11, R10 ;  /* 0x0000000a000b7312 */ /* 0x010e640000301400 */
[----:B-1----:R0:W-:Y:S01]  /*0dd0*/  @!P2 STG.E desc[UR14][R6.64], R11 ;  /* 0x0000000b0600a986 */ /* 0x0021e2000c10190e */
[----:B------:R-:W-:Y:S05]  /*0de0*/  @P3 EXIT ;  /* 0x000000000000394d */ /* 0x000fea0003800000 */
[C---:B0-----:R-:W-:Y:S01]  /*0df0*/  LEA R2, P0, R20.reuse, UR10, 0x2 ;  /* 0x0000000a14027c11 */ /* 0x041fe2000f8010ff */
[----:B-----5:R-:W0:Y:S03]  /*0e00*/  I2F.S64 R9, R8 ;  /* 0x0000000800097312 */ /* 0x020e260000301400 */
[----:B------:R-:W-:-:S05]  /*0e10*/  LEA.HI.X R3, R20, UR11, R23, 0x2, P0 ;  /* 0x0000000b14037c11 */ /* 0x000fca00080f1417 */
[----:B0-----:R-:W-:Y:S01]  /*0e20*/  STG.E desc[UR14][R2.64], R9 ;  /* 0x0000000902007986 */ /* 0x001fe2000c10190e */
[----:B------:R-:W-:Y:S05]  /*0e30*/  EXIT ;  /* 0x000000000000794d */ /* 0x000fea0003800000 */
.L_x_2786:
[----:B------:R-:W0:Y:S02]  /*0e40*/  S2R R16, SR_TID.X ;  /* 0x0000000000107919 */ /* 0x000e240000002100 */
[----:B0-----:R-:W-:-:S03]  /*0e50*/  IMAD.WIDE.U32 R2, R16, 0x4, RZ ;  /* 0x0000000410027825 */ /* 0x001fc600078e00ff */
[----:B------:R-:W-:-:S04]  /*0e60*/  ISETP.GE.U32.AND P0, PT, R2, UR19, PT ;  /* 0x0000001302007c0c */ /* 0x000fc8000bf06070 */
[----:B------:R-:W-:-:S13]  /*0e70*/  ISETP.GE.AND.EX P0, PT, R3, UR6, PT, P0 ;  /* 0x0000000603007c0c */ /* 0x000fda000bf06300 */
[----:B------:R-:W-:Y:S05]  /*0e80*/  @P0 EXIT ;  /* 0x000000000000094d */ /* 0x000fea0003800000 */
[----:B------:R-:W-:Y:S01]  /*0e90*/  IMAD.MOV.U32 R17, RZ, RZ, RZ ;  /* 0x000000ffff117224 */ /* 0x000fe200078e00ff */
[----:B------:R-:W0:Y:S06]  /*0ea0*/  LDCU UR4, c[0x0][0x360] ;  /* 0x00006c00ff0477ac */ /* 0x000e2c0008000800 */
.L_x_2789:
[----:B------:R-:W-:-:S04]  /*0eb0*/  LEA R4, P0, R16, UR8, 0x5 ;  /* 0x0000000810047c11 */ /* 0x000fc8000f8028ff */
[----:B------:R-:W-:-:S06]  /*0ec0*/  LEA.HI.X R5, R16, UR9, R17, 0x5, P0 ;  /* 0x0000000910057c11 */ /* 0x000fcc00080f2c11 */
[----:B------:R-:W2:Y:S01]  /*0ed0*/  LDG.E.ENL2.256 R8, R4, desc[UR14][R4.64] ;  /* 0xfe00000e0404797e */ /* 0x000ea20008121908 */
        /* <DEDUP_REMOVED lines=26> */
[----:B0-----:R1:W-:Y:S01]  /*1080*/  STG.E.128 desc[UR14][R2.64], R12 ;  /* 0x0000000c02007986 */ /* 0x0013e2000c101d0e */
[----:B------:R-:W-:Y:S05]  /*1090*/  @!P0 BRA P1, `(.L_x_2789) ;  /* 0xfffffffc00848947 */ /* 0x000fea000083ffff */
[----:B------:R-:W-:Y:S05]  /*10a0*/  EXIT ;  /* 0x000000000000794d */ /* 0x000fea0003800000 */
        .weak           $__internal_68_$__cuda_sm20_div_u16
        .type           $__internal_68_$__cuda_sm20_div_u16,@function
        .size           $__internal_68_$__cuda_sm20_div_u16,(.L_x_7667 - $__internal_68_$__cuda_sm20_div_u16)
$__internal_68_$__cuda_sm20_div_u16:
        /* <DEDUP_REMOVED lines=18> */
[----:B------:R-:W-:Y:S06]  /*11d0*/  RET.REL.NODEC R2 `(_ZN2at6native55_GLOBAL__N__de093ff9_22_ForeachBinaryOpList_cu_a911ec4325multi_tensor_apply_kernelINS1_18TensorListMetadataILi2EEENS1_11CopyFunctorIflLi2ELi1ELi1EEEJNS0_4CopyIflEEEEEvT_T0_DpT1_) ;  /* 0xffffffec02887950 */ /* 0x000fec0003c3ffff */
.L_x_2790:
        /* <DEDUP_REMOVED lines=10> */
.L_x_7667:


//--------------------- .text._ZN2at6native55_GLOBAL__N__de093ff9_22_ForeachBinaryOpList_cu_a911ec4325multi_tensor_apply_kernelINS1_18TensorListMetadataILi2EEENS1_11CopyFunctorIfaLi2ELi1ELi1EEEJNS0_4CopyIfaEEEEEvT_T0_DpT1_ --------------------------
	.section	.text._ZN2at6native55_GLOBAL__N__de093ff9_22_ForeachBinaryOpList_cu_a911ec4325multi_tensor_apply_kernelINS1_18TensorListMetadataILi2EEENS1_11CopyFunctorIfaLi2ELi1ELi1EEEJNS0_4CopyIfaEEEEEvT_T0_DpT1_,"ax",@progbits
	.align	128
.text._ZN2at6native55_GLOBAL__N__de093ff9_22_ForeachBinaryOpList_cu_a911ec4325multi_tensor_apply_kernelINS1_18TensorListMetadataILi2EEENS1_11CopyFunctorIfaLi2ELi1ELi1EEEJNS0_4CopyIfaEEEEEvT_T0_DpT1_:
        .type           _ZN2at6native55_GLOBAL__N__de093ff9_22_ForeachBinaryOpList_cu_a911ec4325multi_tensor_apply_kernelINS1_18TensorListMetadataILi2EEENS1_11CopyFunctorIfaLi2ELi1ELi1EEEJNS0_4CopyIfaEEEEEvT_T0_DpT1_,@function
        .size           _ZN2at6native55_GLOBAL__N__de093ff9_22_ForeachBinaryOpList_cu_a911ec4325multi_tensor_apply_kernelINS1_18TensorListMetadataILi2EEENS1_11CopyFunctorIfaLi2ELi1ELi1EEEJNS0_4CopyIfaEEEEEvT_T0_DpT1_,(.L_x_7669 - _ZN2at6native55_GLOBAL__N__de093ff9_22_ForeachBinaryOpList_cu_a911ec4325multi_tensor_apply_kernelINS1_18TensorListMetadataILi2EEENS1_11CopyFunctorIfaLi2ELi1ELi1EEEJNS0_4CopyIfaEEEEEvT_T0_DpT1_)
        .other          _ZN2at6native55_GLOBAL__N__de093ff9_22_ForeachBinaryOpList_cu_a911ec4325multi_tensor_apply_kernelINS1_18TensorListMetadataILi2EEENS1_11CopyFunctorIfaLi2ELi1ELi1EEEJNS0_4CopyIfaEEEEEvT_T0_DpT1_,@"STO_CUDA_ENTRY STV_DEFAULT"
_ZN2at6native55_GLOBAL__N__de093ff9_22_ForeachBinaryOpList_cu_a911ec4325multi_tensor_apply_kernelINS1_18TensorListMetadataILi2EEENS1_11CopyFunctorIfaLi2ELi1ELi1EEEJNS0_4CopyIfaEEEEEvT_T0_DpT1_:
        /* <DEDUP_REMOVED lines=39> */
[----:B------:R-:W-:Y:S05]  /*0270*/  CALL.REL.NOINC `($__internal_69_$__cuda_sm20_div_u16) ;  /* 0x0000000c00987944 */ /* 0x000fea0003c00000 */
        /* <DEDUP_REMOVED lines=48> */
.L_x_2793:
        /* <DEDUP_REMOVED lines=101> */
.L_x_2792:
        /* <DEDUP_REMOVED lines=54> */
.L_x_2791:
[----:B------:R-:W0:Y:S02]  /*0f30*/  S2R R6, SR_TID.X ;  /* 0x0000000000067919 */ /* 0x000e240000002100 */
[----:B0-----:R-:W-:-:S03]  /*0f40*/  IMAD.WIDE.U32 R2, R6, 0x4, RZ ;  /* 0x0000000406027825 */ /* 0x001fc600078e00ff */
[----:B------:R-:W-:-:S04]  /*0f50*/  ISETP.GE.U32.AND P0, PT, R2, UR11, PT ;  /* 0x0000000b02007c0c */ /* 0x000fc8000bf06070 */
[----:B------:R-:W-:-:S13]  /*0f60*/  ISETP.GE.AND.EX P0, PT, R3, UR4, PT, P0 ;  /* 0x0000000403007c0c */ /* 0x000fda000bf06300 */
[----:B------:R-:W-:Y:S05]  /*0f70*/  @P0 EXIT ;  /* 0x000000000000094d */ /* 0x000fea0003800000 */
[----:B------:R-:W-:Y:S01]  /*0f80*/  IMAD.MOV.U32 R7, RZ, RZ, RZ ;  /* 0x000000ffff077224 */ /* 0x000fe200078e00ff */
[----:B------:R-:W0:Y:S06]  /*0f90*/  LDCU UR5, c[0x0][0x360] ;  /* 0x00006c00ff0577ac */ /* 0x000e2c0008000800 */
.L_x_2794:
        /* <DEDUP_REMOVED lines=20> */
        .weak           $__internal_69_$__cuda_sm20_div_u16
        .type           $__internal_69_$__cuda_sm20_div_u16,@function
        .size           $__internal_69_$__cuda_sm20_div_u16,(.L_x_7669 - $__internal_69_$__cuda_sm20_div_u16)
$__internal_69_$__cuda_sm20_div_u16:
        /* <DEDUP_REMOVED lines=19> */
[----:B------:R-:W-:Y:S05]  /*1210*/  RET.REL.NODEC R2 `(_ZN2at6native55_GLOBAL__N__de093ff9_22_ForeachBinaryOpList_cu_a911ec4325multi_tensor_apply_kernelINS1_18TensorListMetadataILi2EEENS1_11CopyFunctorIfaLi2ELi1ELi1EEEJNS0_4CopyIfaEEEEEvT_T0_DpT1_) ;  /* 0xffffffec02787950 */ /* 0x000fea0003c3ffff */
.L_x_2795:
        /* <DEDUP_REMOVED lines=14> */
.L_x_7669:


//--------------------- .text._ZN2at6native55_GLOBAL__N__de093ff9_22_ForeachBinaryOpList_cu_a911ec4325multi_tensor_apply_kernelINS1_18TensorListMetadataILi2EEENS1_11CopyFunctorIfhLi2ELi1ELi1EEEJNS0_4CopyIfhEEEEEvT_T0_DpT1_ --------------------------
	.section	.text._ZN2at6native55_GLOBAL__N__de093ff9_22_ForeachBinaryOpList_cu_a911ec4325multi_tensor_apply_kernelINS1_18TensorListMetadataILi2EEENS1_11CopyFunctorIfhLi2ELi1ELi1EEEJNS0_4CopyIfhEEEEEvT_T0_DpT1_,"ax",@progbits
	.align	128
.text._ZN2at6native55_GLOBAL__N__de093ff9_22_ForeachBinaryOpList_cu_a911ec4325multi_tensor_apply_kernelINS1_18TensorListMetadataILi2EEENS1_11CopyFunctorIfhLi2ELi1ELi1EEEJNS0_4CopyIfhEEEEEvT_T0_DpT1_:
        .type           _ZN2at6native55_GLOBAL__N__de093ff9_22_ForeachBinaryOpList_cu_a911ec4325multi_tensor_apply_kernelINS1_18TensorListMetadataILi2EEENS1_11CopyFunctorIfhLi2ELi1ELi1EEEJNS0_4CopyIfhEEEEEvT_T0_DpT1_,@function
        .size           _ZN2at6native55_GLOBAL__N__de093ff9_22_ForeachBinaryOpList_cu_a911ec4325multi_tensor_apply_kernelINS1_18TensorListMetadataILi2EEENS1_11CopyFunctorIfhLi2ELi1ELi1EEEJNS0_4CopyIfhEEEEEvT_T0_DpT1_,(.L_x_7671 - _ZN2at6native55_GLOBAL__N__de093ff9_22_ForeachBinaryOpList_cu_a911ec4325multi_tensor_apply_kernelINS1_18TensorListMetadataILi2EEENS1_11CopyFunctorIfhLi2ELi1ELi1EEEJNS0_4CopyIfhEEEEEvT_T0_DpT1_)
        .other          _ZN2at6native55_GLOBAL__N__de093ff9_22_ForeachBinaryOpList_cu_a911ec4325multi_tensor_apply_kernelINS1_18TensorListMetadataILi2EEENS1_11CopyFunctorIfhLi2ELi1ELi1EEEJNS0_4CopyIfhEEEEEvT_T0_DpT1_,@"STO_CUDA_ENTRY STV_DEFAULT"
_ZN2at6native55_GLOBAL__N__de093ff9_22_ForeachBinaryOpList_cu_a911ec4325multi_tensor_apply_kernelINS1_18TensorListMetadataILi2EEENS1_11CopyFunctorIfhLi2ELi1ELi1EEEJNS0_4CopyIfhEEEEEvT_T0_DpT1_:
        /* <DEDUP_REMOVED lines=39> */
[----:B------:R-:W-:Y:S05]  /*0270*/  CALL.REL.NOINC `($__internal_70_$__cuda_sm20_div_u16) ;  /* 0x0000000c00d07944 */ /* 0x000fea0003c00000 */
        /* <DEDUP_REMOVED lines=48> */
.L_x_2798:
[C---:B------:R-:W-:Y:S02]  /*0580*/  IADD3 R24, P3, PT, R16.reuse, UR29, RZ ;  /* 0x0000001d10187c10 */ /* 0x040fe4000ff7e0ff */
[----:B------:R-:W-:Y:S02]  /*0590*/  ISETP.GE.U32.AND P0, PT, R16, UR39, PT ;  /* 0x0000002710007c0c */ /* 0x000fe4000bf06070 */
[----:B------:R-:W-:Y:S01]  /*05a0*/  ISETP.GE.U32.AND P1, PT, R24, UR39, PT ;  /* 0x0000002718007c0c */ /* 0x000fe2000bf26070 */
[----:B------:R-:W-:Y:S01]  /*05b0*/  IMAD.X R25, RZ, RZ, R17, P3 ;  /* 0x000000ffff197224 */ /* 0x000fe200018e0611 */
[----:B------:R-:W-:-:S04]  /*05c0*/  ISETP.GE.AND.EX P0, PT, R17, UR40, PT, P0 ;  /* 0x0000002811007c0c */ /* 0x000fc8000bf06300 */
[----:B------:R-:W-:-:S09]  /*05d0*/  ISETP.GE.AND.EX P1, PT, R25, UR40, PT, P1 ;  /* 0x0000002819007c0c */ /* 0x000fd2000bf26310 */
[----:B-1----:R-:W-:-:S04]  /*05e0*/  @!P0 IADD3 R20, P2, PT, R16, UR41, RZ ;  /* 0x0000002910148c10 */ /* 0x002fc8000ff5e0ff */
        /* <DEDUP_REMOVED lines=21> */
[----:B0-----:R-:W-:-:S04]  /*0740*/  IMAD.U32 R19, RZ, RZ, UR29 ;  /* 0x0000001dff137e24 */ /* 0x001fc8000f8e00ff */
[----:B------:R-:W-:Y:S01]  /*0750*/  @!P2 IMAD.WIDE.U32 R18, R19, 0x8, R4 ;  /* 0x000000081312a825 */ /* 0x000fe200078e0004 */
[----:B--2---:R-:W-:-:S04]  /*0760*/  @!P0 LOP3.LUT R28, R7, 0xff, RZ, 0xc0, !PT ;  /* 0x000000ff071c8812 */ /* 0x004fc800078ec0ff */
[----:B------:R3:W0:Y:S02]  /*0770*/  @!P0 I2F.U16 R29, R28 ;  /* 0x0000001c001d8306 */ /* 0x0006240000101000 */
[----:B---3--:R-:W-:-:S06]  /*0780*/  @!P1 LOP3.LUT R28, R22, 0xff, RZ, 0xc0, !PT ;  /* 0x000000ff161c9812 */ /* 0x008fcc00078ec0ff */
[----:B------:R-:W1:Y:S01]  /*0790*/  @!P1 I2F.U16 R28, R28 ;  /* 0x0000001c001c9306 */ /* 0x000e620000101000 */
[----:B0-----:R0:W-:Y:S01]  /*07a0*/  @!P0 STG.E desc[UR26][R20.64], R29 ;  /* 0x0000001d14008986 */ /* 0x0011e2000c10191a */
[----:B------:R-:W-:-:S04]  /*07b0*/  @!P1 LEA R26, P0, R2, UR7, 0x2 ;  /* 0x00000007021a9c11 */ /* 0x000fc8000f8010ff */
[----:B------:R-:W-:Y:S02]  /*07c0*/  @!P1 IADD3.X R27, PT, PT, R3, UR10, RZ, P0, !PT ;  /* 0x0000000a031b9c10 */ /* 0x000fe400087fe4ff */
[----:B------:R-:W-:-:S04]  /*07d0*/  @!P2 IADD3 R18, P0, PT, R18, UR7, RZ ;  /* 0x000000071212ac10 */ /* 0x000fc8000ff1e0ff */
[----:B------:R-:W-:Y:S01]  /*07e0*/  @!P2 IADD3.X R19, PT, PT, R19, UR10, RZ, P0, !PT ;  /* 0x0000000a1313ac10 */ /* 0x000fe200087fe4ff */
[----:B0-----:R-:W-:Y:S01]  /*07f0*/  IMAD.U32 R21, RZ, RZ, UR29 ;  /* 0x0000001dff157e24 */ /* 0x001fe2000f8e00ff */
[----:B-1----:R0:W-:Y:S03]  /*0800*/  @!P1 STG.E desc[UR26][R26.64], R28 ;  /* 0x0000001c1a009986 */ /* 0x0021e6000c10191a */
[----:B------:R-:W-:-:S03]  /*0810*/  @!P3 IMAD.WIDE.U32 R20, R21, 0xc, R4 ;  /* 0x0000000c1514b825 */ /* 0x000fc600078e0004 */
[----:B------:R-:W-:Y:S01]  /*0820*/  @!P3 IADD3 R20, P0, PT, R20, UR7, RZ ;  /* 0x000000071414bc10 */ /* 0x000fe2000ff1e0ff */
[----:B0-----:R-:W-:Y:S01]  /*0830*/  @!P3 IMAD.MOV.U32 R27, RZ, RZ, RZ ;  /* 0x000000ffff1bb224 */ /* 0x001fe200078e00ff */
[----:B----4-:R-:W-:-:S04]  /*0840*/  @!P2 LOP3.LUT R26, R23, 0xff, RZ, 0xc0, !PT ;  /* 0x000000ff171aa812 */ /* 0x010fc800078ec0ff */
[----:B------:R-:W-:Y:S01]  /*0850*/  @!P3 IADD3.X R21, PT, PT, R21, UR10, R27, P0, !PT ;  /* 0x0000000a1515bc10 */ /* 0x000fe200087fe41b */
[----:B------:R-:W0:Y:S01]  /*0860*/  @!P2 I2F.U16 R29, R26 ;  /* 0x0000001a001da306 */ /* 0x000e220000101000 */
[----:B------:R-:W-:-:S05]  /*0870*/  IADD3 R24, P0, PT, R24, UR29, RZ ;  /* 0x0000001d18187c10 */ /* 0x000fca000ff1e0ff */
[----:B------:R-:W-:Y:S01]  /*0880*/  IMAD.X R25, RZ, RZ, R25, P0 ;  /* 0x000000ffff197224 */ /* 0x000fe200000e0619 */
[C---:B------:R-:W-:Y:S02]  /*0890*/  ISETP.GE.U32.AND P0, PT, R24.reuse, UR39, PT ;  /* 0x0000002718007c0c */ /* 0x040fe4000bf06070 */
[----:B------:R-:W-:Y:S02]  /*08a0*/  IADD3 R24, P1, PT, R24, UR29, RZ ;  /* 0x0000001d18187c10 */ /* 0x000fe4000ff3e0ff */
[----:B------:R-:W-:Y:S02]  /*08b0*/  ISETP.GE.AND.EX P0, PT, R25, UR40, PT, P0 ;  /* 0x0000002819007c0c */ /* 0x000fe4000bf06300 */
[----:B-----5:R-:W-:Y:S01]  /*08c0*/  @!P3 LOP3.LUT R27, R6, 0xff, RZ, 0xc0, !PT ;  /* 0x000000ff061bb812 */ /* 0x020fe200078ec0ff */
[----:B------:R-:W-:Y:S01]  /*08d0*/  IMAD.X R25, RZ, RZ, R25, P1 ;  /* 0x000000ffff197224 */ /* 0x000fe200008e0619 */
[----:B0-----:R0:W-:Y:S01]  /*08e0*/  @!P2 STG.E desc[UR26][R18.64], R29 ;  /* 0x0000001d1200a986 */ /* 0x0011e2000c10191a */
[----:B------:R-:W-:-:S03]  /*08f0*/  ISETP.GE.U32.AND P1, PT, R24, UR39, PT ;  /* 0x0000002718007c0c */ /* 0x000fc6000bf26070 */
[----:B------:R-:W1:Y:S01]  /*0900*/  @!P3 I2F.U16 R27, R27 ;  /* 0x0000001b001bb306 */ /* 0x000e620000101000 */
[----:B------:R-:W-:-:S04]  /*0910*/  ISETP.GE.AND.EX P1, PT, R25, UR40, PT, P1 ;  /* 0x0000002819007c0c */ /* 0x000fc8000bf26310 */
[----:B0-----:R-:W-:-:S04]  /*0920*/  @!P0 IADD3 R18, P2, PT, R16, UR37, RZ ;  /* 0x0000002510128c10 */ /* 0x001fc8000ff5e0ff */
[----:B------:R-:W-:Y:S01]  /*0930*/  @!P0 IADD3.X R19, PT, PT, R17, UR38, RZ, P2, !PT ;  /* 0x0000002611138c10 */ /* 0x000fe200097fe4ff */
[----:B-1----:R0:W-:Y:S01]  /*0940*/  @!P3 STG.E desc[UR26][R20.64], R27 ;  /* 0x0000001b1400b986 */ /* 0x0021e2000c10191a */
[----:B------:R-:W-:-:S03]  /*0950*/  IADD3 R24, P3, PT, R24, UR29, RZ ;  /* 0x0000001d18187c10 */ /* 0x000fc6000ff7e0ff */
[----:B------:R1:W2:Y:S01]  /*0960*/  @!P0 LDG.E.U8 R7, desc[UR26][R18.64] ;  /* 0x0000001a12078981 */ /* 0x0002a2000c1e1100 */
[C---:B------:R-:W-:Y:S01]  /*0970*/  ISETP.GE.U32.AND P2, PT, R24.reuse, UR39, PT ;  /* 0x0000002718007c0c */ /* 0x040fe2000bf46070 */
[----:B------:R-:W-:Y:S01]  /*0980*/  IMAD.X R25, RZ, RZ, R25, P3 ;  /* 0x000000ffff197224 */ /* 0x000fe200018e0619 */
[----:B0-----:R-:W-:-:S04]  /*0990*/  IADD3 R20, P4, PT, R24, UR29, RZ ;  /* 0x0000001d18147c10 */ /* 0x001fc8000ff9e0ff */
[----:B------:R-:W-:Y:S02]  /*09a0*/  ISETP.GE.AND.EX P2, PT, R25, UR40, PT, P2 ;  /* 0x0000002819007c0c */ /* 0x000fe4000bf46320 */
[----:B------:R-:W-:Y:S01]  /*09b0*/  ISETP.GE.U32.AND P3, PT, R20, UR39, PT ;  /* 0x0000002714007c0c */ /* 0x000fe2000bf66070 */
[----:B------:R-:W-:-:S05]  /*09c0*/  IMAD.X R20, RZ, RZ, R25, P4 ;  /* 0x000000ffff147224 */ /* 0x000fca00020e0619 */
[----:B------:R-:W-:Y:S02]  /*09d0*/  ISETP.GE.AND.EX P3, PT, R20, UR40, PT, P3 ;  /* 0x0000002814007c0c */ /* 0x000fe4000bf66330 */
[----:B------:R-:W-:-:S03]  /*09e0*/  @!P1 IADD3 R26, P5, PT, R16, UR34, RZ ;  /* 0x00000022101a9c10 */ /* 0x000fc6000ffbe0ff */
[----:B------:R-:W-:Y:S02]  /*09f0*/  @!P2 IADD3 R24, P4, PT, R16, UR33, RZ ;  /* 0x000000211018ac10 */ /* 0x000fe4000ff9e0ff */
[C---:B------:R-:W-:Y:S02]  /*0a00*/  @!P1 IADD3.X R27, PT, PT, R17.reuse, UR14, RZ, P5, !PT ;  /* 0x0000000e111b9c10 */ /* 0x040fe4000affe4ff */
[----:B------:R-:W-:-:S03]  /*0a10*/  @!P2 IADD3.X R25, PT, PT, R17, UR16, RZ, P4, !PT ;  /* 0x000000101119ac10 */ /* 0x000fc6000a7fe4ff */
[----:B------:R-:W3:Y:S01]  /*0a20*/  @!P1 LDG.E.U8 R22, desc[UR26][R26.64] ;  /* 0x0000001a1a169981 */ /* 0x000ee2000c1e1100 */
[----:B------:R-:W-:-:S03]  /*0a30*/  @!P3 IADD3 R20, P4, PT, R16, UR32, RZ ;  /* 0x000000201014bc10 */ /* 0x000fc6000ff9e0ff */
[----:B------:R0:W4:Y:S01]  /*0a40*/  @!P2 LDG.E.U8 R23, desc[UR26][R24.64] ;  /* 0x0000001a1817a981 */ /* 0x000122000c1e1100 */
[----:B------:R-:W-:-:S05]  /*0a50*/  @!P3 IADD3.X R21, PT, PT, R17, UR18, RZ, P4, !PT ;  /* 0x000000121115bc10 */ /* 0x000fca000a7fe4ff */
[----:B------:R-:W5:Y:S01]  /*0a60*/  @!P3 LDG.E.U8 R6, desc[UR26][R20.64] ;  /* 0x0000001a1406b981 */ /* 0x000f62000c1e1100 */
[----:B-1----:R-:W-:-:S04]  /*0a70*/  @!P0 IADD3 R18, P4, PT, R8, UR7, RZ ;  /* 0x0000000708128c10 */ /* 0x002fc8000ff9e0ff */
[----:B------:R-:W-:Y:S01]  /*0a80*/  @!P0 IADD3.X R19, PT, PT, R9, UR10, RZ, P4, !PT ;  /* 0x0000000a09138c10 */ /* 0x000fe2000a7fe4ff */
[----:B------:R-:W-:-:S04]  /*0a90*/  UIADD3 UR20, UP0, UPT, UR20, -0x2, URZ ;  /* 0xfffffffe14147890 */ /* 0x000fc8000ff1e0ff */
[----:B------:R-:W-:Y:S02]  /*0aa0*/  UIADD3.X UR6, UPT, UPT, UR6, -0x1, URZ, UP0, !UPT ;  /* 0xffffffff06067890 */ /* 0x000fe400087fe4ff */
[----:B------:R-:W-:-:S04]  /*0ab0*/  UISETP.NE.U32.AND UP0, UPT, UR20, URZ, UPT ;  /* 0x000000ff1400728c */ /* 0x000fc8000bf05070 */
[----:B------:R-:W-:Y:S02]  /*0ac0*/  UISETP.NE.AND.EX UP0, UPT, UR6, URZ, UPT, UP0 ;  /* 0x000000ff0600728c */ /* 0x000fe4000bf05300 */
[----:B------:R-:W-:Y:S01]  /*0ad0*/  UIMAD.WIDE.U32 UR4, UR29, 0x8, UR4 ;  /* 0x000000081d0478a5 */ /* 0x000fe2000f8e0004 */
[----:B--2---:R-:W-:-:S04]  /*0ae0*/  @!P0 LOP3.LUT R28, R7, 0xff, RZ, 0xc0, !PT ;  /* 0x000000ff071c8812 */ /* 0x004fc800078ec0ff */
[----:B------:R-:W1:Y:S02]  /*0af0*/  @!P0 I2F.U16 R29, R28 ;  /* 0x0000001c001d8306 */ /* 0x000e640000101000 */
[----:B-1----:R1:W-:Y:S01]  /*0b00*/  @!P0 STG.E desc[UR26][R18.64], R29 ;  /* 0x0000001d12008986 */ /* 0x0023e2000c10191a */
[----:B0-----:R-:W-:Y:S02]  /*0b10*/  @!P1 IADD3 R24, P0, PT, R10, UR7, RZ ;  /* 0x000000070a189c10 */ /* 0x001fe4000ff1e0ff */
[----:B---3--:R-:W-:-:S04]  /*0b20*/  @!P1 LOP3.LUT R26, R22, 0xff, RZ, 0xc0, !PT ;  /* 0x000000ff161a9812 */ /* 0x008fc800078ec0ff */
[----:B------:R4:W0:Y:S01]  /*0b30*/  @!P1 I2F.U16 R27, R26 ;  /* 0x0000001a001b9306 */ /* 0x0008220000101000 */
[----:B-----5:R-:W-:Y:S02]  /*0b40*/  @!P3 LOP3.LUT R28, R6, 0xff, RZ, 0xc0, !PT ;  /* 0x000000ff061cb812 */ /* 0x020fe400078ec0ff */
[----:B----4-:R-:W-:Y:S02]  /*0b50*/  @!P2 LOP3.LUT R26, R23, 0xff, RZ, 0xc0, !PT ;  /* 0x000000ff171aa812 */ /* 0x010fe400078ec0ff */
[----:B------:R-:W-:-:S03]  /*0b60*/  @!P1 IADD3.X R25, PT, PT, R11, UR10, RZ, P0, !PT ;  /* 0x0000000a0b199c10 */ /* 0x000fc600087fe4ff */
[----:B------:R-:W-:Y:S01]  /*0b70*/  @!P3 I2F.U16 R28, R28 ;  /* 0x0000001c001cb306 */ /* 0x000fe20000101000 */
[----:B------:R-:W-:-:S07]  /*0b80*/  @!P2 IADD3 R20, P0, PT, R12, UR7, RZ ;  /* 0x000000070c14ac10 */ /* 0x000fce000ff1e0ff */
[----:B------:R-:W2:Y:S01]  /*0b90*/  @!P2 I2F.U16 R26, R26 ;  /* 0x0000001a001aa306 */ /* 0x000ea20000101000 */
[----:B------:R-:W-:Y:S02]  /*0ba0*/  @!P2 IADD3.X R21, PT, PT, R13, UR10, RZ, P0, !PT ;  /* 0x0000000a0d15ac10 */ /* 0x000fe400087fe4ff */
[----:B-1----:R-:W-:Y:S01]  /*0bb0*/  @!P3 IADD3 R18, P0, PT, R14, UR7, RZ ;  /* 0x000000070e12bc10 */ /* 0x002fe2000ff1e0ff */
[----:B0-----:R0:W-:Y:S03]  /*0bc0*/  @!P1 STG.E desc[UR26][R24.64], R27 ;  /* 0x0000001b18009986 */ /* 0x0011e6000c10191a */
[----:B------:R-:W-:Y:S01]  /*0bd0*/  @!P3 IADD3.X R19, PT, PT, R15, UR10, RZ, P0, !PT ;  /* 0x0000000a0f13bc10 */ /* 0x000fe200087fe4ff */
[----:B--2---:R1:W-:Y:S04]  /*0be0*/  @!P2 STG.E desc[UR26][R20.64], R26 ;  /* 0x0000001a1400a986 */ /* 0x0043e8000c10191a */
[----:B------:R1:W-:Y:S01]  /*0bf0*/  @!P3 STG.E desc[UR26][R18.64], R28 ;  /* 0x0000001c1200b986 */ /* 0x0003e2000c10191a */
[----:B0-----:R-:W-:Y:S01]  /*0c00*/  IMAD.U32 R25, RZ, RZ, UR29 ;  /* 0x0000001dff197e24 */ /* 0x001fe2000f8e00ff */
[----:B------:R-:W-:-:S03]  /*0c10*/  ULEA UR7, UP1, UR29, UR7, 0x5 ;  /* 0x000000071d077291 */ /* 0x000fc6000f8228ff */
[----:B------:R-:W-:Y:S01]  /*0c20*/  IMAD.WIDE.U32 R16, R25, 0x8, R16 ;  /* 0x0000000819107825 */ /* 0x000fe200078e0010 */
[----:B------:R-:W-:Y:S01]  /*0c30*/  ULEA.HI.X UR10, UR29, UR10, URZ, 0x5, UP1 ;  /* 0x0000000a1d0a7291 */ /* 0x000fe200088f2cff */
[----:B------:R-:W-:Y:S11]  /*0c40*/  BRA.U UP0, `(.L_x_2798) ;  /* 0xfffffff9004c7547 */ /* 0x000ff6000b83ffff */
.L_x_2797:
        /* <DEDUP_REMOVED lines=20> */
[----:B------:R-:W2:Y:S01]  /*0d90*/  @!P0 LDG.E.U8 R7, desc[UR26][R14.64] ;  /* 0x0000001a0e078981 */ /* 0x000ea2000c1e1100 */
[----:B------:R-:W-:Y:S02]  /*0da0*/  @!P1 IADD3.X R13, PT, PT, R0, UR42, RZ, P3, !PT ;  /* 0x0000002a000d9c10 */ /* 0x000fe40009ffe4ff */
[----:B------:R-:W-:-:S03]  /*0db0*/  @!P2 IADD3 R16, P3, PT, R2, UR41, RZ ;  /* 0x000000290210ac10 */ /* 0x000fc6000ff7e0ff */
[----:B------:R2:W3:Y:S01]  /*0dc0*/  @!P1 LDG.E.U8 R22, desc[UR26][R12.64] ;  /* 0x0000001a0c169981 */ /* 0x0004e2000c1e1100 */
[----:B------:R-:W-:-:S05]  /*0dd0*/  @!P2 IADD3.X R17, PT, PT, R5, UR42, RZ, P3, !PT ;  /* 0x0000002a0511ac10 */ /* 0x000fca0009ffe4ff */
[----:B------:R-:W4:Y:S01]  /*0de0*/  @!P2 LDG.E.U8 R23, desc[UR26][R16.64] ;  /* 0x0000001a1017a981 */ /* 0x000f22000c1e1100 */
[----:B------:R-:W-:-:S04]  /*0df0*/  IADD3 R11, P4, PT, R2, UR29, RZ ;  /* 0x0000001d020b7c10 */ /* 0x000fc8000ff9e0ff */
[----:B------:R-:W-:Y:S01]  /*0e00*/  ISETP.GE.U32.AND P3, PT, R11, UR39, PT ;  /* 0x000000270b007c0c */ /* 0x000fe2000bf66070 */
[----:B------:R-:W-:-:S05]  /*0e10*/  IMAD.X R10, RZ, RZ, R5, P4 ;  /* 0x000000ffff0a7224 */ /* 0x000fca00020e0605 */
[----:B------:R-:W-:Y:S02]  /*0e20*/  ISETP.GE.AND.EX P3, PT, R10, UR40, PT, P3 ;  /* 0x000000280a007c0c */ /* 0x000fe4000bf66330 */
[----:B-1----:R-:W-:Y:S02]  /*0e30*/  PRMT R20, R6, 0x7610, R20 ;  /* 0x0000761006147816 */ /* 0x002fe40000000014 */
[----:B------:R-:W-:-:S09]  /*0e40*/  @!P0 LEA R6, P5, R9, UR8, 0x2 ;  /* 0x0000000809068c11 */ /* 0x000fd2000f8a10ff */
[----:B------:R-:W-:-:S04]  /*0e50*/  @!P3 IADD3 R18, P4, PT, R11, UR41, RZ ;  /* 0x000000290b12bc10 */ /* 0x000fc8000ff9e0ff */
[----:B------:R-:W-:Y:S02]  /*0e60*/  @!P3 IADD3.X R19, PT, PT, R10, UR42, RZ, P4, !PT ;  /* 0x0000002a0a13bc10 */ /* 0x000fe4000a7fe4ff */
[----:B------:R-:W-:-:S03]  /*0e70*/  @!P1 LEA R8, P4, R3, UR8, 0x2 ;  /* 0x0000000803089c11 */ /* 0x000fc6000f8810ff */
[----:B------:R0:W5:Y:S01]  /*0e80*/  @!P3 LDG.E.U8 R20, desc[UR26][R18.64] ;  /* 0x0000001a1214b981 */ /* 0x000162000c1e1100 */
[----:B--2---:R-:W-:Y:S02]  /*0e90*/  @!P0 LOP3.LUT R12, R7, 0xff, RZ, 0xc0, !PT ;  /* 0x000000ff070c8812 */ /* 0x004fe400078ec0ff */
[----:B---3--:R-:W-:Y:S02]  /*0ea0*/  @!P1 LOP3.LUT R14, R22, 0xff, RZ, 0xc0, !PT ;  /* 0x000000ff160e9812 */ /* 0x008fe400078ec0ff */
[----:B------:R-:W1:Y:S01]  /*0eb0*/  @!P0 I2F.U16 R13, R12 ;  /* 0x0000000c000d8306 */ /* 0x000e620000101000 */
[----:B----4-:R-:W-:-:S07]  /*0ec0*/  @!P2 LOP3.LUT R16, R23, 0xff, RZ, 0xc0, !PT ;  /* 0x000000ff1710a812 */ /* 0x010fce00078ec0ff */
[----:B------:R-:W2:Y:S01]  /*0ed0*/  @!P1 I2F.U16 R15, R14 ;  /* 0x0000000e000f9306 */ /* 0x000ea20000101000 */
[----:B------:R-:W-:-:S07]  /*0ee0*/  @!P0 LEA.HI.X R7, R9, UR9, R4, 0x2, P5 ;  /* 0x0000000909078c11 */ /* 0x000fce000a8f1404 */
[----:B------:R-:W3:Y:S01]  /*0ef0*/  @!P2 I2F.U16 R17, R16 ;  /* 0x000000100011a306 */ /* 0x000ee20000101000 */
[C---:B------:R-:W-:Y:S02]  /*0f00*/  @!P2 LEA R4, P5, R2.reuse, UR8, 0x2 ;  /* 0x000000080204ac11 */ /* 0x040fe4000f8a10ff */
[----:B------:R-:W-:Y:S02]  /*0f10*/  @!P1 LEA.HI.X R9, R3, UR9, R0, 0x2, P4 ;  /* 0x0000000903099c11 */ /* 0x000fe4000a0f1400 */
[----:B------:R-:W-:Y:S01]  /*0f20*/  @!P2 LEA.HI.X R5, R2, UR9, R5, 0x2, P5 ;  /* 0x000000090205ac11 */ /* 0x000fe2000a8f1405 */
[----:B-1----:R0:W-:Y:S04]  /*0f30*/  @!P0 STG.E desc[UR26][R6.64], R13 ;  /* 0x0000000d06008986 */ /* 0x0021e8000c10191a */
[----:B--2---:R0:W-:Y:S04]  /*0f40*/  @!P1 STG.E desc[UR26][R8.64], R15 ;  /* 0x0000000f08009986 */ /* 0x0041e8000c10191a */
[----:B---3--:R0:W-:Y:S01]  /*0f50*/  @!P2 STG.E desc[UR26][R4.64], R17 ;  /* 0x000000110400a986 */ /* 0x0081e2000c10191a */
[----:B------:R-:W-:Y:S05]  /*0f60*/  @P3 EXIT ;  /* 0x000000000000394d */ /* 0x000fea0003800000 */
[----:B-----5:R-:W-:Y:S02]  /*0f70*/  LOP3.LUT R0, R20, 0xff, RZ, 0xc0, !PT ;  /* 0x000000ff14007812 */ /* 0x020fe400078ec0ff */
[C---:B------:R-:W-:Y:S02]  /*0f80*/  LEA R2, P0, R11.reuse, UR8, 0x2 ;  /* 0x000000080b027c11 */ /* 0x040fe4000f8010ff */
[----:B0-----:R-:W0:Y:S02]  /*0f90*/  I2F.U16 R5, R0 ;  /* 0x0000000000057306 */ /* 0x001e240000101000 */
[----:B------:R-:W-:-:S05]  /*0fa0*/  LEA.HI.X R3, R11, UR9, R10, 0x2, P0 ;  /* 0x000000090b037c11 */ /* 0x000fca00080f140a */
[----:B0-----:R-:W-:Y:S01]  /*0fb0*/  STG.E desc[UR26][R2.64], R5 ;  /* 0x0000000502007986 */ /* 0x001fe2000c10191a */
[----:B------:R-:W-:Y:S05]  /*0fc0*/  EXIT ;  /* 0x000000000000794d */ /* 0x000fea0003800000 */
.L_x_2796:
[----:B------:R-:W0:Y:S02]  /*0fd0*/  S2R R10, SR_TID.X ;  /* 0x00000000000a7919 */ /* 0x000e240000002100 */
[----:B0-----:R-:W-:-:S03]  /*0fe0*/  IMAD.WIDE.U32 R2, R10, 0x4, RZ ;  /* 0x000000040a027825 */ /* 0x001fc600078e00ff */
[----:B------:R-:W-:-:S04]  /*0ff0*/  ISETP.GE.U32.AND P0, PT, R2, UR11, PT ;  /* 0x0000000b02007c0c */ /* 0x000fc8000bf06070 */
[----:B------:R-:W-:-:S13]  /*1000*/  ISETP.GE.AND.EX P0, PT, R3, UR4, PT, P0 ;  /* 0x0000000403007c0c */ /* 0x000fda000bf06300 */
[----:B------:R-:W-:Y:S05]  /*1010*/  @P0 EXIT ;  /* 0x000000000000094d */ /* 0x000fea0003800000 */
[----:B------:R-:W-:Y:S01]  /*1020*/  IMAD.MOV.U32 R11, RZ, RZ, RZ ;  /* 0x000000ffff0b7224 */ /* 0x000fe200078e00ff */
[----:B------:R-:W0:Y:S06]  /*1030*/  LDCU UR5, c[0x0][0x360] ;  /* 0x00006c00ff0577ac */ /* 0x000e2c0008000800 */
.L_x_2799:
        /* <DEDUP_REMOVED lines=21> */
[----:B------:R1:W-:Y:S01]  /*1190*/  STG.E.128 desc[UR26][R8.64], R4 ;  /* 0x0000000408007986 */ /* 0x0003e2000c101d1a */
[----:B------:R-:W-:Y:S05]  /*11a0*/  @!P0 BRA P1, `(.L_x_2799) ;  /* 0xfffffffc00a48947 */ /* 0x000fea000083ffff */
[----:B------:R-:W-:Y:S05]  /*11b0*/  EXIT ;  /* 0x000000000000794d */ /* 0x000fea0003800000 */
        .weak           $__internal_70_$__cuda_sm20_div_u16
        .type           $__internal_70_$__cuda_sm20_div_u16,@function
        .size           $__internal_70_$__cuda_sm20_div_u16,(.L_x_7671 - $__internal_70_$__cuda_sm20_div_u16)
$__internal_70_$__cuda_sm20_div_u16:
        /* <DEDUP_REMOVED lines=19> */
[----:B------:R-:W-:Y:S05]  /*12f0*/  RET.REL.NODEC R2 `(_ZN2at6native55_GLOBAL__N__de093ff9_22_ForeachBinaryOpList_cu_a911ec4325multi_tensor_apply_kernelINS1_18TensorListMetadataILi2EEENS1_11CopyFunctorIfhLi2ELi1ELi1EEEJNS0_4CopyIfhEEEEEvT_T0_DpT1_) ;  /* 0xffffffec02407950 */ /* 0x000fea0003c3ffff */
.L_x_2800:
        /* <DEDUP_REMOVED lines=16> */
.L_x_7671:


//--------------------- .text._ZN2at6native55_GLOBAL__N__de093ff9_22_ForeachBinaryOpList_cu_a911ec4325multi_tensor_apply_kernelINS1_18TensorListMetadataILi2EEENS1_14UnaryOpFunctorIfLi2ELi1ELi1EEEJNS0_4CopyIffEEEEEvT_T0_DpT1_ --------------------------
	.section	.text._ZN2at6native55_GLOBAL__N__de093ff9_22_ForeachBinaryOpList_cu_a911ec4325multi_tensor_apply_kernelINS1_18TensorListMetadataILi2EEENS1_14UnaryOpFunctorIfLi2ELi1ELi1EEEJNS0_4CopyIffEEEEEvT_T0_DpT1_,"ax",@progbits
	.align	128
.text._ZN2at6native55_GLOBAL__N__de093ff9_22_ForeachBinaryOpList_cu_a911ec4325multi_tensor_apply_kernelINS1_18TensorListMetadataILi2EEENS1_14UnaryOpFunctorIfLi2ELi1ELi1EEEJNS0_4CopyIffEEEEEvT_T0_DpT1_:
        .type           _ZN2at6native55_GLOBAL__N__de093ff9_22_ForeachBinaryOpList_cu_a911ec4325multi_tensor_apply_kernelINS1_18TensorListMetadataILi2EEENS1_14UnaryOpFunctorIfLi2ELi1ELi1EEEJNS0_4CopyIffEEEEEvT_T0_DpT1_,@function
        .size           _ZN2at6native55_GLOBAL__N__de093ff9_22_ForeachBinaryOpList_cu_a911ec4325multi_tensor_apply_kernelINS1_18TensorListMetadataILi2EEENS1_14UnaryOpFunctorIfLi2ELi1ELi1EEEJNS0_4CopyIffEEEEEvT_T0_DpT1_,(.L_x_7673 - _ZN2at6native55_GLOBAL__N__de093ff9_22_ForeachBinaryOpList_cu_a911ec4325multi_tensor_apply_kernelINS1_18TensorListMetadataILi2EEENS1_14UnaryOpFunctorIfLi2ELi1ELi1EEEJNS0_4CopyIffEEEEEvT_T0_DpT1_)
        .other          _ZN2at6native55_GLOBAL__N__de093ff9_22_ForeachBinaryOpList_cu_a911ec4325multi_tensor_apply_kernelINS1_18TensorListMetadataILi2EEENS1_14UnaryOpFunctorIfLi2ELi1ELi1EEEJNS0_4CopyIffEEEEEvT_T0_DpT1_,@"STO_CUDA_ENTRY STV_DEFAULT"
_ZN2at6native55_GLOBAL__N__de093ff9_22_ForeachBinaryOpList_cu_a911ec4325multi_tensor_apply_kernelINS1_18TensorListMetadataILi2EEENS1_14UnaryOpFunctorIfLi2ELi1ELi1EEEJNS0_4CopyIffEEEEEvT_T0_DpT1_:
        /* <DEDUP_REMOVED lines=39> */
[----:B------:R-:W-:Y:S05]  /*0270*/  CALL.REL.NOINC `($__internal_71_$__cuda_sm20_div_u16) ;  /* 0x0000000800dc7944 */ /* 0x000fea0003c00000 */
        /* <DEDUP_REMOVED lines=16> */
.L_x_2803:
[----:B0-----:R-:W-:Y:S01]  /*0380*/  IADD3 R23, P1, PT, R0, UR6, RZ ;  /* 0x0000000600177c10 */ /* 0x001fe2000ff3e0ff */
[----:B------:R-:W-:-:S03]  /*0390*/  IMAD.MOV.U32 R21, RZ, RZ, RZ ;  /* 0x000000ffff157224 */ /* 0x000fc600078e00ff */
        /* <DEDUP_REMOVED lines=14> */
[----:B------:R-:W-:-:S03]  /*0480*/  @!P2 LEA.HI.X R5, R23, UR9, R12, 0x2, P1 ;  /* 0x000000091705ac11 */ /* 0x000fc600088f140c */
[----:B------:R-:W-:Y:S01]  /*0490*/  @!P4 LEA R6, P1, R13, UR8, 0x2 ;  /* 0x000000080d06cc11 */ /* 0x000fe2000f8210ff */
[----:B------:R-:W-:Y:S01]  /*04a0*/  IMAD.MOV.U32 R19, RZ, RZ, RZ ;  /* 0x000000ffff137224 */ /* 0x000fe200078e00ff */
[----:B------:R0:W2:Y:S02]  /*04b0*/  @!P2 LDG.E R21, desc[UR14][R4.64] ;  /* 0x0000000e0415a981 */ /* 0x0000a4000c1e1900 */
[----:B------:R-:W-:Y:S01]  /*04c0*/  @!P3 LEA R24, P5, R11, UR8, 0x2 ;  /* 0x000000080b18bc11 */ /* 0x000fe2000f8a10ff */
[----:B------:R-:W-:Y:S01]  /*04d0*/  IMAD.MOV.U32 R17, RZ, RZ, RZ ;  /* 0x000000ffff117224 */ /* 0x000fe200078e00ff */
[----:B------:R-:W-:Y:S02]  /*04e0*/  @!P4 LEA.HI.X R7, R13, UR9, R14, 0x2, P1 ;  /* 0x000000090d07cc11 */ /* 0x000fe400088f140e */
[----:B------:R-:W-:Y:S02]  /*04f0*/  @!P3 LEA.HI.X R25, R11, UR9, R16, 0x2, P5 ;  /* 0x000000090b19bc11 */ /* 0x000fe4000a8f1410 */
[----:B------:R-:W-:Y:S01]  /*0500*/  ISETP.GE.U32.AND P1, PT, R3, UR17, PT ;  /* 0x0000001103007c0c */ /* 0x000fe2000bf26070 */
[----:B------:R1:W3:Y:S03]  /*0510*/  @!P4 LDG.E R19, desc[UR14][R6.64] ;  /* 0x0000000e0613c981 */ /* 0x0002e6000c1e1900 */
[----:B------:R-:W-:Y:S01]  /*0520*/  ISETP.GE.AND.EX P1, PT, R18, UR18, PT, P1 ;  /* 0x0000001212007c0c */ /* 0x000fe2000bf26310 */
[----:B------:R-:W4:Y:S01]  /*0530*/  @!P3 LDG.E R17, desc[UR14][R24.64] ;  /* 0x0000000e1811b981 */ /* 0x000f22000c1e1900 */
[----:B------:R-:W-:-:S11]  /*0540*/  IMAD.MOV.U32 R15, RZ, RZ, RZ ;  /* 0x000000ffff0f7224 */ /* 0x000fd600078e00ff */
[----:B------:R-:W-:-:S04]  /*0550*/  @!P1 LEA R26, P5, R3, UR8, 0x2 ;  /* 0x00000008031a9c11 */ /* 0x000fc8000f8a10ff */
[----:B------:R-:W-:-:S05]  /*0560*/  @!P1 LEA.HI.X R27, R3, UR9, R18, 0x2, P5 ;  /* 0x00000009031b9c11 */ /* 0x000fca000a8f1412 */
[----:B------:R5:W4:Y:S01]  /*0570*/  @!P1 LDG.E R15, desc[UR14][R26.64] ;  /* 0x0000000e1a0f9981 */ /* 0x000b22000c1e1900 */
[----:B------:R-:W-:Y:S02]  /*0580*/  @!P2 LEA R8, P5, R23, UR10, 0x2 ;  /* 0x0000000a1708ac11 */ /* 0x000fe4000f8a10ff */
[----:B0-----:R-:W-:Y:S02]  /*0590*/  @!P4 LEA R4, P6, R13, UR10, 0x2 ;  /* 0x0000000a0d04cc11 */ /* 0x001fe4000f8c10ff */
[----:B------:R-:W-:Y:S02]  /*05a0*/  @!P2 LEA.HI.X R9, R23, UR11, R12, 0x2, P5 ;  /* 0x0000000b1709ac11 */ /* 0x000fe4000a8f140c */
[----:B-1----:R-:W-:Y:S02]  /*05b0*/  @!P3 LEA R6, P5, R11, UR10, 0x2 ;  /* 0x0000000a0b06bc11 */ /* 0x002fe4000f8a10ff */
[----:B------:R-:W-:Y:S02]  /*05c0*/  @!P4 LEA.HI.X R5, R13, UR11, R14, 0x2, P6 ;  /* 0x0000000b0d05cc11 */ /* 0x000fe4000b0f140e */
[----:B------:R-:W-:-:S02]  /*05d0*/  @!P3 LEA.HI.X R7, R11, UR11, R16, 0x2, P5 ;  /* 0x0000000b0b07bc11 */ /* 0x000fc4000a8f1410 */
[----:B------:R-:W-:Y:S02]  /*05e0*/  IADD3 R11, P5, PT, R23, UR13, RZ ;  /* 0x0000000d170b7c10 */ /* 0x000fe4000ffbe0ff */
[----:B------:R-:W-:-:S03]  /*05f0*/  @!P1 LEA R2, P6, R3, UR10, 0x2 ;  /* 0x0000000a03029c11 */ /* 0x000fc6000f8c10ff */
[----:B------:R-:W-:Y:S01]  /*0600*/  IMAD.X R12, RZ, RZ, R12, P5 ;  /* 0x000000ffff0c7224 */ /* 0x000fe200028e060c */
[----:B------:R-:W-:Y:S02]  /*0610*/  IADD3 R13, P5, PT, R13, UR13, RZ ;  /* 0x0000000d0d0d7c10 */ /* 0x000fe4000ffbe0ff */
[----:B------:R-:W-:-:S03]  /*0620*/  @!P1 LEA.HI.X R3, R3, UR11, R18, 0x2, P6 ;  /* 0x0000000b03039c11 */ /* 0x000fc6000b0f1412 */
[----:B------:R-:W-:Y:S01]  /*0630*/  IMAD.X R18, RZ, RZ, R14, P5 ;  /* 0x000000ffff127224 */ /* 0x000fe200028e060e */
[----:B------:R-:W-:-:S04]  /*0640*/  IADD3 R14, P5, PT, R13, UR16, RZ ;  /* 0x000000100d0e7c10 */ /* 0x000fc8000ffbe0ff */
[----:B------:R-:W-:Y:S01]  /*0650*/  ISETP.GE.U32.AND P6, PT, R14, UR17, PT ;  /* 0x000000110e007c0c */ /* 0x000fe2000bfc6070 */
[----:B-----5:R-:W-:Y:S02]  /*0660*/  IMAD.MOV.U32 R27, RZ, RZ, RZ ;  /* 0x000000ffff1b7224 */ /* 0x020fe400078e00ff */
[----:B------:R-:W-:Y:S01]  /*0670*/  IMAD.MOV.U32 R29, RZ, RZ, RZ ;  /* 0x000000ffff1d7224 */ /* 0x000fe200078e00ff */
[----:B--2---:R0:W-:Y:S01]  /*0680*/  @!P2 STG.E desc[UR14][R8.64], R21 ;  /* 0x000000150800a986 */ /* 0x0041e2000c10190e */
[----:B------:R-:W-:-:S04]  /*0690*/  ISETP.GE.U32.AND P2, PT, R11, UR17, PT ;  /* 0x000000110b007c0c */ /* 0x000fc8000bf46070 */
[----:B------:R-:W-:Y:S01]  /*06a0*/  ISETP.GE.AND.EX P2, PT, R12, UR18, PT, P2 ;  /* 0x000000120c007c0c */ /* 0x000fe2000bf46320 */
[----:B---3--:R1:W-:Y:S01]  /*06b0*/  @!P4 STG.E desc[UR14][R4.64], R19 ;  /* 0x000000130400c986 */ /* 0x0083e2000c10190e */
[----:B------:R-:W-:Y:S01]  /*06c0*/  ISETP.GE.U32.AND P4, PT, R13, UR17, PT ;  /* 0x000000110d007c0c */ /* 0x000fe2000bf86070 */
[----:B0-----:R-:W-:Y:S02]  /*06d0*/  IMAD.X R21, RZ, RZ, R18, P5 ;  /* 0x000000ffff157224 */ /* 0x001fe400028e0612 */
[----:B----4-:R0:W-:Y:S01]  /*06e0*/  @!P3 STG.E desc[UR14][R6.64], R17 ;  /* 0x000000110600b986 */ /* 0x0101e2000c10190e */
[----:B------:R-:W-:Y:S01]  /*06f0*/  IADD3 R16, P3, PT, R14, UR16, RZ ;  /* 0x000000100e107c10 */ /* 0x000fe2000ff7e0ff */
[----:B------:R-:W-:Y:S01]  /*0700*/  IMAD.MOV.U32 R8, RZ, RZ, RZ ;  /* 0x000000ffff087224 */ /* 0x000fe200078e00ff */
[----:B------:R-:W-:Y:S02]  /*0710*/  ISETP.GE.AND.EX P4, PT, R18, UR18, PT, P4 ;  /* 0x0000001212007c0c */ /* 0x000fe4000bf86340 */
[----:B------:R-:W-:Y:S01]  /*0720*/  ISETP.GE.U32.AND P5, PT, R16, UR17, PT ;  /* 0x0000001110007c0c */ /* 0x000fe2000bfa6070 */
[----:B------:R-:W-:Y:S01]  /*0730*/  IMAD.X R9, RZ, RZ, R21, P3 ;  /* 0x000000ffff097224 */ /* 0x000fe200018e0615 */
[----:B------:R-:W-:-:S02]  /*0740*/  ISETP.GE.AND.EX P3, PT, R21, UR18, PT, P6 ;  /* 0x0000001215007c0c */ /* 0x000fc4000bf66360 */
[----:B-1----:R-:W-:Y:S02]  /*0750*/  @!P2 LEA R4, P6, R11, UR8, 0x2 ;  /* 0x000000080b04ac11 */ /* 0x002fe4000f8c10ff */
[----:B------:R-:W-:Y:S02]  /*0760*/  ISETP.GE.AND.EX P5, PT, R9, UR18, PT, P5 ;  /* 0x0000001209007c0c */ /* 0x000fe4000bfa6350 */
[----:B------:R-:W-:-:S03]  /*0770*/  @!P2 LEA.HI.X R5, R11, UR9, R12, 0x2, P6 ;  /* 0x000000090b05ac11 */ /* 0x000fc6000b0f140c */
[----:B0-----:R-:W-:Y:S01]  /*0780*/  @!P4 LEA R6, P6, R13, UR8, 0x2 ;  /* 0x000000080d06cc11 */ /* 0x001fe2000f8c10ff */
[----:B------:R-:W-:-:S03]  /*0790*/  IMAD.MOV.U32 R17, RZ, RZ, RZ ;  /* 0x000000ffff117224 */ /* 0x000fc600078e00ff */
[----:B------:R-:W-:Y:S01]  /*07a0*/  @!P4 LEA.HI.X R7, R13, UR9, R18, 0x2, P6 ;  /* 0x000000090d07cc11 */ /* 0x000fe2000b0f1412 */
[----:B------:R0:W-:Y:S01]  /*07b0*/  @!P1 STG.E desc[UR14][R2.64], R15 ;  /* 0x0000000f02009986 */ /* 0x0001e2000c10190e */
[----:B------:R-:W-:Y:S02]  /*07c0*/  @!P3 LEA R22, P1, R14, UR8, 0x2 ;  /* 0x000000080e16bc11 */ /* 0x000fe4000f8210ff */
[----:B------:R-:W-:Y:S01]  /*07d0*/  @!P5 LEA R24, P6, R16, UR8, 0x2 ;  /* 0x000000081018dc11 */ /* 0x000fe2000f8c10ff */
[----:B------:R1:W2:Y:S01]  /*07e0*/  @!P2 LDG.E R8, desc[UR14][R4.64] ;  /* 0x0000000e0408a981 */ /* 0x0002a2000c1e1900 */
[----:B------:R-:W-:Y:S02]  /*07f0*/  @!P3 LEA.HI.X R23, R14, UR9, R21, 0x2, P1 ;  /* 0x000000090e17bc11 */ /* 0x000fe400088f1415 */
[----:B------:R-:W-:Y:S01]  /*0800*/  @!P5 LEA.HI.X R25, R16, UR9, R9, 0x2, P6 ;  /* 0x000000091019dc11 */ /* 0x000fe2000b0f1409 */
[----:B------:R-:W3:Y:S04]  /*0810*/  @!P4 LDG.E R17, desc[UR14][R6.64] ;  /* 0x0000000e0611c981 */ /* 0x000ee8000c1e1900 */
[----:B------:R-:W4:Y:S04]  /*0820*/  @!P3 LDG.E R27, desc[UR14][R22.64] ;  /* 0x0000000e161bb981 */ /* 0x000f28000c1e1900 */
[----:B------:R-:W5:Y:S01]  /*0830*/  @!P5 LDG.E R29, desc[UR14][R24.64] ;  /* 0x0000000e181dd981 */ /* 0x000f62000c1e1900 */
[----:B-1----:R-:W-:Y:S01]  /*0840*/  @!P2 LEA R4, P1, R11, UR10, 0x2 ;  /* 0x0000000a0b04ac11 */ /* 0x002fe2000f8210ff */
[----:B------:R-:W-:Y:S01]  /*0850*/  UIADD3 UR4, UP0, UPT, UR4, 0x2, URZ ;  /* 0x0000000204047890 */ /* 0x000fe2000ff1e0ff */
[----:B0-----:R-:W-:-:S02]  /*0860*/  @!P4 LEA R2, P6, R13, UR10, 0x2 ;  /* 0x0000000a0d02cc11 */ /* 0x001fc4000f8c10ff */
[----:B------:R-:W-:Y:S01]  /*0870*/  @!P2 LEA.HI.X R5, R11, UR11, R12, 0x2, P1 ;  /* 0x0000000b0b05ac11 */ /* 0x000fe200088f140c */
[----:B------:R-:W-:Y:S01]  /*0880*/  UIADD3.X UR5, UPT, UPT, URZ, UR5, URZ, UP0, !UPT ;  /* 0x00000005ff057290 */ /* 0x000fe200087fe4ff */
[----:B------:R-:W-:Y:S01]  /*0890*/  @!P4 LEA.HI.X R3, R13, UR11, R18, 0x2, P6 ;  /* 0x0000000b0d03cc11 */ /* 0x000fe2000b0f1412 */
[----:B------:R-:W-:Y:S01]  /*08a0*/  ULEA UR6, UP0, UR13, UR6, 0x1 ;  /* 0x000000060d067291 */ /* 0x000fe2000f8008ff */
[----:B------:R-:W-:Y:S02]  /*08b0*/  @!P3 LEA R12, P1, R14, UR10, 0x2 ;  /* 0x0000000a0e0cbc11 */ /* 0x000fe4000f8210ff */
[----:B------:R-:W-:Y:S01]  /*08c0*/  @!P5 LEA R18, P6, R16, UR10, 0x2 ;  /* 0x0000000a1012dc11 */ /* 0x000fe2000f8c10ff */
[----:B------:R-:W-:Y:S01]  /*08d0*/  ULEA.HI.X UR7, UR13, UR7, URZ, 0x1, UP0 ;  /* 0x000000070d077291 */ /* 0x000fe200080f0cff */
[----:B------:R-:W-:Y:S02]  /*08e0*/  @!P3 LEA.HI.X R13, R14, UR11, R21, 0x2, P1 ;  /* 0x0000000b0e0dbc11 */ /* 0x000fe400088f1415 */
[----:B------:R-:W-:-:S02]  /*08f0*/  @!P5 LEA.HI.X R19, R16, UR11, R9, 0x2, P6 ;  /* 0x0000000b1013dc11 */ /* 0x000fc4000b0f1409 */
[----:B------:R-:W-:-:S04]  /*0900*/  ISETP.NE.U32.AND P1, PT, R10, UR4, PT ;  /* 0x000000040a007c0c */ /* 0x000fc8000bf25070 */
[----:B------:R-:W-:Y:S01]  /*0910*/  ISETP.NE.AND.EX P1, PT, RZ, UR5, PT, P1 ;  /* 0x00000005ff007c0c */ /* 0x000fe2000bf25310 */
[----:B--2---:R1:W-:Y:S04]  /*0920*/  @!P2 STG.E desc[UR14][R4.64], R8 ;  /* 0x000000080400a986 */ /* 0x0043e8000c10190e */
[----:B---3--:R1:W-:Y:S04]  /*0930*/  @!P4 STG.E desc[UR14][R2.64], R17 ;  /* 0x000000110200c986 */ /* 0x0083e8000c10190e */
[----:B----4-:R1:W-:Y:S04]  /*0940*/  @!P3 STG.E desc[UR14][R12.64], R27 ;  /* 0x0000001b0c00b986 */ /* 0x0103e8000c10190e */
[----:B-----5:R1:W-:Y:S01]  /*0950*/  @!P5 STG.E desc[UR14][R18.64], R29 ;  /* 0x0000001d1200d986 */ /* 0x0203e2000c10190e */
[----:B------:R-:W-:Y:S05]  /*0960*/  @P1 BRA `(.L_x_2803) ;  /* 0xfffffff800841947 */ /* 0x000fea000383ffff */
.L_x_2802:
[----:B------:R-:W-:Y:S05]  /*0970*/  @!P0 EXIT ;  /* 0x000000000000894d */ /* 0x000fea0003800000 */
[----:B0-----:R-:W-:Y:S01]  /*0980*/  IADD3 R0, P1, PT, R0, UR6, RZ ;  /* 0x0000000600007c10 */ /* 0x001fe2000ff3e0ff */
[----:B------:R-:W-:-:S03]  /*0990*/  IMAD.MOV.U32 R11, RZ, RZ, RZ ;  /* 0x000000ffff0b7224 */ /* 0x000fc600078e00ff */
        /* <DEDUP_REMOVED lines=15> */
[----:B------:R-:W-:Y:S01]  /*0a90*/  IMAD.MOV.U32 R13, RZ, RZ, RZ ;  /* 0x000000ffff0d7224 */ /* 0x000fe200078e00ff */
[----:B------:R-:W-:Y:S01]  /*0aa0*/  @!P1 LEA.HI.X R5, R10, UR9, R21, 0x2, P3 ;  /* 0x000000090a059c11 */ /* 0x000fe200098f1415 */
[----:B------:R-:W-:Y:S01]  /*0ab0*/  IMAD.MOV.U32 R15, RZ, RZ, RZ ;  /* 0x000000ffff0f7224 */ /* 0x000fe200078e00ff */
[C---:B------:R-:W-:Y:S01]  /*0ac0*/  @!P2 LEA.HI.X R7, R12.reuse, UR9, R23, 0x2, P4 ;  /* 0x000000090c07ac11 */ /* 0x040fe2000a0f1417 */
[----:B------:R0:W2:Y:S01]  /*0ad0*/  @!P0 LDG.E R11, desc[UR14][R2.64] ;  /* 0x0000000e020b8981 */ /* 0x0000a2000c1e1900 */
[----:B------:R-:W-:-:S03]  /*0ae0*/  IADD3 R14, P4, PT, R12, UR16, RZ ;  /* 0x000000100c0e7c10 */ /* 0x000fc6000ff9e0ff */
[----:B------:R-:W3:Y:S04]  /*0af0*/  @!P1 LDG.E R13, desc[UR14][R4.64] ;  /* 0x0000000e040d9981 */ /* 0x000ee8000c1e1900 */
[----:B------:R1:W4:Y:S01]  /*0b00*/  @!P2 LDG.E R15, desc[UR14][R6.64] ;  /* 0x0000000e060fa981 */ /* 0x000322000c1e1900 */
[----:B------:R-:W-:Y:S01]  /*0b10*/  IMAD.X R25, RZ, RZ, R23, P4 ;  /* 0x000000ffff197224 */ /* 0x000fe200020e0617 */
[----:B------:R-:W-:Y:S01]  /*0b20*/  ISETP.GE.U32.AND P3, PT, R14, UR17, PT ;  /* 0x000000110e007c0c */ /* 0x000fe2000bf66070 */
[----:B------:R-:W-:-:S03]  /*0b30*/  IMAD.MOV.U32 R17, RZ, RZ, RZ ;  /* 0x000000ffff117224 */ /* 0x000fc600078e00ff */
[----:B------:R-:W-:-:S13]  /*0b40*/  ISETP.GE.AND.EX P3, PT, R25, UR18, PT, P3 ;  /* 0x0000001219007c0c */ /* 0x000fda000bf66330 */
[----:B------:R-:W-:-:S04]  /*0b50*/  @!P3 LEA R8, P4, R14, UR8, 0x2 ;  /* 0x000000080e08bc11 */ /* 0x000fc8000f8810ff */
[----:B------:R-:W-:Y:S02]  /*0b60*/  @!P3 LEA.HI.X R9, R14, UR9, R25, 0x2, P4 ;  /* 0x000000090e09bc11 */ /* 0x000fe4000a0f1419 */
[----:B0-----:R-:W-:Y:S02]  /*0b70*/  @!P0 LEA R2, P4, R0, UR10, 0x2 ;  /* 0x0000000a00028c11 */ /* 0x001fe4000f8810ff */
[----:B-1----:R-:W-:Y:S01]  /*0b80*/  @!P2 LEA R6, P5, R12, UR10, 0x2 ;  /* 0x0000000a0c06ac11 */ /* 0x002fe2000f8a10ff */
[----:B------:R0:W5:Y:S01]  /*0b90*/  @!P3 LDG.E R17, desc[UR14][R8.64] ;  /* 0x0000000e0811b981 */ /* 0x000162000c1e1900 */
[----:B------:R-:W-:Y:S02]  /*0ba0*/  @!P0 LEA.HI.X R3, R0, UR11, R19, 0x2, P4 ;  /* 0x0000000b00038c11 */ /* 0x000fe4000a0f1413 */
[----:B------:R-:W-:Y:S02]  /*0bb0*/  @!P1 LEA R4, P4, R10, UR10, 0x2 ;  /* 0x0000000a0a049c11 */ /* 0x000fe4000f8810ff */
[----:B------:R-:W-:-:S02]  /*0bc0*/  @!P2 LEA.HI.X R7, R12, UR11, R23, 0x2, P5 ;  /* 0x0000000b0c07ac11 */ /* 0x000fc4000a8f1417 */
        /* <DEDUP_REMOVED lines=9> */
.L_x_2801:
[----:B------:R-:W1:Y:S02]  /*0c60*/  S2R R6, SR_TID.X ;  /* 0x0000000000067919 */ /* 0x000e640000002100 */
[----:B-1----:R-:W-:-:S03]  /*0c70*/  IMAD.WIDE.U32 R2, R6, 0x4, RZ ;  /* 0x0000000406027825 */ /* 0x002fc600078e00ff */
[----:B------:R-:W-:-:S04]  /*0c80*/  ISETP.GE.U32.AND P0, PT, R2, UR19, PT ;  /* 0x0000001302007c0c */ /* 0x000fc8000bf06070 */
[----:B------:R-:W-:-:S13]  /*0c90*/  ISETP.GE.AND.EX P0, PT, R3, UR12, PT, P0 ;  /* 0x0000000c03007c0c */ /* 0x000fda000bf06300 */
[----:B0-----:R-:W-:Y:S05]  /*0ca0*/  @P0 EXIT ;  /* 0x000000000000094d */ /* 0x001fea0003800000 */
[----:B------:R-:W-:Y:S01]  /*0cb0*/  IMAD.MOV.U32 R7, RZ, RZ, RZ ;  /* 0x000000ffff077224 */ /* 0x000fe200078e00ff */
[----:B------:R-:W0:Y:S06]  /*0cc0*/  LDCU UR4, c[0x0][0x360] ;  /* 0x00006c00ff0477ac */ /* 0x000e2c0008000800 */
.L_x_2804:
        /* <DEDUP_REMOVED lines=18> */
        .weak           $__internal_71_$__cuda_sm20_div_u16
        .type           $__internal_71_$__cuda_sm20_div_u16,@function
        .size           $__internal_71_$__cuda_sm20_div_u16,(.L_x_7673 - $__internal_71_$__cuda_sm20_div_u16)
$__internal_71_$__cuda_sm20_div_u16:
        /* <DEDUP_REMOVED lines=18> */
[----:B------:R-:W-:Y:S06]  /*0f10*/  RET.REL.NODEC R2 `(_ZN2at6native55_GLOBAL__N__de093ff9_22_ForeachBinaryOpList_cu_a911ec4325multi_tensor_apply_kernelINS1_18TensorListMetadataILi2EEENS1_14UnaryOpFunctorIfLi2ELi1ELi1EEEJNS0_4CopyIffEEEEEvT_T0_DpT1_) ;  /* 0xfffffff002387950 */ /* 0x000fec0003c3ffff */
.L_x_2805:
        /* <DEDUP_REMOVED lines=14> */
.L_x_7673:


//--------------------- .text._ZN2at6native55_GLOBAL__N__de093ff9_22_ForeachBinaryOpList_cu_a911ec4325multi_tensor_apply_kernelINS1_18TensorListMetadataILi2EEENS1_11CopyFunctorIdN3c1015Float8_e5m2fnuzELi2ELi1ELi1EEEJNS0_4CopyIdS7_EEEEEvT_T0_DpT1_ --------------------------
	.section	.text._ZN2at6native55_GLOBAL__N__de093ff9_22_ForeachBinaryOpList_cu_a911ec4325multi_tensor_apply_kernelINS1_18TensorListMetadataILi2EEENS1_11CopyFunctorIdN3c1015Float8_e5m2fnuzELi2ELi1ELi1EEEJNS0_4CopyIdS7_EEEEEvT_T0_DpT1_,"ax",@progbits
	.align	128
.text._ZN2at6native55_GLOBAL__N__de093ff9_22_ForeachBinaryOpList_cu_a911ec4325multi_tensor_apply_kernelINS1_18TensorListMetadataILi2EEENS1_11CopyFunctorIdN3c1015Float8_e5m2fnuzELi2ELi1ELi1EEEJNS0_4CopyIdS7_EEEEEvT_T0_DpT1_:
        .type           _ZN2at6native55_GLOBAL__N__de093ff9_22_ForeachBinaryOpList_cu_a911ec4325multi_tensor_apply_kernelINS1_18TensorListMetadataILi2EEENS1_11CopyFunctorIdN3c1015Float8_e5m2fnuzELi2ELi1ELi1EEEJNS0_4CopyIdS7_EEEEEvT_T0_DpT1_,@function
        .size           _ZN2at6native55_GLOBAL__N__de093ff9_22_ForeachBinaryOpList_cu_a911ec4325multi_tensor_apply_kernelINS1_18TensorListMetadataILi2EEENS1_11CopyFunctorIdN3c1015Float8_e5m2fnuzELi2ELi1ELi1EEEJNS0_4CopyIdS7_EEEEEvT_T0_DpT1_,(.L_x_7675 - _ZN2at6native55_GLOBAL__N__de093ff9_22_ForeachBinaryOpList_cu_a911ec4325multi_tensor_apply_kernelINS1_18TensorListMetadataILi2EEENS1_11CopyFunctorIdN3c1015Float8_e5m2fnuzELi2ELi1ELi1EEEJNS0_4CopyIdS7_EEEEEvT_T0_DpT1_)
        .other          _ZN2at6native55_GLOBAL__N__de093ff9_22_ForeachBinaryOpList_cu_a911ec4325multi_tensor_apply_kernelINS1_18TensorListMetadataILi2EEENS1_11CopyFunctorIdN3c1015Float8_e5m2fnuzELi2ELi1ELi1EEEJNS0_4CopyIdS7_EEEEEvT_T0_DpT1_,@"STO_CUDA_ENTRY STV_DEFAULT"
_ZN2at6native55_GLOBAL__N__de093ff9_22_ForeachBinaryOpList_cu_a911ec4325multi_tensor_apply_kernelINS1_18TensorListMetadataILi2EEENS1_11CopyFunctorIdN3c1015Float8_e5m2fnuzELi2ELi1ELi1EEEJNS0_4CopyIdS7_EEEEEvT_T0_DpT1_:
        /* <DEDUP_REMOVED lines=56> */
.L_x_2823:
        /* <DEDUP_REMOVED lines=53> */
.L_x_2810:
[----:B------:R-:W-:Y:S05]  /*06d0*/  BSYNC.RECONVERGENT B1 ;  /* 0x0000000000017941 */ /* 0x000fea0003800200 */
.L_x_2809:
[----:B------:R-:W-:Y:S01]  /*06e0*/  IMAD.SHL.U32 R8, R8, 0x200000, RZ ;  /* 0x0020000008087824 */ /* 0x000fe200078e00ff */
[----:B------:R-:W-:-:S04]  /*06f0*/  LEA R9, R9, 0x37800000, 0x17 ;  /* 0x3780000009097811 */ /* 0x000fc800078eb8ff */
[----:B------:R-:W-:-:S05]  /*0700*/  LOP3.LUT R8, R9, R8, R13, 0xfe, !PT ;  /* 0x0000000809087212 */ /* 0x000fca00078efe0d */
[----:B------:R-:W-:-:S06]  /*0710*/  FMUL.FTZ R8, R8, 1 ;  /* 0x3f80000008087820 */ /* 0x000fcc0000410000 */
[----:B------:R-:W0:Y:S02]  /*0720*/  F2F.F64.F32 R8, R8 ;  /* 0x0000000800087310 */ /* 0x000e240000201800 */
.L_x_2808:
[----:B------:R-:W-:Y:S05]  /*0730*/  BSYNC.RECONVERGENT B0 ;  /* 0x0000000000007941 */ /* 0x000fea0003800200 */
.L_x_2807:
        /* <DEDUP_REMOVED lines=22> */
.L_x_2814:
[----:B------:R-:W-:Y:S05]  /*08a0*/  BSYNC.RECONVERGENT B1 ;  /* 0x0000000000017941 */ /* 0x000fea0003800200 */
.L_x_2813:
[----:B------:R-:W-:Y:S01]  /*08b0*/  IMAD.SHL.U32 R10, R10, 0x200000, RZ ;  /* 0x002000000a0a7824 */ /* 0x000fe200078e00ff */
[----:B------:R-:W-:-:S04]  /*08c0*/  LEA R11, R11, 0x37800000, 0x17 ;  /* 0x378000000b0b7811 */ /* 0x000fc800078eb8ff */
[----:B------:R-:W-:-:S05]  /*08d0*/  LOP3.LUT R10, R11, R10, R15, 0xfe, !PT ;  /* 0x0000000a0b0a7212 */ /* 0x000fca00078efe0f */
[----:B------:R-:W-:-:S06]  /*08e0*/  FMUL.FTZ R10, R10, 1 ;  /* 0x3f8000000a0a7820 */ /* 0x000fcc0000410000 */
[----:B------:R-:W1:Y:S02]  /*08f0*/  F2F.F64.F32 R10, R10 ;  /* 0x0000000a000a7310 */ /* 0x000e640000201800 */
.L_x_2812:
[----:B------:R-:W-:Y:S05]  /*0900*/  BSYNC.RECONVERGENT B0 ;  /* 0x0000000000007941 */ /* 0x000fea0003800200 */
.L_x_2811:
        /* <DEDUP_REMOVED lines=16> */
[----:B------:R-:W2:Y:S02]  /*0a10*/  FLO.U32 R14, R12 ;  /* 0x0000000c000e7300 */ /* 0x000ea400000e0000 */
[----:B--2---:R-:W-:-:S04]  /*0a20*/  IADD3 R14, PT, PT, -R14, 0x1f, RZ ;  /* 0x0000001f0e0e7810 */ /* 0x004fc80007ffe1ff */
[----:B------:R-:W-:Y:S01]  /*0a30*/  IADD3 R13, PT, PT, R13, 0x1e, -R14 ;  /* 0x0000001e0d0d7810 */ /* 0x000fe20007ffe80e */
[----:B------:R-:W-:-:S05]  /*0a40*/  VIADD R15, R14, 0xffffffe3 ;  /* 0xffffffe30e0f7836 */ /* 0x000fca0000000000 */
[----:B------:R-:W-:-:S04]  /*0a50*/  SHF.L.U32 R15, R12, R15, RZ ;  /* 0x0000000f0c0f7219 */ /* 0x000fc800000006ff */
[----:B------:R-:W-:-:S07]  /*0a60*/  LOP3.LUT R12, R15, 0x3, RZ, 0xc0, !PT ;  /* 0x000000030f0c7812 */ /* 0x000fce00078ec0ff */
.L_x_2818:
[----:B------:R-:W-:Y:S05]  /*0a70*/  BSYNC.RECONVERGENT B1 ;  /* 0x0000000000017941 */ /* 0x000fea0003800200 */
.L_x_2817:
[----:B------:R-:W-:Y:S01]  /*0a80*/  IMAD.SHL.U32 R12, R12, 0x200000, RZ ;  /* 0x002000000c0c7824 */ /* 0x000fe200078e00ff */
[----:B------:R-:W-:-:S04]  /*0a90*/  LEA R13, R13, 0x37800000, 0x17 ;  /* 0x378000000d0d7811 */ /* 0x000fc800078eb8ff */
[----:B------:R-:W-:-:S05]  /*0aa0*/  LOP3.LUT R12, R13, R12, R17, 0xfe, !PT ;  /* 0x0000000c0d0c7212 */ /* 0x000fca00078efe11 */
[----:B------:R-:W-:-:S06]  /*0ab0*/  FMUL.FTZ R12, R12, 1 ;  /* 0x3f8000000c0c7820 */ /* 0x000fcc0000410000 */
[----:B------:R-:W2:Y:S02]  /*0ac0*/  F2F.F64.F32 R12, R12 ;  /* 0x0000000c000c7310 */ /* 0x000ea40000201800 */
.L_x_2816:
[----:B------:R-:W-:Y:S05]  /*0ad0*/  BSYNC.RECONVERGENT B0 ;  /* 0x0000000000007941 */ /* 0x000fea0003800200 */
.L_x_2815:
        /* <DEDUP_REMOVED lines=16> */
[----:B------:R-:W3:Y:S02]  /*0be0*/  FLO.U32 R16, R14 ;  /* 0x0000000e00107300 */ /* 0x000ee400000e0000 */
[----:B---3--:R-:W-:-:S04]  /*0bf0*/  IADD3 R16, PT, PT, -R16, 0x1f, RZ ;  /* 0x0000001f10107810 */ /* 0x008fc80007ffe1ff */
[----:B------:R-:W-:Y:S01]  /*0c00*/  IADD3 R15, PT, PT, R15, 0x1e, -R16 ;  /* 0x0000001e0f0f7810 */ /* 0x000fe20007ffe810 */
[----:B------:R-:W-:-:S05]  /*0c10*/  VIADD R17, R16, 0xffffffe3 ;  /* 0xffffffe310117836 */ /* 0x000fca0000000000 */
[----:B------:R-:W-:-:S04]  /*0c20*/  SHF.L.U32 R17, R14, R17, RZ ;  /* 0x000000110e117219 */ /* 0x000fc800000006ff */
[----:B------:R-:W-:-:S07]  /*0c30*/  LOP3.LUT R14, R17, 0x3, RZ, 0xc0, !PT ;  /* 0x00000003110e7812 */ /* 0x000fce00078ec0ff */
.L_x_2822:
[----:B------:R-:W-:Y:S05]  /*0c40*/  BSYNC.RECONVERGENT B1 ;  /* 0x0000000000017941 */ /* 0x000fea0003800200 */
.L_x_2821:
[----:B------:R-:W-:Y:S01]  /*0c50*/  IMAD.SHL.U32 R14, R14, 0x200000, RZ ;  /* 0x002000000e0e7824 */ /* 0x000fe200078e00ff */
[----:B------:R-:W-:-:S04]  /*0c60*/  LEA R15, R15, 0x37800000, 0x17 ;  /* 0x378000000f0f7811 */ /* 0x000fc800078eb8ff */
[----:B------:R-:W-:-:S05]  /*0c70*/  LOP3.LUT R14, R15, R14, R19, 0xfe, !PT ;  /* 0x0000000e0f0e7212 */ /* 0x000fca00078efe13 */
[----:B------:R-:W-:-:S06]  /*0c80*/  FMUL.FTZ R14, R14, 1 ;  /* 0x3f8000000e0e7820 */ /* 0x000fcc0000410000 */
[----:B------:R-:W3:Y:S02]  /*0c90*/  F2F.F64.F32 R14, R14 ;  /* 0x0000000e000e7310 */ /* 0x000ee40000201800 */
.L_x_2820:
[----:B------:R-:W-:Y:S05]  /*0ca0*/  BSYNC.RECONVERGENT B0 ;  /* 0x0000000000007941 */ /* 0x000fea0003800200 */
.L_x_2819:
[----:B------:R-:W-:Y:S01]  /*0cb0*/  IMAD.U32 R21, RZ, RZ, UR20 ;  /* 0x00000014ff157e24 */ /* 0x000fe2000f8e00ff */
[----:B------:R-:W-:Y:S01]  /*0cc0*/  UIADD3 UR4, UP0, UPT, UR17, UR4, URZ ;  /* 0x0000000411047290 */ /* 0x000fe2000ff1e0ff */
[----:B------:R-:W-:Y:S02]  /*0cd0*/  @!P3 IMAD.MOV.U32 R16, RZ, RZ, R4 ;  /* 0x000000ffff10b224 */ /* 0x000fe400078e0004 */
[----:B------:R-:W-:Y:S01]  /*0ce0*/  @!P3 IMAD.MOV.U32 R17, RZ, RZ, R7 ;  /* 0x000000ffff11b224 */ /* 0x000fe200078e0007 */
[----:B------:R-:W-:Y:S01]  /*0cf0*/  UIADD3.X UR5, UPT, UPT, URZ, UR5, URZ, UP0, !UPT ;  /* 0x00000005ff057290 */ /* 0x000fe200087fe4ff */
[----:B------:R-:W-:Y:S01]  /*0d00*/  IMAD.U32 R19, RZ, RZ, UR20 ;  /* 0x00000014ff137e24 */ /* 0x000fe2000f8e00ff */
[----:B------:R-:W-:Y:S01]  /*0d10*/  UISETP.GE.U32.AND UP0, UPT, UR4, UR25, UPT ;  /* 0x000000190400728c */ /* 0x000fe2000bf06070 */
[----:B------:R-:W-:-:S03]  /*0d20*/  @!P3 IMAD.WIDE.U32 R16, R21, 0x18, R16 ;  /* 0x000000181510b825 */ /* 0x000fc600078e0010 */
[----:B------:R-:W-:Y:S01]  /*0d30*/  @!P2 LEA R18, P4, R19, R4, 0x4 ;  /* 0x000000041312a211 */ /* 0x000fe200078820ff */
[----:B------:R-:W-:Y:S01]  /*0d40*/  @!P0 IMAD.MOV.U32 R20, RZ, RZ, R4 ;  /* 0x000000ffff148224 */ /* 0x000fe200078e0004 */
[----:B------:R-:W-:Y:S01]  /*0d50*/  UISETP.GE.U32.AND.EX UP0, UPT, UR5, UR26, UPT, UP0 ;  /* 0x0000001a0500728c */ /* 0x000fe2000bf06100 */
[----:B------:R-:W-:Y:S02]  /*0d60*/  @!P0 IMAD.MOV.U32 R21, RZ, RZ, R7 ;  /* 0x000000ffff158224 */ /* 0x000fe400078e0007 */
[----:B------:R-:W-:Y:S02]  /*0d70*/  IMAD.U32 R26, RZ, RZ, UR20 ;  /* 0x00000014ff1a7e24 */ /* 0x000fe4000f8e00ff */
[----:B------:R-:W-:Y:S01]  /*0d80*/  @!P3 VIADD R17, R17, UR6 ;  /* 0x000000061111bc36 */ /* 0x000fe20008000000 */
[----:B0-----:R0:W-:Y:S01]  /*0d90*/  @!P0 STG.E.64 desc[UR18][R20.64], R8 ;  /* 0x0000000814008986 */ /* 0x0011e2000c101b12 */
[----:B------:R-:W-:Y:S02]  /*0da0*/  IADD3 R4, P0, PT, R4, UR21, RZ ;  /* 0x0000001504047c10 */ /* 0x000fe4000ff1e0ff */
[----:B------:R-:W-:-:S02]  /*0db0*/  @!P2 LEA.HI.X R19, R26, R7, RZ, 0x4, P4 ;  /* 0x000000071a13a211 */ /* 0x000fc400020f24ff */
[----:B------:R-:W-:Y:S01]  /*0dc0*/  IADD3.X R7, PT, PT, R7, UR22, RZ, P0, !PT ;  /* 0x0000001607077c10 */ /* 0x000fe200087fe4ff */
[----:B0-----:R-:W-:Y:S02]  /*0dd0*/  @!P1 IMAD.MOV.U32 R8, RZ, RZ, R0 ;  /* 0x000000ffff089224 */ /* 0x001fe400078e0000 */
[----:B------:R-:W-:-:S05]  /*0de0*/  @!P1 IMAD.MOV.U32 R9, RZ, RZ, R5 ;  /* 0x000000ffff099224 */ /* 0x000fca00078e0005 */
[----:B-1----:R0:W-:Y:S01]  /*0df0*/  @!P1 STG.E.64 desc[UR18][R8.64], R10 ;  /* 0x0000000a08009986 */ /* 0x0021e2000c101b12 */
[----:B------:R-:W-:-:S03]  /*0e00*/  IADD3 R24, P1, PT, R24, UR17, RZ ;  /* 0x0000001118187c10 */ /* 0x000fc6000ff3e0ff */
[----:B--2---:R0:W-:Y:S01]  /*0e10*/  @!P2 STG.E.64 desc[UR18][R18.64], R12 ;  /* 0x0000000c1200a986 */ /* 0x0041e2000c101b12 */
[----:B------:R-:W-:Y:S01]  /*0e20*/  IADD3 R0, P2, PT, R0, UR21, RZ ;  /* 0x0000001500007c10 */ /* 0x000fe2000ff5e0ff */
[----:B------:R-:W-:Y:S02]  /*0e30*/  IMAD.X R3, RZ, RZ, R3, P1 ;  /* 0x000000ffff037224 */ /* 0x000fe400008e0603 */
[----:B---3--:R0:W-:Y:S01]  /*0e40*/  @!P3 STG.E.64 desc[UR18][R16.64], R14 ;  /* 0x0000000e1000b986 */ /* 0x0081e2000c101b12 */
[----:B------:R-:W-:Y:S01]  /*0e50*/  IADD3.X R5, PT, PT, R5, UR22, RZ, P2, !PT ;  /* 0x0000001605057c10 */ /* 0x000fe200097fe4ff */
[----:B------:R-:W-:Y:S08]  /*0e60*/  BRA.U !UP0, `(.L_x_2823) ;  /* 0xfffffff508447547 */ /* 0x000ff0000b83ffff */
[----:B------:R-:W-:Y:S05]  /*0e70*/  EXIT ;  /* 0x000000000000794d */ /* 0x000fea0003800000 */
.L_x_2806:
        /* <DEDUP_REMOVED lines=8> */
.L_x_2840:
[----:B------:R-:W-:-:S04]  /*0f00*/  LEA R6, P0, R0, UR28, 0x2 ;  /* 0x0000001c00067c11 */ /* 0x000fc8000f8010ff */
[----:B------:R-:W-:-:S05]  /*0f10*/  LEA.HI.X R7, R0, UR29, R3, 0x2, P0 ;  /* 0x0000001d00077c11 */ /* 0x000fca00080f1403 */
[----:B------:R-:W2:Y:S01]  /*0f20*/  LDG.E R6, desc[UR18][R6.64] ;  /* 0x0000001206067981 */ /* 0x000ea2000c1e1900 */
[----:B------:R-:W-:Y:S01]  /*0f30*/  BSSY.RECONVERGENT B0, `(.L_x_2824) ;  /* 0x0000021000007945 */ /* 0x000fe20003800200 */
[----:B------:R-:W-:Y:S02]  /*0f40*/  CS2R R4, SRZ ;  /* 0x0000000000047805 */ /* 0x000fe4000001ff00 */
[C---:B--2---:R-:W-:Y:S02]  /*0f50*/  PRMT R11, R6.reuse, 0x7770, RZ ;  /* 0x00007770060b7816 */ /* 0x044fe400000000ff */
[C---:B------:R-:W-:Y:S02]  /*0f60*/  PRMT R8, R6.reuse, 0x7771, RZ ;  /* 0x0000777106087816 */ /* 0x040fe400000000ff */
        /* <DEDUP_REMOVED lines=23> */
.L_x_2827:
[----:B0-----:R-:W-:Y:S05]  /*10e0*/  BSYNC.RECONVERGENT B1 ;  /* 0x0000000000017941 */ /* 0x001fea0003800200 */
.L_x_2826:
[----:B------:R-:W-:Y:S01]  /*10f0*/  IMAD.SHL.U32 R4, R4, 0x200000, RZ ;  /* 0x0020000004047824 */ /* 0x000fe200078e00ff */
[----:B------:R-:W-:-:S04]  /*1100*/  LEA R5, R5, 0x37800000, 0x17 ;  /* 0x3780000005057811 */ /* 0x000fc800078eb8ff */
[----:B------:R-:W-:-:S05]  /*1110*/  LOP3.LUT R4, R5, R4, R9, 0xfe, !PT ;  /* 0x0000000405047212 */ /* 0x000fca00078efe09 */
[----:B------:R-:W-:-:S06]  /*1120*/  FMUL.FTZ R4, R4, 1 ;  /* 0x3f80000004047820 */ /* 0x000fcc0000410000 */
[----:B------:R-:W1:Y:S02]  /*1130*/  F2F.F64.F32 R4, R4 ;  /* 0x0000000400047310 */ /* 0x000e640000201800 */
.L_x_2825:
[----:B0-----:R-:W-:Y:S05]  /*1140*/  BSYNC.RECONVERGENT B0 ;  /* 0x0000000000007941 */ /* 0x001fea0003800200 */
.L_x_2824:
        /* <DEDUP_REMOVED lines=23> */
.L_x_2831:
[----:B------:R-:W-:Y:S05]  /*12c0*/  BSYNC.RECONVERGENT B1 ;  /* 0x0000000000017941 */ /* 0x000fea0003800200 */
.L_x_2830:
[----:B------:R-:W-:Y:S01]  /*12d0*/  IMAD.SHL.U32 R8, R8, 0x200000, RZ ;  /* 0x0020000008087824 */ /* 0x000fe200078e00ff */
[----:B------:R-:W-:-:S04]  /*12e0*/  LEA R6, R6, 0x37800000, 0x17 ;  /* 0x3780000006067811 */ /* 0x000fc800078eb8ff */
[----:B------:R-:W-:-:S05]  /*12f0*/  LOP3.LUT R6, R6, R8, R11, 0xfe, !PT ;  /* 0x0000000806067212 */ /* 0x000fca00078efe0b */
[----:B------:R-:W-:-:S06]  /*1300*/  FMUL.FTZ R6, R6, 1 ;  /* 0x3f80000006067820 */ /* 0x000fcc0000410000 */
[----:B------:R-:W0:Y:S02]  /*1310*/  F2F.F64.F32 R6, R6 ;  /* 0x0000000600067310 */ /* 0x000e240000201800 */
.L_x_2829:
[----:B------:R-:W-:Y:S05]  /*1320*/  BSYNC.RECONVERGENT B0 ;  /* 0x0000000000007941 */ /* 0x000fea0003800200 */
.L_x_2828:
        /* <DEDUP_REMOVED lines=17> */
[----:B------:R-:W2:Y:S02]  /*1440*/  FLO.U32 R9, R10 ;  /* 0x0000000a00097300 */ /* 0x000ea400000e0000 */
[----:B--2---:R-:W-:-:S04]  /*1450*/  IADD3 R9, PT, PT, -R9, 0x1f, RZ ;  /* 0x0000001f09097810 */ /* 0x004fc80007ffe1ff */
[----:B------:R-:W-:Y:S01]  /*1460*/  IADD3 R8, PT, PT, R8, 0x1e, -R9 ;  /* 0x0000001e08087810 */ /* 0x000fe20007ffe809 */
[----:B------:R-:W-:-:S05]  /*1470*/  VIADD R11, R9, 0xffffffe3 ;  /* 0xffffffe3090b7836 */ /* 0x000fca0000000000 */
[----:B------:R-:W-:-:S04]  /*1480*/  SHF.L.U32 R11, R10, R11, RZ ;  /* 0x0000000b0a0b7219 */ /* 0x000fc800000006ff */
[----:B------:R-:W-:-:S07]  /*1490*/  LOP3.LUT R10, R11, 0x3, RZ, 0xc0, !PT ;  /* 0x000000030b0a7812 */ /* 0x000fce00078ec0ff */
.L_x_2835:
[----:B------:R-:W-:Y:S05]  /*14a0*/  BSYNC.RECONVERGENT B1 ;  /* 0x0000000000017941 */ /* 0x000fea0003800200 */
.L_x_2834:
[----:B------:R-:W-:Y:S01]  /*14b0*/  IMAD.SHL.U32 R10, R10, 0x200000, RZ ;  /* 0x002000000a0a7824 */ /* 0x000fe200078e00ff */
[----:B------:R-:W-:-:S04]  /*14c0*/  LEA R8, R8, 0x37800000, 0x17 ;  /* 0x3780000008087811 */ /* 0x000fc800078eb8ff */
[----:B------:R-:W-:-:S05]  /*14d0*/  LOP3.LUT R8, R8, R10, R13, 0xfe, !PT ;  /* 0x0000000a08087212 */ /* 0x000fca00078efe0d */
[----:B------:R-:W-:-:S06]  /*14e0*/  FMUL.FTZ R8, R8, 1 ;  /* 0x3f80000008087820 */ /* 0x000fcc0000410000 */
[----:B------:R-:W2:Y:S02]  /*14f0*/  F2F.F64.F32 R8, R8 ;  /* 0x0000000800087310 */ /* 0x000ea40000201800 */
.L_x_2833:
[----:B------:R-:W-:Y:S05]  /*1500*/  BSYNC.RECONVERGENT B0 ;  /* 0x0000000000007941 */ /* 0x000fea0003800200 */
.L_x_2832:
        /* <DEDUP_REMOVED lines=17> */
[----:B------:R-:W3:Y:S02]  /*1620*/  FLO.U32 R11, R2 ;  /* 0x00000002000b7300 */ /* 0x000ee400000e0000 */
[----:B---3--:R-:W-:-:S04]  /*1630*/  IADD3 R11, PT, PT, -R11, 0x1f, RZ ;  /* 0x0000001f0b0b7810 */ /* 0x008fc80007ffe1ff */
[----:B------:R-:W-:Y:S01]  /*1640*/  IADD3 R10, PT, PT, R10, 0x1e, -R11 ;  /* 0x0000001e0a0a7810 */ /* 0x000fe20007ffe80b */
[----:B------:R-:W-:-:S05]  /*1650*/  VIADD R13, R11, 0xffffffe3 ;  /* 0xffffffe30b0d7836 */ /* 0x000fca0000000000 */
[----:B------:R-:W-:-:S04]  /*1660*/  SHF.L.U32 R13, R2, R13, RZ ;  /* 0x0000000d020d7219 */ /* 0x000fc800000006ff */
[----:B------:R-:W-:-:S07]  /*1670*/  LOP3.LUT R2, R13, 0x3, RZ, 0xc0, !PT ;  /* 0x000000030d027812 */ /* 0x000fce00078ec0ff */
.L_x_2839:
[----:B------:R-:W-:Y:S05]  /*1680*/  BSYNC.RECONVERGENT B1 ;  /* 0x0000000000017941 */ /* 0x000fea0003800200 */
.L_x_2838:
[----:B------:R-:W-:Y:S01]  /*1690*/  IMAD.SHL.U32 R2, R2, 0x200000, RZ ;  /* 0x0020000002027824 */ /* 0x000fe200078e00ff */
[----:B------:R-:W-:-:S04]  /*16a0*/  LEA R10, R10, 0x37800000, 0x17 ;  /* 0x378000000a0a7811 */ /* 0x000fc800078eb8ff */
[----:B------:R-:W-:-:S05]  /*16b0*/  LOP3.LUT R2, R10, R2, R15, 0xfe, !PT ;  /* 0x000000020a027212 */ /* 0x000fca00078efe0f */
[----:B------:R-:W-:-:S04]  /*16c0*/  FMUL.FTZ R2, R2, 1 ;  /* 0x3f80000002027820 */ /* 0x000fc80000410000 */
[----:B------:R3:W4:Y:S03]  /*16d0*/  F2F.F64.F32 R10, R2 ;  /* 0x00000002000a7310 */ /* 0x0007260000201800 */
.L_x_2837:
[----:B------:R-:W-:Y:S05]  /*16e0*/  BSYNC.RECONVERGENT B0 ;  /* 0x0000000000007941 */ /* 0x000fea0003800200 */
.L_x_2836:
[----:B------:R-:W-:-:S04]  /*16f0*/  LEA R12, P0, R0, UR15, 0x5 ;  /* 0x0000000f000c7c11 */ /* 0x000fc8000f8028ff */
[C---:B------:R-:W-:Y:S02]  /*1700*/  LEA.HI.X R13, R0.reuse, UR10, R3, 0x5, P0 ;  /* 0x0000000a000d7c11 */ /* 0x040fe400080f2c03 */
[----:B------:R-:W-:-:S03]  /*1710*/  IADD3 R0, P0, PT, R0, UR4, RZ ;  /* 0x0000000400007c10 */ /* 0x000fc6000ff1e0ff */
[----:B012-4-:R1:W-:Y:S02]  /*1720*/  STG.E.ENL2.256 desc[UR18][R12.64], R4, R8 ;  /* 0xf80000040c08797f */ /* 0x0173e4000f121812 */
[C---:B---3--:R-:W-:Y:S02]  /*1730*/  IMAD.SHL.U32 R2, R0.reuse, 0x4, RZ ;  /* 0x0000000400027824 */ /* 0x048fe400078e00ff */
        /* <DEDUP_REMOVED lines=8> */
.L_x_2841:
        /* <DEDUP_REMOVED lines=12> */
.L_x_7675:


//--------------------- .text._ZN2at6native55_GLOBAL__N__de093ff9_22_ForeachBinaryOpList_cu_a911ec4325multi_tensor_apply_kernelINS1_18TensorListMetadataILi2EEENS1_11CopyFunctorIdN3c1011Float8_e5m2ELi2ELi1ELi1EEEJNS0_4CopyIdS7_EEEEEvT_T0_DpT1_ --------------------------
	.section	.text._ZN2at6native55_GLOBAL__N__de093ff9_22_ForeachBinaryOpList_cu_a911ec4325multi_tensor_apply_kernelINS1_18TensorListMetadataILi2EEENS1_11CopyFunctorIdN3c1011Float8_e5m2ELi2ELi1ELi1EEEJNS0_4CopyIdS7_EEEEEvT_T0_DpT1_,"ax",@progbits
	.align	128
.text._ZN2at6native55_GLOBAL__N__de093ff9_22_ForeachBinaryOpList_cu_a911ec4325multi_tensor_apply_kernelINS1_18TensorListMetadataILi2EEENS1_11CopyFunctorIdN3c1011Float8_e5m2ELi2ELi1ELi1EEEJNS0_4CopyIdS7_EEEEEvT_T0_DpT1_:
        .type           _ZN2at6native55_GLOBAL__N__de093ff9_22_ForeachBinaryOpList_cu_a911ec4325multi_tensor_apply_kernelINS1_18TensorListMetadataILi2EEENS1_11CopyFunctorIdN3c1011Float8_e5m2ELi2ELi1ELi1EEEJNS0_4CopyIdS7_EEEEEvT_T0_DpT1_,@function
        .size           _ZN2at6native55_GLOBAL__N__de093ff9_22_ForeachBinaryOpList_cu_a911ec4325multi_tensor_apply_kernelINS1_18TensorListMetadataILi2EEENS1_11CopyFunctorIdN3c1011Float8_e5m2ELi2ELi1ELi1EEEJNS0_4CopyIdS7_EEEEEvT_T0_DpT1_,(.L_x_7676 - _ZN2at6native55_GLOBAL__N__de093ff9_22_ForeachBinaryOpList_cu_a911ec4325multi_tensor_apply_kernelINS1_18TensorListMetadataILi2EEENS1_11CopyFunctorIdN3c1011Float8_e5m2ELi2ELi1ELi1EEEJNS0_4CopyIdS7_EEEEEvT_T0_DpT1_)
        .other          _ZN2at6native55_GLOBAL__N__de093ff9_22_ForeachBinaryOpList_cu_a911ec4325multi_tensor_apply_kernelINS1_18TensorListMetadataILi2EEENS1_11CopyFunctorIdN3c1011Float8_e5m2ELi2ELi1ELi1EEEJNS0_4CopyIdS7_EEEEEvT_T0_DpT1_,@"STO_CUDA_ENTRY STV_DEFAULT"
_ZN2at6native55_GLOBAL__N__de093ff9_22_ForeachBinaryOpList_cu_a911ec4325multi_tensor_apply_kernelINS1_18TensorListMetadataILi2EEENS1_11CopyFunctorIdN3c1011Float8_e5m2ELi2ELi1ELi1EEEJNS0_4CopyIdS7_EEEEEvT_T0_DpT1_:
        /* <DEDUP_REMOVED lines=55> */
.L_x_2843:
[----:B------:R-:W-:-:S04]  /*0370*/  ISETP.GE.U32.AND P0, PT, R16, UR25, PT ;  /* 0x0000001910007c0c */ /* 0x000fc8000bf06070 */
[----:B------:R-:W-:-:S13]  /*0380*/  ISETP.GE.U32.AND.EX P0, PT, R17, UR26, PT, P0 ;  /* 0x0000001a11007c0c */ /* 0x000fda000bf06100 */
[----:B0-----:R-:W-:-:S04]  /*0390*/  @!P0 IADD3 R4, P1, PT, R16, UR28, RZ ;  /* 0x0000001c10048c10 */ /* 0x001fc8000ff3e0ff */
[----:B------:R-:W-:-:S05]  /*03a0*/  @!P0 IADD3.X R5, PT, PT, R17, UR29, RZ, P1, !PT ;  /* 0x0000001d11058c10 */ /* 0x000fca0008ffe4ff */
[----:B------:R0:W2:Y:S01]  /*03b0*/  @!P0 LDG.E.U8 R20, desc[UR18][R4.64] ;  /* 0x0000001204148981 */ /* 0x0000a2000c1e1100 */
[----:B------:R-:W-:-:S04]  /*03c0*/  IADD3 R2, P2, PT, R16, UR20, RZ ;  /* 0x0000001410027c10 */ /* 0x000fc8000ff5e0ff */
[----:B------:R-:W-:Y:S01]  /*03d0*/  ISETP.GE.U32.AND P1, PT, R2, UR25, PT ;  /* 0x0000001902007c0c */ /* 0x000fe2000bf26070 */
[----:B------:R-:W-:-:S05]  /*03e0*/  IMAD.X R2, RZ, RZ, R17, P2 ;  /* 0x000000ffff027224 */ /* 0x000fca00010e0611 */
[----:B------:R-:W-:Y:S01]  /*03f0*/  ISETP.GE.U32.AND.EX P1, PT, R2, UR26, PT, P1 ;  /* 0x0000001a02007c0c */ /* 0x000fe2000bf26110 */
[----:B------:R-:W-:-:S04]  /*0400*/  IMAD.U32 R3, RZ, RZ, UR20 ;  /* 0x00000014ff037e24 */ /* 0x000fc8000f8e00ff */
[----:B------:R-:W-:-:S08]  /*0410*/  IMAD.WIDE.U32 R2, R3, 0x2, R16 ;  /* 0x0000000203027825 */ /* 0x000fd000078e0010 */
[----:B------:R-:W-:-:S04]  /*0420*/  @!P1 IADD3 R6, P2, PT, R16, UR23, RZ ;  /* 0x0000001710069c10 */ /* 0x000fc8000ff5e0ff */
[----:B------:R-:W-:Y:S02]  /*0430*/  @!P1 IADD3.X R7, PT, PT, R17, UR8, RZ, P2, !PT ;  /* 0x0000000811079c10 */ /* 0x000fe400097fe4ff */
[----:B------:R-:W-:-:S03]  /*0440*/  ISETP.GE.U32.AND P2, PT, R2, UR25, PT ;  /* 0x0000001902007c0c */ /* 0x000fc6000bf46070 */
[----:B------:R2:W3:Y:S01]  /*0450*/  @!P1 LDG.E.U8 R18, desc[UR18][R6.64] ;  /* 0x0000001206129981 */ /* 0x0004e2000c1e1100 */
[----:B------:R-:W-:Y:S01]  /*0460*/  ISETP.GE.U32.AND.EX P2, PT, R3, UR26, PT, P2 ;  /* 0x0000001a03007c0c */ /* 0x000fe2000bf46120 */
[----:B0-----:R-:W-:-:S04]  /*0470*/  IMAD.U32 R5, RZ, RZ, UR20 ;  /* 0x00000014ff057e24 */ /* 0x001fc8000f8e00ff */
[----:B------:R-:W-:-:S08]  /*0480*/  IMAD.WIDE.U32 R4, R5, 0x3, R16 ;  /* 0x0000000305047825 */ /* 0x000fd000078e0010 */
[----:B------:R-:W-:-:S04]  /*0490*/  @!P2 IADD3 R2, P3, PT, R16, UR24, RZ ;  /* 0x000000181002ac10 */ /* 0x000fc8000ff7e0ff */
[----:B------:R-:W-:Y:S02]  /*04a0*/  @!P2 IADD3.X R3, PT, PT, R17, UR9, RZ, P3, !PT ;  /* 0x000000091103ac10 */ /* 0x000fe40009ffe4ff */
[----:B------:R-:W-:-:S03]  /*04b0*/  ISETP.GE.U32.AND P3, PT, R4, UR25, PT ;  /* 0x0000001904007c0c */ /* 0x000fc6000bf66070 */
[----:B------:R0:W4:Y:S01]  /*04c0*/  @!P2 LDG.E.U8 R0, desc[UR18][R2.64] ;  /* 0x000000120200a981 */ /* 0x000122000c1e1100 */
[----:B------:R-:W-:-:S13]  /*04d0*/  ISETP.GE.U32.AND.EX P3, PT, R5, UR26, PT, P3 ;  /* 0x0000001a05007c0c */ /* 0x000fda000bf66130 */
[----:B------:R-:W-:-:S04]  /*04e0*/  @!P3 IADD3 R4, P4, PT, R16, UR14, RZ ;  /* 0x0000000e1004bc10 */ /* 0x000fc8000ff9e0ff */
[----:B------:R-:W-:-:S05]  /*04f0*/  @!P3 IADD3.X R5, PT, PT, R17, UR6, RZ, P4, !PT ;  /* 0x000000061105bc10 */ /* 0x000fca000a7fe4ff */
[----:B------:R3:W5:Y:S01]  /*0500*/  @!P3 LDG.E.U8 R15, desc[UR18][R4.64] ;  /* 0x00000012040fb981 */ /* 0x000762000c1e1100 */
[----:B------:R-:W-:Y:S01]  /*0510*/  IMAD.U32 R23, RZ, RZ, UR20 ;  /* 0x00000014ff177e24 */ /* 0x000fe2000f8e00ff */
[----:B------:R-:W-:Y:S01]  /*0520*/  UIADD3 UR4, UP0, UPT, UR17, UR4, URZ ;  /* 0x0000000411047290 */ /* 0x000fe2000ff1e0ff */
[----:B------:R-:W-:Y:S02]  /*0530*/  IMAD.U32 R11, RZ, RZ, UR20 ;  /* 0x00000014ff0b7e24 */ /* 0x000fe4000f8e00ff */
[----:B------:R-:W-:Y:S01]  /*0540*/  IMAD.U32 R24, RZ, RZ, UR20 ;  /* 0x00000014ff187e24 */ /* 0x000fe2000f8e00ff */
[----:B------:R-:W-:Y:S01]  /*0550*/  UIADD3.X UR5, UPT, UPT, URZ, UR5, URZ, UP0, !UPT ;  /* 0x00000005ff057290 */ /* 0x000fe200087fe4ff */
[----:B------:R-:W-:Y:S01]  /*0560*/  @!P3 IMAD.WIDE.U32 R10, R11, 0x18, R12 ;  /* 0x000000180b0ab825 */ /* 0x000fe200078e000c */
[----:B------:R-:W-:-:S03]  /*0570*/  UISETP.GE.U32.AND UP0, UPT, UR4, UR25, UPT ;  /* 0x000000190400728c */ /* 0x000fc6000bf06070 */
[----:B------:R-:W-:Y:S01]  /*0580*/  @!P3 IMAD.MOV.U32 R21, RZ, RZ, RZ ;  /* 0x000000ffff15b224 */ /* 0x000fe200078e00ff */
[----:B------:R-:W-:-:S03]  /*0590*/  UISETP.GE.U32.AND.EX UP0, UPT, UR5, UR26, UPT, UP0 ;  /* 0x0000001a0500728c */ /* 0x000fc6000bf06100 */
[----:B------:R-:W-:Y:S02]  /*05a0*/  @!P3 IMAD.IADD R11, R11, 0x1, R21 ;  /* 0x000000010b0bb824 */ /* 0x000fe400078e0215 */
[C---:B--2---:R-:W-:Y:S02]  /*05b0*/  IMAD.SHL.U32 R7, R20.reuse, 0x2000000, RZ ;  /* 0x0200000014077824 */ /* 0x044fe400078e00ff */
        /* <DEDUP_REMOVED lines=10> */
[----:B------:R-:W-:-:S05]  /*0660*/  LOP3.LUT R2, R2, 0x80000000, R3, 0xf8, !PT ;  /* 0x8000000002027812 */ /* 0x000fca00078ef803 */
[----:B------:R-:W-:Y:S01]  /*0670*/  @!P0 FMUL.FTZ R8, R2, 1 ;  /* 0x3f80000002088820 */ /* 0x000fe20000410000 */
[----:B------:R-:W-:-:S05]  /*0680*/  IMAD.SHL.U32 R2, R18, 0x2000000, RZ ;  /* 0x0200000012027824 */ /* 0x000fca00078e00ff */
[----:B------:R-:W-:Y:S01]  /*0690*/  ISETP.GE.U32.AND P4, PT, R2, 0x8000000, PT ;  /* 0x080000000200780c */ /* 0x000fe20003f86070 */
[----:B------:R-:W0:Y:S02]  /*06a0*/  @!P0 F2F.F64.F32 R8, R8 ;  /* 0x0000000800088310 */ /* 0x000e240000201800 */
[----:B0-----:R0:W-:Y:S01]  /*06b0*/  @!P0 STG.E.64 desc[UR18][R12.64], R8 ;  /* 0x000000080c008986 */ /* 0x0011e2000c101b12 */
[----:B----4-:R-:W-:-:S09]  /*06c0*/  IMAD.SHL.U32 R6, R0, 0x100, RZ ;  /* 0x0000010000067824 */ /* 0x010fd200078e00ff */
[----:B------:R-:W-:Y:S02]  /*06d0*/  @!P4 LOP3.LUT R3, R4, 0x7f00, RZ, 0xc0, !PT ;  /* 0x00007f000403c812 */ /* 0x000fe400078ec0ff */
[----:B------:R-:W-:Y:S02]  /*06e0*/  @P4 LEA.HI R2, R2, 0x70000000, RZ, 0x1c ;  /* 0x7000000002024811 */ /* 0x000fe400078fe0ff */
[----:B------:R-:W-:Y:S01]  /*06f0*/  @!P4 LOP3.LUT R3, R3, 0x3f000000, RZ, 0xfc, !PT ;  /* 0x3f0000000303c812 */ /* 0x000fe200078efcff */
[----:B0-----:R-:W-:Y:S01]  /*0700*/  @!P1 IMAD.MOV.U32 R8, RZ, RZ, R19 ;  /* 0x000000ffff089224 */ /* 0x001fe200078e0013 */
[----:B------:R-:W-:Y:S01]  /*0710*/  PRMT R4, R4, 0x9910, RZ ;  /* 0x0000991004047816 */ /* 0x000fe200000000ff */
[----:B------:R-:W-:Y:S01]  /*0720*/  @P4 FMUL.FTZ R2, R2, 1.9259299443872358531e-34 ;  /* 0x0780000002024820 */ /* 0x000fe20000410000 */
[----:B------:R-:W-:Y:S02]  /*0730*/  @!P1 IMAD.MOV.U32 R9, RZ, RZ, R14 ;  /* 0x000000ffff099224 */ /* 0x000fe400078e000e */
[----:B------:R-:W-:Y:S01]  /*0740*/  @!P4 FADD.FTZ R2, R3, -0.5 ;  /* 0xbf0000000302c421 */ /* 0x000fe20000010000 */
[----:B------:R-:W-:-:S02]  /*0750*/  IMAD.MOV.U32 R3, RZ, RZ, R4 ;  /* 0x000000ffff037224 */ /* 0x000fc400078e0004 */
[----:B------:R-:W-:-:S03]  /*0760*/  IMAD.SHL.U32 R4, R0, 0x2000000, RZ ;  /* 0x0200000000047824 */ /* 0x000fc600078e00ff */
[----:B------:R-:W-:Y:S02]  /*0770*/  LOP3.LUT R2, R2, 0x80000000, R3, 0xf8, !PT ;  /* 0x8000000002027812 */ /* 0x000fe400078ef803 */
[----:B------:R-:W-:Y:S01]  /*0780*/  ISETP.GE.U32.AND P4, PT, R4, 0x8000000, PT ;  /* 0x080000000400780c */ /* 0x000fe20003f86070 */
[C---:B-----5:R-:W-:Y:S02]  /*0790*/  IMAD.SHL.U32 R7, R15.reuse, 0x2000000, RZ ;  /* 0x020000000f077824 */ /* 0x060fe400078e00ff */
[----:B------:R-:W-:Y:S01]  /*07a0*/  @!P1 FMUL.FTZ R2, R2, 1 ;  /* 0x3f80000002029820 */ /* 0x000fe20000410000 */
[----:B------:R-:W-:-:S09]  /*07b0*/  IMAD.SHL.U32 R22, R15, 0x100, RZ ;  /* 0x000001000f167824 */ /* 0x000fd200078e00ff */
[----:B------:R-:W-:Y:S02]  /*07c0*/  @!P4 LOP3.LUT R5, R6, 0x7f00, RZ, 0xc0, !PT ;  /* 0x00007f000605c812 */ /* 0x000fe400078ec0ff */
[----:B------:R-:W-:Y:S02]  /*07d0*/  @P4 LEA.HI R4, R4, 0x70000000, RZ, 0x1c ;  /* 0x7000000004044811 */ /* 0x000fe400078fe0ff */
[----:B------:R-:W-:Y:S02]  /*07e0*/  @!P4 LOP3.LUT R5, R5, 0x3f000000, RZ, 0xfc, !PT ;  /* 0x3f0000000505c812 */ /* 0x000fe400078efcff */
[----:B------:R-:W-:Y:S01]  /*07f0*/  PRMT R6, R6, 0x9910, RZ ;  /* 0x0000991006067816 */ /* 0x000fe200000000ff */
[----:B------:R-:W-:Y:S02]  /*0800*/  @P4 FMUL.FTZ R4, R4, 1.9259299443872358531e-34 ;  /* 0x0780000004044820 */ /* 0x000fe40000410000 */
[----:B------:R-:W-:Y:S01]  /*0810*/  @!P4 FADD.FTZ R4, R5, -0.5 ;  /* 0xbf0000000504c421 */ /* 0x000fe20000010000 */
[----:B------:R-:W-:Y:S01]  /*0820*/  ISETP.GE.U32.AND P4, PT, R7, 0x8000000, PT ;  /* 0x080000000700780c */ /* 0x000fe20003f86070 */
[----:B------:R-:W-:-:S05]  /*0830*/  IMAD.MOV.U32 R5, RZ, RZ, R6 ;  /* 0x000000ffff057224 */ /* 0x000fca00078e0006 */
[----:B------:R-:W-:-:S05]  /*0840*/  LOP3.LUT R4, R4, 0x80000000, R5, 0xf8, !PT ;  /* 0x8000000004047812 */ /* 0x000fca00078ef805 */
[----:B------:R-:W-:Y:S01]  /*0850*/  @!P2 FMUL.FTZ R4, R4, 1 ;  /* 0x3f8000000404a820 */ /* 0x000fe20000410000 */
[----:B------:R-:W0:Y:S01]  /*0860*/  @!P1 F2F.F64.F32 R2, R2 ;  /* 0x0000000200029310 */ /* 0x000e220000201800 */
[----:B------:R-:W-:Y:S01]  /*0870*/  @!P4 LOP3.LUT R6, R22, 0x7f00, RZ, 0xc0, !PT ;  /* 0x00007f001606c812 */ /* 0x000fe200078ec0ff */
[----:B0-----:R0:W-:Y:S01]  /*0880*/  @!P1 STG.E.64 desc[UR18][R8.64], R2 ;  /* 0x0000000208009986 */ /* 0x0011e2000c101b12 */
[----:B------:R-:W-:Y:S02]  /*0890*/  @P4 LEA.HI R7, R7, 0x70000000, RZ, 0x1c ;  /* 0x7000000007074811 */ /* 0x000fe400078fe0ff */
[----:B------:R-:W-:Y:S02]  /*08a0*/  @!P4 LOP3.LUT R6, R6, 0x3f000000, RZ, 0xfc, !PT ;  /* 0x3f0000000606c812 */ /* 0x000fe400078efcff */
[----:B------:R-:W-:Y:S01]  /*08b0*/  PRMT R22, R22, 0x9910, RZ ;  /* 0x0000991016167816 */ /* 0x000fe200000000ff */
[----:B------:R-:W-:Y:S01]  /*08c0*/  @P4 FMUL.FTZ R7, R7, 1.9259299443872358531e-34 ;  /* 0x0780000007074820 */ /* 0x000fe20000410000 */
[----:B------:R-:W-:Y:S01]  /*08d0*/  IADD3 R16, P1, PT, R16, UR17, RZ ;  /* 0x0000001110107c10 */ /* 0x000fe2000ff3e0ff */
[----:B------:R-:W-:Y:S01]  /*08e0*/  @!P4 FADD.FTZ R7, R6, -0.5 ;  /* 0xbf0000000607c421 */ /* 0x000fe20000010000 */
[----:B------:R-:W-:-:S02]  /*08f0*/  @!P2 LEA R6, P4, R23, R12, 0x4 ;  /* 0x0000000c1706a211 */ /* 0x000fc400078820ff */
[----:B------:R-:W-:Y:S01]  /*0900*/  IADD3 R12, P0, PT, R12, UR21, RZ ;  /* 0x000000150c0c7c10 */ /* 0x000fe2000ff1e0ff */
[----:B------:R-:W-:Y:S01]  /*0910*/  IMAD.X R17, RZ, RZ, R17, P1 ;  /* 0x000000ffff117224 */ /* 0x000fe200008e0611 */
[----:B------:R-:W-:Y:S02]  /*0920*/  LOP3.LUT R22, R7, 0x80000000, R22, 0xf8, !PT ;  /* 0x8000000007167812 */ /* 0x000fe400078ef816 */
[----:B------:R-:W-:Y:S02]  /*0930*/  @!P2 LEA.HI.X R7, R24, R13, RZ, 0x4, P4 ;  /* 0x0000000d1807a211 */ /* 0x000fe400020f24ff */
[----:B------:R-:W-:Y:S01]  /*0940*/  IADD3.X R13, PT, PT, R13, UR22, RZ, P0, !PT ;  /* 0x000000160d0d7c10 */ /* 0x000fe200087fe4ff */
[----:B------:R-:W-:-:S15]  /*0950*/  @!P3 FMUL.FTZ R22, R22, 1 ;  /* 0x3f8000001616b820 */ /* 0x000fde0000410000 */
[----:B------:R-:W-:-:S15]  /*0960*/  NOP ;  /* 0x0000000000007918 */ /* 0x000fde0000000000 */
[----:B------:R-:W-:-:S14]  /*0970*/  NOP ;  /* 0x0000000000007918 */ /* 0x000fdc0000000000 */
[----:B------:R-:W1:Y:S02]  /*0980*/  @!P2 F2F.F64.F32 R4, R4 ;  /* 0x000000040004a310 */ /* 0x000e640000201800 */
[----:B-1----:R0:W-:Y:S01]  /*0990*/  @!P2 STG.E.64 desc[UR18][R6.64], R4 ;  /* 0x000000040600a986 */ /* 0x0021e2000c101b12 */
[----:B------:R-:W-:-:S04]  /*09a0*/  IADD3 R19, P2, PT, R19, UR21, RZ ;  /* 0x0000001513137c10 */ /* 0x000fc8000ff5e0ff */
[----:B------:R-:W-:-:S15]  /*09b0*/  IADD3.X R14, PT, PT, R14, UR22, RZ, P2, !PT ;  /* 0x000000160e0e7c10 */ /* 0x000fde00097fe4ff */
[----:B------:R-:W-:-:S15]  /*09c0*/  NOP ;  /* 0x0000000000007918 */ /* 0x000fde0000000000 */
[----:B------:R-:W-:-:S15]  /*09d0*/  NOP ;  /* 0x0000000000007918 */ /* 0x000fde0000000000 */
[----:B------:R-:W-:-:S12]  /*09e0*/  NOP ;  /* 0x0000000000007918 */ /* 0x000fd80000000000 */
[----:B------:R-:W1:Y:S02]  /*09f0*/  @!P3 F2F.F64.F32 R22, R22 ;  /* 0x000000160016b310 */ /* 0x000e640000201800 */
[----:B-1----:R0:W-:Y:S01]  /*0a00*/  @!P3 STG.E.64 desc[UR18][R10.64], R22 ;  /* 0x000000160a00b986 */ /* 0x0021e2000c101b12 */
[----:B------:R-:W-:Y:S05]  /*0a10*/  BRA.U !UP0, `(.L_x_2843) ;  /* 0xfffffff908547547 */ /* 0x000fea000b83ffff */
[----:B------:R-:W-:Y:S05]  /*0a20*/  EXIT ;  /* 0x000000000000794d */ /* 0x000fea0003800000 */
.L_x_2842:
        /* <DEDUP_REMOVED lines=8> */
.L_x_2844:
[----:B-1----:R-:W-:-:S04]  /*0ab0*/  LEA R4, P0, R0, UR28, 0x2 ;  /* 0x0000001c00047c11 */ /* 0x002fc8000f8010ff */
[----:B------:R-:W-:-:S05]  /*0ac0*/  LEA.HI.X R5, R0, UR29, R3, 0x2, P0 ;  /* 0x0000001d00057c11 */ /* 0x000fca00080f1403 */
[----:B------:R-:W2:Y:S02]  /*0ad0*/  LDG.E R2, desc[UR18][R4.64] ;  /* 0x0000001204027981 */ /* 0x000ea4000c1e1900 */
[C---:B--2---:R-:W-:Y:S02]  /*0ae0*/  PRMT R6, R2.reuse, 0x7773, RZ ;  /* 0x0000777302067816 */ /* 0x044fe400000000ff */
        /* <DEDUP_REMOVED lines=11> */
[----:B------:R-:W-:-:S04]  /*0ba0*/  IMAD.SHL.U32 R7, R4, 0x2000000, RZ ;  /* 0x0200000004077824 */ /* 0x000fc800078e00ff */
[----:B------:R-:W-:Y:S01]  /*0bb0*/  LOP3.LUT R5, R6, 0x80000000, R5, 0xf8, !PT ;  /* 0x8000000006057812 */ /* 0x000fe200078ef805 */
[----:B------:R-:W-:Y:S01]  /*0bc0*/  IMAD.SHL.U32 R6, R4, 0x100, RZ ;  /* 0x0000010004067824 */ /* 0x000fe200078e00ff */
[----:B------:R-:W-:-:S03]  /*0bd0*/  ISETP.GE.U32.AND P0, PT, R7, 0x8000000, PT ;  /* 0x080000000700780c */ /* 0x000fc60003f06070 */
[----:B------:R-:W-:Y:S01]  /*0be0*/  FMUL.FTZ R10, R5, 1 ;  /* 0x3f800000050a7820 */ /* 0x000fe20000410000 */
[C---:B------:R-:W-:Y:S02]  /*0bf0*/  LOP3.LUT R5, R6.reuse, 0xffff, RZ, 0xc0, !PT ;  /* 0x0000ffff06057812 */ /* 0x040fe400078ec0ff */
[----:B------:R-:W-:-:S03]  /*0c00*/  PRMT R6, R6, 0x9910, RZ ;  /* 0x0000991006067816 */ /* 0x000fc600000000ff */
[----:B------:R-:W-:Y:S04]  /*0c10*/  F2F.F64.F32 R10, R10 ;  /* 0x0000000a000a7310 */ /* 0x000fe80000201800 */
        /* <DEDUP_REMOVED lines=21> */
[----:B------:R-:W-:Y:S01]  /*0d70*/  LOP3.LUT R4, R4, 0x80000000, R5, 0xf8, !PT ;  /* 0x8000000004047812 */ /* 0x000fe200078ef805 */
[----:B------:R-:W-:Y:S01]  /*0d80*/  IMAD.SHL.U32 R5, R2, 0x100, RZ ;  /* 0x0000010002057824 */ /* 0x000fe200078e00ff */
[----:B------:R-:W-:Y:S03]  /*0d90*/  F2F.F64.F32 R6, R6 ;  /* 0x0000000600067310 */ /* 0x000fe60000201800 */
        /* <DEDUP_REMOVED lines=12> */
[C---:B------:R-:W-:Y:S02]  /*0e60*/  LEA.HI.X R13, R0.reuse, UR10, R3, 0x5, P0 ;  /* 0x0000000a000d7c11 */ /* 0x040fe400080f2c03 */
[----:B0-----:R-:W-:Y:S01]  /*0e70*/  IADD3 R0, P0, PT, R0, UR4, RZ ;  /* 0x0000000400007c10 */ /* 0x001fe2000ff1e0ff */
[----:B------:R-:W-:-:S04]  /*0e80*/  FMUL.FTZ R4, R2, 1 ;  /* 0x3f80000002047820 */ /* 0x000fc80000410000 */
[C---:B------:R-:W-:Y:S02]  /*0e90*/  IMAD.SHL.U32 R2, R0.reuse, 0x4, RZ ;  /* 0x0000000400027824 */ /* 0x040fe400078e00ff */
[----:B------:R-:W-:Y:S01]  /*0ea0*/  IMAD.X R3, RZ, RZ, R3, P0 ;  /* 0x000000ffff037224 */ /* 0x000fe200000e0603 */
[----:B------:R-:W-:Y:S02]  /*0eb0*/  LOP3.LUT P0, RZ, R0, 0xffffc000, RZ, 0xc0, !PT ;  /* 0xffffc00000ff7812 */ /* 0x000fe4000780c0ff */
[----:B------:R-:W-:Y:S02]  /*0ec0*/  ISETP.LT.U32.AND P1, PT, R2, UR27, PT ;  /* 0x0000001b02007c0c */ /* 0x000fe4000bf21070 */
[----:B------:R-:W-:Y:S02]  /*0ed0*/  SHF.L.U64.HI R2, R0, 0x2, R3 ;  /* 0x0000000200027819 */ /* 0x000fe40000010203 */
[----:B------:R-:W-:Y:S02]  /*0ee0*/  LOP3.LUT P0, RZ, R3, 0x3fffffff, RZ, 0xc0, P0 ;  /* 0x3fffffff03ff7812 */ /* 0x000fe4000000c0ff */
[----:B------:R-:W-:-:S07]  /*0ef0*/  ISETP.LT.AND.EX P1, PT, R2, UR16, PT, P1 ;  /* 0x0000001002007c0c */ /* 0x000fce000bf21310 */
        /* <DEDUP_REMOVED lines=9> */
.L_x_2845:
        /* <DEDUP_REMOVED lines=15> */
.L_x_7676:


//--------------------- .text._ZN2at6native55_GLOBAL__N__de093ff9_22_ForeachBinaryOpList_cu_a911ec4325multi_tensor_apply_kernelINS1_18TensorListMetadataILi2EEENS1_11CopyFunctorIdN3c1015Float8_e4m3fnuzELi2ELi1ELi1EEEJNS0_4CopyIdS7_EEEEEvT_T0_DpT1_ --------------------------
	.section	.text._ZN2at6native55_GLOBAL__N__de093ff9_22_ForeachBinaryOpList_cu_a911ec4325multi_tensor_apply_kernelINS1_18TensorListMetadataILi2EEENS1_11CopyFunctorIdN3c1015Float8_e4m3fnuzELi2ELi1ELi1EEEJNS0_4CopyIdS7_EEEEEvT_T0_DpT1_,"ax",@progbits
	.align	128
.text._ZN2at6native55_GLOBAL__N__de093ff9_22_ForeachBinaryOpList_cu_a911ec4325multi_tensor_apply_kernelINS1_18TensorListMetadataILi2EEENS1_11CopyFunctorIdN3c1015Float8_e4m3fnuzELi2ELi1ELi1EEEJNS0_4CopyIdS7_EEEEEvT_T0_DpT1_:
        .type           _ZN2at6native55_GLOBAL__N__de093ff9_22_ForeachBinaryOpList_cu_a911ec4325multi_tensor_apply_kernelINS1_18TensorListMetadataILi2EEENS1_11CopyFunctorIdN3c1015Float8_e4m3fnuzELi2ELi1ELi1EEEJNS0_4CopyIdS7_EEEEEvT_T0_DpT1_,@function
        .size           _ZN2at6native55_GLOBAL__N__de093ff9_22_ForeachBinaryOpList_cu_a911ec4325multi_tensor_apply_kernelINS1_18TensorListMetadataILi2EEENS1_11CopyFunctorIdN3c1015Float8_e4m3fnuzELi2ELi1ELi1EEEJNS0_4CopyIdS7_EEEEEvT_T0_DpT1_,(.L_x_7677 - _ZN2at6native55_GLOBAL__N__de093ff9_22_ForeachBinaryOpList_cu_a911ec4325multi_tensor_apply_kernelINS1_18TensorListMetadataILi2EEENS1_11CopyFunctorIdN3c1015Float8_e4m3fnuzELi2ELi1ELi1EEEJNS0_4CopyIdS7_EEEEEvT_T0_DpT1_)
        .other          _ZN2at6native55_GLOBAL__N__de093ff9_22_ForeachBinaryOpList_cu_a911ec4325multi_tensor_apply_kernelINS1_18TensorListMetadataILi2EEENS1_11CopyFunctorIdN3c1015Float8_e4m3fnuzELi2ELi1ELi1EEEJNS0_4CopyIdS7_EEEEEvT_T0_DpT1_,@"STO_CUDA_ENTRY STV_DEFAULT"
_ZN2at6native55_GLOBAL__N__de093ff9_22_ForeachBinaryOpList_cu_a911ec4325multi_tensor_apply_kernelINS1_18TensorListMetadataILi2EEENS1_11CopyFunctorIdN3c1015Float8_e4m3fnuzELi2ELi1ELi1EEEJNS0_4CopyIdS7_EEEEEvT_T0_DpT1_:
        /* <DEDUP_REMOVED lines=56> */
.L_x_2863:
        /* <DEDUP_REMOVED lines=53> */
.L_x_2850:
[----:B------:R-:W-:Y:S05]  /*06d0*/  BSYNC.RECONVERGENT B1 ;  /* 0x0000000000017941 */ /* 0x000fea0003800200 */
.L_x_2849:
[----:B------:R-:W-:Y:S01]  /*06e0*/  IMAD.SHL.U32 R8, R8, 0x100000, RZ ;  /* 0x0010000008087824 */ /* 0x000fe200078e00ff */
[----:B------:R-:W-:-:S04]  /*06f0*/  LEA R9, R9, 0x3b800000, 0x17 ;  /* 0x3b80000009097811 */ /* 0x000fc800078eb8ff */
[----:B------:R-:W-:-:S05]  /*0700*/  LOP3.LUT R8, R9, R8, R13, 0xfe, !PT ;  /* 0x0000000809087212 */ /* 0x000fca00078efe0d */
[----:B------:R-:W-:-:S06]  /*0710*/  FMUL.FTZ R8, R8, 1 ;  /* 0x3f80000008087820 */ /* 0x000fcc0000410000 */
[----:B------:R-:W0:Y:S02]  /*0720*/  F2F.F64.F32 R8, R8 ;  /* 0x0000000800087310 */ /* 0x000e240000201800 */
.L_x_2848:
[----:B------:R-:W-:Y:S05]  /*0730*/  BSYNC.RECONVERGENT B0 ;  /* 0x0000000000007941 */ /* 0x000fea0003800200 */
.L_x_2847:
        /* <DEDUP_REMOVED lines=22> */
.L_x_2854:
[----:B------:R-:W-:Y:S05]  /*08a0*/  BSYNC.RECONVERGENT B1 ;  /* 0x0000000000017941 */ /* 0x000fea0003800200 */
.L_x_2853:
[----:B------:R-:W-:Y:S01]  /*08b0*/  IMAD.SHL.U32 R10, R10, 0x100000, RZ ;  /* 0x001000000a0a7824 */ /* 0x000fe200078e00ff */
[----:B------:R-:W-:-:S04]  /*08c0*/  LEA R11, R11, 0x3b800000, 0x17 ;  /* 0x3b8000000b0b7811 */ /* 0x000fc800078eb8ff */
[----:B------:R-:W-:-:S05]  /*08d0*/  LOP3.LUT R10, R11, R10, R15, 0xfe, !PT ;  /* 0x0000000a0b0a7212 */ /* 0x000fca00078efe0f */
[----:B------:R-:W-:-:S06]  /*08e0*/  FMUL.FTZ R10, R10, 1 ;  /* 0x3f8000000a0a7820 */ /* 0x000fcc0000410000 */
[----:B------:R-:W1:Y:S02]  /*08f0*/  F2F.F64.F32 R10, R10 ;  /* 0x0000000a000a7310 */ /* 0x000e640000201800 */
.L_x_2852:
[----:B------:R-:W-:Y:S05]  /*0900*/  BSYNC.RECONVERGENT B0 ;  /* 0x0000000000007941 */ /* 0x000fea0003800200 */
.L_x_2851:
        /* <DEDUP_REMOVED lines=22> */
.L_x_2858:
[----:B------:R-:W-:Y:S05]  /*0a70*/  BSYNC.RECONVERGENT B1 ;  /* 0x0000000000017941 */ /* 0x000fea0003800200 */
.L_x_2857:
[----:B------:R-:W-:Y:S01]  /*0a80*/  IMAD.SHL.U32 R12, R12, 0x100000, RZ ;  /* 0x001000000c0c7824 */ /* 0x000fe200078e00ff */
[----:B------:R-:W-:-:S04]  /*0a90*/  LEA R13, R13, 0x3b800000, 0x17 ;  /* 0x3b8000000d0d7811 */ /* 0x000fc800078eb8ff */
[----:B------:R-:W-:-:S05]  /*0aa0*/  LOP3.LUT R12, R13, R12, R17, 0xfe, !PT ;  /* 0x0000000c0d0c7212 */ /* 0x000fca00078efe11 */
[----:B------:R-:W-:-:S06]  /*0ab0*/  FMUL.FTZ R12, R12, 1 ;  /* 0x3f8000000c0c7820 */ /* 0x000fcc0000410000 */
[----:B------:R-:W2:Y:S02]  /*0ac0*/  F2F.F64.F32 R12, R12 ;  /* 0x0000000c000c7310 */ /* 0x000ea40000201800 */
.L_x_2856:
[----:B------:R-:W-:Y:S05]  /*0ad0*/  BSYNC.RECONVERGENT B0 ;  /* 0x0000000000007941 */ /* 0x000fea0003800200 */
.L_x_2855:
        /* <DEDUP_REMOVED lines=22> */
.L_x_2862:
[----:B------:R-:W-:Y:S05]  /*0c40*/  BSYNC.RECONVERGENT B1 ;  /* 0x0000000000017941 */ /* 0x000fea0003800200 */
.L_x_2861:
[----:B------:R-:W-:Y:S01]  /*0c50*/  IMAD.SHL.U32 R14, R14, 0x100000, RZ ;  /* 0x001000000e0e7824 */ /* 0x000fe200078e00ff */
[----:B------:R-:W-:-:S04]  /*0c60*/  LEA R15, R15, 0x3b800000, 0x17 ;  /* 0x3b8000000f0f7811 */ /* 0x000fc800078eb8ff */
[----:B------:R-:W-:-:S05]  /*0c70*/  LOP3.LUT R14, R15, R14, R19, 0xfe, !PT ;  /* 0x0000000e0f0e7212 */ /* 0x000fca00078efe13 */
[----:B------:R-:W-:-:S06]  /*0c80*/  FMUL.FTZ R14, R14, 1 ;  /* 0x3f8000000e0e7820 */ /* 0x000fcc0000410000 */
[----:B------:R-:W3:Y:S02]  /*0c90*/  F2F.F64.F32 R14, R14 ;  /* 0x0000000e000e7310 */ /* 0x000ee40000201800 */
.L_x_2860:
[----:B------:R-:W-:Y:S05]  /*0ca0*/  BSYNC.RECONVERGENT B0 ;  /* 0x0000000000007941 */ /* 0x000fea0003800200 */
.L_x_2859:
        /* <DEDUP_REMOVED lines=29> */
.L_x_2846:
        /* <DEDUP_REMOVED lines=8> */
.L_x_2880:
        /* <DEDUP_REMOVED lines=30> */
.L_x_2867:
[----:B0-----:R-:W-:Y:S05]  /*10e0*/  BSYNC.RECONVERGENT B1 ;  /* 0x0000000000017941 */ /* 0x001fea0003800200 */
.L_x_2866:
[----:B------:R-:W-:Y:S01]  /*10f0*/  IMAD.SHL.U32 R4, R4, 0x100000, RZ ;  /* 0x0010000004047824 */ /* 0x000fe200078e00ff */
[----:B------:R-:W-:-:S04]  /*1100*/  LEA R5, R5, 0x3b800000, 0x17 ;  /* 0x3b80000005057811 */ /* 0x000fc800078eb8ff */
[----:B------:R-:W-:-:S05]  /*1110*/  LOP3.LUT R4, R5, R4, R9, 0xfe, !PT ;  /* 0x0000000405047212 */ /* 0x000fca00078efe09 */
[----:B------:R-:W-:-:S06]  /*1120*/  FMUL.FTZ R4, R4, 1 ;  /* 0x3f80000004047820 */ /* 0x000fcc0000410000 */
[----:B------:R-:W1:Y:S02]  /*1130*/  F2F.F64.F32 R4, R4 ;  /* 0x0000000400047310 */ /* 0x000e640000201800 */
.L_x_2865:
[----:B0-----:R-:W-:Y:S05]  /*1140*/  BSYNC.RECONVERGENT B0 ;  /* 0x0000000000007941 */ /* 0x001fea0003800200 */
.L_x_2864:
        /* <DEDUP_REMOVED lines=23> */
.L_x_2871:
[----:B------:R-:W-:Y:S05]  /*12c0*/  BSYNC.RECONVERGENT B1 ;  /* 0x0000000000017941 */ /* 0x000fea0003800200 */
.L_x_2870:
[----:B------:R-:W-:Y:S01]  /*12d0*/  IMAD.SHL.U32 R8, R8, 0x100000, RZ ;  /* 0x0010000008087824 */ /* 0x000fe200078e00ff */
[----:B------:R-:W-:-:S04]  /*12e0*/  LEA R6, R6, 0x3b800000, 0x17 ;  /* 0x3b80000006067811 */ /* 0x000fc800078eb8ff */
[----:B------:R-:W-:-:S05]  /*12f0*/  LOP3.LUT R6, R6, R8, R11, 0xfe, !PT ;  /* 0x0000000806067212 */ /* 0x000fca00078efe0b */
[----:B------:R-:W-:-:S06]  /*1300*/  FMUL.FTZ R6, R6, 1 ;  /* 0x3f80000006067820 */ /* 0x000fcc0000410000 */
[----:B------:R-:W0:Y:S02]  /*1310*/  F2F.F64.F32 R6, R6 ;  /* 0x0000000600067310 */ /* 0x000e240000201800 */
.L_x_2869:
[----:B------:R-:W-:Y:S05]  /*1320*/  BSYNC.RECONVERGENT B0 ;  /* 0x0000000000007941 */ /* 0x000fea0003800200 */
.L_x_2868:
        /* <DEDUP_REMOVED lines=23> */
.L_x_2875:
[----:B------:R-:W-:Y:S05]  /*14a0*/  BSYNC.RECONVERGENT B1 ;  /* 0x0000000000017941 */ /* 0x000fea0003800200 */
.L_x_2874:
[----:B------:R-:W-:Y:S01]  /*14b0*/  IMAD.SHL.U32 R10, R10, 0x100000, RZ ;  /* 0x001000000a0a7824 */ /* 0x000fe200078e00ff */
[----:B------:R-:W-:-:S04]  /*14c0*/  LEA R8, R8, 0x3b800000, 0x17 ;  /* 0x3b80000008087811 */ /* 0x000fc800078eb8ff */
[----:B------:R-:W-:-:S05]  /*14d0*/  LOP3.LUT R8, R8, R10, R13, 0xfe, !PT ;  /* 0x0000000a08087212 */ /* 0x000fca00078efe0d */
[----:B------:R-:W-:-:S06]  /*14e0*/  FMUL.FTZ R8, R8, 1 ;  /* 0x3f80000008087820 */ /* 0x000fcc0000410000 */
[----:B------:R-:W2:Y:S02]  /*14f0*/  F2F.F64.F32 R8, R8 ;  /* 0x0000000800087310 */ /* 0x000ea40000201800 */
.L_x_2873:
[----:B------:R-:W-:Y:S05]  /*1500*/  BSYNC.RECONVERGENT B0 ;  /* 0x0000000000007941 */ /* 0x000fea0003800200 */
.L_x_2872:
        /* <DEDUP_REMOVED lines=23> */
.L_x_2879:
[----:B------:R-:W-:Y:S05]  /*1680*/  BSYNC.RECONVERGENT B1 ;  /* 0x0000000000017941 */ /* 0x000fea0003800200 */
.L_x_2878:
[----:B------:R-:W-:Y:S01]  /*1690*/  IMAD.SHL.U32 R2, R2, 0x100000, RZ ;  /* 0x0010000002027824 */ /* 0x000fe200078e00ff */
[----:B------:R-:W-:-:S04]  /*16a0*/  LEA R10, R10, 0x3b800000, 0x17 ;  /* 0x3b8000000a0a7811 */ /* 0x000fc800078eb8ff */
[----:B------:R-:W-:-:S05]  /*16b0*/  LOP3.LUT R2, R10, R2, R15, 0xfe, !PT ;  /* 0x000000020a027212 */ /* 0x000fca00078efe0f */
[----:B------:R-:W-:-:S04]  /*16c0*/  FMUL.FTZ R2, R2, 1 ;  /* 0x3f80000002027820 */ /* 0x000fc80000410000 */
[----:B------:R3:W4:Y:S03]  /*16d0*/  F2F.F64.F32 R10, R2 ;  /* 0x00000002000a7310 */ /* 0x0007260000201800 */
.L_x_2877:
[----:B------:R-:W-:Y:S05]  /*16e0*/  BSYNC.RECONVERGENT B0 ;  /* 0x0000000000007941 */ /* 0x000fea0003800200 */
.L_x_2876:
        /* <DEDUP_REMOVED lines=13> */
.L_x_2881:
        /* <DEDUP_REMOVED lines=12> */
.L_x_7677:


//--------------------- .text._ZN2at6native55_GLOBAL__N__de093ff9_22_ForeachBinaryOpList_cu_a911ec4325multi_tensor_apply_kernelINS1_18TensorListMetadataILi2EEENS1_11CopyFunctorIdN3c1013Float8_e4m3fnELi2ELi1ELi1EEEJNS0_4CopyIdS7_EEEEEvT_T0_DpT1_ --------------------------
	.section	.text._ZN2at6native55_GLOBAL__N__de093ff9_22_ForeachBinaryOpList_cu_a911ec4325multi_tensor_apply_kernelINS1_18TensorListMetadataILi2EEENS1_11CopyFunctorIdN3c1013Float8_e4m3fnELi2ELi1ELi1EEEJNS0_4CopyIdS7_EEEEEvT_T0_DpT1_,"ax",@progbits
	.align	128
.text._ZN2at6native55_GLOBAL__N__de093ff9_22_ForeachBinaryOpList_cu_a911ec4325multi_tensor_apply_kernelINS1_18TensorListMetadataILi2EEENS1_11CopyFunctorIdN3c1013Float8_e4m3fnELi2ELi1ELi1EEEJNS0_4CopyIdS7_EEEEEvT_T0_DpT1_:
        .type           _ZN2at6native55_GLOBAL__N__de093ff9_22_ForeachBinaryOpList_cu_a911ec4325multi_tensor_apply_kernelINS1_18TensorListMetadataILi2EEENS1_11CopyFunctorIdN3c1013Float8_e4m3fnELi2ELi1ELi1EEEJNS0_4CopyIdS7_EEEEEvT_T0_DpT1_,@function
        .size           _ZN2at6native55_GLOBAL__N__de093ff9_22_ForeachBinaryOpList_cu_a911ec4325multi_tensor_apply_kernelINS1_18TensorListMetadataILi2EEENS1_11CopyFunctorIdN3c1013Float8_e4m3fnELi2ELi1ELi1EEEJNS0_4CopyIdS7_EEEEEvT_T0_DpT1_,(.L_x_7678 - _ZN2at6native55_GLOBAL__N__de093ff9_22_ForeachBinaryOpList_cu_a911ec4325multi_tensor_apply_kernelINS1_18TensorListMetadataILi2EEENS1_11CopyFunctorIdN3c1013Float8_e4m3fnELi2ELi1ELi1EEEJNS0_4CopyIdS7_EEEEEvT_T0_DpT1_)
        .other          _ZN2at6native55_GLOBAL__N__de093ff9_22_ForeachBinaryOpList_cu_a911ec4325multi_tensor_apply_kernelINS1_18TensorListMetadataILi2EEENS1_11CopyFunctorIdN3c1013Float8_e4m3fnELi2ELi1ELi1EEEJNS0_4CopyIdS7_EEEEEvT_T0_DpT1_,@"STO_CUDA_ENTRY STV_DEFAULT"
_ZN2at6native55_GLOBAL__N__de093ff9_22_ForeachBinaryOpList_cu_a911ec4325multi_tensor_apply_kernelINS1_18TensorListMetadataILi2EEENS1_11CopyFunctorIdN3c1013Float8_e4m3fnELi2ELi1ELi1EEEJNS0_4CopyIdS7_EEEEEvT_T0_DpT1_:
        /* <DEDUP_REMOVED lines=55> */
.L_x_2891:
[----:B0-234-:R-:W-:Y:S01]  /*0370*/  IMAD.U32 R13, RZ, RZ, UR20 ;  /* 0x00000014ff0d7e24 */ /* 0x01dfe2000f8e00ff */
        /* <DEDUP_REMOVED lines=40> */
[----:B------:R-:W-:-:S05]  /*0600*/  LEA.HI R12, R12, -R13, RZ, 0x1c ;  /* 0x8000000d0c0c7211 */ /* 0x000fca00078fe0ff */
[----:B------:R-:W-:-:S05]  /*0610*/  VIADD R12, R12, 0x3c000000 ;  /* 0x3c0000000c0c7836 */ /* 0x000fca0000000000 */
[----:B------:R-:W-:-:S04]  /*0620*/  LOP3.LUT R12, R12, 0x7f800000, R15, 0xf8, !PT ;  /* 0x7f8000000c0c7812 */ /* 0x000fc800078ef80f */
[----:B------:R-:W-:-:S04]  /*0630*/  SEL R11, R12, RZ, P0 ;  /* 0x000000ff0c0b7207 */ /* 0x000fc80000000000 */
[----:B------:R-:W-:-:S05]  /*0640*/  LOP3.LUT R11, R11, 0x80000000, R10, 0xf8, !PT ;  /* 0x800000000b0b7812 */ /* 0x000fca00078ef80a */
[----:B------:R-:W-:-:S06]  /*0650*/  FMUL.FTZ R11, R11, 1 ;  /* 0x3f8000000b0b7820 */ /* 0x000fcc0000410000 */
[----:B------:R-:W0:Y:S02]  /*0660*/  F2F.F64.F32 R10, R11 ;  /* 0x0000000b000a7310 */ /* 0x000e240000201800 */
[----:B0-----:R1:W-:Y:S02]  /*0670*/  STG.E.64 desc[UR18][R2.64], R10 ;  /* 0x0000000a02007986 */ /* 0x0013e4000c101b12 */
.L_x_2884:
[----:B------:R-:W-:Y:S05]  /*0680*/  BSYNC.RECONVERGENT B0 ;  /* 0x0000000000007941 */ /* 0x000fea0003800200 */
.L_x_2883:
        /* <DEDUP_REMOVED lines=14> */
[----:B------:R-:W-:-:S04]  /*0770*/  IMAD.MOV.U32 R13, RZ, RZ, R7 ;  /* 0x000000ffff0d7224 */ /* 0x000fc800078e0007 */
[----:B------:R-:W-:-:S05]  /*0780*/  VIADD R12, R12, 0x3c000000 ;  /* 0x3c0000000c0c7836 */ /* 0x000fca0000000000 */
[----:B------:R-:W-:-:S04]  /*0790*/  LOP3.LUT R12, R12, 0x7f800000, R15, 0xf8, !PT ;  /* 0x7f8000000c0c7812 */ /* 0x000fc800078ef80f */
[----:B------:R-:W-:Y:S01]  /*07a0*/  SEL R11, R12, RZ, P0 ;  /* 0x000000ff0c0b7207 */ /* 0x000fe20000000000 */
[----:B------:R-:W-:-:S03]  /*07b0*/  IMAD.MOV.U32 R12, RZ, RZ, R4 ;  /* 0x000000ffff0c7224 */ /* 0x000fc600078e0004 */
[----:B------:R-:W-:-:S05]  /*07c0*/  LOP3.LUT R11, R11, 0x80000000, R10, 0xf8, !PT ;  /* 0x800000000b0b7812 */ /* 0x000fca00078ef80a */
[----:B------:R-:W-:-:S06]  /*07d0*/  FMUL.FTZ R11, R11, 1 ;  /* 0x3f8000000b0b7820 */ /* 0x000fcc0000410000 */
[----:B------:R-:W0:Y:S02]  /*07e0*/  F2F.F64.F32 R10, R11 ;  /* 0x0000000b000a7310 */ /* 0x000e240000201800 */
[----:B0-----:R2:W-:Y:S02]  /*07f0*/  STG.E.64 desc[UR18][R12.64], R10 ;  /* 0x0000000a0c007986 */ /* 0x0015e4000c101b12 */
.L_x_2886:
[----:B------:R-:W-:Y:S05]  /*0800*/  BSYNC.RECONVERGENT B0 ;  /* 0x0000000000007941 */ /* 0x000fea0003800200 */
.L_x_2885:
[----:B------:R-:W-:Y:S04]  /*0810*/  BSSY.RECONVERGENT B0, `(.L_x_2887) ;  /* 0x0000019000007945 */ /* 0x000fe80003800200 */
[----:B------:R-:W-:Y:S05]  /*0820*/  @P2 BRA `(.L_x_2888) ;  /* 0x00000000005c2947 */ /* 0x000fea0003800000 */
[----:B012--5:R-:W-:Y:S02]  /*0830*/  IMAD.SHL.U32 R11, R8, 0x1000000, RZ ;  /* 0x01000000080b7824 */ /* 0x027fe400078e00ff */
[----:B------:R-:W-:Y:S02]  /*0840*/  IMAD.MOV.U32 R13, RZ, RZ, 0x1f ;  /* 0x0000001fff0d7424 */ /* 0x000fe400078e00ff */
[----:B------:R-:W-:Y:S01]  /*0850*/  IMAD.U32 R16, RZ, RZ, UR20 ;  /* 0x00000014ff107e24 */ /* 0x000fe2000f8e00ff */
        /* <DEDUP_REMOVED lines=10> */
[----:B------:R-:W-:-:S04]  /*0900*/  IMAD.U32 R13, RZ, RZ, UR20 ;  /* 0x00000014ff0d7e24 */ /* 0x000fc8000f8e00ff */
[----:B------:R-:W-:-:S05]  /*0910*/  VIADD R12, R12, 0x3c000000 ;  /* 0x3c0000000c0c7836 */ /* 0x000fca0000000000 */
[----:B------:R-:W-:-:S04]  /*0920*/  LOP3.LUT R12, R12, 0x7f800000, R15, 0xf8, !PT ;  /* 0x7f8000000c0c7812 */ /* 0x000fc800078ef80f */
[----:B------:R-:W-:Y:S02]  /*0930*/  SEL R12, R12, RZ, P0 ;  /* 0x000000ff0c0c7207 */ /* 0x000fe40000000000 */
[----:B------:R-:W-:Y:S02]  /*0940*/  LEA R10, P0, R13, R2, 0x4 ;  /* 0x000000020d0a7211 */ /* 0x000fe400078020ff */
[----:B------:R-:W-:Y:S02]  /*0950*/  LOP3.LUT R12, R12, 0x80000000, R11, 0xf8, !PT ;  /* 0x800000000c0c7812 */ /* 0x000fe400078ef80b */
[----:B------:R-:W-:-:S03]  /*0960*/  LEA.HI.X R11, R16, R3, RZ, 0x4, P0 ;  /* 0x00000003100b7211 */ /* 0x000fc600000f24ff */
[----:B------:R-:W-:-:S06]  /*0970*/  FMUL.FTZ R12, R12, 1 ;  /* 0x3f8000000c0c7820 */ /* 0x000fcc0000410000 */
[----:B------:R-:W0:Y:S02]  /*0980*/  F2F.F64.F32 R12, R12 ;  /* 0x0000000c000c7310 */ /* 0x000e240000201800 */
[----:B0-----:R3:W-:Y:S02]  /*0990*/  STG.E.64 desc[UR18][R10.64], R12 ;  /* 0x0000000c0a007986 */ /* 0x0017e4000c101b12 */
.L_x_2888:
[----:B------:R-:W-:Y:S05]  /*09a0*/  BSYNC.RECONVERGENT B0 ;  /* 0x0000000000007941 */ /* 0x000fea0003800200 */
.L_x_2887:
[----:B------:R-:W-:Y:S04]  /*09b0*/  BSSY.RECONVERGENT B0, `(.L_x_2889) ;  /* 0x0000019000007945 */ /* 0x000fe80003800200 */
[----:B------:R-:W-:Y:S05]  /*09c0*/  @P3 BRA `(.L_x_2890) ;  /* 0x00000000005c3947 */ /* 0x000fea0003800000 */
[----:B0-23-5:R-:W-:Y:S01]  /*09d0*/  IMAD.SHL.U32 R12, R9, 0x1000000, RZ ;  /* 0x01000000090c7824 */ /* 0x02dfe200078e00ff */
[----:B------:R-:W-:Y:S01]  /*09e0*/  UMOV UR6, URZ ;  /* 0x000000ff00067c82 */ /* 0x000fe20008000000 */
[----:B------:R-:W-:-:S03]  /*09f0*/  IMAD.MOV.U32 R16, RZ, RZ, 0x1f ;  /* 0x0000001fff107424 */ /* 0x000fc600078e00ff */
[----:B-1----:R-:W-:-:S04]  /*0a00*/  LOP3.LUT P0, R10, R12, 0x7f000000, RZ, 0xc0, !PT ;  /* 0x7f0000000c0a7812 */ /* 0x002fc8000780c0ff */
        /* <DEDUP_REMOVED lines=16> */
[----:B------:R-:W-:-:S06]  /*0b10*/  FMUL.FTZ R13, R13, 1 ;  /* 0x3f8000000d0d7820 */ /* 0x000fcc0000410000 */
[----:B------:R-:W0:Y:S02]  /*0b20*/  F2F.F64.F32 R12, R13 ;  /* 0x0000000d000c7310 */ /* 0x000e240000201800 */
[----:B0-----:R4:W-:Y:S02]  /*0b30*/  STG.E.64 desc[UR18][R10.64], R12 ;  /* 0x0000000c0a007986 */ /* 0x0019e4000c101b12 */
.L_x_2890:
[----:B------:R-:W-:Y:S05]  /*0b40*/  BSYNC.RECONVERGENT B0 ;  /* 0x0000000000007941 */ /* 0x000fea0003800200 */
.L_x_2889:
        /* <DEDUP_REMOVED lines=12> */
.L_x_2882:
        /* <DEDUP_REMOVED lines=8> */
.L_x_2892:
        /* <DEDUP_REMOVED lines=17> */
[----:B------:R-:W-:-:S03]  /*0da0*/  LOP3.LUT P0, RZ, R4, 0x7f000000, RZ, 0xc0, !PT ;  /* 0x7f00000004ff7812 */ /* 0x000fc6000780c0ff */
[----:B------:R-:W2:Y:S01]  /*0db0*/  FLO.U32 R13, R7 ;  /* 0x00000007000d7300 */ /* 0x000ea200000e0000 */
[----:B-1----:R-:W-:-:S07]  /*0dc0*/  IMAD.MOV R15, RZ, RZ, -R15 ;  /* 0x000000ffff0f7224 */ /* 0x002fce00078e0a0f */
[----:B------:R-:W1:Y:S01]  /*0dd0*/  FLO.U32 R14, R9 ;  /* 0x00000009000e7300 */ /* 0x000e6200000e0000 */
[----:B------:R-:W-:Y:S01]  /*0de0*/  VIADDMNMX.U32 R15, R15, R12, 0x4, !PT ;  /* 0x000000040f0f7446 */ /* 0x000fe2000780000c */
[----:B--2---:R-:W-:-:S06]  /*0df0*/  IMAD.MOV R13, RZ, RZ, -R13 ;  /* 0x000000ffff0d7224 */ /* 0x004fcc00078e0a0d */
[----:B------:R-:W2:Y:S01]  /*0e00*/  FLO.U32 R2, R11 ;  /* 0x0000000b00027300 */ /* 0x000ea200000e0000 */
[----:B------:R-:W-:Y:S01]  /*0e10*/  VIADD R16, R15, 0xfffffffc ;  /* 0xfffffffc0f107836 */ /* 0x000fe20000000000 */
[----:B------:R-:W-:-:S04]  /*0e20*/  VIADDMNMX.U32 R13, R13, R12, 0x4, !PT ;  /* 0x000000040d0d7446 */ /* 0x000fc8000780000c */
[C---:B------:R-:W-:Y:S01]  /*0e30*/  SHF.L.U32 R15, R5.reuse, R16, RZ ;  /* 0x00000010050f7219 */ /* 0x040fe200000006ff */
[----:B------:R-:W-:Y:S02]  /*0e40*/  IMAD.SHL.U32 R16, R16, 0x800000, RZ ;  /* 0x0080000010107824 */ /* 0x000fe400078e00ff */
[----:B------:R-:W-:-:S03]  /*0e50*/  VIADD R5, R5, 0x1000000 ;  /* 0x0100000005057836 */ /* 0x000fc60000000000 */
[----:B------:R-:W-:Y:S02]  /*0e60*/  LEA.HI R15, R15, -R16, RZ, 0x1c ;  /* 0x800000100f0f7211 */ /* 0x000fe400078fe0ff */
[----:B------:R-:W-:-:S03]  /*0e70*/  SHF.R.S32.HI R5, RZ, 0x8, R5 ;  /* 0x00000008ff057819 */ /* 0x000fc60000011405 */
[----:B------:R-:W-:-:S05]  /*0e80*/  VIADD R16, R15, 0x3c000000 ;  /* 0x3c0000000f107836 */ /* 0x000fca0000000000 */
[----:B------:R-:W-:Y:S01]  /*0e90*/  LOP3.LUT R5, R16, 0x7f800000, R5, 0xf8, !PT ;  /* 0x7f80000010057812 */ /* 0x000fe200078ef805 */
[----:B------:R-:W-:-:S03]  /*0ea0*/  VIADD R16, R13, 0xfffffffc ;  /* 0xfffffffc0d107836 */ /* 0x000fc60000000000 */
[----:B------:R-:W-:Y:S02]  /*0eb0*/  SEL R5, R5, RZ, P0 ;  /* 0x000000ff05057207 */ /* 0x000fe40000000000 */
[C---:B------:R-:W-:Y:S01]  /*0ec0*/  SHF.L.U32 R13, R7.reuse, R16, RZ ;  /* 0x00000010070d7219 */ /* 0x040fe200000006ff */
[----:B------:R-:W-:Y:S01]  /*0ed0*/  IMAD.SHL.U32 R16, R16, 0x800000, RZ ;  /* 0x0080000010107824 */ /* 0x000fe200078e00ff */
[----:B------:R-:W-:Y:S01]  /*0ee0*/  LOP3.LUT P0, RZ, R6, 0x7f000000, RZ, 0xc0, !PT ;  /* 0x7f00000006ff7812 */ /* 0x000fe2000780c0ff */
[----:B------:R-:W-:Y:S01]  /*0ef0*/  VIADD R7, R7, 0x1000000 ;  /* 0x0100000007077836 */ /* 0x000fe20000000000 */
[----:B------:R-:W-:Y:S02]  /*0f00*/  LOP3.LUT R5, R5, 0x80000000, R4, 0xf8, !PT ;  /* 0x8000000005057812 */ /* 0x000fe400078ef804 */
[----:B------:R-:W-:Y:S02]  /*0f10*/  LEA.HI R13, R13, -R16, RZ, 0x1c ;  /* 0x800000100d0d7211 */ /* 0x000fe400078fe0ff */
[----:B------:R-:W-:Y:S01]  /*0f20*/  SHF.R.S32.HI R7, RZ, 0x8, R7 ;  /* 0x00000008ff077819 */ /* 0x000fe20000011407 */
[----:B------:R-:W-:-:S02]  /*0f30*/  FMUL.FTZ R5, R5, 1 ;  /* 0x3f80000005057820 */ /* 0x000fc40000410000 */
[----:B------:R-:W-:Y:S02]  /*0f40*/  VIADD R16, R13, 0x3c000000 ;  /* 0x3c0000000d107836 */ /* 0x000fe40000000000 */
[----:B-1----:R-:W-:Y:S02]  /*0f50*/  IMAD.MOV R13, RZ, RZ, -R14 ;  /* 0x000000ffff0d7224 */ /* 0x002fe400078e0a0e */
[----:B------:R-:W-:Y:S01]  /*0f60*/  F2F.F64.F32 R4, R5 ;  /* 0x0000000500047310 */ /* 0x000fe20000201800 */
        /* <DEDUP_REMOVED lines=11> */
[----:B------:R-:W-:Y:S02]  /*1020*/  SHF.R.S32.HI R9, RZ, 0x8, R9 ;  /* 0x00000008ff097819 */ /* 0x000fe40000011409 */
[----:B------:R-:W-:Y:S02]  /*1030*/  VIADD R14, R13, 0x3c000000 ;  /* 0x3c0000000d0e7836 */ /* 0x000fe40000000000 */
[----:B--2---:R-:W-:-:S03]  /*1040*/  IMAD.MOV R13, RZ, RZ, -R2 ;  /* 0x000000ffff0d7224 */ /* 0x004fc600078e0a02 */
[----:B------:R-:W-:Y:S02]  /*1050*/  LOP3.LUT R9, R14, 0x7f800000, R9, 0xf8, !PT ;  /* 0x7f8000000e097812 */ /* 0x000fe400078ef809 */
[----:B------:R-:W-:Y:S02]  /*1060*/  VIADDMNMX.U32 R12, R13, R12, 0x4, !PT ;  /* 0x000000040d0c7446 */ /* 0x000fe4000780000c */
[----:B------:R-:W-:Y:S02]  /*1070*/  SEL R9, R9, RZ, P0 ;  /* 0x000000ff09097207 */ /* 0x000fe40000000000 */
[----:B------:R-:W-:Y:S01]  /*1080*/  LOP3.LUT P0, RZ, R10, 0x7f000000, RZ, 0xc0, !PT ;  /* 0x7f0000000aff7812 */ /* 0x000fe2000780c0ff */
[----:B------:R-:W-:Y:S01]  /*1090*/  VIADD R12, R12, 0xfffffffc ;  /* 0xfffffffc0c0c7836 */ /* 0x000fe20000000000 */
[----:B------:R-:W-:-:S03]  /*10a0*/  LOP3.LUT R9, R9, 0x80000000, R8, 0xf8, !PT ;  /* 0x8000000009097812 */ /* 0x000fc600078ef808 */
[----:B------:R-:W-:Y:S01]  /*10b0*/  IMAD.SHL.U32 R13, R12, 0x800000, RZ ;  /* 0x008000000c0d7824 */ /* 0x000fe200078e00ff */
[C---:B------:R-:W-:Y:S01]  /*10c0*/  SHF.L.U32 R2, R11.reuse, R12, RZ ;  /* 0x0000000c0b027219 */ /* 0x040fe200000006ff */
[----:B------:R-:W-:Y:S02]  /*10d0*/  VIADD R11, R11, 0x1000000 ;  /* 0x010000000b0b7836 */ /* 0x000fe40000000000 */
[----:B------:R-:W-:Y:S01]  /*10e0*/  FMUL.FTZ R9, R9, 1 ;  /* 0x3f80000009097820 */ /* 0x000fe20000410000 */
[----:B------:R-:W-:Y:S02]  /*10f0*/  LEA.HI R2, R2, -R13, RZ, 0x1c ;  /* 0x8000000d02027211 */ /* 0x000fe400078fe0ff */
[----:B------:R-:W-:-:S03]  /*1100*/  SHF.R.S32.HI R11, RZ, 0x8, R11 ;  /* 0x00000008ff0b7819 */ /* 0x000fc6000001140b */
[----:B------:R-:W-:-:S05]  /*1110*/  VIADD R2, R2, 0x3c000000 ;  /* 0x3c00000002027836 */ /* 0x000fca0000000000 */
[----:B------:R-:W-:-:S04]  /*1120*/  LOP3.LUT R2, R2, 0x7f800000, R11, 0xf8, !PT ;  /* 0x7f80000002027812 */ /* 0x000fc800078ef80b */
[----:B------:R-:W-:Y:S02]  /*1130*/  SEL R11, R2, RZ, P0 ;  /* 0x000000ff020b7207 */ /* 0x000fe40000000000 */
[C---:B------:R-:W-:Y:S02]  /*1140*/  LEA R12, P0, R0.reuse, UR15, 0x5 ;  /* 0x0000000f000c7c11 */ /* 0x040fe4000f8028ff */
[----:B------:R-:W-:Y:S01]  /*1150*/  LOP3.LUT R11, R11, 0x80000000, R10, 0xf8, !PT ;  /* 0x800000000b0b7812 */ /* 0x000fe200078ef80a */
[----:B------:R-:W-:Y:S01]  /*1160*/  F2F.F64.F32 R6, R7 ;  /* 0x0000000700067310 */ /* 0x000fe20000201800 */
        /* <DEDUP_REMOVED lines=11> */
[----:B------:R-:W-:-:S15]  /*1220*/  NOP ;  /* 0x0000000000007918 */ /* 0x000fde0000000000 */
        /* <DEDUP_REMOVED lines=9> */
.L_x_2893:
        /* <DEDUP_REMOVED lines=12> */
.L_x_7678:


//--------------------- .text._ZN2at6native55_GLOBAL__N__de093ff9_22_ForeachBinaryOpList_cu_a911ec4325multi_tensor_apply_kernelINS1_18TensorListMetadataILi2EEENS1_11CopyFunctorIdbLi2ELi1ELi1EEEJNS0_4CopyIdbEEEEEvT_T0_DpT1_ --------------------------
	.section	.text._ZN2at6native55_GLOBAL__N__de093ff9_22_ForeachBinaryOpList_cu_a911ec4325multi_tensor_apply_kernelINS1_18TensorListMetadataILi2EEENS1_11CopyFunctorIdbLi2ELi1ELi1EEEJNS0_4CopyIdbEEEEEvT_T0_DpT1_,"ax",@progbits
	.align	128
.text._ZN2at6native55_GLOBAL__N__de093ff9_22_ForeachBinaryOpList_cu_a911ec4325multi_tensor_apply_kernelINS1_18TensorListMetadataILi2EEENS1_11CopyFunctorIdbLi2ELi1ELi1EEEJNS0_4CopyIdbEEEEEvT_T0_DpT1_:
        .type           _ZN2at6native55_GLOBAL__N__de093ff9_22_ForeachBinaryOpList_cu_a911ec4325multi_tensor_apply_kernelINS1_18TensorListMetadataILi2EEENS1_11CopyFunctorIdbLi2ELi1ELi1EEEJNS0_4CopyIdbEEEEEvT_T0_DpT1_,@function
        .size           _ZN2at6native55_GLOBAL__N__de093ff9_22_ForeachBinaryOpList_cu_a911ec4325multi_tensor_apply_kernelINS1_18TensorListMetadataILi2EEENS1_11CopyFunctorIdbLi2ELi1ELi1EEEJNS0_4CopyIdbEEEEEvT_T0_DpT1_,(.L_x_7679 - _ZN2at6native55_GLOBAL__N__de093ff9_22_ForeachBinaryOpList_cu_a911ec4325multi_tensor_apply_kernelINS1_18TensorListMetadataILi2EEENS1_11CopyFunctorIdbLi2ELi1ELi1EEEJNS0_4CopyIdbEEEEEvT_T0_DpT1_)
        .other          _ZN2at6native55_GLOBAL__N__de093ff9_22_ForeachBinaryOpList_cu_a911ec4325multi_tensor_apply_kernelINS1_18TensorListMetadataILi2EEENS1_11CopyFunctorIdbLi2ELi1ELi1EEEJNS0_4CopyIdbEEEEEvT_T0_DpT1_,@"STO_CUDA_ENTRY STV_DEFAULT"
_ZN2at6native55_GLOBAL__N__de093ff9_22_ForeachBinaryOpList_cu_a911ec4325multi_tensor_apply_kernelINS1_18TensorListMetadataILi2EEENS1_11CopyFunctorIdbLi2ELi1ELi1EEEJNS0_4CopyIdbEEEEEvT_T0_DpT1_:
        /* <DEDUP_REMOVED lines=39> */
[----:B------:R-:W-:Y:S05]  /*0270*/  CALL.REL.NOINC `($__internal_72_$__cuda_sm20_div_u16) ;  /* 0x0000001000907944 */ /* 0x000fea0003c00000 */
        /* <DEDUP_REMOVED lines=52> */
.L_x_2896:
[C---:B------:R-:W-:Y:S02]  /*05c0*/  ISETP.GE.U32.AND P0, PT, R27.reuse, UR40, PT ;  /* 0x000000281b007c0c */ /* 0x040fe4000bf06070 */
[----:B-1----:R-:W-:Y:S02]  /*05d0*/  IADD3 R20, P2, PT, R27, UR28, RZ ;  /* 0x0000001c1b147c10 */ /* 0x002fe4000ff5e0ff */
[----:B------:R-:W-:-:S03]  /*05e0*/  ISETP.GE.AND.EX P0, PT, R3, UR41, PT, P0 ;  /* 0x0000002903007c0c */ /* 0x000fc6000bf06300 */
[----:B------:R-:W-:Y:S01]  /*05f0*/  IMAD.X R21, RZ, RZ, R3, P2 ;  /* 0x000000ffff157224 */ /* 0x000fe200010e0603 */
[----:B------:R-:W-:-:S09]  /*0600*/  IADD3 R29, P2, PT, R20, UR28, RZ ;  /* 0x0000001c141d7c10 */ /* 0x000fd2000ff5e0ff */
[----:B------:R-:W-:-:S04]  /*0610*/  @!P0 IADD3 R18, P1, PT, R27, UR42, RZ ;  /* 0x0000002a1b128c10 */ /* 0x000fc8000ff3e0ff */
[----:B------:R-:W-:Y:S02]  /*0620*/  @!P0 IADD3.X R19, PT, PT, R3, UR43, RZ, P1, !PT ;  /* 0x0000002b03138c10 */ /* 0x000fe40008ffe4ff */
[----:B------:R-:W-:Y:S01]  /*0630*/  ISETP.GE.U32.AND P1, PT, R20, UR40, PT ;  /* 0x0000002814007c0c */ /* 0x000fe2000bf26070 */
[----:B------:R-:W-:Y:S02]  /*0640*/  IMAD.X R28, RZ, RZ, R21, P2 ;  /* 0x000000ffff1c7224 */ /* 0x000fe400010e0615 */
[----:B------:R0:W2:Y:S01]  /*0650*/  @!P0 LDG.E.U8 R24, desc[UR26][R18.64] ;  /* 0x0000001a12188981 */ /* 0x0000a2000c1e1100 */
[----:B------:R-:W-:Y:S02]  /*0660*/  ISETP.GE.AND.EX P1, PT, R21, UR41, PT, P1 ;  /* 0x0000002915007c0c */ /* 0x000fe4000bf26310 */
[----:B------:R-:W-:-:S04]  /*0670*/  ISETP.GE.U32.AND P2, PT, R29, UR40, PT ;  /* 0x000000281d007c0c */ /* 0x000fc8000bf46070 */
[----:B------:R-:W-:-:S07]  /*0680*/  ISETP.GE.AND.EX P2, PT, R28, UR41, PT, P2 ;  /* 0x000000291c007c0c */ /* 0x000fce000bf46320 */
[----:B------:R-:W-:-:S04]  /*0690*/  @!P1 IADD3 R20, P3, PT, R27, UR31, RZ ;  /* 0x0000001f1b149c10 */ /* 0x000fc8000ff7e0ff */
[----:B------:R-:W-:Y:S02]  /*06a0*/  @!P1 IADD3.X R21, PT, PT, R3, UR32, RZ, P3, !PT ;  /* 0x0000002003159c10 */ /* 0x000fe40009ffe4ff */
[----:B------:R-:W-:-:S03]  /*06b0*/  @!P2 IADD3 R22, P3, PT, R27, UR37, RZ ;  /* 0x000000251b16ac10 */ /* 0x000fc6000ff7e0ff */
[----:B------:R-:W3:Y:S01]  /*06c0*/  @!P1 LDG.E.U8 R25, desc[UR26][R20.64] ;  /* 0x0000001a14199981 */ /* 0x000ee2000c1e1100 */
        /* <DEDUP_REMOVED lines=8> */
[----:B------:R0:W5:Y:S02]  /*0750*/  @!P3 LDG.E.U8 R4, desc[UR26][R18.64] ;  /* 0x0000001a1204b981 */ /* 0x000164000c1e1100 */
[----:B0-----:R-:W-:-:S05]  /*0760*/  IMAD.SHL.U32 R18, R0, 0x8, RZ ;  /* 0x0000000800127824 */ /* 0x001fca00078e00ff */
[----:B------:R-:W-:-:S04]  /*0770*/  @!P0 IADD3 R22, P4, PT, R18, UR7, RZ ;  /* 0x0000000712168c10 */ /* 0x000fc8000ff9e0ff */
[----:B------:R-:W-:Y:S02]  /*0780*/  @!P0 IADD3.X R23, PT, PT, R17, UR10, RZ, P4, !PT ;  /* 0x0000000a11178c10 */ /* 0x000fe4000a7fe4ff */
[----:B--2---:R-:W-:-:S04]  /*0790*/  @!P0 PRMT R20, R24, 0x8880, RZ ;  /* 0x0000888018148816 */ /* 0x004fc800000000ff */
[----:B------:R-:W-:-:S06]  /*07a0*/  @!P0 PRMT R20, R20, 0x7710, RZ ;  /* 0x0000771014148816 */ /* 0x000fcc00000000ff */
[----:B------:R-:W0:Y:S02]  /*07b0*/  @!P0 I2F.F64.S16 R20, R20 ;  /* 0x0000001400148312 */ /* 0x000e240000101c00 */
[----:B0-----:R0:W-:Y:S01]  /*07c0*/  @!P0 STG.E.64 desc[UR26][R22.64], R20 ;  /* 0x0000001416008986 */ /* 0x0011e2000c101b1a */
[----:B---3--:R-:W-:Y:S02]  /*07d0*/  @!P1 PRMT R19, R25, 0x8880, RZ ;  /* 0x0000888019139816 */ /* 0x008fe400000000ff */
[----:B0-----:R-:W-:Y:S02]  /*07e0*/  @!P1 LEA R20, P0, R2, UR7, 0x3 ;  /* 0x0000000702149c11 */ /* 0x001fe4000f8018ff */
[----:B------:R-:W-:Y:S02]  /*07f0*/  @!P1 PRMT R19, R19, 0x7710, RZ ;  /* 0x0000771013139816 */ /* 0x000fe400000000ff */
[----:B------:R-:W-:-:S15]  /*0800*/  @!P1 IADD3.X R21, PT, PT, R5, UR10, RZ, P0, !PT ;  /* 0x0000000a05159c10 */ /* 0x000fde00087fe4ff */
[----:B------:R-:W-:-:S15]  /*0810*/  NOP ;  /* 0x0000000000007918 */ /* 0x000fde0000000000 */
[----:B------:R-:W-:-:S15]  /*0820*/  NOP ;  /* 0x0000000000007918 */ /* 0x000fde0000000000 */
[----:B------:R-:W-:-:S10]  /*0830*/  NOP ;  /* 0x0000000000007918 */ /* 0x000fd40000000000 */
[----:B------:R4:W0:Y:S02]  /*0840*/  @!P1 I2F.F64.S16 R22, R19 ;  /* 0x0000001300169312 */ /* 0x0008240000101c00 */
[----:B----4-:R-:W-:Y:S01]  /*0850*/  @!P2 PRMT R19, R26, 0x8880, RZ ;  /* 0x000088801a13a816 */ /* 0x010fe200000000ff */
[----:B0-----:R0:W-:Y:S02]  /*0860*/  @!P1 STG.E.64 desc[UR26][R20.64], R22 ;  /* 0x0000001614009986 */ /* 0x0011e4000c101b1a */
[----:B0-----:R-:W-:Y:S02]  /*0870*/  @!P2 IADD3 R22, P0, PT, R12, UR7, RZ ;  /* 0x000000070c16ac10 */ /* 0x001fe4000ff1e0ff */
[----:B------:R-:W-:Y:S01]  /*0880*/  @!P2 PRMT R20, R19, 0x7710, RZ ;  /* 0x000077101314a816 */ /* 0x000fe200000000ff */
[----:B------:R-:W-:Y:S01]  /*0890*/  @!P3 IMAD.MOV.U32 R19, RZ, RZ, R17 ;  /* 0x000000ffff13b224 */ /* 0x000fe200078e0011 */
[----:B------:R-:W-:-:S15]  /*08a0*/  @!P2 IADD3.X R23, PT, PT, R13, UR10, RZ, P0, !PT ;  /* 0x0000000a0d17ac10 */ /* 0x000fde00087fe4ff */
[----:B------:R-:W-:-:S15]  /*08b0*/  NOP ;  /* 0x0000000000007918 */ /* 0x000fde0000000000 */
[----:B------:R-:W-:-:S15]  /*08c0*/  NOP ;  /* 0x0000000000007918 */ /* 0x000fde0000000000 */
[----:B------:R-:W-:-:S10]  /*08d0*/  NOP ;  /* 0x0000000000007918 */ /* 0x000fd40000000000 */
[----:B------:R-:W0:Y:S02]  /*08e0*/  @!P2 I2F.F64.S16 R20, R20 ;  /* 0x000000140014a312 */ /* 0x000e240000101c00 */
[----:B0-----:R0:W-:Y:S02]  /*08f0*/  @!P2 STG.E.64 desc[UR26][R22.64], R20 ;  /* 0x000000141600a986 */ /* 0x0011e4000c101b1a */
[----:B0-----:R-:W-:-:S04]  /*0900*/  IMAD.U32 R21, RZ, RZ, UR28 ;  /* 0x0000001cff157e24 */ /* 0x001fc8000f8e00ff */
[----:B------:R-:W-:-:S04]  /*0910*/  @!P3 IMAD.WIDE.U32 R18, R21, 0x18, R18 ;  /* 0x000000181512b825 */ /* 0x000fc800078e0012 */
[----:B------:R-:W-:Y:S01]  /*0920*/  @!P3 IMAD.MOV.U32 R21, RZ, RZ, RZ ;  /* 0x000000ffff15b224 */ /* 0x000fe200078e00ff */
[----:B------:R-:W-:-:S04]  /*0930*/  @!P3 IADD3 R18, P0, PT, R18, UR7, RZ ;  /* 0x000000071212bc10 */ /* 0x000fc8000ff1e0ff */
[----:B------:R-:W-:Y:S02]  /*0940*/  @!P3 IADD3.X R19, PT, PT, R19, UR10, R21, P0, !PT ;  /* 0x0000000a1313bc10 */ /* 0x000fe400087fe415 */
[----:B------:R-:W-:Y:S02]  /*0950*/  IADD3 R29, P0, PT, R29, UR28, RZ ;  /* 0x0000001c1d1d7c10 */ /* 0x000fe4000ff1e0ff */
[----:B-----5:R-:W-:-:S03]  /*0960*/  @!P3 PRMT R21, R4, 0x8880, RZ ;  /* 0x000088800415b816 */ /* 0x020fc600000000ff */
[----:B------:R-:W-:Y:S01]  /*0970*/  IMAD.X R28, RZ, RZ, R28, P0 ;  /* 0x000000ffff1c7224 */ /* 0x000fe200000e061c */
[----:B------:R-:W-:Y:S02]  /*0980*/  ISETP.GE.U32.AND P0, PT, R29, UR40, PT ;  /* 0x000000281d007c0c */ /* 0x000fe4000bf06070 */
[----:B------:R-:W-:Y:S02]  /*0990*/  @!P3 PRMT R20, R21, 0x7710, RZ ;  /* 0x000077101514b816 */ /* 0x000fe400000000ff */
[----:B------:R-:W-:Y:S02]  /*09a0*/  ISETP.GE.AND.EX P0, PT, R28, UR41, PT, P0 ;  /* 0x000000291c007c0c */ /* 0x000fe4000bf06300 */
[----:B------:R-:W-:-:S11]  /*09b0*/  IADD3 R29, P1, PT, R29, UR28, RZ ;  /* 0x0000001c1d1d7c10 */ /* 0x000fd6000ff3e0ff */
[----:B------:R-:W-:-:S04]  /*09c0*/  @!P0 IADD3 R22, P2, PT, R27, UR38, RZ ;  /* 0x000000261b168c10 */ /* 0x000fc8000ff5e0ff */
[----:B------:R-:W-:-:S15]  /*09d0*/  @!P0 IADD3.X R23, PT, PT, R3, UR39, RZ, P2, !PT ;  /* 0x0000002703178c10 */ /* 0x000fde00097fe4ff */
[----:B------:R-:W-:-:S03]  /*09e0*/  NOP ;  /* 0x0000000000007918 */ /* 0x000fc60000000000 */
[----:B------:R-:W0:Y:S02]  /*09f0*/  @!P3 I2F.F64.S16 R20, R20 ;  /* 0x000000140014b312 */ /* 0x000e240000101c00 */
[----:B0-----:R0:W-:Y:S04]  /*0a00*/  @!P3 STG.E.64 desc[UR26][R18.64], R20 ;  /* 0x000000141200b986 */ /* 0x0011e8000c101b1a */
[----:B------:R1:W2:Y:S01]  /*0a10*/  @!P0 LDG.E.U8 R24, desc[UR26][R22.64] ;  /* 0x0000001a16188981 */ /* 0x0002a2000c1e1100 */
[----:B0-----:R-:W-:Y:S01]  /*0a20*/  IMAD.X R18, RZ, RZ, R28, P1 ;  /* 0x000000ffff127224 */ /* 0x001fe200008e061c */
[C---:B------:R-:W-:Y:S02]  /*0a30*/  IADD3 R28, P2, PT, R29.reuse, UR28, RZ ;  /* 0x0000001c1d1c7c10 */ /* 0x040fe4000ff5e0ff */
[----:B------:R-:W-:-:S03]  /*0a40*/  ISETP.GE.U32.AND P1, PT, R29, UR40, PT ;  /* 0x000000281d007c0c */ /* 0x000fc6000bf26070 */
[----:B------:R-:W-:Y:S01]  /*0a50*/  IMAD.X R29, RZ, RZ, R18, P2 ;  /* 0x000000ffff1d7224 */ /* 0x000fe200010e0612 */
[----:B------:R-:W-:Y:S02]  /*0a60*/  ISETP.GE.AND.EX P1, PT, R18, UR41, PT, P1 ;  /* 0x0000002912007c0c */ /* 0x000fe4000bf26310 */
[----:B------:R-:W-:-:S04]  /*0a70*/  ISETP.GE.U32.AND P2, PT, R28, UR40, PT ;  /* 0x000000281c007c0c */ /* 0x000fc8000bf46070 */
[----:B------:R-:W-:Y:S02]  /*0a80*/  ISETP.GE.AND.EX P2, PT, R29, UR41, PT, P2 ;  /* 0x000000291d007c0c */ /* 0x000fe4000bf46320 */
[----:B------:R-:W-:-:S05]  /*0a90*/  IADD3 R28, P4, PT, R28, UR28, RZ ;  /* 0x0000001c1c1c7c10 */ /* 0x000fca000ff9e0ff */
[----:B------:R-:W-:-:S04]  /*0aa0*/  @!P1 IADD3 R20, P3, PT, R27, UR35, RZ ;  /* 0x000000231b149c10 */ /* 0x000fc8000ff7e0ff */
[----:B------:R-:W-:Y:S02]  /*0ab0*/  @!P1 IADD3.X R21, PT, PT, R3, UR12, RZ, P3, !PT ;  /* 0x0000000c03159c10 */ /* 0x000fe40009ffe4ff */
[----:B------:R-:W-:Y:S01]  /*0ac0*/  @!P2 IADD3 R18, P3, PT, R27, UR34, RZ ;  /* 0x000000221b12ac10 */ /* 0x000fe2000ff7e0ff */
[----:B-1----:R-:W-:Y:S02]  /*0ad0*/  IMAD.X R22, RZ, RZ, R29, P4 ;  /* 0x000000ffff167224 */ /* 0x002fe400020e061d */
[----:B------:R-:W3:Y:S01]  /*0ae0*/  @!P1 LDG.E.U8 R25, desc[UR26][R20.64] ;  /* 0x0000001a14199981 */ /* 0x000ee2000c1e1100 */
[----:B------:R-:W-:Y:S02]  /*0af0*/  @!P2 IADD3.X R19, PT, PT, R3, UR14, RZ, P3, !PT ;  /* 0x0000000e0313ac10 */ /* 0x000fe40009ffe4ff */
[----:B------:R-:W-:-:S03]  /*0b00*/  ISETP.GE.U32.AND P3, PT, R28, UR40, PT ;  /* 0x000000281c007c0c */ /* 0x000fc6000bf66070 */
[----:B------:R0:W4:Y:S01]  /*0b10*/  @!P2 LDG.E.U8 R26, desc[UR26][R18.64] ;  /* 0x0000001a121aa981 */ /* 0x000122000c1e1100 */
[----:B------:R-:W-:-:S13]  /*0b20*/  ISETP.GE.AND.EX P3, PT, R22, UR41, PT, P3 ;  /* 0x0000002916007c0c */ /* 0x000fda000bf66330 */
[----:B------:R-:W-:-:S04]  /*0b30*/  @!P3 IADD3 R22, P4, PT, R27, UR33, RZ ;  /* 0x000000211b16bc10 */ /* 0x000fc8000ff9e0ff */
[----:B------:R-:W-:-:S05]  /*0b40*/  @!P3 IADD3.X R23, PT, PT, R3, UR16, RZ, P4, !PT ;  /* 0x000000100317bc10 */ /* 0x000fca000a7fe4ff */
[----:B------:R4:W5:Y:S01]  /*0b50*/  @!P3 LDG.E.U8 R4, desc[UR26][R22.64] ;  /* 0x0000001a1604b981 */ /* 0x000962000c1e1100 */
[----:B0-----:R-:W-:-:S04]  /*0b60*/  @!P0 IADD3 R18, P4, PT, R14, UR7, RZ ;  /* 0x000000070e128c10 */ /* 0x001fc8000ff9e0ff */
[----:B------:R-:W-:Y:S01]  /*0b70*/  @!P0 IADD3.X R19, PT, PT, R15, UR10, RZ, P4, !PT ;  /* 0x0000000a0f138c10 */ /* 0x000fe2000a7fe4ff */
[----:B------:R-:W-:-:S04]  /*0b80*/  UIADD3 UR18, UP0, UPT, UR18, -0x2, URZ ;  /* 0xfffffffe12127890 */ /* 0x000fc8000ff1e0ff */
[----:B------:R-:W-:Y:S02]  /*0b90*/  UIADD3.X UR4, UPT, UPT, UR4, -0x1, URZ, UP0, !UPT ;  /* 0xffffffff04047890 */ /* 0x000fe400087fe4ff */
[----:B------:R-:W-:-:S04]  /*0ba0*/  UISETP.NE.U32.AND UP0, UPT, UR18, URZ, UPT ;  /* 0x000000ff1200728c */ /* 0x000fc8000bf05070 */
[----:B------:R-:W-:Y:S02]  /*0bb0*/  UISETP.NE.AND.EX UP0, UPT, UR4, URZ, UPT, UP0 ;  /* 0x000000ff0400728c */ /* 0x000fe4000bf05300 */
[----:B------:R-:W-:-:S04]  /*0bc0*/  UIADD3 UR5, UP1, UPT, UR29, UR5, URZ ;  /* 0x000000051d057290 */ /* 0x000fc8000ff3e0ff */
[----:B------:R-:W-:Y:S01]  /*0bd0*/  UIADD3.X UR6, UPT, UPT, UR30, UR6, URZ, UP1, !UPT ;  /* 0x000000061e067290 */ /* 0x000fe20008ffe4ff */
[----:B--2---:R-:W-:-:S04]  /*0be0*/  @!P0 PRMT R28, R24, 0x8880, RZ ;  /* 0x00008880181c8816 */ /* 0x004fc800000000ff */
[----:B------:R-:W-:-:S06]  /*0bf0*/  @!P0 PRMT R28, R28, 0x7710, RZ ;  /* 0x000077101c1c8816 */ /* 0x000fcc00000000ff */
[----:B------:R-:W0:Y:S02]  /*0c00*/  @!P0 I2F.F64.S16 R28, R28 ;  /* 0x0000001c001c8312 */ /* 0x000e240000101c00 */
[----:B0-----:R0:W-:Y:S01]  /*0c10*/  @!P0 STG.E.64 desc[UR26][R18.64], R28 ;  /* 0x0000001c12008986 */ /* 0x0011e2000c101b1a */
[----:B---3--:R-:W-:Y:S02]  /*0c20*/  @!P1 PRMT R20, R25, 0x8880, RZ ;  /* 0x0000888019149816 */ /* 0x008fe400000000ff */
[----:B----4-:R-:W-:Y:S02]  /*0c30*/  @!P2 PRMT R22, R26, 0x8880, RZ ;  /* 0x000088801a16a816 */ /* 0x010fe400000000ff */
[----:B------:R-:W-:Y:S02]  /*0c40*/  @!P1 PRMT R20, R20, 0x7710, RZ ;  /* 0x0000771014149816 */ /* 0x000fe400000000ff */
[----:B0-----:R-:W-:Y:S02]  /*0c50*/  @!P2 PRMT R18, R22, 0x7710, RZ ;  /* 0x000077101612a816 */ /* 0x001fe400000000ff */
[----:B------:R-:W-:-:S04]  /*0c60*/  @!P1 IADD3 R22, P0, PT, R10, UR7, RZ ;  /* 0x000000070a169c10 */ /* 0x000fc8000ff1e0ff */
[----:B------:R-:W-:Y:S02]  /*0c70*/  @!P1 IADD3.X R23, PT, PT, R11, UR10, RZ, P0, !PT ;  /* 0x0000000a0b179c10 */ /* 0x000fe400087fe4ff */
[----:B-----5:R-:W-:-:S15]  /*0c80*/  @!P3 PRMT R28, R4, 0x8880, RZ ;  /* 0x00008880041cb816 */ /* 0x020fde00000000ff */
[----:B------:R-:W-:-:S15]  /*0c90*/  NOP ;  /* 0x0000000000007918 */ /* 0x000fde0000000000 */
[----:B------:R-:W-:-:S15]  /*0ca0*/  NOP ;  /* 0x0000000000007918 */ /* 0x000fde0000000000 */
[----:B------:R-:W-:-:S02]  /*0cb0*/  NOP ;  /* 0x0000000000007918 */ /* 0x000fc40000000000 */
[----:B------:R-:W0:Y:S02]  /*0cc0*/  @!P1 I2F.F64.S16 R20, R20 ;  /* 0x0000001400149312 */ /* 0x000e240000101c00 */
[----:B0-----:R0:W-:Y:S01]  /*0cd0*/  @!P1 STG.E.64 desc[UR26][R22.64], R20 ;  /* 0x0000001416009986 */ /* 0x0011e2000c101b1a */
[----:B------:R-:W-:Y:S02]  /*0ce0*/  @!P3 PRMT R28, R28, 0x7710, RZ ;  /* 0x000077101c1cb816 */ /* 0x000fe400000000ff */
[----:B0-----:R-:W-:-:S04]  /*0cf0*/  @!P2 IADD3 R22, P0, PT, R8, UR7, RZ ;  /* 0x000000070816ac10 */ /* 0x001fc8000ff1e0ff */
[----:B------:R-:W-:Y:S02]  /*0d00*/  @!P2 IADD3.X R23, PT, PT, R9, UR10, RZ, P0, !PT ;  /* 0x0000000a0917ac10 */ /* 0x000fe400087fe4ff */
[----:B------:R-:W-:-:S04]  /*0d10*/  @!P3 IADD3 R20, P0, PT, R6, UR7, RZ ;  /* 0x000000070614bc10 */ /* 0x000fc8000ff1e0ff */
[----:B------:R-:W-:Y:S02]  /*0d20*/  @!P3 IADD3.X R21, PT, PT, R7, UR10, RZ, P0, !PT ;  /* 0x0000000a0715bc10 */ /* 0x000fe400087fe4ff */
[----:B------:R-:W-:Y:S01]  /*0d30*/  IADD3 R27, P0, PT, R27, UR29, RZ ;  /* 0x0000001d1b1b7c10 */ /* 0x000fe2000ff1e0ff */
[----:B------:R-:W-:-:S03]  /*0d40*/  ULEA UR7, UP2, UR28, UR7, 0x6 ;  /* 0x000000071c077291 */ /* 0x000fc6000f8430ff */
[----:B------:R-:W-:Y:S01]  /*0d50*/  IADD3.X R3, PT, PT, R3, UR30, RZ, P0, !PT ;  /* 0x0000001e03037c10 */ /* 0x000fe200087fe4ff */
[----:B------:R-:W-:-:S15]  /*0d60*/  ULEA.HI.X UR10, UR28, UR10, URZ, 0x6, UP2 ;  /* 0x0000000a1c0a7291 */ /* 0x000fde00090f34ff */
[----:B------:R-:W-:-:S15]  /*0d70*/  NOP ;  /* 0x0000000000007918 */ /* 0x000fde0000000000 */
[----:B------:R-:W-:-:S12]  /*0d80*/  NOP ;  /* 0x0000000000007918 */ /* 0x000fd80000000000 */
[----:B------:R-:W0:Y:S02]  /*0d90*/  @!P2 I2F.F64.S16 R18, R18 ;  /* 0x000000120012a312 */ /* 0x000e240000101c00 */
[----:B0-----:R1:W-:-:S15]  /*0da0*/  @!P2 STG.E.64 desc[UR26][R22.64], R18 ;  /* 0x000000121600a986 */ /* 0x0013de000c101b1a */
[----:B------:R-:W-:-:S15]  /*0db0*/  NOP ;  /* 0x0000000000007918 */ /* 0x000fde0000000000 */
[----:B------:R-:W-:-:S15]  /*0dc0*/  NOP ;  /* 0x0000000000007918 */ /* 0x000fde0000000000 */
[----:B------:R-:W-:-:S15]  /*0dd0*/  NOP ;  /* 0x0000000000007918 */ /* 0x000fde0000000000 */
[----:B------:R-:W-:-:S02]  /*0de0*/  NOP ;  /* 0x0000000000007918 */ /* 0x000fc40000000000 */
[----:B------:R-:W0:Y:S02]  /*0df0*/  @!P3 I2F.F64.S16 R28, R28 ;  /* 0x0000001c001cb312 */ /* 0x000e240000101c00 */
[----:B0-----:R1:W-:Y:S01]  /*0e00*/  @!P3 STG.E.64 desc[UR26][R20.64], R28 ;  /* 0x0000001c1400b986 */ /* 0x0013e2000c101b1a */
[----:B------:R-:W-:Y:S05]  /*0e10*/  BRA.U UP0, `(.L_x_2896) ;  /* 0xfffffff500e87547 */ /* 0x000fea000b83ffff */
.L_x_2895:
        /* <DEDUP_REMOVED lines=26> */
[----:B------:R-:W-:Y:S02]  /*0fc0*/  IADD3 R17, P4, PT, R6, UR28, RZ ;  /* 0x0000001c06117c10 */ /* 0x000fe4000ff9e0ff */
[----:B-1----:R-:W-:Y:S02]  /*0fd0*/  PRMT R18, R4, 0x7610, R18 ;  /* 0x0000761004127816 */ /* 0x002fe40000000012 */
        /* <DEDUP_REMOVED lines=8> */
[----:B------:R-:W-:-:S03]  /*1060*/  @!P1 LEA R4, P4, R0, UR8, 0x3 ;  /* 0x0000000800049c11 */ /* 0x000fc6000f8818ff */
[----:B------:R1:W5:Y:S01]  /*1070*/  @!P3 LDG.E.U8 R18, desc[UR26][R20.64] ;  /* 0x0000001a1412b981 */ /* 0x000362000c1e1100 */
[----:B------:R-:W-:Y:S02]  /*1080*/  @!P1 LEA.HI.X R5, R0, UR9, R3, 0x3, P4 ;  /* 0x0000000900059c11 */ /* 0x000fe4000a0f1c03 */
[----:B------:R-:W-:Y:S02]  /*1090*/  @!P2 LEA.HI.X R3, R6, UR9, R7, 0x3, P5 ;  /* 0x000000090603ac11 */ /* 0x000fe4000a8f1c07 */
[----:B--2---:R-:W-:-:S04]  /*10a0*/  @!P0 PRMT R19, R24, 0x8880, RZ ;  /* 0x0000888018138816 */ /* 0x004fc800000000ff */
[----:B------:R-:W-:Y:S02]  /*10b0*/  @!P0 PRMT R19, R19, 0x7710, RZ ;  /* 0x0000771013138816 */ /* 0x000fe400000000ff */
[----:B---3--:R-:W-:Y:S02]  /*10c0*/  @!P1 PRMT R10, R25, 0x8880, RZ ;  /* 0x00008880190a9816 */ /* 0x008fe400000000ff */
[----:B0-----:R-:W0:Y:S02]  /*10d0*/  @!P0 I2F.F64.S16 R12, R19 ;  /* 0x00000013000c8312 */ /* 0x001e240000101c00 */
[----:B------:R-:W-:Y:S01]  /*10e0*/  @!P1 PRMT R10, R10, 0x7710, RZ ;  /* 0x000077100a0a9816 */ /* 0x000fe200000000ff */
[----:B0-----:R1:W-:Y:S01]  /*10f0*/  @!P0 STG.E.64 desc[UR26][R14.64], R12 ;  /* 0x0000000c0e008986 */ /* 0x0013e2000c101b1a */
[----:B----4-:R-:W-:-:S04]  /*1100*/  @!P2 PRMT R8, R26, 0x8880, RZ ;  /* 0x000088801a08a816 */ /* 0x010fc800000000ff */
[----:B------:R-:W-:-:S15]  /*1110*/  @!P2 PRMT R8, R8, 0x7710, RZ ;  /* 0x000077100808a816 */ /* 0x000fde00000000ff */
[----:B------:R-:W-:-:S15]  /*1120*/  NOP ;  /* 0x0000000000007918 */ /* 0x000fde0000000000 */
[----:B------:R-:W-:-:S15]  /*1130*/  NOP ;  /* 0x0000000000007918 */ /* 0x000fde0000000000 */
[----:B------:R-:W-:-:S11]  /*1140*/  NOP ;  /* 0x0000000000007918 */ /* 0x000fd60000000000 */
        /* <DEDUP_REMOVED lines=8> */
[----:B------:R-:W-:Y:S05]  /*11d0*/  @P3 EXIT ;  /* 0x000000000000394d */ /* 0x000fea0003800000 */
[----:B-1---5:R-:W-:Y:S02]  /*11e0*/  PRMT R2, R18, 0x8880, RZ ;  /* 0x0000888012027816 */ /* 0x022fe400000000ff */
[C---:B------:R-:W-:Y:S02]  /*11f0*/  LEA R4, P0, R17.reuse, UR8, 0x3 ;  /* 0x0000000811047c11 */ /* 0x040fe4000f8018ff */
[----:B------:R-:W-:Y:S02]  /*1200*/  PRMT R2, R2, 0x7710, RZ ;  /* 0x0000771002027816 */ /* 0x000fe400000000ff */
[----:B------:R-:W-:-:S04]  /*1210*/  LEA.HI.X R5, R17, UR9, R16, 0x3, P0 ;  /* 0x0000000911057c11 */ /* 0x000fc800080f1c10 */
[----:B------:R-:W0:Y:S02]  /*1220*/  I2F.F64.S16 R2, R2 ;  /* 0x0000000200027312 */ /* 0x000e240000101c00 */
[----:B0-----:R-:W-:Y:S01]  /*1230*/  STG.E.64 desc[UR26][R4.64], R2 ;  /* 0x0000000204007986 */ /* 0x001fe2000c101b1a */
[----:B------:R-:W-:Y:S05]  /*1240*/  EXIT ;  /* 0x000000000000794d */ /* 0x000fea0003800000 */
.L_x_2894:
[----:B------:R-:W0:Y:S02]  /*1250*/  S2R R14, SR_TID.X ;  /* 0x00000000000e7919 */ /* 0x000e240000002100 */
[----:B0-----:R-:W-:-:S03]  /*1260*/  IMAD.WIDE.U32 R2, R14, 0x4, RZ ;  /* 0x000000040e027825 */ /* 0x001fc600078e00ff */
[----:B------:R-:W-:-:S04]  /*1270*/  ISETP.GE.U32.AND P0, PT, R2, UR11, PT ;  /* 0x0000000b02007c0c */ /* 0x000fc8000bf06070 */
[----:B------:R-:W-:-:S13]  /*1280*/  ISETP.GE.AND.EX P0, PT, R3, UR4, PT, P0 ;  /* 0x0000000403007c0c */ /* 0x000fda000bf06300 */
[----:B------:R-:W-:Y:S05]  /*1290*/  @P0 EXIT ;  /* 0x000000000000094d */ /* 0x000fea0003800000 */
[----:B------:R-:W-:Y:S01]  /*12a0*/  IMAD.MOV.U32 R15, RZ, RZ, RZ ;  /* 0x000000ffff0f7224 */ /* 0x000fe200078e00ff */
[----:B------:R-:W0:Y:S06]  /*12b0*/  LDCU UR5, c[0x0][0x360] ;  /* 0x00006c00ff0577ac */ /* 0x000e2c0008000800 */
.L_x_2897:
        /* <DEDUP_REMOVED lines=18> */
[----:B------:R-:W-:-:S15]  /*13e0*/  I2F.F64.S8 R6, R2.B1 ;  /* 0x1000000200067312 */ /* 0x000fde0000001c00 */
        /* <DEDUP_REMOVED lines=13> */
        .weak           $__internal_72_$__cuda_sm20_div_u16
        .type           $__internal_72_$__cuda_sm20_div_u16,@function
        .size           $__internal_72_$__cuda_sm20_div_u16,(.L_x_7679 - $__internal_72_$__cuda_sm20_div_u16)
$__internal_72_$__cuda_sm20_div_u16:
        /* <DEDUP_REMOVED lines=19> */
[----:B------:R-:W-:Y:S05]  /*15f0*/  RET.REL.NODEC R2 `(_ZN2at6native55_GLOBAL__N__de093ff9_22_ForeachBinaryOpList_cu_a911ec4325multi_tensor_apply_kernelINS1_18TensorListMetadataILi2EEENS1_11CopyFunctorIdbLi2ELi1ELi1EEEJNS0_4CopyIdbEEEEEvT_T0_DpT1_) ;  /* 0xffffffe802807950 */ /* 0x000fea0003c3ffff */
.L_x_2898:
        /* <DEDUP_REMOVED lines=16> */
.L_x_7679:


//--------------------- .text._ZN2at6native55_GLOBAL__N__de093ff9_22_ForeachBinaryOpList_cu_a911ec4325multi_tensor_apply_kernelINS1_18TensorListMetadataILi2EEENS1_11CopyFunctorIdN3c108BFloat16ELi2ELi1ELi1EEEJNS0_4CopyIdS7_EEEEEvT_T0_DpT1_ --------------------------
	.section	.text._ZN2at6native55_GLOBAL__N__de093ff9_22_ForeachBinaryOpList_cu_a911ec4325multi_tensor_apply_kernelINS1_18TensorListMetadataILi2EEENS1_11CopyFunctorIdN3c108BFloat16ELi2ELi1ELi1EEEJNS0_4CopyIdS7_EEEEEvT_T0_DpT1_,"ax",@progbits
	.align	128
.text._ZN2at6native55_GLOBAL__N__de093ff9_22_ForeachBinaryOpList_cu_a911ec4325multi_tensor_apply_kernelINS1_18TensorListMetadataILi2EEENS1_11CopyFunctorIdN3c108BFloat16ELi2ELi1ELi1EEEJNS0_4CopyIdS7_EEEEEvT_T0_DpT1_:
        .type           _ZN2at6native55_GLOBAL__N__de093ff9_22_ForeachBinaryOpList_cu_a911ec4325multi_tensor_apply_kernelINS1_18TensorListMetadataILi2EEENS1_11CopyFunctorIdN3c108BFloat16ELi2ELi1ELi1EEEJNS0_4CopyIdS7_EEEEEvT_T0_DpT1_,@function
        .size           _ZN2at6native55_GLOBAL__N__de093ff9_22_ForeachBinaryOpList_cu_a911ec4325multi_tensor_apply_kernelINS1_18TensorListMetadataILi2EEENS1_11CopyFunctorIdN3c108BFloat16ELi2ELi1ELi1EEEJNS0_4CopyIdS7_EEEEEvT_T0_DpT1_,(.L_x_7681 - _ZN2at6native55_GLOBAL__N__de093ff9_22_ForeachBinaryOpList_cu_a911ec4325multi_tensor_apply_kernelINS1_18TensorListMetadataILi2EEENS1_11CopyFunctorIdN3c108BFloat16ELi2ELi1ELi1EEEJNS0_4CopyIdS7_EEEEEvT_T0_DpT1_)
        .other          _ZN2at6native55_GLOBAL__N__de093ff9_22_ForeachBinaryOpList_cu_a911ec4325multi_tensor_apply_kernelINS1_18TensorListMetadataILi2EEENS1_11CopyFunctorIdN3c108BFloat16ELi2ELi1ELi1EEEJNS0_4CopyIdS7_EEEEEvT_T0_DpT1_,@"STO_CUDA_ENTRY STV_DEFAULT"
_ZN2at6native55_GLOBAL__N__de093ff9_22_ForeachBinaryOpList_cu_a911ec4325multi_tensor_apply_kernelINS1_18TensorListMetadataILi2EEENS1_11CopyFunctorIdN3c108BFloat16ELi2ELi1ELi1EEEJNS0_4CopyIdS7_EEEEEvT_T0_DpT1_:
        /* <DEDUP_REMOVED lines=39> */
[----:B------:R-:W-:Y:S05]  /*0270*/  CALL.REL.NOINC `($__internal_73_$__cuda_sm20_div_u16) ;  /* 0x0000000c00fc7944 */ /* 0x000fea0003c00000 */
        /* <DEDUP_REMOVED lines=16> */
.L_x_2901:
        /* <DEDUP_REMOVED lines=20> */
[----:B------:R0:W3:Y:S01]  /*04c0*/  @!P3 LDG.E.U16 R4, desc[UR14][R10.64] ;  /* 0x0000000e0a04b981 */ /* 0x0000e2000c1e1500 */
[----:B------:R-:W-:-:S02]  /*04d0*/  @!P2 LEA.HI.X R23, R16, UR9, R13, 0x1, P1 ;  /* 0x000000091017ac11 */ /* 0x000fc400088f0c0d */
[----:B------:R-:W-:-:S03]  /*04e0*/  ISETP.GE.U32.AND P1, PT, R7, UR17, PT ;  /* 0x0000001107007c0c */ /* 0x000fc6000bf26070 */
[----:B------:R3:W4:Y:S01]  /*04f0*/  @!P2 LDG.E.U16 R5, desc[UR14][R22.64] ;  /* 0x0000000e1605a981 */ /* 0x000722000c1e1500 */
[----:B------:R-:W-:-:S13]  /*0500*/  ISETP.GE.AND.EX P1, PT, R14, UR18, PT, P1 ;  /* 0x000000120e007c0c */ /* 0x000fda000bf26310 */
[----:B------:R-:W-:-:S04]  /*0510*/  @!P1 LEA R8, P4, R7, UR8, 0x1 ;  /* 0x0000000807089c11 */ /* 0x000fc8000f8808ff */
[----:B------:R-:W-:-:S05]  /*0520*/  @!P1 LEA.HI.X R9, R7, UR9, R14, 0x1, P4 ;  /* 0x0000000907099c11 */ /* 0x000fca000a0f0c0e */
[----:B------:R1:W5:Y:S01]  /*0530*/  @!P1 LDG.E.U16 R6, desc[UR14][R8.64] ;  /* 0x0000000e08069981 */ /* 0x000362000c1e1500 */
[----:B------:R-:W-:-:S04]  /*0540*/  @!P5 LEA R28, P4, R26, UR10, 0x3 ;  /* 0x0000000a1a1cdc11 */ /* 0x000fc8000f8818ff */
[C---:B------:R-:W-:Y:S02]  /*0550*/  @!P5 LEA.HI.X R29, R26.reuse, UR11, R15, 0x3, P4 ;  /* 0x0000000b1a1ddc11 */ /* 0x040fe4000a0f1c0f */
[----:B------:R-:W-:-:S05]  /*0560*/  IADD3 R26, P4, PT, R26, UR12, RZ ;  /* 0x0000000c1a1a7c10 */ /* 0x000fca000ff9e0ff */
[----:B------:R-:W-:Y:S01]  /*0570*/  IMAD.X R15, RZ, RZ, R15, P4 ;  /* 0x000000ffff0f7224 */ /* 0x000fe200020e060f */
[----:B------:R-:W-:-:S04]  /*0580*/  ISETP.GE.U32.AND P4, PT, R26, UR17, PT ;  /* 0x000000111a007c0c */ /* 0x000fc8000bf86070 */
[----:B------:R-:W-:Y:S01]  /*0590*/  ISETP.GE.AND.EX P4, PT, R15, UR18, PT, P4 ;  /* 0x000000120f007c0c */ /* 0x000fe2000bf86340 */
[----:B--2---:R-:W-:-:S04]  /*05a0*/  IMAD.U32 R12, R3, 0x10000, RZ ;  /* 0x00010000030c7824 */ /* 0x004fc800078e00ff */
[----:B0-----:R-:W-:Y:S01]  /*05b0*/  @!P5 FMUL.FTZ R10, R12, 1 ;  /* 0x3f8000000c0ad820 */ /* 0x001fe20000410000 */
[----:B------:R-:W-:Y:S01]  /*05c0*/  @!P2 LEA R12, P6, R16, UR10, 0x3 ;  /* 0x0000000a100cac11 */ /* 0x000fe2000f8c18ff */
[----:B---3--:R-:W-:-:S03]  /*05d0*/  IMAD.U32 R22, R4, 0x10000, RZ ;  /* 0x0001000004167824 */ /* 0x008fc600078e00ff */
[----:B------:R-:W-:Y:S01]  /*05e0*/  @!P2 LEA.HI.X R13, R16, UR11, R13, 0x3, P6 ;  /* 0x0000000b100dac11 */ /* 0x000fe2000b0f1c0d */
[----:B------:R-:W0:Y:S01]  /*05f0*/  @!P5 F2F.F64.F32 R10, R10 ;  /* 0x0000000a000ad310 */ /* 0x000e220000201800 */
[----:B------:R-:W-:Y:S01]  /*0600*/  @!P3 FMUL.FTZ R22, R22, 1 ;  /* 0x3f8000001616b820 */ /* 0x000fe20000410000 */
[----:B0-----:R0:W-:Y:S01]  /*0610*/  @!P5 STG.E.64 desc[UR14][R28.64], R10 ;  /* 0x0000000a1c00d986 */ /* 0x0011e2000c101b0e */
[----:B-1----:R-:W-:Y:S01]  /*0620*/  @!P3 LEA R8, P5, R17, UR10, 0x3 ;  /* 0x0000000a1108bc11 */ /* 0x002fe2000f8a18ff */
[----:B----4-:R-:W-:Y:S01]  /*0630*/  IMAD.U32 R24, R5, 0x10000, RZ ;  /* 0x0001000005187824 */ /* 0x010fe200078e00ff */
[----:B------:R-:W-:Y:S02]  /*0640*/  @!P1 LEA R18, P6, R7, UR10, 0x3 ;  /* 0x0000000a07129c11 */ /* 0x000fe4000f8c18ff */
[C---:B------:R-:W-:Y:S01]  /*0650*/  @!P3 LEA.HI.X R9, R17.reuse, UR11, R20, 0x3, P5 ;  /* 0x0000000b1109bc11 */ /* 0x040fe2000a8f1c14 */
[----:B------:R-:W-:Y:S01]  /*0660*/  @!P2 FMUL.FTZ R24, R24, 1 ;  /* 0x3f8000001818a820 */ /* 0x000fe20000410000 */
[----:B------:R-:W-:-:S02]  /*0670*/  IADD3 R17, P5, PT, R17, UR12, RZ ;  /* 0x0000000c11117c10 */ /* 0x000fc4000ffbe0ff */
[----:B------:R-:W-:-:S03]  /*0680*/  @!P1 LEA.HI.X R19, R7, UR11, R14, 0x3, P6 ;  /* 0x0000000b07139c11 */ /* 0x000fc6000b0f1c0e */
[----:B------:R-:W-:Y:S01]  /*0690*/  IMAD.X R20, RZ, RZ, R20, P5 ;  /* 0x000000ffff147224 */ /* 0x000fe200028e0614 */
[----:B------:R-:W-:Y:S02]  /*06a0*/  ISETP.GE.U32.AND P5, PT, R17, UR17, PT ;  /* 0x0000001111007c0c */ /* 0x000fe4000bfa6070 */
[----:B0-----:R-:W-:-:S04]  /*06b0*/  @!P4 LEA R10, P6, R26, UR8, 0x1 ;  /* 0x000000081a0acc11 */ /* 0x001fc8000f8c08ff */
[----:B------:R-:W-:Y:S01]  /*06c0*/  @!P4 LEA.HI.X R11, R26, UR9, R15, 0x1, P6 ;  /* 0x000000091a0bcc11 */ /* 0x000fe2000b0f0c0f */
[----:B-----5:R-:W-:-:S04]  /*06d0*/  IMAD.U32 R28, R6, 0x10000, RZ ;  /* 0x00010000061c7824 */ /* 0x020fc800078e00ff */
[----:B------:R-:W-:-:S15]  /*06e0*/  @!P1 FMUL.FTZ R28, R28, 1 ;  /* 0x3f8000001c1c9820 */ /* 0x000fde0000410000 */
[----:B------:R-:W-:-:S15]  /*06f0*/  NOP ;  /* 0x0000000000007918 */ /* 0x000fde0000000000 */
[----:B------:R-:W-:-:S08]  /*0700*/  NOP ;  /* 0x0000000000007918 */ /* 0x000fd00000000000 */
[----:B------:R-:W0:Y:S02]  /*0710*/  @!P3 F2F.F64.F32 R22, R22 ;  /* 0x000000160016b310 */ /* 0x000e240000201800 */
[----:B0-----:R0:W-:Y:S01]  /*0720*/  @!P3 STG.E.64 desc[UR14][R8.64], R22 ;  /* 0x000000160800b986 */ /* 0x0011e2000c101b0e */
[----:B------:R-:W-:Y:S02]  /*0730*/  ISETP.GE.AND.EX P3, PT, R20, UR18, PT, P5 ;  /* 0x0000001214007c0c */ /* 0x000fe4000bf66350 */
[----:B0-----:R-:W-:-:S05]  /*0740*/  IADD3 R22, P5, PT, R17, UR16, RZ ;  /* 0x0000001011167c10 */ /* 0x001fca000ffbe0ff */
[----:B------:R-:W-:-:S15]  /*0750*/  IMAD.X R7, RZ, RZ, R20, P5 ;  /* 0x000000ffff077224 */ /* 0x000fde00028e0614 */
[----:B------:R-:W-:-:S15]  /*0760*/  NOP ;  /* 0x0000000000007918 */ /* 0x000fde0000000000 */
[----:B------:R-:W-:-:S15]  /*0770*/  NOP ;  /* 0x0000000000007918 */ /* 0x000fde0000000000 */
[----:B------:R-:W-:-:S09]  /*0780*/  NOP ;  /* 0x0000000000007918 */ /* 0x000fd20000000000 */
[----:B------:R-:W0:Y:S02]  /*0790*/  @!P2 F2F.F64.F32 R24, R24 ;  /* 0x000000180018a310 */ /* 0x000e240000201800 */
[----:B0-----:R0:W-:Y:S01]  /*07a0*/  @!P2 STG.E.64 desc[UR14][R12.64], R24 ;  /* 0x000000180c00a986 */ /* 0x0011e2000c101b0e */
[C---:B------:R-:W-:Y:S02]  /*07b0*/  ISETP.GE.U32.AND P2, PT, R22.reuse, UR17, PT ;  /* 0x0000001116007c0c */ /* 0x040fe4000bf46070 */
[----:B0-----:R-:W-:-:S05]  /*07c0*/  IADD3 R24, P6, PT, R22, UR16, RZ ;  /* 0x0000001016187c10 */ /* 0x001fca000ffde0ff */
[----:B------:R-:W-:-:S15]  /*07d0*/  IMAD.X R21, RZ, RZ, R7, P6 ;  /* 0x000000ffff157224 */ /* 0x000fde00030e0607 */
[----:B------:R-:W-:-:S15]  /*07e0*/  NOP ;  /* 0x0000000000007918 */ /* 0x000fde0000000000 */
[----:B------:R-:W-:-:S15]  /*07f0*/  NOP ;  /* 0x0000000000007918 */ /* 0x000fde0000000000 */
[----:B------:R-:W-:-:S09]  /*0800*/  NOP ;  /* 0x0000000000007918 */ /* 0x000fd20000000000 */
[----:B------:R-:W0:Y:S02]  /*0810*/  @!P1 F2F.F64.F32 R28, R28 ;  /* 0x0000001c001c9310 */ /* 0x000e240000201800 */
[----:B0-----:R0:W-:Y:S01]  /*0820*/  @!P1 STG.E.64 desc[UR14][R18.64], R28 ;  /* 0x0000001c12009986 */ /* 0x0011e2000c101b0e */
[----:B------:R-:W-:Y:S02]  /*0830*/  ISETP.GE.AND.EX P1, PT, R7, UR18, PT, P2 ;  /* 0x0000001207007c0c */ /* 0x000fe4000bf26320 */
[C---:B------:R-:W-:Y:S01]  /*0840*/  @!P3 LEA R8, P2, R17.reuse, UR8, 0x1 ;  /* 0x000000081108bc11 */ /* 0x040fe2000f8408ff */
[----:B------:R-:W2:Y:S03]  /*0850*/  @!P4 LDG.E.U16 R3, desc[UR14][R10.64] ;  /* 0x0000000e0a03c981 */ /* 0x000ea6000c1e1500 */
[----:B------:R-:W-:Y:S02]  /*0860*/  @!P3 LEA.HI.X R9, R17, UR9, R20, 0x1, P2 ;  /* 0x000000091109bc11 */ /* 0x000fe400090f0c14 */
[----:B------:R-:W-:-:S03]  /*0870*/  ISETP.GE.U32.AND P2, PT, R24, UR17, PT ;  /* 0x0000001118007c0c */ /* 0x000fc6000bf46070 */
[----:B------:R1:W3:Y:S01]  /*0880*/  @!P3 LDG.E.U16 R4, desc[UR14][R8.64] ;  /* 0x0000000e0804b981 */ /* 0x0002e2000c1e1500 */
[----:B------:R-:W-:Y:S02]  /*0890*/  ISETP.GE.AND.EX P2, PT, R21, UR18, PT, P2 ;  /* 0x0000001215007c0c */ /* 0x000fe4000bf46320 */
[----:B------:R-:W-:-:S04]  /*08a0*/  @!P1 LEA R12, P5, R22, UR8, 0x1 ;  /* 0x00000008160c9c11 */ /* 0x000fc8000f8a08ff */
[----:B------:R-:W-:-:S05]  /*08b0*/  @!P1 LEA.HI.X R13, R22, UR9, R7, 0x1, P5 ;  /* 0x00000009160d9c11 */ /* 0x000fca000a8f0c07 */
[----:B------:R-:W4:Y:S02]  /*08c0*/  @!P1 LDG.E.U16 R5, desc[UR14][R12.64] ;  /* 0x0000000e0c059981 */ /* 0x000f24000c1e1500 */
[----:B0-----:R-:W-:-:S04]  /*08d0*/  @!P2 LEA R18, P5, R24, UR8, 0x1 ;  /* 0x000000081812ac11 */ /* 0x001fc8000f8a08ff */
[----:B------:R-:W-:-:S05]  /*08e0*/  @!P2 LEA.HI.X R19, R24, UR9, R21, 0x1, P5 ;  /* 0x000000091813ac11 */ /* 0x000fca000a8f0c15 */
[----:B------:R0:W5:Y:S01]  /*08f0*/  @!P2 LDG.E.U16 R6, desc[UR14][R18.64] ;  /* 0x0000000e1206a981 */ /* 0x000162000c1e1500 */
[----:B------:R-:W-:Y:S01]  /*0900*/  @!P3 LEA R16, P5, R17, UR10, 0x3 ;  /* 0x0000000a1110bc11 */ /* 0x000fe2000f8a18ff */
[----:B------:R-:W-:-:S03]  /*0910*/  UIADD3 UR4, UP0, UPT, UR4, 0x2, URZ ;  /* 0x0000000204047890 */ /* 0x000fc6000ff1e0ff */
[----:B------:R-:W-:Y:S01]  /*0920*/  @!P3 LEA.HI.X R17, R17, UR11, R20, 0x3, P5 ;  /* 0x0000000b1111bc11 */ /* 0x000fe2000a8f1c14 */
[----:B------:R-:W-:Y:S01]  /*0930*/  UIADD3.X UR5, UPT, UPT, URZ, UR5, URZ, UP0, !UPT ;  /* 0x00000005ff057290 */ /* 0x000fe200087fe4ff */
[----:B------:R-:W-:Y:S01]  /*0940*/  @!P2 LEA R20, P5, R24, UR10, 0x3 ;  /* 0x0000000a1814ac11 */ /* 0x000fe2000f8a18ff */
[----:B------:R-:W-:-:S03]  /*0950*/  ULEA UR6, UP0, UR12, UR6, 0x1 ;  /* 0x000000060c067291 */ /* 0x000fc6000f8008ff */
[----:B------:R-:W-:Y:S01]  /*0960*/  @!P2 LEA.HI.X R21, R24, UR11, R21, 0x3, P5 ;  /* 0x0000000b1815ac11 */ /* 0x000fe2000a8f1c15 */
[----:B------:R-:W-:Y:S01]  /*0970*/  ULEA.HI.X UR7, UR12, UR7, URZ, 0x1, UP0 ;  /* 0x000000070c077291 */ /* 0x000fe200080f0cff */
[----:B--2---:R-:W-:-:S04]  /*0980*/  IMAD.U32 R10, R3, 0x10000, RZ ;  /* 0x00010000030a7824 */ /* 0x004fc800078e00ff */
[----:B-1----:R-:W-:Y:S01]  /*0990*/  @!P4 FMUL.FTZ R8, R10, 1 ;  /* 0x3f8000000a08c820 */ /* 0x002fe20000410000 */
[----:B---3--:R-:W-:-:S09]  /*09a0*/  IMAD.U32 R10, R4, 0x10000, RZ ;  /* 0x00010000040a7824 */ /* 0x008fd200078e00ff */
[----:B------:R-:W1:Y:S01]  /*09b0*/  @!P4 F2F.F64.F32 R8, R8 ;  /* 0x000000080008c310 */ /* 0x000e620000201800 */
[----:B------:R-:W-:Y:S01]  /*09c0*/  @!P3 FMUL.FTZ R10, R10, 1 ;  /* 0x3f8000000a0ab820 */ /* 0x000fe20000410000 */
[----:B----4-:R-:W-:-:S04]  /*09d0*/  IMAD.U32 R14, R5, 0x10000, RZ ;  /* 0x00010000050e7824 */ /* 0x010fc800078e00ff */
[----:B------:R-:W-:Y:S01]  /*09e0*/  @!P1 FMUL.FTZ R12, R14, 1 ;  /* 0x3f8000000e0c9820 */ /* 0x000fe20000410000 */
[----:B------:R-:W-:-:S04]  /*09f0*/  @!P4 LEA R14, P6, R26, UR10, 0x3 ;  /* 0x0000000a1a0ecc11 */ /* 0x000fc8000f8c18ff */
[----:B------:R-:W-:Y:S02]  /*0a00*/  @!P4 LEA.HI.X R15, R26, UR11, R15, 0x3, P6 ;  /* 0x0000000b1a0fcc11 */ /* 0x000fe4000b0f1c0f */
[----:B0-----:R-:W-:-:S03]  /*0a10*/  @!P1 LEA R18, P6, R22, UR10, 0x3 ;  /* 0x0000000a16129c11 */ /* 0x001fc6000f8c18ff */
[----:B-1----:R1:W-:Y:S01]  /*0a20*/  @!P4 STG.E.64 desc[UR14][R14.64], R8 ;  /* 0x000000080e00c986 */ /* 0x0023e2000c101b0e */
[----:B------:R-:W-:Y:S01]  /*0a30*/  @!P1 LEA.HI.X R19, R22, UR11, R7, 0x3, P6 ;  /* 0x0000000b16139c11 */ /* 0x000fe2000b0f1c07 */
[----:B-----5:R-:W-:-:S04]  /*0a40*/  IMAD.U32 R22, R6, 0x10000, RZ ;  /* 0x0001000006167824 */ /* 0x020fc800078e00ff */
[----:B------:R-:W-:-:S15]  /*0a50*/  @!P2 FMUL.FTZ R22, R22, 1 ;  /* 0x3f8000001616a820 */ /* 0x000fde0000410000 */
[----:B------:R-:W-:-:S15]  /*0a60*/  NOP ;  /* 0x0000000000007918 */ /* 0x000fde0000000000 */
[----:B------:R-:W-:-:S12]  /*0a70*/  NOP ;  /* 0x0000000000007918 */ /* 0x000fd80000000000 */
[----:B------:R-:W0:Y:S02]  /*0a80*/  @!P3 F2F.F64.F32 R10, R10 ;  /* 0x0000000a000ab310 */ /* 0x000e240000201800 */
[----:B0-----:R1:W-:-:S15]  /*0a90*/  @!P3 STG.E.64 desc[UR14][R16.64], R10 ;  /* 0x0000000a1000b986 */ /* 0x0013de000c101b0e */
[----:B------:R-:W-:-:S15]  /*0aa0*/  NOP ;  /* 0x0000000000007918 */ /* 0x000fde0000000000 */
[----:B------:R-:W-:-:S15]  /*0ab0*/  NOP ;  /* 0x0000000000007918 */ /* 0x000fde0000000000 */
[----:B------:R-:W-:-:S15]  /*0ac0*/  NOP ;  /* 0x0000000000007918 */ /* 0x000fde0000000000 */
[----:B------:R-:W-:-:S02]  /*0ad0*/  NOP ;  /* 0x0000000000007918 */ /* 0x000fc40000000000 */
[----:B------:R-:W0:Y:S02]  /*0ae0*/  @!P1 F2F.F64.F32 R12, R12 ;  /* 0x0000000c000c9310 */ /* 0x000e240000201800 */
[----:B0-----:R1:W-:Y:S01]  /*0af0*/  @!P1 STG.E.64 desc[UR14][R18.64], R12 ;  /* 0x0000000c12009986 */ /* 0x0013e2000c101b0e */
[----:B------:R-:W-:-:S04]  /*0b00*/  ISETP.NE.U32.AND P1, PT, R2, UR4, PT ;  /* 0x0000000402007c0c */ /* 0x000fc8000bf25070 */
[----:B------:R-:W-:-:S15]  /*0b10*/  ISETP.NE.AND.EX P1, PT, RZ, UR5, PT, P1 ;  /* 0x00000005ff007c0c */ /* 0x000fde000bf25310 */
[----:B------:R-:W-:-:S15]  /*0b20*/  NOP ;  /* 0x0000000000007918 */ /* 0x000fde0000000000 */
[----:B------:R-:W-:-:S15]  /*0b30*/  NOP ;  /* 0x0000000000007918 */ /* 0x000fde0000000000 */
[----:B------:R-:W-:-:S12]  /*0b40*/  NOP ;  /* 0x0000000000007918 */ /* 0x000fd80000000000 */
[----:B------:R-:W0:Y:S02]  /*0b50*/  @!P2 F2F.F64.F32 R22, R22 ;  /* 0x000000160016a310 */ /* 0x000e240000201800 */
[----:B0-----:R1:W-:Y:S01]  /*0b60*/  @!P2 STG.E.64 desc[UR14][R20.64], R22 ;  /* 0x000000161400a986 */ /* 0x0013e2000c101b0e */
[----:B------:R-:W-:Y:S05]  /*0b70*/  @P1 BRA `(.L_x_2901) ;  /* 0xfffffff800001947 */ /* 0x000fea000383ffff */
.L_x_2900:
        /* <DEDUP_REMOVED lines=16> */
[----:B------:R-:W-:-:S03]  /*0c80*/  @!P1 LEA R14, P3, R0, UR8, 0x1 ;  /* 0x00000008000e9c11 */ /* 0x000fc6000f8608ff */
[----:B------:R-:W2:Y:S01]  /*0c90*/  @!P0 LDG.E.U16 R19, desc[UR14][R12.64] ;  /* 0x0000000e0c138981 */ /* 0x000ea2000c1e1500 */
[----:B------:R-:W-:Y:S02]  /*0ca0*/  @!P1 LEA.HI.X R15, R0, UR9, R7, 0x1, P3 ;  /* 0x00000009000f9c11 */ /* 0x000fe400098f0c07 */
[----:B------:R-:W-:-:S03]  /*0cb0*/  @!P2 LEA R16, P3, R8, UR8, 0x1 ;  /* 0x000000080810ac11 */ /* 0x000fc6000f8608ff */
[----:B------:R-:W3:Y:S01]  /*0cc0*/  @!P1 LDG.E.U16 R4, desc[UR14][R14.64] ;  /* 0x0000000e0e049981 */ /* 0x000ee2000c1e1500 */
[----:B------:R-:W-:-:S05]  /*0cd0*/  @!P2 LEA.HI.X R17, R8, UR9, R11, 0x1, P3 ;  /* 0x000000090811ac11 */ /* 0x000fca00098f0c0b */
[----:B------:R0:W4:Y:S01]  /*0ce0*/  @!P2 LDG.E.U16 R5, desc[UR14][R16.64] ;  /* 0x0000000e1005a981 */ /* 0x000122000c1e1500 */
[----:B------:R-:W-:Y:S02]  /*0cf0*/  IADD3 R10, P4, PT, R8, UR16, RZ ;  /* 0x00000010080a7c10 */ /* 0x000fe4000ff9e0ff */
[----:B------:R-:W-:Y:S02]  /*0d00*/  PRMT R18, R6, 0x7610, R18 ;  /* 0x0000761006127816 */ /* 0x000fe40000000012 */
        /* <DEDUP_REMOVED lines=8> */
[----:B------:R-:W-:Y:S02]  /*0d90*/  @!P0 LEA.HI.X R17, R9, UR11, R2, 0x3, P4 ;  /* 0x0000000b09118c11 */ /* 0x000fe4000a0f1c02 */
[----:B------:R-:W-:Y:S02]  /*0da0*/  @!P1 LEA.HI.X R7, R0, UR11, R7, 0x3, P5 ;  /* 0x0000000b00079c11 */ /* 0x000fe4000a8f1c07 */
[----:B0-----:R-:W-:-:S04]  /*0db0*/  @!P2 LEA R20, P4, R8, UR10, 0x3 ;  /* 0x0000000a0814ac11 */ /* 0x001fc8000f8818ff */
[----:B------:R-:W-:Y:S01]  /*0dc0*/  @!P2 LEA.HI.X R21, R8, UR11, R11, 0x3, P4 ;  /* 0x0000000b0815ac11 */ /* 0x000fe2000a0f1c0b */
[----:B--2---:R-:W-:-:S04]  /*0dd0*/  IMAD.U32 R14, R19, 0x10000, RZ ;  /* 0x00010000130e7824 */ /* 0x004fc800078e00ff */
[----:B------:R-:W-:Y:S01]  /*0de0*/  @!P0 FMUL.FTZ R14, R14, 1 ;  /* 0x3f8000000e0e8820 */ /* 0x000fe20000410000 */
[----:B---3--:R-:W-:-:S04]  /*0df0*/  IMAD.U32 R4, R4, 0x10000, RZ ;  /* 0x0001000004047824 */ /* 0x008fc800078e00ff */
[----:B------:R-:W-:Y:S01]  /*0e00*/  @!P1 FMUL.FTZ R12, R4, 1 ;  /* 0x3f800000040c9820 */ /* 0x000fe20000410000 */
[----:B------:R-:W0:Y:S01]  /*0e10*/  @!P0 F2F.F64.F32 R14, R14 ;  /* 0x0000000e000e8310 */ /* 0x000e220000201800 */
[----:B----4-:R-:W-:Y:S01]  /*0e20*/  IMAD.U32 R4, R5, 0x10000, RZ ;  /* 0x0001000005047824 */ /* 0x010fe200078e00ff */
[----:B0-----:R0:W-:Y:S03]  /*0e30*/  @!P0 STG.E.64 desc[UR14][R16.64], R14 ;  /* 0x0000000e10008986 */ /* 0x0011e6000c101b0e */
[----:B------:R-:W-:-:S15]  /*0e40*/  @!P2 FMUL.FTZ R4, R4, 1 ;  /* 0x3f8000000404a820 */ /* 0x000fde0000410000 */
[----:B------:R-:W-:-:S15]  /*0e50*/  NOP ;  /* 0x0000000000007918 */ /* 0x000fde0000000000 */
[----:B------:R-:W-:-:S15]  /*0e60*/  NOP ;  /* 0x0000000000007918 */ /* 0x000fde0000000000 */
[----:B------:R-:W-:-:S14]  /*0e70*/  NOP ;  /* 0x0000000000007918 */ /* 0x000fdc0000000000 */
[----:B------:R-:W1:Y:S02]  /*0e80*/  @!P1 F2F.F64.F32 R12, R12 ;  /* 0x0000000c000c9310 */ /* 0x000e640000201800 */
[----:B-1----:R0:W-:-:S15]  /*0e90*/  @!P1 STG.E.64 desc[UR14][R6.64], R12 ;  /* 0x0000000c06009986 */ /* 0x0021de000c101b0e */
[----:B------:R-:W-:-:S15]  /*0ea0*/  NOP ;  /* 0x0000000000007918 */ /* 0x000fde0000000000 */
[----:B------:R-:W-:-:S15]  /*0eb0*/  NOP ;  /* 0x0000000000007918 */ /* 0x000fde0000000000 */
[----:B------:R-:W-:-:S15]  /*0ec0*/  NOP ;  /* 0x0000000000007918 */ /* 0x000fde0000000000 */
[----:B------:R-:W-:-:S02]  /*0ed0*/  NOP ;  /* 0x0000000000007918 */ /* 0x000fc40000000000 */
[----:B------:R-:W1:Y:S02]  /*0ee0*/  @!P2 F2F.F64.F32 R4, R4 ;  /* 0x000000040004a310 */ /* 0x000e640000201800 */
[----:B-1----:R0:W-:Y:S01]  /*0ef0*/  @!P2 STG.E.64 desc[UR14][R20.64], R4 ;  /* 0x000000041400a986 */ /* 0x0021e2000c101b0e */
[----:B------:R-:W-:Y:S05]  /*0f00*/  @P3 EXIT ;  /* 0x000000000000394d */ /* 0x000fea0003800000 */
[----:B-----5:R-:W-:Y:S01]  /*0f10*/  IMAD.U32 R2, R18, 0x10000, RZ ;  /* 0x0001000012027824 */ /* 0x020fe200078e00ff */
[----:B0-----:R-:W-:-:S03]  /*0f20*/  LEA R4, P0, R10, UR10, 0x3 ;  /* 0x0000000a0a047c11 */ /* 0x001fc6000f8018ff */
[----:B------:R-:W-:Y:S01]  /*0f30*/  FMUL.FTZ R2, R2, 1 ;  /* 0x3f80000002027820 */ /* 0x000fe20000410000 */
[----:B------:R-:W-:-:S05]  /*0f40*/  LEA.HI.X R5, R10, UR11, R3, 0x3, P0 ;  /* 0x0000000b0a057c11 */ /* 0x000fca00080f1c03 */
[----:B------:R-:W0:Y:S02]  /*0f50*/  F2F.F64.F32 R2, R2 ;  /* 0x0000000200027310 */ /* 0x000e240000201800 */
[----:B0-----:R-:W-:Y:S01]  /*0f60*/  STG.E.64 desc[UR14][R4.64], R2 ;  /* 0x0000000204007986 */ /* 0x001fe2000c101b0e */
[----:B------:R-:W-:Y:S05]  /*0f70*/  EXIT ;  /* 0x000000000000794d */ /* 0x000fea0003800000 */
.L_x_2899:
[----:B------:R-:W0:Y:S02]  /*0f80*/  S2R R13, SR_TID.X ;  /* 0x00000000000d7919 */ /* 0x000e240000002100 */
[----:B0-----:R-:W-:-:S03]  /*0f90*/  IMAD.WIDE.U32 R2, R13, 0x4, RZ ;  /* 0x000000040d027825 */ /* 0x001fc600078e00ff */
[----:B------:R-:W-:-:S04]  /*0fa0*/  ISETP.GE.U32.AND P0, PT, R2, UR19, PT ;  /* 0x0000001302007c0c */ /* 0x000fc8000bf06070 */
[----:B------:R-:W-:-:S13]  /*0fb0*/  ISETP.GE.AND.EX P0, PT, R3, UR6, PT, P0 ;  /* 0x0000000603007c0c */ /* 0x000fda000bf06300 */
[----:B------:R-:W-:Y:S05]  /*0fc0*/  @P0 EXIT ;  /* 0x000000000000094d */ /* 0x000fea0003800000 */
[----:B------:R-:W-:Y:S01]  /*0fd0*/  IMAD.MOV.U32 R14, RZ, RZ, RZ ;  /* 0x000000ffff0e7224 */ /* 0x000fe200078e00ff */
[----:B------:R-:W0:Y:S06]  /*0fe0*/  LDCU UR4, c[0x0][0x360] ;  /* 0x00006c00ff0477ac */ /* 0x000e2c0008000800 */
.L_x_2902:
[----:B-1----:R-:W-:-:S04]  /*0ff0*/  LEA R2, P0, R13, UR8, 0x3 ;  /* 0x000000080d027c11 */ /* 0x002fc8000f8018ff */
[----:B------:R-:W-:-:S06]  /*1000*/  LEA.HI.X R3, R13, UR9, R14, 0x3, P0 ;  /* 0x000000090d037c11 */ /* 0x000fcc00080f1c0e */
[----:B------:R-:W2:Y:S02]  /*1010*/  LDG.E.64 R2, desc[UR14][R2.64] ;  /* 0x0000000e02027981 */ /* 0x000ea4000c1e1b00 */
[----:B--2---:R-:W-:-:S04]  /*1020*/  IMAD.U32 R0, R2, 0x10000, RZ ;  /* 0x0001000002007824 */ /* 0x004fc800078e00ff */
[----:B------:R-:W-:Y:S01]  /*1030*/  FMUL.FTZ R4, R0, 1 ;  /* 0x3f80000000047820 */ /* 0x000fe20000410000 */
[----:B------:R-:W-:-:S04]  /*1040*/  IMAD.U32 R0, R3, 0x10000, RZ ;  /* 0x0001000003007824 */ /* 0x000fc800078e00ff */
[----:B------:R-:W-:Y:S01]  /*1050*/  FMUL.FTZ R8, R0, 1 ;  /* 0x3f80000000087820 */ /* 0x000fe20000410000 */
[----:B------:R-:W-:Y:S01]  /*1060*/  PRMT R0, R2, 0x7632, R0 ;  /* 0x0000763202007816 */ /* 0x000fe20000000000 */
[----:B------:R-:W-:Y:S01]  /*1070*/  F2F.F64.F32 R4, R4 ;  /* 0x0000000400047310 */ /* 0x000fe20000201800 */
[----:B------:R-:W-:-:S03]  /*1080*/  LEA R2, P0, R13, UR10, 0x5 ;  /* 0x0000000a0d027c11 */ /* 0x000fc6000f8028ff */
[----:B------:R-:W-:-:S04]  /*1090*/  IMAD.U32 R0, R0, 0x10000, RZ ;  /* 0x0001000000007824 */ /* 0x000fc800078e00ff */
[----:B------:R-:W-:Y:S01]  /*10a0*/  FMUL.FTZ R6, R0, 1 ;  /* 0x3f80000000067820 */ /* 0x000fe20000410000 */
[----:B------:R-:W-:Y:S02]  /*10b0*/  PRMT R0, R3, 0x7632, R0 ;  /* 0x0000763203007816 */ /* 0x000fe40000000000 */
[C---:B------:R-:W-:Y:S02]  /*10c0*/  LEA.HI.X R3, R13.reuse, UR11, R14, 0x5, P0 ;  /* 0x0000000b0d037c11 */ /* 0x040fe400080f2c0e */
[----:B0-----:R-:W-:Y:S01]  /*10d0*/  IADD3 R13, P0, PT, R13, UR4, RZ ;  /* 0x000000040d0d7c10 */ /* 0x001fe2000ff1e0ff */
[----:B------:R-:W-:-:S04]  /*10e0*/  IMAD.U32 R0, R0, 0x10000, RZ ;  /* 0x0001000000007824 */ /* 0x000fc800078e00ff */
[----:B------:R-:W-:Y:S01]  /*10f0*/  FMUL.FTZ R0, R0, 1 ;  /* 0x3f80000000007820 */ /* 0x000fe20000410000 */
[C---:B------:R-:W-:Y:S02]  /*1100*/  IMAD.SHL.U32 R12, R13.reuse, 0x4, RZ ;  /* 0x000000040d0c7824 */ /* 0x040fe400078e00ff */
[----:B------:R-:W-:Y:S01]  /*1110*/  IMAD.X R14, RZ, RZ, R14, P0 ;  /* 0x000000ffff0e7224 */ /* 0x000fe200000e060e */
[C---:B------:R-:W-:Y:S02]  /*1120*/  LOP3.LUT P0, RZ, R13.reuse, 0xffffc000, RZ, 0xc0, !PT ;  /* 0xffffc0000dff7812 */ /* 0x040fe4000780c0ff */
[----:B------:R-:W-:Y:S02]  /*1130*/  ISETP.LT.U32.AND P1, PT, R12, UR19, PT ;  /* 0x000000130c007c0c */ /* 0x000fe4000bf21070 */
[----:B------:R-:W-:Y:S02]  /*1140*/  SHF.L.U64.HI R12, R13, 0x2, R14 ;  /* 0x000000020d0c7819 */ /* 0x000fe4000001020e */
[----:B------:R-:W-:-:S02]  /*1150*/  LOP3.LUT P0, RZ, R14, 0x3fffffff, RZ, 0xc0, P0 ;  /* 0x3fffffff0eff7812 */ /* 0x000fc4000000c0ff */
[----:B------:R-:W-:-:S15]  /*1160*/  ISETP.LT.AND.EX P1, PT, R12, UR6, PT, P1 ;  /* 0x000000060c007c0c */ /* 0x000fde000bf21310 */
        /* <DEDUP_REMOVED lines=16> */
        .weak           $__internal_73_$__cuda_sm20_div_u16
        .type           $__internal_73_$__cuda_sm20_div_u16,@function
        .size           $__internal_73_$__cuda_sm20_div_u16,(.L_x_7681 - $__internal_73_$__cuda_sm20_div_u16)
$__internal_73_$__cuda_sm20_div_u16:
        /* <DEDUP_REMOVED lines=18> */
[----:B------:R-:W-:Y:S06]  /*1390*/  RET.REL.NODEC R2 `(_ZN2at6native55_GLOBAL__N__de093ff9_22_ForeachBinaryOpList_cu_a911ec4325multi_tensor_apply_kernelINS1_18TensorListMetadataILi2EEENS1_11CopyFunctorIdN3c108BFloat16ELi2ELi1ELi1EEEJNS0_4CopyIdS7_EEEEEvT_T0_DpT1_) ;  /* 0xffffffec02187950 */ /* 0x000fec0003c3ffff */
.L_x_2903:
        /* <DEDUP_REMOVED lines=14> */
.L_x_7681:


//--------------------- .text._ZN2at6native55_GLOBAL__N__de093ff9_22_ForeachBinaryOpList_cu_a911ec4325multi_tensor_apply_kernelINS1_18TensorListMetadataILi2EEENS1_11CopyFunctorIdN3c104HalfELi2ELi1ELi1EEEJNS0_4CopyIdS7_EEEEEvT_T0_DpT1_ --------------------------
	.section	.text._ZN2at6native55_GLOBAL__N__de093ff9_22_ForeachBinaryOpList_cu_a911ec4325multi_tensor_apply_kernelINS1_18TensorListMetadataILi2EEENS1_11CopyFunctorIdN3c104HalfELi2ELi1ELi1EEEJNS0_4CopyIdS7_EEEEEvT_T0_DpT1_,"ax",@progbits
	.align	128
.text._ZN2at6native55_GLOBAL__N__de093ff9_22_ForeachBinaryOpList_cu_a911ec4325multi_tensor_apply_kernelINS1_18TensorListMetadataILi2EEENS1_11CopyFunctorIdN3c104HalfELi2ELi1ELi1EEEJNS0_4CopyIdS7_EEEEEvT_T0_DpT1_:
        .type           _ZN2at6native55_GLOBAL__N__de093ff9_22_ForeachBinaryOpList_cu_a911ec4325multi_tensor_apply_kernelINS1_18TensorListMetadataILi2EEENS1_11CopyFunctorIdN3c104HalfELi2ELi1ELi1EEEJNS0_4CopyIdS7_EEEEEvT_T0_DpT1_,@function
        .size           _ZN2at6native55_GLOBAL__N__de093ff9_22_ForeachBinaryOpList_cu_a911ec4325multi_tensor_apply_kernelINS1_18TensorListMetadataILi2EEENS1_11CopyFunctorIdN3c104HalfELi2ELi1ELi1EEEJNS0_4CopyIdS7_EEEEEvT_T0_DpT1_,(.L_x_7683 - _ZN2at6native55_GLOBAL__N__de093ff9_22_ForeachBinaryOpList_cu_a911ec4325multi_tensor_apply_kernelINS1_18TensorListMetadataILi2EEENS1_11CopyFunctorIdN3c104HalfELi2ELi1ELi1EEEJNS0_4CopyIdS7_EEEEEvT_T0_DpT1_)
        .other          _ZN2at6native55_GLOBAL__N__de093ff9_22_ForeachBinaryOpList_cu_a911ec4325multi_tensor_apply_kernelINS1_18TensorListMetadataILi2EEENS1_11CopyFunctorIdN3c104HalfELi2ELi1ELi1EEEJNS0_4CopyIdS7_EEEEEvT_T0_DpT1_,@"STO_CUDA_ENTRY STV_DEFAULT"
_ZN2at6native55_GLOBAL__N__de093ff9_22_ForeachBinaryOpList_cu_a911ec4325multi_tensor_apply_kernelINS1_18TensorListMetadataILi2EEENS1_11CopyFunctorIdN3c104HalfELi2ELi1ELi1EEEJNS0_4CopyIdS7_EEEEEvT_T0_DpT1_:
        /* <DEDUP_REMOVED lines=39> */
[----:B------:R-:W-:Y:S05]  /*0270*/  CALL.REL.NOINC `($__internal_74_$__cuda_sm20_div_u16) ;  /* 0x0000000c00f87944 */ /* 0x000fea0003c00000 */
        /* <DEDUP_REMOVED lines=16> */
.L_x_2906:
        /* <DEDUP_REMOVED lines=34> */
[----:B--2---:R-:W-:-:S05]  /*05a0*/  HADD2.F32 R12, -RZ, R3.H0_H0 ;  /* 0x20000003ff0c7230 */ /* 0x004fca0000004100 */
[----:B0-----:R-:W-:Y:S01]  /*05b0*/  @!P5 FMUL.FTZ R10, R12, 1 ;  /* 0x3f8000000c0ad820 */ /* 0x001fe20000410000 */
[----:B---3--:R-:W-:Y:S01]  /*05c0*/  HADD2.F32 R22, -RZ, R4.H0_H0 ;  /* 0x20000004ff167230 */ /* 0x008fe20000004100 */
[----:B------:R-:W-:-:S04]  /*05d0*/  @!P2 LEA R12, P6, R16, UR10, 0x3 ;  /* 0x0000000a100cac11 */ /* 0x000fc8000f8c18ff */
[----:B------:R-:W0:Y:S01]  /*05e0*/  @!P5 F2F.F64.F32 R10, R10 ;  /* 0x0000000a000ad310 */ /* 0x000e220000201800 */
[----:B------:R-:W-:Y:S01]  /*05f0*/  @!P3 FMUL.FTZ R22, R22, 1 ;  /* 0x3f8000001616b820 */ /* 0x000fe20000410000 */
[----:B0-----:R0:W-:Y:S01]  /*0600*/  @!P5 STG.E.64 desc[UR14][R28.64], R10 ;  /* 0x0000000a1c00d986 */ /* 0x0011e2000c101b0e */
[C---:B-1----:R-:W-:Y:S01]  /*0610*/  @!P3 LEA R8, P5, R17.reuse, UR10, 0x3 ;  /* 0x0000000a1108bc11 */ /* 0x042fe2000f8a18ff */
[----:B----4-:R-:W-:Y:S01]  /*0620*/  HADD2.F32 R24, -RZ, R5.H0_H0 ;  /* 0x20000005ff187230 */ /* 0x010fe20000004100 */
[----:B------:R-:W-:Y:S02]  /*0630*/  @!P2 LEA.HI.X R13, R16, UR11, R13, 0x3, P6 ;  /* 0x0000000b100dac11 */ /* 0x000fe4000b0f1c0d */
[C---:B------:R-:W-:Y:S02]  /*0640*/  @!P3 LEA.HI.X R9, R17.reuse, UR11, R20, 0x3, P5 ;  /* 0x0000000b1109bc11 */ /* 0x040fe4000a8f1c14 */
[----:B------:R-:W-:Y:S01]  /*0650*/  IADD3 R17, P5, PT, R17, UR12, RZ ;  /* 0x0000000c11117c10 */ /* 0x000fe2000ffbe0ff */
[----:B------:R-:W-:Y:S01]  /*0660*/  @!P2 FMUL.FTZ R24, R24, 1 ;  /* 0x3f8000001818a820 */ /* 0x000fe20000410000 */
[----:B------:R-:W-:-:S03]  /*0670*/  @!P1 LEA R18, P6, R7, UR10, 0x3 ;  /* 0x0000000a07129c11 */ /* 0x000fc6000f8c18ff */
[----:B------:R-:W-:Y:S01]  /*0680*/  IMAD.X R20, RZ, RZ, R20, P5 ;  /* 0x000000ffff147224 */ /* 0x000fe200028e0614 */
[----:B------:R-:W-:Y:S02]  /*0690*/  ISETP.GE.U32.AND P5, PT, R17, UR17, PT ;  /* 0x0000001111007c0c */ /* 0x000fe4000bfa6070 */
[----:B------:R-:W-:Y:S02]  /*06a0*/  @!P1 LEA.HI.X R19, R7, UR11, R14, 0x3, P6 ;  /* 0x0000000b07139c11 */ /* 0x000fe4000b0f1c0e */
[----:B0-----:R-:W-:-:S04]  /*06b0*/  @!P4 LEA R10, P6, R26, UR8, 0x1 ;  /* 0x000000081a0acc11 */ /* 0x001fc8000f8c08ff */
[----:B------:R-:W-:Y:S01]  /*06c0*/  @!P4 LEA.HI.X R11, R26, UR9, R15, 0x1, P6 ;  /* 0x000000091a0bcc11 */ /* 0x000fe2000b0f0c0f */
[----:B-----5:R-:W-:-:S05]  /*06d0*/  HADD2.F32 R28, -RZ, R6.H0_H0 ;  /* 0x20000006ff1c7230 */ /* 0x020fca0000004100 */
[----:B------:R-:W-:-:S15]  /*06e0*/  @!P1 FMUL.FTZ R28, R28, 1 ;  /* 0x3f8000001c1c9820 */ /* 0x000fde0000410000 */
[----:B------:R-:W-:-:S15]  /*06f0*/  NOP ;  /* 0x0000000000007918 */ /* 0x000fde0000000000 */
[----:B------:R-:W-:-:S05]  /*0700*/  NOP ;  /* 0x0000000000007918 */ /* 0x000fca0000000000 */
        /* <DEDUP_REMOVED lines=39> */
[----:B--2---:R-:W-:-:S05]  /*0980*/  HADD2.F32 R10, -RZ, R3.H0_H0 ;  /* 0x20000003ff0a7230 */ /* 0x004fca0000004100 */
[----:B-1----:R-:W-:Y:S01]  /*0990*/  @!P4 FMUL.FTZ R8, R10, 1 ;  /* 0x3f8000000a08c820 */ /* 0x002fe20000410000 */
[----:B---3--:R-:W-:-:S08]  /*09a0*/  HADD2.F32 R10, -RZ, R4.H0_H0 ;  /* 0x20000004ff0a7230 */ /* 0x008fd00000004100 */
[----:B------:R-:W1:Y:S01]  /*09b0*/  @!P4 F2F.F64.F32 R8, R8 ;  /* 0x000000080008c310 */ /* 0x000e620000201800 */
[----:B------:R-:W-:Y:S01]  /*09c0*/  @!P3 FMUL.FTZ R10, R10, 1 ;  /* 0x3f8000000a0ab820 */ /* 0x000fe20000410000 */
[----:B----4-:R-:W-:-:S05]  /*09d0*/  HADD2.F32 R14, -RZ, R5.H0_H0 ;  /* 0x20000005ff0e7230 */ /* 0x010fca0000004100 */
[----:B------:R-:W-:Y:S01]  /*09e0*/  @!P1 FMUL.FTZ R12, R14, 1 ;  /* 0x3f8000000e0c9820 */ /* 0x000fe20000410000 */
[----:B------:R-:W-:-:S04]  /*09f0*/  @!P4 LEA R14, P6, R26, UR10, 0x3 ;  /* 0x0000000a1a0ecc11 */ /* 0x000fc8000f8c18ff */
[----:B------:R-:W-:Y:S02]  /*0a00*/  @!P4 LEA.HI.X R15, R26, UR11, R15, 0x3, P6 ;  /* 0x0000000b1a0fcc11 */ /* 0x000fe4000b0f1c0f */
[----:B0-----:R-:W-:-:S03]  /*0a10*/  @!P1 LEA R18, P6, R22, UR10, 0x3 ;  /* 0x0000000a16129c11 */ /* 0x001fc6000f8c18ff */
[----:B-1----:R1:W-:Y:S01]  /*0a20*/  @!P4 STG.E.64 desc[UR14][R14.64], R8 ;  /* 0x000000080e00c986 */ /* 0x0023e2000c101b0e */
[----:B------:R-:W-:Y:S01]  /*0a30*/  @!P1 LEA.HI.X R19, R22, UR11, R7, 0x3, P6 ;  /* 0x0000000b16139c11 */ /* 0x000fe2000b0f1c07 */
[----:B-----5:R-:W-:-:S05]  /*0a40*/  HADD2.F32 R22, -RZ, R6.H0_H0 ;  /* 0x20000006ff167230 */ /* 0x020fca0000004100 */
[----:B------:R-:W-:-:S15]  /*0a50*/  @!P2 FMUL.FTZ R22, R22, 1 ;  /* 0x3f8000001616a820 */ /* 0x000fde0000410000 */
[----:B------:R-:W-:-:S15]  /*0a60*/  NOP ;  /* 0x0000000000007918 */ /* 0x000fde0000000000 */
[----:B------:R-:W-:-:S10]  /*0a70*/  NOP ;  /* 0x0000000000007918 */ /* 0x000fd40000000000 */
        /* <DEDUP_REMOVED lines=16> */
.L_x_2905:
[----:B------:R-:W-:Y:S05]  /*0b80*/  @!P0 EXIT ;  /* 0x000000000000894d */ /* 0x000fea0003800000 */
[----:B01----:R-:W-:Y:S02]  /*0b90*/  IADD3 R9, P1, PT, R0, UR6, RZ ;  /* 0x0000000600097c10 */ /* 0x003fe4000ff3e0ff */
[----:B------:R-:W-:Y:S02]  /*0ba0*/  PRMT R19, R3, 0x7610, R19 ;  /* 0x0000761003137816 */ /* 0x000fe40000000013 */
[C---:B------:R-:W-:Y:S01]  /*0bb0*/  IADD3 R0, P2, PT, R9.reuse, UR16, RZ ;  /* 0x0000001009007c10 */ /* 0x040fe2000ff5e0ff */
[----:B------:R-:W-:Y:S01]  /*0bc0*/  IMAD.X R2, RZ, RZ, UR7, P1 ;  /* 0x00000007ff027e24 */ /* 0x000fe200088e06ff */
[----:B------:R-:W-:Y:S02]  /*0bd0*/  ISETP.GE.U32.AND P0, PT, R9, UR17, PT ;  /* 0x0000001109007c0c */ /* 0x000fe4000bf06070 */
[----:B------:R-:W-:Y:S01]  /*0be0*/  ISETP.GE.U32.AND P1, PT, R0, UR17, PT ;  /* 0x0000001100007c0c */ /* 0x000fe2000bf26070 */
[----:B------:R-:W-:Y:S01]  /*0bf0*/  IMAD.X R7, RZ, RZ, R2, P2 ;  /* 0x000000ffff077224 */ /* 0x000fe200010e0602 */
[----:B------:R-:W-:-:S02]  /*0c00*/  ISETP.GE.AND.EX P0, PT, R2, UR18, PT, P0 ;  /* 0x0000001202007c0c */ /* 0x000fc4000bf06300 */
[----:B------:R-:W-:Y:S02]  /*0c10*/  IADD3 R8, P4, PT, R0, UR16, RZ ;  /* 0x0000001000087c10 */ /* 0x000fe4000ff9e0ff */
[----:B------:R-:W-:Y:S02]  /*0c20*/  ISETP.GE.AND.EX P1, PT, R7, UR18, PT, P1 ;  /* 0x0000001207007c0c */ /* 0x000fe4000bf26310 */
[----:B------:R-:W-:Y:S01]  /*0c30*/  ISETP.GE.U32.AND P2, PT, R8, UR17, PT ;  /* 0x0000001108007c0c */ /* 0x000fe2000bf46070 */
[----:B------:R-:W-:-:S05]  /*0c40*/  IMAD.X R11, RZ, RZ, R7, P4 ;  /* 0x000000ffff0b7224 */ /* 0x000fca00020e0607 */
[----:B------:R-:W-:Y:S02]  /*0c50*/  ISETP.GE.AND.EX P2, PT, R11, UR18, PT, P2 ;  /* 0x000000120b007c0c */ /* 0x000fe4000bf46320 */
        /* <DEDUP_REMOVED lines=23> */
[----:B--2---:R-:W-:-:S05]  /*0dd0*/  HADD2.F32 R14, -RZ, R19.H0_H0 ;  /* 0x20000013ff0e7230 */ /* 0x004fca0000004100 */
[----:B------:R-:W-:Y:S01]  /*0de0*/  @!P0 FMUL.FTZ R14, R14, 1 ;  /* 0x3f8000000e0e8820 */ /* 0x000fe20000410000 */
[----:B---3--:R-:W-:-:S05]  /*0df0*/  HADD2.F32 R4, -RZ, R4.H0_H0 ;  /* 0x20000004ff047230 */ /* 0x008fca0000004100 */
[----:B------:R-:W-:Y:S01]  /*0e00*/  @!P1 FMUL.FTZ R12, R4, 1 ;  /* 0x3f800000040c9820 */ /* 0x000fe20000410000 */
[----:B----4-:R-:W-:Y:S01]  /*0e10*/  HADD2.F32 R4, -RZ, R5.H0_H0 ;  /* 0x20000005ff047230 */ /* 0x010fe20000004100 */
[----:B------:R-:W0:Y:S02]  /*0e20*/  @!P0 F2F.F64.F32 R14, R14 ;  /* 0x0000000e000e8310 */ /* 0x000e240000201800 */
[----:B0-----:R0:W-:Y:S02]  /*0e30*/  @!P0 STG.E.64 desc[UR14][R16.64], R14 ;  /* 0x0000000e10008986 */ /* 0x0011e4000c101b0e */
[----:B------:R-:W-:-:S15]  /*0e40*/  @!P2 FMUL.FTZ R4, R4, 1 ;  /* 0x3f8000000404a820 */ /* 0x000fde0000410000 */
[----:B------:R-:W-:-:S15]  /*0e50*/  NOP ;  /* 0x0000000000007918 */ /* 0x000fde0000000000 */
[----:B------:R-:W-:-:S15]  /*0e60*/  NOP ;  /* 0x0000000000007918 */ /* 0x000fde0000000000 */
[----:B------:R-:W-:-:S15]  /*0e70*/  NOP ;  /* 0x0000000000007918 */ /* 0x000fde0000000000 */
        /* <DEDUP_REMOVED lines=9> */
[----:B-----5:R-:W-:Y:S01]  /*0f10*/  HADD2.F32 R2, -RZ, R18.H0_H0 ;  /* 0x20000012ff027230 */ /* 0x020fe20000004100 */
[----:B0-----:R-:W-:-:S04]  /*0f20*/  LEA R4, P0, R10, UR10, 0x3 ;  /* 0x0000000a0a047c11 */ /* 0x001fc8000f8018ff */
[----:B------:R-:W-:Y:S01]  /*0f30*/  FMUL.FTZ R2, R2, 1 ;  /* 0x3f80000002027820 */ /* 0x000fe20000410000 */
[----:B------:R-:W-:-:S05]  /*0f40*/  LEA.HI.X R5, R10, UR11, R3, 0x3, P0 ;  /* 0x0000000b0a057c11 */ /* 0x000fca00080f1c03 */
[----:B------:R-:W0:Y:S02]  /*0f50*/  F2F.F64.F32 R2, R2 ;  /* 0x0000000200027310 */ /* 0x000e240000201800 */
[----:B0-----:R-:W-:Y:S01]  /*0f60*/  STG.E.64 desc[UR14][R4.64], R2 ;  /* 0x0000000204007986 */ /* 0x001fe2000c101b0e */
[----:B------:R-:W-:Y:S05]  /*0f70*/  EXIT ;  /* 0x000000000000794d */ /* 0x000fea0003800000 */
.L_x_2904:
[----:B------:R-:W0:Y:S02]  /*0f80*/  S2R R12, SR_TID.X ;  /* 0x00000000000c7919 */ /* 0x000e240000002100 */
[----:B0-----:R-:W-:-:S03]  /*0f90*/  IMAD.WIDE.U32 R2, R12, 0x4, RZ ;  /* 0x000000040c027825 */ /* 0x001fc600078e00ff */
[----:B------:R-:W-:-:S04]  /*0fa0*/  ISETP.GE.U32.AND P0, PT, R2, UR19, PT ;  /* 0x0000001302007c0c */ /* 0x000fc8000bf06070 */
[----:B------:R-:W-:-:S13]  /*0fb0*/  ISETP.GE.AND.EX P0, PT, R3, UR6, PT, P0 ;  /* 0x0000000603007c0c */ /* 0x000fda000bf06300 */
[----:B------:R-:W-:Y:S05]  /*0fc0*/  @P0 EXIT ;  /* 0x000000000000094d */ /* 0x000fea0003800000 */
[----:B------:R-:W-:Y:S01]  /*0fd0*/  IMAD.MOV.U32 R13, RZ, RZ, RZ ;  /* 0x000000ffff0d7224 */ /* 0x000fe200078e00ff */
[----:B------:R-:W0:Y:S06]  /*0fe0*/  LDCU UR4, c[0x0][0x360] ;  /* 0x00006c00ff0477ac */ /* 0x000e2c0008000800 */
.L_x_2907:
[----:B-1----:R-:W-:-:S04]  /*0ff0*/  LEA R2, P0, R12, UR8, 0x3 ;  /* 0x000000080c027c11 */ /* 0x002fc8000f8018ff */
[----:B------:R-:W-:-:S06]  /*1000*/  LEA.HI.X R3, R12, UR9, R13, 0x3, P0 ;  /* 0x000000090c037c11 */ /* 0x000fcc00080f1c0d */
[----:B------:R-:W2:Y:S02]  /*1010*/  LDG.E.64 R2, desc[UR14][R2.64] ;  /* 0x0000000e02027981 */ /* 0x000ea4000c1e1b00 */
[--C-:B--2---:R-:W-:Y:S02]  /*1020*/  HADD2.F32 R0, -RZ, R2.reuse.H0_H0 ;  /* 0x20000002ff007230 */ /* 0x104fe40000004100 */
[----:B------:R-:W-:Y:S01]  /*1030*/  HADD2.F32 R6, -RZ, R2.H1_H1 ;  /* 0x30000002ff067230 */ /* 0x000fe20000004100 */
[----:B------:R-:W-:Y:S01]  /*1040*/  LEA R2, P0, R12, UR10, 0x5 ;  /* 0x0000000a0c027c11 */ /* 0x000fe2000f8028ff */
[--C-:B------:R-:W-:Y:S02]  /*1050*/  HADD2.F32 R8, -RZ, R3.reuse.H0_H0 ;  /* 0x20000003ff087230 */ /* 0x100fe40000004100 */
[----:B------:R-:W-:Y:S01]  /*1060*/  FMUL.FTZ R0, R0, 1 ;  /* 0x3f80000000007820 */ /* 0x000fe20000410000 */
[----:B------:R-:W-:Y:S01]  /*1070*/  HADD2.F32 R10, -RZ, R3.H1_H1 ;  /* 0x30000003ff0a7230 */ /* 0x000fe20000004100 */
[----:B------:R-:W-:Y:S01]  /*1080*/  LEA.HI.X R3, R12, UR11, R13, 0x5, P0 ;  /* 0x0000000b0c037c11 */ /* 0x000fe200080f2c0d */
[----:B------:R-:W-:Y:S01]  /*1090*/  FMUL.FTZ R6, R6, 1 ;  /* 0x3f80000006067820 */ /* 0x000fe20000410000 */
[----:B0-----:R-:W-:Y:S01]  /*10a0*/  IADD3 R12, P0, PT, R12, UR4, RZ ;  /* 0x000000040c0c7c10 */ /* 0x001fe2000ff1e0ff */
[----:B------:R-:W-:Y:S01]  /*10b0*/  FMUL.FTZ R8, R8, 1 ;  /* 0x3f80000008087820 */ /* 0x000fe20000410000 */
[----:B------:R-:W-:Y:S01]  /*10c0*/  FMUL.FTZ R10, R10, 1 ;  /* 0x3f8000000a0a7820 */ /* 0x000fe20000410000 */
[----:B------:R0:W-:Y:S02]  /*10d0*/  F2F.F64.F32 R4, R0 ;  /* 0x0000000000047310 */ /* 0x0001e40000201800 */
[----:B0-----:R-:W-:-:S02]  /*10e0*/  IMAD.SHL.U32 R0, R12, 0x4, RZ ;  /* 0x000000040c007824 */ /* 0x001fc400078e00ff */
        /* <DEDUP_REMOVED lines=8> */
[----:B------:R-:W-:-:S06]  /*1170*/  NOP ;  /* 0x0000000000007918 */ /* 0x000fcc0000000000 */
        /* <DEDUP_REMOVED lines=14> */
        .weak           $__internal_74_$__cuda_sm20_div_u16
        .type           $__internal_74_$__cuda_sm20_div_u16,@function
        .size           $__internal_74_$__cuda_sm20_div_u16,(.L_x_7683 - $__internal_74_$__cuda_sm20_div_u16)
$__internal_74_$__cuda_sm20_div_u16:
        /* <DEDUP_REMOVED lines=18> */
[----:B------:R-:W-:Y:S06]  /*1380*/  RET.REL.NODEC R2 `(_ZN2at6native55_GLOBAL__N__de093ff9_22_ForeachBinaryOpList_cu_a911ec4325multi_tensor_apply_kernelINS1_18TensorListMetadataILi2EEENS1_11CopyFunctorIdN3c104HalfELi2ELi1ELi1EEEJNS0_4CopyIdS7_EEEEEvT_T0_DpT1_) ;  /* 0xffffffec021c7950 */ /* 0x000fec0003c3ffff */
.L_x_2908:
        /* <DEDUP_REMOVED lines=15> */
.L_x_7683:


//--------------------- .text._ZN2at6native55_GLOBAL__N__de093ff9_22_ForeachBinaryOpList_cu_a911ec4325multi_tensor_apply_kernelINS1_18TensorListMetadataILi2EEENS1_11CopyFunctorIdN3c107complexIfEELi2ELi1ELi1EEEJNS0_4CopyIdS8_EEEEEvT_T0_DpT1_ --------------------------
	.section	.text._ZN2at6native55_GLOBAL__N__de093ff9_22_ForeachBinaryOpList_cu_a911ec4325multi_tensor_apply_kernelINS1_18TensorListMetadataILi2EEENS1_11CopyFunctorIdN3c107complexIfEELi2ELi1ELi1EEEJNS0_4CopyIdS8_EEEEEvT_T0_DpT1_,"ax",@progbits
	.align	128
.text._ZN2at6native55_GLOBAL__N__de093ff9_22_ForeachBinaryOpList_cu_a911ec4325multi_tensor_apply_kernelINS1_18TensorListMetadataILi2EEENS1_11CopyFunctorIdN3c107complexIfEELi2ELi1ELi1EEEJNS0_4CopyIdS8_EEEEEvT_T0_DpT1_:
        .type           _ZN2at6native55_GLOBAL__N__de093ff9_22_ForeachBinaryOpList_cu_a911ec4325multi_tensor_apply_kernelINS1_18TensorListMetadataILi2EEENS1_11CopyFunctorIdN3c107complexIfEELi2ELi1ELi1EEEJNS0_4CopyIdS8_EEEEEvT_T0_DpT1_,@function
        .size           _ZN2at6native55_GLOBAL__N__de093ff9_22_ForeachBinaryOpList_cu_a911ec4325multi_tensor_apply_kernelINS1_18TensorListMetadataILi2EEENS1_11CopyFunctorIdN3c107complexIfEELi2ELi1ELi1EEEJNS0_4CopyIdS8_EEEEEvT_T0_DpT1_,(.L_x_7685 - _ZN2at6native55_GLOBAL__N__de093ff9_22_ForeachBinaryOpList_cu_a911ec4325multi_tensor_apply_kernelINS1_18TensorListMetadataILi2EEENS1_11CopyFunctorIdN3c107complexIfEELi2ELi1ELi1EEEJNS0_4CopyIdS8_EEEEEvT_T0_DpT1_)
        .other          _ZN2at6native55_GLOBAL__N__de093ff9_22_ForeachBinaryOpList_cu_a911ec4325multi_tensor_apply_kernelINS1_18TensorListMetadataILi2EEENS1_11CopyFunctorIdN3c107complexIfEELi2ELi1ELi1EEEJNS0_4CopyIdS8_EEEEEvT_T0_DpT1_,@"STO_CUDA_ENTRY STV_DEFAULT"
_ZN2at6native55_GLOBAL__N__de093ff9_22_ForeachBinaryOpList_cu_a911ec4325multi_tensor_apply_kernelINS1_18TensorListMetadataILi2EEENS1_11CopyFunctorIdN3c107complexIfEELi2ELi1ELi1EEEJNS0_4CopyIdS8_EEEEEvT_T0_DpT1_:
        /* <DEDUP_REMOVED lines=39> */
[----:B------:R-:W-:Y:S05]  /*0270*/  CALL.REL.NOINC `($__internal_75_$__cuda_sm20_div_u16) ;  /* 0x0000000c00d87944 */ /* 0x000fea0003c00000 */
[----:B------:R-:W0:Y:S01]  /*0280*/  S2R R2, SR_TID.X ;  /* 0x0000000000027919 */ /* 0x000e220000002100 */
[----:B------:R-:W-:Y:S01]  /*0290*/  UISETP.GE.U32.AND UP0, UPT, UR4, UR12, UPT ;  /* 0x0000000c0400728c */ /* 0x000fe2000bf06070 */
[----:B------:R-:W-:Y:S01]  /*02a0*/  LOP3.LUT R6, R5, 0xffff, RZ, 0xc0, !PT ;  /* 0x0000ffff05067812 */ /* 0x000fe200078ec0ff */
[----:B------:R-:W-:Y:S01]  /*02b0*/  IMAD.MOV.U32 R3, RZ, RZ, RZ ;  /* 0x000000ffff037224 */ /* 0x000fe200078e00ff */
[----:B------:R-:W-:Y:S01]  /*02c0*/  CS2R R4, SRZ ;  /* 0x0000000000047805 */ /* 0x000fe2000001ff00 */
        /* <DEDUP_REMOVED lines=15> */
.L_x_2911:
        /* <DEDUP_REMOVED lines=16> */
[----:B------:R-:W2:Y:S01]  /*04c0*/  @!P2 LDG.E R5, desc[UR14][R10.64] ;  /* 0x0000000e0a05a981 */ /* 0x000ea2000c1e1900 */
[----:B------:R-:W-:Y:S02]  /*04d0*/  @!P3 LEA.HI.X R13, R20, UR9, R17, 0x3, P1 ;  /* 0x00000009140dbc11 */ /* 0x000fe400088f1c11 */
[C---:B------:R-:W-:Y:S01]  /*04e0*/  @!P4 LEA R18, P1, R7.reuse, UR8, 0x3 ;  /* 0x000000080712cc11 */ /* 0x040fe2000f8218ff */
[--C-:B------:R-:W-:Y:S02]  /*04f0*/  IMAD.X R9, RZ, RZ, R8.reuse, P5 ;  /* 0x000000ffff097224 */ /* 0x100fe400028e0608 */
[----:B------:R-:W3:Y:S01]  /*0500*/  @!P3 LDG.E R0, desc[UR14][R12.64] ;  /* 0x0000000e0c00b981 */ /* 0x000ee2000c1e1900 */
[----:B------:R-:W-:-:S02]  /*0510*/  @!P4 LEA.HI.X R19, R7, UR9, R8, 0x3, P1 ;  /* 0x000000090713cc11 */ /* 0x000fc400088f1c08 */
[----:B------:R-:W-:-:S03]  /*0520*/  ISETP.GE.U32.AND P1, PT, R14, UR17, PT ;  /* 0x000000110e007c0c */ /* 0x000fc6000bf26070 */
[----:B------:R0:W4:Y:S01]  /*0530*/  @!P4 LDG.E R4, desc[UR14][R18.64] ;  /* 0x0000000e1204c981 */ /* 0x000122000c1e1900 */
[----:B------:R-:W-:-:S13]  /*0540*/  ISETP.GE.AND.EX P1, PT, R9, UR18, PT, P1 ;  /* 0x0000001209007c0c */ /* 0x000fda000bf26310 */
[----:B------:R-:W-:-:S04]  /*0550*/  @!P1 LEA R28, P5, R14, UR8, 0x3 ;  /* 0x000000080e1c9c11 */ /* 0x000fc8000f8a18ff */
[----:B------:R-:W-:-:S05]  /*0560*/  @!P1 LEA.HI.X R29, R14, UR9, R9, 0x3, P5 ;  /* 0x000000090e1d9c11 */ /* 0x000fca000a8f1c09 */
[----:B------:R1:W5:Y:S01]  /*0570*/  @!P1 LDG.E R3, desc[UR14][R28.64] ;  /* 0x0000000e1c039981 */ /* 0x000362000c1e1900 */
[----:B------:R-:W-:-:S04]  /*0580*/  @!P2 LEA R22, P5, R26, UR10, 0x3 ;  /* 0x0000000a1a16ac11 */ /* 0x000fc8000f8a18ff */
[C---:B------:R-:W-:Y:S02]  /*0590*/  @!P2 LEA.HI.X R23, R26.reuse, UR11, R15, 0x3, P5 ;  /* 0x0000000b1a17ac11 */ /* 0x040fe4000a8f1c0f */
[----:B------:R-:W-:Y:S02]  /*05a0*/  IADD3 R26, P5, PT, R26, UR12, RZ ;  /* 0x0000000c1a1a7c10 */ /* 0x000fe4000ffbe0ff */
[----:B0-----:R-:W-:-:S03]  /*05b0*/  @!P4 LEA R18, P6, R7, UR10, 0x3 ;  /* 0x0000000a0712cc11 */ /* 0x001fc6000f8c18ff */
[----:B------:R-:W-:Y:S01]  /*05c0*/  IMAD.X R15, RZ, RZ, R15, P5 ;  /* 0x000000ffff0f7224 */ /* 0x000fe200028e060f */
[----:B------:R-:W-:Y:S02]  /*05d0*/  @!P4 LEA.HI.X R19, R7, UR11, R8, 0x3, P6 ;  /* 0x0000000b0713cc11 */ /* 0x000fe4000b0f1c08 */
[----:B------:R-:W-:Y:S01]  /*05e0*/  ISETP.GE.U32.AND P5, PT, R26, UR17, PT ;  /* 0x000000111a007c0c */ /* 0x000fe2000bfa6070 */
[----:B--2---:R-:W-:-:S06]  /*05f0*/  @!P2 FMUL.FTZ R10, R5, 1 ;  /* 0x3f800000050aa820 */ /* 0x004fcc0000410000 */
[----:B------:R-:W0:Y:S02]  /*0600*/  @!P2 F2F.F64.F32 R10, R10 ;  /* 0x0000000a000aa310 */ /* 0x000e240000201800 */
[----:B0-----:R0:W-:Y:S01]  /*0610*/  @!P2 STG.E.64 desc[UR14][R22.64], R10 ;  /* 0x0000000a1600a986 */ /* 0x0011e2000c101b0e */
[----:B-1----:R-:W-:-:S04]  /*0620*/  @!P3 LEA R28, P2, R20, UR10, 0x3 ;  /* 0x0000000a141cbc11 */ /* 0x002fc8000f8418ff */
[C-C-:B------:R-:W-:Y:S02]  /*0630*/  @!P3 LEA.HI.X R29, R20.reuse, UR11, R17.reuse, 0x3, P2 ;  /* 0x0000000b141dbc11 */ /* 0x140fe400090f1c11 */
[----:B------:R-:W-:Y:S02]  /*0640*/  IADD3 R20, P6, PT, R20, UR12, RZ ;  /* 0x0000000c14147c10 */ /* 0x000fe4000ffde0ff */
[----:B------:R-:W-:Y:S02]  /*0650*/  ISETP.GE.AND.EX P2, PT, R15, UR18, PT, P5 ;  /* 0x000000120f007c0c */ /* 0x000fe4000bf46350 */
[----:B------:R-:W-:Y:S01]  /*0660*/  IADD3 R7, P5, PT, R20, UR16, RZ ;  /* 0x0000001014077c10 */ /* 0x000fe2000ffbe0ff */
[----:B------:R-:W-:Y:S02]  /*0670*/  IMAD.X R17, RZ, RZ, R17, P6 ;  /* 0x000000ffff117224 */ /* 0x000fe400030e0611 */
[----:B---3--:R-:W-:Y:S02]  /*0680*/  @!P3 FMUL.FTZ R12, R0, 1 ;  /* 0x3f800000000cb820 */ /* 0x008fe40000410000 */
[----:B0-----:R-:W-:Y:S01]  /*0690*/  IMAD.X R22, RZ, RZ, R17, P5 ;  /* 0x000000ffff167224 */ /* 0x001fe200028e0611 */
[----:B------:R-:W-:Y:S01]  /*06a0*/  @!P1 LEA R10, P5, R14, UR10, 0x3 ;  /* 0x0000000a0e0a9c11 */ /* 0x000fe2000f8a18ff */
[----:B----4-:R-:W-:-:S03]  /*06b0*/  @!P4 FMUL.FTZ R24, R4, 1 ;  /* 0x3f8000000418c820 */ /* 0x010fc60000410000 */
[----:B------:R-:W-:Y:S02]  /*06c0*/  @!P1 LEA.HI.X R11, R14, UR11, R9, 0x3, P5 ;  /* 0x0000000b0e0b9c11 */ /* 0x000fe4000a8f1c09 */
[----:B------:R-:W-:Y:S02]  /*06d0*/  IADD3 R21, P5, PT, R7, UR16, RZ ;  /* 0x0000001007157c10 */ /* 0x000fe4000ffbe0ff */
[----:B------:R-:W-:Y:S01]  /*06e0*/  ISETP.GE.U32.AND P6, PT, R20, UR17, PT ;  /* 0x0000001114007c0c */ /* 0x000fe2000bfc6070 */
[----:B-----5:R-:W-:-:S15]  /*06f0*/  @!P1 FMUL.FTZ R14, R3, 1 ;  /* 0x3f800000030e9820 */ /* 0x020fde0000410000 */
[----:B------:R-:W-:-:S15]  /*0700*/  NOP ;  /* 0x0000000000007918 */ /* 0x000fde0000000000 */
[----:B------:R-:W-:-:S06]  /*0710*/  NOP ;  /* 0x0000000000007918 */ /* 0x000fcc0000000000 */
[----:B------:R-:W0:Y:S02]  /*0720*/  @!P3 F2F.F64.F32 R12, R12 ;  /* 0x0000000c000cb310 */ /* 0x000e240000201800 */
[----:B0-----:R0:W-:Y:S01]  /*0730*/  @!P3 STG.E.64 desc[UR14][R28.64], R12 ;  /* 0x0000000c1c00b986 */ /* 0x0011e2000c101b0e */
[----:B------:R-:W-:Y:S02]  /*0740*/  ISETP.GE.AND.EX P3, PT, R17, UR18, PT, P6 ;  /* 0x0000001211007c0c */ /* 0x000fe4000bf66360 */
[----:B------:R-:W-:-:S04]  /*0750*/  @!P2 LEA R8, P6, R26, UR8, 0x3 ;  /* 0x000000081a08ac11 */ /* 0x000fc8000f8c18ff */
[----:B------:R-:W-:-:S07]  /*0760*/  @!P2 LEA.HI.X R9, R26, UR9, R15, 0x3, P6 ;  /* 0x000000091a09ac11 */ /* 0x000fce000b0f1c0f */
[----:B0-----:R-:W-:-:S04]  /*0770*/  @!P3 LEA R12, P6, R20, UR8, 0x3 ;  /* 0x00000008140cbc11 */ /* 0x001fc8000f8c18ff */
[----:B------:R-:W-:-:S15]  /*0780*/  @!P3 LEA.HI.X R13, R20, UR9, R17, 0x3, P6 ;  /* 0x00000009140dbc11 */ /* 0x000fde000b0f1c11 */
[----:B------:R-:W-:-:S15]  /*0790*/  NOP ;  /* 0x0000000000007918 */ /* 0x000fde0000000000 */
[----:B------:R-:W-:-:S14]  /*07a0*/  NOP ;  /* 0x0000000000007918 */ /* 0x000fdc0000000000 */
[----:B------:R-:W0:Y:S02]  /*07b0*/  @!P4 F2F.F64.F32 R24, R24 ;  /* 0x000000180018c310 */ /* 0x000e240000201800 */
[----:B0-----:R0:W-:Y:S01]  /*07c0*/  @!P4 STG.E.64 desc[UR14][R18.64], R24 ;  /* 0x000000181200c986 */ /* 0x0011e2000c101b0e */
[----:B------:R-:W-:-:S04]  /*07d0*/  ISETP.GE.U32.AND P4, PT, R7, UR17, PT ;  /* 0x0000001107007c0c */ /* 0x000fc8000bf86070 */
[----:B------:R-:W-:Y:S01]  /*07e0*/  ISETP.GE.AND.EX P4, PT, R22, UR18, PT, P4 ;  /* 0x0000001216007c0c */ /* 0x000fe2000bf86340 */
[----:B0-----:R-:W-:-:S12]  /*07f0*/  IMAD.X R24, RZ, RZ, R22, P5 ;  /* 0x000000ffff187224 */ /* 0x001fd800028e0616 */
[----:B------:R-:W-:-:S04]  /*0800*/  @!P4 LEA R18, P6, R7, UR8, 0x3 ;  /* 0x000000080712cc11 */ /* 0x000fc8000f8c18ff */
[----:B------:R-:W-:-:S15]  /*0810*/  @!P4 LEA.HI.X R19, R7, UR9, R22, 0x3, P6 ;  /* 0x000000090713cc11 */ /* 0x000fde000b0f1c16 */
[----:B------:R-:W-:-:S15]  /*0820*/  NOP ;  /* 0x0000000000007918 */ /* 0x000fde0000000000 */
[----:B------:R-:W-:-:S10]  /*0830*/  NOP ;  /* 0x0000000000007918 */ /* 0x000fd40000000000 */
[----:B------:R-:W0:Y:S02]  /*0840*/  @!P1 F2F.F64.F32 R28, R14 ;  /* 0x0000000e001c9310 */ /* 0x000e240000201800 */
[----:B0-----:R0:W-:Y:S01]  /*0850*/  @!P1 STG.E.64 desc[UR14][R10.64], R28 ;  /* 0x0000001c0a009986 */ /* 0x0011e2000c101b0e */
[----:B------:R-:W-:-:S03]  /*0860*/  ISETP.GE.U32.AND P1, PT, R21, UR17, PT ;  /* 0x0000001115007c0c */ /* 0x000fc6000bf26070 */
[----:B------:R-:W2:Y:S01]  /*0870*/  @!P2 LDG.E R5, desc[UR14][R8.64] ;  /* 0x0000000e0805a981 */ /* 0x000ea2000c1e1900 */
[----:B------:R-:W-:-:S03]  /*0880*/  ISETP.GE.AND.EX P1, PT, R24, UR18, PT, P1 ;  /* 0x0000001218007c0c */ /* 0x000fc6000bf26310 */
[----:B------:R-:W3:Y:S04]  /*0890*/  @!P3 LDG.E R0, desc[UR14][R12.64] ;  /* 0x0000000e0c00b981 */ /* 0x000ee8000c1e1900 */
[----:B------:R1:W4:Y:S06]  /*08a0*/  @!P4 LDG.E R4, desc[UR14][R18.64] ;  /* 0x0000000e1204c981 */ /* 0x00032c000c1e1900 */
[----:B0-----:R-:W-:-:S04]  /*08b0*/  @!P1 LEA R28, P5, R21, UR8, 0x3 ;  /* 0x00000008151c9c11 */ /* 0x001fc8000f8a18ff */
[----:B------:R-:W-:-:S05]  /*08c0*/  @!P1 LEA.HI.X R29, R21, UR9, R24, 0x3, P5 ;  /* 0x00000009151d9c11 */ /* 0x000fca000a8f1c18 */
[----:B------:R-:W5:Y:S01]  /*08d0*/  @!P1 LDG.E R3, desc[UR14][R28.64] ;  /* 0x0000000e1c039981 */ /* 0x000f62000c1e1900 */
[----:B------:R-:W-:Y:S02]  /*08e0*/  @!P2 LEA R14, P5, R26, UR10, 0x3 ;  /* 0x0000000a1a0eac11 */ /* 0x000fe4000f8a18ff */
[----:B------:R-:W-:Y:S02]  /*08f0*/  @!P3 LEA R16, P6, R20, UR10, 0x3 ;  /* 0x0000000a1410bc11 */ /* 0x000fe4000f8c18ff */
[----:B------:R-:W-:Y:S02]  /*0900*/  @!P2 LEA.HI.X R15, R26, UR11, R15, 0x3, P5 ;  /* 0x0000000b1a0fac11 */ /* 0x000fe4000a8f1c0f */
[----:B-1----:R-:W-:Y:S02]  /*0910*/  @!P4 LEA R18, P5, R7, UR10, 0x3 ;  /* 0x0000000a0712cc11 */ /* 0x002fe4000f8a18ff */
[----:B------:R-:W-:Y:S02]  /*0920*/  @!P3 LEA.HI.X R17, R20, UR11, R17, 0x3, P6 ;  /* 0x0000000b1411bc11 */ /* 0x000fe4000b0f1c11 */
[----:B------:R-:W-:-:S02]  /*0930*/  @!P1 LEA R20, P6, R21, UR10, 0x3 ;  /* 0x0000000a15149c11 */ /* 0x000fc4000f8c18ff */
[----:B------:R-:W-:Y:S01]  /*0940*/  @!P4 LEA.HI.X R19, R7, UR11, R22, 0x3, P5 ;  /* 0x0000000b0713cc11 */ /* 0x000fe2000a8f1c16 */
[----:B------:R-:W-:Y:S01]  /*0950*/  UIADD3 UR4, UP0, UPT, UR4, 0x2, URZ ;  /* 0x0000000204047890 */ /* 0x000fe2000ff1e0ff */
[----:B------:R-:W-:-:S03]  /*0960*/  @!P1 LEA.HI.X R21, R21, UR11, R24, 0x3, P6 ;  /* 0x0000000b15159c11 */ /* 0x000fc6000b0f1c18 */
[----:B------:R-:W-:Y:S02]  /*0970*/  UIADD3.X UR5, UPT, UPT, URZ, UR5, URZ, UP0, !UPT ;  /* 0x00000005ff057290 */ /* 0x000fe400087fe4ff */
[----:B------:R-:W-:-:S04]  /*0980*/  ULEA UR6, UP0, UR12, UR6, 0x1 ;  /* 0x000000060c067291 */ /* 0x000fc8000f8008ff */
[----:B------:R-:W-:Y:S01]  /*0990*/  ULEA.HI.X UR7, UR12, UR7, URZ, 0x1, UP0 ;  /* 0x000000070c077291 */ /* 0x000fe200080f0cff */
[----:B--2---:R-:W-:Y:S01]  /*09a0*/  @!P2 FMUL.FTZ R8, R5, 1 ;  /* 0x3f8000000508a820 */ /* 0x004fe20000410000 */
[----:B---3--:R-:W-:Y:S01]  /*09b0*/  @!P3 FMUL.FTZ R10, R0, 1 ;  /* 0x3f800000000ab820 */ /* 0x008fe20000410000 */
[----:B----4-:R-:W-:-:S08]  /*09c0*/  @!P4 FMUL.FTZ R23, R4, 1 ;  /* 0x3f8000000417c820 */ /* 0x010fd00000410000 */
[----:B------:R-:W0:Y:S02]  /*09d0*/  @!P2 F2F.F64.F32 R8, R8 ;  /* 0x000000080008a310 */ /* 0x000e240000201800 */
[----:B0-----:R1:W-:Y:S01]  /*09e0*/  @!P2 STG.E.64 desc[UR14][R14.64], R8 ;  /* 0x000000080e00a986 */ /* 0x0013e2000c101b0e */
[----:B-----5:R-:W-:-:S15]  /*09f0*/  @!P1 FMUL.FTZ R22, R3, 1 ;  /* 0x3f80000003169820 */ /* 0x020fde0000410000 */
[----:B------:R-:W-:-:S15]  /*0a00*/  NOP ;  /* 0x0000000000007918 */ /* 0x000fde0000000000 */
[----:B------:R-:W-:-:S15]  /*0a10*/  NOP ;  /* 0x0000000000007918 */ /* 0x000fde0000000000 */
[----:B------:R-:W-:-:S15]  /*0a20*/  NOP ;  /* 0x0000000000007918 */ /* 0x000fde0000000000 */
[----:B------:R-:W-:-:S01]  /*0a30*/  NOP ;  /* 0x0000000000007918 */ /* 0x000fc20000000000 */
[----:B------:R-:W0:Y:S02]  /*0a40*/  @!P3 F2F.F64.F32 R10, R10 ;  /* 0x0000000a000ab310 */ /* 0x000e240000201800 */
[----:B0-----:R1:W-:-:S15]  /*0a50*/  @!P3 STG.E.64 desc[UR14][R16.64], R10 ;  /* 0x0000000a1000b986 */ /* 0x0013de000c101b0e */
[----:B------:R-:W-:-:S15]  /*0a60*/  NOP ;  /* 0x0000000000007918 */ /* 0x000fde0000000000 */
[----:B------:R-:W-:-:S15]  /*0a70*/  NOP ;  /* 0x0000000000007918 */ /* 0x000fde0000000000 */
[----:B------:R-:W-:-:S15]  /*0a80*/  NOP ;  /* 0x0000000000007918 */ /* 0x000fde0000000000 */
[----:B------:R-:W-:-:S02]  /*0a90*/  NOP ;  /* 0x0000000000007918 */ /* 0x000fc40000000000 */
        /* <DEDUP_REMOVED lines=9> */
[----:B------:R-:W-:-:S13]  /*0b30*/  ISETP.NE.AND.EX P1, PT, RZ, UR5, PT, P1 ;  /* 0x00000005ff007c0c */ /* 0x000fda000bf25310 */
[----:B-1----:R-:W-:Y:S05]  /*0b40*/  @P1 BRA `(.L_x_2911) ;  /* 0xfffffff8001c1947 */ /* 0x002fea000383ffff */
.L_x_2910:
[----:B------:R-:W-:Y:S05]  /*0b50*/  @!P0 EXIT ;  /* 0x000000000000894d */ /* 0x000fea0003800000 */
[----:B0-----:R-:W-:Y:S01]  /*0b60*/  IADD3 R9, P1, PT, R2, UR6, RZ ;  /* 0x0000000602097c10 */ /* 0x001fe2000ff3e0ff */
[----:B------:R-:W-:-:S03]  /*0b70*/  IMAD.MOV.U32 R10, RZ, RZ, R0 ;  /* 0x000000ffff0a7224 */ /* 0x000fc600078e0000 */
        /* <DEDUP_REMOVED lines=14> */
[----:B------:R0:W2:Y:S01]  /*0c60*/  @!P0 LDG.E R5, desc[UR14][R14.64] ;  /* 0x0000000e0e058981 */ /* 0x0000a2000c1e1900 */
        /* <DEDUP_REMOVED lines=14> */
[----:B------:R0:W5:Y:S01]  /*0d50*/  @!P3 LDG.E R3, desc[UR14][R22.64] ;  /* 0x0000000e1603b981 */ /* 0x000162000c1e1900 */
[----:B------:R-:W-:Y:S02]  /*0d60*/  @!P0 LEA.HI.X R19, R9, UR11, R6, 0x3, P4 ;  /* 0x0000000b09138c11 */ /* 0x000fe4000a0f1c06 */
[----:B------:R-:W-:-:S04]  /*0d70*/  @!P2 LEA R6, P4, R8, UR10, 0x3 ;  /* 0x0000000a0806ac11 */ /* 0x000fc8000f8818ff */
[----:B------:R-:W-:Y:S01]  /*0d80*/  @!P2 LEA.HI.X R7, R8, UR11, R11, 0x3, P4 ;  /* 0x0000000b0807ac11 */ /* 0x000fe2000a0f1c0b */
[----:B--2---:R-:W-:Y:S01]  /*0d90*/  @!P0 FMUL.FTZ R16, R5, 1 ;  /* 0x3f80000005108820 */ /* 0x004fe20000410000 */
[----:B---3--:R-:W-:-:S05]  /*0da0*/  @!P1 FMUL.FTZ R12, R10, 1 ;  /* 0x3f8000000a0c9820 */ /* 0x008fca0000410000 */
[----:B------:R-:W1:Y:S01]  /*0db0*/  @!P0 F2F.F64.F32 R16, R16 ;  /* 0x0000001000108310 */ /* 0x000e620000201800 */
[----:B----4-:R-:W-:Y:S01]  /*0dc0*/  @!P2 FMUL.FTZ R4, R4, 1 ;  /* 0x3f8000000404a820 */ /* 0x010fe20000410000 */
[----:B-1----:R0:W-:-:S15]  /*0dd0*/  @!P0 STG.E.64 desc[UR14][R18.64], R16 ;  /* 0x0000001012008986 */ /* 0x0021de000c101b0e */
[----:B------:R-:W-:-:S15]  /*0de0*/  NOP ;  /* 0x0000000000007918 */ /* 0x000fde0000000000 */
[----:B------:R-:W-:-:S15]  /*0df0*/  NOP ;  /* 0x0000000000007918 */ /* 0x000fde0000000000 */
[----:B------:R-:W-:-:S15]  /*0e00*/  NOP ;  /* 0x0000000000007918 */ /* 0x000fde0000000000 */
[----:B------:R-:W-:-:S02]  /*0e10*/  NOP ;  /* 0x0000000000007918 */ /* 0x000fc40000000000 */
        /* <DEDUP_REMOVED lines=9> */
[----:B0-----:R-:W-:Y:S01]  /*0eb0*/  LEA R4, P0, R0, UR10, 0x3 ;  /* 0x0000000a00047c11 */ /* 0x001fe2000f8018ff */
[----:B-----5:R-:W-:-:S03]  /*0ec0*/  FMUL.FTZ R3, R3, 1 ;  /* 0x3f80000003037820 */ /* 0x020fc60000410000 */
[----:B------:R-:W-:-:S03]  /*0ed0*/  LEA.HI.X R5, R0, UR11, R21, 0x3, P0 ;  /* 0x0000000b00057c11 */ /* 0x000fc600080f1c15 */
[----:B------:R-:W0:Y:S02]  /*0ee0*/  F2F.F64.F32 R2, R3 ;  /* 0x0000000300027310 */ /* 0x000e240000201800 */
[----:B0-----:R-:W-:Y:S01]  /*0ef0*/  STG.E.64 desc[UR14][R4.64], R2 ;  /* 0x0000000204007986 */ /* 0x001fe2000c101b0e */
[----:B------:R-:W-:Y:S05]  /*0f00*/  EXIT ;  /* 0x000000000000794d */ /* 0x000fea0003800000 */
.L_x_2909:
[----:B------:R-:W0:Y:S02]  /*0f10*/  S2R R14, SR_TID.X ;  /* 0x00000000000e7919 */ /* 0x000e240000002100 */
[----:B0-----:R-:W-:-:S03]  /*0f20*/  IMAD.WIDE.U32 R2, R14, 0x4, RZ ;  /* 0x000000040e027825 */ /* 0x001fc600078e00ff */
[----:B------:R-:W-:-:S04]  /*0f30*/  ISETP.GE.U32.AND P0, PT, R2, UR19, PT ;  /* 0x0000001302007c0c */ /* 0x000fc8000bf06070 */
[----:B------:R-:W-:-:S13]  /*0f40*/  ISETP.GE.AND.EX P0, PT, R3, UR6, PT, P0 ;  /* 0x0000000603007c0c */ /* 0x000fda000bf06300 */
[----:B------:R-:W-:Y:S05]  /*0f50*/  @P0 EXIT ;  /* 0x000000000000094d */ /* 0x000fea0003800000 */
[----:B------:R-:W-:Y:S01]  /*0f60*/  IMAD.MOV.U32 R15, RZ, RZ, RZ ;  /* 0x000000ffff0f7224 */ /* 0x000fe200078e00ff */
[----:B------:R-:W0:Y:S06]  /*0f70*/  LDCU UR4, c[0x0][0x360] ;  /* 0x00006c00ff0477ac */ /* 0x000e2c0008000800 */
.L_x_2912:
[C---:B-1----:R-:W-:Y:S01]  /*0f80*/  IMAD.SHL.U32 R12, R14.reuse, 0x20, RZ ;  /* 0x000000200e0c7824 */ /* 0x042fe200078e00ff */
[----:B------:R-:W-:-:S04]  /*0f90*/  SHF.L.U64.HI R0, R14, 0x5, R15 ;  /* 0x000000050e007819 */ /* 0x000fc8000001020f */
[----:B------:R-:W-:-:S04]  /*0fa0*/  IADD3 R2, P0, PT, R12, UR8, RZ ;  /* 0x000000080c027c10 */ /* 0x000fc8000ff1e0ff */
[----:B------:R-:W-:-:S06]  /*0fb0*/  IADD3.X R3, PT, PT, R0, UR9, RZ, P0, !PT ;  /* 0x0000000900037c10 */ /* 0x000fcc00087fe4ff */
[----:B------:R-:W2:Y:S01]  /*0fc0*/  LDG.E.ENL2.256 R10, R2, desc[UR14][R2.64], 0x55 ;  /* 0xaa00000e0202797e */ /* 0x000ea2000812180a */
        /* <DEDUP_REMOVED lines=13> */
[----:B------:R-:W-:-:S03]  /*10a0*/  FMUL.FTZ R11, R11, 1 ;  /* 0x3f8000000b0b7820 */ /* 0x000fc60000410000 */
        /* <DEDUP_REMOVED lines=19> */
        .weak           $__internal_75_$__cuda_sm20_div_u16
        .type           $__internal_75_$__cuda_sm20_div_u16,@function
        .size           $__internal_75_$__cuda_sm20_div_u16,(.L_x_7685 - $__internal_75_$__cuda_sm20_div_u16)
$__internal_75_$__cuda_sm20_div_u16:
        /* <DEDUP_REMOVED lines=18> */
[----:B------:R-:W-:Y:S06]  /*1300*/  RET.REL.NODEC R2 `(_ZN2at6native55_GLOBAL__N__de093ff9_22_ForeachBinaryOpList_cu_a911ec4325multi_tensor_apply_kernelINS1_18TensorListMetadataILi2EEENS1_11CopyFunctorIdN3c107complexIfEELi2ELi1ELi1EEEJNS0_4CopyIdS8_EEEEEvT_T0_DpT1_) ;  /* 0xffffffec023c7950 */ /* 0x000fec0003c3ffff */
.L_x_2913:
        /* <DEDUP_REMOVED lines=15> */
.L_x_7685:


//--------------------- .text._ZN2at6native55_GLOBAL__N__de093ff9_22_ForeachBinaryOpList_cu_a911ec4325multi_tensor_apply_kernelINS1_18TensorListMetadataILi2EEENS1_11CopyFunctorIdN3c107complexIdEELi2ELi1ELi1EEEJNS0_4CopyIdS8_EEEEEvT_T0_DpT1_ --------------------------
	.section	.text._ZN2at6native55_GLOBAL__N__de093ff9_22_ForeachBinaryOpList_cu_a911ec4325multi_tensor_apply_kernelINS1_18TensorListMetadataILi2EEENS1_11CopyFunctorIdN3c107complexIdEELi2ELi1ELi1EEEJNS0_4CopyIdS8_EEEEEvT_T0_DpT1_,"ax",@progbits
	.align	128
.text._ZN2at6native55_GLOBAL__N__de093ff9_22_ForeachBinaryOpList_cu_a911ec4325multi_tensor_apply_kernelINS1_18TensorListMetadataILi2EEENS1_11CopyFunctorIdN3c107complexIdEELi2ELi1ELi1EEEJNS0_4CopyIdS8_EEEEEvT_T0_DpT1_:
        .type           _ZN2at6native55_GLOBAL__N__de093ff9_22_ForeachBinaryOpList_cu_a911ec4325multi_tensor_apply_kernelINS1_18TensorListMetadataILi2EEENS1_11CopyFunctorIdN3c107complexIdEELi2ELi1ELi1EEEJNS0_4CopyIdS8_EEEEEvT_T0_DpT1_,@function
        .size           _ZN2at6native55_GLOBAL__N__de093ff9_22_ForeachBinaryOpList_cu_a911ec4325multi_tensor_apply_kernelINS1_18TensorListMetadataILi2EEENS1_11CopyFunctorIdN3c107complexIdEELi2ELi1ELi1EEEJNS0_4CopyIdS8_EEEEEvT_T0_DpT1_,(.L_x_7687 - _ZN2at6native55_GLOBAL__N__de093ff9_22_ForeachBinaryOpList_cu_a911ec4325multi_tensor_apply_kernelINS1_18TensorListMetadataILi2EEENS1_11CopyFunctorIdN3c107complexIdEELi2ELi1ELi1EEEJNS0_4CopyIdS8_EEEEEvT_T0_DpT1_)
        .other          _ZN2at6native55_GLOBAL__N__de093ff9_22_ForeachBinaryOpList_cu_a911ec4325multi_tensor_apply_kernelINS1_18TensorListMetadataILi2EEENS1_11CopyFunctorIdN3c107complexIdEELi2ELi1ELi1EEEJNS0_4CopyIdS8_EEEEEvT_T0_DpT1_,@"STO_CUDA_ENTRY STV_DEFAULT"
_ZN2at6native55_GLOBAL__N__de093ff9_22_ForeachBinaryOpList_cu_a911ec4325multi_tensor_apply_kernelINS1_18TensorListMetadataILi2EEENS1_11CopyFunctorIdN3c107complexIdEELi2ELi1ELi1EEEJNS0_4CopyIdS8_EEEEEvT_T0_DpT1_:
        /* <DEDUP_REMOVED lines=39> */
[----:B------:R-:W-:Y:S05]  /*0270*/  CALL.REL.NOINC `($__internal_76_$__cuda_sm20_div_u16) ;  /* 0x0000000800c07944 */ /* 0x000fea0003c00000 */
[----:B------:R-:W0:Y:S01]  /*0280*/  S2R R2, SR_TID.X ;  /* 0x0000000000027919 */ /* 0x000e220000002100 */
[----:B------:R-:W-:Y:S01]  /*0290*/  UISETP.GE.U32.AND UP0, UPT, UR4, UR7, UPT ;  /* 0x000000070400728c */ /* 0x000fe2000bf06070 */
[----:B------:R-:W-:Y:S02]  /*02a0*/  LOP3.LUT R0, R5, 0xffff, RZ, 0xc0, !PT ;  /* 0x0000ffff05007812 */ /* 0x000fe400078ec0ff */
[----:B------:R-:W-:Y:S02]  /*02b0*/  CS2R R10, SRZ ;  /* 0x00000000000a7805 */ /* 0x000fe4000001ff00 */
[----:B------:R-:W-:Y:S01]  /*02c0*/  CS2R R8, SRZ ;  /* 0x0000000000087805 */ /* 0x000fe2000001ff00 */
[----:B------:R-:W-:Y:S01]  /*02d0*/  UISETP.GE.U32.AND.EX UP0, UPT, UR5, URZ, UPT, UP0 ;  /* 0x000000ff0500728c */ /* 0x000fe2000bf06100 */
[----:B------:R-:W-:Y:S02]  /*02e0*/  LOP3.LUT R3, R0, 0x1, RZ, 0xc0, !PT ;  /* 0x0000000100037812 */ /* 0x000fe400078ec0ff */
[----:B------:R-:W-:-:S02]  /*02f0*/  CS2R R12, SRZ ;  /* 0x00000000000c7805 */ /* 0x000fc4000001ff00 */
[----:B------:R-:W-:Y:S01]  /*0300*/  CS2R R14, SRZ ;  /* 0x00000000000e7805 */ /* 0x000fe2000001ff00 */
[----:B------:R-:W-:Y:S01]  /*0310*/  UMOV UR6, URZ ;  /* 0x000000ff00067c82 */ /* 0x000fe20008000000 */
[----:B------:R-:W-:Y:S01]  /*0320*/  ISETP.NE.U32.AND P0, PT, R3, 0x1, PT ;  /* 0x000000010300780c */ /* 0x000fe20003f05070 */
[----:B------:R-:W-:-:S03]  /*0330*/  UMOV UR7, URZ ;  /* 0x000000ff00077c82 */ /* 0x000fc60008000000 */
[----:B------:R-:W-:Y:S01]  /*0340*/  ISETP.NE.U32.AND.EX P0, PT, RZ, RZ, PT, P0 ;  /* 0x000000ffff00720c */ /* 0x000fe20003f05100 */
[----:B------:R-:W-:-:S12]  /*0350*/  BRA.U !UP0, `(.L_x_2915) ;  /* 0x00000005087c7547 */ /* 0x000fd8000b800000 */
[----:B------:R-:W-:Y:S01]  /*0360*/  CS2R R10, SRZ ;  /* 0x00000000000a7805 */ /* 0x000fe2000001ff00 */
[----:B------:R-:W-:Y:S01]  /*0370*/  UMOV UR6, URZ ;  /* 0x000000ff00067c82 */ /* 0x000fe20008000000 */
[----:B------:R-:W-:Y:S01]  /*0380*/  UMOV UR7, URZ ;  /* 0x000000ff00077c82 */ /* 0x000fe20008000000 */
[----:B------:R-:W-:Y:S01]  /*0390*/  UMOV UR4, URZ ;  /* 0x000000ff00047c82 */ /* 0x000fe20008000000 */
[----:B------:R-:W-:-:S05]  /*03a0*/  UMOV UR5, URZ ;  /* 0x000000ff00057c82 */ /* 0x000fca0008000000 */
.L_x_2916:
        /* <DEDUP_REMOVED lines=13> */
[----:B------:R-:W-:-:S04]  /*0480*/  @!P2 LEA R16, P1, R28, UR8, 0x4 ;  /* 0x000000081c10ac11 */ /* 0x000fc8000f8220ff */
[----:B------:R-:W-:-:S03]  /*0490*/  @!P2 LEA.HI.X R17, R28, UR9, R25, 0x4, P1 ;  /* 0x000000091c11ac11 */ /* 0x000fc600088f2419 */
[C---:B------:R-:W-:Y:S01]  /*04a0*/  @!P4 LEA R4, P1, R7.reuse, UR8, 0x4 ;  /* 0x000000080704cc11 */ /* 0x040fe2000f8220ff */
[----:B------:R-:W-:Y:S01]  /*04b0*/  IMAD.X R19, RZ, RZ, R18, P5 ;  /* 0x000000ffff137224 */ /* 0x000fe200028e0612 */
[----:B------:R-:W2:Y:S02]  /*04c0*/  @!P2 LDG.E.64 R14, desc[UR14][R16.64] ;  /* 0x0000000e100ea981 */ /* 0x000ea4000c1e1b00 */
[----:B------:R-:W-:Y:S02]  /*04d0*/  @!P4 LEA.HI.X R5, R7, UR9, R24, 0x4, P1 ;  /* 0x000000090705cc11 */ /* 0x000fe400088f2418 */
[C---:B------:R-:W-:Y:S02]  /*04e0*/  @!P3 LEA R22, P5, R3.reuse, UR8, 0x4 ;  /* 0x000000080316bc11 */ /* 0x040fe4000f8a20ff */
[----:B------:R-:W-:Y:S01]  /*04f0*/  ISETP.GE.U32.AND P1, PT, R6, UR17, PT ;  /* 0x0000001106007c0c */ /* 0x000fe2000bf26070 */
[----:B------:R0:W3:Y:S01]  /*0500*/  @!P4 LDG.E.64 R12, desc[UR14][R4.64] ;  /* 0x0000000e040cc981 */ /* 0x0000e2000c1e1b00 */
[----:B------:R-:W-:-:S02]  /*0510*/  @!P3 LEA.HI.X R23, R3, UR9, R18, 0x4, P5 ;  /* 0x000000090317bc11 */ /* 0x000fc4000a8f2412 */
[----:B------:R-:W-:-:S03]  /*0520*/  ISETP.GE.AND.EX P1, PT, R19, UR18, PT, P1 ;  /* 0x0000001213007c0c */ /* 0x000fc6000bf26310 */
[----:B------:R-:W4:Y:S10]  /*0530*/  @!P3 LDG.E.64 R8, desc[UR14][R22.64] ;  /* 0x0000000e1608b981 */ /* 0x000f34000c1e1b00 */
[----:B0-----:R-:W-:-:S04]  /*0540*/  @!P1 LEA R4, P5, R6, UR8, 0x4 ;  /* 0x0000000806049c11 */ /* 0x001fc8000f8a20ff */
[----:B------:R-:W-:-:S05]  /*0550*/  @!P1 LEA.HI.X R5, R6, UR9, R19, 0x4, P5 ;  /* 0x0000000906059c11 */ /* 0x000fca000a8f2413 */
[----:B------:R0:W5:Y:S01]  /*0560*/  @!P1 LDG.E.64 R10, desc[UR14][R4.64] ;  /* 0x0000000e040a9981 */ /* 0x000162000c1e1b00 */
[C---:B------:R-:W-:Y:S02]  /*0570*/  @!P3 LEA R16, P6, R3.reuse, UR10, 0x3 ;  /* 0x0000000a0310bc11 */ /* 0x040fe4000f8c18ff */
[C---:B------:R-:W-:Y:S01]  /*0580*/  @!P2 LEA R20, P5, R28.reuse, UR10, 0x3 ;  /* 0x0000000a1c14ac11 */ /* 0x040fe2000f8a18ff */
[----:B------:R-:W-:Y:S01]  /*0590*/  USHF.L.U32 UR12, UR16, 0x2, URZ ;  /* 0x00000002100c7899 */ /* 0x000fe200080006ff */
[----:B------:R-:W-:Y:S02]  /*05a0*/  @!P3 LEA.HI.X R17, R3, UR11, R18, 0x3, P6 ;  /* 0x0000000b0311bc11 */ /* 0x000fe4000b0f1c12 */
[----:B------:R-:W-:Y:S02]  /*05b0*/  @!P2 LEA.HI.X R21, R28, UR11, R25, 0x3, P5 ;  /* 0x0000000b1c15ac11 */ /* 0x000fe4000a8f1c19 */
[----:B------:R-:W-:Y:S02]  /*05c0*/  @!P1 LEA R26, P6, R6, UR10, 0x3 ;  /* 0x0000000a061a9c11 */ /* 0x000fe4000f8c18ff */
[----:B------:R-:W-:-:S02]  /*05d0*/  @!P4 LEA R18, P5, R7, UR10, 0x3 ;  /* 0x0000000a0712cc11 */ /* 0x000fc4000f8a18ff */
[----:B------:R-:W-:Y:S02]  /*05e0*/  @!P1 LEA.HI.X R27, R6, UR11, R19, 0x3, P6 ;  /* 0x0000000b061b9c11 */ /* 0x000fe4000b0f1c13 */
[C---:B------:R-:W-:Y:S02]  /*05f0*/  @!P4 LEA.HI.X R19, R7.reuse, UR11, R24, 0x3, P5 ;  /* 0x0000000b0713cc11 */ /* 0x040fe4000a8f1c18 */
[----:B------:R-:W-:-:S05]  /*0600*/  IADD3 R7, P5, PT, R7, UR12, RZ ;  /* 0x0000000c07077c10 */ /* 0x000fca000ffbe0ff */
[----:B------:R-:W-:Y:S01]  /*0610*/  IMAD.X R24, RZ, RZ, R24, P5 ;  /* 0x000000ffff187224 */ /* 0x000fe200028e0618 */
[----:B------:R-:W-:Y:S01]  /*0620*/  ISETP.GE.U32.AND P5, PT, R7, UR17, PT ;  /* 0x0000001107007c0c */ /* 0x000fe2000bfa6070 */
[----:B--2---:R-:W-:Y:S01]  /*0630*/  @!P2 STG.E.64 desc[UR14][R20.64], R14 ;  /* 0x0000000e1400a986 */ /* 0x004fe2000c101b0e */
[----:B------:R-:W-:-:S03]  /*0640*/  IADD3 R28, P2, PT, R28, UR12, RZ ;  /* 0x0000000c1c1c7c10 */ /* 0x000fc6000ff5e0ff */
[----:B---3--:R1:W-:Y:S01]  /*0650*/  @!P4 STG.E.64 desc[UR14][R18.64], R12 ;  /* 0x0000000c1200c986 */ /* 0x0083e2000c101b0e */
[----:B0-----:R-:W-:Y:S01]  /*0660*/  IADD3 R4, P4, PT, R7, UR16, RZ ;  /* 0x0000001007047c10 */ /* 0x001fe2000ff9e0ff */
[----:B------:R-:W-:Y:S01]  /*0670*/  IMAD.X R25, RZ, RZ, R25, P2 ;  /* 0x000000ffff197224 */ /* 0x000fe200010e0619 */
[----:B------:R-:W-:Y:S01]  /*0680*/  ISETP.GE.U32.AND P2, PT, R28, UR17, PT ;  /* 0x000000111c007c0c */ /* 0x000fe2000bf46070 */
[----:B----4-:R0:W-:Y:S01]  /*0690*/  @!P3 STG.E.64 desc[UR14][R16.64], R8 ;  /* 0x000000081000b986 */ /* 0x0101e2000c101b0e */
[----:B------:R-:W-:Y:S01]  /*06a0*/  ISETP.GE.AND.EX P3, PT, R24, UR18, PT, P5 ;  /* 0x0000001218007c0c */ /* 0x000fe2000bf66350 */
[----:B------:R-:W-:Y:S01]  /*06b0*/  IMAD.X R3, RZ, RZ, R24, P4 ;  /* 0x000000ffff037224 */ /* 0x000fe200020e0618 */
[C---:B------:R-:W-:Y:S02]  /*06c0*/  IADD3 R5, P5, PT, R4.reuse, UR16, RZ ;  /* 0x0000001004057c10 */ /* 0x040fe4000ffbe0ff */
[----:B------:R-:W-:Y:S02]  /*06d0*/  ISETP.GE.AND.EX P2, PT, R25, UR18, PT, P2 ;  /* 0x0000001219007c0c */ /* 0x000fe4000bf46320 */
[----:B------:R-:W-:Y:S01]  /*06e0*/  ISETP.GE.U32.AND P6, PT, R4, UR17, PT ;  /* 0x0000001104007c0c */ /* 0x000fe2000bfc6070 */
[----:B------:R-:W-:Y:S01]  /*06f0*/  IMAD.X R6, RZ, RZ, R3, P5 ;  /* 0x000000ffff067224 */ /* 0x000fe200028e0603 */
[----:B------:R-:W-:-:S02]  /*0700*/  ISETP.GE.U32.AND P4, PT, R5, UR17, PT ;  /* 0x0000001105007c0c */ /* 0x000fc4000bf86070 */
[----:B------:R-:W-:Y:S02]  /*0710*/  ISETP.GE.AND.EX P5, PT, R3, UR18, PT, P6 ;  /* 0x0000001203007c0c */ /* 0x000fe4000bfa6360 */
[----:B------:R-:W-:Y:S01]  /*0720*/  ISETP.GE.AND.EX P4, PT, R6, UR18, PT, P4 ;  /* 0x0000001206007c0c */ /* 0x000fe2000bf86340 */
[----:B-----5:R2:W-:Y:S01]  /*0730*/  @!P1 STG.E.64 desc[UR14][R26.64], R10 ;  /* 0x0000000a1a009986 */ /* 0x0205e2000c101b0e */
[----:B-1----:R-:W-:-:S03]  /*0740*/  @!P3 LEA R18, P1, R7, UR8, 0x4 ;  /* 0x000000080712bc11 */ /* 0x002fc6000f8220ff */
[C---:B------:R-:W-:Y:S02]  /*0750*/  @!P2 LEA R20, P6, R28.reuse, UR8, 0x4 ;  /* 0x000000081c14ac11 */ /* 0x040fe4000f8c20ff */
[----:B------:R-:W-:Y:S02]  /*0760*/  @!P3 LEA.HI.X R19, R7, UR9, R24, 0x4, P1 ;  /* 0x000000090713bc11 */ /* 0x000fe400088f2418 */
[----:B------:R-:W-:Y:S02]  /*0770*/  @!P2 LEA.HI.X R21, R28, UR9, R25, 0x4, P6 ;  /* 0x000000091c15ac11 */ /* 0x000fe4000b0f2419 */
[C---:B0-----:R-:W-:Y:S01]  /*0780*/  @!P5 LEA R16, P1, R4.reuse, UR8, 0x4 ;  /* 0x000000080410dc11 */ /* 0x041fe2000f8220ff */
[----:B------:R-:W3:Y:S01]  /*0790*/  @!P3 LDG.E.64 R12, desc[UR14][R18.64] ;  /* 0x0000000e120cb981 */ /* 0x000ee2000c1e1b00 */
[C---:B------:R-:W-:Y:S02]  /*07a0*/  @!P4 LEA R22, P6, R5.reuse, UR8, 0x4 ;  /* 0x000000080516cc11 */ /* 0x040fe4000f8c20ff */
[----:B------:R-:W-:Y:S01]  /*07b0*/  @!P5 LEA.HI.X R17, R4, UR9, R3, 0x4, P1 ;  /* 0x000000090411dc11 */ /* 0x000fe200088f2403 */
[----:B------:R-:W4:Y:S01]  /*07c0*/  @!P2 LDG.E.64 R14, desc[UR14][R20.64] ;  /* 0x0000000e140ea981 */ /* 0x000f22000c1e1b00 */
[----:B------:R-:W-:-:S03]  /*07d0*/  @!P4 LEA.HI.X R23, R5, UR9, R6, 0x4, P6 ;  /* 0x000000090517cc11 */ /* 0x000fc6000b0f2406 */
[----:B------:R0:W5:Y:S04]  /*07e0*/  @!P5 LDG.E.64 R8, desc[UR14][R16.64] ;  /* 0x0000000e1008d981 */ /* 0x000168000c1e1b00 */
[----:B--2---:R-:W2:Y:S01]  /*07f0*/  @!P4 LDG.E.64 R10, desc[UR14][R22.64] ;  /* 0x0000000e160ac981 */ /* 0x004ea2000c1e1b00 */
[C---:B------:R-:W-:Y:S02]  /*0800*/  @!P3 LEA R26, P6, R7.reuse, UR10, 0x3 ;  /* 0x0000000a071abc11 */ /* 0x040fe4000f8c18ff */
[C---:B0-----:R-:W-:Y:S02]  /*0810*/  @!P2 LEA R16, P1, R28.reuse, UR10, 0x3 ;  /* 0x0000000a1c10ac11 */ /* 0x041fe4000f8218ff */
[----:B------:R-:W-:Y:S02]  /*0820*/  @!P3 LEA.HI.X R27, R7, UR11, R24, 0x3, P6 ;  /* 0x0000000b071bbc11 */ /* 0x000fe4000b0f1c18 */
[----:B------:R-:W-:-:S02]  /*0830*/  @!P2 LEA.HI.X R17, R28, UR11, R25, 0x3, P1 ;  /* 0x0000000b1c11ac11 */ /* 0x000fc400088f1c19 */
[C---:B------:R-:W-:Y:S02]  /*0840*/  @!P5 LEA R24, P1, R4.reuse, UR10, 0x3 ;  /* 0x0000000a0418dc11 */ /* 0x040fe4000f8218ff */
[C---:B------:R-:W-:Y:S02]  /*0850*/  @!P4 LEA R20, P6, R5.reuse, UR10, 0x3 ;  /* 0x0000000a0514cc11 */ /* 0x040fe4000f8c18ff */
[----:B------:R-:W-:Y:S01]  /*0860*/  @!P5 LEA.HI.X R25, R4, UR11, R3, 0x3, P1 ;  /* 0x0000000b0419dc11 */ /* 0x000fe200088f1c03 */
[----:B------:R-:W-:Y:S01]  /*0870*/  VIADD R3, R0, 0x1 ;  /* 0x0000000100037836 */ /* 0x000fe20000000000 */
[----:B------:R-:W-:Y:S01]  /*0880*/  @!P4 LEA.HI.X R21, R5, UR11, R6, 0x3, P6 ;  /* 0x0000000b0515cc11 */ /* 0x000fe2000b0f1c06 */
[----:B------:R-:W-:-:S03]  /*0890*/  UIADD3 UR4, UP0, UPT, UR4, 0x2, URZ ;  /* 0x0000000204047890 */ /* 0x000fc6000ff1e0ff */
[----:B------:R-:W-:Y:S01]  /*08a0*/  LOP3.LUT R3, R3, 0x1fffe, RZ, 0xc0, !PT ;  /* 0x0001fffe03037812 */ /* 0x000fe200078ec0ff */
[----:B------:R-:W-:-:S03]  /*08b0*/  UIADD3.X UR5, UPT, UPT, URZ, UR5, URZ, UP0, !UPT ;  /* 0x00000005ff057290 */ /* 0x000fc600087fe4ff */
[----:B------:R-:W-:-:S04]  /*08c0*/  ISETP.NE.U32.AND P1, PT, R3, UR4, PT ;  /* 0x0000000403007c0c */ /* 0x000fc8000bf25070 */
[----:B------:R-:W-:Y:S01]  /*08d0*/  ISETP.NE.AND.EX P1, PT, RZ, UR5, PT, P1 ;  /* 0x00000005ff007c0c */ /* 0x000fe2000bf25310 */
[----:B------:R-:W-:-:S04]  /*08e0*/  ULEA UR6, UP0, UR12, UR6, 0x1 ;  /* 0x000000060c067291 */ /* 0x000fc8000f8008ff */
[----:B------:R-:W-:Y:S01]  /*08f0*/  ULEA.HI.X UR7, UR12, UR7, URZ, 0x1, UP0 ;  /* 0x000000070c077291 */ /* 0x000fe200080f0cff */
[----:B----4-:R1:W-:Y:S04]  /*0900*/  @!P2 STG.E.64 desc[UR14][R16.64], R14 ;  /* 0x0000000e1000a986 */ /* 0x0103e8000c101b0e */
[----:B---3--:R1:W-:Y:S04]  /*0910*/  @!P3 STG.E.64 desc[UR14][R26.64], R12 ;  /* 0x0000000c1a00b986 */ /* 0x0083e8000c101b0e */
[----:B-----5:R1:W-:Y:S04]  /*0920*/  @!P5 STG.E.64 desc[UR14][R24.64], R8 ;  /* 0x000000081800d986 */ /* 0x0203e8000c101b0e */
[----:B--2---:R1:W-:Y:S01]  /*0930*/  @!P4 STG.E.64 desc[UR14][R20.64], R10 ;  /* 0x0000000a1400c986 */ /* 0x0043e2000c101b0e */
[----:B------:R-:W-:Y:S05]  /*0940*/  @P1 BRA `(.L_x_2916) ;  /* 0xfffffff800981947 */ /* 0x000fea000383ffff */
.L_x_2915:
        /* <DEDUP_REMOVED lines=31> */
[----:B------:R0:W5:Y:S01]  /*0b40*/  @!P3 LDG.E.64 R10, desc[UR14][R22.64] ;  /* 0x0000000e160ab981 */ /* 0x000162000c1e1b00 */
[----:B------:R-:W-:Y:S02]  /*0b50*/  @!P0 LEA.HI.X R21, R0, UR11, R17, 0x3, P4 ;  /* 0x0000000b00158c11 */ /* 0x000fe4000a0f1c11 */
[----:B------:R-:W-:-:S04]  /*0b60*/  @!P1 LEA R2, P4, R7, UR10, 0x3 ;  /* 0x0000000a07029c11 */ /* 0x000fc8000f8818ff */
        /* <DEDUP_REMOVED lines=9> */
.L_x_2914:
[----:B------:R-:W0:Y:S02]  /*0c00*/  S2R R14, SR_TID.X ;  /* 0x00000000000e7919 */ /* 0x000e240000002100 */
[----:B0-----:R-:W-:-:S03]  /*0c10*/  IMAD.WIDE.U32 R2, R14, 0x4, RZ ;  /* 0x000000040e027825 */ /* 0x001fc600078e00ff */
[----:B------:R-:W-:-:S04]  /*0c20*/  ISETP.GE.U32.AND P0, PT, R2, UR19, PT ;  /* 0x0000001302007c0c */ /* 0x000fc8000bf06070 */
[----:B------:R-:W-:-:S13]  /*0c30*/  ISETP.GE.AND.EX P0, PT, R3, UR6, PT, P0 ;  /* 0x0000000603007c0c */ /* 0x000fda000bf06300 */
[----:B------:R-:W-:Y:S05]  /*0c40*/  @P0 EXIT ;  /* 0x000000000000094d */ /* 0x000fea0003800000 */
[----:B------:R-:W-:Y:S01]  /*0c50*/  IMAD.MOV.U32 R15, RZ, RZ, RZ ;  /* 0x000000ffff0f7224 */ /* 0x000fe200078e00ff */
[----:B------:R-:W0:Y:S06]  /*0c60*/  LDCU UR4, c[0x0][0x360] ;  /* 0x00006c00ff0477ac */ /* 0x000e2c0008000800 */
.L_x_2917:
[----:B------:R-:W-:-:S04]  /*0c70*/  LEA R2, P0, R14, UR8, 0x6 ;  /* 0x000000080e027c11 */ /* 0x000fc8000f8030ff */
[----:B------:R-:W-:-:S05]  /*0c80*/  LEA.HI.X R3, R14, UR9, R15, 0x6, P0 ;  /* 0x000000090e037c11 */ /* 0x000fca00080f340f */
[----:B-1----:R-:W2:Y:S04]  /*0c90*/  LDG.E.ENL2.256 R6, R4, desc[UR14][R2.64], 0x33 ;  /* 0x6600000e0204797e */ /* 0x002ea80008121806 */
[----:B------:R-:W2:Y:S01]  /*0ca0*/  LDG.E.ENL2.256 R10, R8, desc[UR14][R2.64+0x20], 0x33 ;  /* 0x6600010e0208797e */ /* 0x000ea2000812180a */
        /* <DEDUP_REMOVED lines=13> */
        .weak           $__internal_76_$__cuda_sm20_div_u16
        .type           $__internal_76_$__cuda_sm20_div_u16,@function
        .size           $__internal_76_$__cuda_sm20_div_u16,(.L_x_7687 - $__internal_76_$__cuda_sm20_div_u16)
$__internal_76_$__cuda_sm20_div_u16:
        /* <DEDUP_REMOVED lines=18> */
[----:B------:R-:W-:Y:S06]  /*0ea0*/  RET.REL.NODEC R2 `(_ZN2at6native55_GLOBAL__N__de093ff9_22_ForeachBinaryOpList_cu_a911ec4325multi_tensor_apply_kernelINS1_18TensorListMetadataILi2EEENS1_11CopyFunctorIdN3c107complexIdEELi2ELi1ELi1EEEJNS0_4CopyIdS8_EEEEEvT_T0_DpT1_) ;  /* 0xfffffff002547950 */ /* 0x000fec0003c3ffff */
.L_x_2918:
        /* <DEDUP_REMOVED lines=13> */
.L_x_7687:


//--------------------- .text._ZN2at6native55_GLOBAL__N__de093ff9_22_ForeachBinaryOpList_cu_a911ec4325multi_tensor_apply_kernelINS1_18TensorListMetadataILi2EEENS1_11CopyFunctorIdfLi2ELi1ELi1EEEJNS0_4CopyIdfEEEEEvT_T0_DpT1_ --------------------------
	.section	.text._ZN2at6native55_GLOBAL__N__de093ff9_22_ForeachBinaryOpList_cu_a911ec4325multi_tensor_apply_kernelINS1_18TensorListMetadataILi2EEENS1_11CopyFunctorIdfLi2ELi1ELi1EEEJNS0_4CopyIdfEEEEEvT_T0_DpT1_,"ax",@progbits
	.align	128
.text._ZN2at6native55_GLOBAL__N__de093ff9_22_ForeachBinaryOpList_cu_a911ec4325multi_tensor_apply_kernelINS1_18TensorListMetadataILi2EEENS1_11CopyFunctorIdfLi2ELi1ELi1EEEJNS0_4CopyIdfEEEEEvT_T0_DpT1_:
        .type           _ZN2at6native55_GLOBAL__N__de093ff9_22_ForeachBinaryOpList_cu_a911ec4325multi_tensor_apply_kernelINS1_18TensorListMetadataILi2EEENS1_11CopyFunctorIdfLi2ELi1ELi1EEEJNS0_4CopyIdfEEEEEvT_T0_DpT1_,@function
        .size           _ZN2at6native55_GLOBAL__N__de093ff9_22_ForeachBinaryOpList_cu_a911ec4325multi_tensor_apply_kernelINS1_18TensorListMetadataILi2EEENS1_11CopyFunctorIdfLi2ELi1ELi1EEEJNS0_4CopyIdfEEEEEvT_T0_DpT1_,(.L_x_7689 - _ZN2at6native55_GLOBAL__N__de093ff9_22_ForeachBinaryOpList_cu_a911ec4325multi_tensor_apply_kernelINS1_18TensorListMetadataILi2EEENS1_11CopyFunctorIdfLi2ELi1ELi1EEEJNS0_4CopyIdfEEEEEvT_T0_DpT1_)
        .other          _ZN2at6native55_GLOBAL__N__de093ff9_22_ForeachBinaryOpList_cu_a911ec4325multi_tensor_apply_kernelINS1_18TensorListMetadataILi2EEENS1_11CopyFunctorIdfLi2ELi1ELi1EEEJNS0_4CopyIdfEEEEEvT_T0_DpT1_,@"STO_CUDA_ENTRY STV_DEFAULT"
_ZN2at6native55_GLOBAL__N__de093ff9_22_ForeachBinaryOpList_cu_a911ec4325multi_tensor_apply_kernelINS1_18TensorListMetadataILi2EEENS1_11CopyFunctorIdfLi2ELi1ELi1EEEJNS0_4CopyIdfEEEEEvT_T0_DpT1_:
        /* <DEDUP_REMOVED lines=39> */
[----:B------:R-:W-:Y:S05]  /*0270*/  CALL.REL.NOINC `($__internal_77_$__cuda_sm20_div_u16) ;  /* 0x0000000c00c87944 */ /* 0x000fea0003c00000 */
        /* <DEDUP_REMOVED lines=16> */
.L_x_2921:
        /* <DEDUP_REMOVED lines=121> */
.L_x_2920:
[----:B------:R-:W-:Y:S05]  /*0b10*/  @!P0 EXIT ;  /* 0x000000000000894d */ /* 0x000fea0003800000 */
[----:B0-----:R-:W-:Y:S01]  /*0b20*/  IADD3 R8, P1, PT, R2, UR6, RZ ;  /* 0x0000000602087c10 */ /* 0x001fe2000ff3e0ff */
[----:B------:R-:W-:Y:S02]  /*0b30*/  IMAD.MOV.U32 R19, RZ, RZ, R4 ;  /* 0x000000ffff137224 */ /* 0x000fe400078e0004 */
[----:B------:R-:W-:Y:S01]  /*0b40*/  IMAD.MOV.U32 R4, RZ, RZ, R0 ;  /* 0x000000ffff047224 */ /* 0x000fe200078e0000 */
        /* <DEDUP_REMOVED lines=25> */
[----:B------:R-:W-:-:S11]  /*0ce0*/  @!P1 LEA R6, P5, R2, UR10, 0x3 ;  /* 0x0000000a02069c11 */ /* 0x000fd6000f8a18ff */
[----:B------:R-:W-:-:S04]  /*0cf0*/  @!P3 LEA R20, P4, R0, UR8, 0x2 ;  /* 0x000000080014bc11 */ /* 0x000fc8000f8810ff */
[----:B------:R-:W-:Y:S02]  /*0d00*/  @!P3 LEA.HI.X R21, R0, UR9, R11, 0x2, P4 ;  /* 0x000000090015bc11 */ /* 0x000fe4000a0f140b */
[----:B0-----:R-:W-:-:S03]  /*0d10*/  @!P0 LEA R16, P4, R8, UR10, 0x3 ;  /* 0x0000000a08108c11 */ /* 0x001fc6000f8818ff */
[----:B------:R0:W5:Y:S01]  /*0d20*/  @!P3 LDG.E R18, desc[UR14][R20.64] ;  /* 0x0000000e1412b981 */ /* 0x000162000c1e1900 */
[----:B------:R-:W-:Y:S02]  /*0d30*/  @!P0 LEA.HI.X R17, R8, UR11, R7, 0x3, P4 ;  /* 0x0000000b08118c11 */ /* 0x000fe4000a0f1c07 */
[C---:B------:R-:W-:Y:S02]  /*0d40*/  @!P2 LEA R8, P4, R9.reuse, UR10, 0x3 ;  /* 0x0000000a0908ac11 */ /* 0x040fe4000f8818ff */
[----:B------:R-:W-:Y:S02]  /*0d50*/  @!P1 LEA.HI.X R7, R2, UR11, R3, 0x3, P5 ;  /* 0x0000000b02079c11 */ /* 0x000fe4000a8f1c03 */
        /* <DEDUP_REMOVED lines=25> */
.L_x_2919:
[----:B------:R-:W0:Y:S02]  /*0ef0*/  S2R R13, SR_TID.X ;  /* 0x00000000000d7919 */ /* 0x000e240000002100 */
[----:B0-----:R-:W-:-:S03]  /*0f00*/  IMAD.WIDE.U32 R2, R13, 0x4, RZ ;  /* 0x000000040d027825 */ /* 0x001fc600078e00ff */
[----:B------:R-:W-:-:S04]  /*0f10*/  ISETP.GE.U32.AND P0, PT, R2, UR19, PT ;  /* 0x0000001302007c0c */ /* 0x000fc8000bf06070 */
[----:B------:R-:W-:-:S13]  /*0f20*/  ISETP.GE.AND.EX P0, PT, R3, UR6, PT, P0 ;  /* 0x0000000603007c0c */ /* 0x000fda000bf06300 */
[----:B------:R-:W-:Y:S05]  /*0f30*/  @P0 EXIT ;  /* 0x000000000000094d */ /* 0x000fea0003800000 */
[----:B------:R-:W-:Y:S01]  /*0f40*/  IMAD.MOV.U32 R14, RZ, RZ, RZ ;  /* 0x000000ffff0e7224 */ /* 0x000fe200078e00ff */
[----:B------:R-:W0:Y:S06]  /*0f50*/  LDCU UR4, c[0x0][0x360] ;  /* 0x00006c00ff0477ac */ /* 0x000e2c0008000800 */
.L_x_2922:
[----:B-1----:R-:W-:-:S04]  /*0f60*/  LEA R10, P0, R13, UR8, 0x4 ;  /* 0x000000080d0a7c11 */ /* 0x002fc8000f8020ff */
[----:B------:R-:W-:-:S06]  /*0f70*/  LEA.HI.X R11, R13, UR9, R14, 0x4, P0 ;  /* 0x000000090d0b7c11 */ /* 0x000fcc00080f240e */
[----:B------:R-:W2:Y:S01]  /*0f80*/  LDG.E.128 R8, desc[UR14][R10.64] ;  /* 0x0000000e0a087981 */ /* 0x000ea2000c1e1d00 */
[----:B------:R-:W-:-:S04]  /*0f90*/  LEA R2, P0, R13, UR10, 0x5 ;  /* 0x0000000a0d027c11 */ /* 0x000fc8000f8028ff */
        /* <DEDUP_REMOVED lines=32> */
        .weak           $__internal_77_$__cuda_sm20_div_u16
        .type           $__internal_77_$__cuda_sm20_div_u16,@function
        .size           $__internal_77_$__cuda_sm20_div_u16,(.L_x_7689 - $__internal_77_$__cuda_sm20_div_u16)
$__internal_77_$__cuda_sm20_div_u16:
        /* <DEDUP_REMOVED lines=18> */
[----:B------:R-:W-:Y:S06]  /*12c0*/  RET.REL.NODEC R2 `(_ZN2at6native55_GLOBAL__N__de093ff9_22_ForeachBinaryOpList_cu_a911ec4325multi_tensor_apply_kernelINS1_18TensorListMetadataILi2EEENS1_11CopyFunctorIdfLi2ELi1ELi1EEEJNS0_4CopyIdfEEEEEvT_T0_DpT1_) ;  /* 0xffffffec024c7950 */ /* 0x000fec0003c3ffff */
.L_x_2923:
        /* <DEDUP_REMOVED lines=11> */
.L_x_7689:


//--------------------- .text._ZN2at6native55_GLOBAL__N__de093ff9_22_ForeachBinaryOpList_cu_a911ec4325multi_tensor_apply_kernelINS1_18TensorListMetadataILi2EEENS1_11CopyFunctorIdiLi2ELi1ELi1EEEJNS0_4CopyIdiEEEEEvT_T0_DpT1_ --------------------------
	.section	.text._ZN2at6native55_GLOBAL__N__de093ff9_22_ForeachBinaryOpList_cu_a911ec4325multi_tensor_apply_kernelINS1_18TensorListMetadataILi2EEENS1_11CopyFunctorIdiLi2ELi1ELi1EEEJNS0_4CopyIdiEEEEEvT_T0_DpT1_,"ax",@progbits
	.align	128
.text._ZN2at6native55_GLOBAL__N__de093ff9_22_ForeachBinaryOpList_cu_a911ec4325multi_tensor_apply_kernelINS1_18TensorListMetadataILi2EEENS1_11CopyFunctorIdiLi2ELi1ELi1EEEJNS0_4CopyIdiEEEEEvT_T0_DpT1_:
        .type           _ZN2at6native55_GLOBAL__N__de093ff9_22_ForeachBinaryOpList_cu_a911ec4325multi_tensor_apply_kernelINS1_18TensorListMetadataILi2EEENS1_11CopyFunctorIdiLi2ELi1ELi1EEEJNS0_4CopyIdiEEEEEvT_T0_DpT1_,@function
        .size           _ZN2at6native55_GLOBAL__N__de093ff9_22_ForeachBinaryOpList_cu_a911ec4325multi_tensor_apply_kernelINS1_18TensorListMetadataILi2EEENS1_11CopyFunctorIdiLi2ELi1ELi1EEEJNS0_4CopyIdiEEEEEvT_T0_DpT1_,(.L_x_7691 - _ZN2at6native55_GLOBAL__N__de093ff9_22_ForeachBinaryOpList_cu_a911ec4325multi_tensor_apply_kernelINS1_18TensorListMetadataILi2EEENS1_11CopyFunctorIdiLi2ELi1ELi1EEEJNS0_4CopyIdiEEEEEvT_T0_DpT1_)
        .other          _ZN2at6native55_GLOBAL__N__de093ff9_22_ForeachBinaryOpList_cu_a911ec4325multi_tensor_apply_kernelINS1_18TensorListMetadataILi2EEENS1_11CopyFunctorIdiLi2ELi1ELi1EEEJNS0_4CopyIdiEEEEEvT_T0_DpT1_,@"STO_CUDA_ENTRY STV_DEFAULT"
_ZN2at6native55_GLOBAL__N__de093ff9_22_ForeachBinaryOpList_cu_a911ec4325multi_tensor_apply_kernelINS1_18TensorListMetadataILi2EEENS1_11CopyFunctorIdiLi2ELi1ELi1EEEJNS0_4CopyIdiEEEEEvT_T0_DpT1_:
        /* <DEDUP_REMOVED lines=39> */
[----:B------:R-:W-:Y:S05]  /*0270*/  CALL.REL.NOINC `($__internal_78_$__cuda_sm20_div_u16) ;  /* 0x0000000c00907944 */ /* 0x000fea0003c00000 */
        /* <DEDUP_REMOVED lines=16> */
.L_x_2926:
        /* <DEDUP_REMOVED lines=28> */
[----:B0-----:R-:W-:-:S04]  /*0540*/  @!P3 LEA R26, P5, R20, UR10, 0x3 ;  /* 0x0000000a141abc11 */ /* 0x001fc8000f8a18ff */
        /* <DEDUP_REMOVED lines=10> */
[----:B0-----:R0:W-:Y:S01]  /*05f0*/  @!P3 STG.E.64 desc[UR14][R26.64], R22 ;  /* 0x000000161a00b986 */ /* 0x0011e2000c101b0e */
[----:B------:R-:W-:Y:S01]  /*0600*/  IADD3 R20, P3, PT, R20, UR12, RZ ;  /* 0x0000000c14147c10 */ /* 0x000fe2000ff7e0ff */
[----:B0-----:R-:W-:-:S04]  /*0610*/  IMAD.X R22, RZ, RZ, R17, P6 ;  /* 0x000000ffff167224 */ /* 0x001fc800030e0611 */
[----:B------:R-:W-:Y:S01]  /*0620*/  IMAD.X R15, RZ, RZ, R15, P3 ;  /* 0x000000ffff0f7224 */ /* 0x000fe200018e060f */
[----:B------:R-:W-:-:S04]  /*0630*/  ISETP.GE.U32.AND P3, PT, R20, UR17, PT ;  /* 0x0000001114007c0c */ /* 0x000fc8000bf66070 */
[----:B------:R-:W-:Y:S02]  /*0640*/  ISETP.GE.AND.EX P3, PT, R15, UR18, PT, P3 ;  /* 0x000000120f007c0c */ /* 0x000fe4000bf66330 */
[----:B------:R-:W-:-:S15]  /*0650*/  ISETP.GE.AND.EX P5, PT, R22, UR18, PT, P5 ;  /* 0x0000001216007c0c */ /* 0x000fde000bfa6350 */
[----:B------:R-:W-:-:S15]  /*0660*/  NOP ;  /* 0x0000000000007918 */ /* 0x000fde0000000000 */
[----:B------:R-:W-:-:S15]  /*0670*/  NOP ;  /* 0x0000000000007918 */ /* 0x000fde0000000000 */
[----:B------:R-:W-:-:S04]  /*0680*/  NOP ;  /* 0x0000000000007918 */ /* 0x000fc80000000000 */
[----:B---3--:R-:W0:Y:S02]  /*0690*/  @!P4 I2F.F64 R10, R0 ;  /* 0x00000000000ac312 */ /* 0x008e240000201c00 */
[----:B0-----:R0:W-:Y:S01]  /*06a0*/  @!P4 STG.E.64 desc[UR14][R8.64], R10 ;  /* 0x0000000a0800c986 */ /* 0x0011e2000c101b0e */
[----:B------:R-:W-:-:S04]  /*06b0*/  ISETP.GE.U32.AND P4, PT, R18, UR17, PT ;  /* 0x0000001112007c0c */ /* 0x000fc8000bf86070 */
[----:B------:R-:W-:Y:S02]  /*06c0*/  ISETP.GE.AND.EX P4, PT, R17, UR18, PT, P4 ;  /* 0x0000001211007c0c */ /* 0x000fe4000bf86340 */
[----:B0-----:R-:W-:-:S04]  /*06d0*/  @!P1 LEA R10, P6, R14, UR10, 0x3 ;  /* 0x0000000a0e0a9c11 */ /* 0x001fc8000f8c18ff */
[----:B------:R-:W-:Y:S02]  /*06e0*/  @!P1 LEA.HI.X R11, R14, UR11, R19, 0x3, P6 ;  /* 0x0000000b0e0b9c11 */ /* 0x000fe4000b0f1c13 */
[----:B------:R-:W-:-:S04]  /*06f0*/  @!P3 LEA R8, P6, R20, UR8, 0x2 ;  /* 0x000000081408bc11 */ /* 0x000fc8000f8c10ff */
[----:B------:R-:W-:Y:S02]  /*0700*/  @!P3 LEA.HI.X R9, R20, UR9, R15, 0x2, P6 ;  /* 0x000000091409bc11 */ /* 0x000fe4000b0f140f */
[----:B-1----:R-:W-:-:S04]  /*0710*/  @!P5 LEA R28, P6, R7, UR8, 0x2 ;  /* 0x00000008071cdc11 */ /* 0x002fc8000f8c10ff */
[----:B------:R-:W-:-:S15]  /*0720*/  @!P5 LEA.HI.X R29, R7, UR9, R22, 0x2, P6 ;  /* 0x00000009071ddc11 */ /* 0x000fde000b0f1416 */
[----:B------:R-:W-:-:S15]  /*0730*/  NOP ;  /* 0x0000000000007918 */ /* 0x000fde0000000000 */
[----:B------:R-:W-:-:S09]  /*0740*/  NOP ;  /* 0x0000000000007918 */ /* 0x000fd20000000000 */
[----:B----4-:R-:W0:Y:S02]  /*0750*/  @!P2 I2F.F64 R24, R5 ;  /* 0x000000050018a312 */ /* 0x010e240000201c00 */
[----:B0-----:R5:W-:Y:S01]  /*0760*/  @!P2 STG.E.64 desc[UR14][R12.64], R24 ;  /* 0x000000180c00a986 */ /* 0x001be2000c101b0e */
[----:B------:R-:W-:-:S04]  /*0770*/  @!P4 LEA R26, P2, R18, UR8, 0x2 ;  /* 0x00000008121acc11 */ /* 0x000fc8000f8410ff */
[----:B------:R-:W-:-:S15]  /*0780*/  @!P4 LEA.HI.X R27, R18, UR9, R17, 0x2, P2 ;  /* 0x00000009121bcc11 */ /* 0x000fde00090f1411 */
[----:B------:R-:W-:-:S15]  /*0790*/  NOP ;  /* 0x0000000000007918 */ /* 0x000fde0000000000 */
[----:B------:R-:W-:-:S15]  /*07a0*/  NOP ;  /* 0x0000000000007918 */ /* 0x000fde0000000000 */
[----:B------:R-:W-:-:S12]  /*07b0*/  NOP ;  /* 0x0000000000007918 */ /* 0x000fd80000000000 */
[----:B-----5:R-:W0:Y:S02]  /*07c0*/  @!P1 I2F.F64 R12, R6 ;  /* 0x00000006000c9312 */ /* 0x020e240000201c00 */
[----:B0-----:R0:W-:Y:S01]  /*07d0*/  @!P1 STG.E.64 desc[UR14][R10.64], R12 ;  /* 0x0000000c0a009986 */ /* 0x0011e2000c101b0e */
[----:B------:R-:W-:-:S03]  /*07e0*/  IADD3 R21, P1, PT, R7, UR16, RZ ;  /* 0x0000001007157c10 */ /* 0x000fc6000ff3e0ff */
[----:B------:R-:W2:Y:S01]  /*07f0*/  @!P3 LDG.E R2, desc[UR14][R8.64] ;  /* 0x0000000e0802b981 */ /* 0x000ea2000c1e1900 */
[----:B------:R-:W-:Y:S01]  /*0800*/  ISETP.GE.U32.AND P2, PT, R21, UR17, PT ;  /* 0x0000001115007c0c */ /* 0x000fe2000bf46070 */
[----:B------:R-:W-:Y:S02]  /*0810*/  IMAD.X R24, RZ, RZ, R22, P1 ;  /* 0x000000ffff187224 */ /* 0x000fe400008e0616 */
[----:B------:R-:W3:Y:S03]  /*0820*/  @!P4 LDG.E R0, desc[UR14][R26.64] ;  /* 0x0000000e1a00c981 */ /* 0x000ee6000c1e1900 */
[----:B------:R-:W-:Y:S01]  /*0830*/  ISETP.GE.AND.EX P1, PT, R24, UR18, PT, P2 ;  /* 0x0000001218007c0c */ /* 0x000fe2000bf26320 */
[----:B------:R-:W4:-:S12]  /*0840*/  @!P5 LDG.E R5, desc[UR14][R28.64] ;  /* 0x0000000e1c05d981 */ /* 0x000f18000c1e1900 */
[----:B0-----:R-:W-:-:S04]  /*0850*/  @!P1 LEA R10, P2, R21, UR8, 0x2 ;  /* 0x00000008150a9c11 */ /* 0x001fc8000f8410ff */
[----:B------:R-:W-:-:S05]  /*0860*/  @!P1 LEA.HI.X R11, R21, UR9, R24, 0x2, P2 ;  /* 0x00000009150b9c11 */ /* 0x000fca00090f1418 */
[----:B------:R3:W5:Y:S01]  /*0870*/  @!P1 LDG.E R6, desc[UR14][R10.64] ;  /* 0x0000000e0a069981 */ /* 0x000762000c1e1900 */
[----:B------:R-:W-:Y:S02]  /*0880*/  @!P3 LEA R14, P2, R20, UR10, 0x3 ;  /* 0x0000000a140ebc11 */ /* 0x000fe4000f8418ff */
        /* <DEDUP_REMOVED lines=9> */
[----:B------:R-:W-:-:S04]  /*0920*/  ULEA UR6, UP0, UR12, UR6, 0x1 ;  /* 0x000000060c067291 */ /* 0x000fc8000f8008ff */
[----:B------:R-:W-:-:S07]  /*0930*/  ULEA.HI.X UR7, UR12, UR7, URZ, 0x1, UP0 ;  /* 0x000000070c077291 */ /* 0x000fce00080f0cff */
[----:B--2---:R-:W0:Y:S02]  /*0940*/  @!P3 I2F.F64 R8, R2 ;  /* 0x000000020008b312 */ /* 0x004e240000201c00 */
[----:B0-----:R1:W-:-:S15]  /*0950*/  @!P3 STG.E.64 desc[UR14][R14.64], R8 ;  /* 0x000000080e00b986 */ /* 0x0013de000c101b0e */
[----:B------:R-:W-:-:S15]  /*0960*/  NOP ;  /* 0x0000000000007918 */ /* 0x000fde0000000000 */
[----:B------:R-:W-:-:S15]  /*0970*/  NOP ;  /* 0x0000000000007918 */ /* 0x000fde0000000000 */
[----:B------:R-:W-:-:S15]  /*0980*/  NOP ;  /* 0x0000000000007918 */ /* 0x000fde0000000000 */
[----:B------:R-:W-:-:S02]  /*0990*/  NOP ;  /* 0x0000000000007918 */ /* 0x000fc40000000000 */
[----:B---3--:R-:W0:Y:S02]  /*09a0*/  @!P4 I2F.F64 R10, R0 ;  /* 0x00000000000ac312 */ /* 0x008e240000201c00 */
[----:B0-----:R1:W-:-:S15]  /*09b0*/  @!P4 STG.E.64 desc[UR14][R16.64], R10 ;  /* 0x0000000a1000c986 */ /* 0x0013de000c101b0e */
[----:B------:R-:W-:-:S15]  /*09c0*/  NOP ;  /* 0x0000000000007918 */ /* 0x000fde0000000000 */
[----:B------:R-:W-:-:S15]  /*09d0*/  NOP ;  /* 0x0000000000007918 */ /* 0x000fde0000000000 */
[----:B------:R-:W-:-:S15]  /*09e0*/  NOP ;  /* 0x0000000000007918 */ /* 0x000fde0000000000 */
[----:B------:R-:W-:-:S02]  /*09f0*/  NOP ;  /* 0x0000000000007918 */ /* 0x000fc40000000000 */
[----:B----4-:R-:W0:Y:S02]  /*0a00*/  @!P5 I2F.F64 R12, R5 ;  /* 0x00000005000cd312 */ /* 0x010e240000201c00 */
[----:B0-----:R1:W-:-:S15]  /*0a10*/  @!P5 STG.E.64 desc[UR14][R18.64], R12 ;  /* 0x0000000c1200d986 */ /* 0x0013de000c101b0e */
[----:B------:R-:W-:-:S15]  /*0a20*/  NOP ;  /* 0x0000000000007918 */ /* 0x000fde0000000000 */
[----:B------:R-:W-:-:S15]  /*0a30*/  NOP ;  /* 0x0000000000007918 */ /* 0x000fde0000000000 */
[----:B------:R-:W-:-:S15]  /*0a40*/  NOP ;  /* 0x0000000000007918 */ /* 0x000fde0000000000 */
[----:B------:R-:W-:-:S02]  /*0a50*/  NOP ;  /* 0x0000000000007918 */ /* 0x000fc40000000000 */
[----:B-----5:R-:W0:Y:S02]  /*0a60*/  @!P1 I2F.F64 R22, R6 ;  /* 0x0000000600169312 */ /* 0x020e240000201c00 */
[----:B0-----:R1:W-:Y:S01]  /*0a70*/  @!P1 STG.E.64 desc[UR14][R20.64], R22 ;  /* 0x0000001614009986 */ /* 0x0013e2000c101b0e */
[----:B------:R-:W-:-:S04]  /*0a80*/  ISETP.NE.U32.AND P1, PT, R4, UR4, PT ;  /* 0x0000000404007c0c */ /* 0x000fc8000bf25070 */
[----:B------:R-:W-:-:S13]  /*0a90*/  ISETP.NE.AND.EX P1, PT, RZ, UR5, PT, P1 ;  /* 0x00000005ff007c0c */ /* 0x000fda000bf25310 */
[----:B-1----:R-:W-:Y:S05]  /*0aa0*/  @P1 BRA `(.L_x_2926) ;  /* 0xfffffff800341947 */ /* 0x002fea000383ffff */
.L_x_2925:
        /* <DEDUP_REMOVED lines=23> */
[----:B------:R-:W4:Y:S01]  /*0c20*/  @!P2 LDG.E R5, desc[UR14][R16.64] ;  /* 0x0000000e1005a981 */ /* 0x000f22000c1e1900 */
        /* <DEDUP_REMOVED lines=8> */
[C---:B------:R-:W-:Y:S02]  /*0cb0*/  @!P0 LEA R18, P4, R10.reuse, UR10, 0x3 ;  /* 0x0000000a0a128c11 */ /* 0x040fe4000f8818ff */
[----:B------:R-:W-:Y:S01]  /*0cc0*/  @!P1 LEA.HI.X R7, R7, UR11, R8, 0x3, P5 ;  /* 0x0000000b07079c11 */ /* 0x000fe2000a8f1c08 */
[----:B------:R0:W5:Y:S01]  /*0cd0*/  @!P3 LDG.E R0, desc[UR14][R20.64] ;  /* 0x0000000e1400b981 */ /* 0x000162000c1e1900 */
[----:B------:R-:W-:Y:S02]  /*0ce0*/  @!P0 LEA.HI.X R19, R10, UR11, R9, 0x3, P4 ;  /* 0x0000000b0a138c11 */ /* 0x000fe4000a0f1c09 */
[----:B------:R-:W-:-:S04]  /*0cf0*/  @!P2 LEA R2, P4, R3, UR10, 0x3 ;  /* 0x0000000a0302ac11 */ /* 0x000fc8000f8818ff */
[----:B------:R-:W-:Y:S01]  /*0d00*/  @!P2 LEA.HI.X R3, R3, UR11, R4, 0x3, P4 ;  /* 0x0000000b0303ac11 */ /* 0x000fe2000a0f1c04 */
[----:B--2---:R-:W1:Y:S02]  /*0d10*/  @!P0 I2F.F64 R12, R22 ;  /* 0x00000016000c8312 */ /* 0x004e640000201c00 */
[----:B-1----:R0:W-:-:S15]  /*0d20*/  @!P0 STG.E.64 desc[UR14][R18.64], R12 ;  /* 0x0000000c12008986 */ /* 0x0021de000c101b0e */
[----:B------:R-:W-:-:S15]  /*0d30*/  NOP ;  /* 0x0000000000007918 */ /* 0x000fde0000000000 */
[----:B------:R-:W-:-:S15]  /*0d40*/  NOP ;  /* 0x0000000000007918 */ /* 0x000fde0000000000 */
[----:B------:R-:W-:-:S15]  /*0d50*/  NOP ;  /* 0x0000000000007918 */ /* 0x000fde0000000000 */
[----:B------:R-:W-:-:S02]  /*0d60*/  NOP ;  /* 0x0000000000007918 */ /* 0x000fc40000000000 */
[----:B---3--:R-:W1:Y:S02]  /*0d70*/  @!P1 I2F.F64 R14, R11 ;  /* 0x0000000b000e9312 */ /* 0x008e640000201c00 */
[----:B-1----:R0:W-:-:S15]  /*0d80*/  @!P1 STG.E.64 desc[UR14][R6.64], R14 ;  /* 0x0000000e06009986 */ /* 0x0021de000c101b0e */
[----:B------:R-:W-:-:S15]  /*0d90*/  NOP ;  /* 0x0000000000007918 */ /* 0x000fde0000000000 */
[----:B------:R-:W-:-:S15]  /*0da0*/  NOP ;  /* 0x0000000000007918 */ /* 0x000fde0000000000 */
[----:B------:R-:W-:-:S15]  /*0db0*/  NOP ;  /* 0x0000000000007918 */ /* 0x000fde0000000000 */
[----:B------:R-:W-:-:S02]  /*0dc0*/  NOP ;  /* 0x0000000000007918 */ /* 0x000fc40000000000 */
[----:B----4-:R-:W1:Y:S02]  /*0dd0*/  @!P2 I2F.F64 R16, R5 ;  /* 0x000000050010a312 */ /* 0x010e640000201c00 */
[----:B-1----:R0:W-:Y:S01]  /*0de0*/  @!P2 STG.E.64 desc[UR14][R2.64], R16 ;  /* 0x000000100200a986 */ /* 0x0021e2000c101b0e */
[----:B------:R-:W-:Y:S05]  /*0df0*/  @P3 EXIT ;  /* 0x000000000000394d */ /* 0x000fea0003800000 */
[C---:B------:R-:W-:Y:S01]  /*0e00*/  LEA R4, P0, R23.reuse, UR10, 0x3 ;  /* 0x0000000a17047c11 */ /* 0x040fe2000f8018ff */
[----:B0----5:R-:W0:Y:S03]  /*0e10*/  I2F.F64 R2, R0 ;  /* 0x0000000000027312 */ /* 0x021e260000201c00 */
[----:B------:R-:W-:-:S05]  /*0e20*/  LEA.HI.X R5, R23, UR11, R24, 0x3, P0 ;  /* 0x0000000b17057c11 */ /* 0x000fca00080f1c18 */
[----:B0-----:R-:W-:Y:S01]  /*0e30*/  STG.E.64 desc[UR14][R4.64], R2 ;  /* 0x0000000204007986 */ /* 0x001fe2000c101b0e */
[----:B------:R-:W-:Y:S05]  /*0e40*/  EXIT ;  /* 0x000000000000794d */ /* 0x000fea0003800000 */
.L_x_2924:
[----:B------:R-:W0:Y:S02]  /*0e50*/  S2R R14, SR_TID.X ;  /* 0x00000000000e7919 */ /* 0x000e240000002100 */
[----:B0-----:R-:W-:-:S03]  /*0e60*/  IMAD.WIDE.U32 R2, R14, 0x4, RZ ;  /* 0x000000040e027825 */ /* 0x001fc600078e00ff */
[----:B------:R-:W-:-:S04]  /*0e70*/  ISETP.GE.U32.AND P0, PT, R2, UR19, PT ;  /* 0x0000001302007c0c */ /* 0x000fc8000bf06070 */
[----:B------:R-:W-:-:S13]  /*0e80*/  ISETP.GE.AND.EX P0, PT, R3, UR6, PT, P0 ;  /* 0x0000000603007c0c */ /* 0x000fda000bf06300 */
[----:B------:R-:W-:Y:S05]  /*0e90*/  @P0 EXIT ;  /* 0x000000000000094d */ /* 0x000fea0003800000 */
[----:B------:R-:W-:Y:S01]  /*0ea0*/  IMAD.MOV.U32 R15, RZ, RZ, RZ ;  /* 0x000000ffff0f7224 */ /* 0x000fe200078e00ff */
[----:B------:R-:W0:Y:S06]  /*0eb0*/  LDCU UR4, c[0x0][0x360] ;  /* 0x00006c00ff0477ac */ /* 0x000e2c0008000800 */
.L_x_2927:
[----:B------:R-:W-:-:S04]  /*0ec0*/  LEA R2, P0, R14, UR8, 0x4 ;  /* 0x000000080e027c11 */ /* 0x000fc8000f8020ff */
[----:B------:R-:W-:-:S05]  /*0ed0*/  LEA.HI.X R3, R14, UR9, R15, 0x4, P0 ;  /* 0x000000090e037c11 */ /* 0x000fca00080f240f */
[----:B------:R-:W2:Y:S01]  /*0ee0*/  LDG.E.128 R16, desc[UR14][R2.64] ;  /* 0x0000000e02107981 */ /* 0x000ea2000c1e1d00 */
        /* <DEDUP_REMOVED lines=15> */
[----:B------:R-:W-:-:S15]  /*0fe0*/  I2F.F64 R6, R17 ;  /* 0x0000001100067312 */ /* 0x000fde0000201c00 */
        /* <DEDUP_REMOVED lines=13> */
        .weak           $__internal_78_$__cuda_sm20_div_u16
        .type           $__internal_78_$__cuda_sm20_div_u16,@function
        .size           $__internal_78_$__cuda_sm20_div_u16,(.L_x_7691 - $__internal_78_$__cuda_sm20_div_u16)
$__internal_78_$__cuda_sm20_div_u16:
        /* <DEDUP_REMOVED lines=18> */
[----:B------:R-:W-:Y:S06]  /*11e0*/  RET.REL.NODEC R2 `(_ZN2at6native55_GLOBAL__N__de093ff9_22_ForeachBinaryOpList_cu_a911ec4325multi_tensor_apply_kernelINS1_18TensorListMetadataILi2EEENS1_11CopyFunctorIdiLi2ELi1ELi1EEEJNS0_4CopyIdiEEEEEvT_T0_DpT1_) ;  /* 0xffffffec02847950 */ /* 0x000fec0003c3ffff */
.L_x_2928:
        /* <DEDUP_REMOVED lines=9> */
.L_x_7691:


//--------------------- .text._ZN2at6native55_GLOBAL__N__de093ff9_22_ForeachBinaryOpList_cu_a911ec4325multi_tensor_apply_kernelINS1_18TensorListMetadataILi2EEENS1_11CopyFunctorIdsLi2ELi1ELi1EEEJNS0_4CopyIdsEEEEEvT_T0_DpT1_ --------------------------
	.section	.text._ZN2at6native55_GLOBAL__N__de093ff9_22_ForeachBinaryOpList_cu_a911ec4325multi_tensor_apply_kernelINS1_18TensorListMetadataILi2EEENS1_11CopyFunctorIdsLi2ELi1ELi1EEEJNS0_4CopyIdsEEEEEvT_T0_DpT1_,"ax",@progbits
	.align	128
.text._ZN2at6native55_GLOBAL__N__de093ff9_22_ForeachBinaryOpList_cu_a911ec4325multi_tensor_apply_kernelINS1_18TensorListMetadataILi2EEENS1_11CopyFunctorIdsLi2ELi1ELi1EEEJNS0_4CopyIdsEEEEEvT_T0_DpT1_:
        .type           _ZN2at6native55_GLOBAL__N__de093ff9_22_ForeachBinaryOpList_cu_a911ec4325multi_tensor_apply_kernelINS1_18TensorListMetadataILi2EEENS1_11CopyFunctorIdsLi2ELi1ELi1EEEJNS0_4CopyIdsEEEEEvT_T0_DpT1_,@function
        .size           _ZN2at6native55_GLOBAL__N__de093ff9_22_ForeachBinaryOpList_cu_a911ec4325multi_tensor_apply_kernelINS1_18TensorListMetadataILi2EEENS1_11CopyFunctorIdsLi2ELi1ELi1EEEJNS0_4CopyIdsEEEEEvT_T0_DpT1_,(.L_x_7693 - _ZN2at6native55_GLOBAL__N__de093ff9_22_ForeachBinaryOpList_cu_a911ec4325multi_tensor_apply_kernelINS1_18TensorListMetadataILi2EEENS1_11CopyFunctorIdsLi2ELi1ELi1EEEJNS0_4CopyIdsEEEEEvT_T0_DpT1_)
        .other          _ZN2at6native55_GLOBAL__N__de093ff9_22_ForeachBinaryOpList_cu_a911ec4325multi_tensor_apply_kernelINS1_18TensorListMetadataILi2EEENS1_11CopyFunctorIdsLi2ELi1ELi1EEEJNS0_4CopyIdsEEEEEvT_T0_DpT1_,@"STO_CUDA_ENTRY STV_DEFAULT"
_ZN2at6native55_GLOBAL__N__de093ff9_22_ForeachBinaryOpList_cu_a911ec4325multi_tensor_apply_kernelINS1_18TensorListMetadataILi2EEENS1_11CopyFunctorIdsLi2ELi1ELi1EEEJNS0_4CopyIdsEEEEEvT_T0_DpT1_:
        /* <DEDUP_REMOVED lines=39> */
[----:B------:R-:W-:Y:S05]  /*0270*/  CALL.REL.NOINC `($__internal_79_$__cuda_sm20_div_u16) ;  /* 0x0000000c00907944 */ /* 0x000fea0003c00000 */
        /* <DEDUP_REMOVED lines=16> */
.L_x_2931:
        /* <DEDUP_REMOVED lines=49> */
[----:B---3--:R-:W0:Y:S02]  /*0690*/  @!P4 I2F.F64.S16 R10, R0 ;  /* 0x00000000000ac312 */ /* 0x008e240000101c00 */
        /* <DEDUP_REMOVED lines=11> */
[----:B----4-:R-:W0:Y:S02]  /*0750*/  @!P2 I2F.F64.S16 R24, R5 ;  /* 0x000000050018a312 */ /* 0x010e240000101c00 */
[----:B0-----:R5:W-:Y:S01]  /*0760*/  @!P2 STG.E.64 desc[UR14][R12.64], R24 ;  /* 0x000000180c00a986 */ /* 0x001be2000c101b0e */
[----:B------:R-:W-:-:S04]  /*0770*/  @!P4 LEA R26, P2, R18, UR8, 0x1 ;  /* 0x00000008121acc11 */ /* 0x000fc8000f8408ff */
[----:B------:R-:W-:-:S15]  /*0780*/  @!P4 LEA.HI.X R27, R18, UR9, R17, 0x1, P2 ;  /* 0x00000009121bcc11 */ /* 0x000fde00090f0c11 */
[----:B------:R-:W-:-:S15]  /*0790*/  NOP ;  /* 0x0000000000007918 */ /* 0x000fde0000000000 */
[----:B------:R-:W-:-:S15]  /*07a0*/  NOP ;  /* 0x0000000000007918 */ /* 0x000fde0000000000 */
[----:B------:R-:W-:-:S12]  /*07b0*/  NOP ;  /* 0x0000000000007918 */ /* 0x000fd80000000000 */
[----:B-----5:R-:W0:Y:S02]  /*07c0*/  @!P1 I2F.F64.S16 R12, R6 ;  /* 0x00000006000c9312 */ /* 0x020e240000101c00 */
[----:B0-----:R0:W-:Y:S01]  /*07d0*/  @!P1 STG.E.64 desc[UR14][R10.64], R12 ;  /* 0x0000000c0a009986 */ /* 0x0011e2000c101b0e */
[----:B------:R-:W-:-:S03]  /*07e0*/  IADD3 R21, P1, PT, R7, UR16, RZ ;  /* 0x0000001007157c10 */ /* 0x000fc6000ff3e0ff */
[----:B------:R-:W2:Y:S01]  /*07f0*/  @!P3 LDG.E.U16 R2, desc[UR14][R8.64] ;  /* 0x0000000e0802b981 */ /* 0x000ea2000c1e1500 */
[----:B------:R-:W-:Y:S01]  /*0800*/  ISETP.GE.U32.AND P2, PT, R21, UR17, PT ;  /* 0x0000001115007c0c */ /* 0x000fe2000bf46070 */
[----:B------:R-:W-:Y:S02]  /*0810*/  IMAD.X R24, RZ, RZ, R22, P1 ;  /* 0x000000ffff187224 */ /* 0x000fe400008e0616 */
[----:B------:R-:W3:Y:S03]  /*0820*/  @!P4 LDG.E.U16 R0, desc[UR14][R26.64] ;  /* 0x0000000e1a00c981 */ /* 0x000ee6000c1e1500 */
[----:B------:R-:W-:Y:S01]  /*0830*/  ISETP.GE.AND.EX P1, PT, R24, UR18, PT, P2 ;  /* 0x0000001218007c0c */ /* 0x000fe2000bf26320 */
[----:B------:R-:W4:-:S12]  /*0840*/  @!P5 LDG.E.U16 R5, desc[UR14][R28.64] ;  /* 0x0000000e1c05d981 */ /* 0x000f18000c1e1500 */
[----:B0-----:R-:W-:-:S04]  /*0850*/  @!P1 LEA R10, P2, R21, UR8, 0x1 ;  /* 0x00000008150a9c11 */ /* 0x001fc8000f8408ff */
[----:B------:R-:W-:-:S05]  /*0860*/  @!P1 LEA.HI.X R11, R21, UR9, R24, 0x1, P2 ;  /* 0x00000009150b9c11 */ /* 0x000fca00090f0c18 */
[----:B------:R3:W5:Y:S01]  /*0870*/  @!P1 LDG.E.U16 R6, desc[UR14][R10.64] ;  /* 0x0000000e0a069981 */ /* 0x000762000c1e1500 */
        /* <DEDUP_REMOVED lines=12> */
[----:B--2---:R-:W0:Y:S02]  /*0940*/  @!P3 I2F.F64.S16 R8, R2 ;  /* 0x000000020008b312 */ /* 0x004e240000101c00 */
[----:B0-----:R1:W-:-:S15]  /*0950*/  @!P3 STG.E.64 desc[UR14][R14.64], R8 ;  /* 0x000000080e00b986 */ /* 0x0013de000c101b0e */
[----:B------:R-:W-:-:S15]  /*0960*/  NOP ;  /* 0x0000000000007918 */ /* 0x000fde0000000000 */
[----:B------:R-:W-:-:S15]  /*0970*/  NOP ;  /* 0x0000000000007918 */ /* 0x000fde0000000000 */
[----:B------:R-:W-:-:S15]  /*0980*/  NOP ;  /* 0x0000000000007918 */ /* 0x000fde0000000000 */
[----:B------:R-:W-:-:S02]  /*0990*/  NOP ;  /* 0x0000000000007918 */ /* 0x000fc40000000000 */
[----:B---3--:R-:W0:Y:S02]  /*09a0*/  @!P4 I2F.F64.S16 R10, R0 ;  /* 0x00000000000ac312 */ /* 0x008e240000101c00 */
[----:B0-----:R1:W-:-:S15]  /*09b0*/  @!P4 STG.E.64 desc[UR14][R16.64], R10 ;  /* 0x0000000a1000c986 */ /* 0x0013de000c101b0e */
[----:B------:R-:W-:-:S15]  /*09c0*/  NOP ;  /* 0x0000000000007918 */ /* 0x000fde0000000000 */
[----:B------:R-:W-:-:S15]  /*09d0*/  NOP ;  /* 0x0000000000007918 */ /* 0x000fde0000000000 */
[----:B------:R-:W-:-:S15]  /*09e0*/  NOP ;  /* 0x0000000000007918 */ /* 0x000fde0000000000 */
[----:B------:R-:W-:-:S02]  /*09f0*/  NOP ;  /* 0x0000000000007918 */ /* 0x000fc40000000000 */
[----:B----4-:R-:W0:Y:S02]  /*0a00*/  @!P5 I2F.F64.S16 R12, R5 ;  /* 0x00000005000cd312 */ /* 0x010e240000101c00 */
[----:B0-----:R1:W-:-:S15]  /*0a10*/  @!P5 STG.E.64 desc[UR14][R18.64], R12 ;  /* 0x0000000c1200d986 */ /* 0x0013de000c101b0e */
[----:B------:R-:W-:-:S15]  /*0a20*/  NOP ;  /* 0x0000000000007918 */ /* 0x000fde0000000000 */
[----:B------:R-:W-:-:S15]  /*0a30*/  NOP ;  /* 0x0000000000007918 */ /* 0x000fde0000000000 */
[----:B------:R-:W-:-:S15]  /*0a40*/  NOP ;  /* 0x0000000000007918 */ /* 0x000fde0000000000 */
[----:B------:R-:W-:-:S02]  /*0a50*/  NOP ;  /* 0x0000000000007918 */ /* 0x000fc40000000000 */
[----:B-----5:R-:W0:Y:S02]  /*0a60*/  @!P1 I2F.F64.S16 R22, R6 ;  /* 0x0000000600169312 */ /* 0x020e240000101c00 */
[----:B0-----:R1:W-:Y:S01]  /*0a70*/  @!P1 STG.E.64 desc[UR14][R20.64], R22 ;  /* 0x0000001614009986 */ /* 0x0013e2000c101b0e */
[----:B------:R-:W-:-:S04]  /*0a80*/  ISETP.NE.U32.AND P1, PT, R4, UR4, PT ;  /* 0x0000000404007c0c */ /* 0x000fc8000bf25070 */
[----:B------:R-:W-:-:S13]  /*0a90*/  ISETP.NE.AND.EX P1, PT, RZ, UR5, PT, P1 ;  /* 0x00000005ff007c0c */ /* 0x000fda000bf25310 */
[----:B-1----:R-:W-:Y:S05]  /*0aa0*/  @P1 BRA `(.L_x_2931) ;  /* 0xfffffff800341947 */ /* 0x002fea000383ffff */
.L_x_2930:
        /* <DEDUP_REMOVED lines=14> */
[----:B------:R-:W-:-:S03]  /*0b90*/  PRMT R11, R0, 0x7610, R11 ;  /* 0x00007610000b7816 */ /* 0x000fc6000000000b */
        /* <DEDUP_REMOVED lines=8> */
[----:B------:R-:W4:Y:S01]  /*0c20*/  @!P2 LDG.E.U16 R5, desc[UR14][R16.64] ;  /* 0x0000000e1005a981 */ /* 0x000f22000c1e1500 */
[----:B------:R-:W-:-:S04]  /*0c30*/  IADD3 R23, P4, PT, R3, UR16, RZ ;  /* 0x0000001003177c10 */ /* 0x000fc8000ff9e0ff */
[----:B------:R-:W-:Y:S01]  /*0c40*/  ISETP.GE.U32.AND P3, PT, R23, UR17, PT ;  /* 0x0000001117007c0c */ /* 0x000fe2000bf66070 */
[----:B------:R-:W-:-:S05]  /*0c50*/  IMAD.X R24, RZ, RZ, R4, P4 ;  /* 0x000000ffff187224 */ /* 0x000fca00020e0604 */
[----:B------:R-:W-:Y:S02]  /*0c60*/  ISETP.GE.AND.EX P3, PT, R24, UR18, PT, P3 ;  /* 0x0000001218007c0c */ /* 0x000fe4000bf66330 */
[----:B------:R-:W-:Y:S02]  /*0c70*/  PRMT R0, R6, 0x7610, R0 ;  /* 0x0000761006007816 */ /* 0x000fe40000000000 */
[----:B------:R-:W-:-:S09]  /*0c80*/  @!P1 LEA R6, P5, R7, UR10, 0x3 ;  /* 0x0000000a07069c11 */ /* 0x000fd2000f8a18ff */
[----:B------:R-:W-:-:S04]  /*0c90*/  @!P3 LEA R20, P4, R23, UR8, 0x1 ;  /* 0x000000081714bc11 */ /* 0x000fc8000f8808ff */
[----:B------:R-:W-:Y:S02]  /*0ca0*/  @!P3 LEA.HI.X R21, R23, UR9, R24, 0x1, P4 ;  /* 0x000000091715bc11 */ /* 0x000fe4000a0f0c18 */
[C---:B------:R-:W-:Y:S02]  /*0cb0*/  @!P0 LEA R18, P4, R10.reuse, UR10, 0x3 ;  /* 0x0000000a0a128c11 */ /* 0x040fe4000f8818ff */
[----:B------:R-:W-:Y:S01]  /*0cc0*/  @!P1 LEA.HI.X R7, R7, UR11, R8, 0x3, P5 ;  /* 0x0000000b07079c11 */ /* 0x000fe2000a8f1c08 */
[----:B------:R0:W5:Y:S01]  /*0cd0*/  @!P3 LDG.E.U16 R0, desc[UR14][R20.64] ;  /* 0x0000000e1400b981 */ /* 0x000162000c1e1500 */
[----:B------:R-:W-:Y:S02]  /*0ce0*/  @!P0 LEA.HI.X R19, R10, UR11, R9, 0x3, P4 ;  /* 0x0000000b0a138c11 */ /* 0x000fe4000a0f1c09 */
[----:B------:R-:W-:-:S04]  /*0cf0*/  @!P2 LEA R2, P4, R3, UR10, 0x3 ;  /* 0x0000000a0302ac11 */ /* 0x000fc8000f8818ff */
[----:B------:R-:W-:Y:S01]  /*0d00*/  @!P2 LEA.HI.X R3, R3, UR11, R4, 0x3, P4 ;  /* 0x0000000b0303ac11 */ /* 0x000fe2000a0f1c04 */
[----:B--2---:R-:W1:Y:S02]  /*0d10*/  @!P0 I2F.F64.S16 R12, R22 ;  /* 0x00000016000c8312 */ /* 0x004e640000101c00 */
[----:B-1----:R0:W-:-:S15]  /*0d20*/  @!P0 STG.E.64 desc[UR14][R18.64], R12 ;  /* 0x0000000c12008986 */ /* 0x0021de000c101b0e */
[----:B------:R-:W-:-:S15]  /*0d30*/  NOP ;  /* 0x0000000000007918 */ /* 0x000fde0000000000 */
[----:B------:R-:W-:-:S15]  /*0d40*/  NOP ;  /* 0x0000000000007918 */ /* 0x000fde0000000000 */
[----:B------:R-:W-:-:S15]  /*0d50*/  NOP ;  /* 0x0000000000007918 */ /* 0x000fde0000000000 */
[----:B------:R-:W-:-:S02]  /*0d60*/  NOP ;  /* 0x0000000000007918 */ /* 0x000fc40000000000 */
[----:B---3--:R-:W1:Y:S02]  /*0d70*/  @!P1 I2F.F64.S16 R14, R11 ;  /* 0x0000000b000e9312 */ /* 0x008e640000101c00 */
[----:B-1----:R0:W-:-:S15]  /*0d80*/  @!P1 STG.E.64 desc[UR14][R6.64], R14 ;  /* 0x0000000e06009986 */ /* 0x0021de000c101b0e */
[----:B------:R-:W-:-:S15]  /*0d90*/  NOP ;  /* 0x0000000000007918 */ /* 0x000fde0000000000 */
[----:B------:R-:W-:-:S15]  /*0da0*/  NOP ;  /* 0x0000000000007918 */ /* 0x000fde0000000000 */
[----:B------:R-:W-:-:S15]  /*0db0*/  NOP ;  /* 0x0000000000007918 */ /* 0x000fde0000000000 */
[----:B------:R-:W-:-:S02]  /*0dc0*/  NOP ;  /* 0x0000000000007918 */ /* 0x000fc40000000000 */
[----:B----4-:R-:W1:Y:S02]  /*0dd0*/  @!P2 I2F.F64.S16 R16, R5 ;  /* 0x000000050010a312 */ /* 0x010e640000101c00 */
[----:B-1----:R0:W-:Y:S01]  /*0de0*/  @!P2 STG.E.64 desc[UR14][R2.64], R16 ;  /* 0x000000100200a986 */ /* 0x0021e2000c101b0e */
[----:B------:R-:W-:Y:S05]  /*0df0*/  @P3 EXIT ;  /* 0x000000000000394d */ /* 0x000fea0003800000 */
[C---:B------:R-:W-:Y:S01]  /*0e00*/  LEA R4, P0, R23.reuse, UR10, 0x3 ;  /* 0x0000000a17047c11 */ /* 0x040fe2000f8018ff */
[----:B0----5:R-:W0:Y:S03]  /*0e10*/  I2F.F64.S16 R2, R0 ;  /* 0x0000000000027312 */ /* 0x021e260000101c00 */
[----:B------:R-:W-:-:S05]  /*0e20*/  LEA.HI.X R5, R23, UR11, R24, 0x3, P0 ;  /* 0x0000000b17057c11 */ /* 0x000fca00080f1c18 */
[----:B0-----:R-:W-:Y:S01]  /*0e30*/  STG.E.64 desc[UR14][R4.64], R2 ;  /* 0x0000000204007986 */ /* 0x001fe2000c101b0e */
[----:B------:R-:W-:Y:S05]  /*0e40*/  EXIT ;  /* 0x000000000000794d */ /* 0x000fea0003800000 */
.L_x_2929:
[----:B------:R-:W0:Y:S02]  /*0e50*/  S2R R14, SR_TID.X ;  /* 0x00000000000e7919 */ /* 0x000e240000002100 */
[----:B0-----:R-:W-:-:S03]  /*0e60*/  IMAD.WIDE.U32 R2, R14, 0x4, RZ ;  /* 0x000000040e027825 */ /* 0x001fc600078e00ff */
[----:B------:R-:W-:-:S04]  /*0e70*/  ISETP.GE.U32.AND P0, PT, R2, UR19, PT ;  /* 0x0000001302007c0c */ /* 0x000fc8000bf06070 */
[----:B------:R-:W-:-:S13]  /*0e80*/  ISETP.GE.AND.EX P0, PT, R3, UR6, PT, P0 ;  /* 0x0000000603007c0c */ /* 0x000fda000bf06300 */
[----:B------:R-:W-:Y:S05]  /*0e90*/  @P0 EXIT ;  /* 0x000000000000094d */ /* 0x000fea0003800000 */
[----:B------:R-:W-:Y:S01]  /*0ea0*/  IMAD.MOV.U32 R15, RZ, RZ, RZ ;  /* 0x000000ffff0f7224 */ /* 0x000fe200078e00ff */
[----:B------:R-:W0:Y:S06]  /*0eb0*/  LDCU UR4, c[0x0][0x360] ;  /* 0x00006c00ff0477ac */ /* 0x000e2c0008000800 */
.L_x_2932:
        /* <DEDUP_REMOVED lines=18> */
[----:B------:R-:W-:-:S15]  /*0fe0*/  I2F.F64.S16 R6, R2.H1 ;  /* 0x1000000200067312 */ /* 0x000fde0000101c00 */
[----:B------:R-:W-:-:S15]  /*0ff0*/  NOP ;  /* 0x0000000000007918 */ /* 0x000fde0000000000 */
[----:B------:R-:W-:-:S15]  /*1000*/  NOP ;  /* 0x0000000000007918 */ /* 0x000fde0000000000 */
[----:B------:R-:W-:-:S15]  /*1010*/  NOP ;  /* 0x0000000000007918 */ /* 0x000fde0000000000 */
[----:B------:R-:W-:-:S04]  /*1020*/  NOP ;  /* 0x0000000000007918 */ /* 0x000fc80000000000 */
        /* <DEDUP_REMOVED lines=9> */
        .weak           $__internal_79_$__cuda_sm20_div_u16
        .type           $__internal_79_$__cuda_sm20_div_u16,@function
        .size           $__internal_79_$__cuda_sm20_div_u16,(.L_x_7693 - $__internal_79_$__cuda_sm20_div_u16)
$__internal_79_$__cuda_sm20_div_u16:
        /* <DEDUP_REMOVED lines=18> */
[----:B------:R-:W-:Y:S06]  /*11e0*/  RET.REL.NODEC R2 `(_ZN2at6native55_GLOBAL__N__de093ff9_22_ForeachBinaryOpList_cu_a911ec4325multi_tensor_apply_kernelINS1_18TensorListMetadataILi2EEENS1_11CopyFunctorIdsLi2ELi1ELi1EEEJNS0_4CopyIdsEEEEEvT_T0_DpT1_) ;  /* 0xffffffec02847950 */ /* 0x000fec0003c3ffff */
.L_x_2933:
        /* <DEDUP_REMOVED lines=9> */
.L_x_7693:


//--------------------- .text._ZN2at6native55_GLOBAL__N__de093ff9_22_ForeachBinaryOpList_cu_a911ec4325multi_tensor_apply_kernelINS1_18TensorListMetadataILi2EEENS1_11CopyFunctorIdlLi2ELi1ELi1EEEJNS0_4CopyIdlEEEEEvT_T0_DpT1_ --------------------------
	.section	.text._ZN2at6native55_GLOBAL__N__de093ff9_22_ForeachBinaryOpList_cu_a911ec4325multi_tensor_apply_kernelINS1_18TensorListMetadataILi2EEENS1_11CopyFunctorIdlLi2ELi1ELi1EEEJNS0_4CopyIdlEEEEEvT_T0_DpT1_,"ax",@progbits
	.align	128
.text._ZN2at6native55_GLOBAL__N__de093ff9_22_ForeachBinaryOpList_cu_a911ec4325multi_tensor_apply_kernelINS1_18TensorListMetadataILi2EEENS1_11CopyFunctorIdlLi2ELi1ELi1EEEJNS0_4CopyIdlEEEEEvT_T0_DpT1_:
        .type           _ZN2at6native55_GLOBAL__N__de093ff9_22_ForeachBinaryOpList_cu_a911ec4325multi_tensor_apply_kernelINS1_18TensorListMetadataILi2EEENS1_11CopyFunctorIdlLi2ELi1ELi1EEEJNS0_4CopyIdlEEEEEvT_T0_DpT1_,@function
        .size           _ZN2at6native55_GLOBAL__N__de093ff9_22_ForeachBinaryOpList_cu_a911ec4325multi_tensor_apply_kernelINS1_18TensorListMetadataILi2EEENS1_11CopyFunctorIdlLi2ELi1ELi1EEEJNS0_4CopyIdlEEEEEvT_T0_DpT1_,(.L_x_7695 - _ZN2at6native55_GLOBAL__N__de093ff9_22_ForeachBinaryOpList_cu_a911ec4325multi_tensor_apply_kernelINS1_18TensorListMetadataILi2EEENS1_11CopyFunctorIdlLi2ELi1ELi1EEEJNS0_4CopyIdlEEEEEvT_T0_DpT1_)
        .other          _ZN2at6native55_GLOBAL__N__de093ff9_22_ForeachBinaryOpList_cu_a911ec4325multi_tensor_apply_kernelINS1_18TensorListMetadataILi2EEENS1_11CopyFunctorIdlLi2ELi1ELi1EEEJNS0_4CopyIdlEEEEEvT_T0_DpT1_,@"STO_CUDA_ENTRY STV_DEFAULT"
_ZN2at6native55_GLOBAL__N__de093ff9_22_ForeachBinaryOpList_cu_a911ec4325multi_tensor_apply_kernelINS1_18TensorListMetadataILi2EEENS1_11CopyFunctorIdlLi2ELi1ELi1EEEJNS0_4CopyIdlEEEEEvT_T0_DpT1_:
        /* <DEDUP_REMOVED lines=39> */
[----:B------:R-:W-:Y:S05]  /*0270*/  CALL.REL.NOINC `($__internal_80_$__cuda_sm20_div_u16) ;  /* 0x0000000c00987944 */ /* 0x000fea0003c00000 */
        /* <DEDUP_REMOVED lines=14> */
.L_x_2936:
        /* <DEDUP_REMOVED lines=18> */
[C---:B------:R-:W-:Y:S02]  /*0480*/  IADD3 R14, P5, PT, R17.reuse, UR16, RZ ;  /* 0x00000010110e7c10 */ /* 0x040fe4000ffbe0ff */
[--C-:B------:R-:W-:Y:S01]  /*0490*/  @!P2 LEA.HI.X R27, R17, UR9, R16.reuse, 0x3, P1 ;  /* 0x00000009111bac11 */ /* 0x100fe200088f1c10 */
[----:B------:R0:W3:Y:S01]  /*04a0*/  @!P4 LDG.E.64 R8, desc[UR14][R18.64] ;  /* 0x0000000e1208c981 */ /* 0x0000e2000c1e1b00 */
[----:B------:R-:W-:Y:S01]  /*04b0*/  ISETP.GE.U32.AND P1, PT, R14, UR17, PT ;  /* 0x000000110e007c0c */ /* 0x000fe2000bf26070 */
[----:B------:R-:W-:-:S02]  /*04c0*/  IMAD.X R15, RZ, RZ, R16, P5 ;  /* 0x000000ffff0f7224 */ /* 0x000fc400028e0610 */
[----:B------:R-:W4:Y:S03]  /*04d0*/  @!P2 LDG.E.64 R6, desc[UR14][R26.64] ;  /* 0x0000000e1a06a981 */ /* 0x000f26000c1e1b00 */
[----:B------:R-:W-:-:S13]  /*04e0*/  ISETP.GE.AND.EX P1, PT, R15, UR18, PT, P1 ;  /* 0x000000120f007c0c */ /* 0x000fda000bf26310 */
[----:B------:R-:W-:-:S04]  /*04f0*/  @!P1 LEA R20, P5, R14, UR8, 0x3 ;  /* 0x000000080e149c11 */ /* 0x000fc8000f8a18ff */
[----:B------:R-:W-:-:S05]  /*0500*/  @!P1 LEA.HI.X R21, R14, UR9, R15, 0x3, P5 ;  /* 0x000000090e159c11 */ /* 0x000fca000a8f1c0f */
[----:B------:R2:W5:Y:S01]  /*0510*/  @!P1 LDG.E.64 R4, desc[UR14][R20.64] ;  /* 0x0000000e14049981 */ /* 0x000562000c1e1b00 */
[----:B0-----:R-:W-:-:S05]  /*0520*/  IADD3 R18, P5, PT, R2, UR6, RZ ;  /* 0x0000000602127c10 */ /* 0x001fca000ffbe0ff */
[----:B------:R-:W-:Y:S01]  /*0530*/  IMAD.X R19, RZ, RZ, UR7, P5 ;  /* 0x00000007ff137e24 */ /* 0x000fe2000a8e06ff */
[----:B------:R-:W-:-:S04]  /*0540*/  @!P3 LEA R28, P5, R18, UR10, 0x3 ;  /* 0x0000000a121cbc11 */ /* 0x000fc8000f8a18ff */
[----:B------:R-:W-:Y:S01]  /*0550*/  @!P3 LEA.HI.X R29, R18, UR11, R19, 0x3, P5 ;  /* 0x0000000b121dbc11 */ /* 0x000fe2000a8f1c13 */
[----:B------:R-:W-:Y:S01]  /*0560*/  USHF.L.U32 UR12, UR16, 0x2, URZ ;  /* 0x00000002100c7899 */ /* 0x000fe200080006ff */
[----:B--2---:R-:W0:Y:S03]  /*0570*/  @!P3 I2F.F64.S64 R20, R10 ;  /* 0x0000000a0014b312 */ /* 0x004e260000301c00 */
[----:B0-----:R0:W-:Y:S01]  /*0580*/  @!P3 STG.E.64 desc[UR14][R28.64], R20 ;  /* 0x000000141c00b986 */ /* 0x0011e2000c101b0e */
[----:B------:R-:W-:-:S04]  /*0590*/  @!P4 LEA R26, P3, R3, UR10, 0x3 ;  /* 0x0000000a031acc11 */ /* 0x000fc8000f8618ff */
[C---:B------:R-:W-:Y:S02]  /*05a0*/  @!P4 LEA.HI.X R27, R3.reuse, UR11, R22, 0x3, P3 ;  /* 0x0000000b031bcc11 */ /* 0x040fe400098f1c16 */
[----:B0-----:R-:W-:Y:S02]  /*05b0*/  IADD3 R20, P3, PT, R18, UR12, RZ ;  /* 0x0000000c12147c10 */ /* 0x001fe4000ff7e0ff */
[----:B------:R-:W-:-:S03]  /*05c0*/  IADD3 R21, P5, PT, R3, UR12, RZ ;  /* 0x0000000c03157c10 */ /* 0x000fc6000ffbe0ff */
[----:B------:R-:W-:Y:S01]  /*05d0*/  IMAD.X R19, RZ, RZ, R19, P3 ;  /* 0x000000ffff137224 */ /* 0x000fe200018e0613 */
[----:B------:R-:W-:Y:S01]  /*05e0*/  @!P2 LEA R28, P6, R17, UR10, 0x3 ;  /* 0x0000000a111cac11 */ /* 0x000fe2000f8c18ff */
[----:B------:R-:W-:Y:S01]  /*05f0*/  IMAD.X R22, RZ, RZ, R22, P5 ;  /* 0x000000ffff167224 */ /* 0x000fe200028e0616 */
[----:B------:R-:W-:Y:S02]  /*0600*/  IADD3 R3, P3, PT, R21, UR16, RZ ;  /* 0x0000001015037c10 */ /* 0x000fe4000ff7e0ff */
[----:B------:R-:W-:Y:S02]  /*0610*/  @!P2 LEA.HI.X R29, R17, UR11, R16, 0x3, P6 ;  /* 0x0000000b111dac11 */ /* 0x000fe4000b0f1c10 */
[----:B------:R-:W-:Y:S02]  /*0620*/  ISETP.GE.U32.AND P6, PT, R21, UR17, PT ;  /* 0x0000001115007c0c */ /* 0x000fe4000bfc6070 */
[----:B------:R-:W-:-:S15]  /*0630*/  ISETP.GE.U32.AND P5, PT, R3, UR17, PT ;  /* 0x0000001103007c0c */ /* 0x000fde000bfa6070 */
[----:B------:R-:W-:-:S15]  /*0640*/  NOP ;  /* 0x0000000000007918 */ /* 0x000fde0000000000 */
[----:B------:R-:W-:-:S10]  /*0650*/  NOP ;  /* 0x0000000000007918 */ /* 0x000fd40000000000 */
[----:B---3--:R-:W0:Y:S02]  /*0660*/  @!P4 I2F.F64.S64 R24, R8 ;  /* 0x000000080018c312 */ /* 0x008e240000301c00 */
[----:B0-----:R0:W-:Y:S01]  /*0670*/  @!P4 STG.E.64 desc[UR14][R26.64], R24 ;  /* 0x000000181a00c986 */ /* 0x0011e2000c101b0e */
[----:B------:R-:W-:-:S04]  /*0680*/  ISETP.GE.U32.AND P4, PT, R20, UR17, PT ;  /* 0x0000001114007c0c */ /* 0x000fc8000bf86070 */
[----:B------:R-:W-:Y:S01]  /*0690*/  ISETP.GE.AND.EX P4, PT, R19, UR18, PT, P4 ;  /* 0x0000001213007c0c */ /* 0x000fe2000bf86340 */
[----:B0-----:R-:W-:Y:S01]  /*06a0*/  IMAD.X R26, RZ, RZ, R22, P3 ;  /* 0x000000ffff1a7224 */ /* 0x001fe200018e0616 */
[----:B------:R-:W-:Y:S02]  /*06b0*/  ISETP.GE.AND.EX P3, PT, R22, UR18, PT, P6 ;  /* 0x0000001216007c0c */ /* 0x000fe4000bf66360 */
[----:B------:R-:W-:-:S04]  /*06c0*/  @!P1 LEA R24, P6, R14, UR10, 0x3 ;  /* 0x0000000a0e189c11 */ /* 0x000fc8000f8c18ff */
[----:B------:R-:W-:Y:S02]  /*06d0*/  @!P1 LEA.HI.X R25, R14, UR11, R15, 0x3, P6 ;  /* 0x0000000b0e199c11 */ /* 0x000fe4000b0f1c0f */
[----:B------:R-:W-:-:S15]  /*06e0*/  ISETP.GE.AND.EX P5, PT, R26, UR18, PT, P5 ;  /* 0x000000121a007c0c */ /* 0x000fde000bfa6350 */
[----:B------:R-:W-:-:S15]  /*06f0*/  NOP ;  /* 0x0000000000007918 */ /* 0x000fde0000000000 */
[----:B------:R-:W-:-:S15]  /*0700*/  NOP ;  /* 0x0000000000007918 */ /* 0x000fde0000000000 */
[----:B------:R-:W-:-:S02]  /*0710*/  NOP ;  /* 0x0000000000007918 */ /* 0x000fc40000000000 */
[----:B----4-:R-:W0:Y:S02]  /*0720*/  @!P2 I2F.F64.S64 R12, R6 ;  /* 0x00000006000ca312 */ /* 0x010e240000301c00 */
[----:B0-----:R0:W-:Y:S01]  /*0730*/  @!P2 STG.E.64 desc[UR14][R28.64], R12 ;  /* 0x0000000c1c00a986 */ /* 0x0011e2000c101b0e */
[----:B------:R-:W-:-:S04]  /*0740*/  @!P4 LEA R16, P2, R20, UR8, 0x3 ;  /* 0x000000081410cc11 */ /* 0x000fc8000f8418ff */
[----:B------:R-:W-:Y:S02]  /*0750*/  @!P4 LEA.HI.X R17, R20, UR9, R19, 0x3, P2 ;  /* 0x000000091411cc11 */ /* 0x000fe400090f1c13 */
[----:B0-----:R-:W-:-:S04]  /*0760*/  @!P5 LEA R12, P6, R3, UR8, 0x3 ;  /* 0x00000008030cdc11 */ /* 0x001fc8000f8c18ff */
[----:B------:R-:W-:-:S15]  /*0770*/  @!P5 LEA.HI.X R13, R3, UR9, R26, 0x3, P6 ;  /* 0x00000009030ddc11 */ /* 0x000fde000b0f1c1a */
[----:B------:R-:W-:-:S15]  /*0780*/  NOP ;  /* 0x0000000000007918 */ /* 0x000fde0000000000 */
[----:B------:R-:W-:-:S15]  /*0790*/  NOP ;  /* 0x0000000000007918 */ /* 0x000fde0000000000 */
[----:B------:R-:W-:-:S06]  /*07a0*/  NOP ;  /* 0x0000000000007918 */ /* 0x000fcc0000000000 */
[----:B-----5:R-:W0:Y:S02]  /*07b0*/  @!P1 I2F.F64.S64 R14, R4 ;  /* 0x00000004000e9312 */ /* 0x020e240000301c00 */
[----:B0-----:R0:W-:Y:S04]  /*07c0*/  @!P1 STG.E.64 desc[UR14][R24.64], R14 ;  /* 0x0000000e18009986 */ /* 0x0011e8000c101b0e */
[----:B------:R1:W2:Y:S04]  /*07d0*/  @!P5 LDG.E.64 R6, desc[UR14][R12.64] ;  /* 0x0000000e0c06d981 */ /* 0x0002a8000c1e1b00 */
[----:B------:R2:W3:Y:S01]  /*07e0*/  @!P4 LDG.E.64 R10, desc[UR14][R16.64] ;  /* 0x0000000e100ac981 */ /* 0x0004e2000c1e1b00 */
[----:B0-----:R-:W-:-:S02]  /*07f0*/  IADD3 R25, P2, PT, R3, UR16, RZ ;  /* 0x0000001003197c10 */ /* 0x001fc4000ff5e0ff */
[----:B------:R-:W-:-:S03]  /*0800*/  @!P3 LEA R14, P1, R21, UR8, 0x3 ;  /* 0x00000008150ebc11 */ /* 0x000fc6000f8218ff */
[----:B------:R-:W-:Y:S01]  /*0810*/  IMAD.X R28, RZ, RZ, R26, P2 ;  /* 0x000000ffff1c7224 */ /* 0x000fe200010e061a */
[----:B------:R-:W-:Y:S02]  /*0820*/  @!P3 LEA.HI.X R15, R21, UR9, R22, 0x3, P1 ;  /* 0x00000009150fbc11 */ /* 0x000fe400088f1c16 */
[----:B------:R-:W-:-:S03]  /*0830*/  ISETP.GE.U32.AND P1, PT, R25, UR17, PT ;  /* 0x0000001119007c0c */ /* 0x000fc6000bf26070 */
[----:B------:R-:W4:Y:S01]  /*0840*/  @!P3 LDG.E.64 R8, desc[UR14][R14.64] ;  /* 0x0000000e0e08b981 */ /* 0x000f22000c1e1b00 */
[----:B------:R-:W-:-:S13]  /*0850*/  ISETP.GE.AND.EX P1, PT, R28, UR18, PT, P1 ;  /* 0x000000121c007c0c */ /* 0x000fda000bf26310 */
[----:B-1----:R-:W-:-:S04]  /*0860*/  @!P1 LEA R12, P2, R25, UR8, 0x3 ;  /* 0x00000008190c9c11 */ /* 0x002fc8000f8418ff */
[----:B------:R-:W-:-:S05]  /*0870*/  @!P1 LEA.HI.X R13, R25, UR9, R28, 0x3, P2 ;  /* 0x00000009190d9c11 */ /* 0x000fca00090f1c1c */
[----:B------:R3:W5:Y:S01]  /*0880*/  @!P1 LDG.E.64 R4, desc[UR14][R12.64] ;  /* 0x0000000e0c049981 */ /* 0x000762000c1e1b00 */
[----:B------:R-:W-:Y:S01]  /*0890*/  VIADD R24, R18, UR12 ;  /* 0x0000000c12187c36 */ /* 0x000fe20008000000 */
[----:B------:R-:W-:-:S04]  /*08a0*/  @!P3 LEA R20, P6, R21, UR10, 0x3 ;  /* 0x0000000a1514bc11 */ /* 0x000fc8000f8c18ff */
[C---:B------:R-:W-:Y:S02]  /*08b0*/  @!P4 LEA R18, P2, R24.reuse, UR10, 0x3 ;  /* 0x0000000a1812cc11 */ /* 0x040fe4000f8418ff */
[----:B------:R-:W-:Y:S02]  /*08c0*/  @!P3 LEA.HI.X R21, R21, UR11, R22, 0x3, P6 ;  /* 0x0000000b1515bc11 */ /* 0x000fe4000b0f1c16 */
[----:B------:R-:W-:Y:S02]  /*08d0*/  @!P4 LEA.HI.X R19, R24, UR11, R19, 0x3, P2 ;  /* 0x0000000b1813cc11 */ /* 0x000fe400090f1c13 */
[----:B------:R-:W-:Y:S02]  /*08e0*/  @!P5 LEA R22, P2, R3, UR10, 0x3 ;  /* 0x0000000a0316dc11 */ /* 0x000fe4000f8418ff */
[----:B------:R-:W-:Y:S02]  /*08f0*/  @!P1 LEA R24, P6, R25, UR10, 0x3 ;  /* 0x0000000a19189c11 */ /* 0x000fe4000f8c18ff */
        /* <DEDUP_REMOVED lines=8> */
[----:B--2---:R-:W-:-:S15]  /*0980*/  @!P5 I2F.F64.S64 R16, R6 ;  /* 0x000000060010d312 */ /* 0x004fde0000301c00 */
[----:B------:R-:W-:-:S15]  /*0990*/  NOP ;  /* 0x0000000000007918 */ /* 0x000fde0000000000 */
[----:B------:R-:W-:-:S15]  /*09a0*/  NOP ;  /* 0x0000000000007918 */ /* 0x000fde0000000000 */
[----:B------:R-:W-:-:S15]  /*09b0*/  NOP ;  /* 0x0000000000007918 */ /* 0x000fde0000000000 */
[----:B------:R-:W-:-:S04]  /*09c0*/  NOP ;  /* 0x0000000000007918 */ /* 0x000fc80000000000 */
[----:B---3--:R-:W0:Y:S02]  /*09d0*/  @!P4 I2F.F64.S64 R12, R10 ;  /* 0x0000000a000cc312 */ /* 0x008e240000301c00 */
[----:B0-----:R1:W-:-:S15]  /*09e0*/  @!P4 STG.E.64 desc[UR14][R18.64], R12 ;  /* 0x0000000c1200c986 */ /* 0x0013de000c101b0e */
[----:B------:R-:W-:-:S15]  /*09f0*/  NOP ;  /* 0x0000000000007918 */ /* 0x000fde0000000000 */
[----:B------:R-:W-:-:S15]  /*0a00*/  NOP ;  /* 0x0000000000007918 */ /* 0x000fde0000000000 */
[----:B------:R-:W-:-:S15]  /*0a10*/  NOP ;  /* 0x0000000000007918 */ /* 0x000fde0000000000 */
[----:B------:R-:W-:-:S02]  /*0a20*/  NOP ;  /* 0x0000000000007918 */ /* 0x000fc40000000000 */
[----:B----4-:R-:W0:Y:S02]  /*0a30*/  @!P3 I2F.F64.S64 R14, R8 ;  /* 0x00000008000eb312 */ /* 0x010e240000301c00 */
[----:B0-----:R1:W-:Y:S04]  /*0a40*/  @!P3 STG.E.64 desc[UR14][R20.64], R14 ;  /* 0x0000000e1400b986 */ /* 0x0013e8000c101b0e */
[----:B------:R1:W-:-:S15]  /*0a50*/  @!P5 STG.E.64 desc[UR14][R22.64], R16 ;  /* 0x000000101600d986 */ /* 0x0003de000c101b0e */
[----:B------:R-:W-:-:S15]  /*0a60*/  NOP ;  /* 0x0000000000007918 */ /* 0x000fde0000000000 */
[----:B------:R-:W-:-:S15]  /*0a70*/  NOP ;  /* 0x0000000000007918 */ /* 0x000fde0000000000 */
[----:B------:R-:W-:-:S13]  /*0a80*/  NOP ;  /* 0x0000000000007918 */ /* 0x000fda0000000000 */
[----:B-----5:R-:W0:Y:S02]  /*0a90*/  @!P1 I2F.F64.S64 R26, R4 ;  /* 0x00000004001a9312 */ /* 0x020e240000301c00 */
[----:B0-----:R1:W-:Y:S01]  /*0aa0*/  @!P1 STG.E.64 desc[UR14][R24.64], R26 ;  /* 0x0000001a18009986 */ /* 0x0013e2000c101b0e */
[----:B------:R-:W-:-:S04]  /*0ab0*/  ISETP.NE.U32.AND P1, PT, R3, UR4, PT ;  /* 0x0000000403007c0c */ /* 0x000fc8000bf25070 */
[----:B------:R-:W-:-:S13]  /*0ac0*/  ISETP.NE.AND.EX P1, PT, RZ, UR5, PT, P1 ;  /* 0x00000005ff007c0c */ /* 0x000fda000bf25310 */
[----:B-1----:R-:W-:Y:S05]  /*0ad0*/  @P1 BRA `(.L_x_2936) ;  /* 0xfffffff800201947 */ /* 0x002fea000383ffff */
.L_x_2935:
        /* <DEDUP_REMOVED lines=20> */
[----:B------:R1:W3:Y:S04]  /*0c20*/  @!P1 LDG.E.64 R8, desc[UR14][R12.64] ;  /* 0x0000000e0c089981 */ /* 0x0002e8000c1e1b00 */
[----:B------:R4:W3:Y:S01]  /*0c30*/  @!P2 LDG.E.64 R6, desc[UR14][R14.64] ;  /* 0x0000000e0e06a981 */ /* 0x0008e2000c1e1b00 */
        /* <DEDUP_REMOVED lines=9> */
[----:B------:R0:W5:Y:S01]  /*0cd0*/  @!P3 LDG.E.64 R4, desc[UR14][R24.64] ;  /* 0x0000000e1804b981 */ /* 0x000162000c1e1b00 */
[----:B------:R-:W-:Y:S02]  /*0ce0*/  @!P0 LEA.HI.X R13, R19, UR11, R16, 0x3, P4 ;  /* 0x0000000b130d8c11 */ /* 0x000fe4000a0f1c10 */
[----:B----4-:R-:W-:-:S04]  /*0cf0*/  @!P2 LEA R14, P4, R18, UR10, 0x3 ;  /* 0x0000000a120eac11 */ /* 0x010fc8000f8818ff */
[----:B------:R-:W-:Y:S01]  /*0d00*/  @!P2 LEA.HI.X R15, R18, UR11, R21, 0x3, P4 ;  /* 0x0000000b120fac11 */ /* 0x000fe2000a0f1c15 */
[----:B--2---:R-:W1:Y:S02]  /*0d10*/  @!P0 I2F.F64.S64 R10, R10 ;  /* 0x0000000a000a8312 */ /* 0x004e640000301c00 */
[----:B-1----:R0:W-:-:S15]  /*0d20*/  @!P0 STG.E.64 desc[UR14][R12.64], R10 ;  /* 0x0000000a0c008986 */ /* 0x0021de000c101b0e */
[----:B------:R-:W-:-:S15]  /*0d30*/  NOP ;  /* 0x0000000000007918 */ /* 0x000fde0000000000 */
[----:B------:R-:W-:-:S15]  /*0d40*/  NOP ;  /* 0x0000000000007918 */ /* 0x000fde0000000000 */
[----:B------:R-:W-:-:S15]  /*0d50*/  NOP ;  /* 0x0000000000007918 */ /* 0x000fde0000000000 */
[----:B------:R-:W-:-:S02]  /*0d60*/  NOP ;  /* 0x0000000000007918 */ /* 0x000fc40000000000 */
[----:B---3--:R-:W1:Y:S02]  /*0d70*/  @!P1 I2F.F64.S64 R8, R8 ;  /* 0x0000000800089312 */ /* 0x008e640000301c00 */
[----:B-1----:R0:W-:-:S15]  /*0d80*/  @!P1 STG.E.64 desc[UR14][R2.64], R8 ;  /* 0x0000000802009986 */ /* 0x0021de000c101b0e */
[----:B------:R-:W-:-:S15]  /*0d90*/  NOP ;  /* 0x0000000000007918 */ /* 0x000fde0000000000 */
[----:B------:R-:W-:-:S15]  /*0da0*/  NOP ;  /* 0x0000000000007918 */ /* 0x000fde0000000000 */
[----:B------:R-:W-:-:S15]  /*0db0*/  NOP ;  /* 0x0000000000007918 */ /* 0x000fde0000000000 */
[----:B------:R-:W-:-:S02]  /*0dc0*/  NOP ;  /* 0x0000000000007918 */ /* 0x000fc40000000000 */
[----:B------:R-:W1:Y:S02]  /*0dd0*/  @!P2 I2F.F64.S64 R6, R6 ;  /* 0x000000060006a312 */ /* 0x000e640000301c00 */
[----:B-1----:R0:W-:Y:S01]  /*0de0*/  @!P2 STG.E.64 desc[UR14][R14.64], R6 ;  /* 0x000000060e00a986 */ /* 0x0021e2000c101b0e */
[----:B------:R-:W-:Y:S05]  /*0df0*/  @P3 EXIT ;  /* 0x000000000000394d */ /* 0x000fea0003800000 */
[C---:B0-----:R-:W-:Y:S01]  /*0e00*/  LEA R2, P0, R20.reuse, UR10, 0x3 ;  /* 0x0000000a14027c11 */ /* 0x041fe2000f8018ff */
[----:B-----5:R-:W0:Y:S03]  /*0e10*/  I2F.F64.S64 R4, R4 ;  /* 0x0000000400047312 */ /* 0x020e260000301c00 */
[----:B------:R-:W-:-:S05]  /*0e20*/  LEA.HI.X R3, R20, UR11, R23, 0x3, P0 ;  /* 0x0000000b14037c11 */ /* 0x000fca00080f1c17 */
[----:B0-----:R-:W-:Y:S01]  /*0e30*/  STG.E.64 desc[UR14][R2.64], R4 ;  /* 0x0000000402007986 */ /* 0x001fe2000c101b0e */
[----:B------:R-:W-:Y:S05]  /*0e40*/  EXIT ;  /* 0x000000000000794d */ /* 0x000fea0003800000 */
.L_x_2934:
[----:B------:R-:W0:Y:S02]  /*0e50*/  S2R R14, SR_TID.X ;  /* 0x00000000000e7919 */ /* 0x000e240000002100 */
[----:B0-----:R-:W-:-:S03]  /*0e60*/  IMAD.WIDE.U32 R2, R14, 0x4, RZ ;  /* 0x000000040e027825 */ /* 0x001fc600078e00ff */
[----:B------:R-:W-:-:S04]  /*0e70*/  ISETP.GE.U32.AND P0, PT, R2, UR19, PT ;  /* 0x0000001302007c0c */ /* 0x000fc8000bf06070 */
[----:B------:R-:W-:-:S13]  /*0e80*/  ISETP.GE.AND.EX P0, PT, R3, UR6, PT, P0 ;  /* 0x0000000603007c0c */ /* 0x000fda000bf06300 */
[----:B------:R-:W-:Y:S05]  /*0e90*/  @P0 EXIT ;  /* 0x000000000000094d */ /* 0x000fea0003800000 */
[----:B------:R-:W-:Y:S01]  /*0ea0*/  IMAD.MOV.U32 R15, RZ, RZ, RZ ;  /* 0x000000ffff0f7224 */ /* 0x000fe200078e00ff */
[----:B------:R-:W0:Y:S06]  /*0eb0*/  LDCU UR4, c[0x0][0x360] ;  /* 0x00006c00ff0477ac */ /* 0x000e2c0008000800 */
.L_x_2937:
[C---:B-1----:R-:W-:Y:S01]  /*0ec0*/  IMAD.SHL.U32 R12, R14.reuse, 0x20, RZ ;  /* 0x000000200e0c7824 */ /* 0x042fe200078e00ff */
[----:B------:R-:W-:-:S04]  /*0ed0*/  SHF.L.U64.HI R0, R14, 0x5, R15 ;  /* 0x000000050e007819 */ /* 0x000fc8000001020f */
[----:B------:R-:W-:-:S04]  /*0ee0*/  IADD3 R2, P0, PT, R12, UR8, RZ ;  /* 0x000000080c027c10 */ /* 0x000fc8000ff1e0ff */
[----:B------:R-:W-:-:S05]  /*0ef0*/  IADD3.X R3, PT, PT, R0, UR9, RZ, P0, !PT ;  /* 0x0000000900037c10 */ /* 0x000fca00087fe4ff */
        /* <DEDUP_REMOVED lines=16> */
[----:B------:R-:W-:-:S15]  /*1000*/  I2F.F64.S64 R10, R10 ;  /* 0x0000000a000a7312 */ /* 0x000fde0000301c00 */
        /* <DEDUP_REMOVED lines=13> */
        .weak           $__internal_80_$__cuda_sm20_div_u16
        .type           $__internal_80_$__cuda_sm20_div_u16,@function
        .size           $__internal_80_$__cuda_sm20_div_u16,(.L_x_7695 - $__internal_80_$__cuda_sm20_div_u16)
$__internal_80_$__cuda_sm20_div_u16:
        /* <DEDUP_REMOVED lines=18> */
[----:B------:R-:W-:Y:S06]  /*1200*/  RET.REL.NODEC R2 `(_ZN2at6native55_GLOBAL__N__de093ff9_22_ForeachBinaryOpList_cu_a911ec4325multi_tensor_apply_kernelINS1_18TensorListMetadataILi2EEENS1_11CopyFunctorIdlLi2ELi1ELi1EEEJNS0_4CopyIdlEEEEEvT_T0_DpT1_) ;  /* 0xffffffec027c7950 */ /* 0x000fec0003c3ffff */
.L_x_2938:
        /* <DEDUP_REMOVED lines=15> */
.L_x_7695:


//--------------------- .text._ZN2at6native55_GLOBAL__N__de093ff9_22_ForeachBinaryOpList_cu_a911ec4325multi_tensor_apply_kernelINS1_18TensorListMetadataILi2EEENS1_11CopyFunctorIdaLi2ELi1ELi1EEEJNS0_4CopyIdaEEEEEvT_T0_DpT1_ --------------------------
	.section	.text._ZN2at6native55_GLOBAL__N__de093ff9_22_ForeachBinaryOpList_cu_a911ec4325multi_tensor_apply_kernelINS1_18TensorListMetadataILi2EEENS1_11CopyFunctorIdaLi2ELi1ELi1EEEJNS0_4CopyIdaEEEEEvT_T0_DpT1_,"ax",@progbits
	.align	128
.text._ZN2at6native55_GLOBAL__N__de093ff9_22_ForeachBinaryOpList_cu_a911ec4325multi_tensor_apply_kernelINS1_18TensorListMetadataILi2EEENS1_11CopyFunctorIdaLi2ELi1ELi1EEEJNS0_4CopyIdaEEEEEvT_T0_DpT1_:
        .type           _ZN2at6native55_GLOBAL__N__de093ff9_22_ForeachBinaryOpList_cu_a911ec4325multi_tensor_apply_kernelINS1_18TensorListMetadataILi2EEENS1_11CopyFunctorIdaLi2ELi1ELi1EEEJNS0_4CopyIdaEEEEEvT_T0_DpT1_,@function
        .size           _ZN2at6native55_GLOBAL__N__de093ff9_22_ForeachBinaryOpList_cu_a911ec4325multi_tensor_apply_kernelINS1_18TensorListMetadataILi2EEENS1_11CopyFunctorIdaLi2ELi1ELi1EEEJNS0_4CopyIdaEEEEEvT_T0_DpT1_,(.L_x_7697 - _ZN2at6native55_GLOBAL__N__de093ff9_22_ForeachBinaryOpList_cu_a911ec4325multi_tensor_apply_kernelINS1_18TensorListMetadataILi2EEENS1_11CopyFunctorIdaLi2ELi1ELi1EEEJNS0_4CopyIdaEEEEEvT_T0_DpT1_)
        .other          _ZN2at6native55_GLOBAL__N__de093ff9_22_ForeachBinaryOpList_cu_a911ec4325multi_tensor_apply_kernelINS1_18TensorListMetadataILi2EEENS1_11CopyFunctorIdaLi2ELi1ELi1EEEJNS0_4CopyIdaEEEEEvT_T0_DpT1_,@"STO_CUDA_ENTRY STV_DEFAULT"
_ZN2at6native55_GLOBAL__N__de093ff9_22_ForeachBinaryOpList_cu_a911ec4325multi_tensor_apply_kernelINS1_18TensorListMetadataILi2EEENS1_11CopyFunctorIdaLi2ELi1ELi1EEEJNS0_4CopyIdaEEEEEvT_T0_DpT1_:
        /* <DEDUP_REMOVED lines=39> */
[----:B------:R-:W-:Y:S05]  /*0270*/  CALL.REL.NOINC `($__internal_81_$__cuda_sm20_div_u16) ;  /* 0x0000001000907944 */ /* 0x000fea0003c00000 */
        /* <DEDUP_REMOVED lines=52> */
.L_x_2941:
        /* <DEDUP_REMOVED lines=134> */
.L_x_2940:
        /* <DEDUP_REMOVED lines=67> */
.L_x_2939:
[----:B------:R-:W0:Y:S02]  /*1250*/  S2R R14, SR_TID.X ;  /* 0x00000000000e7919 */ /* 0x000e240000002100 */
[----:B0-----:R-:W-:-:S03]  /*1260*/  IMAD.WIDE.U32 R2, R14, 0x4, RZ ;  /* 0x000000040e027825 */ /* 0x001fc600078e00ff */
[----:B------:R-:W-:-:S04]  /*1270*/  ISETP.GE.U32.AND P0, PT, R2, UR11, PT ;  /* 0x0000000b02007c0c */ /* 0x000fc8000bf06070 */
[----:B------:R-:W-:-:S13]  /*1280*/  ISETP.GE.AND.EX P0, PT, R3, UR4, PT, P0 ;  /* 0x0000000403007c0c */ /* 0x000fda000bf06300 */
[----:B------:R-:W-:Y:S05]  /*1290*/  @P0 EXIT ;  /* 0x000000000000094d */ /* 0x000fea0003800000 */
[----:B------:R-:W-:Y:S01]  /*12a0*/  IMAD.MOV.U32 R15, RZ, RZ, RZ ;  /* 0x000000ffff0f7224 */ /* 0x000fe200078e00ff */
[----:B------:R-:W0:Y:S06]  /*12b0*/  LDCU UR5, c[0x0][0x360] ;  /* 0x00006c00ff0577ac */ /* 0x000e2c0008000800 */
.L_x_2942:
        /* <DEDUP_REMOVED lines=32> */
        .weak           $__internal_81_$__cuda_sm20_div_u16
        .type           $__internal_81_$__cuda_sm20_div_u16,@function
        .size           $__internal_81_$__cuda_sm20_div_u16,(.L_x_7697 - $__internal_81_$__cuda_sm20_div_u16)
$__internal_81_$__cuda_sm20_div_u16:
        /* <DEDUP_REMOVED lines=19> */
[----:B------:R-:W-:Y:S05]  /*15f0*/  RET.REL.NODEC R2 `(_ZN2at6native55_GLOBAL__N__de093ff9_22_ForeachBinaryOpList_cu_a911ec4325multi_tensor_apply_kernelINS1_18TensorListMetadataILi2EEENS1_11CopyFunctorIdaLi2ELi1ELi1EEEJNS0_4CopyIdaEEEEEvT_T0_DpT1_) ;  /* 0xffffffe802807950 */ /* 0x000fea0003c3ffff */
.L_x_2943:
        /* <DEDUP_REMOVED lines=16> */
.L_x_7697:


//--------------------- .text._ZN2at6native55_GLOBAL__N__de093ff9_22_ForeachBinaryOpList_cu_a911ec4325multi_tensor_apply_kernelINS1_18TensorListMetadataILi2EEENS1_11CopyFunctorIdhLi2ELi1ELi1EEEJNS0_4CopyIdhEEEEEvT_T0_DpT1_ --------------------------
	.section	.text._ZN2at6native55_GLOBAL__N__de093ff9_22_ForeachBinaryOpList_cu_a911ec4325multi_tensor_apply_kernelINS1_18TensorListMetadataILi2EEENS1_11CopyFunctorIdhLi2ELi1ELi1EEEJNS0_4CopyIdhEEEEEvT_T0_DpT1_,"ax",@progbits
	.align	128
.text._ZN2at6native55_GLOBAL__N__de093ff9_22_ForeachBinaryOpList_cu_a911ec4325multi_tensor_apply_kernelINS1_18TensorListMetadataILi2EEENS1_11CopyFunctorIdhLi2ELi1ELi1EEEJNS0_4CopyIdhEEEEEvT_T0_DpT1_:
        .type           _ZN2at6native55_GLOBAL__N__de093ff9_22_ForeachBinaryOpList_cu_a911ec4325multi_tensor_apply_kernelINS1_18TensorListMetadataILi2EEENS1_11CopyFunctorIdhLi2ELi1ELi1EEEJNS0_4CopyIdhEEEEEvT_T0_DpT1_,@function
        .size           _ZN2at6native55_GLOBAL__N__de093ff9_22_ForeachBinaryOpList_cu_a911ec4325multi_tensor_apply_kernelINS1_18TensorListMetadataILi2EEENS1_11CopyFunctorIdhLi2ELi1ELi1EEEJNS0_4CopyIdhEEEEEvT_T0_DpT1_,(.L_x_7699 - _ZN2at6native55_GLOBAL__N__de093ff9_22_ForeachBinaryOpList_cu_a911ec4325multi_tensor_apply_kernelINS1_18TensorListMetadataILi2EEENS1_11CopyFunctorIdhLi2ELi1ELi1EEEJNS0_4CopyIdhEEEEEvT_T0_DpT1_)
        .other          _ZN2at6native55_GLOBAL__N__de093ff9_22_ForeachBinaryOpList_cu_a911ec4325multi_tensor_apply_kernelINS1_18TensorListMetadataILi2EEENS1_11CopyFunctorIdhLi2ELi1ELi1EEEJNS0_4CopyIdhEEEEEvT_T0_DpT1_,@"STO_CUDA_ENTRY STV_DEFAULT"
_ZN2at6native55_GLOBAL__N__de093ff9_22_ForeachBinaryOpList_cu_a911ec4325multi_tensor_apply_kernelINS1_18TensorListMetadataILi2EEENS1_11CopyFunctorIdhLi2ELi1ELi1EEEJNS0_4CopyIdhEEEEEvT_T0_DpT1_:
        /* <DEDUP_REMOVED lines=39> */
[----:B------:R-:W-:Y:S05]  /*0270*/  CALL.REL.NOINC `($__internal_82_$__cuda_sm20_div_u16) ;  /* 0x0000001000687944 */ /* 0x000fea0003c00000 */
        /* <DEDUP_REMOVED lines=52> */
.L_x_2946:
[C---:B------:R-:W-:Y:S02]  /*05c0*/  ISETP.GE.U32.AND P0, PT, R27.reuse, UR40, PT ;  /* 0x000000281b007c0c */ /* 0x040fe4000bf06070 */
[----:B-1----:R-:W-:Y:S02]  /*05d0*/  IADD3 R20, P3, PT, R27, UR28, RZ ;  /* 0x0000001c1b147c10 */ /* 0x002fe4000ff7e0ff */
[----:B------:R-:W-:Y:S02]  /*05e0*/  ISETP.GE.AND.EX P0, PT, R3, UR41, PT, P0 ;  /* 0x0000002903007c0c */ /* 0x000fe4000bf06300 */
[----:B------:R-:W-:Y:S01]  /*05f0*/  ISETP.GE.U32.AND P2, PT, R20, UR40, PT ;  /* 0x0000002814007c0c */ /* 0x000fe2000bf46070 */
[----:B------:R-:W-:-:S05]  /*0600*/  IMAD.X R21, RZ, RZ, R3, P3 ;  /* 0x000000ffff157224 */ /* 0x000fca00018e0603 */
[----:B------:R-:W-:-:S05]  /*0610*/  ISETP.GE.AND.EX P2, PT, R21, UR41, PT, P2 ;  /* 0x0000002915007c0c */ /* 0x000fca000bf46320 */
[----:B------:R-:W-:-:S04]  /*0620*/  @!P0 IADD3 R18, P1, PT, R27, UR42, RZ ;  /* 0x0000002a1b128c10 */ /* 0x000fc8000ff3e0ff */
[----:B------:R-:W-:Y:S02]  /*0630*/  @!P0 IADD3.X R19, PT, PT, R3, UR43, RZ, P1, !PT ;  /* 0x0000002b03138c10 */ /* 0x000fe40008ffe4ff */
[----:B------:R-:W-:-:S03]  /*0640*/  IADD3 R29, P1, PT, R20, UR28, RZ ;  /* 0x0000001c141d7c10 */ /* 0x000fc6000ff3e0ff */
[----:B------:R0:W2:Y:S01]  /*0650*/  @!P0 LDG.E.U8 R24, desc[UR26][R18.64] ;  /* 0x0000001a12188981 */ /* 0x0000a2000c1e1100 */
[----:B------:R-:W-:Y:S01]  /*0660*/  ISETP.GE.U32.AND P3, PT, R29, UR40, PT ;  /* 0x000000281d007c0c */ /* 0x000fe2000bf66070 */
[----:B------:R-:W-:Y:S01]  /*0670*/  IMAD.X R28, RZ, RZ, R21, P1 ;  /* 0x000000ffff1c7224 */ /* 0x000fe200008e0615 */
[----:B------:R-:W-:-:S04]  /*0680*/  @!P2 IADD3 R22, P1, PT, R27, UR31, RZ ;  /* 0x0000001f1b16ac10 */ /* 0x000fc8000ff3e0ff */
[----:B------:R-:W-:Y:S02]  /*0690*/  ISETP.GE.AND.EX P3, PT, R28, UR41, PT, P3 ;  /* 0x000000291c007c0c */ /* 0x000fe4000bf66330 */
[----:B------:R-:W-:-:S05]  /*06a0*/  @!P2 IADD3.X R23, PT, PT, R3, UR32, RZ, P1, !PT ;  /* 0x000000200317ac10 */ /* 0x000fca0008ffe4ff */
[----:B------:R-:W3:Y:S06]  /*06b0*/  @!P2 LDG.E.U8 R25, desc[UR26][R22.64] ;  /* 0x0000001a1619a981 */ /* 0x000eec000c1e1100 */
        /* <DEDUP_REMOVED lines=13> */
[----:B--2---:R-:W-:-:S06]  /*0790*/  @!P0 LOP3.LUT R22, R24, 0xff, RZ, 0xc0, !PT ;  /* 0x000000ff18168812 */ /* 0x004fcc00078ec0ff */
[----:B------:R-:W0:Y:S02]  /*07a0*/  @!P0 I2F.F64.U16 R22, R22 ;  /* 0x0000001600168312 */ /* 0x000e240000101800 */
[----:B0-----:R0:W-:Y:S01]  /*07b0*/  @!P0 STG.E.64 desc[UR26][R20.64], R22 ;  /* 0x0000001614008986 */ /* 0x0011e2000c101b1a */
[----:B---3--:R-:W-:Y:S02]  /*07c0*/  @!P2 LOP3.LUT R19, R25, 0xff, RZ, 0xc0, !PT ;  /* 0x000000ff1913a812 */ /* 0x008fe400078ec0ff */
[----:B0-----:R-:W-:-:S04]  /*07d0*/  @!P2 LEA R20, P0, R2, UR7, 0x3 ;  /* 0x000000070214ac11 */ /* 0x001fc8000f8018ff */
[----:B------:R-:W-:-:S15]  /*07e0*/  @!P2 IADD3.X R21, PT, PT, R5, UR10, RZ, P0, !PT ;  /* 0x0000000a0515ac10 */ /* 0x000fde00087fe4ff */
[----:B------:R-:W-:-:S15]  /*07f0*/  NOP ;  /* 0x0000000000007918 */ /* 0x000fde0000000000 */
[----:B------:R-:W-:-:S15]  /*0800*/  NOP ;  /* 0x0000000000007918 */ /* 0x000fde0000000000 */
[----:B------:R-:W-:-:S10]  /*0810*/  NOP ;  /* 0x0000000000007918 */ /* 0x000fd40000000000 */
[----:B------:R-:W0:Y:S02]  /*0820*/  @!P2 I2F.F64.U16 R22, R19 ;  /* 0x000000130016a312 */ /* 0x000e240000101800 */
[----:B0-----:R0:W-:Y:S01]  /*0830*/  @!P2 STG.E.64 desc[UR26][R20.64], R22 ;  /* 0x000000161400a986 */ /* 0x0011e2000c101b1a */
[----:B------:R-:W-:Y:S01]  /*0840*/  @!P1 IMAD.MOV.U32 R19, RZ, RZ, R17 ;  /* 0x000000ffff139224 */ /* 0x000fe200078e0011 */
[----:B0-----:R-:W-:Y:S02]  /*0850*/  @!P3 IADD3 R22, P0, PT, R12, UR7, RZ ;  /* 0x000000070c16bc10 */ /* 0x001fe4000ff1e0ff */
[----:B----4-:R-:W-:Y:S02]  /*0860*/  @!P3 LOP3.LUT R20, R26, 0xff, RZ, 0xc0, !PT ;  /* 0x000000ff1a14b812 */ /* 0x010fe400078ec0ff */
[----:B------:R-:W-:-:S15]  /*0870*/  @!P3 IADD3.X R23, PT, PT, R13, UR10, RZ, P0, !PT ;  /* 0x0000000a0d17bc10 */ /* 0x000fde00087fe4ff */
[----:B------:R-:W-:-:S15]  /*0880*/  NOP ;  /* 0x0000000000007918 */ /* 0x000fde0000000000 */
[----:B------:R-:W-:-:S15]  /*0890*/  NOP ;  /* 0x0000000000007918 */ /* 0x000fde0000000000 */
[----:B------:R-:W-:-:S11]  /*08a0*/  NOP ;  /* 0x0000000000007918 */ /* 0x000fd60000000000 */
[----:B------:R-:W0:Y:S02]  /*08b0*/  @!P3 I2F.F64.U16 R20, R20 ;  /* 0x000000140014b312 */ /* 0x000e240000101800 */
[----:B0-----:R0:W-:Y:S02]  /*08c0*/  @!P3 STG.E.64 desc[UR26][R22.64], R20 ;  /* 0x000000141600b986 */ /* 0x0011e4000c101b1a */
[----:B0-----:R-:W-:Y:S01]  /*08d0*/  IMAD.U32 R21, RZ, RZ, UR28 ;  /* 0x0000001cff157e24 */ /* 0x001fe2000f8e00ff */
[----:B-----5:R-:W-:-:S03]  /*08e0*/  @!P1 LOP3.LUT R22, R4, 0xff, RZ, 0xc0, !PT ;  /* 0x000000ff04169812 */ /* 0x020fc600078ec0ff */
[----:B------:R-:W-:Y:S01]  /*08f0*/  @!P1 IMAD.WIDE.U32 R18, R21, 0x18, R18 ;  /* 0x0000001815129825 */ /* 0x000fe200078e0012 */
[----:B------:R-:W-:-:S03]  /*0900*/  IADD3 R21, P2, PT, R29, UR28, RZ ;  /* 0x0000001c1d157c10 */ /* 0x000fc6000ff5e0ff */
[----:B------:R-:W-:Y:S01]  /*0910*/  @!P1 IMAD.MOV.U32 R29, RZ, RZ, RZ ;  /* 0x000000ffff1d9224 */ /* 0x000fe200078e00ff */
[----:B------:R-:W-:Y:S01]  /*0920*/  @!P1 IADD3 R18, P0, PT, R18, UR7, RZ ;  /* 0x0000000712129c10 */ /* 0x000fe2000ff1e0ff */
[----:B------:R-:W-:-:S03]  /*0930*/  IMAD.X R28, RZ, RZ, R28, P2 ;  /* 0x000000ffff1c7224 */ /* 0x000fc600010e061c */
[----:B------:R-:W-:Y:S02]  /*0940*/  @!P1 IADD3.X R19, PT, PT, R19, UR10, R29, P0, !PT ;  /* 0x0000000a13139c10 */ /* 0x000fe400087fe41d */
[C---:B------:R-:W-:Y:S02]  /*0950*/  ISETP.GE.U32.AND P0, PT, R21.reuse, UR40, PT ;  /* 0x0000002815007c0c */ /* 0x040fe4000bf06070 */
[----:B------:R-:W-:Y:S02]  /*0960*/  IADD3 R29, P2, PT, R21, UR28, RZ ;  /* 0x0000001c151d7c10 */ /* 0x000fe4000ff5e0ff */
[----:B------:R-:W-:-:S03]  /*0970*/  ISETP.GE.AND.EX P0, PT, R28, UR41, PT, P0 ;  /* 0x000000291c007c0c */ /* 0x000fc6000bf06300 */
[----:B------:R-:W-:Y:S01]  /*0980*/  IMAD.X R28, RZ, RZ, R28, P2 ;  /* 0x000000ffff1c7224 */ /* 0x000fe200010e061c */
[C---:B------:R-:W-:Y:S02]  /*0990*/  ISETP.GE.U32.AND P2, PT, R29.reuse, UR40, PT ;  /* 0x000000281d007c0c */ /* 0x040fe4000bf46070 */
[----:B------:R-:W-:Y:S02]  /*09a0*/  IADD3 R29, P3, PT, R29, UR28, RZ ;  /* 0x0000001c1d1d7c10 */ /* 0x000fe4000ff7e0ff */
[----:B------:R-:W-:-:S03]  /*09b0*/  ISETP.GE.AND.EX P2, PT, R28, UR41, PT, P2 ;  /* 0x000000291c007c0c */ /* 0x000fc6000bf46320 */
[----:B------:R-:W-:-:S15]  /*09c0*/  IMAD.X R28, RZ, RZ, R28, P3 ;  /* 0x000000ffff1c7224 */ /* 0x000fde00018e061c */
[----:B------:R-:W-:-:S15]  /*09d0*/  NOP ;  /* 0x0000000000007918 */ /* 0x000fde0000000000 */
[----:B------:R-:W0:Y:S02]  /*09e0*/  @!P1 I2F.F64.U16 R22, R22 ;  /* 0x0000001600169312 */ /* 0x000e240000101800 */
[----:B0-----:R0:W-:Y:S01]  /*09f0*/  @!P1 STG.E.64 desc[UR26][R18.64], R22 ;  /* 0x0000001612009986 */ /* 0x0011e2000c101b1a */
[----:B------:R-:W-:-:S04]  /*0a00*/  @!P0 IADD3 R20, P1, PT, R27, UR38, RZ ;  /* 0x000000261b148c10 */ /* 0x000fc8000ff3e0ff */
[----:B------:R-:W-:Y:S02]  /*0a10*/  @!P0 IADD3.X R21, PT, PT, R3, UR39, RZ, P1, !PT ;  /* 0x0000002703158c10 */ /* 0x000fe40008ffe4ff */
[----:B------:R-:W-:-:S03]  /*0a20*/  ISETP.GE.U32.AND P1, PT, R29, UR40, PT ;  /* 0x000000281d007c0c */ /* 0x000fc6000bf26070 */
[----:B------:R1:W2:Y:S01]  /*0a30*/  @!P0 LDG.E.U8 R24, desc[UR26][R20.64] ;  /* 0x0000001a14188981 */ /* 0x0002a2000c1e1100 */
[----:B------:R-:W-:Y:S02]  /*0a40*/  ISETP.GE.AND.EX P1, PT, R28, UR41, PT, P1 ;  /* 0x000000291c007c0c */ /* 0x000fe4000bf26310 */
[----:B0-----:R-:W-:Y:S02]  /*0a50*/  @!P2 IADD3 R18, P3, PT, R27, UR35, RZ ;  /* 0x000000231b12ac10 */ /* 0x001fe4000ff7e0ff */
[----:B------:R-:W-:Y:S02]  /*0a60*/  IADD3 R29, P4, PT, R29, UR28, RZ ;  /* 0x0000001c1d1d7c10 */ /* 0x000fe4000ff9e0ff */
[----:B------:R-:W-:-:S03]  /*0a70*/  @!P2 IADD3.X R19, PT, PT, R3, UR12, RZ, P3, !PT ;  /* 0x0000000c0313ac10 */ /* 0x000fc60009ffe4ff */
[----:B------:R-:W-:Y:S02]  /*0a80*/  IMAD.X R28, RZ, RZ, R28, P4 ;  /* 0x000000ffff1c7224 */ /* 0x000fe400020e061c */
[----:B------:R-:W3:Y:S02]  /*0a90*/  @!P2 LDG.E.U8 R25, desc[UR26][R18.64] ;  /* 0x0000001a1219a981 */ /* 0x000ee4000c1e1100 */
[----:B------:R-:W-:-:S04]  /*0aa0*/  @!P1 IADD3 R22, P3, PT, R27, UR34, RZ ;  /* 0x000000221b169c10 */ /* 0x000fc8000ff7e0ff */
[----:B------:R-:W-:Y:S02]  /*0ab0*/  @!P1 IADD3.X R23, PT, PT, R3, UR14, RZ, P3, !PT ;  /* 0x0000000e03179c10 */ /* 0x000fe40009ffe4ff */
[----:B------:R-:W-:-:S03]  /*0ac0*/  ISETP.GE.U32.AND P3, PT, R29, UR40, PT ;  /* 0x000000281d007c0c */ /* 0x000fc6000bf66070 */
[----:B------:R0:W4:Y:S01]  /*0ad0*/  @!P1 LDG.E.U8 R26, desc[UR26][R22.64] ;  /* 0x0000001a161a9981 */ /* 0x000122000c1e1100 */
[----:B------:R-:W-:-:S13]  /*0ae0*/  ISETP.GE.AND.EX P3, PT, R28, UR41, PT, P3 ;  /* 0x000000291c007c0c */ /* 0x000fda000bf66330 */
[----:B-1----:R-:W-:-:S04]  /*0af0*/  @!P3 IADD3 R20, P4, PT, R27, UR33, RZ ;  /* 0x000000211b14bc10 */ /* 0x002fc8000ff9e0ff */
        /* <DEDUP_REMOVED lines=10> */
[----:B--2---:R-:W-:-:S06]  /*0ba0*/  @!P0 LOP3.LUT R18, R24, 0xff, RZ, 0xc0, !PT ;  /* 0x000000ff18128812 */ /* 0x004fcc00078ec0ff */
[----:B------:R-:W0:Y:S02]  /*0bb0*/  @!P0 I2F.F64.U16 R18, R18 ;  /* 0x0000001200128312 */ /* 0x000e240000101800 */
[----:B0-----:R0:W-:Y:S01]  /*0bc0*/  @!P0 STG.E.64 desc[UR26][R22.64], R18 ;  /* 0x0000001216008986 */ /* 0x0011e2000c101b1a */
[----:B-1----:R-:W-:-:S04]  /*0bd0*/  @!P2 IADD3 R20, P0, PT, R10, UR7, RZ ;  /* 0x000000070a14ac10 */ /* 0x002fc8000ff1e0ff */
[----:B------:R-:W-:Y:S02]  /*0be0*/  @!P2 IADD3.X R21, PT, PT, R11, UR10, RZ, P0, !PT ;  /* 0x0000000a0b15ac10 */ /* 0x000fe400087fe4ff */
[----:B---3--:R-:W-:Y:S02]  /*0bf0*/  @!P2 LOP3.LUT R28, R25, 0xff, RZ, 0xc0, !PT ;  /* 0x000000ff191ca812 */ /* 0x008fe400078ec0ff */
[----:B0-----:R-:W-:Y:S02]  /*0c00*/  @!P1 IADD3 R22, P0, PT, R8, UR7, RZ ;  /* 0x0000000708169c10 */ /* 0x001fe4000ff1e0ff */
[----:B----4-:R-:W-:Y:S02]  /*0c10*/  @!P1 LOP3.LUT R19, R26, 0xff, RZ, 0xc0, !PT ;  /* 0x000000ff1a139812 */ /* 0x010fe400078ec0ff */
[----:B------:R-:W-:-:S15]  /*0c20*/  @!P1 IADD3.X R23, PT, PT, R9, UR10, RZ, P0, !PT ;  /* 0x0000000a09179c10 */ /* 0x000fde00087fe4ff */
[----:B------:R-:W-:-:S15]  /*0c30*/  NOP ;  /* 0x0000000000007918 */ /* 0x000fde0000000000 */
[----:B------:R-:W-:-:S15]  /*0c40*/  NOP ;  /* 0x0000000000007918 */ /* 0x000fde0000000000 */
[----:B------:R-:W-:-:S04]  /*0c50*/  NOP ;  /* 0x0000000000007918 */ /* 0x000fc80000000000 */
[----:B------:R-:W0:Y:S02]  /*0c60*/  @!P2 I2F.F64.U16 R28, R28 ;  /* 0x0000001c001ca312 */ /* 0x000e240000101800 */
[----:B0-----:R0:W-:Y:S02]  /*0c70*/  @!P2 STG.E.64 desc[UR26][R20.64], R28 ;  /* 0x0000001c1400a986 */ /* 0x0011e4000c101b1a */
[----:B0-----:R-:W-:-:S04]  /*0c80*/  @!P3 IADD3 R20, P0, PT, R6, UR7, RZ ;  /* 0x000000070614bc10 */ /* 0x001fc8000ff1e0ff */
[----:B------:R-:W-:Y:S02]  /*0c90*/  @!P3 IADD3.X R21, PT, PT, R7, UR10, RZ, P0, !PT ;  /* 0x0000000a0715bc10 */ /* 0x000fe400087fe4ff */
[----:B------:R-:W-:Y:S01]  /*0ca0*/  IADD3 R27, P0, PT, R27, UR29, RZ ;  /* 0x0000001d1b1b7c10 */ /* 0x000fe2000ff1e0ff */
[----:B------:R-:W-:-:S03]  /*0cb0*/  ULEA UR7, UP2, UR28, UR7, 0x6 ;  /* 0x000000071c077291 */ /* 0x000fc6000f8430ff */
[----:B------:R-:W-:Y:S01]  /*0cc0*/  IADD3.X R3, PT, PT, R3, UR30, RZ, P0, !PT ;  /* 0x0000001e03037c10 */ /* 0x000fe200087fe4ff */
[----:B------:R-:W-:-:S15]  /*0cd0*/  ULEA.HI.X UR10, UR28, UR10, URZ, 0x6, UP2 ;  /* 0x0000000a1c0a7291 */ /* 0x000fde00090f34ff */
[----:B------:R-:W-:-:S15]  /*0ce0*/  NOP ;  /* 0x0000000000007918 */ /* 0x000fde0000000000 */
[----:B------:R-:W-:-:S15]  /*0cf0*/  NOP ;  /* 0x0000000000007918 */ /* 0x000fde0000000000 */
[----:B------:R-:W-:-:S04]  /*0d00*/  NOP ;  /* 0x0000000000007918 */ /* 0x000fc80000000000 */
[----:B------:R-:W0:Y:S02]  /*0d10*/  @!P1 I2F.F64.U16 R18, R19 ;  /* 0x0000001300129312 */ /* 0x000e240000101800 */
[----:B0-----:R5:W-:Y:S02]  /*0d20*/  @!P1 STG.E.64 desc[UR26][R22.64], R18 ;  /* 0x0000001216009986 */ /* 0x001be4000c101b1a */
[----:B-----5:R-:W-:-:S15]  /*0d30*/  @!P3 LOP3.LUT R18, R4, 0xff, RZ, 0xc0, !PT ;  /* 0x000000ff0412b812 */ /* 0x020fde00078ec0ff */
[----:B------:R-:W-:-:S15]  /*0d40*/  NOP ;  /* 0x0000000000007918 */ /* 0x000fde0000000000 */
[----:B------:R-:W-:-:S15]  /*0d50*/  NOP ;  /* 0x0000000000007918 */ /* 0x000fde0000000000 */
[----:B------:R-:W-:-:S15]  /*0d60*/  NOP ;  /* 0x0000000000007918 */ /* 0x000fde0000000000 */
[----:B------:R-:W0:Y:S02]  /*0d70*/  @!P3 I2F.F64.U16 R18, R18 ;  /* 0x000000120012b312 */ /* 0x000e240000101800 */
[----:B0-----:R1:W-:Y:S01]  /*0d80*/  @!P3 STG.E.64 desc[UR26][R20.64], R18 ;  /* 0x000000121400b986 */ /* 0x0013e2000c101b1a */
[----:B------:R-:W-:Y:S05]  /*0d90*/  BRA.U UP0, `(.L_x_2946) ;  /* 0xfffffff900087547 */ /* 0x000fea000b83ffff */
.L_x_2945:
        /* <DEDUP_REMOVED lines=31> */
[C---:B0-----:R-:W-:Y:S02]  /*0f90*/  @!P0 LEA R14, P5, R5.reuse, UR8, 0x3 ;  /* 0x00000008050e8c11 */ /* 0x041fe4000f8a18ff */
[----:B-1----:R-:W-:Y:S02]  /*0fa0*/  PRMT R18, R4, 0x7610, R18 ;  /* 0x0000761004127816 */ /* 0x002fe40000000012 */
        /* <DEDUP_REMOVED lines=8> */
[----:B--2---:R-:W-:Y:S02]  /*1030*/  @!P0 LOP3.LUT R12, R12, 0xff, RZ, 0xc0, !PT ;  /* 0x000000ff0c0c8812 */ /* 0x004fe400078ec0ff */
[----:B---3--:R-:W-:-:S04]  /*1040*/  @!P1 LOP3.LUT R10, R25, 0xff, RZ, 0xc0, !PT ;  /* 0x000000ff190a9812 */ /* 0x008fc800078ec0ff */
[----:B------:R-:W1:Y:S01]  /*1050*/  @!P0 I2F.F64.U16 R12, R12 ;  /* 0x0000000c000c8312 */ /* 0x000e620000101800 */
[----:B----4-:R-:W-:Y:S01]  /*1060*/  @!P2 LOP3.LUT R8, R26, 0xff, RZ, 0xc0, !PT ;  /* 0x000000ff1a08a812 */ /* 0x010fe200078ec0ff */
[----:B-1----:R0:W-:-:S15]  /*1070*/  @!P0 STG.E.64 desc[UR26][R14.64], R12 ;  /* 0x0000000c0e008986 */ /* 0x0021de000c101b1a */
[----:B------:R-:W-:-:S15]  /*1080*/  NOP ;  /* 0x0000000000007918 */ /* 0x000fde0000000000 */
[----:B------:R-:W-:-:S15]  /*1090*/  NOP ;  /* 0x0000000000007918 */ /* 0x000fde0000000000 */
[----:B------:R-:W-:-:S15]  /*10a0*/  NOP ;  /* 0x0000000000007918 */ /* 0x000fde0000000000 */
[----:B------:R-:W-:-:S02]  /*10b0*/  NOP ;  /* 0x0000000000007918 */ /* 0x000fc40000000000 */
[----:B------:R-:W1:Y:S02]  /*10c0*/  @!P1 I2F.F64.U16 R10, R10 ;  /* 0x0000000a000a9312 */ /* 0x000e640000101800 */
[----:B-1----:R0:W-:-:S15]  /*10d0*/  @!P1 STG.E.64 desc[UR26][R4.64], R10 ;  /* 0x0000000a04009986 */ /* 0x0021de000c101b1a */
[----:B------:R-:W-:-:S15]  /*10e0*/  NOP ;  /* 0x0000000000007918 */ /* 0x000fde0000000000 */
[----:B------:R-:W-:-:S15]  /*10f0*/  NOP ;  /* 0x0000000000007918 */ /* 0x000fde0000000000 */
[----:B------:R-:W-:-:S15]  /*1100*/  NOP ;  /* 0x0000000000007918 */ /* 0x000fde0000000000 */
[----:B------:R-:W-:-:S02]  /*1110*/  NOP ;  /* 0x0000000000007918 */ /* 0x000fc40000000000 */
[----:B------:R-:W1:Y:S02]  /*1120*/  @!P2 I2F.F64.U16 R8, R8 ;  /* 0x000000080008a312 */ /* 0x000e640000101800 */
[----:B-1----:R0:W-:Y:S01]  /*1130*/  @!P2 STG.E.64 desc[UR26][R2.64], R8 ;  /* 0x000000080200a986 */ /* 0x0021e2000c101b1a */
[----:B------:R-:W-:Y:S05]  /*1140*/  @P3 EXIT ;  /* 0x000000000000394d */ /* 0x000fea0003800000 */
[----:B0-----:R-:W-:Y:S02]  /*1150*/  LEA R4, P0, R16, UR8, 0x3 ;  /* 0x0000000810047c11 */ /* 0x001fe4000f8018ff */
[----:B-----5:R-:W-:Y:S02]  /*1160*/  LOP3.LUT R2, R18, 0xff, RZ, 0xc0, !PT ;  /* 0x000000ff12027812 */ /* 0x020fe400078ec0ff */
[----:B------:R-:W-:-:S04]  /*1170*/  LEA.HI.X R5, R16, UR9, R17, 0x3, P0 ;  /* 0x0000000910057c11 */ /* 0x000fc800080f1c11 */
[----:B------:R-:W0:Y:S02]  /*1180*/  I2F.F64.U16 R2, R2 ;  /* 0x0000000200027312 */ /* 0x000e240000101800 */
[----:B0-----:R-:W-:Y:S01]  /*1190*/  STG.E.64 desc[UR26][R4.64], R2 ;  /* 0x0000000204007986 */ /* 0x001fe2000c101b1a */
[----:B------:R-:W-:Y:S05]  /*11a0*/  EXIT ;  /* 0x000000000000794d */ /* 0x000fea0003800000 */
.L_x_2944:
[----:B------:R-:W0:Y:S02]  /*11b0*/  S2R R14, SR_TID.X ;  /* 0x00000000000e7919 */ /* 0x000e240000002100 */
[----:B0-----:R-:W-:-:S03]  /*11c0*/  IMAD.WIDE.U32 R2, R14, 0x4, RZ ;  /* 0x000000040e027825 */ /* 0x001fc600078e00ff */
[----:B------:R-:W-:-:S04]  /*11d0*/  ISETP.GE.U32.AND P0, PT, R2, UR11, PT ;  /* 0x0000000b02007c0c */ /* 0x000fc8000bf06070 */
[----:B------:R-:W-:-:S13]  /*11e0*/  ISETP.GE.AND.EX P0, PT, R3, UR4, PT, P0 ;  /* 0x0000000403007c0c */ /* 0x000fda000bf06300 */
[----:B------:R-:W-:Y:S05]  /*11f0*/  @P0 EXIT ;  /* 0x000000000000094d */ /* 0x000fea0003800000 */
[----:B------:R-:W-:Y:S01]  /*1200*/  IMAD.MOV.U32 R15, RZ, RZ, RZ ;  /* 0x000000ffff0f7224 */ /* 0x000fe200078e00ff */
[----:B------:R-:W0:Y:S06]  /*1210*/  LDCU UR5, c[0x0][0x360] ;  /* 0x00006c00ff0577ac */ /* 0x000e2c0008000800 */
.L_x_2947:
        /* <DEDUP_REMOVED lines=18> */
[----:B------:R-:W-:-:S15]  /*1340*/  I2F.F64.U8 R6, R2.B1 ;  /* 0x1000000200067312 */ /* 0x000fde0000001800 */
        /* <DEDUP_REMOVED lines=13> */
        .weak           $__internal_82_$__cuda_sm20_div_u16
        .type           $__internal_82_$__cuda_sm20_div_u16,@function
        .size           $__internal_82_$__cuda_sm20_div_u16,(.L_x_7699 - $__internal_82_$__cuda_sm20_div_u16)
$__internal_82_$__cuda_sm20_div_u16:
        /* <DEDUP_REMOVED lines=19> */
[----:B------:R-:W-:Y:S05]  /*1550*/  RET.REL.NODEC R2 `(_ZN2at6native55_GLOBAL__N__de093ff9_22_ForeachBinaryOpList_cu_a911ec4325multi_tensor_apply_kernelINS1_18TensorListMetadataILi2EEENS1_11CopyFunctorIdhLi2ELi1ELi1EEEJNS0_4CopyIdhEEEEEvT_T0_DpT1_) ;  /* 0xffffffe802a87950 */ /* 0x000fea0003c3ffff */
.L_x_2948:
        /* <DEDUP_REMOVED lines=10> */
.L_x_7699:


//--------------------- .text._ZN2at6native55_GLOBAL__N__de093ff9_22_ForeachBinaryOpList_cu_a911ec4325multi_tensor_apply_kernelINS1_18TensorListMetadataILi2EEENS1_14UnaryOpFunctorIdLi2ELi1ELi1EEEJNS0_4CopyIddEEEEEvT_T0_DpT1_ --------------------------
	.section	.text._ZN2at6native55_GLOBAL__N__de093ff9_22_ForeachBinaryOpList_cu_a911ec4325multi_tensor_apply_kernelINS1_18TensorListMetadataILi2EEENS1_14UnaryOpFunctorIdLi2ELi1ELi1EEEJNS0_4CopyIddEEEEEvT_T0_DpT1_,"ax",@progbits
	.align	128
.text._ZN2at6native55_GLOBAL__N__de093ff9_22_ForeachBinaryOpList_cu_a911ec4325multi_tensor_apply_kernelINS1_18TensorListMetadataILi2EEENS1_14UnaryOpFunctorIdLi2ELi1ELi1EEEJNS0_4CopyIddEEEEEvT_T0_DpT1_:
        .type           _ZN2at6native55_GLOBAL__N__de093ff9_22_ForeachBinaryOpList_cu_a911ec4325multi_tensor_apply_kernelINS1_18TensorListMetadataILi2EEENS1_14UnaryOpFunctorIdLi2ELi1ELi1EEEJNS0_4CopyIddEEEEEvT_T0_DpT1_,@function
        .size           _ZN2at6native55_GLOBAL__N__de093ff9_22_ForeachBinaryOpList_cu_a911ec4325multi_tensor_apply_kernelINS1_18TensorListMetadataILi2EEENS1_14UnaryOpFunctorIdLi2ELi1ELi1EEEJNS0_4CopyIddEEEEEvT_T0_DpT1_,(.L_x_7701 - _ZN2at6native55_GLOBAL__N__de093ff9_22_ForeachBinaryOpList_cu_a911ec4325multi_tensor_apply_kernelINS1_18TensorListMetadataILi2EEENS1_14UnaryOpFunctorIdLi2ELi1ELi1EEEJNS0_4CopyIddEEEEEvT_T0_DpT1_)
        .other          _ZN2at6native55_GLOBAL__N__de093ff9_22_ForeachBinaryOpList_cu_a911ec4325multi_tensor_apply_kernelINS1_18TensorListMetadataILi2EEENS1_14UnaryOpFunctorIdLi2ELi1ELi1EEEJNS0_4CopyIddEEEEEvT_T0_DpT1_,@"STO_CUDA_ENTRY STV_DEFAULT"
_ZN2at6native55_GLOBAL__N__de093ff9_22_ForeachBinaryOpList_cu_a911ec4325multi_tensor_apply_kernelINS1_18TensorListMetadataILi2EEENS1_14UnaryOpFunctorIdLi2ELi1ELi1EEEJNS0_4CopyIddEEEEEvT_T0_DpT1_:
        /* <DEDUP_REMOVED lines=39> */
[----:B------:R-:W-:Y:S05]  /*0270*/  CALL.REL.NOINC `($__internal_83_$__cuda_sm20_div_u16) ;  /* 0x0000000800dc7944 */ /* 0x000fea0003c00000 */
        /* <DEDUP_REMOVED lines=16> */
.L_x_2951:
[----:B01----:R-:W-:Y:S02]  /*0380*/  IADD3 R26, P1, PT, R0, UR6, RZ ;  /* 0x00000006001a7c10 */ /* 0x003fe4000ff3e0ff */
[----:B------:R-:W-:Y:S02]  /*0390*/  CS2R R14, SRZ ;  /* 0x00000000000e7805 */ /* 0x000fe4000001ff00 */
        /* <DEDUP_REMOVED lines=9> */
[----:B------:R-:W-:Y:S02]  /*0430*/  ISETP.GE.AND.EX P4, PT, R19, UR18, PT, P4 ;  /* 0x0000001213007c0c */ /* 0x000fe4000bf86340 */
[----:B------:R-:W-:-:S02]  /*0440*/  IADD3 R7, P5, PT, R11, UR16, RZ ;  /* 0x000000100b077c10 */ /* 0x000fc4000ffbe0ff */
[----:B------:R-:W-:Y:S02]  /*0450*/  ISETP.GE.AND.EX P3, PT, R22, UR18, PT, P3 ;  /* 0x0000001216007c0c */ /* 0x000fe4000bf66330 */
[----:B------:R-:W-:Y:S01]  /*0460*/  @!P2 LEA R16, P1, R26, UR8, 0x3 ;  /* 0x000000081a10ac11 */ /* 0x000fe2000f8218ff */
[----:B------:R-:W-:-:S03]  /*0470*/  IMAD.X R18, RZ, RZ, R22, P5 ;  /* 0x000000ffff127224 */ /* 0x000fc600028e0616 */
[----:B------:R-:W-:-:S03]  /*0480*/  @!P2 LEA.HI.X R17, R26, UR9, R21, 0x3, P1 ;  /* 0x000000091a11ac11 */ /* 0x000fc600088f1c15 */
[C---:B------:R-:W-:Y:S02]  /*0490*/  @!P4 LEA R12, P1, R24.reuse, UR8, 0x3 ;  /* 0x00000008180ccc11 */ /* 0x040fe4000f8218ff */
[----:B------:R-:W-:Y:S02]  /*04a0*/  CS2R R8, SRZ ;  /* 0x0000000000087805 */ /* 0x000fe4000001ff00 */
[----:B------:R-:W-:Y:S01]  /*04b0*/  CS2R R2, SRZ ;  /* 0x0000000000027805 */ /* 0x000fe2000001ff00 */
[----:B------:R-:W2:Y:S01]  /*04c0*/  @!P2 LDG.E.64 R14, desc[UR14][R16.64] ;  /* 0x0000000e100ea981 */ /* 0x000ea2000c1e1b00 */
[C---:B------:R-:W-:Y:S02]  /*04d0*/  @!P3 LEA R4, P5, R11.reuse, UR8, 0x3 ;  /* 0x000000080b04bc11 */ /* 0x040fe4000f8a18ff */
[----:B------:R-:W-:Y:S02]  /*04e0*/  @!P4 LEA.HI.X R13, R24, UR9, R19, 0x3, P1 ;  /* 0x00000009180dcc11 */ /* 0x000fe400088f1c13 */
[----:B------:R-:W-:-:S02]  /*04f0*/  @!P3 LEA.HI.X R5, R11, UR9, R22, 0x3, P5 ;  /* 0x000000090b05bc11 */ /* 0x000fc4000a8f1c16 */
[----:B------:R-:W-:Y:S01]  /*0500*/  ISETP.GE.U32.AND P1, PT, R7, UR17, PT ;  /* 0x0000001107007c0c */ /* 0x000fe2000bf26070 */
[----:B------:R-:W3:Y:S03]  /*0510*/  @!P4 LDG.E.64 R8, desc[UR14][R12.64] ;  /* 0x0000000e0c08c981 */ /* 0x000ee6000c1e1b00 */
[----:B------:R-:W-:Y:S01]  /*0520*/  ISETP.GE.AND.EX P1, PT, R18, UR18, PT, P1 ;  /* 0x0000001212007c0c */ /* 0x000fe2000bf26310 */
[----:B------:R0:W4:Y:S02]  /*0530*/  @!P3 LDG.E.64 R2, desc[UR14][R4.64] ;  /* 0x0000000e0402b981 */ /* 0x000124000c1e1b00 */
[----:B0-----:R-:W-:-:S10]  /*0540*/  CS2R R4, SRZ ;  /* 0x0000000000047805 */ /* 0x001fd4000001ff00 */
[----:B------:R-:W-:-:S04]  /*0550*/  @!P1 LEA R16, P5, R7, UR8, 0x3 ;  /* 0x0000000807109c11 */ /* 0x000fc8000f8a18ff */
[----:B------:R-:W-:-:S05]  /*0560*/  @!P1 LEA.HI.X R17, R7, UR9, R18, 0x3, P5 ;  /* 0x0000000907119c11 */ /* 0x000fca000a8f1c12 */
[----:B------:R0:W5:Y:S01]  /*0570*/  @!P1 LDG.E.64 R4, desc[UR14][R16.64] ;  /* 0x0000000e10049981 */ /* 0x000162000c1e1b00 */
[----:B------:R-:W-:Y:S02]  /*0580*/  @!P2 LEA R28, P5, R26, UR10, 0x3 ;  /* 0x0000000a1a1cac11 */ /* 0x000fe4000f8a18ff */
[----:B------:R-:W-:Y:S02]  /*0590*/  @!P4 LEA R12, P6, R24, UR10, 0x3 ;  /* 0x0000000a180ccc11 */ /* 0x000fe4000f8c18ff */
[----:B------:R-:W-:Y:S02]  /*05a0*/  @!P2 LEA.HI.X R29, R26, UR11, R21, 0x3, P5 ;  /* 0x0000000b1a1dac11 */ /* 0x000fe4000a8f1c15 */
[C---:B------:R-:W-:Y:S02]  /*05b0*/  @!P3 LEA R10, P5, R11.reuse, UR10, 0x3 ;  /* 0x0000000a0b0abc11 */ /* 0x040fe4000f8a18ff */
[----:B------:R-:W-:Y:S02]  /*05c0*/  @!P4 LEA.HI.X R13, R24, UR11, R19, 0x3, P6 ;  /* 0x0000000b180dcc11 */ /* 0x000fe4000b0f1c13 */
[----:B------:R-:W-:-:S02]  /*05d0*/  @!P3 LEA.HI.X R11, R11, UR11, R22, 0x3, P5 ;  /* 0x0000000b0b0bbc11 */ /* 0x000fc4000a8f1c16 */
[----:B------:R-:W-:Y:S02]  /*05e0*/  IADD3 R26, P5, PT, R26, UR13, RZ ;  /* 0x0000000d1a1a7c10 */ /* 0x000fe4000ffbe0ff */
[----:B------:R-:W-:-:S03]  /*05f0*/  @!P1 LEA R6, P6, R7, UR10, 0x3 ;  /* 0x0000000a07069c11 */ /* 0x000fc6000f8c18ff */
[----:B0-----:R-:W-:Y:S01]  /*0600*/  IMAD.X R17, RZ, RZ, R21, P5 ;  /* 0x000000ffff117224 */ /* 0x001fe200028e0615 */
[----:B------:R-:W-:Y:S02]  /*0610*/  IADD3 R24, P5, PT, R24, UR13, RZ ;  /* 0x0000000d18187c10 */ /* 0x000fe4000ffbe0ff */
[----:B------:R-:W-:-:S03]  /*0620*/  @!P1 LEA.HI.X R7, R7, UR11, R18, 0x3, P6 ;  /* 0x0000000b07079c11 */ /* 0x000fc6000b0f1c12 */
[----:B------:R-:W-:Y:S01]  /*0630*/  IMAD.X R19, RZ, RZ, R19, P5 ;  /* 0x000000ffff137224 */ /* 0x000fe200028e0613 */
[----:B------:R-:W-:-:S04]  /*0640*/  IADD3 R22, P5, PT, R24, UR16, RZ ;  /* 0x0000001018167c10 */ /* 0x000fc8000ffbe0ff */
[----:B------:R-:W-:Y:S01]  /*0650*/  ISETP.GE.U32.AND P6, PT, R22, UR17, PT ;  /* 0x0000001116007c0c */ /* 0x000fe2000bfc6070 */
[----:B------:R-:W-:Y:S01]  /*0660*/  IMAD.X R21, RZ, RZ, R19, P5 ;  /* 0x000000ffff157224 */ /* 0x000fe200028e0613 */
[----:B--2---:R0:W-:Y:S01]  /*0670*/  @!P2 STG.E.64 desc[UR14][R28.64], R14 ;  /* 0x0000000e1c00a986 */ /* 0x0041e2000c101b0e */
[----:B------:R-:W-:-:S04]  /*0680*/  ISETP.GE.U32.AND P2, PT, R26, UR17, PT ;  /* 0x000000111a007c0c */ /* 0x000fc8000bf46070 */
[----:B------:R-:W-:Y:S01]  /*0690*/  ISETP.GE.AND.EX P2, PT, R17, UR18, PT, P2 ;  /* 0x0000001211007c0c */ /* 0x000fe2000bf46320 */
[----:B---3--:R1:W-:Y:S01]  /*06a0*/  @!P4 STG.E.64 desc[UR14][R12.64], R8 ;  /* 0x000000080c00c986 */ /* 0x0083e2000c101b0e */
[----:B------:R-:W-:-:S03]  /*06b0*/  ISETP.GE.U32.AND P4, PT, R24, UR17, PT ;  /* 0x0000001118007c0c */ /* 0x000fc6000bf86070 */
[----:B----4-:R2:W-:Y:S01]  /*06c0*/  @!P3 STG.E.64 desc[UR14][R10.64], R2 ;  /* 0x000000020a00b986 */ /* 0x0105e2000c101b0e */
[----:B------:R-:W-:Y:S02]  /*06d0*/  IADD3 R23, P3, PT, R22, UR16, RZ ;  /* 0x0000001016177c10 */ /* 0x000fe4000ff7e0ff */
[----:B------:R-:W-:Y:S02]  /*06e0*/  ISETP.GE.AND.EX P4, PT, R19, UR18, PT, P4 ;  /* 0x0000001213007c0c */ /* 0x000fe4000bf86340 */
[----:B------:R-:W-:Y:S01]  /*06f0*/  ISETP.GE.U32.AND P5, PT, R23, UR17, PT ;  /* 0x0000001117007c0c */ /* 0x000fe2000bfa6070 */
[----:B0-----:R-:W-:Y:S01]  /*0700*/  IMAD.X R28, RZ, RZ, R21, P3 ;  /* 0x000000ffff1c7224 */ /* 0x001fe200018e0615 */
[----:B------:R-:W-:Y:S02]  /*0710*/  ISETP.GE.AND.EX P3, PT, R21, UR18, PT, P6 ;  /* 0x0000001215007c0c */ /* 0x000fe4000bf66360 */
[----:B-1----:R-:W-:Y:S02]  /*0720*/  @!P2 LEA R8, P6, R26, UR8, 0x3 ;  /* 0x000000081a08ac11 */ /* 0x002fe4000f8c18ff */
[----:B------:R-:W-:-:S02]  /*0730*/  ISETP.GE.AND.EX P5, PT, R28, UR18, PT, P5 ;  /* 0x000000121c007c0c */ /* 0x000fc4000bfa6350 */
[----:B------:R-:W-:Y:S02]  /*0740*/  @!P2 LEA.HI.X R9, R26, UR9, R17, 0x3, P6 ;  /* 0x000000091a09ac11 */ /* 0x000fe4000b0f1c11 */
[----:B--2---:R-:W-:Y:S02]  /*0750*/  CS2R R2, SRZ ;  /* 0x0000000000027805 */ /* 0x004fe4000001ff00 */
[----:B------:R-:W-:-:S04]  /*0760*/  @!P4 LEA R10, P6, R24, UR8, 0x3 ;  /* 0x00000008180acc11 */ /* 0x000fc8000f8c18ff */
[----:B------:R-:W-:Y:S01]  /*0770*/  @!P4 LEA.HI.X R11, R24, UR9, R19, 0x3, P6 ;  /* 0x00000009180bcc11 */ /* 0x000fe2000b0f1c13 */
[----:B-----5:R0:W-:Y:S01]  /*0780*/  @!P1 STG.E.64 desc[UR14][R6.64], R4 ;  /* 0x0000000406009986 */ /* 0x0201e2000c101b0e */
[C---:B------:R-:W-:Y:S02]  /*0790*/  @!P3 LEA R12, P1, R22.reuse, UR8, 0x3 ;  /* 0x00000008160cbc11 */ /* 0x040fe4000f8218ff */
[C---:B------:R-:W-:Y:S01]  /*07a0*/  @!P5 LEA R14, P6, R23.reuse, UR8, 0x3 ;  /* 0x00000008170edc11 */ /* 0x040fe2000f8c18ff */
[----:B------:R1:W2:Y:S01]  /*07b0*/  @!P2 LDG.E.64 R2, desc[UR14][R8.64] ;  /* 0x0000000e0802a981 */ /* 0x0002a2000c1e1b00 */
[----:B------:R-:W-:Y:S02]  /*07c0*/  @!P3 LEA.HI.X R13, R22, UR9, R21, 0x3, P1 ;  /* 0x00000009160dbc11 */ /* 0x000fe400088f1c15 */
[----:B------:R-:W-:Y:S02]  /*07d0*/  @!P5 LEA.HI.X R15, R23, UR9, R28, 0x3, P6 ;  /* 0x00000009170fdc11 */ /* 0x000fe4000b0f1c1c */
[----:B0-----:R-:W-:-:S02]  /*07e0*/  CS2R R4, SRZ ;  /* 0x0000000000047805 */ /* 0x001fc4000001ff00 */
[----:B------:R-:W-:Y:S02]  /*07f0*/  CS2R R6, SRZ ;  /* 0x0000000000067805 */ /* 0x000fe4000001ff00 */
[----:B-1----:R-:W-:Y:S02]  /*0800*/  CS2R R8, SRZ ;  /* 0x0000000000087805 */ /* 0x002fe4000001ff00 */
[----:B------:R-:W3:Y:S04]  /*0810*/  @!P4 LDG.E.64 R4, desc[UR14][R10.64] ;  /* 0x0000000e0a04c981 */ /* 0x000ee8000c1e1b00 */
[----:B------:R-:W4:Y:S04]  /*0820*/  @!P3 LDG.E.64 R6, desc[UR14][R12.64] ;  /* 0x0000000e0c06b981 */ /* 0x000f28000c1e1b00 */
[----:B------:R-:W5:Y:S01]  /*0830*/  @!P5 LDG.E.64 R8, desc[UR14][R14.64] ;  /* 0x0000000e0e08d981 */ /* 0x000f62000c1e1b00 */
[----:B------:R-:W-:Y:S01]  /*0840*/  @!P2 LEA R16, P1, R26, UR10, 0x3 ;  /* 0x0000000a1a10ac11 */ /* 0x000fe2000f8218ff */
[----:B------:R-:W-:Y:S01]  /*0850*/  UIADD3 UR4, UP0, UPT, UR4, 0x2, URZ ;  /* 0x0000000204047890 */ /* 0x000fe2000ff1e0ff */
[----:B------:R-:W-:-:S02]  /*0860*/  @!P4 LEA R18, P6, R24, UR10, 0x3 ;  /* 0x0000000a1812cc11 */ /* 0x000fc4000f8c18ff */
[----:B------:R-:W-:Y:S01]  /*0870*/  @!P2 LEA.HI.X R17, R26, UR11, R17, 0x3, P1 ;  /* 0x0000000b1a11ac11 */ /* 0x000fe200088f1c11 */
[----:B------:R-:W-:Y:S01]  /*0880*/  UIADD3.X UR5, UPT, UPT, URZ, UR5, URZ, UP0, !UPT ;  /* 0x00000005ff057290 */ /* 0x000fe200087fe4ff */
[----:B------:R-:W-:Y:S01]  /*0890*/  @!P4 LEA.HI.X R19, R24, UR11, R19, 0x3, P6 ;  /* 0x0000000b1813cc11 */ /* 0x000fe2000b0f1c13 */
[----:B------:R-:W-:Y:S01]  /*08a0*/  ULEA UR6, UP0, UR13, UR6, 0x1 ;  /* 0x000000060d067291 */ /* 0x000fe2000f8008ff */
[C---:B------:R-:W-:Y:S02]  /*08b0*/  @!P3 LEA R24, P1, R22.reuse, UR10, 0x3 ;  /* 0x0000000a1618bc11 */ /* 0x040fe4000f8218ff */
[C---:B------:R-:W-:Y:S01]  /*08c0*/  @!P5 LEA R26, P6, R23.reuse, UR10, 0x3 ;  /* 0x0000000a171adc11 */ /* 0x040fe2000f8c18ff */
[----:B------:R-:W-:Y:S01]  /*08d0*/  ULEA.HI.X UR7, UR13, UR7, URZ, 0x1, UP0 ;  /* 0x000000070d077291 */ /* 0x000fe200080f0cff */
[----:B------:R-:W-:Y:S02]  /*08e0*/  @!P3 LEA.HI.X R25, R22, UR11, R21, 0x3, P1 ;  /* 0x0000000b1619bc11 */ /* 0x000fe400088f1c15 */
[----:B------:R-:W-:-:S02]  /*08f0*/  @!P5 LEA.HI.X R27, R23, UR11, R28, 0x3, P6 ;  /* 0x0000000b171bdc11 */ /* 0x000fc4000b0f1c1c */
[----:B------:R-:W-:-:S04]  /*0900*/  ISETP.NE.U32.AND P1, PT, R20, UR4, PT ;  /* 0x0000000414007c0c */ /* 0x000fc8000bf25070 */
[----:B------:R-:W-:Y:S01]  /*0910*/  ISETP.NE.AND.EX P1, PT, RZ, UR5, PT, P1 ;  /* 0x00000005ff007c0c */ /* 0x000fe2000bf25310 */
[----:B--2---:R1:W-:Y:S04]  /*0920*/  @!P2 STG.E.64 desc[UR14][R16.64], R2 ;  /* 0x000000021000a986 */ /* 0x0043e8000c101b0e */
[----:B---3--:R1:W-:Y:S04]  /*0930*/  @!P4 STG.E.64 desc[UR14][R18.64], R4 ;  /* 0x000000041200c986 */ /* 0x0083e8000c101b0e */
[----:B----4-:R1:W-:Y:S04]  /*0940*/  @!P3 STG.E.64 desc[UR14][R24.64], R6 ;  /* 0x000000061800b986 */ /* 0x0103e8000c101b0e */
[----:B-----5:R1:W-:Y:S01]  /*0950*/  @!P5 STG.E.64 desc[UR14][R26.64], R8 ;  /* 0x000000081a00d986 */ /* 0x0203e2000c101b0e */
[----:B------:R-:W-:Y:S05]  /*0960*/  @P1 BRA `(.L_x_2951) ;  /* 0xfffffff800841947 */ /* 0x000fea000383ffff */
.L_x_2950:
[----:B------:R-:W-:Y:S05]  /*0970*/  @!P0 EXIT ;  /* 0x000000000000894d */ /* 0x000fea0003800000 */
[----:B0-----:R-:W-:Y:S02]  /*0980*/  IADD3 R15, P1, PT, R0, UR6, RZ ;  /* 0x00000006000f7c10 */ /* 0x001fe4000ff3e0ff */
[----:B-1----:R-:W-:Y:S02]  /*0990*/  CS2R R2, SRZ ;  /* 0x0000000000027805 */ /* 0x002fe4000001ff00 */
        /* <DEDUP_REMOVED lines=29> */
[----:B------:R-:W-:Y:S02]  /*0b70*/  @!P0 LEA R14, P4, R15, UR10, 0x3 ;  /* 0x0000000a0f0e8c11 */ /* 0x000fe4000f8818ff */
        /* <DEDUP_REMOVED lines=14> */
.L_x_2949:
[----:B------:R-:W1:Y:S02]  /*0c60*/  S2R R12, SR_TID.X ;  /* 0x00000000000c7919 */ /* 0x000e640000002100 */
[----:B-1----:R-:W-:-:S03]  /*0c70*/  IMAD.WIDE.U32 R2, R12, 0x4, RZ ;  /* 0x000000040c027825 */ /* 0x002fc600078e00ff */
[----:B------:R-:W-:-:S04]  /*0c80*/  ISETP.GE.U32.AND P0, PT, R2, UR19, PT ;  /* 0x0000001302007c0c */ /* 0x000fc8000bf06070 */
[----:B------:R-:W-:-:S13]  /*0c90*/  ISETP.GE.AND.EX P0, PT, R3, UR12, PT, P0 ;  /* 0x0000000c03007c0c */ /* 0x000fda000bf06300 */
[----:B0-----:R-:W-:Y:S05]  /*0ca0*/  @P0 EXIT ;  /* 0x000000000000094d */ /* 0x001fea0003800000 */
[----:B------:R-:W-:Y:S01]  /*0cb0*/  IMAD.MOV.U32 R13, RZ, RZ, RZ ;  /* 0x000000ffff0d7224 */ /* 0x000fe200078e00ff */
[----:B------:R-:W0:Y:S06]  /*0cc0*/  LDCU UR4, c[0x0][0x360] ;  /* 0x00006c00ff0477ac */ /* 0x000e2c0008000800 */
.L_x_2952:
        /* <DEDUP_REMOVED lines=18> */
        .weak           $__internal_83_$__cuda_sm20_div_u16
        .type           $__internal_83_$__cuda_sm20_div_u16,@function
        .size           $__internal_83_$__cuda_sm20_div_u16,(.L_x_7701 - $__internal_83_$__cuda_sm20_div_u16)
$__internal_83_$__cuda_sm20_div_u16:
        /* <DEDUP_REMOVED lines=18> */
[----:B------:R-:W-:Y:S06]  /*0f10*/  RET.REL.NODEC R2 `(_ZN2at6native55_GLOBAL__N__de093ff9_22_ForeachBinaryOpList_cu_a911ec4325multi_tensor_apply_kernelINS1_18TensorListMetadataILi2EEENS1_14UnaryOpFunctorIdLi2ELi1ELi1EEEJNS0_4CopyIddEEEEEvT_T0_DpT1_) ;  /* 0xfffffff002387950 */ /* 0x000fec0003c3ffff */
.L_x_2953:
        /* <DEDUP_REMOVED lines=14> */
.L_x_7701:


//--------------------- .text._ZN2at6native55_GLOBAL__N__de093ff9_22_ForeachBinaryOpList_cu_a911ec4325multi_tensor_apply_kernelINS1_18TensorListMetadataILi2EEENS1_11CopyFunctorIsN3c1015Float8_e5m2fnuzELi2ELi1ELi1EEEJNS0_4CopyIsS7_EEEEEvT_T0_DpT1_ --------------------------
	.section	.text._ZN2at6native55_GLOBAL__N__de093ff9_22_ForeachBinaryOpList_cu_a911ec4325multi_tensor_apply_kernelINS1_18TensorListMetadataILi2EEENS1_11CopyFunctorIsN3c1015Float8_e5m2fnuzELi2ELi1ELi1EEEJNS0_4CopyIsS7_EEEEEvT_T0_DpT1_,"ax",@progbits
	.align	128
.text._ZN2at6native55_GLOBAL__N__de093ff9_22_ForeachBinaryOpList_cu_a911ec4325multi_tensor_apply_kernelINS1_18TensorListMetadataILi2EEENS1_11CopyFunctorIsN3c1015Float8_e5m2fnuzELi2ELi1ELi1EEEJNS0_4CopyIsS7_EEEEEvT_T0_DpT1_:
        .type           _ZN2at6native55_GLOBAL__N__de093ff9_22_ForeachBinaryOpList_cu_a911ec4325multi_tensor_apply_kernelINS1_18TensorListMetadataILi2EEENS1_11CopyFunctorIsN3c1015Float8_e5m2fnuzELi2ELi1ELi1EEEJNS0_4CopyIsS7_EEEEEvT_T0_DpT1_,@function
        .size           _ZN2at6native55_GLOBAL__N__de093ff9_22_ForeachBinaryOpList_cu_a911ec4325multi_tensor_apply_kernelINS1_18TensorListMetadataILi2EEENS1_11CopyFunctorIsN3c1015Float8_e5m2fnuzELi2ELi1ELi1EEEJNS0_4CopyIsS7_EEEEEvT_T0_DpT1_,(.L_x_7703 - _ZN2at6native55_GLOBAL__N__de093ff9_22_ForeachBinaryOpList_cu_a911ec4325multi_tensor_apply_kernelINS1_18TensorListMetadataILi2EEENS1_11CopyFunctorIsN3c1015Float8_e5m2fnuzELi2ELi1ELi1EEEJNS0_4CopyIsS7_EEEEEvT_T0_DpT1_)
        .other          _ZN2at6native55_GLOBAL__N__de093ff9_22_ForeachBinaryOpList_cu_a911ec4325multi_tensor_apply_kernelINS1_18TensorListMetadataILi2EEENS1_11CopyFunctorIsN3c1015Float8_e5m2fnuzELi2ELi1ELi1EEEJNS0_4CopyIsS7_EEEEEvT_T0_DpT1_,@"STO_CUDA_ENTRY STV_DEFAULT"
_ZN2at6native55_GLOBAL__N__de093ff9_22_ForeachBinaryOpList_cu_a911ec4325multi_tensor_apply_kernelINS1_18TensorListMetadataILi2EEENS1_11CopyFunctorIsN3c1015Float8_e5m2fnuzELi2ELi1ELi1EEEJNS0_4CopyIsS7_EEEEEvT_T0_DpT1_:
        /* <DEDUP_REMOVED lines=55> */
.L_x_2971:
        /* <DEDUP_REMOVED lines=56> */
.L_x_2958:
[----:B------:R-:W-:Y:S05]  /*06f0*/  BSYNC.RECONVERGENT B1 ;  /* 0x0000000000017941 */ /* 0x000fea0003800200 */
.L_x_2957:
[----:B------:R-:W-:Y:S01]  /*0700*/  IMAD.SHL.U32 R2, R2, 0x200000, RZ ;  /* 0x0020000002027824 */ /* 0x000fe200078e00ff */
[----:B------:R-:W-:-:S04]  /*0710*/  LEA R3, R3, 0x37800000, 0x17 ;  /* 0x3780000003037811 */ /* 0x000fc800078eb8ff */
[----:B------:R-:W-:-:S07]  /*0720*/  LOP3.LUT R17, R3, R2, R17, 0xfe, !PT ;  /* 0x0000000203117212 */ /* 0x000fce00078efe11 */
.L_x_2956:
[----:B------:R-:W-:Y:S05]  /*0730*/  BSYNC.RECONVERGENT B0 ;  /* 0x0000000000007941 */ /* 0x000fea0003800200 */
.L_x_2955:
[----:B-----5:R-:W-:Y:S01]  /*0740*/  ISETP.NE.AND P4, PT, R12, RZ, PT ;  /* 0x000000ff0c00720c */ /* 0x020fe20003f85270 */
[----:B------:R-:W0:Y:S01]  /*0750*/  F2I.FTZ.TRUNC.NTZ R17, R17 ;  /* 0x0000001100117305 */ /* 0x000e22000021f100 */
[----:B------:R-:W-:Y:S01]  /*0760*/  BSSY.RECONVERGENT B0, `(.L_x_2959) ;  /* 0x0000018000007945 */ /* 0x000fe20003800200 */
        /* <DEDUP_REMOVED lines=19> */
.L_x_2962:
[----:B------:R-:W-:Y:S05]  /*08a0*/  BSYNC.RECONVERGENT B1 ;  /* 0x0000000000017941 */ /* 0x000fea0003800200 */
.L_x_2961:
[----:B------:R-:W-:Y:S01]  /*08b0*/  IMAD.SHL.U32 R2, R2, 0x200000, RZ ;  /* 0x0020000002027824 */ /* 0x000fe200078e00ff */
[----:B------:R-:W-:-:S04]  /*08c0*/  LEA R3, R3, 0x37800000, 0x17 ;  /* 0x3780000003037811 */ /* 0x000fc800078eb8ff */
[----:B------:R-:W-:-:S07]  /*08d0*/  LOP3.LUT R19, R3, R2, R19, 0xfe, !PT ;  /* 0x0000000203137212 */ /* 0x000fce00078efe13 */
.L_x_2960:
[----:B------:R-:W-:Y:S05]  /*08e0*/  BSYNC.RECONVERGENT B0 ;  /* 0x0000000000007941 */ /* 0x000fea0003800200 */
.L_x_2959:
[----:B------:R-:W-:Y:S01]  /*08f0*/  ISETP.NE.AND P4, PT, R14, RZ, PT ;  /* 0x000000ff0e00720c */ /* 0x000fe20003f85270 */
[----:B------:R-:W1:Y:S01]  /*0900*/  F2I.FTZ.TRUNC.NTZ R19, R19 ;  /* 0x0000001300137305 */ /* 0x000e62000021f100 */
        /* <DEDUP_REMOVED lines=20> */
.L_x_2966:
[----:B------:R-:W-:Y:S05]  /*0a50*/  BSYNC.RECONVERGENT B1 ;  /* 0x0000000000017941 */ /* 0x000fea0003800200 */
.L_x_2965:
[----:B------:R-:W-:Y:S01]  /*0a60*/  IMAD.SHL.U32 R2, R2, 0x200000, RZ ;  /* 0x0020000002027824 */ /* 0x000fe200078e00ff */
[----:B------:R-:W-:-:S04]  /*0a70*/  LEA R3, R3, 0x37800000, 0x17 ;  /* 0x3780000003037811 */ /* 0x000fc800078eb8ff */
[----:B------:R-:W-:-:S07]  /*0a80*/  LOP3.LUT R21, R3, R2, R21, 0xfe, !PT ;  /* 0x0000000203157212 */ /* 0x000fce00078efe15 */
.L_x_2964:
[----:B------:R-:W-:Y:S05]  /*0a90*/  BSYNC.RECONVERGENT B0 ;  /* 0x0000000000007941 */ /* 0x000fea0003800200 */
.L_x_2963:
[----:B------:R-:W-:Y:S01]  /*0aa0*/  ISETP.NE.AND P4, PT, R15, RZ, PT ;  /* 0x000000ff0f00720c */ /* 0x000fe20003f85270 */
[----:B------:R-:W2:Y:S01]  /*0ab0*/  F2I.FTZ.TRUNC.NTZ R21, R21 ;  /* 0x0000001500157305 */ /* 0x000ea2000021f100 */
        /* <DEDUP_REMOVED lines=20> */
.L_x_2970:
[----:B------:R-:W-:Y:S05]  /*0c00*/  BSYNC.RECONVERGENT B1 ;  /* 0x0000000000017941 */ /* 0x000fea0003800200 */
.L_x_2969:
[----:B------:R-:W-:Y:S01]  /*0c10*/  IMAD.SHL.U32 R2, R2, 0x200000, RZ ;  /* 0x0020000002027824 */ /* 0x000fe200078e00ff */
[----:B------:R-:W-:-:S04]  /*0c20*/  LEA R3, R3, 0x37800000, 0x17 ;  /* 0x3780000003037811 */ /* 0x000fc800078eb8ff */
[----:B------:R-:W-:-:S07]  /*0c30*/  LOP3.LUT R6, R3, R2, R7, 0xfe, !PT ;  /* 0x0000000203067212 */ /* 0x000fce00078efe07 */
.L_x_2968:
[----:B------:R-:W-:Y:S05]  /*0c40*/  BSYNC.RECONVERGENT B0 ;  /* 0x0000000000007941 */ /* 0x000fea0003800200 */
.L_x_2967:
[----:B------:R3:W4:Y:S01]  /*0c50*/  F2I.FTZ.TRUNC.NTZ R23, R6 ;  /* 0x0000000600177305 */ /* 0x000722000021f100 */
[----:B------:R-:W-:Y:S01]  /*0c60*/  IMAD.U32 R5, RZ, RZ, UR20 ;  /* 0x00000014ff057e24 */ /* 0x000fe2000f8e00ff */
[----:B------:R-:W-:Y:S01]  /*0c70*/  @!P2 IADD3 R2, P4, PT, R8, UR17, RZ ;  /* 0x000000110802ac10 */ /* 0x000fe2000ff9e0ff */
[--C-:B------:R-:W-:Y:S02]  /*0c80*/  @!P0 IMAD.MOV.U32 R7, RZ, RZ, R9.reuse ;  /* 0x000000ffff078224 */ /* 0x100fe400078e0009 */
[----:B------:R-:W-:-:S04]  /*0c90*/  @!P3 IMAD.WIDE.U32 R4, R5, 0x6, R8 ;  /* 0x000000060504b825 */ /* 0x000fc800078e0008 */
[----:B---3--:R-:W-:Y:S02]  /*0ca0*/  @!P0 IMAD.MOV.U32 R6, RZ, RZ, R8 ;  /* 0x000000ffff068224 */ /* 0x008fe400078e0008 */
[----:B------:R-:W-:Y:S02]  /*0cb0*/  @!P2 IMAD.X R3, RZ, RZ, R9, P4 ;  /* 0x000000ffff03a224 */ /* 0x000fe400020e0609 */
[----:B------:R-:W-:Y:S01]  /*0cc0*/  @!P3 VIADD R5, R5, UR6 ;  /* 0x000000060505bc36 */ /* 0x000fe20008000000 */
[----:B0-----:R0:W-:Y:S01]  /*0cd0*/  @!P0 STG.E.U16 desc[UR18][R6.64], R17 ;  /* 0x0000001106008986 */ /* 0x0011e2000c101512 */
[----:B------:R-:W-:-:S04]  /*0ce0*/  IADD3 R8, P0, PT, R8, UR21, RZ ;  /* 0x0000001508087c10 */ /* 0x000fc8000ff1e0ff */
[----:B------:R-:W-:Y:S01]  /*0cf0*/  IADD3.X R9, PT, PT, R9, UR22, RZ, P0, !PT ;  /* 0x0000001609097c10 */ /* 0x000fe200087fe4ff */
[----:B0-----:R-:W-:Y:S02]  /*0d00*/  @!P1 IMAD.MOV.U32 R6, RZ, RZ, R10 ;  /* 0x000000ffff069224 */ /* 0x001fe400078e000a */
[----:B------:R-:W-:-:S05]  /*0d10*/  @!P1 IMAD.MOV.U32 R7, RZ, RZ, R13 ;  /* 0x000000ffff079224 */ /* 0x000fca00078e000d */
[----:B-1----:R0:W-:Y:S01]  /*0d20*/  @!P1 STG.E.U16 desc[UR18][R6.64], R19 ;  /* 0x0000001306009986 */ /* 0x0021e2000c101512 */
[----:B------:R-:W-:-:S03]  /*0d30*/  IADD3 R0, P1, PT, R0, UR17, RZ ;  /* 0x0000001100007c10 */ /* 0x000fc6000ff3e0ff */
[----:B--2---:R0:W-:Y:S01]  /*0d40*/  @!P2 STG.E.U16 desc[UR18][R2.64], R21 ;  /* 0x000000150200a986 */ /* 0x0041e2000c101512 */
[----:B------:R-:W-:Y:S01]  /*0d50*/  IADD3 R10, P2, PT, R10, UR21, RZ ;  /* 0x000000150a0a7c10 */ /* 0x000fe2000ff5e0ff */
[----:B------:R-:W-:Y:S02]  /*0d60*/  IMAD.X R11, RZ, RZ, R11, P1 ;  /* 0x000000ffff0b7224 */ /* 0x000fe400008e060b */
[----:B----4-:R0:W-:Y:S01]  /*0d70*/  @!P3 STG.E.U16 desc[UR18][R4.64], R23 ;  /* 0x000000170400b986 */ /* 0x0101e2000c101512 */
[----:B------:R-:W-:Y:S01]  /*0d80*/  IADD3.X R13, PT, PT, R13, UR22, RZ, P2, !PT ;  /* 0x000000160d0d7c10 */ /* 0x000fe200097fe4ff */
[----:B------:R-:W-:Y:S08]  /*0d90*/  BRA.U !UP0, `(.L_x_2971) ;  /* 0xfffffff508747547 */ /* 0x000ff0000b83ffff */
[----:B------:R-:W-:Y:S05]  /*0da0*/  EXIT ;  /* 0x000000000000794d */ /* 0x000fea0003800000 */
.L_x_2954:
        /* <DEDUP_REMOVED lines=8> */
.L_x_2988:
        /* <DEDUP_REMOVED lines=29> */
.L_x_2975:
[----:B0-----:R-:W-:Y:S05]  /*1000*/  BSYNC.RECONVERGENT B1 ;  /* 0x0000000000017941 */ /* 0x001fea0003800200 */
.L_x_2974:
[----:B------:R-:W-:Y:S01]  /*1010*/  IMAD.SHL.U32 R5, R5, 0x200000, RZ ;  /* 0x0020000005057824 */ /* 0x000fe200078e00ff */
[----:B------:R-:W-:-:S04]  /*1020*/  LEA R7, R7, 0x37800000, 0x17 ;  /* 0x3780000007077811 */ /* 0x000fc800078eb8ff */
[----:B------:R-:W-:-:S07]  /*1030*/  LOP3.LUT R5, R7, R5, R12, 0xfe, !PT ;  /* 0x0000000507057212 */ /* 0x000fce00078efe0c */
.L_x_2973:
[----:B0-----:R-:W-:Y:S05]  /*1040*/  BSYNC.RECONVERGENT B0 ;  /* 0x0000000000007941 */ /* 0x001fea0003800200 */
.L_x_2972:
[----:B------:R-:W-:Y:S01]  /*1050*/  ISETP.NE.AND P0, PT, R6, RZ, PT ;  /* 0x000000ff0600720c */ /* 0x000fe20003f05270 */
        /* <DEDUP_REMOVED lines=22> */
.L_x_2979:
[----:B------:R-:W-:Y:S05]  /*11c0*/  BSYNC.RECONVERGENT B1 ;  /* 0x0000000000017941 */ /* 0x000fea0003800200 */
.L_x_2978:
[----:B------:R-:W-:Y:S01]  /*11d0*/  IMAD.SHL.U32 R6, R6, 0x200000, RZ ;  /* 0x0020000006067824 */ /* 0x000fe200078e00ff */
[----:B------:R-:W-:-:S04]  /*11e0*/  LEA R7, R7, 0x37800000, 0x17 ;  /* 0x3780000007077811 */ /* 0x000fc800078eb8ff */
[----:B------:R-:W-:-:S07]  /*11f0*/  LOP3.LUT R7, R7, R6, R11, 0xfe, !PT ;  /* 0x0000000607077212 */ /* 0x000fce00078efe0b */
.L_x_2977:
[----:B------:R-:W-:Y:S05]  /*1200*/  BSYNC.RECONVERGENT B0 ;  /* 0x0000000000007941 */ /* 0x000fea0003800200 */
.L_x_2976:
[----:B------:R-:W-:Y:S01]  /*1210*/  ISETP.NE.AND P0, PT, R2, RZ, PT ;  /* 0x000000ff0200720c */ /* 0x000fe20003f05270 */
[----:B------:R1:W2:Y:S01]  /*1220*/  F2I.FTZ.TRUNC.NTZ R6, R7 ;  /* 0x0000000700067305 */ /* 0x0002a2000021f100 */
[----:B------:R-:W-:Y:S01]  /*1230*/  BSSY.RECONVERGENT B0, `(.L_x_2980) ;  /* 0x0000019000007945 */ /* 0x000fe20003800200 */
[----:B------:R-:W-:-:S10]  /*1240*/  IMAD.MOV.U32 R8, RZ, RZ, RZ ;  /* 0x000000ffff087224 */ /* 0x000fd400078e00ff */
[----:B-1----:R-:W-:Y:S05]  /*1250*/  @!P0 BRA `(.L_x_2981) ;  /* 0x0000000000588947 */ /* 0x002fea0003800000 */
        /* <DEDUP_REMOVED lines=18> */
.L_x_2983:
[----:B------:R-:W-:Y:S05]  /*1380*/  BSYNC.RECONVERGENT B1 ;  /* 0x0000000000017941 */ /* 0x000fea0003800200 */
.L_x_2982:
[----:B------:R-:W-:Y:S01]  /*1390*/  IMAD.SHL.U32 R2, R2, 0x200000, RZ ;  /* 0x0020000002027824 */ /* 0x000fe200078e00ff */
[----:B------:R-:W-:-:S04]  /*13a0*/  LEA R7, R7, 0x37800000, 0x17 ;  /* 0x3780000007077811 */ /* 0x000fc800078eb8ff */
[----:B------:R-:W-:-:S07]  /*13b0*/  LOP3.LUT R8, R7, R2, R11, 0xfe, !PT ;  /* 0x0000000207087212 */ /* 0x000fce00078efe0b */
.L_x_2981:
[----:B------:R-:W-:Y:S05]  /*13c0*/  BSYNC.RECONVERGENT B0 ;  /* 0x0000000000007941 */ /* 0x000fea0003800200 */
.L_x_2980:
[----:B------:R-:W-:Y:S01]  /*13d0*/  ISETP.NE.AND P0, PT, R4, RZ, PT ;  /* 0x000000ff0400720c */ /* 0x000fe20003f05270 */
[----:B------:R1:W3:Y:S01]  /*13e0*/  F2I.FTZ.TRUNC.NTZ R13, R8 ;  /* 0x00000008000d7305 */ /* 0x0002e2000021f100 */
        /* <DEDUP_REMOVED lines=21> */
.L_x_2987:
[----:B------:R-:W-:Y:S05]  /*1540*/  BSYNC.RECONVERGENT B1 ;  /* 0x0000000000017941 */ /* 0x000fea0003800200 */
.L_x_2986:
[----:B------:R-:W-:Y:S01]  /*1550*/  IMAD.SHL.U32 R4, R4, 0x200000, RZ ;  /* 0x0020000004047824 */ /* 0x000fe200078e00ff */
[----:B------:R-:W-:-:S04]  /*1560*/  LEA R2, R2, 0x37800000, 0x17 ;  /* 0x3780000002027811 */ /* 0x000fc800078eb8ff */
[----:B------:R-:W-:-:S07]  /*1570*/  LOP3.LUT R2, R2, R4, R11, 0xfe, !PT ;  /* 0x0000000402027212 */ /* 0x000fce00078efe0b */
.L_x_2985:
[----:B------:R-:W-:Y:S05]  /*1580*/  BSYNC.RECONVERGENT B0 ;  /* 0x0000000000007941 */ /* 0x000fea0003800200 */
.L_x_2984:
[----:B------:R-:W3:Y:S01]  /*1590*/  F2I.FTZ.TRUNC.NTZ R2, R2 ;  /* 0x0000000200027305 */ /* 0x000ee2000021f100 */
[C---:B------:R-:W-:Y:S02]  /*15a0*/  LEA R8, P0, R0.reuse, UR15, 0x3 ;  /* 0x0000000f00087c11 */ /* 0x040fe4000f8018ff */
[----:B0-2---:R-:W-:Y:S02]  /*15b0*/  PRMT R6, R5, 0x5410, R6 ;  /* 0x0000541005067816 */ /* 0x005fe40000000006 */
[C---:B------:R-:W-:Y:S02]  /*15c0*/  LEA.HI.X R9, R0.reuse, UR10, R3, 0x3, P0 ;  /* 0x0000000a00097c11 */ /* 0x040fe400080f1c03 */
[----:B------:R-:W-:-:S05]  /*15d0*/  IADD3 R0, P0, PT, R0, UR4, RZ ;  /* 0x0000000400007c10 */ /* 0x000fca000ff1e0ff */
[----:B------:R-:W-:Y:S02]  /*15e0*/  IMAD.SHL.U32 R4, R0, 0x4, RZ ;  /* 0x0000000400047824 */ /* 0x000fe400078e00ff */
[----:B------:R-:W-:Y:S01]  /*15f0*/  IMAD.X R3, RZ, RZ, R3, P0 ;  /* 0x000000ffff037224 */ /* 0x000fe200000e0603 */
[----:B---3--:R-:W-:Y:S02]  /*1600*/  PRMT R7, R13, 0x5410, R2 ;  /* 0x000054100d077816 */ /* 0x008fe40000000002 */
[----:B------:R-:W-:Y:S02]  /*1610*/  ISETP.LT.U32.AND P1, PT, R4, UR27, PT ;  /* 0x0000001b04007c0c */ /* 0x000fe4000bf21070 */
[C---:B------:R-:W-:Y:S01]  /*1620*/  LOP3.LUT P0, RZ, R0.reuse, 0xffffc000, RZ, 0xc0, !PT ;  /* 0xffffc00000ff7812 */ /* 0x040fe2000780c0ff */
[----:B------:R1:W-:Y:S01]  /*1630*/  STG.E.64 desc[UR18][R8.64], R6 ;  /* 0x0000000608007986 */ /* 0x0003e2000c101b12 */
[----:B------:R-:W-:Y:S02]  /*1640*/  SHF.L.U64.HI R2, R0, 0x2, R3 ;  /* 0x0000000200027819 */ /* 0x000fe40000010203 */
[----:B------:R-:W-:-:S02]  /*1650*/  LOP3.LUT P0, RZ, R3, 0x3fffffff, RZ, 0xc0, P0 ;  /* 0x3fffffff03ff7812 */ /* 0x000fc4000000c0ff */
[----:B------:R-:W-:-:S13]  /*1660*/  ISETP.LT.AND.EX P1, PT, R2, UR16, PT, P1 ;  /* 0x0000001002007c0c */ /* 0x000fda000bf21310 */
[----:B-1----:R-:W-:Y:S05]  /*1670*/  @!P0 BRA P1, `(.L_x_2988) ;  /* 0xfffffff400ec8947 */ /* 0x002fea000083ffff */
[----:B------:R-:W-:Y:S05]  /*1680*/  EXIT ;  /* 0x000000000000794d */ /* 0x000fea0003800000 */
.L_x_2989:
        /* <DEDUP_REMOVED lines=15> */
.L_x_7703:


//--------------------- .text._ZN2at6native55_GLOBAL__N__de093ff9_22_ForeachBinaryOpList_cu_a911ec4325multi_tensor_apply_kernelINS1_18TensorListMetadataILi2EEENS1_11CopyFunctorIsN3c1011Float8_e5m2ELi2ELi1ELi1EEEJNS0_4CopyIsS7_EEEEEvT_T0_DpT1_ --------------------------
	.section	.text._ZN2at6native55_GLOBAL__N__de093ff9_22_ForeachBinaryOpList_cu_a911ec4325multi_tensor_apply_kernelINS1_18TensorListMetadataILi2EEENS1_11CopyFunctorIsN3c1011Float8_e5m2ELi2ELi1ELi1EEEJNS0_4CopyIsS7_EEEEEvT_T0_DpT1_,"ax",@progbits
	.align	128
.text._ZN2at6native55_GLOBAL__N__de093ff9_22_ForeachBinaryOpList_cu_a911ec4325multi_tensor_apply_kernelINS1_18TensorListMetadataILi2EEENS1_11CopyFunctorIsN3c1011Float8_e5m2ELi2ELi1ELi1EEEJNS0_4CopyIsS7_EEEEEvT_T0_DpT1_:
        .type           _ZN2at6native55_GLOBAL__N__de093ff9_22_ForeachBinaryOpList_cu_a911ec4325multi_tensor_apply_kernelINS1_18TensorListMetadataILi2EEENS1_11CopyFunctorIsN3c1011Float8_e5m2ELi2ELi1ELi1EEEJNS0_4CopyIsS7_EEEEEvT_T0_DpT1_,@function
        .size           _ZN2at6native55_GLOBAL__N__de093ff9_22_ForeachBinaryOpList_cu_a911ec4325multi_tensor_apply_kernelINS1_18TensorListMetadataILi2EEENS1_11CopyFunctorIsN3c1011Float8_e5m2ELi2ELi1ELi1EEEJNS0_4CopyIsS7_EEEEEvT_T0_DpT1_,(.L_x_7704 - _ZN2at6native55_GLOBAL__N__de093ff9_22_ForeachBinaryOpList_cu_a911ec4325multi_tensor_apply_kernelINS1_18TensorListMetadataILi2EEENS1_11CopyFunctorIsN3c1011Float8_e5m2ELi2ELi1ELi1EEEJNS0_4CopyIsS7_EEEEEvT_T0_DpT1_)
        .other          _ZN2at6native55_GLOBAL__N__de093ff9_22_ForeachBinaryOpList_cu_a911ec4325multi_tensor_apply_kernelINS1_18TensorListMetadataILi2EEENS1_11CopyFunctorIsN3c1011Float8_e5m2ELi2ELi1ELi1EEEJNS0_4CopyIsS7_EEEEEvT_T0_DpT1_,@"STO_CUDA_ENTRY STV_DEFAULT"
_ZN2at6native55_GLOBAL__N__de093ff9_22_ForeachBinaryOpList_cu_a911ec4325multi_tensor_apply_kernelINS1_18TensorListMetadataILi2EEENS1_11CopyFunctorIsN3c1011Float8_e5m2ELi2ELi1ELi1EEEJNS0_4CopyIsS7_EEEEEvT_T0_DpT1_:
        /* <DEDUP_REMOVED lines=55> */
.L_x_2991:
[C---:B------:R-:W-:Y:S01]  /*0370*/  ISETP.GE.U32.AND P0, PT, R8.reuse, UR25, PT ;  /* 0x0000001908007c0c */ /* 0x040fe2000bf06070 */
[----:B-1----:R-:W-:Y:S01]  /*0380*/  IMAD.U32 R3, RZ, RZ, UR20 ;  /* 0x00000014ff037e24 */ /* 0x002fe2000f8e00ff */
[----:B------:R-:W-:Y:S01]  /*0390*/  IADD3 R2, P2, PT, R8, UR20, RZ ;  /* 0x0000001408027c10 */ /* 0x000fe2000ff5e0ff */
[----:B------:R-:W-:Y:S01]  /*03a0*/  IMAD.U32 R7, RZ, RZ, UR20 ;  /* 0x00000014ff077e24 */ /* 0x000fe2000f8e00ff */
[----:B------:R-:W-:Y:S01]  /*03b0*/  ISETP.GE.U32.AND.EX P0, PT, R9, UR26, PT, P0 ;  /* 0x0000001a09007c0c */ /* 0x000fe2000bf06100 */
[----:B------:R-:W-:Y:S01]  /*03c0*/  IMAD.U32 R18, RZ, RZ, UR20 ;  /* 0x00000014ff127e24 */ /* 0x000fe2000f8e00ff */
[----:B------:R-:W-:Y:S01]  /*03d0*/  ISETP.GE.U32.AND P1, PT, R2, UR25, PT ;  /* 0x0000001902007c0c */ /* 0x000fe2000bf26070 */
[----:B------:R-:W-:Y:S01]  /*03e0*/  IMAD.X R2, RZ, RZ, R9, P2 ;  /* 0x000000ffff027224 */ /* 0x000fe200010e0609 */
[----:B------:R-:W-:-:S04]  /*03f0*/  LEA R6, P3, R3, R8, 0x1 ;  /* 0x0000000803067211 */ /* 0x000fc800078608ff */
[----:B------:R-:W-:Y:S01]  /*0400*/  ISETP.GE.U32.AND.EX P1, PT, R2, UR26, PT, P1 ;  /* 0x0000001a02007c0c */ /* 0x000fe2000bf26110 */
[----:B------:R-:W-:Y:S01]  /*0410*/  IMAD.WIDE.U32 R2, R7, 0x3, R8 ;  /* 0x0000000307027825 */ /* 0x000fe200078e0008 */
[----:B------:R-:W-:-:S03]  /*0420*/  LEA.HI.X R7, R18, R9, RZ, 0x1, P3 ;  /* 0x0000000912077211 */ /* 0x000fc600018f0cff */
[----:B------:R-:W-:-:S04]  /*0430*/  @!P0 IADD3 R4, P2, PT, R8, UR28, RZ ;  /* 0x0000001c08048c10 */ /* 0x000fc8000ff5e0ff */
[----:B------:R-:W-:Y:S02]  /*0440*/  @!P0 IADD3.X R5, PT, PT, R9, UR29, RZ, P2, !PT ;  /* 0x0000001d09058c10 */ /* 0x000fe400097fe4ff */
[----:B------:R-:W-:-:S03]  /*0450*/  ISETP.GE.U32.AND P2, PT, R6, UR25, PT ;  /* 0x0000001906007c0c */ /* 0x000fc6000bf46070 */
[----:B------:R-:W2:Y:S01]  /*0460*/  @!P0 LDG.E.U8 R16, desc[UR18][R4.64] ;  /* 0x0000001204108981 */ /* 0x000ea2000c1e1100 */
[----:B------:R-:W-:Y:S02]  /*0470*/  ISETP.GE.U32.AND.EX P2, PT, R7, UR26, PT, P2 ;  /* 0x0000001a07007c0c */ /* 0x000fe4000bf46120 */
[----:B------:R-:W-:Y:S02]  /*0480*/  ISETP.GE.U32.AND P3, PT, R2, UR25, PT ;  /* 0x0000001902007c0c */ /* 0x000fe4000bf66070 */
[----:B------:R-:W-:Y:S02]  /*0490*/  @!P1 IADD3 R6, P4, PT, R8, UR23, RZ ;  /* 0x0000001708069c10 */ /* 0x000fe4000ff9e0ff */
[----:B------:R-:W-:Y:S02]  /*04a0*/  ISETP.GE.U32.AND.EX P3, PT, R3, UR26, PT, P3 ;  /* 0x0000001a03007c0c */ /* 0x000fe4000bf66130 */
[----:B------:R-:W-:-:S05]  /*04b0*/  @!P1 IADD3.X R7, PT, PT, R9, UR8, RZ, P4, !PT ;  /* 0x0000000809079c10 */ /* 0x000fca000a7fe4ff */
[----:B------:R-:W3:Y:S01]  /*04c0*/  @!P1 LDG.E.U8 R12, desc[UR18][R6.64] ;  /* 0x00000012060c9981 */ /* 0x000ee2000c1e1100 */
[----:B------:R-:W-:-:S04]  /*04d0*/  @!P2 IADD3 R2, P4, PT, R8, UR24, RZ ;  /* 0x000000180802ac10 */ /* 0x000fc8000ff9e0ff */
[----:B------:R-:W-:Y:S02]  /*04e0*/  @!P2 IADD3.X R3, PT, PT, R9, UR9, RZ, P4, !PT ;  /* 0x000000090903ac10 */ /* 0x000fe4000a7fe4ff */
[----:B------:R-:W-:-:S03]  /*04f0*/  @!P3 IADD3 R18, P4, PT, R8, UR14, RZ ;  /* 0x0000000e0812bc10 */ /* 0x000fc6000ff9e0ff */
[----:B------:R0:W4:Y:S01]  /*0500*/  @!P2 LDG.E.U8 R14, desc[UR18][R2.64] ;  /* 0x00000012020ea981 */ /* 0x000122000c1e1100 */
[----:B------:R-:W-:-:S05]  /*0510*/  @!P3 IADD3.X R19, PT, PT, R9, UR6, RZ, P4, !PT ;  /* 0x000000060913bc10 */ /* 0x000fca000a7fe4ff */
[----:B------:R1:W5:Y:S01]  /*0520*/  @!P3 LDG.E.U8 R11, desc[UR18][R18.64] ;  /* 0x00000012120bb981 */ /* 0x000362000c1e1100 */
[----:B------:R-:W-:Y:S01]  /*0530*/  IMAD.U32 R23, RZ, RZ, UR20 ;  /* 0x00000014ff177e24 */ /* 0x000fe2000f8e00ff */
[----:B------:R-:W-:-:S04]  /*0540*/  UIADD3 UR4, UP0, UPT, UR17, UR4, URZ ;  /* 0x0000000411047290 */ /* 0x000fc8000ff1e0ff */
[----:B------:R-:W-:Y:S02]  /*0550*/  UIADD3.X UR5, UPT, UPT, URZ, UR5, URZ, UP0, !UPT ;  /* 0x00000005ff057290 */ /* 0x000fe400087fe4ff */
[----:B------:R-:W-:-:S04]  /*0560*/  UISETP.GE.U32.AND UP0, UPT, UR4, UR25, UPT ;  /* 0x000000190400728c */ /* 0x000fc8000bf06070 */
[----:B------:R-:W-:Y:S01]  /*0570*/  UISETP.GE.U32.AND.EX UP0, UPT, UR5, UR26, UPT, UP0 ;  /* 0x0000001a0500728c */ /* 0x000fe2000bf06100 */
[C---:B--2---:R-:W-:Y:S02]  /*0580*/  IMAD.SHL.U32 R17, R16.reuse, 0x2000000, RZ ;  /* 0x0200000010117824 */ /* 0x044fe400078e00ff */
[----:B------:R-:W-:-:S03]  /*0590*/  IMAD.SHL.U32 R5, R16, 0x100, RZ ;  /* 0x0000010010057824 */ /* 0x000fc600078e00ff */
[----:B------:R-:W-:Y:S02]  /*05a0*/  ISETP.GT.U32.AND P6, PT, R17, 0x7ffffff, PT ;  /* 0x07ffffff1100780c */ /* 0x000fe40003fc4070 */
[----:B0-----:R-:W-:Y:S01]  /*05b0*/  PRMT R3, R5, 0x9910, RZ ;  /* 0x0000991005037816 */ /* 0x001fe200000000ff */
[C---:B---3--:R-:W-:Y:S02]  /*05c0*/  IMAD.SHL.U32 R20, R12.reuse, 0x2000000, RZ ;  /* 0x020000000c147824 */ /* 0x048fe400078e00ff */
[----:B------:R-:W-:-:S08]  /*05d0*/  IMAD.SHL.U32 R7, R12, 0x100, RZ ;  /* 0x000001000c077824 */ /* 0x000fd000078e00ff */
[----:B------:R-:W-:Y:S02]  /*05e0*/  @!P6 LOP3.LUT R4, R5, 0x7f00, RZ, 0xc0, !PT ;  /* 0x00007f000504e812 */ /* 0x000fe400078ec0ff */
[----:B------:R-:W-:Y:S02]  /*05f0*/  ISETP.GE.U32.AND P5, PT, R20, 0x8000000, PT ;  /* 0x080000001400780c */ /* 0x000fe40003fa6070 */
[----:B------:R-:W-:Y:S01]  /*0600*/  @!P6 LOP3.LUT R4, R4, 0x3f000000, RZ, 0xfc, !PT ;  /* 0x3f0000000404e812 */ /* 0x000fe200078efcff */
[C---:B----4-:R-:W-:Y:S01]  /*0610*/  IMAD.SHL.U32 R21, R14.reuse, 0x2000000, RZ ;  /* 0x020000000e157824 */ /* 0x050fe200078e00ff */
[----:B------:R-:W-:Y:S01]  /*0620*/  @P6 LEA.HI R2, R17, 0x70000000, RZ, 0x1c ;  /* 0x7000000011026811 */ /* 0x000fe200078fe0ff */
[----:B-1----:R-:W-:Y:S02]  /*0630*/  IMAD.SHL.U32 R18, R14, 0x100, RZ ;  /* 0x000001000e127824 */ /* 0x002fe400078e00ff */
[----:B------:R-:W-:Y:S01]  /*0640*/  @!P6 FADD.FTZ R4, R4, -0.5 ;  /* 0xbf0000000404e421 */ /* 0x000fe20000010000 */
[----:B------:R-:W-:Y:S01]  /*0650*/  ISETP.GE.U32.AND P4, PT, R21, 0x8000000, PT ;  /* 0x080000001500780c */ /* 0x000fe20003f86070 */
[----:B------:R-:W-:Y:S01]  /*0660*/  @P6 FMUL.FTZ R4, R2, 1.9259299443872358531e-34 ;  /* 0x0780000002046820 */ /* 0x000fe20000410000 */
[----:B-----5:R-:W-:-:S03]  /*0670*/  IMAD.SHL.U32 R2, R11, 0x2000000, RZ ;  /* 0x020000000b027824 */ /* 0x020fc600078e00ff */
[----:B------:R-:W-:Y:S02]  /*0680*/  @!P5 LOP3.LUT R6, R7, 0x7f00, RZ, 0xc0, !PT ;  /* 0x00007f000706d812 */ /* 0x000fe400078ec0ff */
[----:B------:R-:W-:Y:S02]  /*0690*/  @P5 LEA.HI R5, R20, 0x70000000, RZ, 0x1c ;  /* 0x7000000014055811 */ /* 0x000fe400078fe0ff */
[----:B------:R-:W-:Y:S02]  /*06a0*/  ISETP.GE.U32.AND P6, PT, R2, 0x8000000, PT ;  /* 0x080000000200780c */ /* 0x000fe40003fc6070 */
[----:B------:R-:W-:Y:S01]  /*06b0*/  @!P5 LOP3.LUT R6, R6, 0x3f000000, RZ, 0xfc, !PT ;  /* 0x3f0000000606d812 */ /* 0x000fe200078efcff */
[----:B------:R-:W-:Y:S01]  /*06c0*/  @P5 FMUL.FTZ R5, R5, 1.9259299443872358531e-34 ;  /* 0x0780000005055820 */ /* 0x000fe20000410000 */
[----:B------:R-:W-:Y:S01]  /*06d0*/  LOP3.LUT R4, R4, 0x80000000, R3, 0xf8, !PT ;  /* 0x8000000004047812 */ /* 0x000fe200078ef803 */
[----:B------:R-:W-:Y:S01]  /*06e0*/  IMAD.SHL.U32 R3, R11, 0x100, RZ ;  /* 0x000001000b037824 */ /* 0x000fe200078e00ff */
[----:B------:R-:W-:Y:S01]  /*06f0*/  @!P4 LOP3.LUT R17, R18, 0x7f00, RZ, 0xc0, !PT ;  /* 0x00007f001211c812 */ /* 0x000fe200078ec0ff */
[----:B------:R-:W-:Y:S01]  /*0700*/  @!P5 FADD.FTZ R5, R6, -0.5 ;  /* 0xbf0000000605d421 */ /* 0x000fe20000010000 */
[----:B------:R-:W-:-:S02]  /*0710*/  PRMT R6, R7, 0x9910, RZ ;  /* 0x0000991007067816 */ /* 0x000fc400000000ff */
[----:B------:R-:W-:Y:S02]  /*0720*/  @P4 LEA.HI R7, R21, 0x70000000, RZ, 0x1c ;  /* 0x7000000015074811 */ /* 0x000fe400078fe0ff */
[----:B------:R-:W-:Y:S02]  /*0730*/  PRMT R21, R18, 0x9910, RZ ;  /* 0x0000991012157816 */ /* 0x000fe400000000ff */
[----:B------:R-:W-:Y:S01]  /*0740*/  @!P4 LOP3.LUT R18, R17, 0x3f000000, RZ, 0xfc, !PT ;  /* 0x3f0000001112c812 */ /* 0x000fe200078efcff */
[----:B------:R-:W-:Y:S01]  /*0750*/  @P4 FMUL.FTZ R7, R7, 1.9259299443872358531e-34 ;  /* 0x0780000007074820 */ /* 0x000fe20000410000 */
[----:B------:R-:W-:Y:S01]  /*0760*/  @!P6 LOP3.LUT R20, R3, 0x7f00, RZ, 0xc0, !PT ;  /* 0x00007f000314e812 */ /* 0x000fe200078ec0ff */
[----:B------:R0:W1:Y:S01]  /*0770*/  F2I.FTZ.TRUNC.NTZ R17, R4 ;  /* 0x0000000400117305 */ /* 0x000062000021f100 */
[----:B------:R-:W-:Y:S01]  /*0780*/  @P6 LEA.HI R19, R2, 0x70000000, RZ, 0x1c ;  /* 0x7000000002136811 */ /* 0x000fe200078fe0ff */
[----:B------:R-:W-:Y:S01]  /*0790*/  @!P4 FADD.FTZ R7, R18, -0.5 ;  /* 0xbf0000001207c421 */ /* 0x000fe20000010000 */
[----:B------:R-:W-:Y:S01]  /*07a0*/  IMAD.MOV.U32 R2, RZ, RZ, R21 ;  /* 0x000000ffff027224 */ /* 0x000fe200078e0015 */
[----:B------:R-:W-:-:S02]  /*07b0*/  @!P6 LOP3.LUT R20, R20, 0x3f000000, RZ, 0xfc, !PT ;  /* 0x3f0000001414e812 */ /* 0x000fc400078efcff */
[----:B------:R-:W-:Y:S02]  /*07c0*/  PRMT R3, R3, 0x9910, RZ ;  /* 0x0000991003037816 */ /* 0x000fe400000000ff */
[----:B------:R-:W-:Y:S01]  /*07d0*/  LOP3.LUT R6, R5, 0x80000000, R6, 0xf8, !PT ;  /* 0x8000000005067812 */ /* 0x000fe200078ef806 */
[----:B------:R-:W-:Y:S01]  /*07e0*/  @P6 FMUL.FTZ R5, R19, 1.9259299443872358531e-34 ;  /* 0x0780000013056820 */ /* 0x000fe20000410000 */
[----:B------:R-:W-:Y:S01]  /*07f0*/  LOP3.LUT R7, R7, 0x80000000, R2, 0xf8, !PT ;  /* 0x8000000007077812 */ /* 0x000fe200078ef802 */
[----:B------:R-:W-:Y:S01]  /*0800*/  @!P6 FADD.FTZ R5, R20, -0.5 ;  /* 0xbf0000001405e421 */ /* 0x000fe20000010000 */
[----:B------:R-:W-:Y:S01]  /*0810*/  IMAD.MOV.U32 R2, RZ, RZ, R3 ;  /* 0x000000ffff027224 */ /* 0x000fe200078e0003 */
[----:B------:R2:W3:Y:S01]  /*0820*/  F2I.FTZ.TRUNC.NTZ R19, R6 ;  /* 0x0000000600137305 */ /* 0x0004e2000021f100 */
[----:B------:R-:W-:-:S03]  /*0830*/  @!P3 IMAD.MOV.U32 R3, RZ, RZ, R13 ;  /* 0x000000ffff03b224 */ /* 0x000fc600078e000d */
[----:B------:R-:W-:Y:S01]  /*0840*/  LOP3.LUT R18, R5, 0x80000000, R2, 0xf8, !PT ;  /* 0x8000000005127812 */ /* 0x000fe200078ef802 */
[----:B------:R-:W-:-:S03]  /*0850*/  @!P3 IMAD.MOV.U32 R2, RZ, RZ, R10 ;  /* 0x000000ffff02b224 */ /* 0x000fc600078e000a */
[----:B------:R4:W5:Y:S01]  /*0860*/  F2I.FTZ.TRUNC.NTZ R21, R7 ;  /* 0x0000000700157305 */ /* 0x000962000021f100 */
[----:B0-----:R-:W-:Y:S01]  /*0870*/  @!P3 IMAD.WIDE.U32 R4, R23, 0x6, R2 ;  /* 0x000000061704b825 */ /* 0x001fe200078e0002 */
[----:B------:R-:W-:-:S03]  /*0880*/  @!P2 IADD3 R2, P4, PT, R10, UR17, RZ ;  /* 0x000000110a02ac10 */ /* 0x000fc6000ff9e0ff */
[----:B--2---:R-:W-:Y:S02]  /*0890*/  @!P0 IMAD.MOV.U32 R6, RZ, RZ, R10 ;  /* 0x000000ffff068224 */ /* 0x004fe400078e000a */
[----:B------:R-:W-:Y:S01]  /*08a0*/  @!P3 IMAD.MOV.U32 R3, RZ, RZ, RZ ;  /* 0x000000ffff03b224 */ /* 0x000fe200078e00ff */
[----:B------:R-:W0:Y:S01]  /*08b0*/  F2I.FTZ.TRUNC.NTZ R23, R18 ;  /* 0x0000001200177305 */ /* 0x000e22000021f100 */
[----:B----4-:R-:W-:Y:S02]  /*08c0*/  @!P0 IMAD.MOV.U32 R7, RZ, RZ, R13 ;  /* 0x000000ffff078224 */ /* 0x010fe400078e000d */
[----:B------:R-:W-:Y:S02]  /*08d0*/  @!P3 IMAD.IADD R5, R5, 0x1, R3 ;  /* 0x000000010505b824 */ /* 0x000fe400078e0203 */
[----:B------:R-:W-:Y:S01]  /*08e0*/  @!P2 IMAD.X R3, RZ, RZ, R13, P4 ;  /* 0x000000ffff03a224 */ /* 0x000fe200020e060d */
[----:B-1----:R1:W-:Y:S01]  /*08f0*/  @!P0 STG.E.U16 desc[UR18][R6.64], R17 ;  /* 0x0000001106008986 */ /* 0x0023e2000c101512 */
[----:B------:R-:W-:-:S04]  /*0900*/  IADD3 R10, P0, PT, R10, UR21, RZ ;  /* 0x000000150a0a7c10 */ /* 0x000fc8000ff1e0ff */
[----:B------:R-:W-:Y:S01]  /*0910*/  IADD3.X R13, PT, PT, R13, UR22, RZ, P0, !PT ;  /* 0x000000160d0d7c10 */ /* 0x000fe200087fe4ff */
[----:B-1----:R-:W-:Y:S02]  /*0920*/  @!P1 IMAD.MOV.U32 R6, RZ, RZ, R15 ;  /* 0x000000ffff069224 */ /* 0x002fe400078e000f */
[----:B------:R-:W-:-:S05]  /*0930*/  @!P1 IMAD.MOV.U32 R7, RZ, RZ, R0 ;  /* 0x000000ffff079224 */ /* 0x000fca00078e0000 */
[----:B---3--:R1:W-:Y:S01]  /*0940*/  @!P1 STG.E.U16 desc[UR18][R6.64], R19 ;  /* 0x0000001306009986 */ /* 0x0083e2000c101512 */
[----:B------:R-:W-:-:S03]  /*0950*/  IADD3 R8, P1, PT, R8, UR17, RZ ;  /* 0x0000001108087c10 */ /* 0x000fc6000ff3e0ff */
[----:B-----5:R1:W-:Y:S01]  /*0960*/  @!P2 STG.E.U16 desc[UR18][R2.64], R21 ;  /* 0x000000150200a986 */ /* 0x0203e2000c101512 */
[----:B------:R-:W-:Y:S01]  /*0970*/  IADD3 R15, P2, PT, R15, UR21, RZ ;  /* 0x000000150f0f7c10 */ /* 0x000fe2000ff5e0ff */
[----:B------:R-:W-:Y:S02]  /*0980*/  IMAD.X R9, RZ, RZ, R9, P1 ;  /* 0x000000ffff097224 */ /* 0x000fe400008e0609 */
[----:B0-----:R1:W-:Y:S01]  /*0990*/  @!P3 STG.E.U16 desc[UR18][R4.64], R23 ;  /* 0x000000170400b986 */ /* 0x0013e2000c101512 */
[----:B------:R-:W-:Y:S01]  /*09a0*/  IADD3.X R0, PT, PT, R0, UR22, RZ, P2, !PT ;  /* 0x0000001600007c10 */ /* 0x000fe200097fe4ff */
[----:B------:R-:W-:Y:S08]  /*09b0*/  BRA.U !UP0, `(.L_x_2991) ;  /* 0xfffffff9086c7547 */ /* 0x000ff0000b83ffff */
[----:B------:R-:W-:Y:S05]  /*09c0*/  EXIT ;  /* 0x000000000000794d */ /* 0x000fea0003800000 */
.L_x_2990:
        /* <DEDUP_REMOVED lines=8> */
.L_x_2992:
        /* <DEDUP_REMOVED lines=12> */
[----:B------:R-:W-:Y:S01]  /*0b10*/  ISETP.GE.U32.AND P2, PT, R9, 0x8000000, PT ;  /* 0x080000000900780c */ /* 0x000fe20003f46070 */
[----:B------:R-:W-:Y:S01]  /*0b20*/  IMAD.SHL.U32 R13, R7, 0x100, RZ ;  /* 0x00000100070d7824 */ /* 0x000fe200078e00ff */
[----:B------:R-:W-:Y:S01]  /*0b30*/  LOP3.LUT R8, R14, 0xffff, RZ, 0xc0, !PT ;  /* 0x0000ffff0e087812 */ /* 0x000fe200078ec0ff */
[----:B------:R-:W-:Y:S01]  /*0b40*/  IMAD.SHL.U32 R2, R6, 0x2000000, RZ ;  /* 0x0200000006027824 */ /* 0x000fe200078e00ff */
[----:B------:R-:W-:-:S02]  /*0b50*/  ISETP.GE.U32.AND P1, PT, R12, 0x8000000, PT ;  /* 0x080000000c00780c */ /* 0x000fc40003f26070 */
[C---:B------:R-:W-:Y:S02]  /*0b60*/  LOP3.LUT R5, R13.reuse, 0xffff, RZ, 0xc0, !PT ;  /* 0x0000ffff0d057812 */ /* 0x040fe400078ec0ff */
[----:B------:R-:W-:-:S03]  /*0b70*/  PRMT R13, R13, 0x9910, RZ ;  /* 0x000099100d0d7816 */ /* 0x000fc600000000ff */
[----:B------:R-:W-:Y:S02]  /*0b80*/  @!P0 LOP3.LUT R8, R8, 0x7f00, RZ, 0xc0, !PT ;  /* 0x00007f0008088812 */ /* 0x000fe400078ec0ff */
[----:B------:R-:W-:Y:S01]  /*0b90*/  @P0 LEA.HI R7, R11, 0x70000000, RZ, 0x1c ;  /* 0x700000000b070811 */ /* 0x000fe200078fe0ff */
[----:B------:R-:W-:Y:S01]  /*0ba0*/  IMAD.SHL.U32 R11, R10, 0x100, RZ ;  /* 0x000001000a0b7824 */ /* 0x000fe200078e00ff */
[----:B------:R-:W-:Y:S01]  /*0bb0*/  @P2 LEA.HI R4, R9, 0x70000000, RZ, 0x1c ;  /* 0x7000000009042811 */ /* 0x000fe200078fe0ff */
[----:B------:R-:W-:Y:S01]  /*0bc0*/  IMAD.SHL.U32 R10, R6, 0x100, RZ ;  /* 0x00000100060a7824 */ /* 0x000fe200078e00ff */
[----:B------:R-:W-:Y:S01]  /*0bd0*/  @!P0 LOP3.LUT R9, R8, 0x3f000000, RZ, 0xfc, !PT ;  /* 0x3f00000008098812 */ /* 0x000fe200078efcff */
[----:B------:R-:W-:Y:S01]  /*0be0*/  @P0 FMUL.FTZ R8, R7, 1.9259299443872358531e-34 ;  /* 0x0780000007080820 */ /* 0x000fe20000410000 */
[----:B------:R-:W-:Y:S01]  /*0bf0*/  @!P2 LOP3.LUT R5, R5, 0x7f00, RZ, 0xc0, !PT ;  /* 0x00007f000505a812 */ /* 0x000fe200078ec0ff */
[----:B------:R-:W-:Y:S01]  /*0c00*/  @P2 FMUL.FTZ R7, R4, 1.9259299443872358531e-34 ;  /* 0x0780000004072820 */ /* 0x000fe20000410000 */
[----:B------:R-:W-:Y:S01]  /*0c10*/  LOP3.LUT R6, R11, 0xffff, RZ, 0xc0, !PT ;  /* 0x0000ffff0b067812 */ /* 0x000fe200078ec0ff */
[----:B------:R-:W-:Y:S01]  /*0c20*/  @!P0 FADD.FTZ R8, R9, -0.5 ;  /* 0xbf00000009088421 */ /* 0x000fe20000010000 */
[----:B------:R-:W-:-:S02]  /*0c30*/  ISETP.GT.U32.AND P0, PT, R2, 0x7ffffff, PT ;  /* 0x07ffffff0200780c */ /* 0x000fc40003f04070 */
[----:B------:R-:W-:Y:S02]  /*0c40*/  @!P2 LOP3.LUT R5, R5, 0x3f000000, RZ, 0xfc, !PT ;  /* 0x3f0000000505a812 */ /* 0x000fe400078efcff */
[----:B------:R-:W-:Y:S02]  /*0c50*/  @!P1 LOP3.LUT R6, R6, 0x7f00, RZ, 0xc0, !PT ;  /* 0x00007f0006069812 */ /* 0x000fe400078ec0ff */
[----:B------:R-:W-:Y:S01]  /*0c60*/  LOP3.LUT R4, R10, 0xffff, RZ, 0xc0, !PT ;  /* 0x0000ffff0a047812 */ /* 0x000fe200078ec0ff */
[----:B------:R-:W-:Y:S01]  /*0c70*/  @!P2 FADD.FTZ R7, R5, -0.5 ;  /* 0xbf0000000507a421 */ /* 0x000fe20000010000 */
[----:B------:R-:W-:Y:S02]  /*0c80*/  @P1 LEA.HI R5, R12, 0x70000000, RZ, 0x1c ;  /* 0x700000000c051811 */ /* 0x000fe400078fe0ff */
[----:B------:R-:W-:Y:S02]  /*0c90*/  @!P1 LOP3.LUT R6, R6, 0x3f000000, RZ, 0xfc, !PT ;  /* 0x3f00000006069812 */ /* 0x000fe400078efcff */
[----:B------:R-:W-:Y:S01]  /*0ca0*/  PRMT R11, R11, 0x9910, RZ ;  /* 0x000099100b0b7816 */ /* 0x000fe200000000ff */
[----:B------:R-:W-:Y:S01]  /*0cb0*/  @P1 FMUL.FTZ R5, R5, 1.9259299443872358531e-34 ;  /* 0x0780000005051820 */ /* 0x000fe20000410000 */
[----:B------:R-:W-:Y:S01]  /*0cc0*/  @!P0 LOP3.LUT R4, R4, 0x7f00, RZ, 0xc0, !PT ;  /* 0x00007f0004048812 */ /* 0x000fe200078ec0ff */
[----:B------:R-:W-:Y:S01]  /*0cd0*/  @!P1 FADD.FTZ R5, R6, -0.5 ;  /* 0xbf00000006059421 */ /* 0x000fe20000010000 */
[----:B------:R-:W-:Y:S01]  /*0ce0*/  @P0 LEA.HI R2, R2, 0x70000000, RZ, 0x1c ;  /* 0x7000000002020811 */ /* 0x000fe200078fe0ff */
[----:B------:R-:W-:Y:S01]  /*0cf0*/  IMAD.MOV.U32 R6, RZ, RZ, R11 ;  /* 0x000000ffff067224 */ /* 0x000fe200078e000b */
[----:B------:R-:W-:-:S02]  /*0d00*/  @!P0 LOP3.LUT R4, R4, 0x3f000000, RZ, 0xfc, !PT ;  /* 0x3f00000004048812 */ /* 0x000fc400078efcff */
[----:B------:R-:W-:Y:S02]  /*0d10*/  PRMT R10, R10, 0x9910, RZ ;  /* 0x000099100a0a7816 */ /* 0x000fe400000000ff */
[----:B------:R-:W-:Y:S01]  /*0d20*/  PRMT R9, R14, 0x9910, RZ ;  /* 0x000099100e097816 */ /* 0x000fe200000000ff */
[----:B------:R-:W-:Y:S01]  /*0d30*/  @!P0 FADD.FTZ R4, R4, -0.5 ;  /* 0xbf00000004048421 */ /* 0x000fe20000010000 */
[----:B------:R-:W-:Y:S01]  /*0d40*/  LOP3.LUT R6, R5, 0x80000000, R6, 0xf8, !PT ;  /* 0x8000000005067812 */ /* 0x000fe200078ef806 */
[----:B------:R-:W-:Y:S01]  /*0d50*/  @P0 FMUL.FTZ R4, R2, 1.9259299443872358531e-34 ;  /* 0x0780000002040820 */ /* 0x000fe20000410000 */
[----:B------:R-:W-:Y:S01]  /*0d60*/  LOP3.LUT R9, R8, 0x80000000, R9, 0xf8, !PT ;  /* 0x8000000008097812 */ /* 0x000fe200078ef809 */
[----:B------:R-:W-:Y:S01]  /*0d70*/  IMAD.MOV.U32 R5, RZ, RZ, R10 ;  /* 0x000000ffff057224 */ /* 0x000fe200078e000a */
[----:B------:R-:W-:Y:S01]  /*0d80*/  F2I.FTZ.TRUNC.NTZ R11, R6 ;  /* 0x00000006000b7305 */ /* 0x000fe2000021f100 */
[----:B------:R-:W-:-:S03]  /*0d90*/  IMAD.MOV.U32 R8, RZ, RZ, R13 ;  /* 0x000000ffff087224 */ /* 0x000fc600078e000d */
[----:B------:R-:W-:Y:S02]  /*0da0*/  LOP3.LUT R2, R4, 0x80000000, R5, 0xf8, !PT ;  /* 0x8000000004027812 */ /* 0x000fe400078ef805 */
[----:B------:R-:W-:Y:S02]  /*0db0*/  LOP3.LUT R7, R7, 0x80000000, R8, 0xf8, !PT ;  /* 0x8000000007077812 */ /* 0x000fe400078ef808 */
[----:B------:R-:W-:Y:S01]  /*0dc0*/  F2I.FTZ.TRUNC.NTZ R9, R9 ;  /* 0x0000000900097305 */ /* 0x000fe2000021f100 */
[----:B------:R-:W-:-:S04]  /*0dd0*/  LEA R4, P0, R3, UR15, 0x3 ;  /* 0x0000000f03047c11 */ /* 0x000fc8000f8018ff */
[C-C-:B------:R-:W-:Y:S02]  /*0de0*/  LEA.HI.X R5, R3.reuse, UR10, R0.reuse, 0x3, P0 ;  /* 0x0000000a03057c11 */ /* 0x140fe400080f1c00 */
[----:B0-----:R-:W-:Y:S01]  /*0df0*/  IADD3 R3, P0, PT, R3, UR4, RZ ;  /* 0x0000000403037c10 */ /* 0x001fe2000ff1e0ff */
[----:B------:R0:W1:Y:S04]  /*0e00*/  F2I.FTZ.TRUNC.NTZ R8, R7 ;  /* 0x0000000700087305 */ /* 0x000068000021f100 */
[----:B------:R-:W-:Y:S01]  /*0e10*/  IMAD.X R0, RZ, RZ, R0, P0 ;  /* 0x000000ffff007224 */ /* 0x000fe200000e0600 */
[----:B------:R-:W-:-:S03]  /*0e20*/  LOP3.LUT P0, RZ, R3, 0xffffc000, RZ, 0xc0, !PT ;  /* 0xffffc00003ff7812 */ /* 0x000fc6000780c0ff */
[----:B------:R-:W2:Y:S01]  /*0e30*/  F2I.FTZ.TRUNC.NTZ R2, R2 ;  /* 0x0000000200027305 */ /* 0x000ea2000021f100 */
[----:B0-----:R-:W-:Y:S01]  /*0e40*/  IMAD.SHL.U32 R7, R3, 0x4, RZ ;  /* 0x0000000403077824 */ /* 0x001fe200078e00ff */
[----:B------:R-:W-:-:S04]  /*0e50*/  LOP3.LUT P0, RZ, R0, 0x3fffffff, RZ, 0xc0, P0 ;  /* 0x3fffffff00ff7812 */ /* 0x000fc8000000c0ff */
[----:B------:R-:W-:Y:S02]  /*0e60*/  ISETP.LT.U32.AND P1, PT, R7, UR27, PT ;  /* 0x0000001b07007c0c */ /* 0x000fe4000bf21070 */
[----:B-1----:R-:W-:Y:S02]  /*0e70*/  PRMT R9, R8, 0x5410, R9 ;  /* 0x0000541008097816 */ /* 0x002fe40000000009 */
[----:B--2---:R-:W-:Y:S02]  /*0e80*/  PRMT R8, R2, 0x5410, R11 ;  /* 0x0000541002087816 */ /* 0x004fe4000000000b */
[----:B------:R-:W-:-:S03]  /*0e90*/  SHF.L.U64.HI R2, R3, 0x2, R0 ;  /* 0x0000000203027819 */ /* 0x000fc60000010200 */
[----:B------:R1:W-:Y:S01]  /*0ea0*/  STG.E.64 desc[UR18][R4.64], R8 ;  /* 0x0000000804007986 */ /* 0x0003e2000c101b12 */
[----:B------:R-:W-:-:S13]  /*0eb0*/  ISETP.LT.AND.EX P1, PT, R2, UR16, PT, P1 ;  /* 0x0000001002007c0c */ /* 0x000fda000bf21310 */
[----:B-1----:R-:W-:Y:S05]  /*0ec0*/  @!P0 BRA P1, `(.L_x_2992) ;  /* 0xfffffff800e08947 */ /* 0x002fea000083ffff */
[----:B------:R-:W-:Y:S05]  /*0ed0*/  EXIT ;  /* 0x000000000000794d */ /* 0x000fea0003800000 */
.L_x_2993:
        /* <DEDUP_REMOVED lines=10> */
.L_x_7704:


//--------------------- .text._ZN2at6native55_GLOBAL__N__de093ff9_22_ForeachBinaryOpList_cu_a911ec4325multi_tensor_apply_kernelINS1_18TensorListMetadataILi2EEENS1_11CopyFunctorIsN3c1015Float8_e4m3fnuzELi2ELi1ELi1EEEJNS0_4CopyIsS7_EEEEEvT_T0_DpT1_ --------------------------
	.section	.text._ZN2at6native55_GLOBAL__N__de093ff9_22_ForeachBinaryOpList_cu_a911ec4325multi_tensor_apply_kernelINS1_18TensorListMetadataILi2EEENS1_11CopyFunctorIsN3c1015Float8_e4m3fnuzELi2ELi1ELi1EEEJNS0_4CopyIsS7_EEEEEvT_T0_DpT1_,"ax",@progbits
	.align	128
.text._ZN2at6native55_GLOBAL__N__de093ff9_22_ForeachBinaryOpList_cu_a911ec4325multi_tensor_apply_kernelINS1_18TensorListMetadataILi2EEENS1_11CopyFunctorIsN3c1015Float8_e4m3fnuzELi2ELi1ELi1EEEJNS0_4CopyIsS7_EEEEEvT_T0_DpT1_:
        .type           _ZN2at6native55_GLOBAL__N__de093ff9_22_ForeachBinaryOpList_cu_a911ec4325multi_tensor_apply_kernelINS1_18TensorListMetadataILi2EEENS1_11CopyFunctorIsN3c1015Float8_e4m3fnuzELi2ELi1ELi1EEEJNS0_4CopyIsS7_EEEEEvT_T0_DpT1_,@function
        .size           _ZN2at6native55_GLOBAL__N__de093ff9_22_ForeachBinaryOpList_cu_a911ec4325multi_tensor_apply_kernelINS1_18TensorListMetadataILi2EEENS1_11CopyFunctorIsN3c1015Float8_e4m3fnuzELi2ELi1ELi1EEEJNS0_4CopyIsS7_EEEEEvT_T0_DpT1_,(.L_x_7705 - _ZN2at6native55_GLOBAL__N__de093ff9_22_ForeachBinaryOpList_cu_a911ec4325multi_tensor_apply_kernelINS1_18TensorListMetadataILi2EEENS1_11CopyFunctorIsN3c1015Float8_e4m3fnuzELi2ELi1ELi1EEEJNS0_4CopyIsS7_EEEEEvT_T0_DpT1_)
        .other          _ZN2at6native55_GLOBAL__N__de093ff9_22_ForeachBinaryOpList_cu_a911ec4325multi_tensor_apply_kernelINS1_18TensorListMetadataILi2EEENS1_11CopyFunctorIsN3c1015Float8_e4m3fnuzELi2ELi1ELi1EEEJNS0_4CopyIsS7_EEEEEvT_T0_DpT1_,@"STO_CUDA_ENTRY STV_DEFAULT"
_ZN2at6native55_GLOBAL__N__de093ff9_22_ForeachBinaryOpList_cu_a911ec4325multi_tensor_apply_kernelINS1_18TensorListMetadataILi2EEENS1_11CopyFunctorIsN3c1015Float8_e4m3fnuzELi2ELi1ELi1EEEJNS0_4CopyIsS7_EEEEEvT_T0_DpT1_:
        /* <DEDUP_REMOVED lines=55> */
.L_x_3011:
        /* <DEDUP_REMOVED lines=56> */
.L_x_2998:
[----:B------:R-:W-:Y:S05]  /*06f0*/  BSYNC.RECONVERGENT B1 ;  /* 0x0000000000017941 */ /* 0x000fea0003800200 */
.L_x_2997:
[----:B------:R-:W-:Y:S01]  /*0700*/  IMAD.SHL.U32 R2, R2, 0x100000, RZ ;  /* 0x0010000002027824 */ /* 0x000fe200078e00ff */
[----:B------:R-:W-:-:S04]  /*0710*/  LEA R3, R3, 0x3b800000, 0x17 ;  /* 0x3b80000003037811 */ /* 0x000fc800078eb8ff */
[----:B------:R-:W-:-:S07]  /*0720*/  LOP3.LUT R17, R3, R2, R17, 0xfe, !PT ;  /* 0x0000000203117212 */ /* 0x000fce00078efe11 */
.L_x_2996:
[----:B------:R-:W-:Y:S05]  /*0730*/  BSYNC.RECONVERGENT B0 ;  /* 0x0000000000007941 */ /* 0x000fea0003800200 */
.L_x_2995:
        /* <DEDUP_REMOVED lines=22> */
.L_x_3002:
[----:B------:R-:W-:Y:S05]  /*08a0*/  BSYNC.RECONVERGENT B1 ;  /* 0x0000000000017941 */ /* 0x000fea0003800200 */
.L_x_3001:
[----:B------:R-:W-:Y:S01]  /*08b0*/  IMAD.SHL.U32 R2, R2, 0x100000, RZ ;  /* 0x0010000002027824 */ /* 0x000fe200078e00ff */
[----:B------:R-:W-:-:S04]  /*08c0*/  LEA R3, R3, 0x3b800000, 0x17 ;  /* 0x3b80000003037811 */ /* 0x000fc800078eb8ff */
[----:B------:R-:W-:-:S07]  /*08d0*/  LOP3.LUT R19, R3, R2, R19, 0xfe, !PT ;  /* 0x0000000203137212 */ /* 0x000fce00078efe13 */
.L_x_3000:
[----:B------:R-:W-:Y:S05]  /*08e0*/  BSYNC.RECONVERGENT B0 ;  /* 0x0000000000007941 */ /* 0x000fea0003800200 */
.L_x_2999:
        /* <DEDUP_REMOVED lines=22> */
.L_x_3006:
[----:B------:R-:W-:Y:S05]  /*0a50*/  BSYNC.RECONVERGENT B1 ;  /* 0x0000000000017941 */ /* 0x000fea0003800200 */
.L_x_3005:
[----:B------:R-:W-:Y:S01]  /*0a60*/  IMAD.SHL.U32 R2, R2, 0x100000, RZ ;  /* 0x0010000002027824 */ /* 0x000fe200078e00ff */
[----:B------:R-:W-:-:S04]  /*0a70*/  LEA R3, R3, 0x3b800000, 0x17 ;  /* 0x3b80000003037811 */ /* 0x000fc800078eb8ff */
[----:B------:R-:W-:-:S07]  /*0a80*/  LOP3.LUT R21, R3, R2, R21, 0xfe, !PT ;  /* 0x0000000203157212 */ /* 0x000fce00078efe15 */
.L_x_3004:
[----:B------:R-:W-:Y:S05]  /*0a90*/  BSYNC.RECONVERGENT B0 ;  /* 0x0000000000007941 */ /* 0x000fea0003800200 */
.L_x_3003:
        /* <DEDUP_REMOVED lines=22> */
.L_x_3010:
[----:B------:R-:W-:Y:S05]  /*0c00*/  BSYNC.RECONVERGENT B1 ;  /* 0x0000000000017941 */ /* 0x000fea0003800200 */
.L_x_3009:
[----:B------:R-:W-:Y:S01]  /*0c10*/  IMAD.SHL.U32 R2, R2, 0x100000, RZ ;  /* 0x0010000002027824 */ /* 0x000fe200078e00ff */
[----:B------:R-:W-:-:S04]  /*0c20*/  LEA R3, R3, 0x3b800000, 0x17 ;  /* 0x3b80000003037811 */ /* 0x000fc800078eb8ff */
[----:B------:R-:W-:-:S07]  /*0c30*/  LOP3.LUT R6, R3, R2, R7, 0xfe, !PT ;  /* 0x0000000203067212 */ /* 0x000fce00078efe07 */
.L_x_3008:
[----:B------:R-:W-:Y:S05]  /*0c40*/  BSYNC.RECONVERGENT B0 ;  /* 0x0000000000007941 */ /* 0x000fea0003800200 */
.L_x_3007:
        /* <DEDUP_REMOVED lines=22> */
.L_x_2994:
        /* <DEDUP_REMOVED lines=8> */
.L_x_3028:
        /* <DEDUP_REMOVED lines=29> */
.L_x_3015:
[----:B0-----:R-:W-:Y:S05]  /*1000*/  BSYNC.RECONVERGENT B1 ;  /* 0x0000000000017941 */ /* 0x001fea0003800200 */
.L_x_3014:
[----:B------:R-:W-:Y:S01]  /*1010*/  IMAD.SHL.U32 R5, R5, 0x100000, RZ ;  /* 0x0010000005057824 */ /* 0x000fe200078e00ff */
[----:B------:R-:W-:-:S04]  /*1020*/  LEA R7, R7, 0x3b800000, 0x17 ;  /* 0x3b80000007077811 */ /* 0x000fc800078eb8ff */
[----:B------:R-:W-:-:S07]  /*1030*/  LOP3.LUT R5, R7, R5, R12, 0xfe, !PT ;  /* 0x0000000507057212 */ /* 0x000fce00078efe0c */
.L_x_3013:
[----:B0-----:R-:W-:Y:S05]  /*1040*/  BSYNC.RECONVERGENT B0 ;  /* 0x0000000000007941 */ /* 0x001fea0003800200 */
.L_x_3012:
        /* <DEDUP_REMOVED lines=23> */
.L_x_3019:
[----:B------:R-:W-:Y:S05]  /*11c0*/  BSYNC.RECONVERGENT B1 ;  /* 0x0000000000017941 */ /* 0x000fea0003800200 */
.L_x_3018:
[----:B------:R-:W-:Y:S01]  /*11d0*/  IMAD.SHL.U32 R6, R6, 0x100000, RZ ;  /* 0x0010000006067824 */ /* 0x000fe200078e00ff */
[----:B------:R-:W-:-:S04]  /*11e0*/  LEA R7, R7, 0x3b800000, 0x17 ;  /* 0x3b80000007077811 */ /* 0x000fc800078eb8ff */
[----:B------:R-:W-:-:S07]  /*11f0*/  LOP3.LUT R7, R7, R6, R11, 0xfe, !PT ;  /* 0x0000000607077212 */ /* 0x000fce00078efe0b */
.L_x_3017:
[----:B------:R-:W-:Y:S05]  /*1200*/  BSYNC.RECONVERGENT B0 ;  /* 0x0000000000007941 */ /* 0x000fea0003800200 */
.L_x_3016:
        /* <DEDUP_REMOVED lines=23> */
.L_x_3023:
[----:B------:R-:W-:Y:S05]  /*1380*/  BSYNC.RECONVERGENT B1 ;  /* 0x0000000000017941 */ /* 0x000fea0003800200 */
.L_x_3022:
[----:B------:R-:W-:Y:S01]  /*1390*/  IMAD.SHL.U32 R2, R2, 0x100000, RZ ;  /* 0x0010000002027824 */ /* 0x000fe200078e00ff */
[----:B------:R-:W-:-:S04]  /*13a0*/  LEA R7, R7, 0x3b800000, 0x17 ;  /* 0x3b80000007077811 */ /* 0x000fc800078eb8ff */
[----:B------:R-:W-:-:S07]  /*13b0*/  LOP3.LUT R8, R7, R2, R11, 0xfe, !PT ;  /* 0x0000000207087212 */ /* 0x000fce00078efe0b */
.L_x_3021:
[----:B------:R-:W-:Y:S05]  /*13c0*/  BSYNC.RECONVERGENT B0 ;  /* 0x0000000000007941 */ /* 0x000fea0003800200 */
.L_x_3020:
        /* <DEDUP_REMOVED lines=23> */
.L_x_3027:
[----:B------:R-:W-:Y:S05]  /*1540*/  BSYNC.RECONVERGENT B1 ;  /* 0x0000000000017941 */ /* 0x000fea0003800200 */
.L_x_3026:
[----:B------:R-:W-:Y:S01]  /*1550*/  IMAD.SHL.U32 R4, R4, 0x100000, RZ ;  /* 0x0010000004047824 */ /* 0x000fe200078e00ff */
[----:B------:R-:W-:-:S04]  /*1560*/  LEA R2, R2, 0x3b800000, 0x17 ;  /* 0x3b80000002027811 */ /* 0x000fc800078eb8ff */
[----:B------:R-:W-:-:S07]  /*1570*/  LOP3.LUT R2, R2, R4, R11, 0xfe, !PT ;  /* 0x0000000402027212 */ /* 0x000fce00078efe0b */
.L_x_3025:
[----:B------:R-:W-:Y:S05]  /*1580*/  BSYNC.RECONVERGENT B0 ;  /* 0x0000000000007941 */ /* 0x000fea0003800200 */
.L_x_3024:
        /* <DEDUP_REMOVED lines=16> */
.L_x_3029:
        /* <DEDUP_REMOVED lines=15> */
.L_x_7705:


//--------------------- .text._ZN2at6native55_GLOBAL__N__de093ff9_22_ForeachBinaryOpList_cu_a911ec4325multi_tensor_apply_kernelINS1_18TensorListMetadataILi2EEENS1_11CopyFunctorIsN3c1013Float8_e4m3fnELi2ELi1ELi1EEEJNS0_4CopyIsS7_EEEEEvT_T0_DpT1_ --------------------------
	.section	.text._ZN2at6native55_GLOBAL__N__de093ff9_22_ForeachBinaryOpList_cu_a911ec4325multi_tensor_apply_kernelINS1_18TensorListMetadataILi2EEENS1_11CopyFunctorIsN3c1013Float8_e4m3fnELi2ELi1ELi1EEEJNS0_4CopyIsS7_EEEEEvT_T0_DpT1_,"ax",@progbits
	.align	128
.text._ZN2at6native55_GLOBAL__N__de093ff9_22_ForeachBinaryOpList_cu_a911ec4325multi_tensor_apply_kernelINS1_18TensorListMetadataILi2EEENS1_11CopyFunctorIsN3c1013Float8_e4m3fnELi2ELi1ELi1EEEJNS0_4CopyIsS7_EEEEEvT_T0_DpT1_:
        .type           _ZN2at6native55_GLOBAL__N__de093ff9_22_ForeachBinaryOpList_cu_a911ec4325multi_tensor_apply_kernelINS1_18TensorListMetadataILi2EEENS1_11CopyFunctorIsN3c1013Float8_e4m3fnELi2ELi1ELi1EEEJNS0_4CopyIsS7_EEEEEvT_T0_DpT1_,@function
        .size           _ZN2at6native55_GLOBAL__N__de093ff9_22_ForeachBinaryOpList_cu_a911ec4325multi_tensor_apply_kernelINS1_18TensorListMetadataILi2EEENS1_11CopyFunctorIsN3c1013Float8_e4m3fnELi2ELi1ELi1EEEJNS0_4CopyIsS7_EEEEEvT_T0_DpT1_,(.L_x_7706 - _ZN2at6native55_GLOBAL__N__de093ff9_22_ForeachBinaryOpList_cu_a911ec4325multi_tensor_apply_kernelINS1_18TensorListMetadataILi2EEENS1_11CopyFunctorIsN3c1013Float8_e4m3fnELi2ELi1ELi1EEEJNS0_4CopyIsS7_EEEEEvT_T0_DpT1_)
        .other          _ZN2at6native55_GLOBAL__N__de093ff9_22_ForeachBinaryOpList_cu_a911ec4325multi_tensor_apply_kernelINS1_18TensorListMetadataILi2EEENS1_11CopyFunctorIsN3c1013Float8_e4m3fnELi2ELi1ELi1EEEJNS0_4CopyIsS7_EEEEEvT_T0_DpT1_,@"STO_CUDA_ENTRY STV_DEFAULT"
_ZN2at6native55_GLOBAL__N__de093ff9_22_ForeachBinaryOpList_cu_a911ec4325multi_tensor_apply_kernelINS1_18TensorListMetadataILi2EEENS1_11CopyFunctorIsN3c1013Float8_e4m3fnELi2ELi1ELi1EEEJNS0_4CopyIsS7_EEEEEvT_T0_DpT1_:
        /* <DEDUP_REMOVED lines=27> */
[----:B------:R-:W-:Y:S01]  /*01b0*/  IMAD.MOV.U32 R3, RZ, RZ, 0x2 ;  /* 0x00000002ff037424 */ /* 0x000fe200078e00ff */
[----:B------:R-:W-:Y:S01]  /*01c0*/  BSSY.RECONVERGENT B0, `(.L_x_3031) ;  /* 0x00000a2000007945 */ /* 0x000fe20003800200 */
[----:B------:R-:W-:Y:S01]  /*01d0*/  IMAD.MOV.U32 R13, RZ, RZ, RZ ;  /* 0x000000ffff0d7224 */ /* 0x000fe200078e00ff */
[----:B------:R-:W-:Y:S01]  /*01e0*/  UISETP.LT.U32.AND UP0, UPT, UR26, 0x10000, UPT ;  /* 0x000100001a00788c */ /* 0x000fe2000bf01070 */
[----:B------:R-:W-:Y:S02]  /*01f0*/  IMAD.MOV.U32 R14, RZ, RZ, RZ ;  /* 0x000000ffff0e7224 */ /* 0x000fe400078e00ff */
[----:B------:R-:W-:Y:S01]  /*0200*/  IMAD.MOV.U32 R20, RZ, RZ, RZ ;  /* 0x000000ffff147224 */ /* 0x000fe200078e00ff */
[----:B------:R-:W-:-:S04]  /*0210*/  UISETP.LT.U32.AND.EX UP0, UPT, UR16, URZ, UPT, UP0 ;  /* 0x000000ff1000728c */ /* 0x000fc8000bf01100 */
[----:B------:R-:W-:Y:S02]  /*0220*/  USEL UR24, UR26, 0x10000, UP0 ;  /* 0x000100001a187887 */ /* 0x000fe40008000000 */
[----:B------:R-:W-:Y:S02]  /*0230*/  USEL UR25, UR16, URZ, UP0 ;  /* 0x000000ff10197287 */ /* 0x000fe40008000000 */
[----:B-1----:R-:W-:Y:S02]  /*0240*/  USHF.L.U32 UR29, UR17, 0x2, URZ ;  /* 0x00000002111d7899 */ /* 0x002fe400080006ff */
[----:B------:R-:W-:Y:S02]  /*0250*/  UIMAD.WIDE.U32 UR4, UR17, 0x2, UR8 ;  /* 0x00000002110478a5 */ /* 0x000fe4000f8e0008 */
[----:B------:R-:W-:Y:S02]  /*0260*/  UIMAD.WIDE.U32 UR14, UR17, 0x3, UR8 ;  /* 0x00000003110e78a5 */ /* 0x000fe4000f8e0008 */
[----:B------:R-:W-:Y:S01]  /*0270*/  UIADD3 UR22, UP1, UP2, UR6, UR8, UR17 ;  /* 0x0000000806167290 */ /* 0x000fe2000fa3e011 */
[----:B------:R-:W-:Y:S01]  /*0280*/  IMAD.U32 R15, RZ, RZ, UR29 ;  /* 0x0000001dff0f7e24 */ /* 0x000fe2000f8e00ff */
[----:B------:R-:W-:-:S02]  /*0290*/  UIADD3 UR23, UP0, UPT, UR6, UR4, URZ ;  /* 0x0000000406177290 */ /* 0x000fc4000ff1e0ff */
[----:B------:R-:W-:Y:S02]  /*02a0*/  UIADD3 UR14, UP3, UPT, UR6, UR14, URZ ;  /* 0x0000000e060e7290 */ /* 0x000fe4000ff7e0ff */
[----:B------:R-:W-:Y:S01]  /*02b0*/  USHF.L.U32 UR20, UR17, 0x3, URZ ;  /* 0x0000000311147899 */ /* 0x000fe200080006ff */
[C---:B0-----:R-:W-:Y:S01]  /*02c0*/  IMAD.WIDE.U32 R2, R0.reuse, R3, UR12 ;  /* 0x0000000c00027e25 */ /* 0x041fe2000f8e0003 */
[----:B------:R-:W-:Y:S01]  /*02d0*/  IADD3 R17, P1, PT, R0, UR17, RZ ;  /* 0x0000001100117c10 */ /* 0x000fe2000ff3e0ff */
[----:B------:R-:W-:Y:S02]  /*02e0*/  USHF.R.U32.HI UR21, URZ, 0x1d, UR17 ;  /* 0x0000001dff157899 */ /* 0x000fe40008011611 */
[----:B------:R-:W-:Y:S01]  /*02f0*/  UIADD3.X UR8, UPT, UPT, UR7, UR9, URZ, UP1, UP2 ;  /* 0x0000000907087290 */ /* 0x000fe20008fe44ff */
[----:B------:R-:W-:Y:S01]  /*0300*/  IADD3 R10, P0, PT, R2, UR10, RZ ;  /* 0x0000000a020a7c10 */ /* 0x000fe2000ff1e0ff */
[----:B------:R-:W-:Y:S01]  /*0310*/  IMAD.X R2, RZ, RZ, RZ, P1 ;  /* 0x000000ffff027224 */ /* 0x000fe200008e06ff */
[----:B------:R-:W-:Y:S01]  /*0320*/  LEA R12, P1, R17, UR12, 0x1 ;  /* 0x0000000c110c7c11 */ /* 0x000fe2000f8208ff */
[----:B------:R-:W-:Y:S01]  /*0330*/  UIADD3.X UR5, UPT, UPT, UR7, UR5, URZ, UP0, !UPT ;  /* 0x0000000507057290 */ /* 0x000fe200087fe4ff */
[----:B------:R-:W-:Y:S01]  /*0340*/  IADD3.X R11, PT, PT, R3, UR11, RZ, P0, !PT ;  /* 0x0000000b030b7c10 */ /* 0x000fe200087fe4ff */
[----:B------:R-:W-:Y:S01]  /*0350*/  UIADD3.X UR6, UPT, UPT, UR7, UR15, URZ, UP3, !UPT ;  /* 0x0000000f07067290 */ /* 0x000fe20009ffe4ff */
[----:B------:R-:W-:-:S02]  /*0360*/  LEA.HI.X R17, R17, UR13, R2, 0x1, P1 ;  /* 0x0000000d11117c11 */ /* 0x000fc400088f0c02 */
[----:B------:R-:W-:-:S04]  /*0370*/  IADD3 R12, P0, PT, R12, UR10, RZ ;  /* 0x0000000a0c0c7c10 */ /* 0x000fc8000ff1e0ff */
[----:B------:R-:W-:-:S09]  /*0380*/  IADD3.X R17, PT, PT, R17, UR11, RZ, P0, !PT ;  /* 0x0000000b11117c10 */ /* 0x000fd200087fe4ff */
.L_x_3040:
        /* <DEDUP_REMOVED lines=45> */
[----:B------:R-:W-:-:S06]  /*0660*/  LOP3.LUT R3, R3, 0x80000000, R2, 0xf8, !PT ;  /* 0x8000000003037812 */ /* 0x000fcc00078ef802 */
[----:B------:R-:W0:Y:S02]  /*0670*/  F2I.FTZ.TRUNC.NTZ R3, R3 ;  /* 0x0000000300037305 */ /* 0x000e24000021f100 */
[----:B0-----:R1:W-:Y:S02]  /*0680*/  STG.E.U16 desc[UR18][R10.64], R3 ;  /* 0x000000030a007986 */ /* 0x0013e4000c101512 */
.L_x_3033:
[----:B------:R-:W-:Y:S05]  /*0690*/  BSYNC.RECONVERGENT B1 ;  /* 0x0000000000017941 */ /* 0x000fea0003800200 */
.L_x_3032:
        /* <DEDUP_REMOVED lines=18> */
[----:B------:R-:W-:-:S03]  /*07c0*/  IMAD.MOV.U32 R2, RZ, RZ, R12 ;  /* 0x000000ffff027224 */ /* 0x000fc600078e000c */
[----:B------:R0:W1:Y:S02]  /*07d0*/  F2I.FTZ.TRUNC.NTZ R5, R3 ;  /* 0x0000000300057305 */ /* 0x000064000021f100 */
[----:B0-----:R-:W-:-:S05]  /*07e0*/  IMAD.MOV.U32 R3, RZ, RZ, R17 ;  /* 0x000000ffff037224 */ /* 0x001fca00078e0011 */
[----:B-1----:R2:W-:Y:S02]  /*07f0*/  STG.E.U16 desc[UR18][R2.64], R5 ;  /* 0x0000000502007986 */ /* 0x0025e4000c101512 */
.L_x_3035:
[----:B------:R-:W-:Y:S05]  /*0800*/  BSYNC.RECONVERGENT B1 ;  /* 0x0000000000017941 */ /* 0x000fea0003800200 */
.L_x_3034:
[----:B------:R-:W-:Y:S04]  /*0810*/  BSSY.RECONVERGENT B1, `(.L_x_3036) ;  /* 0x0000018000017945 */ /* 0x000fe80003800200 */
[----:B------:R-:W-:Y:S05]  /*0820*/  @P2 BRA `(.L_x_3037) ;  /* 0x0000000000582947 */ /* 0x000fea0003800000 */
[----:B0-2--5:R-:W-:Y:S01]  /*0830*/  IMAD.SHL.U32 R2, R18, 0x1000000, RZ ;  /* 0x0100000012027824 */ /* 0x025fe200078e00ff */
[----:B------:R-:W-:Y:S01]  /*0840*/  USHF.L.U32 UR4, UR17, 0x2, URZ ;  /* 0x0000000211047899 */ /* 0x000fe200080006ff */
[----:B------:R-:W-:-:S03]  /*0850*/  IMAD.MOV.U32 R5, RZ, RZ, 0x1f ;  /* 0x0000001fff057424 */ /* 0x000fc600078e00ff */
[----:B-1----:R-:W-:Y:S02]  /*0860*/  LOP3.LUT P0, R3, R2, 0x7f000000, RZ, 0xc0, !PT ;  /* 0x7f00000002037812 */ /* 0x002fe4000780c0ff */
[----:B------:R-:W-:Y:S02]  /*0870*/  IMAD.U32 R15, RZ, RZ, UR4 ;  /* 0x00000004ff0f7e24 */ /* 0x000fe4000f8e00ff */
        /* <DEDUP_REMOVED lines=12> */
[----:B------:R-:W-:Y:S02]  /*0940*/  LOP3.LUT R4, R3, 0x80000000, R2, 0xf8, !PT ;  /* 0x8000000003047812 */ /* 0x000fe400078ef802 */
[----:B------:R-:W-:Y:S02]  /*0950*/  IADD3 R2, P0, PT, R15, R10, RZ ;  /* 0x0000000a0f027210 */ /* 0x000fe40007f1e0ff */
[----:B------:R-:W0:Y:S03]  /*0960*/  F2I.FTZ.TRUNC.NTZ R5, R4 ;  /* 0x0000000400057305 */ /* 0x000e26000021f100 */
[----:B------:R-:W-:-:S05]  /*0970*/  IMAD.X R3, RZ, RZ, R11, P0 ;  /* 0x000000ffff037224 */ /* 0x000fca00000e060b */
[----:B0-----:R3:W-:Y:S03]  /*0980*/  STG.E.U16 desc[UR18][R2.64], R5 ;  /* 0x0000000502007986 */ /* 0x0017e6000c101512 */
.L_x_3037:
[----:B------:R-:W-:Y:S05]  /*0990*/  BSYNC.RECONVERGENT B1 ;  /* 0x0000000000017941 */ /* 0x000fea0003800200 */
.L_x_3036:
[----:B------:R-:W-:Y:S04]  /*09a0*/  BSSY.RECONVERGENT B1, `(.L_x_3038) ;  /* 0x0000018000017945 */ /* 0x000fe80003800200 */
[----:B------:R-:W-:Y:S05]  /*09b0*/  @P3 BRA `(.L_x_3039) ;  /* 0x0000000000583947 */ /* 0x000fea0003800000 */
[----:B0-23-5:R-:W-:Y:S01]  /*09c0*/  IMAD.SHL.U32 R2, R19, 0x1000000, RZ ;  /* 0x0100000013027824 */ /* 0x02dfe200078e00ff */
[----:B------:R-:W-:Y:S01]  /*09d0*/  UMOV UR4, URZ ;  /* 0x000000ff00047c82 */ /* 0x000fe20008000000 */
        /* <DEDUP_REMOVED lines=15> */
[----:B------:R-:W-:-:S03]  /*0ad0*/  IMAD.U32 R3, RZ, RZ, UR17 ;  /* 0x00000011ff037e24 */ /* 0x000fc6000f8e00ff */
[----:B------:R-:W0:Y:S01]  /*0ae0*/  F2I.FTZ.TRUNC.NTZ R5, R4 ;  /* 0x0000000400057305 */ /* 0x000e22000021f100 */
[----:B------:R-:W-:-:S04]  /*0af0*/  IMAD.WIDE.U32 R2, R3, 0x6, R10 ;  /* 0x0000000603027825 */ /* 0x000fc800078e000a */
[----:B------:R-:W-:-:S05]  /*0b00*/  VIADD R3, R3, UR4 ;  /* 0x0000000403037c36 */ /* 0x000fca0008000000 */
[----:B0-----:R4:W-:Y:S02]  /*0b10*/  STG.E.U16 desc[UR18][R2.64], R5 ;  /* 0x0000000502007986 */ /* 0x0019e4000c101512 */
.L_x_3039:
[----:B------:R-:W-:Y:S05]  /*0b20*/  BSYNC.RECONVERGENT B1 ;  /* 0x0000000000017941 */ /* 0x000fea0003800200 */
.L_x_3038:
[C---:B------:R-:W-:Y:S02]  /*0b30*/  IADD3 R14, P0, PT, R15.reuse, R14, RZ ;  /* 0x0000000e0f0e7210 */ /* 0x040fe40007f1e0ff */
[----:B------:R-:W-:Y:S02]  /*0b40*/  IADD3 R0, P2, PT, R15, R0, RZ ;  /* 0x000000000f007210 */ /* 0x000fe40007f5e0ff */
[----:B-1----:R-:W-:Y:S01]  /*0b50*/  IADD3 R10, P1, PT, R10, UR20, RZ ;  /* 0x000000140a0a7c10 */ /* 0x002fe2000ff3e0ff */
[----:B------:R-:W-:Y:S01]  /*0b60*/  IMAD.X R20, RZ, RZ, R20, P0 ;  /* 0x000000ffff147224 */ /* 0x000fe200000e0614 */
[----:B------:R-:W-:Y:S01]  /*0b70*/  ISETP.GE.U32.AND P0, PT, R14, UR24, PT ;  /* 0x000000180e007c0c */ /* 0x000fe2000bf06070 */
[----:B------:R-:W-:Y:S01]  /*0b80*/  IMAD.X R13, RZ, RZ, R13, P2 ;  /* 0x000000ffff0d7224 */ /* 0x000fe200010e060d */
[----:B------:R-:W-:Y:S02]  /*0b90*/  IADD3 R12, P3, PT, R12, UR20, RZ ;  /* 0x000000140c0c7c10 */ /* 0x000fe4000ff7e0ff */
[----:B------:R-:W-:-:S02]  /*0ba0*/  ISETP.GE.U32.AND.EX P0, PT, R20, UR25, PT, P0 ;  /* 0x0000001914007c0c */ /* 0x000fc4000bf06100 */
[----:B------:R-:W-:Y:S02]  /*0bb0*/  IADD3.X R11, PT, PT, R11, UR21, RZ, P1, !PT ;  /* 0x000000150b0b7c10 */ /* 0x000fe40008ffe4ff */
[----:B------:R-:W-:-:S09]  /*0bc0*/  IADD3.X R17, PT, PT, R17, UR21, RZ, P3, !PT ;  /* 0x0000001511117c10 */ /* 0x000fd20009ffe4ff */
[----:B------:R-:W-:Y:S05]  /*0bd0*/  @!P0 BRA `(.L_x_3040) ;  /* 0xfffffff400ec8947 */ /* 0x000fea000383ffff */
[----:B------:R-:W-:Y:S05]  /*0be0*/  BSYNC.RECONVERGENT B0 ;  /* 0x0000000000007941 */ /* 0x000fea0003800200 */
.L_x_3031:
[----:B------:R-:W-:Y:S05]  /*0bf0*/  EXIT ;  /* 0x000000000000794d */ /* 0x000fea0003800000 */
.L_x_3030:
        /* <DEDUP_REMOVED lines=8> */
.L_x_3041:
[----:B------:R-:W-:-:S04]  /*0c80*/  LEA R6, P0, R3, UR27, 0x2 ;  /* 0x0000001b03067c11 */ /* 0x000fc8000f8010ff */
[----:B------:R-:W-:-:S05]  /*0c90*/  LEA.HI.X R7, R3, UR28, R0, 0x2, P0 ;  /* 0x0000001c03077c11 */ /* 0x000fca00080f1400 */
[----:B------:R-:W2:Y:S01]  /*0ca0*/  LDG.E R6, desc[UR18][R6.64] ;  /* 0x0000001206067981 */ /* 0x000ea2000c1e1900 */
[----:B------:R-:W-:Y:S01]  /*0cb0*/  IMAD.MOV.U32 R17, RZ, RZ, 0x1f ;  /* 0x0000001fff117424 */ /* 0x000fe200078e00ff */
[C---:B--2---:R-:W-:Y:S02]  /*0cc0*/  PRMT R5, R6.reuse, 0x7770, RZ ;  /* 0x0000777006057816 */ /* 0x044fe400000000ff */
[C---:B------:R-:W-:Y:S02]  /*0cd0*/  PRMT R2, R6.reuse, 0x7771, RZ ;  /* 0x0000777106027816 */ /* 0x040fe400000000ff */
[C---:B------:R-:W-:Y:S01]  /*0ce0*/  PRMT R4, R6.reuse, 0x7772, RZ ;  /* 0x0000777206047816 */ /* 0x040fe200000000ff */
        /* <DEDUP_REMOVED lines=18> */
[----:B------:R-:W-:Y:S01]  /*0e10*/  VIADDMNMX.U32 R12, R12, R17, 0x4, !PT ;  /* 0x000000040c0c7446 */ /* 0x000fe20007800011 */
[----:B-1----:R-:W-:-:S05]  /*0e20*/  IMAD.MOV R13, RZ, RZ, -R13 ;  /* 0x000000ffff0d7224 */ /* 0x002fca00078e0a0d */
[----:B------:R-:W-:Y:S01]  /*0e30*/  VIADDMNMX.U32 R15, R13, R17, 0x4, !PT ;  /* 0x000000040d0f7446 */ /* 0x000fe20007800011 */
[----:B--2---:R-:W-:Y:S02]  /*0e40*/  IMAD.MOV R16, RZ, RZ, -R14 ;  /* 0x000000ffff107224 */ /* 0x004fe400078e0a0e */
[----:B------:R-:W-:Y:S01]  /*0e50*/  VIADD R14, R12, 0xfffffffc ;  /* 0xfffffffc0c0e7836 */ /* 0x000fe20000000000 */
[----:B------:R-:W-:Y:S01]  /*0e60*/  SHF.L.U32 R12, R10, R11, RZ ;  /* 0x0000000b0a0c7219 */ /* 0x000fe200000006ff */
[----:B------:R-:W-:Y:S01]  /*0e70*/  IMAD.SHL.U32 R11, R11, 0x800000, RZ ;  /* 0x008000000b0b7824 */ /* 0x000fe200078e00ff */
[----:B------:R-:W-:Y:S01]  /*0e80*/  VIADDMNMX.U32 R16, R16, R17, 0x4, !PT ;  /* 0x0000000410107446 */ /* 0x000fe20007800011 */
[----:B------:R-:W-:Y:S01]  /*0e90*/  VIADD R15, R15, 0xfffffffc ;  /* 0xfffffffc0f0f7836 */ /* 0x000fe20000000000 */
[----:B------:R-:W-:Y:S01]  /*0ea0*/  SHF.L.U32 R13, R9, R14, RZ ;  /* 0x0000000e090d7219 */ /* 0x000fe200000006ff */
[----:B------:R-:W-:Y:S01]  /*0eb0*/  VIADD R10, R10, 0x1000000 ;  /* 0x010000000a0a7836 */ /* 0x000fe20000000000 */
[----:B------:R-:W-:Y:S01]  /*0ec0*/  LEA.HI R11, R12, -R11, RZ, 0x1c ;  /* 0x8000000b0c0b7211 */ /* 0x000fe200078fe0ff */
        /* <DEDUP_REMOVED lines=9> */
[----:B------:R-:W-:Y:S01]  /*0f60*/  LOP3.LUT R10, R11, 0x7f800000, R10, 0xf8, !PT ;  /* 0x7f8000000b0a7812 */ /* 0x000fe200078ef80a */
[----:B------:R-:W-:Y:S01]  /*0f70*/  VIADD R12, R13, 0x3c000000 ;  /* 0x3c0000000d0c7836 */ /* 0x000fe20000000000 */
[----:B------:R-:W-:Y:S01]  /*0f80*/  SHF.L.U32 R11, R7, R16, RZ ;  /* 0x00000010070b7219 */ /* 0x000fe200000006ff */
[----:B------:R-:W-:Y:S01]  /*0f90*/  IMAD.SHL.U32 R16, R16, 0x800000, RZ ;  /* 0x0080000010107824 */ /* 0x000fe200078e00ff */
[----:B------:R-:W-:Y:S01]  /*0fa0*/  SHF.R.S32.HI R9, RZ, 0x8, R9 ;  /* 0x00000008ff097819 */ /* 0x000fe20000011409 */
[----:B------:R-:W-:Y:S01]  /*0fb0*/  VIADD R8, R8, 0x1000000 ;  /* 0x0100000008087836 */ /* 0x000fe20000000000 */
[----:B------:R-:W-:Y:S01]  /*0fc0*/  SEL R10, R10, RZ, P0 ;  /* 0x000000ff0a0a7207 */ /* 0x000fe20000000000 */
[----:B------:R-:W-:Y:S01]  /*0fd0*/  VIADD R15, R15, 0x3c000000 ;  /* 0x3c0000000f0f7836 */ /* 0x000fe20000000000 */
[----:B------:R-:W-:Y:S01]  /*0fe0*/  LEA.HI R11, R11, -R16, RZ, 0x1c ;  /* 0x800000100b0b7211 */ /* 0x000fe200078fe0ff */
[----:B------:R-:W-:Y:S01]  /*0ff0*/  VIADD R7, R7, 0x1000000 ;  /* 0x0100000007077836 */ /* 0x000fe20000000000 */
[----:B------:R-:W-:-:S02]  /*1000*/  LOP3.LUT R9, R12, 0x7f800000, R9, 0xf8, !PT ;  /* 0x7f8000000c097812 */ /* 0x000fc400078ef809 */
[----:B------:R-:W-:Y:S01]  /*1010*/  LOP3.LUT P0, RZ, R2, 0x7f000000, RZ, 0xc0, !PT ;  /* 0x7f00000002ff7812 */ /* 0x000fe2000780c0ff */
[----:B------:R-:W-:Y:S01]  /*1020*/  VIADD R12, R11, 0x3c000000 ;  /* 0x3c0000000b0c7836 */ /* 0x000fe20000000000 */
[----:B------:R-:W-:Y:S02]  /*1030*/  SHF.R.S32.HI R8, RZ, 0x8, R8 ;  /* 0x00000008ff087819 */ /* 0x000fe40000011408 */
[----:B------:R-:W-:Y:S02]  /*1040*/  SEL R9, R9, RZ, P0 ;  /* 0x000000ff09097207 */ /* 0x000fe40000000000 */
[----:B------:R-:W-:Y:S02]  /*1050*/  LOP3.LUT R8, R15, 0x7f800000, R8, 0xf8, !PT ;  /* 0x7f8000000f087812 */ /* 0x000fe400078ef808 */
[----:B------:R-:W-:Y:S02]  /*1060*/  LOP3.LUT P0, RZ, R4, 0x7f000000, RZ, 0xc0, !PT ;  /* 0x7f00000004ff7812 */ /* 0x000fe4000780c0ff */
[----:B------:R-:W-:-:S02]  /*1070*/  SHF.R.S32.HI R7, RZ, 0x8, R7 ;  /* 0x00000008ff077819 */ /* 0x000fc40000011407 */
[----:B------:R-:W-:Y:S02]  /*1080*/  LOP3.LUT R10, R10, 0x80000000, R5, 0xf8, !PT ;  /* 0x800000000a0a7812 */ /* 0x000fe400078ef805 */
[----:B------:R-:W-:Y:S02]  /*1090*/  SEL R5, R8, RZ, P0 ;  /* 0x000000ff08057207 */ /* 0x000fe40000000000 */
[----:B------:R-:W-:Y:S02]  /*10a0*/  LOP3.LUT R7, R12, 0x7f800000, R7, 0xf8, !PT ;  /* 0x7f8000000c077812 */ /* 0x000fe400078ef807 */
[----:B------:R-:W-:Y:S01]  /*10b0*/  LOP3.LUT P0, RZ, R6, 0x7f000000, RZ, 0xc0, !PT ;  /* 0x7f00000006ff7812 */ /* 0x000fe2000780c0ff */
[----:B------:R-:W-:Y:S01]  /*10c0*/  F2I.FTZ.TRUNC.NTZ R10, R10 ;  /* 0x0000000a000a7305 */ /* 0x000fe2000021f100 */
[----:B------:R-:W-:Y:S02]  /*10d0*/  LOP3.LUT R9, R9, 0x80000000, R2, 0xf8, !PT ;  /* 0x8000000009097812 */ /* 0x000fe400078ef802 */
[----:B------:R-:W-:-:S02]  /*10e0*/  SEL R7, R7, RZ, P0 ;  /* 0x000000ff07077207 */ /* 0x000fc40000000000 */
[----:B------:R-:W-:Y:S02]  /*10f0*/  LOP3.LUT R2, R5, 0x80000000, R4, 0xf8, !PT ;  /* 0x8000000005027812 */ /* 0x000fe400078ef804 */
[----:B------:R-:W-:Y:S01]  /*1100*/  LOP3.LUT R7, R7, 0x80000000, R6, 0xf8, !PT ;  /* 0x8000000007077812 */ /* 0x000fe200078ef806 */
[----:B------:R-:W1:Y:S01]  /*1110*/  F2I.FTZ.TRUNC.NTZ R9, R9 ;  /* 0x0000000900097305 */ /* 0x000e62000021f100 */
[----:B------:R-:W-:-:S04]  /*1120*/  LEA R4, P0, R3, UR15, 0x3 ;  /* 0x0000000f03047c11 */ /* 0x000fc8000f8018ff */
[C-C-:B------:R-:W-:Y:S02]  /*1130*/  LEA.HI.X R5, R3.reuse, UR10, R0.reuse, 0x3, P0 ;  /* 0x0000000a03057c11 */ /* 0x140fe400080f1c00 */
[----:B0-----:R-:W-:Y:S01]  /*1140*/  IADD3 R3, P0, PT, R3, UR4, RZ ;  /* 0x0000000403037c10 */ /* 0x001fe2000ff1e0ff */
[----:B------:R-:W-:Y:S04]  /*1150*/  F2I.FTZ.TRUNC.NTZ R2, R2 ;  /* 0x0000000200027305 */ /* 0x000fe8000021f100 */
[----:B------:R-:W-:Y:S02]  /*1160*/  IMAD.SHL.U32 R8, R3, 0x4, RZ ;  /* 0x0000000403087824 */ /* 0x000fe400078e00ff */
[----:B------:R-:W-:Y:S01]  /*1170*/  IMAD.X R0, RZ, RZ, R0, P0 ;  /* 0x000000ffff007224 */ /* 0x000fe200000e0600 */
[----:B-1----:R-:W-:Y:S01]  /*1180*/  PRMT R6, R10, 0x5410, R9 ;  /* 0x000054100a067816 */ /* 0x002fe20000000009 */
[----:B------:R-:W0:Y:S01]  /*1190*/  F2I.FTZ.TRUNC.NTZ R7, R7 ;  /* 0x0000000700077305 */ /* 0x000e22000021f100 */
[----:B------:R-:W-:-:S02]  /*11a0*/  ISETP.LT.U32.AND P1, PT, R8, UR26, PT ;  /* 0x0000001a08007c0c */ /* 0x000fc4000bf21070 */
[----:B------:R-:W-:-:S04]  /*11b0*/  LOP3.LUT P0, RZ, R3, 0xffffc000, RZ, 0xc0, !PT ;  /* 0xffffc00003ff7812 */ /* 0x000fc8000780c0ff */
[----:B------:R-:W-:Y:S02]  /*11c0*/  LOP3.LUT P0, RZ, R0, 0x3fffffff, RZ, 0xc0, P0 ;  /* 0x3fffffff00ff7812 */ /* 0x000fe4000000c0ff */
[----:B0-----:R-:W-:Y:S02]  /*11d0*/  PRMT R7, R2, 0x5410, R7 ;  /* 0x0000541002077816 */ /* 0x001fe40000000007 */
[----:B------:R-:W-:-:S03]  /*11e0*/  SHF.L.U64.HI R2, R3, 0x2, R0 ;  /* 0x0000000203027819 */ /* 0x000fc60000010200 */
[----:B------:R1:W-:Y:S01]  /*11f0*/  STG.E.64 desc[UR18][R4.64], R6 ;  /* 0x0000000604007986 */ /* 0x0003e2000c101b12 */
[----:B------:R-:W-:-:S13]  /*1200*/  ISETP.LT.AND.EX P1, PT, R2, UR16, PT, P1 ;  /* 0x0000001002007c0c */ /* 0x000fda000bf21310 */
[----:B-1----:R-:W-:Y:S05]  /*1210*/  @!P0 BRA P1, `(.L_x_3041) ;  /* 0xfffffff800988947 */ /* 0x002fea000083ffff */
[----:B------:R-:W-:Y:S05]  /*1220*/  EXIT ;  /* 0x000000000000794d */ /* 0x000fea0003800000 */
.L_x_3042:
        /* <DEDUP_REMOVED lines=13> */
.L_x_7706:


//--------------------- .text._ZN2at6native55_GLOBAL__N__de093ff9_22_ForeachBinaryOpList_cu_a911ec4325multi_tensor_apply_kernelINS1_18TensorListMetadataILi2EEENS1_11CopyFunctorIsbLi2ELi1ELi1EEEJNS0_4CopyIsbEEEEEvT_T0_DpT1_ --------------------------
	.section	.text._ZN2at6native55_GLOBAL__N__de093ff9_22_ForeachBinaryOpList_cu_a911ec4325multi_tensor_apply_kernelINS1_18TensorListMetadataILi2EEENS1_11CopyFunctorIsbLi2ELi1ELi1EEEJNS0_4CopyIsbEEEEEvT_T0_DpT1_,"ax",@progbits
	.align	128
.text._ZN2at6native55_GLOBAL__N__de093ff9_22_ForeachBinaryOpList_cu_a911ec4325multi_tensor_apply_kernelINS1_18TensorListMetadataILi2EEENS1_11CopyFunctorIsbLi2ELi1ELi1EEEJNS0_4CopyIsbEEEEEvT_T0_DpT1_:
        .type           _ZN2at6native55_GLOBAL__N__de093ff9_22_ForeachBinaryOpList_cu_a911ec4325multi_tensor_apply_kernelINS1_18TensorListMetadataILi2EEENS1_11CopyFunctorIsbLi2ELi1ELi1EEEJNS0_4CopyIsbEEEEEvT_T0_DpT1_,@function
        .size           _ZN2at6native55_GLOBAL__N__de093ff9_22_ForeachBinaryOpList_cu_a911ec4325multi_tensor_apply_kernelINS1_18TensorListMetadataILi2EEENS1_11CopyFunctorIsbLi2ELi1ELi1EEEJNS0_4CopyIsbEEEEEvT_T0_DpT1_,(.L_x_7707 - _ZN2at6native55_GLOBAL__N__de093ff9_22_ForeachBinaryOpList_cu_a911ec4325multi_tensor_apply_kernelINS1_18TensorListMetadataILi2EEENS1_11CopyFunctorIsbLi2ELi1ELi1EEEJNS0_4CopyIsbEEEEEvT_T0_DpT1_)
        .other          _ZN2at6native55_GLOBAL__N__de093ff9_22_ForeachBinaryOpList_cu_a911ec4325multi_tensor_apply_kernelINS1_18TensorListMetadataILi2EEENS1_11CopyFunctorIsbLi2ELi1ELi1EEEJNS0_4CopyIsbEEEEEvT_T0_DpT1_,@"STO_CUDA_ENTRY STV_DEFAULT"
_ZN2at6native55_GLOBAL__N__de093ff9_22_ForeachBinaryOpList_cu_a911ec4325multi_tensor_apply_kernelINS1_18TensorListMetadataILi2EEENS1_11CopyFunctorIsbLi2ELi1ELi1EEEJNS0_4CopyIsbEEEEEvT_T0_DpT1_:
        /* <DEDUP_REMOVED lines=39> */
[----:B------:R-:W-:Y:S05]  /*0270*/  CALL.REL.NOINC `($__internal_84_$__cuda_sm20_div_u16) ;  /* 0x0000000c00d47944 */ /* 0x000fea0003c00000 */
        /* <DEDUP_REMOVED lines=48> */
.L_x_3045:
[C---:B------:R-:W-:Y:S02]  /*0580*/  ISETP.GE.U32.AND P0, PT, R16.reuse, UR39, PT ;  /* 0x0000002710007c0c */ /* 0x040fe4000bf06070 */
[----:B------:R-:W-:Y:S02]  /*0590*/  IADD3 R24, P2, PT, R16, UR29, RZ ;  /* 0x0000001d10187c10 */ /* 0x000fe4000ff5e0ff */
[----:B------:R-:W-:Y:S02]  /*05a0*/  ISETP.GE.AND.EX P0, PT, R17, UR40, PT, P0 ;  /* 0x0000002811007c0c */ /* 0x000fe4000bf06300 */
[C---:B------:R-:W-:Y:S01]  /*05b0*/  ISETP.GE.U32.AND P1, PT, R24.reuse, UR39, PT ;  /* 0x0000002718007c0c */ /* 0x040fe2000bf26070 */
[----:B------:R-:W-:Y:S01]  /*05c0*/  IMAD.X R25, RZ, RZ, R17, P2 ;  /* 0x000000ffff197224 */ /* 0x000fe200010e0611 */
[----:B------:R-:W-:-:S04]  /*05d0*/  IADD3 R24, P3, PT, R24, UR29, RZ ;  /* 0x0000001d18187c10 */ /* 0x000fc8000ff7e0ff */
[----:B------:R-:W-:Y:S01]  /*05e0*/  ISETP.GE.AND.EX P1, PT, R25, UR40, PT, P1 ;  /* 0x0000002819007c0c */ /* 0x000fe2000bf26310 */
[----:B------:R-:W-:-:S04]  /*05f0*/  IMAD.X R25, RZ, RZ, R25, P3 ;  /* 0x000000ffff197224 */ /* 0x000fc800018e0619 */
[----:B-1----:R-:W-:-:S04]  /*0600*/  @!P0 IADD3 R18, P2, PT, R16, UR41, RZ ;  /* 0x0000002910128c10 */ /* 0x002fc8000ff5e0ff */
[----:B------:R-:W-:Y:S02]  /*0610*/  @!P0 IADD3.X R19, PT, PT, R17, UR42, RZ, P2, !PT ;  /* 0x0000002a11138c10 */ /* 0x000fe400097fe4ff */
[----:B------:R-:W-:Y:S02]  /*0620*/  ISETP.GE.U32.AND P2, PT, R24, UR39, PT ;  /* 0x0000002718007c0c */ /* 0x000fe4000bf46070 */
[----:B------:R-:W-:Y:S01]  /*0630*/  @!P1 IADD3 R20, P3, PT, R16, UR30, RZ ;  /* 0x0000001e10149c10 */ /* 0x000fe2000ff7e0ff */
[----:B------:R0:W2:Y:S01]  /*0640*/  @!P0 LDG.E.U8 R9, desc[UR26][R18.64] ;  /* 0x0000001a12098981 */ /* 0x0000a2000c1e1100 */
[----:B------:R-:W-:Y:S02]  /*0650*/  ISETP.GE.AND.EX P2, PT, R25, UR40, PT, P2 ;  /* 0x0000002819007c0c */ /* 0x000fe4000bf46320 */
[----:B------:R-:W-:-:S05]  /*0660*/  @!P1 IADD3.X R21, PT, PT, R17, UR31, RZ, P3, !PT ;  /* 0x0000001f11159c10 */ /* 0x000fca0009ffe4ff */
[----:B------:R1:W3:Y:S06]  /*0670*/  @!P1 LDG.E.U8 R22, desc[UR26][R20.64] ;  /* 0x0000001a14169981 */ /* 0x0002ec000c1e1100 */
[----:B------:R-:W-:-:S04]  /*0680*/  @!P2 IADD3 R26, P3, PT, R16, UR36, RZ ;  /* 0x00000024101aac10 */ /* 0x000fc8000ff7e0ff */
[----:B------:R-:W-:Y:S02]  /*0690*/  @!P2 IADD3.X R27, PT, PT, R17, UR11, RZ, P3, !PT ;  /* 0x0000000b111bac10 */ /* 0x000fe40009ffe4ff */
[----:B------:R-:W-:-:S03]  /*06a0*/  IADD3 R24, P3, PT, R24, UR29, RZ ;  /* 0x0000001d18187c10 */ /* 0x000fc6000ff7e0ff */
[----:B------:R4:W5:Y:S02]  /*06b0*/  @!P2 LDG.E.U8 R23, desc[UR26][R26.64] ;  /* 0x0000001a1a17a981 */ /* 0x000964000c1e1100 */
[----:B------:R-:W-:Y:S01]  /*06c0*/  IMAD.X R25, RZ, RZ, R25, P3 ;  /* 0x000000ffff197224 */ /* 0x000fe200018e0619 */
[----:B------:R-:W-:-:S04]  /*06d0*/  ISETP.GE.U32.AND P3, PT, R24, UR39, PT ;  /* 0x0000002718007c0c */ /* 0x000fc8000bf66070 */
[----:B------:R-:W-:-:S13]  /*06e0*/  ISETP.GE.AND.EX P3, PT, R25, UR40, PT, P3 ;  /* 0x0000002819007c0c */ /* 0x000fda000bf66330 */
[----:B0-----:R-:W-:-:S04]  /*06f0*/  @!P3 IADD3 R18, P4, PT, R16, UR35, RZ ;  /* 0x000000231012bc10 */ /* 0x001fc8000ff9e0ff */
[----:B------:R-:W-:-:S05]  /*0700*/  @!P3 IADD3.X R19, PT, PT, R17, UR12, RZ, P4, !PT ;  /* 0x0000000c1113bc10 */ /* 0x000fca000a7fe4ff */
[----:B------:R0:W5:Y:S01]  /*0710*/  @!P3 LDG.E.U8 R8, desc[UR26][R18.64] ;  /* 0x0000001a1208b981 */ /* 0x000162000c1e1100 */
[----:B-1----:R-:W-:-:S04]  /*0720*/  @!P0 IADD3 R20, P4, PT, R4, UR7, RZ ;  /* 0x0000000704148c10 */ /* 0x002fc8000ff9e0ff */
[----:B------:R-:W-:Y:S02]  /*0730*/  @!P0 IADD3.X R21, PT, PT, R5, UR10, RZ, P4, !PT ;  /* 0x0000000a05158c10 */ /* 0x000fe4000a7fe4ff */
[----:B--2---:R-:W-:-:S04]  /*0740*/  @!P0 PRMT R29, R9, 0x8880, RZ ;  /* 0x00008880091d8816 */ /* 0x004fc800000000ff */
[----:B------:R-:W-:Y:S02]  /*0750*/  @!P0 PRMT R29, R29, 0x7710, RZ ;  /* 0x000077101d1d8816 */ /* 0x000fe400000000ff */
[----:B---3--:R-:W-:-:S03]  /*0760*/  @!P1 PRMT R28, R22, 0x8880, RZ ;  /* 0x00008880161c9816 */ /* 0x008fc600000000ff */
[----:B------:R1:W-:Y:S01]  /*0770*/  @!P0 STG.E.U16 desc[UR26][R20.64], R29 ;  /* 0x0000001d14008986 */ /* 0x0003e2000c10151a */
[----:B----4-:R-:W-:Y:S02]  /*0780*/  @!P1 LEA R26, P0, R2, UR7, 0x1 ;  /* 0x00000007021a9c11 */ /* 0x010fe4000f8008ff */
[----:B------:R-:W-:Y:S02]  /*0790*/  @!P1 PRMT R28, R28, 0x7710, RZ ;  /* 0x000077101c1c9816 */ /* 0x000fe400000000ff */
[----:B------:R-:W-:Y:S02]  /*07a0*/  @!P1 IADD3.X R27, PT, PT, R6, UR10, RZ, P0, !PT ;  /* 0x0000000a061b9c10 */ /* 0x000fe400087fe4ff */
[----:B0-----:R-:W-:-:S03]  /*07b0*/  @!P2 IADD3 R18, P0, PT, R3, UR7, RZ ;  /* 0x000000070312ac10 */ /* 0x001fc6000ff1e0ff */
[----:B------:R0:W-:Y:S01]  /*07c0*/  @!P1 STG.E.U16 desc[UR26][R26.64], R28 ;  /* 0x0000001c1a009986 */ /* 0x0001e2000c10151a */
[----:B-1----:R-:W-:Y:S01]  /*07d0*/  IMAD.U32 R21, RZ, RZ, UR29 ;  /* 0x0000001dff157e24 */ /* 0x002fe2000f8e00ff */
[----:B-----5:R-:W-:Y:S01]  /*07e0*/  @!P2 PRMT R19, R23, 0x8880, RZ ;  /* 0x000088801713a816 */ /* 0x020fe200000000ff */
[----:B------:R-:W-:Y:S02]  /*07f0*/  @!P3 IMAD.MOV.U32 R29, RZ, RZ, RZ ;  /* 0x000000ffff1db224 */ /* 0x000fe400078e00ff */
[----:B------:R-:W-:Y:S01]  /*0800*/  @!P3 IMAD.WIDE.U32 R20, R21, 0x6, R4 ;  /* 0x000000061514b825 */ /* 0x000fe200078e0004 */
[----:B0-----:R-:W-:Y:S02]  /*0810*/  @!P2 PRMT R27, R19, 0x7710, RZ ;  /* 0x00007710131ba816 */ /* 0x001fe400000000ff */
[----:B------:R-:W-:Y:S02]  /*0820*/  @!P2 IADD3.X R19, PT, PT, R7, UR10, RZ, P0, !PT ;  /* 0x0000000a0713ac10 */ /* 0x000fe400087fe4ff */
[----:B------:R-:W-:-:S03]  /*0830*/  @!P3 IADD3 R20, P0, PT, R20, UR7, RZ ;  /* 0x000000071414bc10 */ /* 0x000fc6000ff1e0ff */
[----:B------:R0:W-:Y:S01]  /*0840*/  @!P2 STG.E.U16 desc[UR26][R18.64], R27 ;  /* 0x0000001b1200a986 */ /* 0x0001e2000c10151a */
[----:B------:R-:W-:Y:S02]  /*0850*/  @!P3 IADD3.X R21, PT, PT, R21, UR10, R29, P0, !PT ;  /* 0x0000000a1515bc10 */ /* 0x000fe400087fe41d */
[----:B------:R-:W-:-:S05]  /*0860*/  IADD3 R24, P0, PT, R24, UR29, RZ ;  /* 0x0000001d18187c10 */ /* 0x000fca000ff1e0ff */
[----:B------:R-:W-:Y:S01]  /*0870*/  IMAD.X R26, RZ, RZ, R25, P0 ;  /* 0x000000ffff1a7224 */ /* 0x000fe200000e0619 */
[C---:B------:R-:W-:Y:S02]  /*0880*/  ISETP.GE.U32.AND P0, PT, R24.reuse, UR39, PT ;  /* 0x0000002718007c0c */ /* 0x040fe4000bf06070 */
[----:B------:R-:W-:Y:S02]  /*0890*/  IADD3 R24, P1, PT, R24, UR29, RZ ;  /* 0x0000001d18187c10 */ /* 0x000fe4000ff3e0ff */
[----:B------:R-:W-:Y:S02]  /*08a0*/  ISETP.GE.AND.EX P0, PT, R26, UR40, PT, P0 ;  /* 0x000000281a007c0c */ /* 0x000fe4000bf06300 */
[----:B------:R-:W-:Y:S01]  /*08b0*/  @!P3 PRMT R25, R8, 0x8880, RZ ;  /* 0x000088800819b816 */ /* 0x000fe200000000ff */
[----:B------:R-:W-:Y:S01]  /*08c0*/  IMAD.X R26, RZ, RZ, R26, P1 ;  /* 0x000000ffff1a7224 */ /* 0x000fe200008e061a */
[----:B------:R-:W-:Y:S02]  /*08d0*/  ISETP.GE.U32.AND P1, PT, R24, UR39, PT ;  /* 0x0000002718007c0c */ /* 0x000fe4000bf26070 */
[----:B------:R-:W-:-:S02]  /*08e0*/  @!P3 PRMT R25, R25, 0x7710, RZ ;  /* 0x000077101919b816 */ /* 0x000fc400000000ff */
[----:B------:R-:W-:-:S03]  /*08f0*/  ISETP.GE.AND.EX P1, PT, R26, UR40, PT, P1 ;  /* 0x000000281a007c0c */ /* 0x000fc6000bf26310 */
[----:B------:R1:W-:Y:S01]  /*0900*/  @!P3 STG.E.U16 desc[UR26][R20.64], R25 ;  /* 0x000000191400b986 */ /* 0x0003e2000c10151a */
[----:B------:R-:W-:Y:S02]  /*0910*/  IADD3 R24, P3, PT, R24, UR29, RZ ;  /* 0x0000001d18187c10 */ /* 0x000fe4000ff7e0ff */
[----:B0-----:R-:W-:-:S03]  /*0920*/  @!P0 IADD3 R18, P2, PT, R16, UR37, RZ ;  /* 0x0000002510128c10 */ /* 0x001fc6000ff5e0ff */
[----:B------:R-:W-:Y:S01]  /*0930*/  IMAD.X R27, RZ, RZ, R26, P3 ;  /* 0x000000ffff1b7224 */ /* 0x000fe200018e061a */
[----:B------:R-:W-:Y:S02]  /*0940*/  @!P0 IADD3.X R19, PT, PT, R17, UR38, RZ, P2, !PT ;  /* 0x0000002611138c10 */ /* 0x000fe400097fe4ff */
[C---:B------:R-:W-:Y:S02]  /*0950*/  ISETP.GE.U32.AND P2, PT, R24.reuse, UR39, PT ;  /* 0x0000002718007c0c */ /* 0x040fe4000bf46070 */
[----:B-1----:R-:W-:Y:S01]  /*0960*/  IADD3 R20, P4, PT, R24, UR29, RZ ;  /* 0x0000001d18147c10 */ /* 0x002fe2000ff9e0ff */
[----:B------:R0:W2:Y:S01]  /*0970*/  @!P0 LDG.E.U8 R9, desc[UR26][R18.64] ;  /* 0x0000001a12098981 */ /* 0x0000a2000c1e1100 */
[----:B------:R-:W-:Y:S02]  /*0980*/  ISETP.GE.AND.EX P2, PT, R27, UR40, PT, P2 ;  /* 0x000000281b007c0c */ /* 0x000fe4000bf46320 */
[----:B------:R-:W-:Y:S01]  /*0990*/  ISETP.GE.U32.AND P3, PT, R20, UR39, PT ;  /* 0x0000002714007c0c */ /* 0x000fe2000bf66070 */
[----:B------:R-:W-:Y:S01]  /*09a0*/  IMAD.X R20, RZ, RZ, R27, P4 ;  /* 0x000000ffff147224 */ /* 0x000fe200020e061b */
[----:B------:R-:W-:-:S04]  /*09b0*/  @!P1 IADD3 R26, P5, PT, R16, UR34, RZ ;  /* 0x00000022101a9c10 */ /* 0x000fc8000ffbe0ff */
[----:B------:R-:W-:Y:S02]  /*09c0*/  ISETP.GE.AND.EX P3, PT, R20, UR40, PT, P3 ;  /* 0x0000002814007c0c */ /* 0x000fe4000bf66330 */
[----:B------:R-:W-:-:S03]  /*09d0*/  @!P1 IADD3.X R27, PT, PT, R17, UR14, RZ, P5, !PT ;  /* 0x0000000e111b9c10 */ /* 0x000fc6000affe4ff */
[----:B------:R-:W-:Y:S02]  /*09e0*/  @!P2 IADD3 R24, P4, PT, R16, UR33, RZ ;  /* 0x000000211018ac10 */ /* 0x000fe4000ff9e0ff */
[----:B------:R1:W3:Y:S02]  /*09f0*/  @!P1 LDG.E.U8 R22, desc[UR26][R26.64] ;  /* 0x0000001a1a169981 */ /* 0x0002e4000c1e1100 */
[----:B------:R-:W-:-:S04]  /*0a00*/  @!P2 IADD3.X R25, PT, PT, R17, UR16, RZ, P4, !PT ;  /* 0x000000101119ac10 */ /* 0x000fc8000a7fe4ff */
[----:B------:R-:W-:Y:S01]  /*0a10*/  @!P3 IADD3 R20, P4, PT, R16, UR32, RZ ;  /* 0x000000201014bc10 */ /* 0x000fe2000ff9e0ff */
[----:B------:R4:W5:Y:S03]  /*0a20*/  @!P2 LDG.E.U8 R23, desc[UR26][R24.64] ;  /* 0x0000001a1817a981 */ /* 0x000966000c1e1100 */
[----:B------:R-:W-:-:S05]  /*0a30*/  @!P3 IADD3.X R21, PT, PT, R17, UR18, RZ, P4, !PT ;  /* 0x000000121115bc10 */ /* 0x000fca000a7fe4ff */
[----:B------:R4:W5:Y:S01]  /*0a40*/  @!P3 LDG.E.U8 R8, desc[UR26][R20.64] ;  /* 0x0000001a1408b981 */ /* 0x000962000c1e1100 */
[----:B0-----:R-:W-:Y:S01]  /*0a50*/  IMAD.U32 R19, RZ, RZ, UR29 ;  /* 0x0000001dff137e24 */ /* 0x001fe2000f8e00ff */
[----:B------:R-:W-:Y:S02]  /*0a60*/  UIADD3 UR20, UP0, UPT, UR20, -0x2, URZ ;  /* 0xfffffffe14147890 */ /* 0x000fe4000ff1e0ff */
[----:B------:R-:W-:Y:S01]  /*0a70*/  UIMAD.WIDE.U32 UR4, UR29, 0x8, UR4 ;  /* 0x000000081d0478a5 */ /* 0x000fe2000f8e0004 */
[----:B------:R-:W-:Y:S01]  /*0a80*/  @!P0 IMAD.WIDE.U32 R18, R19, 0x8, R4 ;  /* 0x0000000813128825 */ /* 0x000fe200078e0004 */
[----:B------:R-:W-:Y:S02]  /*0a90*/  UIADD3.X UR6, UPT, UPT, UR6, -0x1, URZ, UP0, !UPT ;  /* 0xffffffff06067890 */ /* 0x000fe400087fe4ff */
[----:B------:R-:W-:Y:S01]  /*0aa0*/  UISETP.NE.U32.AND UP0, UPT, UR20, URZ, UPT ;  /* 0x000000ff1400728c */ /* 0x000fe2000bf05070 */
[----:B------:R-:W-:-:S03]  /*0ab0*/  @!P0 IADD3 R18, P4, PT, R18, UR7, RZ ;  /* 0x0000000712128c10 */ /* 0x000fc6000ff9e0ff */
[----:B------:R-:W-:Y:S01]  /*0ac0*/  UISETP.NE.AND.EX UP0, UPT, UR6, URZ, UPT, UP0 ;  /* 0x000000ff0600728c */ /* 0x000fe2000bf05300 */
[----:B------:R-:W-:Y:S02]  /*0ad0*/  @!P0 IADD3.X R19, PT, PT, R19, UR10, RZ, P4, !PT ;  /* 0x0000000a13138c10 */ /* 0x000fe4000a7fe4ff */
[----:B--2---:R-:W-:-:S04]  /*0ae0*/  @!P0 PRMT R28, R9, 0x8880, RZ ;  /* 0x00008880091c8816 */ /* 0x004fc800000000ff */
[----:B-1----:R-:W-:-:S05]  /*0af0*/  @!P0 PRMT R27, R28, 0x7710, RZ ;  /* 0x000077101c1b8816 */ /* 0x002fca00000000ff */
[----:B------:R0:W-:Y:S01]  /*0b00*/  @!P0 STG.E.U16 desc[UR26][R18.64], R27 ;  /* 0x0000001b12008986 */ /* 0x0001e2000c10151a */
[----:B----4-:R-:W-:-:S04]  /*0b10*/  @!P1 IADD3 R24, P0, PT, R10, UR7, RZ ;  /* 0x000000070a189c10 */ /* 0x010fc8000ff1e0ff */
[----:B------:R-:W-:Y:S02]  /*0b20*/  @!P1 IADD3.X R25, PT, PT, R11, UR10, RZ, P0, !PT ;  /* 0x0000000a0b199c10 */ /* 0x000fe400087fe4ff */
[----:B------:R-:W-:Y:S02]  /*0b30*/  @!P2 IADD3 R20, P0, PT, R12, UR7, RZ ;  /* 0x000000070c14ac10 */ /* 0x000fe4000ff1e0ff */
[----:B---3--:R-:W-:Y:S02]  /*0b40*/  @!P1 PRMT R29, R22, 0x8880, RZ ;  /* 0x00008880161d9816 */ /* 0x008fe400000000ff */
[----:B------:R-:W-:Y:S02]  /*0b50*/  @!P2 IADD3.X R21, PT, PT, R13, UR10, RZ, P0, !PT ;  /* 0x0000000a0d15ac10 */ /* 0x000fe400087fe4ff */
[----:B0-----:R-:W-:Y:S01]  /*0b60*/  @!P3 IADD3 R18, P0, PT, R14, UR7, RZ ;  /* 0x000000070e12bc10 */ /* 0x001fe2000ff1e0ff */
[----:B------:R-:W-:Y:S01]  /*0b70*/  ULEA UR7, UP1, UR29, UR7, 0x4 ;  /* 0x000000071d077291 */ /* 0x000fe2000f8220ff */
[----:B-----5:R-:W-:-:S02]  /*0b80*/  @!P2 PRMT R26, R23, 0x8880, RZ ;  /* 0x00008880171aa816 */ /* 0x020fc400000000ff */
[----:B------:R-:W-:Y:S02]  /*0b90*/  @!P1 PRMT R29, R29, 0x7710, RZ ;  /* 0x000077101d1d9816 */ /* 0x000fe400000000ff */
[----:B------:R-:W-:Y:S02]  /*0ba0*/  @!P2 PRMT R26, R26, 0x7710, RZ ;  /* 0x000077101a1aa816 */ /* 0x000fe400000000ff */
[----:B------:R-:W-:Y:S01]  /*0bb0*/  @!P3 IADD3.X R19, PT, PT, R15, UR10, RZ, P0, !PT ;  /* 0x0000000a0f13bc10 */ /* 0x000fe200087fe4ff */
[----:B------:R-:W-:Y:S01]  /*0bc0*/  @!P1 STG.E.U16 desc[UR26][R24.64], R29 ;  /* 0x0000001d18009986 */ /* 0x000fe2000c10151a */
[----:B------:R-:W-:Y:S01]  /*0bd0*/  @!P3 PRMT R27, R8, 0x8880, RZ ;  /* 0x00008880081bb816 */ /* 0x000fe200000000ff */
[----:B------:R-:W-:Y:S02]  /*0be0*/  ULEA.HI.X UR10, UR29, UR10, URZ, 0x4, UP1 ;  /* 0x0000000a1d0a7291 */ /* 0x000fe400088f24ff */
[----:B------:R0:W-:Y:S01]  /*0bf0*/  @!P2 STG.E.U16 desc[UR26][R20.64], R26 ;  /* 0x0000001a1400a986 */ /* 0x0001e2000c10151a */
[----:B------:R-:W-:-:S05]  /*0c00*/  @!P3 PRMT R27, R27, 0x7710, RZ ;  /* 0x000077101b1bb816 */ /* 0x000fca00000000ff */
[----:B------:R1:W-:Y:S01]  /*0c10*/  @!P3 STG.E.U16 desc[UR26][R18.64], R27 ;  /* 0x0000001b1200b986 */ /* 0x0003e2000c10151a */
[----:B0-----:R-:W-:-:S04]  /*0c20*/  IMAD.U32 R21, RZ, RZ, UR29 ;  /* 0x0000001dff157e24 */ /* 0x001fc8000f8e00ff */
[----:B------:R-:W-:Y:S01]  /*0c30*/  IMAD.WIDE.U32 R16, R21, 0x8, R16 ;  /* 0x0000000815107825 */ /* 0x000fe200078e0010 */
[----:B------:R-:W-:Y:S06]  /*0c40*/  BRA.U UP0, `(.L_x_3045) ;  /* 0xfffffff9004c7547 */ /* 0x000fec000b83ffff */
.L_x_3044:
        /* <DEDUP_REMOVED lines=17> */
[----:B------:R-:W-:-:S07]  /*0d60*/  ISETP.GE.AND.EX P2, PT, R5, UR40, PT, P2 ;  /* 0x0000002805007c0c */ /* 0x000fce000bf46320 */
[----:B------:R-:W-:-:S04]  /*0d70*/  @!P0 IADD3 R6, P3, PT, R2, UR41, RZ ;  /* 0x0000002902068c10 */ /* 0x000fc8000ff7e0ff */
[----:B------:R-:W-:Y:S02]  /*0d80*/  @!P1 IADD3 R12, P4, PT, R3, UR41, RZ ;  /* 0x00000029030c9c10 */ /* 0x000fe4000ff9e0ff */
[----:B------:R-:W-:Y:S02]  /*0d90*/  @!P0 IADD3.X R7, PT, PT, R11, UR42, RZ, P3, !PT ;  /* 0x0000002a0b078c10 */ /* 0x000fe40009ffe4ff */
[----:B------:R-:W-:Y:S02]  /*0da0*/  @!P2 IADD3 R14, P3, PT, R0, UR41, RZ ;  /* 0x00000029000eac10 */ /* 0x000fe4000ff7e0ff */
[----:B------:R-:W-:Y:S01]  /*0db0*/  @!P1 IADD3.X R13, PT, PT, R10, UR42, RZ, P4, !PT ;  /* 0x0000002a0a0d9c10 */ /* 0x000fe2000a7fe4ff */
[----:B------:R0:W2:Y:S01]  /*0dc0*/  @!P0 LDG.E.U8 R4, desc[UR26][R6.64] ;  /* 0x0000001a06048981 */ /* 0x0000a2000c1e1100 */
[----:B------:R-:W-:-:S03]  /*0dd0*/  @!P2 IADD3.X R15, PT, PT, R5, UR42, RZ, P3, !PT ;  /* 0x0000002a050fac10 */ /* 0x000fc60009ffe4ff */
[----:B------:R-:W3:Y:S01]  /*0de0*/  @!P1 LDG.E.U8 R22, desc[UR26][R12.64] ;  /* 0x0000001a0c169981 */ /* 0x000ee2000c1e1100 */
[----:B------:R-:W-:-:S03]  /*0df0*/  IADD3 R9, P4, PT, R0, UR29, RZ ;  /* 0x0000001d00097c10 */ /* 0x000fc6000ff9e0ff */
[----:B------:R-:W4:Y:S01]  /*0e00*/  @!P2 LDG.E.U8 R23, desc[UR26][R14.64] ;  /* 0x0000001a0e17a981 */ /* 0x000f22000c1e1100 */
[----:B------:R-:W-:Y:S01]  /*0e10*/  ISETP.GE.U32.AND P3, PT, R9, UR39, PT ;  /* 0x0000002709007c0c */ /* 0x000fe2000bf66070 */
[----:B------:R-:W-:-:S05]  /*0e20*/  IMAD.X R16, RZ, RZ, R5, P4 ;  /* 0x000000ffff107224 */ /* 0x000fca00020e0605 */
[----:B------:R-:W-:-:S13]  /*0e30*/  ISETP.GE.AND.EX P3, PT, R16, UR40, PT, P3 ;  /* 0x0000002810007c0c */ /* 0x000fda000bf66330 */
[----:B-1----:R-:W-:-:S04]  /*0e40*/  @!P3 IADD3 R18, P4, PT, R9, UR41, RZ ;  /* 0x000000290912bc10 */ /* 0x002fc8000ff9e0ff */
[----:B------:R-:W-:Y:S02]  /*0e50*/  @!P3 IADD3.X R19, PT, PT, R16, UR42, RZ, P4, !PT ;  /* 0x0000002a1013bc10 */ /* 0x000fe4000a7fe4ff */
[----:B0-----:R-:W-:-:S03]  /*0e60*/  @!P0 LEA R6, P4, R2, UR8, 0x1 ;  /* 0x0000000802068c11 */ /* 0x001fc6000f8808ff */
[----:B------:R0:W5:Y:S01]  /*0e70*/  @!P3 LDG.E.U8 R8, desc[UR26][R18.64] ;  /* 0x0000001a1208b981 */ /* 0x000162000c1e1100 */
[----:B------:R-:W-:Y:S02]  /*0e80*/  @!P0 LEA.HI.X R7, R2, UR9, R11, 0x1, P4 ;  /* 0x0000000902078c11 */ /* 0x000fe4000a0f0c0b */
[----:B------:R-:W-:-:S04]  /*0e90*/  @!P1 LEA R2, P4, R3, UR8, 0x1 ;  /* 0x0000000803029c11 */ /* 0x000fc8000f8808ff */
[----:B------:R-:W-:Y:S02]  /*0ea0*/  @!P1 LEA.HI.X R3, R3, UR9, R10, 0x1, P4 ;  /* 0x0000000903039c11 */ /* 0x000fe4000a0f0c0a */
[----:B--2---:R-:W-:Y:S02]  /*0eb0*/  @!P0 PRMT R11, R4, 0x8880, RZ ;  /* 0x00008880040b8816 */ /* 0x004fe400000000ff */
[----:B------:R-:W-:Y:S02]  /*0ec0*/  @!P2 LEA R4, P5, R0, UR8, 0x1 ;  /* 0x000000080004ac11 */ /* 0x000fe4000f8a08ff */
[----:B---3--:R-:W-:Y:S02]  /*0ed0*/  @!P1 PRMT R13, R22, 0x8880, RZ ;  /* 0x00008880160d9816 */ /* 0x008fe400000000ff */
[----:B------:R-:W-:Y:S02]  /*0ee0*/  @!P0 PRMT R11, R11, 0x7710, RZ ;  /* 0x000077100b0b8816 */ /* 0x000fe400000000ff */
[----:B----4-:R-:W-:-:S02]  /*0ef0*/  @!P2 PRMT R15, R23, 0x8880, RZ ;  /* 0x00008880170fa816 */ /* 0x010fc400000000ff */
[----:B------:R-:W-:Y:S01]  /*0f00*/  @!P1 PRMT R13, R13, 0x7710, RZ ;  /* 0x000077100d0d9816 */ /* 0x000fe200000000ff */
[----:B------:R0:W-:Y:S01]  /*0f10*/  @!P0 STG.E.U16 desc[UR26][R6.64], R11 ;  /* 0x0000000b06008986 */ /* 0x0001e2000c10151a */
[----:B------:R-:W-:Y:S02]  /*0f20*/  @!P2 LEA.HI.X R5, R0, UR9, R5, 0x1, P5 ;  /* 0x000000090005ac11 */ /* 0x000fe4000a8f0c05 */
[----:B------:R-:W-:Y:S01]  /*0f30*/  @!P2 PRMT R15, R15, 0x7710, RZ ;  /* 0x000077100f0fa816 */ /* 0x000fe200000000ff */
[----:B------:R0:W-:Y:S04]  /*0f40*/  @!P1 STG.E.U16 desc[UR26][R2.64], R13 ;  /* 0x0000000d02009986 */ /* 0x0001e8000c10151a */
[----:B------:R0:W-:Y:S01]  /*0f50*/  @!P2 STG.E.U16 desc[UR26][R4.64], R15 ;  /* 0x0000000f0400a986 */ /* 0x0001e2000c10151a */
[----:B------:R-:W-:Y:S05]  /*0f60*/  @P3 EXIT ;  /* 0x000000000000394d */ /* 0x000fea0003800000 */
[C---:B0-----:R-:W-:Y:S02]  /*0f70*/  LEA R2, P0, R9.reuse, UR8, 0x1 ;  /* 0x0000000809027c11 */ /* 0x041fe4000f8008ff */
[----:B-----5:R-:W-:Y:S02]  /*0f80*/  PRMT R5, R8, 0x8880, RZ ;  /* 0x0000888008057816 */ /* 0x020fe400000000ff */
[----:B------:R-:W-:Y:S02]  /*0f90*/  LEA.HI.X R3, R9, UR9, R16, 0x1, P0 ;  /* 0x0000000909037c11 */ /* 0x000fe400080f0c10 */
[----:B------:R-:W-:-:S05]  /*0fa0*/  PRMT R5, R5, 0x7710, RZ ;  /* 0x0000771005057816 */ /* 0x000fca00000000ff */
[----:B------:R-:W-:Y:S01]  /*0fb0*/  STG.E.U16 desc[UR26][R2.64], R5 ;  /* 0x0000000502007986 */ /* 0x000fe2000c10151a */
[----:B------:R-:W-:Y:S05]  /*0fc0*/  EXIT ;  /* 0x000000000000794d */ /* 0x000fea0003800000 */
.L_x_3043:
[----:B------:R-:W0:Y:S02]  /*0fd0*/  S2R R10, SR_TID.X ;  /* 0x00000000000a7919 */ /* 0x000e240000002100 */
[----:B0-----:R-:W-:-:S03]  /*0fe0*/  IMAD.WIDE.U32 R2, R10, 0x4, RZ ;  /* 0x000000040a027825 */ /* 0x001fc600078e00ff */
[----:B------:R-:W-:-:S04]  /*0ff0*/  ISETP.GE.U32.AND P0, PT, R2, UR11, PT ;  /* 0x0000000b02007c0c */ /* 0x000fc8000bf06070 */
[----:B------:R-:W-:-:S13]  /*1000*/  ISETP.GE.AND.EX P0, PT, R3, UR4, PT, P0 ;  /* 0x0000000403007c0c */ /* 0x000fda000bf06300 */
[----:B------:R-:W-:Y:S05]  /*1010*/  @P0 EXIT ;  /* 0x000000000000094d */ /* 0x000fea0003800000 */
[----:B------:R-:W-:Y:S01]  /*1020*/  IMAD.MOV.U32 R11, RZ, RZ, RZ ;  /* 0x000000ffff0b7224 */ /* 0x000fe200078e00ff */
[----:B------:R-:W0:Y:S06]  /*1030*/  LDCU UR5, c[0x0][0x360] ;  /* 0x00006c00ff0577ac */ /* 0x000e2c0008000800 */
.L_x_3046:
[----:B------:R-:W-:-:S04]  /*1040*/  LEA R2, P0, R10, UR41, 0x2 ;  /* 0x000000290a027c11 */ /* 0x000fc8000f8010ff */
[----:B------:R-:W-:-:S05]  /*1050*/  LEA.HI.X R3, R10, UR42, R11, 0x2, P0 ;  /* 0x0000002a0a037c11 */ /* 0x000fca00080f140b */
[----:B------:R-:W2:Y:S01]  /*1060*/  LDG.E R2, desc[UR26][R2.64] ;  /* 0x0000001a02027981 */ /* 0x000ea2000c1e1900 */
[----:B------:R-:W-:-:S04]  /*1070*/  LEA R4, P0, R10, UR8, 0x3 ;  /* 0x000000080a047c11 */ /* 0x000fc8000f8018ff */
[C---:B------:R-:W-:Y:S02]  /*1080*/  LEA.HI.X R5, R10.reuse, UR9, R11, 0x3, P0 ;  /* 0x000000090a057c11 */ /* 0x040fe400080f1c0b */
[----:B0-----:R-:W-:-:S05]  /*1090*/  IADD3 R10, P0, PT, R10, UR5, RZ ;  /* 0x000000050a0a7c10 */ /* 0x001fca000ff1e0ff */
[----:B------:R-:W-:Y:S01]  /*10a0*/  IMAD.X R11, RZ, RZ, R11, P0 ;  /* 0x000000ffff0b7224 */ /* 0x000fe200000e060b */
[----:B------:R-:W-:-:S04]  /*10b0*/  LOP3.LUT P0, RZ, R10, 0xffffc000, RZ, 0xc0, !PT ;  /* 0xffffc0000aff7812 */ /* 0x000fc8000780c0ff */
[----:B------:R-:W-:Y:S02]  /*10c0*/  LOP3.LUT P0, RZ, R11, 0x3fffffff, RZ, 0xc0, P0 ;  /* 0x3fffffff0bff7812 */ /* 0x000fe4000000c0ff */
[--C-:B--2---:R-:W-:Y:S02]  /*10d0*/  SHF.R.S32.HI R7, RZ, 0x8, R2.reuse ;  /* 0x00000008ff077819 */ /* 0x104fe40000011402 */
[--C-:B------:R-:W-:Y:S02]  /*10e0*/  SHF.R.S32.HI R6, RZ, 0x10, R2.reuse ;  /* 0x00000010ff067819 */ /* 0x100fe40000011402 */
[----:B------:R-:W-:Y:S02]  /*10f0*/  SHF.R.S32.HI R9, RZ, 0x18, R2 ;  /* 0x00000018ff097819 */ /* 0x000fe40000011402 */
[----:B------:R-:W-:Y:S02]  /*1100*/  SGXT R0, R2, 0x8 ;  /* 0x000000080200781a */ /* 0x000fe40000000200 */
[----:B------:R-:W-:-:S02]  /*1110*/  SGXT R7, R7, 0x8 ;  /* 0x000000080707781a */ /* 0x000fc40000000200 */
[----:B------:R-:W-:Y:S02]  /*1120*/  SGXT R6, R6, 0x8 ;  /* 0x000000080606781a */ /* 0x000fe40000000200 */
[----:B------:R-:W-:Y:S02]  /*1130*/  SGXT R9, R9, 0x8 ;  /* 0x000000080909781a */ /* 0x000fe40000000200 */
[----:B------:R-:W-:Y:S01]  /*1140*/  PRMT R8, R0, 0x5410, R7 ;  /* 0x0000541000087816 */ /* 0x000fe20000000007 */
[----:B------:R-:W-:Y:S01]  /*1150*/  IMAD.SHL.U32 R0, R10, 0x4, RZ ;  /* 0x000000040a007824 */ /* 0x000fe200078e00ff */
[----:B------:R-:W-:-:S04]  /*1160*/  PRMT R9, R6, 0x5410, R9 ;  /* 0x0000541006097816 */ /* 0x000fc80000000009 */
[----:B------:R-:W-:Y:S01]  /*1170*/  ISETP.LT.U32.AND P1, PT, R0, UR11, PT ;  /* 0x0000000b00007c0c */ /* 0x000fe2000bf21070 */
[----:B------:R1:W-:Y:S01]  /*1180*/  STG.E.64 desc[UR26][R4.64], R8 ;  /* 0x0000000804007986 */ /* 0x0003e2000c101b1a */
[----:B------:R-:W-:-:S04]  /*1190*/  SHF.L.U64.HI R0, R10, 0x2, R11 ;  /* 0x000000020a007819 */ /* 0x000fc8000001020b */
[----:B------:R-:W-:-:S13]  /*11a0*/  ISETP.LT.AND.EX P1, PT, R0, UR4, PT, P1 ;  /* 0x0000000400007c0c */ /* 0x000fda000bf21310 */
[----:B-1----:R-:W-:Y:S05]  /*11b0*/  @!P0 BRA P1, `(.L_x_3046) ;  /* 0xfffffffc00a08947 */ /* 0x002fea000083ffff */
[----:B------:R-:W-:Y:S05]  /*11c0*/  EXIT ;  /* 0x000000000000794d */ /* 0x000fea0003800000 */
        .weak           $__internal_84_$__cuda_sm20_div_u16
        .type           $__internal_84_$__cuda_sm20_div_u16,@function
        .size           $__internal_84_$__cuda_sm20_div_u16,(.L_x_7707 - $__internal_84_$__cuda_sm20_div_u16)
$__internal_84_$__cuda_sm20_div_u16:
        /* <DEDUP_REMOVED lines=19> */
[----:B------:R-:W-:Y:S05]  /*1300*/  RET.REL.NODEC R2 `(_ZN2at6native55_GLOBAL__N__de093ff9_22_ForeachBinaryOpList_cu_a911ec4325multi_tensor_apply_kernelINS1_18TensorListMetadataILi2EEENS1_11CopyFunctorIsbLi2ELi1ELi1EEEJNS0_4CopyIsbEEEEEvT_T0_DpT1_) ;  /* 0xffffffec023c7950 */ /* 0x000fea0003c3ffff */
.L_x_3047:
        /* <DEDUP_REMOVED lines=15> */
.L_x_7707:


//--------------------- .text._ZN2at6native55_GLOBAL__N__de093ff9_22_ForeachBinaryOpList_cu_a911ec4325multi_tensor_apply_kernelINS1_18TensorListMetadataILi2EEENS1_11CopyFunctorIsN3c108BFloat16ELi2ELi1ELi1EEEJNS0_4CopyIsS7_EEEEEvT_T0_DpT1_ --------------------------
	.section	.text._ZN2at6native55_GLOBAL__N__de093ff9_22_ForeachBinaryOpList_cu_a911ec4325multi_tensor_apply_kernelINS1_18TensorListMetadataILi2EEENS1_11CopyFunctorIsN3c108BFloat16ELi2ELi1ELi1EEEJNS0_4CopyIsS7_EEEEEvT_T0_DpT1_,"ax",@progbits
	.align	128
.text._ZN2at6native55_GLOBAL__N__de093ff9_22_ForeachBinaryOpList_cu_a911ec4325multi_tensor_apply_kernelINS1_18TensorListMetadataILi2EEENS1_11CopyFunctorIsN3c108BFloat16ELi2ELi1ELi1EEEJNS0_4CopyIsS7_EEEEEvT_T0_DpT1_:
        .type           _ZN2at6native55_GLOBAL__N__de093ff9_22_ForeachBinaryOpList_cu_a911ec4325multi_tensor_apply_kernelINS1_18TensorListMetadataILi2EEENS1_11CopyFunctorIsN3c108BFloat16ELi2ELi1ELi1EEEJNS0_4CopyIsS7_EEEEEvT_T0_DpT1_,@function
        .size           _ZN2at6native55_GLOBAL__N__de093ff9_22_ForeachBinaryOpList_cu_a911ec4325multi_tensor_apply_kernelINS1_18TensorListMetadataILi2EEENS1_11CopyFunctorIsN3c108BFloat16ELi2ELi1ELi1EEEJNS0_4CopyIsS7_EEEEEvT_T0_DpT1_,(.L_x_7709 - _ZN2at6native55_GLOBAL__N__de093ff9_22_ForeachBinaryOpList_cu_a911ec4325multi_tensor_apply_kernelINS1_18TensorListMetadataILi2EEENS1_11CopyFunctorIsN3c108BFloat16ELi2ELi1ELi1EEEJNS0_4CopyIsS7_EEEEEvT_T0_DpT1_)
        .other          _ZN2at6native55_GLOBAL__N__de093ff9_22_ForeachBinaryOpList_cu_a911ec4325multi_tensor_apply_kernelINS1_18TensorListMetadataILi2EEENS1_11CopyFunctorIsN3c108BFloat16ELi2ELi1ELi1EEEJNS0_4CopyIsS7_EEEEEvT_T0_DpT1_,@"STO_CUDA_ENTRY STV_DEFAULT"
_ZN2at6native55_GLOBAL__N__de093ff9_22_ForeachBinaryOpList_cu_a911ec4325multi_tensor_apply_kernelINS1_18TensorListMetadataILi2EEENS1_11CopyFunctorIsN3c108BFloat16ELi2ELi1ELi1EEEJNS0_4CopyIsS7_EEEEEvT_T0_DpT1_:
        /* <DEDUP_REMOVED lines=39> */
[----:B------:R-:W-:Y:S05]  /*0270*/  CALL.REL.NOINC `($__internal_85_$__cuda_sm20_div_u16) ;  /* 0x0000000c00447944 */ /* 0x000fea0003c00000 */
        /* <DEDUP_REMOVED lines=16> */
.L_x_3050:
[----:B0-2---:R-:W-:-:S04]  /*0380*/  IADD3 R9, P2, PT, R7, UR6, RZ ;  /* 0x0000000607097c10 */ /* 0x005fc8000ff5e0ff */
        /* <DEDUP_REMOVED lines=14> */
[----:B------:R-:W-:Y:S02]  /*0470*/  @!P1 LEA.HI.X R3, R9, UR9, R12, 0x1, P3 ;  /* 0x0000000909039c11 */ /* 0x000fe400098f0c0c */
[----:B------:R-:W-:-:S03]  /*0480*/  ISETP.GE.U32.AND P3, PT, R15, UR17, PT ;  /* 0x000000110f007c0c */ /* 0x000fc6000bf66070 */
[----:B------:R0:W2:Y:S01]  /*0490*/  @!P1 LDG.E.U16 R6, desc[UR14][R2.64] ;  /* 0x0000000e02069981 */ /* 0x0000a2000c1e1500 */
[----:B------:R-:W-:Y:S02]  /*04a0*/  ISETP.GE.AND.EX P3, PT, R16, UR18, PT, P3 ;  /* 0x0000001210007c0c */ /* 0x000fe4000bf66330 */
[----:B------:R-:W-:-:S04]  /*04b0*/  @!P2 LEA R20, P5, R13, UR8, 0x1 ;  /* 0x000000080d14ac11 */ /* 0x000fc8000f8a08ff */
[----:B------:R-:W-:Y:S02]  /*04c0*/  @!P2 LEA.HI.X R21, R13, UR9, R18, 0x1, P5 ;  /* 0x000000090d15ac11 */ /* 0x000fe4000a8f0c12 */
[----:B------:R-:W-:-:S03]  /*04d0*/  @!P4 LEA R10, P5, R14, UR8, 0x1 ;  /* 0x000000080e0acc11 */ /* 0x000fc6000f8a08ff */
[----:B------:R-:W3:Y:S01]  /*04e0*/  @!P2 LDG.E.U16 R5, desc[UR14][R20.64] ;  /* 0x0000000e1405a981 */ /* 0x000ee2000c1e1500 */
[----:B------:R-:W-:Y:S02]  /*04f0*/  @!P4 LEA.HI.X R11, R14, UR9, R17, 0x1, P5 ;  /* 0x000000090e0bcc11 */ /* 0x000fe4000a8f0c11 */
[----:B------:R-:W-:-:S03]  /*0500*/  @!P3 LEA R22, P5, R15, UR8, 0x1 ;  /* 0x000000080f16bc11 */ /* 0x000fc6000f8a08ff */
[----:B------:R1:W4:Y:S01]  /*0510*/  @!P4 LDG.E.U16 R4, desc[UR14][R10.64] ;  /* 0x0000000e0a04c981 */ /* 0x000322000c1e1500 */
[----:B------:R-:W-:-:S05]  /*0520*/  @!P3 LEA.HI.X R23, R15, UR9, R16, 0x1, P5 ;  /* 0x000000090f17bc11 */ /* 0x000fca000a8f0c10 */
[----:B------:R-:W5:Y:S01]  /*0530*/  @!P3 LDG.E.U16 R0, desc[UR14][R22.64] ;  /* 0x0000000e1600b981 */ /* 0x000f62000c1e1500 */
[C---:B------:R-:W-:Y:S02]  /*0540*/  @!P1 LEA R24, P5, R9.reuse, UR10, 0x1 ;  /* 0x0000000a09189c11 */ /* 0x040fe4000f8a08ff */
[C---:B0-----:R-:W-:Y:S02]  /*0550*/  @!P4 LEA R2, P6, R14.reuse, UR10, 0x1 ;  /* 0x0000000a0e02cc11 */ /* 0x041fe4000f8c08ff */
[----:B------:R-:W-:Y:S02]  /*0560*/  @!P1 LEA.HI.X R25, R9, UR11, R12, 0x1, P5 ;  /* 0x0000000b09199c11 */ /* 0x000fe4000a8f0c0c */
[----:B------:R-:W-:Y:S02]  /*0570*/  @!P4 LEA.HI.X R3, R14, UR11, R17, 0x1, P6 ;  /* 0x0000000b0e03cc11 */ /* 0x000fe4000b0f0c11 */
[----:B-1----:R-:W-:Y:S02]  /*0580*/  @!P3 LEA R10, P5, R15, UR10, 0x1 ;  /* 0x0000000a0f0abc11 */ /* 0x002fe4000f8a08ff */
[----:B------:R-:W-:-:S02]  /*0590*/  IADD3 R9, P6, PT, R9, UR12, RZ ;  /* 0x0000000c09097c10 */ /* 0x000fc4000ffde0ff */
[----:B------:R-:W-:-:S03]  /*05a0*/  @!P3 LEA.HI.X R11, R15, UR11, R16, 0x1, P5 ;  /* 0x0000000b0f0bbc11 */ /* 0x000fc6000a8f0c10 */
[----:B------:R-:W-:Y:S02]  /*05b0*/  IMAD.X R12, RZ, RZ, R12, P6 ;  /* 0x000000ffff0c7224 */ /* 0x000fe400030e060c */
[----:B--2---:R-:W-:-:S06]  /*05c0*/  IMAD.U32 R27, R6, 0x10000, RZ ;  /* 0x00010000061b7824 */ /* 0x004fcc00078e00ff */
[----:B------:R-:W0:Y:S01]  /*05d0*/  @!P1 F2I.FTZ.TRUNC.NTZ R27, R27 ;  /* 0x0000001b001b9305 */ /* 0x000e22000021f100 */
[----:B---3--:R-:W-:-:S07]  /*05e0*/  IMAD.U32 R19, R5, 0x10000, RZ ;  /* 0x0001000005137824 */ /* 0x008fce00078e00ff */
[----:B------:R-:W1:Y:S01]  /*05f0*/  F2I.FTZ.TRUNC.NTZ R21, R19 ;  /* 0x0000001300157305 */ /* 0x000e62000021f100 */
[----:B----4-:R-:W-:Y:S01]  /*0600*/  IMAD.U32 R17, R4, 0x10000, RZ ;  /* 0x0001000004117824 */ /* 0x010fe200078e00ff */
[----:B0-----:R-:W-:Y:S01]  /*0610*/  @!P1 STG.E.U16 desc[UR14][R24.64], R27 ;  /* 0x0000001b18009986 */ /* 0x001fe2000c10150e */
[----:B------:R-:W-:-:S05]  /*0620*/  @!P2 LEA R14, P1, R13, UR10, 0x1 ;  /* 0x0000000a0d0eac11 */ /* 0x000fca000f8208ff */
[----:B------:R-:W0:Y:S01]  /*0630*/  F2I.FTZ.TRUNC.NTZ R17, R17 ;  /* 0x0000001100117305 */ /* 0x000e22000021f100 */
[----:B-----5:R-:W-:Y:S01]  /*0640*/  IMAD.U32 R16, R0, 0x10000, RZ ;  /* 0x0001000000107824 */ /* 0x020fe200078e00ff */
[C-C-:B------:R-:W-:Y:S02]  /*0650*/  @!P2 LEA.HI.X R15, R13.reuse, UR11, R18.reuse, 0x1, P1 ;  /* 0x0000000b0d0fac11 */ /* 0x140fe400088f0c12 */
[----:B------:R-:W-:Y:S02]  /*0660*/  IADD3 R13, P5, PT, R13, UR12, RZ ;  /* 0x0000000c0d0d7c10 */ /* 0x000fe4000ffbe0ff */
[----:B------:R-:W-:Y:S01]  /*0670*/  ISETP.GE.U32.AND P1, PT, R9, UR17, PT ;  /* 0x0000001109007c0c */ /* 0x000fe2000bf26070 */
[----:B-1----:R1:W-:Y:S01]  /*0680*/  @!P2 STG.E.U16 desc[UR14][R14.64], R21 ;  /* 0x000000150e00a986 */ /* 0x0023e2000c10150e */
[----:B------:R-:W2:Y:S01]  /*0690*/  F2I.FTZ.TRUNC.NTZ R23, R16 ;  /* 0x0000001000177305 */ /* 0x000ea2000021f100 */
[----:B------:R-:W-:Y:S01]  /*06a0*/  IMAD.X R18, RZ, RZ, R18, P5 ;  /* 0x000000ffff127224 */ /* 0x000fe200028e0612 */
[----:B------:R-:W-:-:S02]  /*06b0*/  IADD3 R19, P5, PT, R13, UR16, RZ ;  /* 0x000000100d137c10 */ /* 0x000fc4000ffbe0ff */
[----:B------:R-:W-:Y:S02]  /*06c0*/  ISETP.GE.U32.AND P2, PT, R13, UR17, PT ;  /* 0x000000110d007c0c */ /* 0x000fe4000bf46070 */
[----:B------:R-:W-:Y:S01]  /*06d0*/  ISETP.GE.AND.EX P1, PT, R12, UR18, PT, P1 ;  /* 0x000000120c007c0c */ /* 0x000fe2000bf26310 */
[----:B------:R-:W-:Y:S01]  /*06e0*/  IMAD.X R22, RZ, RZ, R18, P5 ;  /* 0x000000ffff167224 */ /* 0x000fe200028e0612 */
[----:B0-----:R0:W-:Y:S01]  /*06f0*/  @!P4 STG.E.U16 desc[UR14][R2.64], R17 ;  /* 0x000000110200c986 */ /* 0x0011e2000c10150e */
[----:B------:R-:W-:Y:S02]  /*0700*/  ISETP.GE.AND.EX P2, PT, R18, UR18, PT, P2 ;  /* 0x0000001212007c0c */ /* 0x000fe4000bf46320 */
[C---:B------:R-:W-:Y:S02]  /*0710*/  IADD3 R20, P5, PT, R19.reuse, UR16, RZ ;  /* 0x0000001013147c10 */ /* 0x040fe4000ffbe0ff */
[----:B------:R-:W-:Y:S01]  /*0720*/  ISETP.GE.U32.AND P4, PT, R19, UR17, PT ;  /* 0x0000001113007c0c */ /* 0x000fe2000bf86070 */
[----:B--2---:R2:W-:Y:S02]  /*0730*/  @!P3 STG.E.U16 desc[UR14][R10.64], R23 ;  /* 0x000000170a00b986 */ /* 0x0045e4000c10150e */
[----:B-1----:R-:W-:Y:S01]  /*0740*/  IMAD.X R21, RZ, RZ, R22, P5 ;  /* 0x000000ffff157224 */ /* 0x002fe200028e0616 */
[----:B------:R-:W-:-:S02]  /*0750*/  ISETP.GE.AND.EX P3, PT, R22, UR18, PT, P4 ;  /* 0x0000001216007c0c */ /* 0x000fc4000bf66340 */
[----:B------:R-:W-:Y:S02]  /*0760*/  ISETP.GE.U32.AND P4, PT, R20, UR17, PT ;  /* 0x0000001114007c0c */ /* 0x000fe4000bf86070 */
[----:B------:R-:W-:Y:S02]  /*0770*/  @!P1 LEA R14, P6, R9, UR8, 0x1 ;  /* 0x00000008090e9c11 */ /* 0x000fe4000f8c08ff */
[----:B------:R-:W-:Y:S02]  /*0780*/  ISETP.GE.AND.EX P4, PT, R21, UR18, PT, P4 ;  /* 0x0000001215007c0c */ /* 0x000fe4000bf86340 */
[----:B------:R-:W-:Y:S02]  /*0790*/  @!P2 LEA R16, P5, R13, UR8, 0x1 ;  /* 0x000000080d10ac11 */ /* 0x000fe4000f8a08ff */
[----:B------:R-:W-:Y:S02]  /*07a0*/  @!P1 LEA.HI.X R15, R9, UR9, R12, 0x1, P6 ;  /* 0x00000009090f9c11 */ /* 0x000fe4000b0f0c0c */
[----:B0-----:R-:W-:-:S02]  /*07b0*/  @!P2 LEA.HI.X R17, R13, UR9, R18, 0x1, P5 ;  /* 0x000000090d11ac11 */ /* 0x001fc4000a8f0c12 */
[C---:B------:R-:W-:Y:S01]  /*07c0*/  @!P3 LEA R2, P5, R19.reuse, UR8, 0x1 ;  /* 0x000000081302bc11 */ /* 0x040fe2000f8a08ff */
[----:B------:R0:W3:Y:S03]  /*07d0*/  @!P1 LDG.E.U16 R6, desc[UR14][R14.64] ;  /* 0x0000000e0e069981 */ /* 0x0000e6000c1e1500 */
[----:B------:R-:W-:Y:S01]  /*07e0*/  @!P3 LEA.HI.X R3, R19, UR9, R22, 0x1, P5 ;  /* 0x000000091303bc11 */ /* 0x000fe2000a8f0c16 */
[----:B------:R-:W4:Y:S01]  /*07f0*/  @!P2 LDG.E.U16 R5, desc[UR14][R16.64] ;  /* 0x0000000e1005a981 */ /* 0x000f22000c1e1500 */
[----:B--2---:R-:W-:-:S03]  /*0800*/  @!P4 LEA R10, P5, R20, UR8, 0x1 ;  /* 0x00000008140acc11 */ /* 0x004fc6000f8a08ff */
[----:B------:R1:W2:Y:S01]  /*0810*/  @!P3 LDG.E.U16 R4, desc[UR14][R2.64] ;  /* 0x0000000e0204b981 */ /* 0x0002a2000c1e1500 */
[----:B------:R-:W-:-:S05]  /*0820*/  @!P4 LEA.HI.X R11, R20, UR9, R21, 0x1, P5 ;  /* 0x00000009140bcc11 */ /* 0x000fca000a8f0c15 */
[----:B------:R5:W2:Y:S01]  /*0830*/  @!P4 LDG.E.U16 R0, desc[UR14][R10.64] ;  /* 0x0000000e0a00c981 */ /* 0x000aa2000c1e1500 */
[----:B0-----:R-:W-:Y:S01]  /*0840*/  @!P1 LEA R14, P5, R9, UR10, 0x1 ;  /* 0x0000000a090e9c11 */ /* 0x001fe2000f8a08ff */
[----:B------:R-:W-:Y:S01]  /*0850*/  UIADD3 UR4, UP0, UPT, UR4, 0x2, URZ ;  /* 0x0000000204047890 */ /* 0x000fe2000ff1e0ff */
[----:B-1----:R-:W-:Y:S02]  /*0860*/  @!P2 LEA R2, P6, R13, UR10, 0x1 ;  /* 0x0000000a0d02ac11 */ /* 0x002fe4000f8c08ff */
[----:B------:R-:W-:Y:S01]  /*0870*/  @!P1 LEA.HI.X R15, R9, UR11, R12, 0x1, P5 ;  /* 0x0000000b090f9c11 */ /* 0x000fe2000a8f0c0c */
[----:B------:R-:W-:Y:S01]  /*0880*/  UIADD3.X UR5, UPT, UPT, URZ, UR5, URZ, UP0, !UPT ;  /* 0x00000005ff057290 */ /* 0x000fe200087fe4ff */
[----:B------:R-:W-:Y:S01]  /*0890*/  @!P2 LEA.HI.X R3, R13, UR11, R18, 0x1, P6 ;  /* 0x0000000b0d03ac11 */ /* 0x000fe2000b0f0c12 */
[----:B------:R-:W-:Y:S01]  /*08a0*/  ULEA UR6, UP0, UR12, UR6, 0x1 ;  /* 0x000000060c067291 */ /* 0x000fe2000f8008ff */
[C---:B-----5:R-:W-:Y:S02]  /*08b0*/  @!P3 LEA R10, P5, R19.reuse, UR10, 0x1 ;  /* 0x0000000a130abc11 */ /* 0x060fe4000f8a08ff */
[----:B------:R-:W-:Y:S01]  /*08c0*/  @!P4 LEA R12, P6, R20, UR10, 0x1 ;  /* 0x0000000a140ccc11 */ /* 0x000fe2000f8c08ff */
[----:B------:R-:W-:Y:S01]  /*08d0*/  ULEA.HI.X UR7, UR12, UR7, URZ, 0x1, UP0 ;  /* 0x000000070c077291 */ /* 0x000fe200080f0cff */
[----:B------:R-:W-:-:S02]  /*08e0*/  @!P3 LEA.HI.X R11, R19, UR11, R22, 0x1, P5 ;  /* 0x0000000b130bbc11 */ /* 0x000fc4000a8f0c16 */
[----:B------:R-:W-:Y:S01]  /*08f0*/  @!P4 LEA.HI.X R13, R20, UR11, R21, 0x1, P6 ;  /* 0x0000000b140dcc11 */ /* 0x000fe2000b0f0c15 */
[----:B---3--:R-:W-:Y:S02]  /*0900*/  IMAD.U32 R23, R6, 0x10000, RZ ;  /* 0x0001000006177824 */ /* 0x008fe400078e00ff */
[----:B----4-:R-:W-:-:S04]  /*0910*/  IMAD.U32 R24, R5, 0x10000, RZ ;  /* 0x0001000005187824 */ /* 0x010fc800078e00ff */
[----:B------:R-:W0:Y:S01]  /*0920*/  @!P1 F2I.FTZ.TRUNC.NTZ R23, R23 ;  /* 0x0000001700179305 */ /* 0x000e22000021f100 */
[----:B--2---:R-:W-:Y:S02]  /*0930*/  IMAD.U32 R26, R4, 0x10000, RZ ;  /* 0x00010000041a7824 */ /* 0x004fe400078e00ff */
[----:B------:R-:W-:-:S05]  /*0940*/  IMAD.U32 R16, R0, 0x10000, RZ ;  /* 0x0001000000107824 */ /* 0x000fca00078e00ff */
[----:B------:R-:W1:Y:S01]  /*0950*/  F2I.FTZ.TRUNC.NTZ R25, R24 ;  /* 0x0000001800197305 */ /* 0x000e62000021f100 */
[----:B0-----:R2:W-:Y:S01]  /*0960*/  @!P1 STG.E.U16 desc[UR14][R14.64], R23 ;  /* 0x000000170e009986 */ /* 0x0015e2000c10150e */
[----:B------:R-:W-:-:S06]  /*0970*/  ISETP.NE.U32.AND P1, PT, R8, UR4, PT ;  /* 0x0000000408007c0c */ /* 0x000fcc000bf25070 */
[----:B------:R-:W0:Y:S01]  /*0980*/  F2I.FTZ.TRUNC.NTZ R27, R26 ;  /* 0x0000001a001b7305 */ /* 0x000e22000021f100 */
[----:B------:R-:W-:Y:S01]  /*0990*/  ISETP.NE.AND.EX P1, PT, RZ, UR5, PT, P1 ;  /* 0x00000005ff007c0c */ /* 0x000fe2000bf25310 */
[----:B-1----:R2:W-:Y:S06]  /*09a0*/  @!P2 STG.E.U16 desc[UR14][R2.64], R25 ;  /* 0x000000190200a986 */ /* 0x0025ec000c10150e */
[----:B------:R-:W1:Y:S01]  /*09b0*/  F2I.FTZ.TRUNC.NTZ R9, R16 ;  /* 0x0000001000097305 */ /* 0x000e62000021f100 */
[----:B0-----:R2:W-:Y:S04]  /*09c0*/  @!P3 STG.E.U16 desc[UR14][R10.64], R27 ;  /* 0x0000001b0a00b986 */ /* 0x0015e8000c10150e */
[----:B-1----:R2:W-:Y:S01]  /*09d0*/  @!P4 STG.E.U16 desc[UR14][R12.64], R9 ;  /* 0x000000090c00c986 */ /* 0x0025e2000c10150e */
[----:B------:R-:W-:Y:S05]  /*09e0*/  @P1 BRA `(.L_x_3050) ;  /* 0xfffffff800641947 */ /* 0x000fea000383ffff */
.L_x_3049:
[----:B------:R-:W-:Y:S05]  /*09f0*/  @!P0 EXIT ;  /* 0x000000000000894d */ /* 0x000fea0003800000 */
[----:B0-2---:R-:W-:Y:S02]  /*0a00*/  IADD3 R9, P1, PT, R7, UR6, RZ ;  /* 0x0000000607097c10 */ /* 0x005fe4000ff3e0ff */
        /* <DEDUP_REMOVED lines=18> */
[----:B------:R0:W3:Y:S01]  /*0b30*/  @!P1 LDG.E.U16 R5, desc[UR14][R12.64] ;  /* 0x0000000e0c059981 */ /* 0x0000e2000c1e1500 */
[----:B------:R-:W-:-:S05]  /*0b40*/  @!P2 LEA.HI.X R17, R7, UR9, R8, 0x1, P3 ;  /* 0x000000090711ac11 */ /* 0x000fca00098f0c08 */
        /* <DEDUP_REMOVED lines=9> */
[----:B------:R-:W-:-:S03]  /*0be0*/  @!P1 LEA.HI.X R13, R2, UR11, R3, 0x1, P5 ;  /* 0x0000000b020d9c11 */ /* 0x000fc6000a8f0c03 */
[----:B------:R0:W5:Y:S01]  /*0bf0*/  @!P3 LDG.E.U16 R20, desc[UR14][R18.64] ;  /* 0x0000000e1214b981 */ /* 0x000162000c1e1500 */
[----:B--2---:R-:W-:Y:S02]  /*0c00*/  IMAD.U32 R21, R21, 0x10000, RZ ;  /* 0x0001000015157824 */ /* 0x004fe400078e00ff */
[----:B---3--:R-:W-:-:S04]  /*0c10*/  IMAD.U32 R0, R5, 0x10000, RZ ;  /* 0x0001000005007824 */ /* 0x008fc800078e00ff */
[----:B------:R-:W1:Y:S01]  /*0c20*/  @!P0 F2I.FTZ.TRUNC.NTZ R21, R21 ;  /* 0x0000001500158305 */ /* 0x000e62000021f100 */
[----:B----4-:R-:W-:Y:S01]  /*0c30*/  IMAD.U32 R16, R4, 0x10000, RZ ;  /* 0x0001000004107824 */ /* 0x010fe200078e00ff */
[----:B------:R-:W-:-:S06]  /*0c40*/  @!P0 LEA R4, P4, R9, UR10, 0x1 ;  /* 0x0000000a09048c11 */ /* 0x000fcc000f8808ff */
[----:B------:R-:W2:Y:S01]  /*0c50*/  F2I.FTZ.TRUNC.NTZ R17, R0 ;  /* 0x0000000000117305 */ /* 0x000ea2000021f100 */
[----:B------:R-:W-:-:S07]  /*0c60*/  @!P0 LEA.HI.X R5, R9, UR11, R10, 0x1, P4 ;  /* 0x0000000b09058c11 */ /* 0x000fce000a0f0c0a */
[----:B------:R-:W3:Y:S01]  /*0c70*/  F2I.FTZ.TRUNC.NTZ R23, R16 ;  /* 0x0000001000177305 */ /* 0x000ee2000021f100 */
[C---:B------:R-:W-:Y:S01]  /*0c80*/  @!P2 LEA R14, P4, R7.reuse, UR10, 0x1 ;  /* 0x0000000a070eac11 */ /* 0x040fe2000f8808ff */
[----:B-1----:R0:W-:Y:S03]  /*0c90*/  @!P0 STG.E.U16 desc[UR14][R4.64], R21 ;  /* 0x0000001504008986 */ /* 0x0021e6000c10150e */
[----:B------:R-:W-:Y:S01]  /*0ca0*/  @!P2 LEA.HI.X R15, R7, UR11, R8, 0x1, P4 ;  /* 0x0000000b070fac11 */ /* 0x000fe2000a0f0c08 */
[----:B--2---:R0:W-:Y:S04]  /*0cb0*/  @!P1 STG.E.U16 desc[UR14][R12.64], R17 ;  /* 0x000000110c009986 */ /* 0x0041e8000c10150e */
[----:B---3--:R0:W-:Y:S01]  /*0cc0*/  @!P2 STG.E.U16 desc[UR14][R14.64], R23 ;  /* 0x000000170e00a986 */ /* 0x0081e2000c10150e */
[----:B------:R-:W-:Y:S05]  /*0cd0*/  @P3 EXIT ;  /* 0x000000000000394d */ /* 0x000fea0003800000 */
[----:B-----5:R-:W-:Y:S01]  /*0ce0*/  IMAD.U32 R0, R20, 0x10000, RZ ;  /* 0x0001000014007824 */ /* 0x020fe200078e00ff */
[----:B------:R-:W-:-:S03]  /*0cf0*/  LEA R2, P0, R6, UR10, 0x1 ;  /* 0x0000000a06027c11 */ /* 0x000fc6000f8008ff */
[----:B0-----:R-:W0:Y:S01]  /*0d00*/  F2I.FTZ.TRUNC.NTZ R5, R0 ;  /* 0x0000000000057305 */ /* 0x001e22000021f100 */
[----:B------:R-:W-:-:S05]  /*0d10*/  LEA.HI.X R3, R6, UR11, R11, 0x1, P0 ;  /* 0x0000000b06037c11 */ /* 0x000fca00080f0c0b */
[----:B0-----:R-:W-:Y:S01]  /*0d20*/  STG.E.U16 desc[UR14][R2.64], R5 ;  /* 0x0000000502007986 */ /* 0x001fe2000c10150e */
[----:B------:R-:W-:Y:S05]  /*0d30*/  EXIT ;  /* 0x000000000000794d */ /* 0x000fea0003800000 */
.L_x_3048:
[----:B------:R-:W0:Y:S02]  /*0d40*/  S2R R9, SR_TID.X ;  /* 0x0000000000097919 */ /* 0x000e240000002100 */
[----:B0-----:R-:W-:-:S03]  /*0d50*/  IMAD.WIDE.U32 R2, R9, 0x4, RZ ;  /* 0x0000000409027825 */ /* 0x001fc600078e00ff */
[----:B------:R-:W-:-:S04]  /*0d60*/  ISETP.GE.U32.AND P0, PT, R2, UR19, PT ;  /* 0x0000001302007c0c */ /* 0x000fc8000bf06070 */
[----:B------:R-:W-:-:S13]  /*0d70*/  ISETP.GE.AND.EX P0, PT, R3, UR6, PT, P0 ;  /* 0x0000000603007c0c */ /* 0x000fda000bf06300 */
[----:B------:R-:W-:Y:S05]  /*0d80*/  @P0 EXIT ;  /* 0x000000000000094d */ /* 0x000fea0003800000 */
[----:B------:R-:W-:Y:S01]  /*0d90*/  IMAD.MOV.U32 R10, RZ, RZ, RZ ;  /* 0x000000ffff0a7224 */ /* 0x000fe200078e00ff */
[----:B------:R-:W0:Y:S06]  /*0da0*/  LDCU UR4, c[0x0][0x360] ;  /* 0x00006c00ff0477ac */ /* 0x000e2c0008000800 */
.L_x_3051:
[C---:B------:R-:W-:Y:S01]  /*0db0*/  IMAD.SHL.U32 R8, R9.reuse, 0x8, RZ ;  /* 0x0000000809087824 */ /* 0x040fe200078e00ff */
[----:B------:R-:W-:-:S04]  /*0dc0*/  SHF.L.U64.HI R11, R9, 0x3, R10 ;  /* 0x00000003090b7819 */ /* 0x000fc8000001020a */
[----:B------:R-:W-:-:S04]  /*0dd0*/  IADD3 R2, P0, PT, R8, UR8, RZ ;  /* 0x0000000808027c10 */ /* 0x000fc8000ff1e0ff */
[----:B------:R-:W-:-:S06]  /*0de0*/  IADD3.X R3, PT, PT, R11, UR9, RZ, P0, !PT ;  /* 0x000000090b037c10 */ /* 0x000fcc00087fe4ff */
[----:B------:R-:W2:Y:S02]  /*0df0*/  LDG.E.64 R2, desc[UR14][R2.64] ;  /* 0x0000000e02027981 */ /* 0x000ea4000c1e1b00 */
[C---:B--2---:R-:W-:Y:S01]  /*0e00*/  PRMT R0, R2.reuse, 0x7632, R0 ;  /* 0x0000763202007816 */ /* 0x044fe20000000000 */
[----:B------:R-:W-:Y:S01]  /*0e10*/  IMAD.U32 R4, R2, 0x10000, RZ ;  /* 0x0001000002047824 */ /* 0x000fe200078e00ff */
[----:B------:R-:W-:Y:S01]  /*0e20*/  IADD3 R2, P0, PT, R8, UR10, RZ ;  /* 0x0000000a08027c10 */ /* 0x000fe2000ff1e0ff */
[C---:B------:R-:W-:Y:S02]  /*0e30*/  IMAD.U32 R6, R3.reuse, 0x10000, RZ ;  /* 0x0001000003067824 */ /* 0x040fe400078e00ff */
[----:B------:R-:W-:Y:S01]  /*0e40*/  IMAD.U32 R5, R0, 0x10000, RZ ;  /* 0x0001000000057824 */ /* 0x000fe200078e00ff */
[----:B------:R-:W-:Y:S01]  /*0e50*/  PRMT R0, R3, 0x7632, R0 ;  /* 0x0000763203007816 */ /* 0x000fe20000000000 */
[----:B------:R-:W-:Y:S01]  /*0e60*/  F2I.FTZ.TRUNC.NTZ R4, R4 ;  /* 0x0000000400047305 */ /* 0x000fe2000021f100 */
[----:B------:R-:W-:-:S02]  /*0e70*/  IADD3.X R3, PT, PT, R11, UR11, RZ, P0, !PT ;  /* 0x0000000b0b037c10 */ /* 0x000fc400087fe4ff */
[----:B0-----:R-:W-:Y:S01]  /*0e80*/  IADD3 R9, P0, PT, R9, UR4, RZ ;  /* 0x0000000409097c10 */ /* 0x001fe2000ff1e0ff */
[----:B------:R-:W-:-:S04]  /*0e90*/  IMAD.U32 R0, R0, 0x10000, RZ ;  /* 0x0001000000007824 */ /* 0x000fc800078e00ff */
[----:B------:R-:W0:Y:S01]  /*0ea0*/  F2I.FTZ.TRUNC.NTZ R5, R5 ;  /* 0x0000000500057305 */ /* 0x000e22000021f100 */
[----:B------:R-:W-:Y:S01]  /*0eb0*/  IMAD.X R10, RZ, RZ, R10, P0 ;  /* 0x000000ffff0a7224 */ /* 0x000fe200000e060a */
[----:B------:R-:W-:-:S04]  /*0ec0*/  LOP3.LUT P0, RZ, R9, 0xffffc000, RZ, 0xc0, !PT ;  /* 0xffffc00009ff7812 */ /* 0x000fc8000780c0ff */
[----:B------:R-:W-:Y:S02]  /*0ed0*/  LOP3.LUT P0, RZ, R10, 0x3fffffff, RZ, 0xc0, P0 ;  /* 0x3fffffff0aff7812 */ /* 0x000fe4000000c0ff */
[----:B------:R-:W-:Y:S01]  /*0ee0*/  F2I.FTZ.TRUNC.NTZ R6, R6 ;  /* 0x0000000600067305 */ /* 0x000fe2000021f100 */
[----:B0-----:R-:W-:-:S07]  /*0ef0*/  PRMT R4, R4, 0x5410, R5 ;  /* 0x0000541004047816 */ /* 0x001fce0000000005 */
[----:B------:R0:W1:Y:S02]  /*0f00*/  F2I.FTZ.TRUNC.NTZ R7, R0 ;  /* 0x0000000000077305 */ /* 0x000064000021f100 */
[C---:B0-----:R-:W-:Y:S02]  /*0f10*/  SHF.L.U64.HI R0, R9.reuse, 0x2, R10 ;  /* 0x0000000209007819 */ /* 0x041fe4000001020a */
[----:B-1----:R-:W-:Y:S01]  /*0f20*/  PRMT R5, R6, 0x5410, R7 ;  /* 0x0000541006057816 */ /* 0x002fe20000000007 */
[----:B------:R-:W-:-:S04]  /*0f30*/  IMAD.SHL.U32 R6, R9, 0x4, RZ ;  /* 0x0000000409067824 */ /* 0x000fc800078e00ff */
[----:B------:R1:W-:Y:S01]  /*0f40*/  STG.E.64 desc[UR14][R2.64], R4 ;  /* 0x0000000402007986 */ /* 0x0003e2000c101b0e */
[----:B------:R-:W-:-:S04]  /*0f50*/  ISETP.LT.U32.AND P1, PT, R6, UR19, PT ;  /* 0x0000001306007c0c */ /* 0x000fc8000bf21070 */
[----:B------:R-:W-:-:S13]  /*0f60*/  ISETP.LT.AND.EX P1, PT, R0, UR6, PT, P1 ;  /* 0x0000000600007c0c */ /* 0x000fda000bf21310 */
[----:B-1----:R-:W-:Y:S05]  /*0f70*/  @!P0 BRA P1, `(.L_x_3051) ;  /* 0xfffffffc008c8947 */ /* 0x002fea000083ffff */
[----:B------:R-:W-:Y:S05]  /*0f80*/  EXIT ;  /* 0x000000000000794d */ /* 0x000fea0003800000 */
        .weak           $__internal_85_$__cuda_sm20_div_u16
        .type           $__internal_85_$__cuda_sm20_div_u16,@function
        .size           $__internal_85_$__cuda_sm20_div_u16,(.L_x_7709 - $__internal_85_$__cuda_sm20_div_u16)
$__internal_85_$__cuda_sm20_div_u16:
        /* <DEDUP_REMOVED lines=18> */
[----:B------:R-:W-:Y:S06]  /*10b0*/  RET.REL.NODEC R2 `(_ZN2at6native55_GLOBAL__N__de093ff9_22_ForeachBinaryOpList_cu_a911ec4325multi_tensor_apply_kernelINS1_18TensorListMetadataILi2EEENS1_11CopyFunctorIsN3c108BFloat16ELi2ELi1ELi1EEEJNS0_4CopyIsS7_EEEEEvT_T0_DpT1_) ;  /* 0xffffffec02d07950 */ /* 0x000fec0003c3ffff */
.L_x_3052:
        /* <DEDUP_REMOVED lines=12> */
.L_x_7709:


//--------------------- .text._ZN2at6native55_GLOBAL__N__de093ff9_22_ForeachBinaryOpList_cu_a911ec4325multi_tensor_apply_kernelINS1_18TensorListMetadataILi2EEENS1_11CopyFunctorIsN3c104HalfELi2ELi1ELi1EEEJNS0_4CopyIsS7_EEEEEvT_T0_DpT1_ --------------------------
	.section	.text._ZN2at6native55_GLOBAL__N__de093ff9_22_ForeachBinaryOpList_cu_a911ec4325multi_tensor_apply_kernelINS1_18TensorListMetadataILi2EEENS1_11CopyFunctorIsN3c104HalfELi2ELi1ELi1EEEJNS0_4CopyIsS7_EEEEEvT_T0_DpT1_,"ax",@progbits
	.align	128
.text._ZN2at6native55_GLOBAL__N__de093ff9_22_ForeachBinaryOpList_cu_a911ec4325multi_tensor_apply_kernelINS1_18TensorListMetadataILi2EEENS1_11CopyFunctorIsN3c104HalfELi2ELi1ELi1EEEJNS0_4CopyIsS7_EEEEEvT_T0_DpT1_:
        .type           _ZN2at6native55_GLOBAL__N__de093ff9_22_ForeachBinaryOpList_cu_a911ec4325multi_tensor_apply_kernelINS1_18TensorListMetadataILi2EEENS1_11CopyFunctorIsN3c104HalfELi2ELi1ELi1EEEJNS0_4CopyIsS7_EEEEEvT_T0_DpT1_,@function
        .size           _ZN2at6native55_GLOBAL__N__de093ff9_22_ForeachBinaryOpList_cu_a911ec4325multi_tensor_apply_kernelINS1_18TensorListMetadataILi2EEENS1_11CopyFunctorIsN3c104HalfELi2ELi1ELi1EEEJNS0_4CopyIsS7_EEEEEvT_T0_DpT1_,(.L_x_7711 - _ZN2at6native55_GLOBAL__N__de093ff9_22_ForeachBinaryOpList_cu_a911ec4325multi_tensor_apply_kernelINS1_18TensorListMetadataILi2EEENS1_11CopyFunctorIsN3c104HalfELi2ELi1ELi1EEEJNS0_4CopyIsS7_EEEEEvT_T0_DpT1_)
        .other          _ZN2at6native55_GLOBAL__N__de093ff9_22_ForeachBinaryOpList_cu_a911ec4325multi_tensor_apply_kernelINS1_18TensorListMetadataILi2EEENS1_11CopyFunctorIsN3c104HalfELi2ELi1ELi1EEEJNS0_4CopyIsS7_EEEEEvT_T0_DpT1_,@"STO_CUDA_ENTRY STV_DEFAULT"
_ZN2at6native55_GLOBAL__N__de093ff9_22_ForeachBinaryOpList_cu_a911ec4325multi_tensor_apply_kernelINS1_18TensorListMetadataILi2EEENS1_11CopyFunctorIsN3c104HalfELi2ELi1ELi1EEEJNS0_4CopyIsS7_EEEEEvT_T0_DpT1_:
        /* <DEDUP_REMOVED lines=39> */
[----:B------:R-:W-:Y:S05]  /*0270*/  CALL.REL.NOINC `($__internal_86_$__cuda_sm20_div_u16) ;  /* 0x0000000c003c7944 */ /* 0x000fea0003c00000 */
        /* <DEDUP_REMOVED lines=16> */
.L_x_3055:
        /* <DEDUP_REMOVED lines=36> */
[----:B--2---:R-:W-:-:S06]  /*05c0*/  HADD2.F32 R27, -RZ, R6.H0_H0 ;  /* 0x20000006ff1b7230 */ /* 0x004fcc0000004100 */
[----:B------:R-:W0:Y:S01]  /*05d0*/  @!P1 F2I.FTZ.TRUNC.NTZ R27, R27 ;  /* 0x0000001b001b9305 */ /* 0x000e22000021f100 */
[----:B---3--:R-:W-:-:S07]  /*05e0*/  HADD2.F32 R19, -RZ, R5.H0_H0 ;  /* 0x20000005ff137230 */ /* 0x008fce0000004100 */
[----:B------:R-:W1:Y:S01]  /*05f0*/  F2I.FTZ.TRUNC.NTZ R21, R19 ;  /* 0x0000001300157305 */ /* 0x000e62000021f100 */
[----:B----4-:R-:W-:Y:S01]  /*0600*/  HADD2.F32 R17, -RZ, R4.H0_H0 ;  /* 0x20000004ff117230 */ /* 0x010fe20000004100 */
[----:B0-----:R-:W-:Y:S01]  /*0610*/  @!P1 STG.E.U16 desc[UR14][R24.64], R27 ;  /* 0x0000001b18009986 */ /* 0x001fe2000c10150e */
[----:B------:R-:W-:-:S05]  /*0620*/  @!P2 LEA R14, P1, R13, UR10, 0x1 ;  /* 0x0000000a0d0eac11 */ /* 0x000fca000f8208ff */
[----:B------:R-:W0:Y:S01]  /*0630*/  F2I.FTZ.TRUNC.NTZ R17, R17 ;  /* 0x0000001100117305 */ /* 0x000e22000021f100 */
[----:B-----5:R-:W-:Y:S01]  /*0640*/  HADD2.F32 R16, -RZ, R0.H0_H0 ;  /* 0x20000000ff107230 */ /* 0x020fe20000004100 */
        /* <DEDUP_REMOVED lines=43> */
[----:B---3--:R-:W-:Y:S02]  /*0900*/  HADD2.F32 R23, -RZ, R6.H0_H0 ;  /* 0x20000006ff177230 */ /* 0x008fe40000004100 */
[----:B----4-:R-:W-:-:S04]  /*0910*/  HADD2.F32 R24, -RZ, R5.H0_H0 ;  /* 0x20000005ff187230 */ /* 0x010fc80000004100 */
[----:B------:R-:W0:Y:S01]  /*0920*/  @!P1 F2I.FTZ.TRUNC.NTZ R23, R23 ;  /* 0x0000001700179305 */ /* 0x000e22000021f100 */
[----:B--2---:R-:W-:Y:S02]  /*0930*/  HADD2.F32 R26, -RZ, R4.H0_H0 ;  /* 0x20000004ff1a7230 */ /* 0x004fe40000004100 */
[----:B------:R-:W-:-:S05]  /*0940*/  HADD2.F32 R16, -RZ, R0.H0_H0 ;  /* 0x20000000ff107230 */ /* 0x000fca0000004100 */
        /* <DEDUP_REMOVED lines=10> */
.L_x_3054:
        /* <DEDUP_REMOVED lines=33> */
[----:B--2---:R-:W-:Y:S02]  /*0c00*/  HADD2.F32 R21, -RZ, R21.H0_H0 ;  /* 0x20000015ff157230 */ /* 0x004fe40000004100 */
[----:B---3--:R-:W-:-:S04]  /*0c10*/  HADD2.F32 R0, -RZ, R5.H0_H0 ;  /* 0x20000005ff007230 */ /* 0x008fc80000004100 */
[----:B------:R-:W1:Y:S01]  /*0c20*/  @!P0 F2I.FTZ.TRUNC.NTZ R21, R21 ;  /* 0x0000001500158305 */ /* 0x000e62000021f100 */
[----:B----4-:R-:W-:Y:S01]  /*0c30*/  HADD2.F32 R16, -RZ, R4.H0_H0 ;  /* 0x20000004ff107230 */ /* 0x010fe20000004100 */
        /* <DEDUP_REMOVED lines=10> */
[----:B-----5:R-:W-:Y:S01]  /*0ce0*/  HADD2.F32 R0, -RZ, R20.H0_H0 ;  /* 0x20000014ff007230 */ /* 0x020fe20000004100 */
[----:B------:R-:W-:-:S03]  /*0cf0*/  LEA R2, P0, R6, UR10, 0x1 ;  /* 0x0000000a06027c11 */ /* 0x000fc6000f8008ff */
[----:B0-----:R-:W0:Y:S01]  /*0d00*/  F2I.FTZ.TRUNC.NTZ R5, R0 ;  /* 0x0000000000057305 */ /* 0x001e22000021f100 */
[----:B------:R-:W-:-:S05]  /*0d10*/  LEA.HI.X R3, R6, UR11, R11, 0x1, P0 ;  /* 0x0000000b06037c11 */ /* 0x000fca00080f0c0b */
[----:B0-----:R-:W-:Y:S01]  /*0d20*/  STG.E.U16 desc[UR14][R2.64], R5 ;  /* 0x0000000502007986 */ /* 0x001fe2000c10150e */
[----:B------:R-:W-:Y:S05]  /*0d30*/  EXIT ;  /* 0x000000000000794d */ /* 0x000fea0003800000 */
.L_x_3053:
[----:B------:R-:W0:Y:S02]  /*0d40*/  S2R R10, SR_TID.X ;  /* 0x00000000000a7919 */ /* 0x000e240000002100 */
[----:B0-----:R-:W-:-:S03]  /*0d50*/  IMAD.WIDE.U32 R2, R10, 0x4, RZ ;  /* 0x000000040a027825 */ /* 0x001fc600078e00ff */
[----:B------:R-:W-:-:S04]  /*0d60*/  ISETP.GE.U32.AND P0, PT, R2, UR19, PT ;  /* 0x0000001302007c0c */ /* 0x000fc8000bf06070 */
[----:B------:R-:W-:-:S13]  /*0d70*/  ISETP.GE.AND.EX P0, PT, R3, UR6, PT, P0 ;  /* 0x0000000603007c0c */ /* 0x000fda000bf06300 */
[----:B------:R-:W-:Y:S05]  /*0d80*/  @P0 EXIT ;  /* 0x000000000000094d */ /* 0x000fea0003800000 */
[----:B------:R-:W-:Y:S01]  /*0d90*/  IMAD.MOV.U32 R11, RZ, RZ, RZ ;  /* 0x000000ffff0b7224 */ /* 0x000fe200078e00ff */
[----:B------:R-:W0:Y:S06]  /*0da0*/  LDCU UR4, c[0x0][0x360] ;  /* 0x00006c00ff0477ac */ /* 0x000e2c0008000800 */
.L_x_3056:
[C---:B-1----:R-:W-:Y:S01]  /*0db0*/  IMAD.SHL.U32 R4, R10.reuse, 0x8, RZ ;  /* 0x000000080a047824 */ /* 0x042fe200078e00ff */
[----:B------:R-:W-:-:S04]  /*0dc0*/  SHF.L.U64.HI R5, R10, 0x3, R11 ;  /* 0x000000030a057819 */ /* 0x000fc8000001020b */
[----:B------:R-:W-:-:S04]  /*0dd0*/  IADD3 R2, P0, PT, R4, UR8, RZ ;  /* 0x0000000804027c10 */ /* 0x000fc8000ff1e0ff */
[----:B------:R-:W-:-:S06]  /*0de0*/  IADD3.X R3, PT, PT, R5, UR9, RZ, P0, !PT ;  /* 0x0000000905037c10 */ /* 0x000fcc00087fe4ff */
[----:B------:R-:W2:Y:S01]  /*0df0*/  LDG.E.64 R2, desc[UR14][R2.64] ;  /* 0x0000000e02027981 */ /* 0x000ea2000c1e1b00 */
[----:B------:R-:W-:-:S04]  /*0e00*/  IADD3 R4, P0, PT, R4, UR10, RZ ;  /* 0x0000000a04047c10 */ /* 0x000fc8000ff1e0ff */
[----:B------:R-:W-:Y:S02]  /*0e10*/  IADD3.X R5, PT, PT, R5, UR11, RZ, P0, !PT ;  /* 0x0000000b05057c10 */ /* 0x000fe400087fe4ff */
[----:B0-----:R-:W-:-:S05]  /*0e20*/  IADD3 R10, P0, PT, R10, UR4, RZ ;  /* 0x000000040a0a7c10 */ /* 0x001fca000ff1e0ff */
[----:B------:R-:W-:Y:S01]  /*0e30*/  IMAD.X R11, RZ, RZ, R11, P0 ;  /* 0x000000ffff0b7224 */ /* 0x000fe200000e060b */
[----:B------:R-:W-:-:S04]  /*0e40*/  LOP3.LUT P0, RZ, R10, 0xffffc000, RZ, 0xc0, !PT ;  /* 0xffffc0000aff7812 */ /* 0x000fc8000780c0ff */
[----:B------:R-:W-:Y:S01]  /*0e50*/  LOP3.LUT P0, RZ, R11, 0x3fffffff, RZ, 0xc0, P0 ;  /* 0x3fffffff0bff7812 */ /* 0x000fe2000000c0ff */
[--C-:B--2---:R-:W-:Y:S02]  /*0e60*/  HADD2.F32 R0, -RZ, R2.reuse.H0_H0 ;  /* 0x20000002ff007230 */ /* 0x104fe40000004100 */
[--C-:B------:R-:W-:Y:S02]  /*0e70*/  HADD2.F32 R8, -RZ, R3.reuse.H0_H0 ;  /* 0x20000003ff087230 */ /* 0x100fe40000004100 */
[----:B------:R-:W-:Y:S02]  /*0e80*/  HADD2.F32 R9, -RZ, R3.H1_H1 ;  /* 0x30000003ff097230 */ /* 0x000fe40000004100 */
[----:B------:R-:W-:Y:S01]  /*0e90*/  HADD2.F32 R6, -RZ, R2.H1_H1 ;  /* 0x30000002ff067230 */ /* 0x000fe20000004100 */
[----:B------:R-:W-:Y:S08]  /*0ea0*/  F2I.FTZ.TRUNC.NTZ R0, R0 ;  /* 0x0000000000007305 */ /* 0x000ff0000021f100 */
[----:B------:R-:W0:Y:S08]  /*0eb0*/  F2I.FTZ.TRUNC.NTZ R7, R6 ;  /* 0x0000000600077305 */ /* 0x000e30000021f100 */
[----:B------:R-:W-:Y:S01]  /*0ec0*/  F2I.FTZ.TRUNC.NTZ R8, R8 ;  /* 0x0000000800087305 */ /* 0x000fe2000021f100 */
[----:B0-----:R-:W-:-:S07]  /*0ed0*/  PRMT R2, R0, 0x5410, R7 ;  /* 0x0000541000027816 */ /* 0x001fce0000000007 */
[----:B------:R-:W0:Y:S01]  /*0ee0*/  F2I.FTZ.TRUNC.NTZ R9, R9 ;  /* 0x0000000900097305 */ /* 0x000e22000021f100 */
[----:B------:R-:W-:-:S05]  /*0ef0*/  IMAD.SHL.U32 R0, R10, 0x4, RZ ;  /* 0x000000040a007824 */ /* 0x000fca00078e00ff */
[----:B------:R-:W-:Y:S02]  /*0f00*/  ISETP.LT.U32.AND P1, PT, R0, UR19, PT ;  /* 0x0000001300007c0c */ /* 0x000fe4000bf21070 */
[----:B------:R-:W-:-:S04]  /*0f10*/  SHF.L.U64.HI R0, R10, 0x2, R11 ;  /* 0x000000020a007819 */ /* 0x000fc8000001020b */
[----:B------:R-:W-:Y:S02]  /*0f20*/  ISETP.LT.AND.EX P1, PT, R0, UR6, PT, P1 ;  /* 0x0000000600007c0c */ /* 0x000fe4000bf21310 */
[----:B0-----:R-:W-:-:S05]  /*0f30*/  PRMT R3, R8, 0x5410, R9 ;  /* 0x0000541008037816 */ /* 0x001fca0000000009 */
[----:B------:R1:W-:Y:S06]  /*0f40*/  STG.E.64 desc[UR14][R4.64], R2 ;  /* 0x0000000204007986 */ /* 0x0003ec000c101b0e */
[----:B------:R-:W-:Y:S05]  /*0f50*/  @!P0 BRA P1, `(.L_x_3056) ;  /* 0xfffffffc00948947 */ /* 0x000fea000083ffff */
[----:B------:R-:W-:Y:S05]  /*0f60*/  EXIT ;  /* 0x000000000000794d */ /* 0x000fea0003800000 */
        .weak           $__internal_86_$__cuda_sm20_div_u16
        .type           $__internal_86_$__cuda_sm20_div_u16,@function
        .size           $__internal_86_$__cuda_sm20_div_u16,(.L_x_7711 - $__internal_86_$__cuda_sm20_div_u16)
$__internal_86_$__cuda_sm20_div_u16:
        /* <DEDUP_REMOVED lines=18> */
[----:B------:R-:W-:Y:S06]  /*1090*/  RET.REL.NODEC R2 `(_ZN2at6native55_GLOBAL__N__de093ff9_22_ForeachBinaryOpList_cu_a911ec4325multi_tensor_apply_kernelINS1_18TensorListMetadataILi2EEENS1_11CopyFunctorIsN3c104HalfELi2ELi1ELi1EEEJNS0_4CopyIsS7_EEEEEvT_T0_DpT1_) ;  /* 0xffffffec02d87950 */ /* 0x000fec0003c3ffff */
.L_x_3057:
        /* <DEDUP_REMOVED lines=14> */
.L_x_7711:


//--------------------- .text._ZN2at6native55_GLOBAL__N__de093ff9_22_ForeachBinaryOpList_cu_a911ec4325multi_tensor_apply_kernelINS1_18TensorListMetadataILi2EEENS1_11CopyFunctorIsN3c107complexIfEELi2ELi1ELi1EEEJNS0_4CopyIsS8_EEEEEvT_T0_DpT1_ --------------------------
	.section	.text._ZN2at6native55_GLOBAL__N__de093ff9_22_ForeachBinaryOpList_cu_a911ec4325multi_tensor_apply_kernelINS1_18TensorListMetadataILi2EEENS1_11CopyFunctorIsN3c107complexIfEELi2ELi1ELi1EEEJNS0_4CopyIsS8_EEEEEvT_T0_DpT1_,"ax",@progbits
	.align	128
.text._ZN2at6native55_GLOBAL__N__de093ff9_22_ForeachBinaryOpList_cu_a911ec4325multi_tensor_apply_kernelINS1_18TensorListMetadataILi2EEENS1_11CopyFunctorIsN3c107complexIfEELi2ELi1ELi1EEEJNS0_4CopyIsS8_EEEEEvT_T0_DpT1_:
        .type           _ZN2at6native55_GLOBAL__N__de093ff9_22_ForeachBinaryOpList_cu_a911ec4325multi_tensor_apply_kernelINS1_18TensorListMetadataILi2EEENS1_11CopyFunctorIsN3c107complexIfEELi2ELi1ELi1EEEJNS0_4CopyIsS8_EEEEEvT_T0_DpT1_,@function
        .size           _ZN2at6native55_GLOBAL__N__de093ff9_22_ForeachBinaryOpList_cu_a911ec4325multi_tensor_apply_kernelINS1_18TensorListMetadataILi2EEENS1_11CopyFunctorIsN3c107complexIfEELi2ELi1ELi1EEEJNS0_4CopyIsS8_EEEEEvT_T0_DpT1_,(.L_x_7713 - _ZN2at6native55_GLOBAL__N__de093ff9_22_ForeachBinaryOpList_cu_a911ec4325multi_tensor_apply_kernelINS1_18TensorListMetadataILi2EEENS1_11CopyFunctorIsN3c107complexIfEELi2ELi1ELi1EEEJNS0_4CopyIsS8_EEEEEvT_T0_DpT1_)
        .other          _ZN2at6native55_GLOBAL__N__de093ff9_22_ForeachBinaryOpList_cu_a911ec4325multi_tensor_apply_kernelINS1_18TensorListMetadataILi2EEENS1_11CopyFunctorIsN3c107complexIfEELi2ELi1ELi1EEEJNS0_4CopyIsS8_EEEEEvT_T0_DpT1_,@"STO_CUDA_ENTRY STV_DEFAULT"
_ZN2at6native55_GLOBAL__N__de093ff9_22_ForeachBinaryOpList_cu_a911ec4325multi_tensor_apply_kernelINS1_18TensorListMetadataILi2EEENS1_11CopyFunctorIsN3c107complexIfEELi2ELi1ELi1EEEJNS0_4CopyIsS8_EEEEEvT_T0_DpT1_:
        /* <DEDUP_REMOVED lines=39> */
[----:B------:R-:W-:Y:S05]  /*0270*/  CALL.REL.NOINC `($__internal_87_$__cuda_sm20_div_u16) ;  /* 0x0000000c00047944 */ /* 0x000fea0003c00000 */
[----:B------:R-:W0:Y:S01]  /*0280*/  S2R R0, SR_TID.X ;  /* 0x0000000000007919 */ /* 0x000e220000002100 */
[----:B------:R-:W-:Y:S01]  /*0290*/  UISETP.GE.U32.AND UP0, UPT, UR4, UR12, UPT ;  /* 0x0000000c0400728c */ /* 0x000fe2000bf06070 */
[----:B------:R-:W-:Y:S02]  /*02a0*/  LOP3.LUT R5, R5, 0xffff, RZ, 0xc0, !PT ;  /* 0x0000ffff05057812 */ /* 0x000fe400078ec0ff */
[----:B------:R-:W-:Y:S02]  /*02b0*/  CS2R R14, SRZ ;  /* 0x00000000000e7805 */ /* 0x000fe4000001ff00 */
[----:B------:R-:W-:Y:S01]  /*02c0*/  CS2R R16, SRZ ;  /* 0x0000000000107805 */ /* 0x000fe2000001ff00 */
[----:B------:R-:W-:Y:S01]  /*02d0*/  UISETP.GE.U32.AND.EX UP0, UPT, UR5, URZ, UPT, UP0 ;  /* 0x000000ff0500728c */ /* 0x000fe2000bf06100 */
[----:B------:R-:W-:Y:S01]  /*02e0*/  LOP3.LUT R2, R5, 0x1, RZ, 0xc0, !PT ;  /* 0x0000000105027812 */ /* 0x000fe200078ec0ff */
[----:B------:R-:W-:Y:S01]  /*02f0*/  UMOV UR6, URZ ;  /* 0x000000ff00067c82 */ /* 0x000fe20008000000 */
[----:B------:R-:W-:-:S02]  /*0300*/  UMOV UR7, URZ ;  /* 0x000000ff00077c82 */ /* 0x000fc40008000000 */
        /* <DEDUP_REMOVED lines=10> */
.L_x_3060:
        /* <DEDUP_REMOVED lines=18> */
[----:B------:R0:W2:Y:S01]  /*04d0*/  @!P2 LDG.E R17, desc[UR14][R8.64] ;  /* 0x0000000e0811a981 */ /* 0x0000a2000c1e1900 */
[----:B------:R-:W-:Y:S02]  /*04e0*/  @!P4 LEA.HI.X R3, R19, UR9, R22, 0x3, P5 ;  /* 0x000000091303cc11 */ /* 0x000fe4000a8f1c16 */
[----:B------:R-:W-:Y:S02]  /*04f0*/  @!P3 LEA R10, P5, R5, UR8, 0x3 ;  /* 0x00000008050abc11 */ /* 0x000fe4000f8a18ff */
[----:B------:R-:W-:Y:S01]  /*0500*/  ISETP.GE.AND.EX P1, PT, R7, UR18, PT, P1 ;  /* 0x0000001207007c0c */ /* 0x000fe2000bf26310 */
[----:B------:R1:W3:Y:S01]  /*0510*/  @!P4 LDG.E R16, desc[UR14][R2.64] ;  /* 0x0000000e0210c981 */ /* 0x0002e2000c1e1900 */
[----:B------:R-:W-:-:S05]  /*0520*/  @!P3 LEA.HI.X R11, R5, UR9, R24, 0x3, P5 ;  /* 0x00000009050bbc11 */ /* 0x000fca000a8f1c18 */
[----:B------:R-:W4:Y:S06]  /*0530*/  @!P3 LDG.E R15, desc[UR14][R10.64] ;  /* 0x0000000e0a0fb981 */ /* 0x000f2c000c1e1900 */
[----:B------:R-:W-:-:S04]  /*0540*/  @!P1 LEA R12, P5, R6, UR8, 0x3 ;  /* 0x00000008060c9c11 */ /* 0x000fc8000f8a18ff */
[----:B------:R-:W-:-:S05]  /*0550*/  @!P1 LEA.HI.X R13, R6, UR9, R7, 0x3, P5 ;  /* 0x00000009060d9c11 */ /* 0x000fca000a8f1c07 */
[----:B------:R5:W5:Y:S01]  /*0560*/  @!P1 LDG.E R14, desc[UR14][R12.64] ;  /* 0x0000000e0c0e9981 */ /* 0x000b62000c1e1900 */
        /* <DEDUP_REMOVED lines=9> */
[----:B--2---:R-:W0:Y:S08]  /*0600*/  @!P2 F2I.FTZ.TRUNC.NTZ R23, R17 ;  /* 0x000000110017a305 */ /* 0x004e30000021f100 */
[----:B---3--:R-:W1:Y:S08]  /*0610*/  @!P4 F2I.FTZ.TRUNC.NTZ R25, R16 ;  /* 0x000000100019c305 */ /* 0x008e70000021f100 */
[----:B----4-:R-:W2:Y:S01]  /*0620*/  @!P3 F2I.FTZ.TRUNC.NTZ R27, R15 ;  /* 0x0000000f001bb305 */ /* 0x010ea2000021f100 */
[----:B0-----:R0:W-:Y:S01]  /*0630*/  @!P2 STG.E.U16 desc[UR14][R8.64], R23 ;  /* 0x000000170800a986 */ /* 0x0011e2000c10150e */
[----:B-----5:R-:W-:Y:S01]  /*0640*/  IADD3 R13, P2, PT, R21, UR12, RZ ;  /* 0x0000000c150d7c10 */ /* 0x020fe2000ff5e0ff */
[----:B------:R-:W-:Y:S01]  /*0650*/  IMAD.X R21, RZ, RZ, R22, P5 ;  /* 0x000000ffff157224 */ /* 0x000fe200028e0616 */
[----:B------:R-:W-:-:S03]  /*0660*/  @!P1 LEA R10, P5, R6, UR10, 0x1 ;  /* 0x0000000a060a9c11 */ /* 0x000fc6000f8a08ff */
[----:B------:R-:W-:Y:S01]  /*0670*/  IMAD.X R20, RZ, RZ, R20, P2 ;  /* 0x000000ffff147224 */ /* 0x000fe200010e0614 */
[----:B-1----:R-:W-:Y:S01]  /*0680*/  @!P4 STG.E.U16 desc[UR14][R4.64], R25 ;  /* 0x000000190400c986 */ /* 0x002fe2000c10150e */
[----:B------:R-:W-:Y:S02]  /*0690*/  ISETP.GE.U32.AND P2, PT, R13, UR17, PT ;  /* 0x000000110d007c0c */ /* 0x000fe4000bf46070 */
[----:B------:R-:W-:Y:S02]  /*06a0*/  ISETP.GE.U32.AND P4, PT, R19, UR17, PT ;  /* 0x0000001113007c0c */ /* 0x000fe4000bf86070 */
[----:B0-----:R-:W-:Y:S01]  /*06b0*/  IADD3 R23, P6, PT, R24, UR16, RZ ;  /* 0x0000001018177c10 */ /* 0x001fe2000ffde0ff */
[----:B------:R-:W0:Y:S01]  /*06c0*/  @!P1 F2I.FTZ.TRUNC.NTZ R29, R14 ;  /* 0x0000000e001d9305 */ /* 0x000e22000021f100 */
[----:B--2---:R1:W-:Y:S01]  /*06d0*/  @!P3 STG.E.U16 desc[UR14][R2.64], R27 ;  /* 0x0000001b0200b986 */ /* 0x0043e2000c10150e */
        /* <DEDUP_REMOVED lines=8> */
[----:B0-----:R0:W-:Y:S01]  /*0760*/  @!P1 STG.E.U16 desc[UR14][R10.64], R29 ;  /* 0x0000001d0a009986 */ /* 0x0011e2000c10150e */
[----:B-1----:R-:W-:Y:S02]  /*0770*/  @!P3 LEA R2, P6, R13, UR8, 0x3 ;  /* 0x000000080d02bc11 */ /* 0x002fe4000f8c18ff */
[----:B------:R-:W-:-:S02]  /*0780*/  @!P2 LEA R4, P1, R19, UR8, 0x3 ;  /* 0x000000081304ac11 */ /* 0x000fc4000f8218ff */
[----:B------:R-:W-:Y:S02]  /*0790*/  @!P3 LEA.HI.X R3, R13, UR9, R20, 0x3, P6 ;  /* 0x000000090d03bc11 */ /* 0x000fe4000b0f1c14 */
[----:B------:R-:W-:-:S03]  /*07a0*/  @!P2 LEA.HI.X R5, R19, UR9, R22, 0x3, P1 ;  /* 0x000000091305ac11 */ /* 0x000fc600088f1c16 */
[C---:B------:R-:W-:Y:S01]  /*07b0*/  @!P4 LEA R6, P6, R24.reuse, UR8, 0x3 ;  /* 0x000000081806cc11 */ /* 0x040fe2000f8c18ff */
[----:B------:R1:W2:Y:S01]  /*07c0*/  @!P3 LDG.E R17, desc[UR14][R2.64] ;  /* 0x0000000e0211b981 */ /* 0x0002a2000c1e1900 */
[C---:B------:R-:W-:Y:S02]  /*07d0*/  @!P5 LEA R8, P1, R23.reuse, UR8, 0x3 ;  /* 0x000000081708dc11 */ /* 0x040fe4000f8218ff */
[----:B------:R-:W-:Y:S01]  /*07e0*/  @!P4 LEA.HI.X R7, R24, UR9, R21, 0x3, P6 ;  /* 0x000000091807cc11 */ /* 0x000fe2000b0f1c15 */
[----:B------:R3:W4:Y:S01]  /*07f0*/  @!P2 LDG.E R16, desc[UR14][R4.64] ;  /* 0x0000000e0410a981 */ /* 0x000722000c1e1900 */
[----:B------:R-:W-:-:S03]  /*0800*/  @!P5 LEA.HI.X R9, R23, UR9, R26, 0x3, P1 ;  /* 0x000000091709dc11 */ /* 0x000fc600088f1c1a */
[----:B------:R-:W5:Y:S04]  /*0810*/  @!P4 LDG.E R15, desc[UR14][R6.64] ;  /* 0x0000000e060fc981 */ /* 0x000f68000c1e1900 */
[----:B------:R-:W5:Y:S01]  /*0820*/  @!P5 LDG.E R14, desc[UR14][R8.64] ;  /* 0x0000000e080ed981 */ /* 0x000f62000c1e1900 */
        /* <DEDUP_REMOVED lines=14> */
[----:B--2---:R-:W0:Y:S08]  /*0910*/  @!P3 F2I.FTZ.TRUNC.NTZ R25, R17 ;  /* 0x000000110019b305 */ /* 0x004e30000021f100 */
[----:B----4-:R-:W1:Y:S08]  /*0920*/  @!P2 F2I.FTZ.TRUNC.NTZ R27, R16 ;  /* 0x00000010001ba305 */ /* 0x010e70000021f100 */
[----:B-----5:R-:W2:Y:S08]  /*0930*/  @!P4 F2I.FTZ.TRUNC.NTZ R29, R15 ;  /* 0x0000000f001dc305 */ /* 0x020eb0000021f100 */
[----:B------:R-:W3:Y:S01]  /*0940*/  @!P5 F2I.FTZ.TRUNC.NTZ R20, R14 ;  /* 0x0000000e0014d305 */ /* 0x000ee2000021f100 */
[----:B0-----:R4:W-:Y:S04]  /*0950*/  @!P3 STG.E.U16 desc[UR14][R10.64], R25 ;  /* 0x000000190a00b986 */ /* 0x0019e8000c10150e */
[----:B-1----:R4:W-:Y:S04]  /*0960*/  @!P2 STG.E.U16 desc[UR14][R12.64], R27 ;  /* 0x0000001b0c00a986 */ /* 0x0029e8000c10150e */
[----:B--2---:R4:W-:Y:S04]  /*0970*/  @!P4 STG.E.U16 desc[UR14][R2.64], R29 ;  /* 0x0000001d0200c986 */ /* 0x0049e8000c10150e */
[----:B---3--:R4:W-:Y:S01]  /*0980*/  @!P5 STG.E.U16 desc[UR14][R4.64], R20 ;  /* 0x000000140400d986 */ /* 0x0089e2000c10150e */
[----:B------:R-:W-:Y:S05]  /*0990*/  @P1 BRA `(.L_x_3060) ;  /* 0xfffffff800841947 */ /* 0x000fea000383ffff */
.L_x_3059:
[----:B------:R-:W-:Y:S05]  /*09a0*/  @!P0 EXIT ;  /* 0x000000000000894d */ /* 0x000fea0003800000 */
[----:B0-----:R-:W-:Y:S01]  /*09b0*/  IADD3 R8, P1, PT, R0, UR6, RZ ;  /* 0x0000000600087c10 */ /* 0x001fe2000ff3e0ff */
[----:B----4-:R-:W-:Y:S02]  /*09c0*/  IMAD.MOV.U32 R10, RZ, RZ, R17 ;  /* 0x000000ffff0a7224 */ /* 0x010fe400078e0011 */
[----:B------:R-:W-:Y:S01]  /*09d0*/  IMAD.MOV.U32 R18, RZ, RZ, R16 ;  /* 0x000000ffff127224 */ /* 0x000fe200078e0010 */
        /* <DEDUP_REMOVED lines=17> */
[----:B------:R0:W2:Y:S01]  /*0af0*/  @!P0 LDG.E R10, desc[UR14][R4.64] ;  /* 0x0000000e040a8981 */ /* 0x0000a2000c1e1900 */
[----:B------:R-:W-:-:S03]  /*0b00*/  @!P2 LEA.HI.X R13, R6, UR9, R9, 0x3, P4 ;  /* 0x00000009060dac11 */ /* 0x000fc6000a0f1c09 */
[----:B------:R1:W3:Y:S04]  /*0b10*/  @!P1 LDG.E R18, desc[UR14][R2.64] ;  /* 0x0000000e02129981 */ /* 0x0002e8000c1e1900 */
[----:B------:R-:W4:Y:S01]  /*0b20*/  @!P2 LDG.E R19, desc[UR14][R12.64] ;  /* 0x0000000e0c13a981 */ /* 0x000f22000c1e1900 */
[----:B------:R-:W-:-:S04]  /*0b30*/  IADD3 R20, P4, PT, R6, UR16, RZ ;  /* 0x0000001006147c10 */ /* 0x000fc8000ff9e0ff */
[----:B------:R-:W-:Y:S01]  /*0b40*/  ISETP.GE.U32.AND P3, PT, R20, UR17, PT ;  /* 0x0000001114007c0c */ /* 0x000fe2000bf66070 */
[----:B------:R-:W-:-:S05]  /*0b50*/  IMAD.X R21, RZ, RZ, R9, P4 ;  /* 0x000000ffff157224 */ /* 0x000fca00020e0609 */
[----:B------:R-:W-:Y:S02]  /*0b60*/  ISETP.GE.AND.EX P3, PT, R21, UR18, PT, P3 ;  /* 0x0000001215007c0c */ /* 0x000fe4000bf66330 */
[----:B0-----:R-:W-:-:S11]  /*0b70*/  @!P1 LEA R4, P5, R0, UR10, 0x1 ;  /* 0x0000000a00049c11 */ /* 0x001fd6000f8a08ff */
[----:B------:R-:W-:-:S04]  /*0b80*/  @!P3 LEA R16, P4, R20, UR8, 0x3 ;  /* 0x000000081410bc11 */ /* 0x000fc8000f8818ff */
[----:B------:R-:W-:Y:S02]  /*0b90*/  @!P3 LEA.HI.X R17, R20, UR9, R21, 0x3, P4 ;  /* 0x000000091411bc11 */ /* 0x000fe4000a0f1c15 */
[----:B-1----:R-:W-:Y:S02]  /*0ba0*/  @!P0 LEA R2, P4, R8, UR10, 0x1 ;  /* 0x0000000a08028c11 */ /* 0x002fe4000f8808ff */
[----:B------:R-:W-:Y:S01]  /*0bb0*/  @!P1 LEA.HI.X R5, R0, UR11, R7, 0x1, P5 ;  /* 0x0000000b00059c11 */ /* 0x000fe2000a8f0c07 */
[----:B------:R0:W5:Y:S01]  /*0bc0*/  @!P3 LDG.E R14, desc[UR14][R16.64] ;  /* 0x0000000e100eb981 */ /* 0x000162000c1e1900 */
[----:B------:R-:W-:Y:S02]  /*0bd0*/  @!P0 LEA.HI.X R3, R8, UR11, R11, 0x1, P4 ;  /* 0x0000000b08038c11 */ /* 0x000fe4000a0f0c0b */
[----:B------:R-:W-:-:S04]  /*0be0*/  @!P2 LEA R8, P4, R6, UR10, 0x1 ;  /* 0x0000000a0608ac11 */ /* 0x000fc8000f8808ff */
[----:B------:R-:W-:Y:S01]  /*0bf0*/  @!P2 LEA.HI.X R9, R6, UR11, R9, 0x1, P4 ;  /* 0x0000000b0609ac11 */ /* 0x000fe2000a0f0c09 */
[----:B--2---:R-:W1:Y:S08]  /*0c00*/  @!P0 F2I.FTZ.TRUNC.NTZ R15, R10 ;  /* 0x0000000a000f8305 */ /* 0x004e70000021f100 */
[----:B---3--:R-:W2:Y:S01]  /*0c10*/  F2I.FTZ.TRUNC.NTZ R23, R18 ;  /* 0x0000001200177305 */ /* 0x008ea2000021f100 */
[----:B-1----:R0:W-:Y:S07]  /*0c20*/  @!P0 STG.E.U16 desc[UR14][R2.64], R15 ;  /* 0x0000000f02008986 */ /* 0x0021ee000c10150e */
[----:B----4-:R-:W1:Y:S01]  /*0c30*/  F2I.FTZ.TRUNC.NTZ R19, R19 ;  /* 0x0000001300137305 */ /* 0x010e62000021f100 */
[----:B--2---:R0:W-:Y:S04]  /*0c40*/  @!P1 STG.E.U16 desc[UR14][R4.64], R23 ;  /* 0x0000001704009986 */ /* 0x0041e8000c10150e */
[----:B-1----:R0:W-:Y:S01]  /*0c50*/  @!P2 STG.E.U16 desc[UR14][R8.64], R19 ;  /* 0x000000130800a986 */ /* 0x0021e2000c10150e */
[----:B------:R-:W-:Y:S05]  /*0c60*/  @P3 EXIT ;  /* 0x000000000000394d */ /* 0x000fea0003800000 */
[----:B0----5:R-:W0:Y:S01]  /*0c70*/  F2I.FTZ.TRUNC.NTZ R5, R14 ;  /* 0x0000000e00057305 */ /* 0x021e22000021f100 */
[----:B------:R-:W-:-:S04]  /*0c80*/  LEA R2, P0, R20, UR10, 0x1 ;  /* 0x0000000a14027c11 */ /* 0x000fc8000f8008ff */
[----:B------:R-:W-:-:S05]  /*0c90*/  LEA.HI.X R3, R20, UR11, R21, 0x1, P0 ;  /* 0x0000000b14037c11 */ /* 0x000fca00080f0c15 */
[----:B0-----:R-:W-:Y:S01]  /*0ca0*/  STG.E.U16 desc[UR14][R2.64], R5 ;  /* 0x0000000502007986 */ /* 0x001fe2000c10150e */
[----:B------:R-:W-:Y:S05]  /*0cb0*/  EXIT ;  /* 0x000000000000794d */ /* 0x000fea0003800000 */
.L_x_3058:
[----:B------:R-:W0:Y:S02]  /*0cc0*/  S2R R8, SR_TID.X ;  /* 0x0000000000087919 */ /* 0x000e240000002100 */
[----:B0-----:R-:W-:-:S03]  /*0cd0*/  IMAD.WIDE.U32 R2, R8, 0x4, RZ ;  /* 0x0000000408027825 */ /* 0x001fc600078e00ff */
[----:B------:R-:W-:-:S04]  /*0ce0*/  ISETP.GE.U32.AND P0, PT, R2, UR19, PT ;  /* 0x0000001302007c0c */ /* 0x000fc8000bf06070 */
[----:B------:R-:W-:-:S13]  /*0cf0*/  ISETP.GE.AND.EX P0, PT, R3, UR6, PT, P0 ;  /* 0x0000000603007c0c */ /* 0x000fda000bf06300 */
[----:B------:R-:W-:Y:S05]  /*0d00*/  @P0 EXIT ;  /* 0x000000000000094d */ /* 0x000fea0003800000 */
[----:B------:R-:W-:Y:S01]  /*0d10*/  IMAD.MOV.U32 R11, RZ, RZ, RZ ;  /* 0x000000ffff0b7224 */ /* 0x000fe200078e00ff */
[----:B------:R-:W0:Y:S06]  /*0d20*/  LDCU UR4, c[0x0][0x360] ;  /* 0x00006c00ff0477ac */ /* 0x000e2c0008000800 */
.L_x_3061:
[----:B-1----:R-:W-:-:S04]  /*0d30*/  LEA R2, P0, R8, UR8, 0x5 ;  /* 0x0000000808027c11 */ /* 0x002fc8000f8028ff */
[----:B------:R-:W-:-:S06]  /*0d40*/  LEA.HI.X R3, R8, UR9, R11, 0x5, P0 ;  /* 0x0000000908037c11 */ /* 0x000fcc00080f2c0b */
[----:B------:R-:W2:Y:S01]  /*0d50*/  LDG.E.ENL2.256 R6, R2, desc[UR14][R2.64], 0x55 ;  /* 0xaa00000e0202797e */ /* 0x000ea20008121806 */
[----:B------:R-:W-:-:S04]  /*0d60*/  LEA R4, P0, R8, UR10, 0x3 ;  /* 0x0000000a08047c11 */ /* 0x000fc8000f8018ff */
[C---:B------:R-:W-:Y:S02]  /*0d70*/  LEA.HI.X R5, R8.reuse, UR11, R11, 0x3, P0 ;  /* 0x0000000b08057c11 */ /* 0x040fe400080f1c0b */
[----:B0-----:R-:W-:-:S05]  /*0d80*/  IADD3 R8, P0, PT, R8, UR4, RZ ;  /* 0x0000000408087c10 */ /* 0x001fca000ff1e0ff */
[----:B------:R-:W-:Y:S01]  /*0d90*/  IMAD.X R11, RZ, RZ, R11, P0 ;  /* 0x000000ffff0b7224 */ /* 0x000fe200000e060b */
[----:B------:R-:W-:-:S04]  /*0da0*/  LOP3.LUT P0, RZ, R8, 0xffffc000, RZ, 0xc0, !PT ;  /* 0xffffc00008ff7812 */ /* 0x000fc8000780c0ff */
[----:B------:R-:W-:Y:S01]  /*0db0*/  LOP3.LUT P0, RZ, R11, 0x3fffffff, RZ, 0xc0, P0 ;  /* 0x3fffffff0bff7812 */ /* 0x000fe2000000c0ff */
[----:B--2---:R-:W-:Y:S08]  /*0dc0*/  F2I.FTZ.TRUNC.NTZ R0, R2 ;  /* 0x0000000200007305 */ /* 0x004ff0000021f100 */
        /* <DEDUP_REMOVED lines=12> */
        .weak           $__internal_87_$__cuda_sm20_div_u16
        .type           $__internal_87_$__cuda_sm20_div_u16,@function
        .size           $__internal_87_$__cuda_sm20_div_u16,(.L_x_7713 - $__internal_87_$__cuda_sm20_div_u16)
$__internal_87_$__cuda_sm20_div_u16:
        /* <DEDUP_REMOVED lines=18> */
[----:B------:R-:W-:Y:S06]  /*0fb0*/  RET.REL.NODEC R2 `(_ZN2at6native55_GLOBAL__N__de093ff9_22_ForeachBinaryOpList_cu_a911ec4325multi_tensor_apply_kernelINS1_18TensorListMetadataILi2EEENS1_11CopyFunctorIsN3c107complexIfEELi2ELi1ELi1EEEJNS0_4CopyIsS8_EEEEEvT_T0_DpT1_) ;  /* 0xfffffff002107950 */ /* 0x000fec0003c3ffff */
.L_x_3062:
        /* <DEDUP_REMOVED lines=12> */
.L_x_7713:


//--------------------- .text._ZN2at6native55_GLOBAL__N__de093ff9_22_ForeachBinaryOpList_cu_a911ec4325multi_tensor_apply_kernelINS1_18TensorListMetadataILi2EEENS1_11CopyFunctorIsN3c107complexIdEELi2ELi1ELi1EEEJNS0_4CopyIsS8_EEEEEvT_T0_DpT1_ --------------------------
	.section	.text._ZN2at6native55_GLOBAL__N__de093ff9_22_ForeachBinaryOpList_cu_a911ec4325multi_tensor_apply_kernelINS1_18TensorListMetadataILi2EEENS1_11CopyFunctorIsN3c107complexIdEELi2ELi1ELi1EEEJNS0_4CopyIsS8_EEEEEvT_T0_DpT1_,"ax",@progbits
	.align	128
.text._ZN2at6native55_GLOBAL__N__de093ff9_22_ForeachBinaryOpList_cu_a911ec4325multi_tensor_apply_kernelINS1_18TensorListMetadataILi2EEENS1_11CopyFunctorIsN3c107complexIdEELi2ELi1ELi1EEEJNS0_4CopyIsS8_EEEEEvT_T0_DpT1_:
        .type           _ZN2at6native55_GLOBAL__N__de093ff9_22_ForeachBinaryOpList_cu_a911ec4325multi_tensor_apply_kernelINS1_18TensorListMetadataILi2EEENS1_11CopyFunctorIsN3c107complexIdEELi2ELi1ELi1EEEJNS0_4CopyIsS8_EEEEEvT_T0_DpT1_,@function
        .size           _ZN2at6native55_GLOBAL__N__de093ff9_22_ForeachBinaryOpList_cu_a911ec4325multi_tensor_apply_kernelINS1_18TensorListMetadataILi2EEENS1_11CopyFunctorIsN3c107complexIdEELi2ELi1ELi1EEEJNS0_4CopyIsS8_EEEEEvT_T0_DpT1_,(.L_x_7715 - _ZN2at6native55_GLOBAL__N__de093ff9_22_ForeachBinaryOpList_cu_a911ec4325multi_tensor_apply_kernelINS1_18TensorListMetadataILi2EEENS1_11CopyFunctorIsN3c107complexIdEELi2ELi1ELi1EEEJNS0_4CopyIsS8_EEEEEvT_T0_DpT1_)
        .other          _ZN2at6native55_GLOBAL__N__de093ff9_22_ForeachBinaryOpList_cu_a911ec4325multi_tensor_apply_kernelINS1_18TensorListMetadataILi2EEENS1_11CopyFunctorIsN3c107complexIdEELi2ELi1ELi1EEEJNS0_4CopyIsS8_EEEEEvT_T0_DpT1_,@"STO_CUDA_ENTRY STV_DEFAULT"
_ZN2at6native55_GLOBAL__N__de093ff9_22_ForeachBinaryOpList_cu_a911ec4325multi_tensor_apply_kernelINS1_18TensorListMetadataILi2EEENS1_11CopyFunctorIsN3c107complexIdEELi2ELi1ELi1EEEJNS0_4CopyIsS8_EEEEEvT_T0_DpT1_:
        /* <DEDUP_REMOVED lines=39> */
[----:B------:R-:W-:Y:S05]  /*0270*/  CALL.REL.NOINC `($__internal_88_$__cuda_sm20_div_u16) ;  /* 0x0000000c00a47944 */ /* 0x000fea0003c00000 */
        /* <DEDUP_REMOVED lines=19> */
.L_x_3065:
        /* <DEDUP_REMOVED lines=32> */
[----:B------:R-:W-:-:S05]  /*05b0*/  IADD3 R6, P5, PT, R6, UR12, RZ ;  /* 0x0000000c06067c10 */ /* 0x000fca000ffbe0ff */
[----:B------:R-:W-:Y:S01]  /*05c0*/  IMAD.X R5, RZ, RZ, R3, P5 ;  /* 0x000000ffff057224 */ /* 0x000fe200028e0603 */
[----:B------:R-:W-:Y:S02]  /*05d0*/  IADD3 R3, P6, PT, R6, UR16, RZ ;  /* 0x0000001006037c10 */ /* 0x000fe4000ffde0ff */
[----:B------:R-:W-:-:S04]  /*05e0*/  @!P2 LEA R28, P5, R20, UR10, 0x1 ;  /* 0x0000000a141cac11 */ /* 0x000fc8000f8a08ff */
[----:B------:R-:W-:Y:S02]  /*05f0*/  @!P2 LEA.HI.X R29, R20, UR11, R21, 0x1, P5 ;  /* 0x0000000b141dac11 */ /* 0x000fe4000a8f0c15 */
[----:B------:R-:W-:Y:S01]  /*0600*/  ISETP.GE.U32.AND P5, PT, R3, UR17, PT ;  /* 0x0000001103007c0c */ /* 0x000fe2000bfa6070 */
[----:B--2---:R-:W0:Y:S02]  /*0610*/  @!P3 F2I.F64.TRUNC R25, R14 ;  /* 0x0000000e0019b311 */ /* 0x004e24000030d100 */
[----:B0-----:R-:W-:Y:S01]  /*0620*/  @!P3 STG.E.U16 desc[UR14][R22.64], R25 ;  /* 0x000000191600b986 */ /* 0x001fe2000c10150e */
[----:B------:R-:W-:-:S05]  /*0630*/  IADD3 R26, P3, PT, R26, UR12, RZ ;  /* 0x0000000c1a1a7c10 */ /* 0x000fca000ff7e0ff */
[----:B------:R-:W-:Y:S01]  /*0640*/  IMAD.X R7, RZ, RZ, R7, P3 ;  /* 0x000000ffff077224 */ /* 0x000fe200018e0607 */
[----:B------:R-:W-:-:S04]  /*0650*/  ISETP.GE.U32.AND P3, PT, R26, UR17, PT ;  /* 0x000000111a007c0c */ /* 0x000fc8000bf66070 */
[----:B------:R-:W-:-:S15]  /*0660*/  ISETP.GE.AND.EX P3, PT, R7, UR18, PT, P3 ;  /* 0x0000001207007c0c */ /* 0x000fde000bf66330 */
[----:B------:R-:W-:-:S15]  /*0670*/  NOP ;  /* 0x0000000000007918 */ /* 0x000fde0000000000 */
[----:B------:R-:W-:-:S15]  /*0680*/  NOP ;  /* 0x0000000000007918 */ /* 0x000fde0000000000 */
[----:B------:R-:W-:-:S06]  /*0690*/  NOP ;  /* 0x0000000000007918 */ /* 0x000fcc0000000000 */
[----:B---3--:R-:W0:Y:S02]  /*06a0*/  @!P4 F2I.F64.TRUNC R4, R12 ;  /* 0x0000000c0004c311 */ /* 0x008e24000030d100 */
[----:B0-----:R0:W-:Y:S01]  /*06b0*/  @!P4 STG.E.U16 desc[UR14][R16.64], R4 ;  /* 0x000000041000c986 */ /* 0x0011e2000c10150e */
[----:B------:R-:W-:-:S04]  /*06c0*/  ISETP.GE.U32.AND P4, PT, R6, UR17, PT ;  /* 0x0000001106007c0c */ /* 0x000fc8000bf86070 */
[----:B------:R-:W-:Y:S01]  /*06d0*/  ISETP.GE.AND.EX P4, PT, R5, UR18, PT, P4 ;  /* 0x0000001205007c0c */ /* 0x000fe2000bf86340 */
[----:B0-----:R-:W-:Y:S01]  /*06e0*/  IMAD.X R4, RZ, RZ, R5, P6 ;  /* 0x000000ffff047224 */ /* 0x001fe200030e0605 */
[----:B------:R-:W-:-:S04]  /*06f0*/  @!P1 LEA R24, P6, R18, UR10, 0x1 ;  /* 0x0000000a12189c11 */ /* 0x000fc8000f8c08ff */
[----:B------:R-:W-:Y:S02]  /*0700*/  @!P1 LEA.HI.X R25, R18, UR11, R19, 0x1, P6 ;  /* 0x0000000b12199c11 */ /* 0x000fe4000b0f0c13 */
[----:B------:R-:W-:Y:S02]  /*0710*/  ISETP.GE.AND.EX P5, PT, R4, UR18, PT, P5 ;  /* 0x0000001204007c0c */ /* 0x000fe4000bfa6350 */
[----:B------:R-:W-:-:S04]  /*0720*/  @!P3 LEA R20, P6, R26, UR8, 0x4 ;  /* 0x000000081a14bc11 */ /* 0x000fc8000f8c20ff */
[----:B------:R-:W-:-:S07]  /*0730*/  @!P3 LEA.HI.X R21, R26, UR9, R7, 0x4, P6 ;  /* 0x000000091a15bc11 */ /* 0x000fce000b0f2407 */
[----:B------:R-:W-:-:S15]  /*0740*/  @!P5 LEA R16, P6, R3, UR8, 0x4 ;  /* 0x000000080310dc11 */ /* 0x000fde000f8c20ff */
[----:B------:R-:W-:-:S15]  /*0750*/  NOP ;  /* 0x0000000000007918 */ /* 0x000fde0000000000 */
[----:B------:R-:W-:-:S06]  /*0760*/  NOP ;  /* 0x0000000000007918 */ /* 0x000fcc0000000000 */
[----:B----4-:R-:W0:Y:S02]  /*0770*/  @!P2 F2I.F64.TRUNC R27, R10 ;  /* 0x0000000a001ba311 */ /* 0x010e24000030d100 */
[----:B0-----:R-:W-:Y:S01]  /*0780*/  @!P2 STG.E.U16 desc[UR14][R28.64], R27 ;  /* 0x0000001b1c00a986 */ /* 0x001fe2000c10150e */
[----:B------:R-:W-:Y:S02]  /*0790*/  @!P4 LEA R18, P2, R6, UR8, 0x4 ;  /* 0x000000080612cc11 */ /* 0x000fe4000f8420ff */
[----:B------:R-:W-:-:S15]  /*07a0*/  @!P5 LEA.HI.X R17, R3, UR9, R4, 0x4, P6 ;  /* 0x000000090311dc11 */ /* 0x000fde000b0f2404 */
[----:B------:R-:W-:-:S15]  /*07b0*/  NOP ;  /* 0x0000000000007918 */ /* 0x000fde0000000000 */
[----:B------:R-:W-:-:S15]  /*07c0*/  NOP ;  /* 0x0000000000007918 */ /* 0x000fde0000000000 */
[----:B------:R-:W-:-:S14]  /*07d0*/  NOP ;  /* 0x0000000000007918 */ /* 0x000fdc0000000000 */
[----:B-----5:R-:W0:Y:S02]  /*07e0*/  @!P1 F2I.F64.TRUNC R19, R8 ;  /* 0x0000000800139311 */ /* 0x020e24000030d100 */
[----:B0-----:R0:W-:Y:S01]  /*07f0*/  @!P1 STG.E.U16 desc[UR14][R24.64], R19 ;  /* 0x0000001318009986 */ /* 0x0011e2000c10150e */
[----:B------:R-:W-:-:S03]  /*0800*/  IADD3 R23, P1, PT, R3, UR16, RZ ;  /* 0x0000001003177c10 */ /* 0x000fc6000ff3e0ff */
[----:B------:R1:W2:Y:S02]  /*0810*/  @!P3 LDG.E.64 R14, desc[UR14][R20.64] ;  /* 0x0000000e140eb981 */ /* 0x0002a4000c1e1b00 */
[----:B------:R-:W-:Y:S02]  /*0820*/  IMAD.X R22, RZ, RZ, R4, P1 ;  /* 0x000000ffff167224 */ /* 0x000fe400008e0604 */
[----:B------:R3:W4:Y:S01]  /*0830*/  @!P5 LDG.E.64 R10, desc[UR14][R16.64] ;  /* 0x0000000e100ad981 */ /* 0x000722000c1e1b00 */
[----:B0-----:R-:W-:Y:S02]  /*0840*/  @!P4 LEA.HI.X R19, R6, UR9, R5, 0x4, P2 ;  /* 0x000000090613cc11 */ /* 0x001fe400090f2405 */
[----:B------:R-:W-:-:S03]  /*0850*/  ISETP.GE.U32.AND P2, PT, R23, UR17, PT ;  /* 0x0000001117007c0c */ /* 0x000fc6000bf46070 */
[----:B------:R2:W5:Y:S01]  /*0860*/  @!P4 LDG.E.64 R12, desc[UR14][R18.64] ;  /* 0x0000000e120cc981 */ /* 0x000562000c1e1b00 */
[----:B------:R-:W-:-:S13]  /*0870*/  ISETP.GE.AND.EX P1, PT, R22, UR18, PT, P2 ;  /* 0x0000001216007c0c */ /* 0x000fda000bf26320 */
[----:B------:R-:W-:-:S04]  /*0880*/  @!P1 LEA R28, P2, R23, UR8, 0x4 ;  /* 0x00000008171c9c11 */ /* 0x000fc8000f8420ff */
[----:B------:R-:W-:-:S05]  /*0890*/  @!P1 LEA.HI.X R29, R23, UR9, R22, 0x4, P2 ;  /* 0x00000009171d9c11 */ /* 0x000fca00090f2416 */
[----:B------:R5:W4:Y:S01]  /*08a0*/  @!P1 LDG.E.64 R8, desc[UR14][R28.64] ;  /* 0x0000000e1c089981 */ /* 0x000b22000c1e1b00 */
[----:B------:R-:W-:Y:S02]  /*08b0*/  @!P3 LEA R24, P2, R26, UR10, 0x1 ;  /* 0x0000000a1a18bc11 */ /* 0x000fe4000f8408ff */
[----:B-1----:R-:W-:Y:S02]  /*08c0*/  @!P4 LEA R20, P6, R6, UR10, 0x1 ;  /* 0x0000000a0614cc11 */ /* 0x002fe4000f8c08ff */
        /* <DEDUP_REMOVED lines=12> */
[----:B--2---:R-:W0:Y:S02]  /*0990*/  @!P3 F2I.F64.TRUNC R19, R14 ;  /* 0x0000000e0013b311 */ /* 0x004e24000030d100 */
[----:B0-----:R1:W-:-:S15]  /*09a0*/  @!P3 STG.E.U16 desc[UR14][R24.64], R19 ;  /* 0x000000131800b986 */ /* 0x0013de000c10150e */
[----:B------:R-:W-:-:S15]  /*09b0*/  NOP ;  /* 0x0000000000007918 */ /* 0x000fde0000000000 */
[----:B------:R-:W-:-:S15]  /*09c0*/  NOP ;  /* 0x0000000000007918 */ /* 0x000fde0000000000 */
[----:B------:R-:W-:-:S15]  /*09d0*/  NOP ;  /* 0x0000000000007918 */ /* 0x000fde0000000000 */
[----:B------:R-:W-:-:S02]  /*09e0*/  NOP ;  /* 0x0000000000007918 */ /* 0x000fc40000000000 */
[----:B-----5:R-:W0:Y:S02]  /*09f0*/  @!P4 F2I.F64.TRUNC R29, R12 ;  /* 0x0000000c001dc311 */ /* 0x020e24000030d100 */
[----:B0-----:R1:W-:-:S15]  /*0a00*/  @!P4 STG.E.U16 desc[UR14][R20.64], R29 ;  /* 0x0000001d1400c986 */ /* 0x0013de000c10150e */
[----:B------:R-:W-:-:S15]  /*0a10*/  NOP ;  /* 0x0000000000007918 */ /* 0x000fde0000000000 */
[----:B------:R-:W-:-:S15]  /*0a20*/  NOP ;  /* 0x0000000000007918 */ /* 0x000fde0000000000 */
[----:B------:R-:W-:-:S15]  /*0a30*/  NOP ;  /* 0x0000000000007918 */ /* 0x000fde0000000000 */
[----:B------:R-:W-:-:S02]  /*0a40*/  NOP ;  /* 0x0000000000007918 */ /* 0x000fc40000000000 */
[----:B----4-:R-:W0:Y:S02]  /*0a50*/  @!P5 F2I.F64.TRUNC R27, R10 ;  /* 0x0000000a001bd311 */ /* 0x010e24000030d100 */
[----:B0-----:R1:W-:-:S15]  /*0a60*/  @!P5 STG.E.U16 desc[UR14][R6.64], R27 ;  /* 0x0000001b0600d986 */ /* 0x0013de000c10150e */
[----:B------:R-:W-:-:S15]  /*0a70*/  NOP ;  /* 0x0000000000007918 */ /* 0x000fde0000000000 */
[----:B------:R-:W-:-:S15]  /*0a80*/  NOP ;  /* 0x0000000000007918 */ /* 0x000fde0000000000 */
[----:B------:R-:W-:-:S15]  /*0a90*/  NOP ;  /* 0x0000000000007918 */ /* 0x000fde0000000000 */
[----:B------:R-:W-:-:S02]  /*0aa0*/  NOP ;  /* 0x0000000000007918 */ /* 0x000fc40000000000 */
[----:B------:R-:W0:Y:S02]  /*0ab0*/  @!P1 F2I.F64.TRUNC R3, R8 ;  /* 0x0000000800039311 */ /* 0x000e24000030d100 */
[----:B0-----:R1:W-:Y:S01]  /*0ac0*/  @!P1 STG.E.U16 desc[UR14][R16.64], R3 ;  /* 0x0000000310009986 */ /* 0x0013e2000c10150e */
[----:B------:R-:W-:-:S04]  /*0ad0*/  ISETP.NE.U32.AND P1, PT, R4, UR4, PT ;  /* 0x0000000404007c0c */ /* 0x000fc8000bf25070 */
[----:B------:R-:W-:-:S13]  /*0ae0*/  ISETP.NE.AND.EX P1, PT, RZ, UR5, PT, P1 ;  /* 0x00000005ff007c0c */ /* 0x000fda000bf25310 */
[----:B-1----:R-:W-:Y:S05]  /*0af0*/  @P1 BRA `(.L_x_3065) ;  /* 0xfffffff8002c1947 */ /* 0x002fea000383ffff */
.L_x_3064:
        /* <DEDUP_REMOVED lines=35> */
[----:B--2---:R-:W1:Y:S02]  /*0d30*/  @!P0 F2I.F64.TRUNC R15, R14 ;  /* 0x0000000e000f8311 */ /* 0x004e64000030d100 */
[----:B-1----:R0:W-:-:S15]  /*0d40*/  @!P0 STG.E.U16 desc[UR14][R2.64], R15 ;  /* 0x0000000f02008986 */ /* 0x0021de000c10150e */
[----:B------:R-:W-:-:S15]  /*0d50*/  NOP ;  /* 0x0000000000007918 */ /* 0x000fde0000000000 */
[----:B------:R-:W-:-:S15]  /*0d60*/  NOP ;  /* 0x0000000000007918 */ /* 0x000fde0000000000 */
[----:B------:R-:W-:-:S15]  /*0d70*/  NOP ;  /* 0x0000000000007918 */ /* 0x000fde0000000000 */
[----:B------:R-:W-:-:S02]  /*0d80*/  NOP ;  /* 0x0000000000007918 */ /* 0x000fc40000000000 */
[----:B---3--:R-:W1:Y:S02]  /*0d90*/  F2I.F64.TRUNC R13, R12 ;  /* 0x0000000c000d7311 */ /* 0x008e64000030d100 */
[----:B-1----:R0:W-:-:S15]  /*0da0*/  @!P1 STG.E.U16 desc[UR14][R4.64], R13 ;  /* 0x0000000d04009986 */ /* 0x0021de000c10150e */
[----:B------:R-:W-:-:S15]  /*0db0*/  NOP ;  /* 0x0000000000007918 */ /* 0x000fde0000000000 */
[----:B------:R-:W-:-:S15]  /*0dc0*/  NOP ;  /* 0x0000000000007918 */ /* 0x000fde0000000000 */
[----:B------:R-:W-:-:S15]  /*0dd0*/  NOP ;  /* 0x0000000000007918 */ /* 0x000fde0000000000 */
[----:B------:R-:W-:-:S02]  /*0de0*/  NOP ;  /* 0x0000000000007918 */ /* 0x000fc40000000000 */
[----:B----4-:R-:W1:Y:S02]  /*0df0*/  F2I.F64.TRUNC R11, R10 ;  /* 0x0000000a000b7311 */ /* 0x010e64000030d100 */
[----:B-1----:R0:W-:Y:S01]  /*0e00*/  @!P2 STG.E.U16 desc[UR14][R6.64], R11 ;  /* 0x0000000b0600a986 */ /* 0x0021e2000c10150e */
[----:B------:R-:W-:Y:S05]  /*0e10*/  @P3 EXIT ;  /* 0x000000000000394d */ /* 0x000fea0003800000 */
[C---:B0-----:R-:W-:Y:S01]  /*0e20*/  LEA R2, P0, R20.reuse, UR10, 0x1 ;  /* 0x0000000a14027c11 */ /* 0x041fe2000f8008ff */
[----:B-----5:R-:W0:Y:S03]  /*0e30*/  F2I.F64.TRUNC R9, R8 ;  /* 0x0000000800097311 */ /* 0x020e26000030d100 */
[----:B------:R-:W-:-:S05]  /*0e40*/  LEA.HI.X R3, R20, UR11, R23, 0x1, P0 ;  /* 0x0000000b14037c11 */ /* 0x000fca00080f0c17 */
[----:B0-----:R-:W-:Y:S01]  /*0e50*/  STG.E.U16 desc[UR14][R2.64], R9 ;  /* 0x0000000902007986 */ /* 0x001fe2000c10150e */
[----:B------:R-:W-:Y:S05]  /*0e60*/  EXIT ;  /* 0x000000000000794d */ /* 0x000fea0003800000 */
.L_x_3063:
[----:B------:R-:W0:Y:S02]  /*0e70*/  S2R R14, SR_TID.X ;  /* 0x00000000000e7919 */ /* 0x000e240000002100 */
[----:B0-----:R-:W-:-:S03]  /*0e80*/  IMAD.WIDE.U32 R2, R14, 0x4, RZ ;  /* 0x000000040e027825 */ /* 0x001fc600078e00ff */
[----:B------:R-:W-:-:S04]  /*0e90*/  ISETP.GE.U32.AND P0, PT, R2, UR19, PT ;  /* 0x0000001302007c0c */ /* 0x000fc8000bf06070 */
[----:B------:R-:W-:-:S13]  /*0ea0*/  ISETP.GE.AND.EX P0, PT, R3, UR6, PT, P0 ;  /* 0x0000000603007c0c */ /* 0x000fda000bf06300 */
[----:B------:R-:W-:Y:S05]  /*0eb0*/  @P0 EXIT ;  /* 0x000000000000094d */ /* 0x000fea0003800000 */
[----:B------:R-:W-:Y:S01]  /*0ec0*/  IMAD.MOV.U32 R15, RZ, RZ, RZ ;  /* 0x000000ffff0f7224 */ /* 0x000fe200078e00ff */
[----:B------:R-:W0:Y:S06]  /*0ed0*/  LDCU UR4, c[0x0][0x360] ;  /* 0x00006c00ff0477ac */ /* 0x000e2c0008000800 */
.L_x_3066:
[----:B------:R-:W-:-:S04]  /*0ee0*/  LEA R2, P0, R14, UR8, 0x6 ;  /* 0x000000080e027c11 */ /* 0x000fc8000f8030ff */
[----:B------:R-:W-:-:S05]  /*0ef0*/  LEA.HI.X R3, R14, UR9, R15, 0x6, P0 ;  /* 0x000000090e037c11 */ /* 0x000fca00080f340f */
[----:B-1----:R-:W2:Y:S04]  /*0f00*/  LDG.E.ENL2.256 R6, R4, desc[UR14][R2.64], 0x33 ;  /* 0x6600000e0204797e */ /* 0x002ea80008121806 */
[----:B------:R-:W3:Y:S01]  /*0f10*/  LDG.E.ENL2.256 R10, R8, desc[UR14][R2.64+0x20], 0x33 ;  /* 0x6600010e0208797e */ /* 0x000ee2000812180a */
        /* <DEDUP_REMOVED lines=10> */
[----:B--2---:R-:W-:-:S15]  /*0fc0*/  F2I.F64.TRUNC R4, R4 ;  /* 0x0000000400047311 */ /* 0x004fde000030d100 */
[----:B------:R-:W-:-:S15]  /*0fd0*/  NOP ;  /* 0x0000000000007918 */ /* 0x000fde0000000000 */
[----:B------:R-:W-:-:S15]  /*0fe0*/  NOP ;  /* 0x0000000000007918 */ /* 0x000fde0000000000 */
[----:B------:R-:W-:-:S15]  /*0ff0*/  NOP ;  /* 0x0000000000007918 */ /* 0x000fde0000000000 */
[----:B------:R-:W-:-:S04]  /*1000*/  NOP ;  /* 0x0000000000007918 */ /* 0x000fc80000000000 */
[----:B------:R-:W0:Y:S02]  /*1010*/  F2I.F64.TRUNC R7, R6 ;  /* 0x0000000600077311 */ /* 0x000e24000030d100 */
[----:B0-----:R-:W-:-:S15]  /*1020*/  PRMT R4, R4, 0x5410, R7 ;  /* 0x0000541004047816 */ /* 0x001fde0000000007 */
[----:B------:R-:W-:-:S15]  /*1030*/  NOP ;  /* 0x0000000000007918 */ /* 0x000fde0000000000 */
[----:B------:R-:W-:-:S15]  /*1040*/  NOP ;  /* 0x0000000000007918 */ /* 0x000fde0000000000 */
[----:B------:R-:W-:-:S15]  /*1050*/  NOP ;  /* 0x0000000000007918 */ /* 0x000fde0000000000 */
[----:B------:R-:W-:-:S02]  /*1060*/  NOP ;  /* 0x0000000000007918 */ /* 0x000fc40000000000 */
[----:B---3--:R-:W-:-:S15]  /*1070*/  F2I.F64.TRUNC R8, R8 ;  /* 0x0000000800087311 */ /* 0x008fde000030d100 */
[----:B------:R-:W-:-:S15]  /*1080*/  NOP ;  /* 0x0000000000007918 */ /* 0x000fde0000000000 */
[----:B------:R-:W-:-:S15]  /*1090*/  NOP ;  /* 0x0000000000007918 */ /* 0x000fde0000000000 */
[----:B------:R-:W-:-:S15]  /*10a0*/  NOP ;  /* 0x0000000000007918 */ /* 0x000fde0000000000 */
[----:B------:R-:W-:-:S04]  /*10b0*/  NOP ;  /* 0x0000000000007918 */ /* 0x000fc80000000000 */
[----:B------:R-:W0:Y:S02]  /*10c0*/  F2I.F64.TRUNC R11, R10 ;  /* 0x0000000a000b7311 */ /* 0x000e24000030d100 */
[----:B0-----:R-:W-:-:S05]  /*10d0*/  PRMT R5, R8, 0x5410, R11 ;  /* 0x0000541008057816 */ /* 0x001fca000000000b */
[----:B------:R1:W-:Y:S01]  /*10e0*/  STG.E.64 desc[UR14][R12.64], R4 ;  /* 0x000000040c007986 */ /* 0x0003e2000c101b0e */
[----:B------:R-:W-:Y:S05]  /*10f0*/  @!P0 BRA P1, `(.L_x_3066) ;  /* 0xfffffffc00788947 */ /* 0x000fea000083ffff */
[----:B------:R-:W-:Y:S05]  /*1100*/  EXIT ;  /* 0x000000000000794d */ /* 0x000fea0003800000 */
        .weak           $__internal_88_$__cuda_sm20_div_u16
        .type           $__internal_88_$__cuda_sm20_div_u16,@function
        .size           $__internal_88_$__cuda_sm20_div_u16,(.L_x_7715 - $__internal_88_$__cuda_sm20_div_u16)
$__internal_88_$__cuda_sm20_div_u16:
        /* <DEDUP_REMOVED lines=18> */
[----:B------:R-:W-:Y:S06]  /*1230*/  RET.REL.NODEC R2 `(_ZN2at6native55_GLOBAL__N__de093ff9_22_ForeachBinaryOpList_cu_a911ec4325multi_tensor_apply_kernelINS1_18TensorListMetadataILi2EEENS1_11CopyFunctorIsN3c107complexIdEELi2ELi1ELi1EEEJNS0_4CopyIsS8_EEEEEvT_T0_DpT1_) ;  /* 0xffffffec02707950 */ /* 0x000fec0003c3ffff */
.L_x_3067:
        /* <DEDUP_REMOVED lines=12> */
.L_x_7715:


//--------------------- .text._ZN2at6native55_GLOBAL__N__de093ff9_22_ForeachBinaryOpList_cu_a911ec4325multi_tensor_apply_kernelINS1_18TensorListMetadataILi2EEENS1_11CopyFunctorIsfLi2ELi1ELi1EEEJNS0_4CopyIsfEEEEEvT_T0_DpT1_ --------------------------
	.section	.text._ZN2at6native55_GLOBAL__N__de093ff9_22_ForeachBinaryOpList_cu_a911ec4325multi_tensor_apply_kernelINS1_18TensorListMetadataILi2EEENS1_11CopyFunctorIsfLi2ELi1ELi1EEEJNS0_4CopyIsfEEEEEvT_T0_DpT1_,"ax",@progbits
	.align	128
.text._ZN2at6native55_GLOBAL__N__de093ff9_22_ForeachBinaryOpList_cu_a911ec4325multi_tensor_apply_kernelINS1_18TensorListMetadataILi2EEENS1_11CopyFunctorIsfLi2ELi1ELi1EEEJNS0_4CopyIsfEEEEEvT_T0_DpT1_:
        .type           _ZN2at6native55_GLOBAL__N__de093ff9_22_ForeachBinaryOpList_cu_a911ec4325multi_tensor_apply_kernelINS1_18TensorListMetadataILi2EEENS1_11CopyFunctorIsfLi2ELi1ELi1EEEJNS0_4CopyIsfEEEEEvT_T0_DpT1_,@function
        .size           _ZN2at6native55_GLOBAL__N__de093ff9_22_ForeachBinaryOpList_cu_a911ec4325multi_tensor_apply_kernelINS1_18TensorListMetadataILi2EEENS1_11CopyFunctorIsfLi2ELi1ELi1EEEJNS0_4CopyIsfEEEEEvT_T0_DpT1_,(.L_x_7717 - _ZN2at6native55_GLOBAL__N__de093ff9_22_ForeachBinaryOpList_cu_a911ec4325multi_tensor_apply_kernelINS1_18TensorListMetadataILi2EEENS1_11CopyFunctorIsfLi2ELi1ELi1EEEJNS0_4CopyIsfEEEEEvT_T0_DpT1_)
        .other          _ZN2at6native55_GLOBAL__N__de093ff9_22_ForeachBinaryOpList_cu_a911ec4325multi_tensor_apply_kernelINS1_18TensorListMetadataILi2EEENS1_11CopyFunctorIsfLi2ELi1ELi1EEEJNS0_4CopyIsfEEEEEvT_T0_DpT1_,@"STO_CUDA_ENTRY STV_DEFAULT"
_ZN2at6native55_GLOBAL__N__de093ff9_22_ForeachBinaryOpList_cu_a911ec4325multi_tensor_apply_kernelINS1_18TensorListMetadataILi2EEENS1_11CopyFunctorIsfLi2ELi1ELi1EEEJNS0_4CopyIsfEEEEEvT_T0_DpT1_:
        /* <DEDUP_REMOVED lines=39> */
[----:B------:R-:W-:Y:S05]  /*0270*/  CALL.REL.NOINC `($__internal_89_$__cuda_sm20_div_u16) ;  /* 0x0000000800f47944 */ /* 0x000fea0003c00000 */
        /* <DEDUP_REMOVED lines=16> */
.L_x_3070:
        /* <DEDUP_REMOVED lines=95> */
.L_x_3069:
[----:B------:R-:W-:Y:S05]  /*0970*/  @!P0 EXIT ;  /* 0x000000000000894d */ /* 0x000fea0003800000 */
[----:B0-----:R-:W-:Y:S01]  /*0980*/  IADD3 R8, P1, PT, R0, UR6, RZ ;  /* 0x0000000600087c10 */ /* 0x001fe2000ff3e0ff */
[----:B------:R-:W-:-:S03]  /*0990*/  IMAD.MOV.U32 R19, RZ, RZ, R15 ;  /* 0x000000ffff137224 */ /* 0x000fc600078e000f */
[C---:B------:R-:W-:Y:S01]  /*09a0*/  ISETP.GE.U32.AND P0, PT, R8.reuse, UR17, PT ;  /* 0x0000001108007c0c */ /* 0x040fe2000bf06070 */
[----:B----4-:R-:W-:Y:S01]  /*09b0*/  IMAD.X R11, RZ, RZ, UR7, P1 ;  /* 0x00000007ff0b7e24 */ /* 0x010fe200088e06ff */
        /* <DEDUP_REMOVED lines=44> */
.L_x_3068:
[----:B------:R-:W0:Y:S02]  /*0c80*/  S2R R6, SR_TID.X ;  /* 0x0000000000067919 */ /* 0x000e240000002100 */
[----:B0-----:R-:W-:-:S03]  /*0c90*/  IMAD.WIDE.U32 R2, R6, 0x4, RZ ;  /* 0x0000000406027825 */ /* 0x001fc600078e00ff */
[----:B------:R-:W-:-:S04]  /*0ca0*/  ISETP.GE.U32.AND P0, PT, R2, UR19, PT ;  /* 0x0000001302007c0c */ /* 0x000fc8000bf06070 */
[----:B------:R-:W-:-:S13]  /*0cb0*/  ISETP.GE.AND.EX P0, PT, R3, UR6, PT, P0 ;  /* 0x0000000603007c0c */ /* 0x000fda000bf06300 */
[----:B------:R-:W-:Y:S05]  /*0cc0*/  @P0 EXIT ;  /* 0x000000000000094d */ /* 0x000fea0003800000 */
[----:B------:R-:W-:Y:S01]  /*0cd0*/  IMAD.MOV.U32 R7, RZ, RZ, RZ ;  /* 0x000000ffff077224 */ /* 0x000fe200078e00ff */
[----:B------:R-:W0:Y:S06]  /*0ce0*/  LDCU UR4, c[0x0][0x360] ;  /* 0x00006c00ff0477ac */ /* 0x000e2c0008000800 */
.L_x_3071:
        /* <DEDUP_REMOVED lines=13> */
[----:B--2---:R-:W-:Y:S08]  /*0dc0*/  F2I.FTZ.TRUNC.NTZ R8, R8 ;  /* 0x0000000800087305 */ /* 0x004ff0000021f100 */
[----:B------:R-:W0:Y:S08]  /*0dd0*/  F2I.FTZ.TRUNC.NTZ R9, R9 ;  /* 0x0000000900097305 */ /* 0x000e30000021f100 */
[----:B------:R-:W-:Y:S01]  /*0de0*/  F2I.FTZ.TRUNC.NTZ R10, R10 ;  /* 0x0000000a000a7305 */ /* 0x000fe2000021f100 */
[----:B0-----:R-:W-:-:S07]  /*0df0*/  PRMT R8, R8, 0x5410, R9 ;  /* 0x0000541008087816 */ /* 0x001fce0000000009 */
[----:B------:R-:W0:Y:S02]  /*0e00*/  F2I.FTZ.TRUNC.NTZ R11, R11 ;  /* 0x0000000b000b7305 */ /* 0x000e24000021f100 */
[----:B0-----:R-:W-:-:S05]  /*0e10*/  PRMT R9, R10, 0x5410, R11 ;  /* 0x000054100a097816 */ /* 0x001fca000000000b */
[----:B------:R1:W-:Y:S01]  /*0e20*/  STG.E.64 desc[UR14][R4.64], R8 ;  /* 0x0000000804007986 */ /* 0x0003e2000c101b0e */
[----:B------:R-:W-:Y:S05]  /*0e30*/  @!P0 BRA P1, `(.L_x_3071) ;  /* 0xfffffffc00ac8947 */ /* 0x000fea000083ffff */
[----:B------:R-:W-:Y:S05]  /*0e40*/  EXIT ;  /* 0x000000000000794d */ /* 0x000fea0003800000 */
        .weak           $__internal_89_$__cuda_sm20_div_u16
        .type           $__internal_89_$__cuda_sm20_div_u16,@function
        .size           $__internal_89_$__cuda_sm20_div_u16,(.L_x_7717 - $__internal_89_$__cuda_sm20_div_u16)
$__internal_89_$__cuda_sm20_div_u16:
        /* <DEDUP_REMOVED lines=18> */
[----:B------:R-:W-:Y:S06]  /*0f70*/  RET.REL.NODEC R2 `(_ZN2at6native55_GLOBAL__N__de093ff9_22_ForeachBinaryOpList_cu_a911ec4325multi_tensor_apply_kernelINS1_18TensorListMetadataILi2EEENS1_11CopyFunctorIsfLi2ELi1ELi1EEEJNS0_4CopyIsfEEEEEvT_T0_DpT1_) ;  /* 0xfffffff002207950 */ /* 0x000fec0003c3ffff */
.L_x_3072:
        /* <DEDUP_REMOVED lines=16> */
.L_x_7717:


//--------------------- .text._ZN2at6native55_GLOBAL__N__de093ff9_22_ForeachBinaryOpList_cu_a911ec4325multi_tensor_apply_kernelINS1_18TensorListMetadataILi2EEENS1_11CopyFunctorIsdLi2ELi1ELi1EEEJNS0_4CopyIsdEEEEEvT_T0_DpT1_ --------------------------
	.section	.text._ZN2at6native55_GLOBAL__N__de093ff9_22_ForeachBinaryOpList_cu_a911ec4325multi_tensor_apply_kernelINS1_18TensorListMetadataILi2EEENS1_11CopyFunctorIsdLi2ELi1ELi1EEEJNS0_4CopyIsdEEEEEvT_T0_DpT1_,"ax",@progbits
	.align	128
.text._ZN2at6native55_GLOBAL__N__de093ff9_22_ForeachBinaryOpList_cu_a911ec4325multi_tensor_apply_kernelINS1_18TensorListMetadataILi2EEENS1_11CopyFunctorIsdLi2ELi1ELi1EEEJNS0_4CopyIsdEEEEEvT_T0_DpT1_:
        .type           _ZN2at6native55_GLOBAL__N__de093ff9_22_ForeachBinaryOpList_cu_a911ec4325multi_tensor_apply_kernelINS1_18TensorListMetadataILi2EEENS1_11CopyFunctorIsdLi2ELi1ELi1EEEJNS0_4CopyIsdEEEEEvT_T0_DpT1_,@function
        .size           _ZN2at6native55_GLOBAL__N__de093ff9_22_ForeachBinaryOpList_cu_a911ec4325multi_tensor_apply_kernelINS1_18TensorListMetadataILi2EEENS1_11CopyFunctorIsdLi2ELi1ELi1EEEJNS0_4CopyIsdEEEEEvT_T0_DpT1_,(.L_x_7719 - _ZN2at6native55_GLOBAL__N__de093ff9_22_ForeachBinaryOpList_cu_a911ec4325multi_tensor_apply_kernelINS1_18TensorListMetadataILi2EEENS1_11CopyFunctorIsdLi2ELi1ELi1EEEJNS0_4CopyIsdEEEEEvT_T0_DpT1_)
        .other          _ZN2at6native55_GLOBAL__N__de093ff9_22_ForeachBinaryOpList_cu_a911ec4325multi_tensor_apply_kernelINS1_18TensorListMetadataILi2EEENS1_11CopyFunctorIsdLi2ELi1ELi1EEEJNS0_4CopyIsdEEEEEvT_T0_DpT1_,@"STO_CUDA_ENTRY STV_DEFAULT"
_ZN2at6native55_GLOBAL__N__de093ff9_22_ForeachBinaryOpList_cu_a911ec4325multi_tensor_apply_kernelINS1_18TensorListMetadataILi2EEENS1_11CopyFunctorIsdLi2ELi1ELi1EEEJNS0_4CopyIsdEEEEEvT_T0_DpT1_:
        /* <DEDUP_REMOVED lines=39> */
[----:B------:R-:W-:Y:S05]  /*0270*/  CALL.REL.NOINC `($__internal_90_$__cuda_sm20_div_u16) ;  /* 0x0000000c00887944 */ /* 0x000fea0003c00000 */
        /* <DEDUP_REMOVED lines=14> */
.L_x_3075:
        /* <DEDUP_REMOVED lines=117> */
.L_x_3074:
        /* <DEDUP_REMOVED lines=55> */
.L_x_3073:
[----:B------:R-:W0:Y:S02]  /*0e20*/  S2R R12, SR_TID.X ;  /* 0x00000000000c7919 */ /* 0x000e240000002100 */
[----:B0-----:R-:W-:-:S03]  /*0e30*/  IMAD.WIDE.U32 R2, R12, 0x4, RZ ;  /* 0x000000040c027825 */ /* 0x001fc600078e00ff */
[----:B------:R-:W-:-:S04]  /*0e40*/  ISETP.GE.U32.AND P0, PT, R2, UR19, PT ;  /* 0x0000001302007c0c */ /* 0x000fc8000bf06070 */
[----:B------:R-:W-:-:S13]  /*0e50*/  ISETP.GE.AND.EX P0, PT, R3, UR6, PT, P0 ;  /* 0x0000000603007c0c */ /* 0x000fda000bf06300 */
[----:B------:R-:W-:Y:S05]  /*0e60*/  @P0 EXIT ;  /* 0x000000000000094d */ /* 0x000fea0003800000 */
[----:B------:R-:W-:Y:S01]  /*0e70*/  IMAD.MOV.U32 R13, RZ, RZ, RZ ;  /* 0x000000ffff0d7224 */ /* 0x000fe200078e00ff */
[----:B------:R-:W0:Y:S06]  /*0e80*/  LDCU UR4, c[0x0][0x360] ;  /* 0x00006c00ff0477ac */ /* 0x000e2c0008000800 */
.L_x_3076:
[----:B------:R-:W-:-:S04]  /*0e90*/  LEA R4, P0, R12, UR8, 0x5 ;  /* 0x000000080c047c11 */ /* 0x000fc8000f8028ff */
[----:B------:R-:W-:-:S06]  /*0ea0*/  LEA.HI.X R5, R12, UR9, R13, 0x5, P0 ;  /* 0x000000090c057c11 */ /* 0x000fcc00080f2c0d */
[----:B-1----:R-:W2:Y:S01]  /*0eb0*/  LDG.E.ENL2.256 R4, R8, desc[UR14][R4.64] ;  /* 0xfe00000e0408797e */ /* 0x002ea20008121904 */
[----:B------:R-:W-:-:S04]  /*0ec0*/  LEA R2, P0, R12, UR10, 0x3 ;  /* 0x0000000a0c027c11 */ /* 0x000fc8000f8018ff */
[C---:B------:R-:W-:Y:S02]  /*0ed0*/  LEA.HI.X R3, R12.reuse, UR11, R13, 0x3, P0 ;  /* 0x0000000b0c037c11 */ /* 0x040fe400080f1c0d */
[----:B0-----:R-:W-:-:S05]  /*0ee0*/  IADD3 R12, P0, PT, R12, UR4, RZ ;  /* 0x000000040c0c7c10 */ /* 0x001fca000ff1e0ff */
[----:B------:R-:W-:Y:S01]  /*0ef0*/  IMAD.X R13, RZ, RZ, R13, P0 ;  /* 0x000000ffff0d7224 */ /* 0x000fe200000e060d */
[----:B------:R-:W-:-:S04]  /*0f00*/  LOP3.LUT P0, RZ, R12, 0xffffc000, RZ, 0xc0, !PT ;  /* 0xffffc0000cff7812 */ /* 0x000fc8000780c0ff */
[----:B------:R-:W-:Y:S01]  /*0f10*/  LOP3.LUT P0, RZ, R13, 0x3fffffff, RZ, 0xc0, P0 ;  /* 0x3fffffff0dff7812 */ /* 0x000fe2000000c0ff */
[----:B--2---:R-:W-:-:S15]  /*0f20*/  F2I.F64.TRUNC R0, R4 ;  /* 0x0000000400007311 */ /* 0x004fde000030d100 */
[----:B------:R-:W-:-:S15]  /*0f30*/  NOP ;  /* 0x0000000000007918 */ /* 0x000fde0000000000 */
[----:B------:R-:W-:-:S15]  /*0f40*/  NOP ;  /* 0x0000000000007918 */ /* 0x000fde0000000000 */
[----:B------:R-:W-:-:S15]  /*0f50*/  NOP ;  /* 0x0000000000007918 */ /* 0x000fde0000000000 */
[----:B------:R-:W-:-:S04]  /*0f60*/  NOP ;  /* 0x0000000000007918 */ /* 0x000fc80000000000 */
[----:B------:R-:W0:Y:S02]  /*0f70*/  F2I.F64.TRUNC R7, R6 ;  /* 0x0000000600077311 */ /* 0x000e24000030d100 */
[----:B0-----:R-:W-:Y:S01]  /*0f80*/  PRMT R7, R0, 0x5410, R7 ;  /* 0x0000541000077816 */ /* 0x001fe20000000007 */
[----:B------:R-:W-:-:S05]  /*0f90*/  IMAD.SHL.U32 R0, R12, 0x4, RZ ;  /* 0x000000040c007824 */ /* 0x000fca00078e00ff */
[----:B------:R-:W-:Y:S02]  /*0fa0*/  ISETP.LT.U32.AND P1, PT, R0, UR19, PT ;  /* 0x0000001300007c0c */ /* 0x000fe4000bf21070 */
[----:B------:R-:W-:-:S04]  /*0fb0*/  SHF.L.U64.HI R0, R12, 0x2, R13 ;  /* 0x000000020c007819 */ /* 0x000fc8000001020d */
[----:B------:R-:W-:-:S15]  /*0fc0*/  ISETP.LT.AND.EX P1, PT, R0, UR6, PT, P1 ;  /* 0x0000000600007c0c */ /* 0x000fde000bf21310 */
[----:B------:R-:W-:-:S15]  /*0fd0*/  NOP ;  /* 0x0000000000007918 */ /* 0x000fde0000000000 */
[----:B------:R-:W-:-:S15]  /*0fe0*/  NOP ;  /* 0x0000000000007918 */ /* 0x000fde0000000000 */
[----:B------:R-:W-:-:S05]  /*0ff0*/  NOP ;  /* 0x0000000000007918 */ /* 0x000fca0000000000 */
[----:B------:R-:W-:-:S15]  /*1000*/  F2I.F64.TRUNC R8, R8 ;  /* 0x0000000800087311 */ /* 0x000fde000030d100 */
        /* <DEDUP_REMOVED lines=9> */
        .weak           $__internal_90_$__cuda_sm20_div_u16
        .type           $__internal_90_$__cuda_sm20_div_u16,@function
        .size           $__internal_90_$__cuda_sm20_div_u16,(.L_x_7719 - $__internal_90_$__cuda_sm20_div_u16)
$__internal_90_$__cuda_sm20_div_u16:
        /* <DEDUP_REMOVED lines=18> */
[----:B------:R-:W-:Y:S06]  /*11c0*/  RET.REL.NODEC R2 `(_ZN2at6native55_GLOBAL__N__de093ff9_22_ForeachBinaryOpList_cu_a911ec4325multi_tensor_apply_kernelINS1_18TensorListMetadataILi2EEENS1_11CopyFunctorIsdLi2ELi1ELi1EEEJNS0_4CopyIsdEEEEEvT_T0_DpT1_) ;  /* 0xffffffec028c7950 */ /* 0x000fec0003c3ffff */
.L_x_3077:
        /* <DEDUP_REMOVED lines=11> */
.L_x_7719:


//--------------------- .text._ZN2at6native55_GLOBAL__N__de093ff9_22_ForeachBinaryOpList_cu_a911ec4325multi_tensor_apply_kernelINS1_18TensorListMetadataILi2EEENS1_11CopyFunctorIsiLi2ELi1ELi1EEEJNS0_4CopyIsiEEEEEvT_T0_DpT1_ --------------------------
	.section	.text._ZN2at6native55_GLOBAL__N__de093ff9_22_ForeachBinaryOpList_cu_a911ec4325multi_tensor_apply_kernelINS1_18TensorListMetadataILi2EEENS1_11CopyFunctorIsiLi2ELi1ELi1EEEJNS0_4CopyIsiEEEEEvT_T0_DpT1_,"ax",@progbits
	.align	128
.text._ZN2at6native55_GLOBAL__N__de093ff9_22_ForeachBinaryOpList_cu_a911ec4325multi_tensor_apply_kernelINS1_18TensorListMetadataILi2EEENS1_11CopyFunctorIsiLi2ELi1ELi1EEEJNS0_4CopyIsiEEEEEvT_T0_DpT1_:
        .type           _ZN2at6native55_GLOBAL__N__de093ff9_22_ForeachBinaryOpList_cu_a911ec4325multi_tensor_apply_kernelINS1_18TensorListMetadataILi2EEENS1_11CopyFunctorIsiLi2ELi1ELi1EEEJNS0_4CopyIsiEEEEEvT_T0_DpT1_,@function
        .size           _ZN2at6native55_GLOBAL__N__de093ff9_22_ForeachBinaryOpList_cu_a911ec4325multi_tensor_apply_kernelINS1_18TensorListMetadataILi2EEENS1_11CopyFunctorIsiLi2ELi1ELi1EEEJNS0_4CopyIsiEEEEEvT_T0_DpT1_,(.L_x_7721 - _ZN2at6native55_GLOBAL__N__de093ff9_22_ForeachBinaryOpList_cu_a911ec4325multi_tensor_apply_kernelINS1_18TensorListMetadataILi2EEENS1_11CopyFunctorIsiLi2ELi1ELi1EEEJNS0_4CopyIsiEEEEEvT_T0_DpT1_)
        .other          _ZN2at6native55_GLOBAL__N__de093ff9_22_ForeachBinaryOpList_cu_a911ec4325multi_tensor_apply_kernelINS1_18TensorListMetadataILi2EEENS1_11CopyFunctorIsiLi2ELi1ELi1EEEJNS0_4CopyIsiEEEEEvT_T0_DpT1_,@"STO_CUDA_ENTRY STV_DEFAULT"
_ZN2at6native55_GLOBAL__N__de093ff9_22_ForeachBinaryOpList_cu_a911ec4325multi_tensor_apply_kernelINS1_18TensorListMetadataILi2EEENS1_11CopyFunctorIsiLi2ELi1ELi1EEEJNS0_4CopyIsiEEEEEvT_T0_DpT1_:
        /* <DEDUP_REMOVED lines=39> */
[----:B------:R-:W-:Y:S05]  /*0270*/  CALL.REL.NOINC `($__internal_91_$__cuda_sm20_div_u16) ;  /* 0x0000000800ac7944 */ /* 0x000fea0003c00000 */
        /* <DEDUP_REMOVED lines=16> */
.L_x_3080:
        /* <DEDUP_REMOVED lines=36> */
[----:B--2---:R-:W-:Y:S01]  /*05c0*/  @!P2 STG.E.U16 desc[UR14][R8.64], R15 ;  /* 0x0000000f0800a986 */ /* 0x004fe2000c10150e */
[----:B-1----:R-:W-:-:S03]  /*05d0*/  IADD3 R20, P2, PT, R12, UR12, RZ ;  /* 0x0000000c0c147c10 */ /* 0x002fc6000ff5e0ff */
[----:B---3--:R-:W-:Y:S01]  /*05e0*/  @!P3 STG.E.U16 desc[UR14][R6.64], R17 ;  /* 0x000000110600b986 */ /* 0x008fe2000c10150e */
[----:B------:R-:W-:Y:S01]  /*05f0*/  ISETP.GE.U32.AND P3, PT, R13, UR17, PT ;  /* 0x000000110d007c0c */ /* 0x000fe2000bf66070 */
[----:B------:R-:W-:Y:S01]  /*0600*/  IMAD.X R23, RZ, RZ, R23, P2 ;  /* 0x000000ffff177224 */ /* 0x000fe200010e0617 */
[C---:B------:R-:W-:Y:S01]  /*0610*/  ISETP.GE.U32.AND P2, PT, R20.reuse, UR17, PT ;  /* 0x0000001114007c0c */ /* 0x040fe2000bf46070 */
[----:B----4-:R0:W-:Y:S01]  /*0620*/  @!P4 STG.E.U16 desc[UR14][R2.64], R16 ;  /* 0x000000100200c986 */ /* 0x0101e2000c10150e */
        /* <DEDUP_REMOVED lines=13> */
[----:B------:R0:W-:Y:S01]  /*0700*/  @!P1 STG.E.U16 desc[UR14][R10.64], R19 ;  /* 0x000000130a009986 */ /* 0x0001e2000c10150e */
        /* <DEDUP_REMOVED lines=25> */
[----:B--2---:R1:W-:Y:S04]  /*08a0*/  @!P3 STG.E.U16 desc[UR14][R10.64], R15 ;  /* 0x0000000f0a00b986 */ /* 0x0043e8000c10150e */
[----:B---3--:R1:W-:Y:S04]  /*08b0*/  @!P2 STG.E.U16 desc[UR14][R12.64], R17 ;  /* 0x000000110c00a986 */ /* 0x0083e8000c10150e */
[----:B----4-:R1:W-:Y:S04]  /*08c0*/  @!P5 STG.E.U16 desc[UR14][R20.64], R16 ;  /* 0x000000101400d986 */ /* 0x0103e8000c10150e */
[----:B-----5:R1:W-:Y:S01]  /*08d0*/  @!P4 STG.E.U16 desc[UR14][R26.64], R19 ;  /* 0x000000131a00c986 */ /* 0x0203e2000c10150e */
[----:B------:R-:W-:Y:S05]  /*08e0*/  @P1 BRA `(.L_x_3080) ;  /* 0xfffffff800a41947 */ /* 0x000fea000383ffff */
.L_x_3079:
        /* <DEDUP_REMOVED lines=35> */
[----:B--2---:R0:W-:Y:S04]  /*0b20*/  @!P0 STG.E.U16 desc[UR14][R10.64], R15 ;  /* 0x0000000f0a008986 */ /* 0x0041e8000c10150e */
[----:B---3--:R0:W-:Y:S04]  /*0b30*/  @!P1 STG.E.U16 desc[UR14][R2.64], R17 ;  /* 0x0000001102009986 */ /* 0x0081e8000c10150e */
[----:B----4-:R0:W-:Y:S01]  /*0b40*/  @!P2 STG.E.U16 desc[UR14][R4.64], R16 ;  /* 0x000000100400a986 */ /* 0x0101e2000c10150e */
[----:B------:R-:W-:Y:S05]  /*0b50*/  @P3 EXIT ;  /* 0x000000000000394d */ /* 0x000fea0003800000 */
[----:B0-----:R-:W-:-:S04]  /*0b60*/  LEA R2, P0, R14, UR10, 0x1 ;  /* 0x0000000a0e027c11 */ /* 0x001fc8000f8008ff */
[----:B------:R-:W-:-:S05]  /*0b70*/  LEA.HI.X R3, R14, UR11, R23, 0x1, P0 ;  /* 0x0000000b0e037c11 */ /* 0x000fca00080f0c17 */
[----:B-----5:R-:W-:Y:S01]  /*0b80*/  STG.E.U16 desc[UR14][R2.64], R19 ;  /* 0x0000001302007986 */ /* 0x020fe2000c10150e */
[----:B------:R-:W-:Y:S05]  /*0b90*/  EXIT ;  /* 0x000000000000794d */ /* 0x000fea0003800000 */
.L_x_3078:
[----:B------:R-:W0:Y:S02]  /*0ba0*/  S2R R6, SR_TID.X ;  /* 0x0000000000067919 */ /* 0x000e240000002100 */
[----:B0-----:R-:W-:-:S03]  /*0bb0*/  IMAD.WIDE.U32 R2, R6, 0x4, RZ ;  /* 0x0000000406027825 */ /* 0x001fc600078e00ff */
[----:B------:R-:W-:-:S04]  /*0bc0*/  ISETP.GE.U32.AND P0, PT, R2, UR19, PT ;  /* 0x0000001302007c0c */ /* 0x000fc8000bf06070 */
[----:B------:R-:W-:-:S13]  /*0bd0*/  ISETP.GE.AND.EX P0, PT, R3, UR6, PT, P0 ;  /* 0x0000000603007c0c */ /* 0x000fda000bf06300 */
[----:B------:R-:W-:Y:S05]  /*0be0*/  @P0 EXIT ;  /* 0x000000000000094d */ /* 0x000fea0003800000 */
[----:B------:R-:W-:Y:S01]  /*0bf0*/  IMAD.MOV.U32 R7, RZ, RZ, RZ ;  /* 0x000000ffff077224 */ /* 0x000fe200078e00ff */
[----:B------:R-:W0:Y:S06]  /*0c00*/  LDCU UR4, c[0x0][0x360] ;  /* 0x00006c00ff0477ac */ /* 0x000e2c0008000800 */
.L_x_3081:
        /* <DEDUP_REMOVED lines=13> */
[----:B--2---:R-:W-:Y:S02]  /*0ce0*/  PRMT R8, R8, 0x5410, R9 ;  /* 0x0000541008087816 */ /* 0x004fe40000000009 */
[----:B------:R-:W-:-:S05]  /*0cf0*/  PRMT R9, R10, 0x5410, R11 ;  /* 0x000054100a097816 */ /* 0x000fca000000000b */
[----:B------:R1:W-:Y:S04]  /*0d00*/  STG.E.64 desc[UR14][R4.64], R8 ;  /* 0x0000000804007986 */ /* 0x0003e8000c101b0e */
[----:B------:R-:W-:Y:S05]  /*0d10*/  @!P0 BRA P1, `(.L_x_3081) ;  /* 0xfffffffc00bc8947 */ /* 0x000fea000083ffff */
[----:B------:R-:W-:Y:S05]  /*0d20*/  EXIT ;  /* 0x000000000000794d */ /* 0x000fea0003800000 */
        .weak           $__internal_91_$__cuda_sm20_div_u16
        .type           $__internal_91_$__cuda_sm20_div_u16,@function
        .size           $__internal_91_$__cuda_sm20_div_u16,(.L_x_7721 - $__internal_91_$__cuda_sm20_div_u16)
$__internal_91_$__cuda_sm20_div_u16:
        /* <DEDUP_REMOVED lines=18> */
[----:B------:R-:W-:Y:S06]  /*0e50*/  RET.REL.NODEC R2 `(_ZN2at6native55_GLOBAL__N__de093ff9_22_ForeachBinaryOpList_cu_a911ec4325multi_tensor_apply_kernelINS1_18TensorListMetadataILi2EEENS1_11CopyFunctorIsiLi2ELi1ELi1EEEJNS0_4CopyIsiEEEEEvT_T0_DpT1_) ;  /* 0xfffffff002687950 */ /* 0x000fec0003c3ffff */
.L_x_3082:
        /* <DEDUP_REMOVED lines=10> */
.L_x_7721:


//--------------------- .text._ZN2at6native55_GLOBAL__N__de093ff9_22_ForeachBinaryOpList_cu_a911ec4325multi_tensor_apply_kernelINS1_18TensorListMetadataILi2EEENS1_11CopyFunctorIslLi2ELi1ELi1EEEJNS0_4CopyIslEEEEEvT_T0_DpT1_ --------------------------
	.section	.text._ZN2at6native55_GLOBAL__N__de093ff9_22_ForeachBinaryOpList_cu_a911ec4325multi_tensor_apply_kernelINS1_18TensorListMetadataILi2EEENS1_11CopyFunctorIslLi2ELi1ELi1EEEJNS0_4CopyIslEEEEEvT_T0_DpT1_,"ax",@progbits
	.align	128
.text._ZN2at6native55_GLOBAL__N__de093ff9_22_ForeachBinaryOpList_cu_a911ec4325multi_tensor_apply_kernelINS1_18TensorListMetadataILi2EEENS1_11CopyFunctorIslLi2ELi1ELi1EEEJNS0_4CopyIslEEEEEvT_T0_DpT1_:
        .type           _ZN2at6native55_GLOBAL__N__de093ff9_22_ForeachBinaryOpList_cu_a911ec4325multi_tensor_apply_kernelINS1_18TensorListMetadataILi2EEENS1_11CopyFunctorIslLi2ELi1ELi1EEEJNS0_4CopyIslEEEEEvT_T0_DpT1_,@function
        .size           _ZN2at6native55_GLOBAL__N__de093ff9_22_ForeachBinaryOpList_cu_a911ec4325multi_tensor_apply_kernelINS1_18TensorListMetadataILi2EEENS1_11CopyFunctorIslLi2ELi1ELi1EEEJNS0_4CopyIslEEEEEvT_T0_DpT1_,(.L_x_7723 - _ZN2at6native55_GLOBAL__N__de093ff9_22_ForeachBinaryOpList_cu_a911ec4325multi_tensor_apply_kernelINS1_18TensorListMetadataILi2EEENS1_11CopyFunctorIslLi2ELi1ELi1EEEJNS0_4CopyIslEEEEEvT_T0_DpT1_)
        .other          _ZN2at6native55_GLOBAL__N__de093ff9_22_ForeachBinaryOpList_cu_a911ec4325multi_tensor_apply_kernelINS1_18TensorListMetadataILi2EEENS1_11CopyFunctorIslLi2ELi1ELi1EEEJNS0_4CopyIslEEEEEvT_T0_DpT1_,@"STO_CUDA_ENTRY STV_DEFAULT"
_ZN2at6native55_GLOBAL__N__de093ff9_22_ForeachBinaryOpList_cu_a911ec4325multi_tensor_apply_kernelINS1_18TensorListMetadataILi2EEENS1_11CopyFunctorIslLi2ELi1ELi1EEEJNS0_4CopyIslEEEEEvT_T0_DpT1_:
        /* <DEDUP_REMOVED lines=39> */
[----:B------:R-:W-:Y:S05]  /*0270*/  CALL.REL.NOINC `($__internal_92_$__cuda_sm20_div_u16) ;  /* 0x0000000800dc7944 */ /* 0x000fea0003c00000 */
        /* <DEDUP_REMOVED lines=16> */
.L_x_3085:
[----:B0-----:R-:W-:-:S04]  /*0380*/  IADD3 R17, P1, PT, R0, UR6, RZ ;  /* 0x0000000600117c10 */ /* 0x001fc8000ff3e0ff */
[C---:B------:R-:W-:Y:S01]  /*0390*/  ISETP.GE.U32.AND P2, PT, R17.reuse, UR17, PT ;  /* 0x0000001111007c0c */ /* 0x040fe2000bf46070 */
[----:B-1----:R-:W-:Y:S01]  /*03a0*/  IMAD.X R18, RZ, RZ, UR7, P1 ;  /* 0x00000007ff127e24 */ /* 0x002fe200088e06ff */
        /* <DEDUP_REMOVED lines=12> */
[----:B------:R0:W2:Y:S01]  /*0470*/  @!P2 LDG.E.U16 R13, desc[UR14][R6.64] ;  /* 0x0000000e060da981 */ /* 0x0000a2000c1e1500 */
[----:B------:R-:W-:Y:S02]  /*0480*/  IADD3 R26, P5, PT, R5, UR16, RZ ;  /* 0x00000010051a7c10 */ /* 0x000fe4000ffbe0ff */
[----:B------:R-:W-:Y:S02]  /*0490*/  @!P4 LEA.HI.X R3, R19, UR9, R24, 0x3, P1 ;  /* 0x000000091303cc11 */ /* 0x000fe400088f1c18 */
[----:B------:R-:W-:Y:S01]  /*04a0*/  ISETP.GE.U32.AND P1, PT, R26, UR17, PT ;  /* 0x000000111a007c0c */ /* 0x000fe2000bf26070 */
[----:B------:R-:W-:Y:S01]  /*04b0*/  IMAD.X R11, RZ, RZ, R22, P5 ;  /* 0x000000ffff0b7224 */ /* 0x000fe200028e0616 */
[----:B------:R-:W-:Y:S01]  /*04c0*/  @!P3 LEA R8, P5, R5, UR8, 0x3 ;  /* 0x000000080508bc11 */ /* 0x000fe2000f8a18ff */
[----:B------:R2:W3:Y:S03]  /*04d0*/  @!P4 LDG.E.U16 R14, desc[UR14][R2.64] ;  /* 0x0000000e020ec981 */ /* 0x0004e6000c1e1500 */
[----:B------:R-:W-:-:S02]  /*04e0*/  ISETP.GE.AND.EX P1, PT, R11, UR18, PT, P1 ;  /* 0x000000120b007c0c */ /* 0x000fc4000bf26310 */
[----:B------:R-:W-:-:S05]  /*04f0*/  @!P3 LEA.HI.X R9, R5, UR9, R22, 0x3, P5 ;  /* 0x000000090509bc11 */ /* 0x000fca000a8f1c16 */
[----:B------:R-:W4:Y:S06]  /*0500*/  @!P3 LDG.E.U16 R15, desc[UR14][R8.64] ;  /* 0x0000000e080fb981 */ /* 0x000f2c000c1e1500 */
[----:B------:R-:W-:-:S04]  /*0510*/  @!P1 LEA R20, P5, R26, UR8, 0x3 ;  /* 0x000000081a149c11 */ /* 0x000fc8000f8a18ff */
[----:B------:R-:W-:-:S05]  /*0520*/  @!P1 LEA.HI.X R21, R26, UR9, R11, 0x3, P5 ;  /* 0x000000091a159c11 */ /* 0x000fca000a8f1c0b */
[----:B------:R-:W5:Y:S01]  /*0530*/  @!P1 LDG.E.U16 R16, desc[UR14][R20.64] ;  /* 0x0000000e14109981 */ /* 0x000f62000c1e1500 */
        /* <DEDUP_REMOVED lines=8> */
[----:B--2---:R-:W-:-:S05]  /*05c0*/  @!P2 PRMT R3, R13, 0x7610, R3 ;  /* 0x000076100d03a816 */ /* 0x004fca0000000003 */
[----:B------:R0:W-:Y:S01]  /*05d0*/  @!P2 STG.E.U16 desc[UR14][R6.64], R3 ;  /* 0x000000030600a986 */ /* 0x0001e2000c10150e */
[----:B------:R-:W-:-:S04]  /*05e0*/  @!P4 LEA R2, P2, R19, UR10, 0x1 ;  /* 0x0000000a1302cc11 */ /* 0x000fc8000f8408ff */
[C-C-:B0-----:R-:W-:Y:S02]  /*05f0*/  @!P4 LEA.HI.X R3, R19.reuse, UR11, R24.reuse, 0x1, P2 ;  /* 0x0000000b1303cc11 */ /* 0x141fe400090f0c18 */
[----:B------:R-:W-:Y:S02]  /*0600*/  IADD3 R19, P5, PT, R19, UR12, RZ ;  /* 0x0000000c13137c10 */ /* 0x000fe4000ffbe0ff */
[----:B---3--:R-:W-:Y:S02]  /*0610*/  @!P4 PRMT R7, R14, 0x7610, R7 ;  /* 0x000076100e07c816 */ /* 0x008fe40000000007 */
[----:B------:R-:W-:Y:S01]  /*0620*/  ISETP.GE.U32.AND P2, PT, R17, UR17, PT ;  /* 0x0000001111007c0c */ /* 0x000fe2000bf46070 */
[----:B------:R-:W-:Y:S01]  /*0630*/  IMAD.X R24, RZ, RZ, R24, P5 ;  /* 0x000000ffff187224 */ /* 0x000fe200028e0618 */
[----:B------:R-:W-:Y:S01]  /*0640*/  IADD3 R22, P6, PT, R19, UR16, RZ ;  /* 0x0000001013167c10 */ /* 0x000fe2000ffde0ff */
[----:B------:R4:W-:Y:S01]  /*0650*/  @!P4 STG.E.U16 desc[UR14][R2.64], R7 ;  /* 0x000000070200c986 */ /* 0x0009e2000c10150e */
[----:B------:R-:W-:-:S02]  /*0660*/  ISETP.GE.AND.EX P2, PT, R18, UR18, PT, P2 ;  /* 0x0000001212007c0c */ /* 0x000fc4000bf46320 */
[C---:B------:R-:W-:Y:S01]  /*0670*/  IADD3 R25, P5, PT, R22.reuse, UR16, RZ ;  /* 0x0000001016197c10 */ /* 0x040fe2000ffbe0ff */
[----:B------:R-:W-:Y:S01]  /*0680*/  IMAD.X R23, RZ, RZ, R24, P6 ;  /* 0x000000ffff177224 */ /* 0x000fe200030e0618 */
[----:B------:R-:W-:Y:S02]  /*0690*/  ISETP.GE.U32.AND P4, PT, R19, UR17, PT ;  /* 0x0000001113007c0c */ /* 0x000fe4000bf86070 */
[----:B------:R-:W-:Y:S01]  /*06a0*/  ISETP.GE.U32.AND P6, PT, R22, UR17, PT ;  /* 0x0000001116007c0c */ /* 0x000fe2000bfc6070 */
[----:B------:R-:W-:-:S03]  /*06b0*/  IMAD.X R26, RZ, RZ, R23, P5 ;  /* 0x000000ffff1a7224 */ /* 0x000fc600028e0617 */
[----:B------:R-:W-:Y:S02]  /*06c0*/  ISETP.GE.AND.EX P5, PT, R23, UR18, PT, P6 ;  /* 0x0000001217007c0c */ /* 0x000fe4000bfa6360 */
[----:B----4-:R-:W-:Y:S02]  /*06d0*/  @!P3 PRMT R3, R15, 0x7610, R3 ;  /* 0x000076100f03b816 */ /* 0x010fe40000000003 */
[----:B------:R-:W-:-:S03]  /*06e0*/  @!P2 LEA R2, P6, R17, UR8, 0x3 ;  /* 0x000000081102ac11 */ /* 0x000fc6000f8c18ff */
[----:B------:R5:W-:Y:S01]  /*06f0*/  @!P3 STG.E.U16 desc[UR14][R4.64], R3 ;  /* 0x000000030400b986 */ /* 0x000be2000c10150e */
[----:B------:R-:W-:Y:S02]  /*0700*/  ISETP.GE.AND.EX P3, PT, R24, UR18, PT, P4 ;  /* 0x0000001218007c0c */ /* 0x000fe4000bf66340 */
[----:B------:R-:W-:-:S04]  /*0710*/  ISETP.GE.U32.AND P4, PT, R25, UR17, PT ;  /* 0x0000001119007c0c */ /* 0x000fc8000bf86070 */
[----:B------:R-:W-:Y:S02]  /*0720*/  ISETP.GE.AND.EX P4, PT, R26, UR18, PT, P4 ;  /* 0x000000121a007c0c */ /* 0x000fe4000bf86340 */
[----:B-----5:R-:W-:Y:S02]  /*0730*/  @!P1 PRMT R5, R16, 0x7610, R5 ;  /* 0x0000761010059816 */ /* 0x020fe40000000005 */
[----:B------:R-:W-:-:S03]  /*0740*/  @!P2 LEA.HI.X R3, R17, UR9, R18, 0x3, P6 ;  /* 0x000000091103ac11 */ /* 0x000fc6000b0f1c12 */
        /* <DEDUP_REMOVED lines=8> */
[----:B------:R2:W4:Y:S01]  /*07d0*/  @!P3 LDG.E.U16 R14, desc[UR14][R4.64] ;  /* 0x0000000e040eb981 */ /* 0x000522000c1e1500 */
[----:B------:R-:W-:-:S05]  /*07e0*/  @!P4 LEA.HI.X R9, R25, UR9, R26, 0x3, P6 ;  /* 0x000000091909cc11 */ /* 0x000fca000b0f1c1a */
[----:B------:R3:W5:Y:S01]  /*07f0*/  @!P4 LDG.E.U16 R16, desc[UR14][R8.64] ;  /* 0x0000000e0810c981 */ /* 0x000762000c1e1500 */
[----:B------:R-:W-:Y:S02]  /*0800*/  @!P2 LEA R10, P1, R17, UR10, 0x1 ;  /* 0x0000000a110aac11 */ /* 0x000fe4000f8208ff */
[----:B------:R-:W-:Y:S02]  /*0810*/  @!P3 LEA R20, P6, R19, UR10, 0x1 ;  /* 0x0000000a1314bc11 */ /* 0x000fe4000f8c08ff */
[----:B------:R-:W-:Y:S02]  /*0820*/  @!P2 LEA.HI.X R11, R17, UR11, R18, 0x1, P1 ;  /* 0x0000000b110bac11 */ /* 0x000fe400088f0c12 */
[----:B------:R-:W-:Y:S02]  /*0830*/  @!P3 LEA.HI.X R21, R19, UR11, R24, 0x1, P6 ;  /* 0x0000000b1315bc11 */ /* 0x000fe4000b0f0c18 */
[C---:B------:R-:W-:Y:S02]  /*0840*/  @!P5 LEA R18, P1, R22.reuse, UR10, 0x1 ;  /* 0x0000000a1612dc11 */ /* 0x040fe4000f8208ff */
        /* <DEDUP_REMOVED lines=9> */
[----:B--2---:R-:W-:Y:S02]  /*08e0*/  @!P2 PRMT R5, R13, 0x7610, R5 ;  /* 0x000076100d05a816 */ /* 0x004fe40000000005 */
[----:B---3--:R-:W-:-:S03]  /*08f0*/  @!P5 PRMT R9, R15, 0x7610, R9 ;  /* 0x000076100f09d816 */ /* 0x008fc60000000009 */
[----:B------:R1:W-:Y:S01]  /*0900*/  @!P2 STG.E.U16 desc[UR14][R10.64], R5 ;  /* 0x000000050a00a986 */ /* 0x0003e2000c10150e */
[----:B----4-:R-:W-:Y:S02]  /*0910*/  @!P3 PRMT R4, R14, 0x7610, R4 ;  /* 0x000076100e04b816 */ /* 0x010fe40000000004 */
[----:B-----5:R-:W-:-:S03]  /*0920*/  @!P4 PRMT R6, R16, 0x7610, R6 ;  /* 0x000076101006c816 */ /* 0x020fc60000000006 */
[----:B------:R1:W-:Y:S04]  /*0930*/  @!P3 STG.E.U16 desc[UR14][R20.64], R4 ;  /* 0x000000041400b986 */ /* 0x0003e8000c10150e */
[----:B------:R1:W-:Y:S04]  /*0940*/  @!P5 STG.E.U16 desc[UR14][R18.64], R9 ;  /* 0x000000091200d986 */ /* 0x0003e8000c10150e */
[----:B------:R1:W-:Y:S01]  /*0950*/  @!P4 STG.E.U16 desc[UR14][R2.64], R6 ;  /* 0x000000060200c986 */ /* 0x0003e2000c10150e */
[----:B------:R-:W-:Y:S05]  /*0960*/  @P1 BRA `(.L_x_3085) ;  /* 0xfffffff800841947 */ /* 0x000fea000383ffff */
.L_x_3084:
[----:B------:R-:W-:Y:S05]  /*0970*/  @!P0 EXIT ;  /* 0x000000000000894d */ /* 0x000fea0003800000 */
[----:B0-----:R-:W-:Y:S02]  /*0980*/  IADD3 R8, P1, PT, R0, UR6, RZ ;  /* 0x0000000600087c10 */ /* 0x001fe4000ff3e0ff */
[----:B-1----:R-:W-:Y:S02]  /*0990*/  PRMT R21, R13, 0x7610, R21 ;  /* 0x000076100d157816 */ /* 0x002fe40000000015 */
        /* <DEDUP_REMOVED lines=20> */
[----:B------:R-:W3:Y:S04]  /*0ae0*/  @!P1 LDG.E.U16 R19, desc[UR14][R2.64] ;  /* 0x0000000e02139981 */ /* 0x000ee8000c1e1500 */
[----:B------:R1:W4:Y:S01]  /*0af0*/  @!P2 LDG.E.U16 R17, desc[UR14][R4.64] ;  /* 0x0000000e0411a981 */ /* 0x000322000c1e1500 */
[----:B------:R-:W-:-:S04]  /*0b00*/  IADD3 R14, P4, PT, R6, UR16, RZ ;  /* 0x00000010060e7c10 */ /* 0x000fc8000ff9e0ff */
[----:B------:R-:W-:Y:S01]  /*0b10*/  ISETP.GE.U32.AND P3, PT, R14, UR17, PT ;  /* 0x000000110e007c0c */ /* 0x000fe2000bf66070 */
[----:B------:R-:W-:-:S05]  /*0b20*/  IMAD.X R25, RZ, RZ, R9, P4 ;  /* 0x000000ffff197224 */ /* 0x000fca00020e0609 */
[----:B------:R-:W-:Y:S02]  /*0b30*/  ISETP.GE.AND.EX P3, PT, R25, UR18, PT, P3 ;  /* 0x0000001219007c0c */ /* 0x000fe4000bf66330 */
[----:B------:R-:W-:-:S11]  /*0b40*/  PRMT R15, R16, 0x7610, R15 ;  /* 0x00007610100f7816 */ /* 0x000fd6000000000f */
[----:B------:R-:W-:-:S04]  /*0b50*/  @!P3 LEA R12, P4, R14, UR8, 0x3 ;  /* 0x000000080e0cbc11 */ /* 0x000fc8000f8818ff */
[----:B------:R-:W-:Y:S02]  /*0b60*/  @!P3 LEA.HI.X R13, R14, UR9, R25, 0x3, P4 ;  /* 0x000000090e0dbc11 */ /* 0x000fe4000a0f1c19 */
[----:B0-----:R-:W-:Y:S02]  /*0b70*/  @!P0 LEA R10, P4, R8, UR10, 0x1 ;  /* 0x0000000a080a8c11 */ /* 0x001fe4000f8808ff */
[----:B-1----:R-:W-:Y:S01]  /*0b80*/  @!P2 LEA R4, P5, R6, UR10, 0x1 ;  /* 0x0000000a0604ac11 */ /* 0x002fe2000f8a08ff */
[----:B------:R0:W5:Y:S01]  /*0b90*/  @!P3 LDG.E.U16 R15, desc[UR14][R12.64] ;  /* 0x0000000e0c0fb981 */ /* 0x000162000c1e1500 */
[----:B------:R-:W-:Y:S02]  /*0ba0*/  @!P0 LEA.HI.X R11, R8, UR11, R23, 0x1, P4 ;  /* 0x0000000b080b8c11 */ /* 0x000fe4000a0f0c17 */
[----:B------:R-:W-:Y:S02]  /*0bb0*/  @!P1 LEA R2, P4, R0, UR10, 0x1 ;  /* 0x0000000a00029c11 */ /* 0x000fe4000f8808ff */
[----:B------:R-:W-:-:S02]  /*0bc0*/  @!P2 LEA.HI.X R5, R6, UR11, R9, 0x1, P5 ;  /* 0x0000000b0605ac11 */ /* 0x000fc4000a8f0c09 */
        /* <DEDUP_REMOVED lines=9> */
.L_x_3083:
[----:B------:R-:W0:Y:S02]  /*0c60*/  S2R R12, SR_TID.X ;  /* 0x00000000000c7919 */ /* 0x000e240000002100 */
[----:B0-----:R-:W-:-:S03]  /*0c70*/  IMAD.WIDE.U32 R2, R12, 0x4, RZ ;  /* 0x000000040c027825 */ /* 0x001fc600078e00ff */
[----:B------:R-:W-:-:S04]  /*0c80*/  ISETP.GE.U32.AND P0, PT, R2, UR19, PT ;  /* 0x0000001302007c0c */ /* 0x000fc8000bf06070 */
[----:B------:R-:W-:-:S13]  /*0c90*/  ISETP.GE.AND.EX P0, PT, R3, UR6, PT, P0 ;  /* 0x0000000603007c0c */ /* 0x000fda000bf06300 */
[----:B------:R-:W-:Y:S05]  /*0ca0*/  @P0 EXIT ;  /* 0x000000000000094d */ /* 0x000fea0003800000 */
[----:B------:R-:W-:Y:S01]  /*0cb0*/  IMAD.MOV.U32 R13, RZ, RZ, RZ ;  /* 0x000000ffff0d7224 */ /* 0x000fe200078e00ff */
[----:B------:R-:W0:Y:S06]  /*0cc0*/  LDCU UR4, c[0x0][0x360] ;  /* 0x00006c00ff0477ac */ /* 0x000e2c0008000800 */
.L_x_3086:
        /* <DEDUP_REMOVED lines=18> */
        .weak           $__internal_92_$__cuda_sm20_div_u16
        .type           $__internal_92_$__cuda_sm20_div_u16,@function
        .size           $__internal_92_$__cuda_sm20_div_u16,(.L_x_7723 - $__internal_92_$__cuda_sm20_div_u16)
$__internal_92_$__cuda_sm20_div_u16:
        /* <DEDUP_REMOVED lines=18> */
[----:B------:R-:W-:Y:S06]  /*0f10*/  RET.REL.NODEC R2 `(_ZN2at6native55_GLOBAL__N__de093ff9_22_ForeachBinaryOpList_cu_a911ec4325multi_tensor_apply_kernelINS1_18TensorListMetadataILi2EEENS1_11CopyFunctorIslLi2ELi1ELi1EEEJNS0_4CopyIslEEEEEvT_T0_DpT1_) ;  /* 0xfffffff002387950 */ /* 0x000fec0003c3ffff */
.L_x_3087:
        /* <DEDUP_REMOVED lines=14> */
.L_x_7723:


//--------------------- .text._ZN2at6native55_GLOBAL__N__de093ff9_22_ForeachBinaryOpList_cu_a911ec4325multi_tensor_apply_kernelINS1_18TensorListMetadataILi2EEENS1_11CopyFunctorIsaLi2ELi1ELi1EEEJNS0_4CopyIsaEEEEEvT_T0_DpT1_ --------------------------
	.section	.text._ZN2at6native55_GLOBAL__N__de093ff9_22_ForeachBinaryOpList_cu_a911ec4325multi_tensor_apply_kernelINS1_18TensorListMetadataILi2EEENS1_11CopyFunctorIsaLi2ELi1ELi1EEEJNS0_4CopyIsaEEEEEvT_T0_DpT1_,"ax",@progbits
	.align	128
.text._ZN2at6native55_GLOBAL__N__de093ff9_22_ForeachBinaryOpList_cu_a911ec4325multi_tensor_apply_kernelINS1_18TensorListMetadataILi2EEENS1_11CopyFunctorIsaLi2ELi1ELi1EEEJNS0_4CopyIsaEEEEEvT_T0_DpT1_:
        .type           _ZN2at6native55_GLOBAL__N__de093ff9_22_ForeachBinaryOpList_cu_a911ec4325multi_tensor_apply_kernelINS1_18TensorListMetadataILi2EEENS1_11CopyFunctorIsaLi2ELi1ELi1EEEJNS0_4CopyIsaEEEEEvT_T0_DpT1_,@function
        .size           _ZN2at6native55_GLOBAL__N__de093ff9_22_ForeachBinaryOpList_cu_a911ec4325multi_tensor_apply_kernelINS1_18TensorListMetadataILi2EEENS1_11CopyFunctorIsaLi2ELi1ELi1EEEJNS0_4CopyIsaEEEEEvT_T0_DpT1_,(.L_x_7725 - _ZN2at6native55_GLOBAL__N__de093ff9_22_ForeachBinaryOpList_cu_a911ec4325multi_tensor_apply_kernelINS1_18TensorListMetadataILi2EEENS1_11CopyFunctorIsaLi2ELi1ELi1EEEJNS0_4CopyIsaEEEEEvT_T0_DpT1_)
        .other          _ZN2at6native55_GLOBAL__N__de093ff9_22_ForeachBinaryOpList_cu_a911ec4325multi_tensor_apply_kernelINS1_18TensorListMetadataILi2EEENS1_11CopyFunctorIsaLi2ELi1ELi1EEEJNS0_4CopyIsaEEEEEvT_T0_DpT1_,@"STO_CUDA_ENTRY STV_DEFAULT"
_ZN2at6native55_GLOBAL__N__de093ff9_22_ForeachBinaryOpList_cu_a911ec4325multi_tensor_apply_kernelINS1_18TensorListMetadataILi2EEENS1_11CopyFunctorIsaLi2ELi1ELi1EEEJNS0_4CopyIsaEEEEEvT_T0_DpT1_:
        /* <DEDUP_REMOVED lines=39> */
[----:B------:R-:W-:Y:S05]  /*0270*/  CALL.REL.NOINC `($__internal_93_$__cuda_sm20_div_u16) ;  /* 0x0000000c00d47944 */ /* 0x000fea0003c00000 */
        /* <DEDUP_REMOVED lines=48> */
.L_x_3090:
        /* <DEDUP_REMOVED lines=109> */
.L_x_3089:
        /* <DEDUP_REMOVED lines=56> */
.L_x_3088:
[----:B------:R-:W0:Y:S02]  /*0fd0*/  S2R R10, SR_TID.X ;  /* 0x00000000000a7919 */ /* 0x000e240000002100 */
[----:B0-----:R-:W-:-:S03]  /*0fe0*/  IMAD.WIDE.U32 R2, R10, 0x4, RZ ;  /* 0x000000040a027825 */ /* 0x001fc600078e00ff */
[----:B------:R-:W-:-:S04]  /*0ff0*/  ISETP.GE.U32.AND P0, PT, R2, UR11, PT ;  /* 0x0000000b02007c0c */ /* 0x000fc8000bf06070 */
[----:B------:R-:W-:-:S13]  /*1000*/  ISETP.GE.AND.EX P0, PT, R3, UR4, PT, P0 ;  /* 0x0000000403007c0c */ /* 0x000fda000bf06300 */
[----:B------:R-:W-:Y:S05]  /*1010*/  @P0 EXIT ;  /* 0x000000000000094d */ /* 0x000fea0003800000 */
[----:B------:R-:W-:Y:S01]  /*1020*/  IMAD.MOV.U32 R11, RZ, RZ, RZ ;  /* 0x000000ffff0b7224 */ /* 0x000fe200078e00ff */
[----:B------:R-:W0:Y:S06]  /*1030*/  LDCU UR5, c[0x0][0x360] ;  /* 0x00006c00ff0577ac */ /* 0x000e2c0008000800 */
.L_x_3091:
        /* <DEDUP_REMOVED lines=25> */
        .weak           $__internal_93_$__cuda_sm20_div_u16
        .type           $__internal_93_$__cuda_sm20_div_u16,@function
        .size           $__internal_93_$__cuda_sm20_div_u16,(.L_x_7725 - $__internal_93_$__cuda_sm20_div_u16)
$__internal_93_$__cuda_sm20_div_u16:
        /* <DEDUP_REMOVED lines=19> */
[----:B------:R-:W-:Y:S05]  /*1300*/  RET.REL.NODEC R2 `(_ZN2at6native55_GLOBAL__N__de093ff9_22_ForeachBinaryOpList_cu_a911ec4325multi_tensor_apply_kernelINS1_18TensorListMetadataILi2EEENS1_11CopyFunctorIsaLi2ELi1ELi1EEEJNS0_4CopyIsaEEEEEvT_T0_DpT1_) ;  /* 0xffffffec023c7950 */ /* 0x000fea0003c3ffff */
.L_x_3092:
        /* <DEDUP_REMOVED lines=15> */
.L_x_7725:


//--------------------- .text._ZN2at6native55_GLOBAL__N__de093ff9_22_ForeachBinaryOpList_cu_a911ec4325multi_tensor_apply_kernelINS1_18TensorListMetadataILi2EEENS1_11CopyFunctorIshLi2ELi1ELi1EEEJNS0_4CopyIshEEEEEvT_T0_DpT1_ --------------------------
	.section	.text._ZN2at6native55_GLOBAL__N__de093ff9_22_ForeachBinaryOpList_cu_a911ec4325multi_tensor_apply_kernelINS1_18TensorListMetadataILi2EEENS1_11CopyFunctorIshLi2ELi1ELi1EEEJNS0_4CopyIshEEEEEvT_T0_DpT1_,"ax",@progbits
	.align	128
.text._ZN2at6native55_GLOBAL__N__de093ff9_22_ForeachBinaryOpList_cu_a911ec4325multi_tensor_apply_kernelINS1_18TensorListMetadataILi2EEENS1_11CopyFunctorIshLi2ELi1ELi1EEEJNS0_4CopyIshEEEEEvT_T0_DpT1_:
        .type           _ZN2at6native55_GLOBAL__N__de093ff9_22_ForeachBinaryOpList_cu_a911ec4325multi_tensor_apply_kernelINS1_18TensorListMetadataILi2EEENS1_11CopyFunctorIshLi2ELi1ELi1EEEJNS0_4CopyIshEEEEEvT_T0_DpT1_,@function
        .size           _ZN2at6native55_GLOBAL__N__de093ff9_22_ForeachBinaryOpList_cu_a911ec4325multi_tensor_apply_kernelINS1_18TensorListMetadataILi2EEENS1_11CopyFunctorIshLi2ELi1ELi1EEEJNS0_4CopyIshEEEEEvT_T0_DpT1_,(.L_x_7727 - _ZN2at6native55_GLOBAL__N__de093ff9_22_ForeachBinaryOpList_cu_a911ec4325multi_tensor_apply_kernelINS1_18TensorListMetadataILi2EEENS1_11CopyFunctorIshLi2ELi1ELi1EEEJNS0_4CopyIshEEEEEvT_T0_DpT1_)
        .other          _ZN2at6native55_GLOBAL__N__de093ff9_22_ForeachBinaryOpList_cu_a911ec4325multi_tensor_apply_kernelINS1_18TensorListMetadataILi2EEENS1_11CopyFunctorIshLi2ELi1ELi1EEEJNS0_4CopyIshEEEEEvT_T0_DpT1_,@"STO_CUDA_ENTRY STV_DEFAULT"
_ZN2at6native55_GLOBAL__N__de093ff9_22_ForeachBinaryOpList_cu_a911ec4325multi_tensor_apply_kernelINS1_18TensorListMetadataILi2EEENS1_11CopyFunctorIshLi2ELi1ELi1EEEJNS0_4CopyIshEEEEEvT_T0_DpT1_:
        /* <DEDUP_REMOVED lines=39> */
[----:B------:R-:W-:Y:S05]  /*0270*/  CALL.REL.NOINC `($__internal_94_$__cuda_sm20_div_u16) ;  /* 0x0000000c00a47944 */ /* 0x000fea0003c00000 */
        /* <DEDUP_REMOVED lines=48> */
.L_x_3095:
[C---:B-1----:R-:W-:Y:S02]  /*0580*/  IADD3 R18, P2, PT, R16.reuse, UR29, RZ ;  /* 0x0000001d10127c10 */ /* 0x042fe4000ff5e0ff */
[----:B------:R-:W-:Y:S02]  /*0590*/  ISETP.GE.U32.AND P0, PT, R16, UR39, PT ;  /* 0x0000002710007c0c */ /* 0x000fe4000bf06070 */
[C---:B------:R-:W-:Y:S01]  /*05a0*/  ISETP.GE.U32.AND P1, PT, R18.reuse, UR39, PT ;  /* 0x0000002712007c0c */ /* 0x040fe2000bf26070 */
[----:B------:R-:W-:Y:S01]  /*05b0*/  IMAD.X R24, RZ, RZ, R17, P2 ;  /* 0x000000ffff187224 */ /* 0x000fe200010e0611 */
[----:B------:R-:W-:Y:S02]  /*05c0*/  ISETP.GE.AND.EX P0, PT, R17, UR40, PT, P0 ;  /* 0x0000002811007c0c */ /* 0x000fe4000bf06300 */
[----:B------:R-:W-:Y:S02]  /*05d0*/  IADD3 R18, P3, PT, R18, UR29, RZ ;  /* 0x0000001d12127c10 */ /* 0x000fe4000ff7e0ff */
[----:B------:R-:W-:-:S03]  /*05e0*/  ISETP.GE.AND.EX P1, PT, R24, UR40, PT, P1 ;  /* 0x0000002818007c0c */ /* 0x000fc6000bf26310 */
[----:B------:R-:W-:-:S06]  /*05f0*/  IMAD.X R24, RZ, RZ, R24, P3 ;  /* 0x000000ffff187224 */ /* 0x000fcc00018e0618 */
[----:B------:R-:W-:-:S04]  /*0600*/  @!P0 IADD3 R26, P2, PT, R16, UR41, RZ ;  /* 0x00000029101a8c10 */ /* 0x000fc8000ff5e0ff */
[----:B------:R-:W-:Y:S02]  /*0610*/  @!P1 IADD3 R20, P3, PT, R16, UR30, RZ ;  /* 0x0000001e10149c10 */ /* 0x000fe4000ff7e0ff */
[C---:B------:R-:W-:Y:S02]  /*0620*/  @!P0 IADD3.X R27, PT, PT, R17.reuse, UR42, RZ, P2, !PT ;  /* 0x0000002a111b8c10 */ /* 0x040fe400097fe4ff */
[----:B------:R-:W-:Y:S02]  /*0630*/  @!P1 IADD3.X R21, PT, PT, R17, UR31, RZ, P3, !PT ;  /* 0x0000001f11159c10 */ /* 0x000fe40009ffe4ff */
[C---:B------:R-:W-:Y:S01]  /*0640*/  ISETP.GE.U32.AND P2, PT, R18.reuse, UR39, PT ;  /* 0x0000002712007c0c */ /* 0x040fe2000bf46070 */
[----:B------:R-:W2:Y:S01]  /*0650*/  @!P0 LDG.E.U8 R9, desc[UR26][R26.64] ;  /* 0x0000001a1a098981 */ /* 0x000ea2000c1e1100 */
[----:B------:R-:W-:Y:S02]  /*0660*/  IADD3 R25, P3, PT, R18, UR29, RZ ;  /* 0x0000001d12197c10 */ /* 0x000fe4000ff7e0ff */
[----:B------:R-:W-:Y:S01]  /*0670*/  ISETP.GE.AND.EX P2, PT, R24, UR40, PT, P2 ;  /* 0x0000002818007c0c */ /* 0x000fe2000bf46320 */
[----:B------:R0:W3:Y:S02]  /*0680*/  @!P1 LDG.E.U8 R22, desc[UR26][R20.64] ;  /* 0x0000001a14169981 */ /* 0x0000e4000c1e1100 */
[----:B------:R-:W-:Y:S01]  /*0690*/  IMAD.X R24, RZ, RZ, R24, P3 ;  /* 0x000000ffff187224 */ /* 0x000fe200018e0618 */
[----:B------:R-:W-:-:S04]  /*06a0*/  ISETP.GE.U32.AND P3, PT, R25, UR39, PT ;  /* 0x0000002719007c0c */ /* 0x000fc8000bf66070 */
[----:B------:R-:W-:-:S05]  /*06b0*/  ISETP.GE.AND.EX P3, PT, R24, UR40, PT, P3 ;  /* 0x0000002818007c0c */ /* 0x000fca000bf66330 */
[----:B------:R-:W-:-:S04]  /*06c0*/  @!P2 IADD3 R18, P4, PT, R16, UR36, RZ ;  /* 0x000000241012ac10 */ /* 0x000fc8000ff9e0ff */
[----:B------:R-:W-:-:S04]  /*06d0*/  @!P2 IADD3.X R19, PT, PT, R17, UR11, RZ, P4, !PT ;  /* 0x0000000b1113ac10 */ /* 0x000fc8000a7fe4ff */
[----:B------:R-:W-:Y:S01]  /*06e0*/  @!P3 IADD3 R28, P4, PT, R16, UR35, RZ ;  /* 0x00000023101cbc10 */ /* 0x000fe2000ff9e0ff */
[----:B------:R-:W4:Y:S03]  /*06f0*/  @!P2 LDG.E.U8 R23, desc[UR26][R18.64] ;  /* 0x0000001a1217a981 */ /* 0x000f26000c1e1100 */
[----:B------:R-:W-:-:S05]  /*0700*/  @!P3 IADD3.X R29, PT, PT, R17, UR12, RZ, P4, !PT ;  /* 0x0000000c111dbc10 */ /* 0x000fca000a7fe4ff */
[----:B------:R2:W5:Y:S01]  /*0710*/  @!P3 LDG.E.U8 R8, desc[UR26][R28.64] ;  /* 0x0000001a1c08b981 */ /* 0x000562000c1e1100 */
[----:B0-----:R-:W-:-:S04]  /*0720*/  @!P0 IADD3 R20, P4, PT, R4, UR7, RZ ;  /* 0x0000000704148c10 */ /* 0x001fc8000ff9e0ff */
[----:B------:R-:W-:Y:S02]  /*0730*/  @!P0 IADD3.X R21, PT, PT, R5, UR10, RZ, P4, !PT ;  /* 0x0000000a05158c10 */ /* 0x000fe4000a7fe4ff */
[----:B--2---:R-:W-:Y:S02]  /*0740*/  @!P0 LOP3.LUT R29, R9, 0xff, RZ, 0xc0, !PT ;  /* 0x000000ff091d8812 */ /* 0x004fe400078ec0ff */
[----:B---3--:R-:W-:-:S03]  /*0750*/  @!P1 LOP3.LUT R28, R22, 0xff, RZ, 0xc0, !PT ;  /* 0x000000ff161c9812 */ /* 0x008fc600078ec0ff */
[----:B------:R0:W-:Y:S01]  /*0760*/  @!P0 STG.E.U16 desc[UR26][R20.64], R29 ;  /* 0x0000001d14008986 */ /* 0x0001e2000c10151a */
[----:B------:R-:W-:-:S04]  /*0770*/  @!P1 LEA R26, P0, R2, UR7, 0x1 ;  /* 0x00000007021a9c11 */ /* 0x000fc8000f8008ff */
[----:B------:R-:W-:Y:S02]  /*0780*/  @!P1 IADD3.X R27, PT, PT, R6, UR10, RZ, P0, !PT ;  /* 0x0000000a061b9c10 */ /* 0x000fe400087fe4ff */
[----:B------:R-:W-:-:S03]  /*0790*/  @!P2 IADD3 R18, P0, PT, R3, UR7, RZ ;  /* 0x000000070312ac10 */ /* 0x000fc6000ff1e0ff */
[----:B------:R4:W-:Y:S01]  /*07a0*/  @!P1 STG.E.U16 desc[UR26][R26.64], R28 ;  /* 0x0000001c1a009986 */ /* 0x0009e2000c10151a */
[----:B------:R-:W-:Y:S01]  /*07b0*/  @!P2 IADD3.X R19, PT, PT, R7, UR10, RZ, P0, !PT ;  /* 0x0000000a0713ac10 */ /* 0x000fe200087fe4ff */
[----:B0-----:R-:W-:Y:S02]  /*07c0*/  IMAD.U32 R21, RZ, RZ, UR29 ;  /* 0x0000001dff157e24 */ /* 0x001fe4000f8e00ff */
[----:B------:R-:W-:Y:S02]  /*07d0*/  @!P3 IMAD.MOV.U32 R29, RZ, RZ, RZ ;  /* 0x000000ffff1db224 */ /* 0x000fe400078e00ff */
[----:B------:R-:W-:-:S03]  /*07e0*/  @!P3 IMAD.WIDE.U32 R20, R21, 0x6, R4 ;  /* 0x000000061514b825 */ /* 0x000fc600078e0004 */
[----:B------:R-:W-:Y:S02]  /*07f0*/  @!P3 IADD3 R20, P0, PT, R20, UR7, RZ ;  /* 0x000000071414bc10 */ /* 0x000fe4000ff1e0ff */
[----:B----4-:R-:W-:Y:S02]  /*0800*/  @!P2 LOP3.LUT R27, R23, 0xff, RZ, 0xc0, !PT ;  /* 0x000000ff171ba812 */ /* 0x010fe400078ec0ff */
[----:B------:R-:W-:Y:S02]  /*0810*/  @!P3 IADD3.X R21, PT, PT, R21, UR10, R29, P0, !PT ;  /* 0x0000000a1515bc10 */ /* 0x000fe400087fe41d */
[----:B------:R-:W-:Y:S01]  /*0820*/  IADD3 R25, P0, PT, R25, UR29, RZ ;  /* 0x0000001d19197c10 */ /* 0x000fe2000ff1e0ff */
[----:B------:R0:W-:Y:S01]  /*0830*/  @!P2 STG.E.U16 desc[UR26][R18.64], R27 ;  /* 0x0000001b1200a986 */ /* 0x0001e2000c10151a */
[----:B-----5:R-:W-:-:S03]  /*0840*/  @!P3 LOP3.LUT R29, R8, 0xff, RZ, 0xc0, !PT ;  /* 0x000000ff081db812 */ /* 0x020fc600078ec0ff */
        /* <DEDUP_REMOVED lines=9> */
[C---:B0-----:R-:W-:Y:S01]  /*08e0*/  IADD3 R18, P4, PT, R25.reuse, UR29, RZ ;  /* 0x0000001d19127c10 */ /* 0x041fe2000ff9e0ff */
[----:B------:R-:W-:Y:S01]  /*08f0*/  IMAD.X R24, RZ, RZ, R24, P3 ;  /* 0x000000ffff187224 */ /* 0x000fe200018e0618 */
[----:B------:R-:W-:Y:S02]  /*0900*/  ISETP.GE.U32.AND P2, PT, R25, UR39, PT ;  /* 0x0000002719007c0c */ /* 0x000fe4000bf46070 */
[----:B------:R-:W-:Y:S01]  /*0910*/  ISETP.GE.U32.AND P3, PT, R18, UR39, PT ;  /* 0x0000002712007c0c */ /* 0x000fe2000bf66070 */
[----:B------:R-:W-:Y:S01]  /*0920*/  IMAD.X R18, RZ, RZ, R24, P4 ;  /* 0x000000ffff127224 */ /* 0x000fe200020e0618 */
[----:B------:R-:W-:-:S02]  /*0930*/  ISETP.GE.AND.EX P2, PT, R24, UR40, PT, P2 ;  /* 0x0000002818007c0c */ /* 0x000fc4000bf46320 */
[----:B------:R-:W-:Y:S02]  /*0940*/  @!P0 IADD3 R26, P5, PT, R16, UR37, RZ ;  /* 0x00000025101a8c10 */ /* 0x000fe4000ffbe0ff */
[----:B------:R-:W-:Y:S02]  /*0950*/  ISETP.GE.AND.EX P3, PT, R18, UR40, PT, P3 ;  /* 0x0000002812007c0c */ /* 0x000fe4000bf66330 */
[----:B------:R-:W-:Y:S02]  /*0960*/  @!P0 IADD3.X R27, PT, PT, R17, UR38, RZ, P5, !PT ;  /* 0x00000026111b8c10 */ /* 0x000fe4000affe4ff */
[----:B------:R-:W-:-:S03]  /*0970*/  @!P1 IADD3 R24, P4, PT, R16, UR34, RZ ;  /* 0x0000002210189c10 */ /* 0x000fc6000ff9e0ff */
[----:B------:R0:W2:Y:S01]  /*0980*/  @!P0 LDG.E.U8 R9, desc[UR26][R26.64] ;  /* 0x0000001a1a098981 */ /* 0x0000a2000c1e1100 */
[----:B------:R-:W-:Y:S02]  /*0990*/  @!P1 IADD3.X R25, PT, PT, R17, UR14, RZ, P4, !PT ;  /* 0x0000000e11199c10 */ /* 0x000fe4000a7fe4ff */
[----:B-1----:R-:W-:-:S03]  /*09a0*/  @!P2 IADD3 R20, P4, PT, R16, UR33, RZ ;  /* 0x000000211014ac10 */ /* 0x002fc6000ff9e0ff */
[----:B------:R1:W3:Y:S01]  /*09b0*/  @!P1 LDG.E.U8 R22, desc[UR26][R24.64] ;  /* 0x0000001a18169981 */ /* 0x0002e2000c1e1100 */
[----:B------:R-:W-:Y:S02]  /*09c0*/  @!P2 IADD3.X R21, PT, PT, R17, UR16, RZ, P4, !PT ;  /* 0x000000101115ac10 */ /* 0x000fe4000a7fe4ff */
[----:B------:R-:W-:-:S03]  /*09d0*/  @!P3 IADD3 R18, P4, PT, R16, UR32, RZ ;  /* 0x000000201012bc10 */ /* 0x000fc6000ff9e0ff */
[----:B------:R4:W5:Y:S01]  /*09e0*/  @!P2 LDG.E.U8 R23, desc[UR26][R20.64] ;  /* 0x0000001a1417a981 */ /* 0x000962000c1e1100 */
[----:B------:R-:W-:-:S05]  /*09f0*/  @!P3 IADD3.X R19, PT, PT, R17, UR18, RZ, P4, !PT ;  /* 0x000000121113bc10 */ /* 0x000fca000a7fe4ff */
[----:B------:R5:W5:Y:S01]  /*0a00*/  @!P3 LDG.E.U8 R8, desc[UR26][R18.64] ;  /* 0x0000001a1208b981 */ /* 0x000b62000c1e1100 */
[----:B------:R-:W-:Y:S01]  /*0a10*/  IMAD.U32 R29, RZ, RZ, UR29 ;  /* 0x0000001dff1d7e24 */ /* 0x000fe2000f8e00ff */
[----:B------:R-:W-:Y:S02]  /*0a20*/  UIADD3 UR20, UP0, UPT, UR20, -0x2, URZ ;  /* 0xfffffffe14147890 */ /* 0x000fe4000ff1e0ff */
[----:B------:R-:W-:Y:S01]  /*0a30*/  UIMAD.WIDE.U32 UR4, UR29, 0x8, UR4 ;  /* 0x000000081d0478a5 */ /* 0x000fe2000f8e0004 */
[----:B------:R-:W-:Y:S01]  /*0a40*/  @!P0 IMAD.WIDE.U32 R28, R29, 0x8, R4 ;  /* 0x000000081d1c8825 */ /* 0x000fe200078e0004 */
[----:B------:R-:W-:Y:S02]  /*0a50*/  UIADD3.X UR6, UPT, UPT, UR6, -0x1, URZ, UP0, !UPT ;  /* 0xffffffff06067890 */ /* 0x000fe400087fe4ff */
[----:B------:R-:W-:Y:S01]  /*0a60*/  UISETP.NE.U32.AND UP0, UPT, UR20, URZ, UPT ;  /* 0x000000ff1400728c */ /* 0x000fe2000bf05070 */
[----:B0-----:R-:W-:-:S03]  /*0a70*/  @!P0 IADD3 R26, P4, PT, R28, UR7, RZ ;  /* 0x000000071c1a8c10 */ /* 0x001fc6000ff9e0ff */
[----:B------:R-:W-:Y:S01]  /*0a80*/  UISETP.NE.AND.EX UP0, UPT, UR6, URZ, UPT, UP0 ;  /* 0x000000ff0600728c */ /* 0x000fe2000bf05300 */
[----:B------:R-:W-:Y:S02]  /*0a90*/  @!P0 IADD3.X R27, PT, PT, R29, UR10, RZ, P4, !PT ;  /* 0x0000000a1d1b8c10 */ /* 0x000fe4000a7fe4ff */
[----:B-1----:R-:W-:-:S04]  /*0aa0*/  @!P1 IADD3 R24, P4, PT, R10, UR7, RZ ;  /* 0x000000070a189c10 */ /* 0x002fc8000ff9e0ff */
[----:B------:R-:W-:Y:S02]  /*0ab0*/  @!P1 IADD3.X R25, PT, PT, R11, UR10, RZ, P4, !PT ;  /* 0x0000000a0b199c10 */ /* 0x000fe4000a7fe4ff */
[----:B--2---:R-:W-:-:S05]  /*0ac0*/  @!P0 LOP3.LUT R29, R9, 0xff, RZ, 0xc0, !PT ;  /* 0x000000ff091d8812 */ /* 0x004fca00078ec0ff */
[----:B------:R-:W-:Y:S01]  /*0ad0*/  @!P0 STG.E.U16 desc[UR26][R26.64], R29 ;  /* 0x0000001d1a008986 */ /* 0x000fe2000c10151a */
[----:B----4-:R-:W-:Y:S02]  /*0ae0*/  @!P2 IADD3 R20, P0, PT, R12, UR7, RZ ;  /* 0x000000070c14ac10 */ /* 0x010fe4000ff1e0ff */
[----:B---3--:R-:W-:Y:S02]  /*0af0*/  @!P1 LOP3.LUT R28, R22, 0xff, RZ, 0xc0, !PT ;  /* 0x000000ff161c9812 */ /* 0x008fe400078ec0ff */
[----:B------:R-:W-:Y:S02]  /*0b00*/  @!P2 IADD3.X R21, PT, PT, R13, UR10, RZ, P0, !PT ;  /* 0x0000000a0d15ac10 */ /* 0x000fe400087fe4ff */
[----:B-----5:R-:W-:Y:S01]  /*0b10*/  @!P2 LOP3.LUT R19, R23, 0xff, RZ, 0xc0, !PT ;  /* 0x000000ff1713a812 */ /* 0x020fe200078ec0ff */
[----:B------:R0:W-:Y:S01]  /*0b20*/  @!P1 STG.E.U16 desc[UR26][R24.64], R28 ;  /* 0x0000001c18009986 */ /* 0x0001e2000c10151a */
[----:B------:R-:W-:Y:S01]  /*0b30*/  @!P3 IADD3 R18, P0, PT, R14, UR7, RZ ;  /* 0x000000070e12bc10 */ /* 0x000fe2000ff1e0ff */
[----:B------:R-:W-:-:S02]  /*0b40*/  ULEA UR7, UP1, UR29, UR7, 0x4 ;  /* 0x000000071d077291 */ /* 0x000fc4000f8220ff */
[----:B------:R1:W-:Y:S01]  /*0b50*/  @!P2 STG.E.U16 desc[UR26][R20.64], R19 ;  /* 0x000000131400a986 */ /* 0x0003e2000c10151a */
[----:B0-----:R-:W-:Y:S01]  /*0b60*/  IMAD.U32 R25, RZ, RZ, UR29 ;  /* 0x0000001dff197e24 */ /* 0x001fe2000f8e00ff */
[----:B-1----:R-:W-:-:S03]  /*0b70*/  @!P3 IADD3.X R19, PT, PT, R15, UR10, RZ, P0, !PT ;  /* 0x0000000a0f13bc10 */ /* 0x002fc600087fe4ff */
[----:B------:R-:W-:Y:S01]  /*0b80*/  IMAD.WIDE.U32 R16, R25, 0x8, R16 ;  /* 0x0000000819107825 */ /* 0x000fe200078e0010 */
[----:B------:R-:W-:Y:S01]  /*0b90*/  @!P3 LOP3.LUT R21, R8, 0xff, RZ, 0xc0, !PT ;  /* 0x000000ff0815b812 */ /* 0x000fe200078ec0ff */
[----:B------:R-:W-:-:S04]  /*0ba0*/  ULEA.HI.X UR10, UR29, UR10, URZ, 0x4, UP1 ;  /* 0x0000000a1d0a7291 */ /* 0x000fc800088f24ff */
[----:B------:R1:W-:Y:S01]  /*0bb0*/  @!P3 STG.E.U16 desc[UR26][R18.64], R21 ;  /* 0x000000151200b986 */ /* 0x0003e2000c10151a */
[----:B------:R-:W-:Y:S07]  /*0bc0*/  BRA.U UP0, `(.L_x_3095) ;  /* 0xfffffff9006c7547 */ /* 0x000fee000b83ffff */
.L_x_3094:
        /* <DEDUP_REMOVED lines=14> */
[----:B------:R-:W-:-:S02]  /*0cb0*/  ISETP.GE.U32.AND P2, PT, R10, UR39, PT ;  /* 0x000000270a007c0c */ /* 0x000fc4000bf46070 */
[----:B------:R-:W-:Y:S02]  /*0cc0*/  ISETP.GE.AND.EX P1, PT, R11, UR40, PT, P1 ;  /* 0x000000280b007c0c */ /* 0x000fe4000bf26310 */
[----:B------:R-:W-:-:S07]  /*0cd0*/  ISETP.GE.AND.EX P2, PT, R13, UR40, PT, P2 ;  /* 0x000000280d007c0c */ /* 0x000fce000bf46320 */
[----:B------:R-:W-:-:S04]  /*0ce0*/  @!P0 IADD3 R4, P3, PT, R7, UR41, RZ ;  /* 0x0000002907048c10 */ /* 0x000fc8000ff7e0ff */
[----:B------:R-:W-:Y:S02]  /*0cf0*/  @!P1 IADD3 R2, P4, PT, R0, UR41, RZ ;  /* 0x0000002900029c10 */ /* 0x000fe4000ff9e0ff */
[----:B------:R-:W-:Y:S02]  /*0d00*/  @!P0 IADD3.X R5, PT, PT, R12, UR42, RZ, P3, !PT ;  /* 0x0000002a0c058c10 */ /* 0x000fe40009ffe4ff */
[----:B------:R-:W-:Y:S02]  /*0d10*/  @!P2 IADD3 R14, P3, PT, R10, UR41, RZ ;  /* 0x000000290a0eac10 */ /* 0x000fe4000ff7e0ff */
[----:B------:R-:W-:Y:S01]  /*0d20*/  @!P1 IADD3.X R3, PT, PT, R11, UR42, RZ, P4, !PT ;  /* 0x0000002a0b039c10 */ /* 0x000fe2000a7fe4ff */
[----:B------:R-:W2:Y:S01]  /*0d30*/  @!P0 LDG.E.U8 R9, desc[UR26][R4.64] ;  /* 0x0000001a04098981 */ /* 0x000ea2000c1e1100 */
[----:B------:R-:W-:-:S03]  /*0d40*/  @!P2 IADD3.X R15, PT, PT, R13, UR42, RZ, P3, !PT ;  /* 0x0000002a0d0fac10 */ /* 0x000fc60009ffe4ff */
[----:B------:R0:W3:Y:S01]  /*0d50*/  @!P1 LDG.E.U8 R22, desc[UR26][R2.64] ;  /* 0x0000001a02169981 */ /* 0x0000e2000c1e1100 */
[----:B-1----:R-:W-:-:S03]  /*0d60*/  IADD3 R18, P4, PT, R10, UR29, RZ ;  /* 0x0000001d0a127c10 */ /* 0x002fc6000ff9e0ff */
[----:B------:R-:W4:Y:S01]  /*0d70*/  @!P2 LDG.E.U8 R23, desc[UR26][R14.64] ;  /* 0x0000001a0e17a981 */ /* 0x000f22000c1e1100 */
[----:B------:R-:W-:Y:S01]  /*0d80*/  ISETP.GE.U32.AND P3, PT, R18, UR39, PT ;  /* 0x0000002712007c0c */ /* 0x000fe2000bf66070 */
[----:B------:R-:W-:-:S05]  /*0d90*/  IMAD.X R19, RZ, RZ, R13, P4 ;  /* 0x000000ffff137224 */ /* 0x000fca00020e060d */
[----:B------:R-:W-:Y:S02]  /*0da0*/  ISETP.GE.AND.EX P3, PT, R19, UR40, PT, P3 ;  /* 0x0000002813007c0c */ /* 0x000fe4000bf66330 */
[----:B0-----:R-:W-:Y:S02]  /*0db0*/  @!P1 LEA R2, P5, R0, UR8, 0x1 ;  /* 0x0000000800029c11 */ /* 0x001fe4000f8a08ff */
[----:B------:R-:W-:-:S09]  /*0dc0*/  @!P2 LEA R4, P6, R10, UR8, 0x1 ;  /* 0x000000080a04ac11 */ /* 0x000fd2000f8c08ff */
[----:B------:R-:W-:-:S04]  /*0dd0*/  @!P3 IADD3 R16, P4, PT, R18, UR41, RZ ;  /* 0x000000291210bc10 */ /* 0x000fc8000ff9e0ff */
[----:B------:R-:W-:Y:S02]  /*0de0*/  @!P3 IADD3.X R17, PT, PT, R19, UR42, RZ, P4, !PT ;  /* 0x0000002a1311bc10 */ /* 0x000fe4000a7fe4ff */
[C---:B------:R-:W-:Y:S02]  /*0df0*/  @!P0 LEA R6, P4, R7.reuse, UR8, 0x1 ;  /* 0x0000000807068c11 */ /* 0x040fe4000f8808ff */
[----:B------:R-:W-:Y:S01]  /*0e00*/  @!P1 LEA.HI.X R3, R0, UR9, R11, 0x1, P5 ;  /* 0x0000000900039c11 */ /* 0x000fe2000a8f0c0b */
[----:B------:R0:W5:Y:S01]  /*0e10*/  @!P3 LDG.E.U8 R8, desc[UR26][R16.64] ;  /* 0x0000001a1008b981 */ /* 0x000162000c1e1100 */
[----:B------:R-:W-:Y:S02]  /*0e20*/  @!P0 LEA.HI.X R7, R7, UR9, R12, 0x1, P4 ;  /* 0x0000000907078c11 */ /* 0x000fe4000a0f0c0c */
[----:B------:R-:W-:Y:S02]  /*0e30*/  @!P2 LEA.HI.X R5, R10, UR9, R13, 0x1, P6 ;  /* 0x000000090a05ac11 */ /* 0x000fe4000b0f0c0d */
[----:B--2---:R-:W-:-:S02]  /*0e40*/  @!P0 LOP3.LUT R9, R9, 0xff, RZ, 0xc0, !PT ;  /* 0x000000ff09098812 */ /* 0x004fc400078ec0ff */
[----:B---3--:R-:W-:-:S03]  /*0e50*/  @!P1 LOP3.LUT R11, R22, 0xff, RZ, 0xc0, !PT ;  /* 0x000000ff160b9812 */ /* 0x008fc600078ec0ff */
[----:B------:R0:W-:Y:S01]  /*0e60*/  @!P0 STG.E.U16 desc[UR26][R6.64], R9 ;  /* 0x0000000906008986 */ /* 0x0001e2000c10151a */
[----:B----4-:R-:W-:-:S03]  /*0e70*/  @!P2 LOP3.LUT R13, R23, 0xff, RZ, 0xc0, !PT ;  /* 0x000000ff170da812 */ /* 0x010fc600078ec0ff */
[----:B------:R0:W-:Y:S04]  /*0e80*/  @!P1 STG.E.U16 desc[UR26][R2.64], R11 ;  /* 0x0000000b02009986 */ /* 0x0001e8000c10151a */
[----:B------:R0:W-:Y:S01]  /*0e90*/  @!P2 STG.E.U16 desc[UR26][R4.64], R13 ;  /* 0x0000000d0400a986 */ /* 0x0001e2000c10151a */
[----:B------:R-:W-:Y:S05]  /*0ea0*/  @P3 EXIT ;  /* 0x000000000000394d */ /* 0x000fea0003800000 */
[----:B0-----:R-:W-:Y:S02]  /*0eb0*/  LEA R2, P0, R18, UR8, 0x1 ;  /* 0x0000000812027c11 */ /* 0x001fe4000f8008ff */
[----:B-----5:R-:W-:Y:S02]  /*0ec0*/  LOP3.LUT R5, R8, 0xff, RZ, 0xc0, !PT ;  /* 0x000000ff08057812 */ /* 0x020fe400078ec0ff */
[----:B------:R-:W-:-:S05]  /*0ed0*/  LEA.HI.X R3, R18, UR9, R19, 0x1, P0 ;  /* 0x0000000912037c11 */ /* 0x000fca00080f0c13 */
[----:B------:R-:W-:Y:S01]  /*0ee0*/  STG.E.U16 desc[UR26][R2.64], R5 ;  /* 0x0000000502007986 */ /* 0x000fe2000c10151a */
[----:B------:R-:W-:Y:S05]  /*0ef0*/  EXIT ;  /* 0x000000000000794d */ /* 0x000fea0003800000 */
.L_x_3093:
[----:B------:R-:W0:Y:S02]  /*0f00*/  S2R R8, SR_TID.X ;  /* 0x0000000000087919 */ /* 0x000e240000002100 */
[----:B0-----:R-:W-:-:S03]  /*0f10*/  IMAD.WIDE.U32 R2, R8, 0x4, RZ ;  /* 0x0000000408027825 */ /* 0x001fc600078e00ff */
[----:B------:R-:W-:-:S04]  /*0f20*/  ISETP.GE.U32.AND P0, PT, R2, UR11, PT ;  /* 0x0000000b02007c0c */ /* 0x000fc8000bf06070 */
[----:B------:R-:W-:-:S13]  /*0f30*/  ISETP.GE.AND.EX P0, PT, R3, UR4, PT, P0 ;  /* 0x0000000403007c0c */ /* 0x000fda000bf06300 */
[----:B------:R-:W-:Y:S05]  /*0f40*/  @P0 EXIT ;  /* 0x000000000000094d */ /* 0x000fea0003800000 */
[----:B------:R-:W-:Y:S01]  /*0f50*/  IMAD.MOV.U32 R9, RZ, RZ, RZ ;  /* 0x000000ffff097224 */ /* 0x000fe200078e00ff */
[----:B------:R-:W0:Y:S06]  /*0f60*/  LDCU UR5, c[0x0][0x360] ;  /* 0x00006c00ff0577ac */ /* 0x000e2c0008000800 */
.L_x_3096:
[----:B------:R-:W-:-:S04]  /*0f70*/  LEA R2, P0, R8, UR41, 0x2 ;  /* 0x0000002908027c11 */ /* 0x000fc8000f8010ff */
[----:B------:R-:W-:-:S05]  /*0f80*/  LEA.HI.X R3, R8, UR42, R9, 0x2, P0 ;  /* 0x0000002a08037c11 */ /* 0x000fca00080f1409 */
[----:B------:R-:W2:Y:S01]  /*0f90*/  LDG.E R2, desc[UR26][R2.64] ;  /* 0x0000001a02027981 */ /* 0x000ea2000c1e1900 */
[----:B------:R-:W-:Y:S02]  /*0fa0*/  LEA R4, P0, R8, UR8, 0x3 ;  /* 0x0000000808047c11 */ /* 0x000fe4000f8018ff */
[C---:B--2---:R-:W-:Y:S02]  /*0fb0*/  PRMT R0, R2.reuse, 0x7771, RZ ;  /* 0x0000777102007816 */ /* 0x044fe400000000ff */
[C---:B------:R-:W-:Y:S02]  /*0fc0*/  PRMT R5, R2.reuse, 0x7770, RZ ;  /* 0x0000777002057816 */ /* 0x040fe400000000ff */
[C---:B------:R-:W-:Y:S02]  /*0fd0*/  PRMT R6, R2.reuse, 0x7773, RZ ;  /* 0x0000777302067816 */ /* 0x040fe400000000ff */
[----:B------:R-:W-:Y:S02]  /*0fe0*/  PRMT R7, R2, 0x7772, RZ ;  /* 0x0000777202077816 */ /* 0x000fe400000000ff */
[----:B------:R-:W-:-:S02]  /*0ff0*/  PRMT R0, R5, 0x5410, R0 ;  /* 0x0000541005007816 */ /* 0x000fc40000000000 */
[----:B------:R-:W-:Y:S02]  /*1000*/  PRMT R6, R7, 0x5410, R6 ;  /* 0x0000541007067816 */ /* 0x000fe40000000006 */
[----:B------:R-:W-:Y:S02]  /*1010*/  LEA.HI.X R5, R8, UR9, R9, 0x3, P0 ;  /* 0x0000000908057c11 */ /* 0x000fe400080f1c09 */
[----:B------:R-:W-:Y:S02]  /*1020*/  LOP3.LUT R0, R0, 0xff00ff, RZ, 0xc0, !PT ;  /* 0x00ff00ff00007812 */ /* 0x000fe400078ec0ff */
[----:B------:R-:W-:Y:S02]  /*1030*/  LOP3.LUT R6, R6, 0xff00ff, RZ, 0xc0, !PT ;  /* 0x00ff00ff06067812 */ /* 0x000fe400078ec0ff */
[----:B0-----:R-:W-:Y:S01]  /*1040*/  IADD3 R8, P0, PT, R8, UR5, RZ ;  /* 0x0000000508087c10 */ /* 0x001fe2000ff1e0ff */
[----:B------:R-:W-:Y:S02]  /*1050*/  IMAD.MOV.U32 R2, RZ, RZ, R0 ;  /* 0x000000ffff027224 */ /* 0x000fe400078e0000 */
[----:B------:R-:W-:-:S02]  /*1060*/  IMAD.MOV.U32 R3, RZ, RZ, R6 ;  /* 0x000000ffff037224 */ /* 0x000fc400078e0006 */
        /* <DEDUP_REMOVED lines=10> */
        .weak           $__internal_94_$__cuda_sm20_div_u16
        .type           $__internal_94_$__cuda_sm20_div_u16,@function
        .size           $__internal_94_$__cuda_sm20_div_u16,(.L_x_7727 - $__internal_94_$__cuda_sm20_div_u16)
$__internal_94_$__cuda_sm20_div_u16:
        /* <DEDUP_REMOVED lines=19> */
[----:B------:R-:W-:Y:S05]  /*1240*/  RET.REL.NODEC R2 `(_ZN2at6native55_GLOBAL__N__de093ff9_22_ForeachBinaryOpList_cu_a911ec4325multi_tensor_apply_kernelINS1_18TensorListMetadataILi2EEENS1_11CopyFunctorIshLi2ELi1ELi1EEEJNS0_4CopyIshEEEEEvT_T0_DpT1_) ;  /* 0xffffffec026c7950 */ /* 0x000fea0003c3ffff */
.L_x_3097:
        /* <DEDUP_REMOVED lines=11> */
.L_x_7727:


//--------------------- .text._ZN2at6native55_GLOBAL__N__de093ff9_22_ForeachBinaryOpList_cu_a911ec4325multi_tensor_apply_kernelINS1_18TensorListMetadataILi2EEENS1_14UnaryOpFunctorIsLi2ELi1ELi1EEEJNS0_4CopyIssEEEEEvT_T0_DpT1_ --------------------------
	.section	.text._ZN2at6native55_GLOBAL__N__de093ff9_22_ForeachBinaryOpList_cu_a911ec4325multi_tensor_apply_kernelINS1_18TensorListMetadataILi2EEENS1_14UnaryOpFunctorIsLi2ELi1ELi1EEEJNS0_4CopyIssEEEEEvT_T0_DpT1_,"ax",@progbits
	.align	128
.text._ZN2at6native55_GLOBAL__N__de093ff9_22_ForeachBinaryOpList_cu_a911ec4325multi_tensor_apply_kernelINS1_18TensorListMetadataILi2EEENS1_14UnaryOpFunctorIsLi2ELi1ELi1EEEJNS0_4CopyIssEEEEEvT_T0_DpT1_:
        .type           _ZN2at6native55_GLOBAL__N__de093ff9_22_ForeachBinaryOpList_cu_a911ec4325multi_tensor_apply_kernelINS1_18TensorListMetadataILi2EEENS1_14UnaryOpFunctorIsLi2ELi1ELi1EEEJNS0_4CopyIssEEEEEvT_T0_DpT1_,@function
        .size           _ZN2at6native55_GLOBAL__N__de093ff9_22_ForeachBinaryOpList_cu_a911ec4325multi_tensor_apply_kernelINS1_18TensorListMetadataILi2EEENS1_14UnaryOpFunctorIsLi2ELi1ELi1EEEJNS0_4CopyIssEEEEEvT_T0_DpT1_,(.L_x_7729 - _ZN2at6native55_GLOBAL__N__de093ff9_22_ForeachBinaryOpList_cu_a911ec4325multi_tensor_apply_kernelINS1_18TensorListMetadataILi2EEENS1_14UnaryOpFunctorIsLi2ELi1ELi1EEEJNS0_4CopyIssEEEEEvT_T0_DpT1_)
        .other          _ZN2at6native55_GLOBAL__N__de093ff9_22_ForeachBinaryOpList_cu_a911ec4325multi_tensor_apply_kernelINS1_18TensorListMetadataILi2EEENS1_14UnaryOpFunctorIsLi2ELi1ELi1EEEJNS0_4CopyIssEEEEEvT_T0_DpT1_,@"STO_CUDA_ENTRY STV_DEFAULT"
_ZN2at6native55_GLOBAL__N__de093ff9_22_ForeachBinaryOpList_cu_a911ec4325multi_tensor_apply_kernelINS1_18TensorListMetadataILi2EEENS1_14UnaryOpFunctorIsLi2ELi1ELi1EEEJNS0_4CopyIssEEEEEvT_T0_DpT1_:
        /* <DEDUP_REMOVED lines=39> */
[----:B------:R-:W-:Y:S05]  /*0270*/  CALL.REL.NOINC `($__internal_95_$__cuda_sm20_div_u16) ;  /* 0x0000000800dc7944 */ /* 0x000fea0003c00000 */
        /* <DEDUP_REMOVED lines=16> */
.L_x_3100:
[----:B0-----:R-:W-:Y:S02]  /*0380*/  IADD3 R23, P1, PT, R0, UR6, RZ ;  /* 0x0000000600177c10 */ /* 0x001fe4000ff3e0ff */
[----:B------:R-:W-:Y:S02]  /*0390*/  PRMT R21, RZ, 0x7610, R21 ;  /* 0x00007610ff157816 */ /* 0x000fe40000000015 */
        /* <DEDUP_REMOVED lines=15> */
[----:B------:R-:W-:Y:S02]  /*0490*/  @!P4 LEA R6, P1, R13, UR8, 0x1 ;  /* 0x000000080d06cc11 */ /* 0x000fe4000f8208ff */
[----:B------:R-:W-:Y:S01]  /*04a0*/  PRMT R19, RZ, 0x7610, R19 ;  /* 0x00007610ff137816 */ /* 0x000fe20000000013 */
[----:B------:R-:W2:Y:S01]  /*04b0*/  @!P2 LDG.E.U16 R21, desc[UR14][R4.64] ;  /* 0x0000000e0415a981 */ /* 0x000ea2000c1e1500 */
[----:B------:R-:W-:Y:S02]  /*04c0*/  @!P3 LEA R24, P5, R11, UR8, 0x1 ;  /* 0x000000080b18bc11 */ /* 0x000fe4000f8a08ff */
[----:B------:R-:W-:Y:S02]  /*04d0*/  @!P4 LEA.HI.X R7, R13, UR9, R14, 0x1, P1 ;  /* 0x000000090d07cc11 */ /* 0x000fe400088f0c0e */
[----:B------:R-:W-:Y:S02]  /*04e0*/  PRMT R17, RZ, 0x7610, R17 ;  /* 0x00007610ff117816 */ /* 0x000fe40000000011 */
[----:B------:R-:W-:Y:S01]  /*04f0*/  @!P3 LEA.HI.X R25, R11, UR9, R16, 0x1, P5 ;  /* 0x000000090b19bc11 */ /* 0x000fe2000a8f0c10 */
[----:B------:R0:W3:Y:S01]  /*0500*/  @!P4 LDG.E.U16 R19, desc[UR14][R6.64] ;  /* 0x0000000e0613c981 */ /* 0x0000e2000c1e1500 */
[----:B------:R-:W-:-:S03]  /*0510*/  ISETP.GE.U32.AND P1, PT, R3, UR17, PT ;  /* 0x0000001103007c0c */ /* 0x000fc6000bf26070 */
[----:B------:R-:W4:Y:S01]  /*0520*/  @!P3 LDG.E.U16 R17, desc[UR14][R24.64] ;  /* 0x0000000e1811b981 */ /* 0x000f22000c1e1500 */
[----:B------:R-:W-:Y:S02]  /*0530*/  ISETP.GE.AND.EX P1, PT, R18, UR18, PT, P1 ;  /* 0x0000001212007c0c */ /* 0x000fe4000bf26310 */
[----:B------:R-:W-:-:S11]  /*0540*/  PRMT R15, RZ, 0x7610, R15 ;  /* 0x00007610ff0f7816 */ /* 0x000fd6000000000f */
[----:B------:R-:W-:-:S04]  /*0550*/  @!P1 LEA R26, P5, R3, UR8, 0x1 ;  /* 0x00000008031a9c11 */ /* 0x000fc8000f8a08ff */
[----:B------:R-:W-:-:S05]  /*0560*/  @!P1 LEA.HI.X R27, R3, UR9, R18, 0x1, P5 ;  /* 0x00000009031b9c11 */ /* 0x000fca000a8f0c12 */
[----:B------:R1:W5:Y:S01]  /*0570*/  @!P1 LDG.E.U16 R15, desc[UR14][R26.64] ;  /* 0x0000000e1a0f9981 */ /* 0x000362000c1e1500 */
[----:B------:R-:W-:-:S04]  /*0580*/  @!P2 LEA R8, P5, R23, UR10, 0x1 ;  /* 0x0000000a1708ac11 */ /* 0x000fc8000f8a08ff */
[----:B------:R-:W-:Y:S02]  /*0590*/  @!P2 LEA.HI.X R9, R23, UR11, R12, 0x1, P5 ;  /* 0x0000000b1709ac11 */ /* 0x000fe4000a8f0c0c */
[----:B0-----:R-:W-:Y:S02]  /*05a0*/  @!P3 LEA R6, P5, R11, UR10, 0x1 ;  /* 0x0000000a0b06bc11 */ /* 0x001fe4000f8a08ff */
[----:B------:R-:W-:Y:S02]  /*05b0*/  @!P4 LEA R4, P6, R13, UR10, 0x1 ;  /* 0x0000000a0d04cc11 */ /* 0x000fe4000f8c08ff */
[----:B------:R-:W-:Y:S02]  /*05c0*/  @!P3 LEA.HI.X R7, R11, UR11, R16, 0x1, P5 ;  /* 0x0000000b0b07bc11 */ /* 0x000fe4000a8f0c10 */
[----:B------:R-:W-:Y:S02]  /*05d0*/  IADD3 R11, P5, PT, R23, UR13, RZ ;  /* 0x0000000d170b7c10 */ /* 0x000fe4000ffbe0ff */
[----:B------:R-:W-:-:S02]  /*05e0*/  @!P4 LEA.HI.X R5, R13, UR11, R14, 0x1, P6 ;  /* 0x0000000b0d05cc11 */ /* 0x000fc4000b0f0c0e */
[----:B------:R-:W-:Y:S01]  /*05f0*/  @!P1 LEA R2, P6, R3, UR10, 0x1 ;  /* 0x0000000a03029c11 */ /* 0x000fe2000f8c08ff */
[----:B------:R-:W-:Y:S01]  /*0600*/  IMAD.X R12, RZ, RZ, R12, P5 ;  /* 0x000000ffff0c7224 */ /* 0x000fe200028e060c */
[----:B------:R-:W-:Y:S02]  /*0610*/  IADD3 R13, P5, PT, R13, UR13, RZ ;  /* 0x0000000d0d0d7c10 */ /* 0x000fe4000ffbe0ff */
[----:B------:R-:W-:-:S03]  /*0620*/  @!P1 LEA.HI.X R3, R3, UR11, R18, 0x1, P6 ;  /* 0x0000000b03039c11 */ /* 0x000fc6000b0f0c12 */
[----:B------:R-:W-:Y:S01]  /*0630*/  IMAD.X R18, RZ, RZ, R14, P5 ;  /* 0x000000ffff127224 */ /* 0x000fe200028e060e */
[----:B------:R-:W-:-:S04]  /*0640*/  IADD3 R14, P5, PT, R13, UR16, RZ ;  /* 0x000000100d0e7c10 */ /* 0x000fc8000ffbe0ff */
[----:B------:R-:W-:Y:S02]  /*0650*/  ISETP.GE.U32.AND P6, PT, R14, UR17, PT ;  /* 0x000000110e007c0c */ /* 0x000fe4000bfc6070 */
[----:B-1----:R-:W-:Y:S02]  /*0660*/  PRMT R27, RZ, 0x7610, R27 ;  /* 0x00007610ff1b7816 */ /* 0x002fe4000000001b */
[----:B------:R-:W-:Y:S01]  /*0670*/  PRMT R29, RZ, 0x7610, R29 ;  /* 0x00007610ff1d7816 */ /* 0x000fe2000000001d */
[----:B--2---:R0:W-:Y:S01]  /*0680*/  @!P2 STG.E.U16 desc[UR14][R8.64], R21 ;  /* 0x000000150800a986 */ /* 0x0041e2000c10150e */
[----:B------:R-:W-:-:S04]  /*0690*/  ISETP.GE.U32.AND P2, PT, R11, UR17, PT ;  /* 0x000000110b007c0c */ /* 0x000fc8000bf46070 */
[----:B------:R-:W-:Y:S01]  /*06a0*/  ISETP.GE.AND.EX P2, PT, R12, UR18, PT, P2 ;  /* 0x000000120c007c0c */ /* 0x000fe2000bf46320 */
[----:B---3--:R1:W-:Y:S01]  /*06b0*/  @!P4 STG.E.U16 desc[UR14][R4.64], R19 ;  /* 0x000000130400c986 */ /* 0x0083e2000c10150e */
[----:B------:R-:W-:-:S03]  /*06c0*/  ISETP.GE.U32.AND P4, PT, R13, UR17, PT ;  /* 0x000000110d007c0c */ /* 0x000fc6000bf86070 */
[----:B----4-:R2:W-:Y:S01]  /*06d0*/  @!P3 STG.E.U16 desc[UR14][R6.64], R17 ;  /* 0x000000110600b986 */ /* 0x0105e2000c10150e */
[----:B------:R-:W-:Y:S01]  /*06e0*/  IADD3 R16, P3, PT, R14, UR16, RZ ;  /* 0x000000100e107c10 */ /* 0x000fe2000ff7e0ff */
[----:B0-----:R-:W-:Y:S01]  /*06f0*/  IMAD.X R21, RZ, RZ, R18, P5 ;  /* 0x000000ffff157224 */ /* 0x001fe200028e0612 */
[----:B------:R-:W-:Y:S02]  /*0700*/  ISETP.GE.AND.EX P4, PT, R18, UR18, PT, P4 ;  /* 0x0000001212007c0c */ /* 0x000fe4000bf86340 */
[----:B------:R-:W-:Y:S01]  /*0710*/  ISETP.GE.U32.AND P5, PT, R16, UR17, PT ;  /* 0x0000001110007c0c */ /* 0x000fe2000bfa6070 */
[----:B------:R-:W-:Y:S01]  /*0720*/  IMAD.X R9, RZ, RZ, R21, P3 ;  /* 0x000000ffff097224 */ /* 0x000fe200018e0615 */
[----:B------:R-:W-:-:S04]  /*0730*/  ISETP.GE.AND.EX P3, PT, R21, UR18, PT, P6 ;  /* 0x0000001215007c0c */ /* 0x000fc8000bf66360 */
[----:B------:R-:W-:Y:S02]  /*0740*/  ISETP.GE.AND.EX P5, PT, R9, UR18, PT, P5 ;  /* 0x0000001209007c0c */ /* 0x000fe4000bfa6350 */
[----:B-1----:R-:W-:-:S04]  /*0750*/  @!P2 LEA R4, P6, R11, UR8, 0x1 ;  /* 0x000000080b04ac11 */ /* 0x002fc8000f8c08ff */
[----:B------:R-:W-:Y:S02]  /*0760*/  @!P2 LEA.HI.X R5, R11, UR9, R12, 0x1, P6 ;  /* 0x000000090b05ac11 */ /* 0x000fe4000b0f0c0c */
[C---:B--2---:R-:W-:Y:S02]  /*0770*/  @!P4 LEA R6, P6, R13.reuse, UR8, 0x1 ;  /* 0x000000080d06cc11 */ /* 0x044fe4000f8c08ff */
[----:B------:R-:W-:Y:S01]  /*0780*/  PRMT R8, RZ, 0x7610, R8 ;  /* 0x00007610ff087816 */ /* 0x000fe20000000008 */
[----:B-----5:R0:W-:Y:S01]  /*0790*/  @!P1 STG.E.U16 desc[UR14][R2.64], R15 ;  /* 0x0000000f02009986 */ /* 0x0201e2000c10150e */
[----:B------:R-:W-:Y:S02]  /*07a0*/  @!P3 LEA R22, P1, R14, UR8, 0x1 ;  /* 0x000000080e16bc11 */ /* 0x000fe4000f8208ff */
[----:B------:R-:W-:Y:S02]  /*07b0*/  @!P4 LEA.HI.X R7, R13, UR9, R18, 0x1, P6 ;  /* 0x000000090d07cc11 */ /* 0x000fe4000b0f0c12 */
[----:B------:R1:W2:Y:S01]  /*07c0*/  @!P2 LDG.E.U16 R8, desc[UR14][R4.64] ;  /* 0x0000000e0408a981 */ /* 0x0002a2000c1e1500 */
[----:B------:R-:W-:-:S02]  /*07d0*/  @!P5 LEA R24, P6, R16, UR8, 0x1 ;  /* 0x000000081018dc11 */ /* 0x000fc4000f8c08ff */
[----:B------:R-:W-:Y:S02]  /*07e0*/  PRMT R17, RZ, 0x7610, R17 ;  /* 0x00007610ff117816 */ /* 0x000fe40000000011 */
[----:B------:R-:W-:Y:S02]  /*07f0*/  @!P3 LEA.HI.X R23, R14, UR9, R21, 0x1, P1 ;  /* 0x000000090e17bc11 */ /* 0x000fe400088f0c15 */
[----:B------:R-:W-:Y:S02]  /*0800*/  @!P5 LEA.HI.X R25, R16, UR9, R9, 0x1, P6 ;  /* 0x000000091019dc11 */ /* 0x000fe4000b0f0c09 */
[----:B------:R-:W3:Y:S04]  /*0810*/  @!P4 LDG.E.U16 R17, desc[UR14][R6.64] ;  /* 0x0000000e0611c981 */ /* 0x000ee8000c1e1500 */
[----:B------:R-:W4:Y:S04]  /*0820*/  @!P3 LDG.E.U16 R27, desc[UR14][R22.64] ;  /* 0x0000000e161bb981 */ /* 0x000f28000c1e1500 */
[----:B------:R-:W5:Y:S01]  /*0830*/  @!P5 LDG.E.U16 R29, desc[UR14][R24.64] ;  /* 0x0000000e181dd981 */ /* 0x000f62000c1e1500 */
[----:B-1----:R-:W-:-:S02]  /*0840*/  @!P2 LEA R4, P1, R11, UR10, 0x1 ;  /* 0x0000000a0b04ac11 */ /* 0x002fc4000f8208ff */
[----:B0-----:R-:W-:Y:S02]  /*0850*/  @!P4 LEA R2, P6, R13, UR10, 0x1 ;  /* 0x0000000a0d02cc11 */ /* 0x001fe4000f8c08ff */
        /* <DEDUP_REMOVED lines=17> */
.L_x_3099:
[----:B------:R-:W-:Y:S05]  /*0970*/  @!P0 EXIT ;  /* 0x000000000000894d */ /* 0x000fea0003800000 */
[----:B0-----:R-:W-:Y:S02]  /*0980*/  IADD3 R0, P1, PT, R0, UR6, RZ ;  /* 0x0000000600007c10 */ /* 0x001fe4000ff3e0ff */
[----:B------:R-:W-:Y:S02]  /*0990*/  PRMT R11, RZ, 0x7610, R11 ;  /* 0x00007610ff0b7816 */ /* 0x000fe4000000000b */
        /* <DEDUP_REMOVED lines=16> */
[----:B------:R-:W-:Y:S02]  /*0aa0*/  PRMT R13, RZ, 0x7610, R13 ;  /* 0x00007610ff0d7816 */ /* 0x000fe4000000000d */
[----:B------:R-:W-:Y:S02]  /*0ab0*/  @!P1 LEA.HI.X R5, R10, UR9, R21, 0x1, P3 ;  /* 0x000000090a059c11 */ /* 0x000fe400098f0c15 */
[----:B------:R-:W-:-:S02]  /*0ac0*/  PRMT R15, RZ, 0x7610, R15 ;  /* 0x00007610ff0f7816 */ /* 0x000fc4000000000f */
[C---:B------:R-:W-:Y:S01]  /*0ad0*/  @!P2 LEA.HI.X R7, R12.reuse, UR9, R23, 0x1, P4 ;  /* 0x000000090c07ac11 */ /* 0x040fe2000a0f0c17 */
[----:B------:R-:W3:Y:S04]  /*0ae0*/  @!P1 LDG.E.U16 R13, desc[UR14][R4.64] ;  /* 0x0000000e040d9981 */ /* 0x000ee8000c1e1500 */
[----:B------:R1:W4:Y:S01]  /*0af0*/  @!P2 LDG.E.U16 R15, desc[UR14][R6.64] ;  /* 0x0000000e060fa981 */ /* 0x000322000c1e1500 */
[----:B------:R-:W-:-:S04]  /*0b00*/  IADD3 R14, P4, PT, R12, UR16, RZ ;  /* 0x000000100c0e7c10 */ /* 0x000fc8000ff9e0ff */
[----:B------:R-:W-:Y:S01]  /*0b10*/  ISETP.GE.U32.AND P3, PT, R14, UR17, PT ;  /* 0x000000110e007c0c */ /* 0x000fe2000bf66070 */
[----:B------:R-:W-:-:S05]  /*0b20*/  IMAD.X R25, RZ, RZ, R23, P4 ;  /* 0x000000ffff197224 */ /* 0x000fca00020e0617 */
[----:B------:R-:W-:Y:S02]  /*0b30*/  ISETP.GE.AND.EX P3, PT, R25, UR18, PT, P3 ;  /* 0x0000001219007c0c */ /* 0x000fe4000bf66330 */
[----:B------:R-:W-:-:S11]  /*0b40*/  PRMT R17, RZ, 0x7610, R17 ;  /* 0x00007610ff117816 */ /* 0x000fd60000000011 */
        /* <DEDUP_REMOVED lines=17> */
.L_x_3098:
[----:B------:R-:W1:Y:S02]  /*0c60*/  S2R R6, SR_TID.X ;  /* 0x0000000000067919 */ /* 0x000e640000002100 */
[----:B-1----:R-:W-:-:S03]  /*0c70*/  IMAD.WIDE.U32 R2, R6, 0x4, RZ ;  /* 0x0000000406027825 */ /* 0x002fc600078e00ff */
[----:B------:R-:W-:-:S04]  /*0c80*/  ISETP.GE.U32.AND P0, PT, R2, UR19, PT ;  /* 0x0000001302007c0c */ /* 0x000fc8000bf06070 */
[----:B------:R-:W-:-:S13]  /*0c90*/  ISETP.GE.AND.EX P0, PT, R3, UR12, PT, P0 ;  /* 0x0000000c03007c0c */ /* 0x000fda000bf06300 */
[----:B0-----:R-:W-:Y:S05]  /*0ca0*/  @P0 EXIT ;  /* 0x000000000000094d */ /* 0x001fea0003800000 */
[----:B------:R-:W-:Y:S01]  /*0cb0*/  IMAD.MOV.U32 R7, RZ, RZ, RZ ;  /* 0x000000ffff077224 */ /* 0x000fe200078e00ff */
[----:B------:R-:W0:Y:S06]  /*0cc0*/  LDCU UR4, c[0x0][0x360] ;  /* 0x00006c00ff0477ac */ /* 0x000e2c0008000800 */
.L_x_3101:
        /* <DEDUP_REMOVED lines=15> */
[----:B--2---:R1:W-:-:S12]  /*0dc0*/  STG.E.64 desc[UR14][R4.64], R2 ;  /* 0x0000000204007986 */ /* 0x0043d8000c101b0e */
[----:B------:R-:W-:Y:S05]  /*0dd0*/  @!P0 BRA P1, `(.L_x_3101) ;  /* 0xfffffffc00bc8947 */ /* 0x000fea000083ffff */
[----:B------:R-:W-:Y:S05]  /*0de0*/  EXIT ;  /* 0x000000000000794d */ /* 0x000fea0003800000 */
        .weak           $__internal_95_$__cuda_sm20_div_u16
        .type           $__internal_95_$__cuda_sm20_div_u16,@function
        .size           $__internal_95_$__cuda_sm20_div_u16,(.L_x_7729 - $__internal_95_$__cuda_sm20_div_u16)
$__internal_95_$__cuda_sm20_div_u16:
        /* <DEDUP_REMOVED lines=18> */
[----:B------:R-:W-:Y:S06]  /*0f10*/  RET.REL.NODEC R2 `(_ZN2at6native55_GLOBAL__N__de093ff9_22_ForeachBinaryOpList_cu_a911ec4325multi_tensor_apply_kernelINS1_18TensorListMetadataILi2EEENS1_14UnaryOpFunctorIsLi2ELi1ELi1EEEJNS0_4CopyIssEEEEEvT_T0_DpT1_) ;  /* 0xfffffff002387950 */ /* 0x000fec0003c3ffff */
.L_x_3102:
        /* <DEDUP_REMOVED lines=14> */
.L_x_7729:


//--------------------- .text._ZN2at6native55_GLOBAL__N__de093ff9_22_ForeachBinaryOpList_cu_a911ec4325multi_tensor_apply_kernelINS1_18TensorListMetadataILi2EEENS1_11CopyFunctorIlN3c1015Float8_e5m2fnuzELi2ELi1ELi1EEEJNS0_4CopyIlS7_EEEEEvT_T0_DpT1_ --------------------------
	.section	.text._ZN2at6native55_GLOBAL__N__de093ff9_22_ForeachBinaryOpList_cu_a911ec4325multi_tensor_apply_kernelINS1_18TensorListMetadataILi2EEENS1_11CopyFunctorIlN3c1015Float8_e5m2fnuzELi2ELi1ELi1EEEJNS0_4CopyIlS7_EEEEEvT_T0_DpT1_,"ax",@progbits
	.align	128
.text._ZN2at6native55_GLOBAL__N__de093ff9_22_ForeachBinaryOpList_cu_a911ec4325multi_tensor_apply_kernelINS1_18TensorListMetadataILi2EEENS1_11CopyFunctorIlN3c1015Float8_e5m2fnuzELi2ELi1ELi1EEEJNS0_4CopyIlS7_EEEEEvT_T0_DpT1_:
        .type           _ZN2at6native55_GLOBAL__N__de093ff9_22_ForeachBinaryOpList_cu_a911ec4325multi_tensor_apply_kernelINS1_18TensorListMetadataILi2EEENS1_11CopyFunctorIlN3c1015Float8_e5m2fnuzELi2ELi1ELi1EEEJNS0_4CopyIlS7_EEEEEvT_T0_DpT1_,@function
        .size           _ZN2at6native55_GLOBAL__N__de093ff9_22_ForeachBinaryOpList_cu_a911ec4325multi_tensor_apply_kernelINS1_18TensorListMetadataILi2EEENS1_11CopyFunctorIlN3c1015Float8_e5m2fnuzELi2ELi1ELi1EEEJNS0_4CopyIlS7_EEEEEvT_T0_DpT1_,(.L_x_7731 - _ZN2at6native55_GLOBAL__N__de093ff9_22_ForeachBinaryOpList_cu_a911ec4325multi_tensor_apply_kernelINS1_18TensorListMetadataILi2EEENS1_11CopyFunctorIlN3c1015Float8_e5m2fnuzELi2ELi1ELi1EEEJNS0_4CopyIlS7_EEEEEvT_T0_DpT1_)
        .other          _ZN2at6native55_GLOBAL__N__de093ff9_22_ForeachBinaryOpList_cu_a911ec4325multi_tensor_apply_kernelINS1_18TensorListMetadataILi2EEENS1_11CopyFunctorIlN3c1015Float8_e5m2fnuzELi2ELi1ELi1EEEJNS0_4CopyIlS7_EEEEEvT_T0_DpT1_,@"STO_CUDA_ENTRY STV_DEFAULT"
_ZN2at6native55_GLOBAL__N__de093ff9_22_ForeachBinaryOpList_cu_a911ec4325multi_tensor_apply_kernelINS1_18TensorListMetadataILi2EEENS1_11CopyFunctorIlN3c1015Float8_e5m2fnuzELi2ELi1ELi1EEEJNS0_4CopyIlS7_EEEEEvT_T0_DpT1_:
        /* <DEDUP_REMOVED lines=55> */
.L_x_3120:
        /* <DEDUP_REMOVED lines=51> */
.L_x_3107:
[----:B------:R-:W-:Y:S05]  /*06a0*/  BSYNC.RECONVERGENT B1 ;  /* 0x0000000000017941 */ /* 0x000fea0003800200 */
.L_x_3106:
[----:B------:R-:W-:Y:S01]  /*06b0*/  IMAD.SHL.U32 R2, R2, 0x200000, RZ ;  /* 0x0020000002027824 */ /* 0x000fe200078e00ff */
[----:B------:R-:W-:-:S04]  /*06c0*/  LEA R3, R3, 0x37800000, 0x17 ;  /* 0x3780000003037811 */ /* 0x000fc800078eb8ff */
[----:B------:R-:W-:-:S07]  /*06d0*/  LOP3.LUT R6, R3, R2, R7, 0xfe, !PT ;  /* 0x0000000203067212 */ /* 0x000fce00078efe07 */
.L_x_3105:
[----:B------:R-:W-:Y:S05]  /*06e0*/  BSYNC.RECONVERGENT B0 ;  /* 0x0000000000007941 */ /* 0x000fea0003800200 */
.L_x_3104:
        /* <DEDUP_REMOVED lines=21> */
.L_x_3111:
[----:B------:R-:W-:Y:S05]  /*0840*/  BSYNC.RECONVERGENT B1 ;  /* 0x0000000000017941 */ /* 0x000fea0003800200 */
.L_x_3110:
[----:B------:R-:W-:Y:S01]  /*0850*/  IMAD.SHL.U32 R2, R2, 0x200000, RZ ;  /* 0x0020000002027824 */ /* 0x000fe200078e00ff */
[----:B------:R-:W-:-:S04]  /*0860*/  LEA R3, R3, 0x37800000, 0x17 ;  /* 0x3780000003037811 */ /* 0x000fc800078eb8ff */
[----:B------:R-:W-:-:S07]  /*0870*/  LOP3.LUT R2, R3, R2, R7, 0xfe, !PT ;  /* 0x0000000203027212 */ /* 0x000fce00078efe07 */
.L_x_3109:
[----:B------:R-:W-:Y:S05]  /*0880*/  BSYNC.RECONVERGENT B0 ;  /* 0x0000000000007941 */ /* 0x000fea0003800200 */
.L_x_3108:
        /* <DEDUP_REMOVED lines=21> */
.L_x_3115:
[----:B------:R-:W-:Y:S05]  /*09e0*/  BSYNC.RECONVERGENT B1 ;  /* 0x0000000000017941 */ /* 0x000fea0003800200 */
.L_x_3114:
[----:B------:R-:W-:Y:S01]  /*09f0*/  IMAD.SHL.U32 R3, R3, 0x200000, RZ ;  /* 0x0020000003037824 */ /* 0x000fe200078e00ff */
[----:B------:R-:W-:-:S04]  /*0a00*/  LEA R4, R4, 0x37800000, 0x17 ;  /* 0x3780000004047811 */ /* 0x000fc800078eb8ff */
[----:B------:R-:W-:-:S07]  /*0a10*/  LOP3.LUT R4, R4, R3, R10, 0xfe, !PT ;  /* 0x0000000304047212 */ /* 0x000fce00078efe0a */
.L_x_3113:
[----:B------:R-:W-:Y:S05]  /*0a20*/  BSYNC.RECONVERGENT B0 ;  /* 0x0000000000007941 */ /* 0x000fea0003800200 */
.L_x_3112:
        /* <DEDUP_REMOVED lines=21> */
.L_x_3119:
[----:B------:R-:W-:Y:S05]  /*0b80*/  BSYNC.RECONVERGENT B1 ;  /* 0x0000000000017941 */ /* 0x000fea0003800200 */
.L_x_3118:
[----:B------:R-:W-:Y:S01]  /*0b90*/  IMAD.SHL.U32 R3, R3, 0x200000, RZ ;  /* 0x0020000003037824 */ /* 0x000fe200078e00ff */
[----:B------:R-:W-:-:S04]  /*0ba0*/  LEA R5, R5, 0x37800000, 0x17 ;  /* 0x3780000005057811 */ /* 0x000fc800078eb8ff */
[----:B------:R-:W-:-:S07]  /*0bb0*/  LOP3.LUT R20, R5, R3, R20, 0xfe, !PT ;  /* 0x0000000305147212 */ /* 0x000fce00078efe14 */
.L_x_3117:
[----:B------:R-:W-:Y:S05]  /*0bc0*/  BSYNC.RECONVERGENT B0 ;  /* 0x0000000000007941 */ /* 0x000fea0003800200 */
.L_x_3116:
[----:B------:R-:W-:Y:S01]  /*0bd0*/  IMAD.U32 R11, RZ, RZ, UR20 ;  /* 0x00000014ff0b7e24 */ /* 0x000fe2000f8e00ff */
[----:B------:R-:W0:Y:S01]  /*0be0*/  @!P0 F2I.S64.TRUNC R6, R6 ;  /* 0x0000000600068311 */ /* 0x000e22000020d900 */
[----:B------:R-:W-:Y:S01]  /*0bf0*/  IMAD.U32 R23, RZ, RZ, UR20 ;  /* 0x00000014ff177e24 */ /* 0x000fe2000f8e00ff */
[----:B0-----:R0:W-:Y:S01]  /*0c00*/  @!P0 STG.E.64 desc[UR18][R12.64], R6 ;  /* 0x000000060c008986 */ /* 0x0011e2000c101b12 */
[----:B------:R-:W-:Y:S01]  /*0c10*/  @!P3 IMAD.MOV.U32 R8, RZ, RZ, R12 ;  /* 0x000000ffff08b224 */ /* 0x000fe200078e000c */
[----:B------:R-:W-:Y:S01]  /*0c20*/  UIADD3 UR4, UP0, UPT, UR17, UR4, URZ ;  /* 0x0000000411047290 */ /* 0x000fe2000ff1e0ff */
[----:B------:R-:W-:Y:S02]  /*0c30*/  @!P3 IMAD.MOV.U32 R9, RZ, RZ, R13 ;  /* 0x000000ffff09b224 */ /* 0x000fe400078e000d */
[----:B------:R-:W-:Y:S01]  /*0c40*/  IMAD.U32 R22, RZ, RZ, UR20 ;  /* 0x00000014ff167e24 */ /* 0x000fe2000f8e00ff */
[----:B------:R-:W-:Y:S01]  /*0c50*/  UIADD3.X UR5, UPT, UPT, URZ, UR5, URZ, UP0, !UPT ;  /* 0x00000005ff057290 */ /* 0x000fe200087fe4ff */
[----:B------:R-:W-:Y:S01]  /*0c60*/  @!P3 IMAD.WIDE.U32 R10, R11, 0x18, R8 ;  /* 0x000000180b0ab825 */ /* 0x000fe200078e0008 */
[----:B------:R-:W-:Y:S01]  /*0c70*/  @!P2 LEA R8, P4, R23, R12, 0x4 ;  /* 0x0000000c1708a211 */ /* 0x000fe200078820ff */
[----:B------:R-:W-:-:S02]  /*0c80*/  UISETP.GE.U32.AND UP0, UPT, UR4, UR25, UPT ;  /* 0x000000190400728c */ /* 0x000fc4000bf06070 */
[----:B------:R-:W-:Y:S01]  /*0c90*/  @!P3 VIADD R11, R11, UR6 ;  /* 0x000000060b0bbc36 */ /* 0x000fe20008000000 */
[----:B------:R-:W-:Y:S01]  /*0ca0*/  @!P2 LEA.HI.X R9, R22, R13, RZ, 0x4, P4 ;  /* 0x0000000d1609a211 */ /* 0x000fe200020f24ff */
[----:B------:R-:W-:Y:S01]  /*0cb0*/  UISETP.GE.U32.AND.EX UP0, UPT, UR5, UR26, UPT, UP0 ;  /* 0x0000001a0500728c */ /* 0x000fe2000bf06100 */
[----:B0-----:R-:W-:Y:S01]  /*0cc0*/  @!P1 IMAD.MOV.U32 R6, RZ, RZ, R19 ;  /* 0x000000ffff069224 */ /* 0x001fe200078e0013 */
[----:B------:R-:W-:Y:S01]  /*0cd0*/  IADD3 R12, P0, PT, R12, UR21, RZ ;  /* 0x000000150c0c7c10 */ /* 0x000fe2000ff1e0ff */
[----:B------:R-:W-:-:S03]  /*0ce0*/  @!P1 IMAD.MOV.U32 R7, RZ, RZ, R16 ;  /* 0x000000ffff079224 */ /* 0x000fc600078e0010 */
[----:B------:R-:W-:-:S15]  /*0cf0*/  IADD3.X R13, PT, PT, R13, UR22, RZ, P0, !PT ;  /* 0x000000160d0d7c10 */ /* 0x000fde00087fe4ff */
[----:B------:R-:W-:-:S15]  /*0d00*/  NOP ;  /* 0x0000000000007918 */ /* 0x000fde0000000000 */
[----:B------:R-:W-:-:S13]  /*0d10*/  NOP ;  /* 0x0000000000007918 */ /* 0x000fda0000000000 */
[----:B------:R-:W0:Y:S02]  /*0d20*/  @!P1 F2I.S64.TRUNC R2, R2 ;  /* 0x0000000200029311 */ /* 0x000e24000020d900 */
[----:B0-----:R0:W-:Y:S01]  /*0d30*/  @!P1 STG.E.64 desc[UR18][R6.64], R2 ;  /* 0x0000000206009986 */ /* 0x0011e2000c101b12 */
[----:B------:R-:W-:-:S05]  /*0d40*/  IADD3 R18, P1, PT, R18, UR17, RZ ;  /* 0x0000001112127c10 */ /* 0x000fca000ff3e0ff */
[----:B------:R-:W-:-:S15]  /*0d50*/  IMAD.X R17, RZ, RZ, R17, P1 ;  /* 0x000000ffff117224 */ /* 0x000fde00008e0611 */
[----:B------:R-:W-:-:S15]  /*0d60*/  NOP ;  /* 0x0000000000007918 */ /* 0x000fde0000000000 */
[----:B------:R-:W-:-:S15]  /*0d70*/  NOP ;  /* 0x0000000000007918 */ /* 0x000fde0000000000 */
[----:B------:R-:W-:-:S11]  /*0d80*/  NOP ;  /* 0x0000000000007918 */ /* 0x000fd60000000000 */
[----:B------:R-:W1:Y:S02]  /*0d90*/  @!P2 F2I.S64.TRUNC R4, R4 ;  /* 0x000000040004a311 */ /* 0x000e64000020d900 */
[----:B-1----:R0:W-:Y:S01]  /*0da0*/  @!P2 STG.E.64 desc[UR18][R8.64], R4 ;  /* 0x000000040800a986 */ /* 0x0021e2000c101b12 */
[----:B------:R-:W-:-:S04]  /*0db0*/  IADD3 R19, P2, PT, R19, UR21, RZ ;  /* 0x0000001513137c10 */ /* 0x000fc8000ff5e0ff */
[----:B------:R-:W-:-:S15]  /*0dc0*/  IADD3.X R16, PT, PT, R16, UR22, RZ, P2, !PT ;  /* 0x0000001610107c10 */ /* 0x000fde00097fe4ff */
[----:B------:R-:W-:-:S15]  /*0dd0*/  NOP ;  /* 0x0000000000007918 */ /* 0x000fde0000000000 */
[----:B------:R-:W-:-:S15]  /*0de0*/  NOP ;  /* 0x0000000000007918 */ /* 0x000fde0000000000 */
[----:B------:R-:W-:-:S12]  /*0df0*/  NOP ;  /* 0x0000000000007918 */ /* 0x000fd80000000000 */
[----:B------:R-:W1:Y:S02]  /*0e00*/  @!P3 F2I.S64.TRUNC R22, R20 ;  /* 0x000000140016b311 */ /* 0x000e64000020d900 */
[----:B-1----:R0:W-:Y:S01]  /*0e10*/  @!P3 STG.E.64 desc[UR18][R10.64], R22 ;  /* 0x000000160a00b986 */ /* 0x0021e2000c101b12 */
[----:B------:R-:W-:Y:S05]  /*0e20*/  BRA.U !UP0, `(.L_x_3120) ;  /* 0xfffffff508507547 */ /* 0x000fea000b83ffff */
[----:B------:R-:W-:Y:S05]  /*0e30*/  EXIT ;  /* 0x000000000000794d */ /* 0x000fea0003800000 */
.L_x_3103:
        /* <DEDUP_REMOVED lines=8> */
.L_x_3137:
[----:B-1----:R-:W-:-:S04]  /*0ec0*/  LEA R6, P0, R0, UR28, 0x2 ;  /* 0x0000001c00067c11 */ /* 0x002fc8000f8010ff */
        /* <DEDUP_REMOVED lines=28> */
.L_x_3124:
[----:B0-----:R-:W-:Y:S05]  /*1090*/  BSYNC.RECONVERGENT B1 ;  /* 0x0000000000017941 */ /* 0x001fea0003800200 */
.L_x_3123:
[----:B------:R-:W-:Y:S01]  /*10a0*/  IMAD.SHL.U32 R6, R6, 0x200000, RZ ;  /* 0x0020000006067824 */ /* 0x000fe200078e00ff */
[----:B------:R-:W-:-:S04]  /*10b0*/  LEA R7, R7, 0x37800000, 0x17 ;  /* 0x3780000007077811 */ /* 0x000fc800078eb8ff */
[----:B------:R-:W-:-:S07]  /*10c0*/  LOP3.LUT R8, R7, R6, R11, 0xfe, !PT ;  /* 0x0000000607087212 */ /* 0x000fce00078efe0b */
.L_x_3122:
[----:B0-----:R-:W-:Y:S05]  /*10d0*/  BSYNC.RECONVERGENT B0 ;  /* 0x0000000000007941 */ /* 0x001fea0003800200 */
.L_x_3121:
        /* <DEDUP_REMOVED lines=22> */
.L_x_3128:
[----:B------:R-:W-:Y:S05]  /*1240*/  BSYNC.RECONVERGENT B1 ;  /* 0x0000000000017941 */ /* 0x000fea0003800200 */
.L_x_3127:
[----:B------:R-:W-:Y:S01]  /*1250*/  IMAD.SHL.U32 R5, R5, 0x200000, RZ ;  /* 0x0020000005057824 */ /* 0x000fe200078e00ff */
[----:B------:R-:W-:-:S04]  /*1260*/  LEA R6, R6, 0x37800000, 0x17 ;  /* 0x3780000006067811 */ /* 0x000fc800078eb8ff */
[----:B------:R-:W-:-:S07]  /*1270*/  LOP3.LUT R10, R6, R5, R12, 0xfe, !PT ;  /* 0x00000005060a7212 */ /* 0x000fce00078efe0c */
.L_x_3126:
[----:B------:R-:W-:Y:S05]  /*1280*/  BSYNC.RECONVERGENT B0 ;  /* 0x0000000000007941 */ /* 0x000fea0003800200 */
.L_x_3125:
        /* <DEDUP_REMOVED lines=22> */
.L_x_3132:
[----:B------:R-:W-:Y:S05]  /*13f0*/  BSYNC.RECONVERGENT B1 ;  /* 0x0000000000017941 */ /* 0x000fea0003800200 */
.L_x_3131:
[----:B------:R-:W-:Y:S01]  /*1400*/  IMAD.SHL.U32 R2, R2, 0x200000, RZ ;  /* 0x0020000002027824 */ /* 0x000fe200078e00ff */
[----:B------:R-:W-:-:S04]  /*1410*/  LEA R5, R5, 0x37800000, 0x17 ;  /* 0x3780000005057811 */ /* 0x000fc800078eb8ff */
[----:B------:R-:W-:-:S07]  /*1420*/  LOP3.LUT R5, R5, R2, R9, 0xfe, !PT ;  /* 0x0000000205057212 */ /* 0x000fce00078efe09 */
.L_x_3130:
[----:B------:R-:W-:Y:S05]  /*1430*/  BSYNC.RECONVERGENT B0 ;  /* 0x0000000000007941 */ /* 0x000fea0003800200 */
.L_x_3129:
        /* <DEDUP_REMOVED lines=22> */
.L_x_3136:
[----:B------:R-:W-:Y:S05]  /*15a0*/  BSYNC.RECONVERGENT B1 ;  /* 0x0000000000017941 */ /* 0x000fea0003800200 */
.L_x_3135:
[----:B------:R-:W-:Y:S01]  /*15b0*/  IMAD.SHL.U32 R4, R4, 0x200000, RZ ;  /* 0x0020000004047824 */ /* 0x000fe200078e00ff */
[----:B------:R-:W-:-:S04]  /*15c0*/  LEA R2, R2, 0x37800000, 0x17 ;  /* 0x3780000002027811 */ /* 0x000fc800078eb8ff */
[----:B------:R-:W-:-:S07]  /*15d0*/  LOP3.LUT R6, R2, R4, R11, 0xfe, !PT ;  /* 0x0000000402067212 */ /* 0x000fce00078efe0b */
.L_x_3134:
[----:B------:R-:W-:Y:S05]  /*15e0*/  BSYNC.RECONVERGENT B0 ;  /* 0x0000000000007941 */ /* 0x000fea0003800200 */
.L_x_3133:
[C---:B------:R-:W-:Y:S01]  /*15f0*/  LEA R12, P0, R0.reuse, UR15, 0x5 ;  /* 0x0000000f000c7c11 */ /* 0x040fe2000f8028ff */
[----:B------:R-:W-:Y:S03]  /*1600*/  F2I.S64.TRUNC R6, R6 ;  /* 0x0000000600067311 */ /* 0x000fe6000020d900 */
[C---:B------:R-:W-:Y:S02]  /*1610*/  LEA.HI.X R13, R0.reuse, UR10, R3, 0x5, P0 ;  /* 0x0000000a000d7c11 */ /* 0x040fe400080f2c03 */
[----:B------:R-:W-:-:S05]  /*1620*/  IADD3 R0, P0, PT, R0, UR4, RZ ;  /* 0x0000000400007c10 */ /* 0x000fca000ff1e0ff */
        /* <DEDUP_REMOVED lines=8> */
[----:B------:R-:W-:-:S13]  /*16b0*/  NOP ;  /* 0x0000000000007918 */ /* 0x000fda0000000000 */
[----:B------:R-:W-:-:S15]  /*16c0*/  F2I.S64.TRUNC R8, R8 ;  /* 0x0000000800087311 */ /* 0x000fde000020d900 */
[----:B------:R-:W-:-:S15]  /*16d0*/  NOP ;  /* 0x0000000000007918 */ /* 0x000fde0000000000 */
[----:B------:R-:W-:-:S15]  /*16e0*/  NOP ;  /* 0x0000000000007918 */ /* 0x000fde0000000000 */
[----:B------:R-:W-:-:S15]  /*16f0*/  NOP ;  /* 0x0000000000007918 */ /* 0x000fde0000000000 */
[----:B------:R-:W-:-:S04]  /*1700*/  NOP ;  /* 0x0000000000007918 */ /* 0x000fc80000000000 */
[----:B------:R-:W-:-:S15]  /*1710*/  F2I.S64.TRUNC R10, R10 ;  /* 0x0000000a000a7311 */ /* 0x000fde000020d900 */
[----:B------:R-:W-:-:S15]  /*1720*/  NOP ;  /* 0x0000000000007918 */ /* 0x000fde0000000000 */
[----:B------:R-:W-:-:S15]  /*1730*/  NOP ;  /* 0x0000000000007918 */ /* 0x000fde0000000000 */
[----:B------:R-:W-:-:S15]  /*1740*/  NOP ;  /* 0x0000000000007918 */ /* 0x000fde0000000000 */
[----:B------:R-:W-:-:S04]  /*1750*/  NOP ;  /* 0x0000000000007918 */ /* 0x000fc80000000000 */
[----:B------:R-:W0:Y:S02]  /*1760*/  F2I.S64.TRUNC R4, R5 ;  /* 0x0000000500047311 */ /* 0x000e24000020d900 */
[----:B0-----:R1:W-:Y:S01]  /*1770*/  STG.E.ENL2.256 desc[UR18][R12.64], R8, R4 ;  /* 0xf80000080c04797f */ /* 0x0013e2000f121812 */
[----:B------:R-:W-:Y:S05]  /*1780*/  @!P0 BRA P1, `(.L_x_3137) ;  /* 0xfffffff400cc8947 */ /* 0x000fea000083ffff */
[----:B------:R-:W-:Y:S05]  /*1790*/  EXIT ;  /* 0x000000000000794d */ /* 0x000fea0003800000 */
.L_x_3138:
        /* <DEDUP_REMOVED lines=14> */
.L_x_7731:


//--------------------- .text._ZN2at6native55_GLOBAL__N__de093ff9_22_ForeachBinaryOpList_cu_a911ec4325multi_tensor_apply_kernelINS1_18TensorListMetadataILi2EEENS1_11CopyFunctorIlN3c1011Float8_e5m2ELi2ELi1ELi1EEEJNS0_4CopyIlS7_EEEEEvT_T0_DpT1_ --------------------------
	.section	.text._ZN2at6native55_GLOBAL__N__de093ff9_22_ForeachBinaryOpList_cu_a911ec4325multi_tensor_apply_kernelINS1_18TensorListMetadataILi2EEENS1_11CopyFunctorIlN3c1011Float8_e5m2ELi2ELi1ELi1EEEJNS0_4CopyIlS7_EEEEEvT_T0_DpT1_,"ax",@progbits
	.align	128
.text._ZN2at6native55_GLOBAL__N__de093ff9_22_ForeachBinaryOpList_cu_a911ec4325multi_tensor_apply_kernelINS1_18TensorListMetadataILi2EEENS1_11CopyFunctorIlN3c1011Float8_e5m2ELi2ELi1ELi1EEEJNS0_4CopyIlS7_EEEEEvT_T0_DpT1_:
        .type           _ZN2at6native55_GLOBAL__N__de093ff9_22_ForeachBinaryOpList_cu_a911ec4325multi_tensor_apply_kernelINS1_18TensorListMetadataILi2EEENS1_11CopyFunctorIlN3c1011Float8_e5m2ELi2ELi1ELi1EEEJNS0_4CopyIlS7_EEEEEvT_T0_DpT1_,@function
        .size           _ZN2at6native55_GLOBAL__N__de093ff9_22_ForeachBinaryOpList_cu_a911ec4325multi_tensor_apply_kernelINS1_18TensorListMetadataILi2EEENS1_11CopyFunctorIlN3c1011Float8_e5m2ELi2ELi1ELi1EEEJNS0_4CopyIlS7_EEEEEvT_T0_DpT1_,(.L_x_7732 - _ZN2at6native55_GLOBAL__N__de093ff9_22_ForeachBinaryOpList_cu_a911ec4325multi_tensor_apply_kernelINS1_18TensorListMetadataILi2EEENS1_11CopyFunctorIlN3c1011Float8_e5m2ELi2ELi1ELi1EEEJNS0_4CopyIlS7_EEEEEvT_T0_DpT1_)
        .other          _ZN2at6native55_GLOBAL__N__de093ff9_22_ForeachBinaryOpList_cu_a911ec4325multi_tensor_apply_kernelINS1_18TensorListMetadataILi2EEENS1_11CopyFunctorIlN3c1011Float8_e5m2ELi2ELi1ELi1EEEJNS0_4CopyIlS7_EEEEEvT_T0_DpT1_,@"STO_CUDA_ENTRY STV_DEFAULT"
_ZN2at6native55_GLOBAL__N__de093ff9_22_ForeachBinaryOpList_cu_a911ec4325multi_tensor_apply_kernelINS1_18TensorListMetadataILi2EEENS1_11CopyFunctorIlN3c1011Float8_e5m2ELi2ELi1ELi1EEEJNS0_4CopyIlS7_EEEEEvT_T0_DpT1_:
        /* <DEDUP_REMOVED lines=55> */
.L_x_3140:
[----:B------:R-:W-:-:S04]  /*0370*/  ISETP.GE.U32.AND P0, PT, R16, UR25, PT ;  /* 0x0000001910007c0c */ /* 0x000fc8000bf06070 */
[----:B------:R-:W-:-:S13]  /*0380*/  ISETP.GE.U32.AND.EX P0, PT, R17, UR26, PT, P0 ;  /* 0x0000001a11007c0c */ /* 0x000fda000bf06100 */
[----:B0-----:R-:W-:-:S04]  /*0390*/  @!P0 IADD3 R4, P1, PT, R16, UR28, RZ ;  /* 0x0000001c10048c10 */ /* 0x001fc8000ff3e0ff */
[----:B------:R-:W-:Y:S02]  /*03a0*/  @!P0 IADD3.X R5, PT, PT, R17, UR29, RZ, P1, !PT ;  /* 0x0000001d11058c10 */ /* 0x000fe40008ffe4ff */
[----:B------:R-:W-:-:S03]  /*03b0*/  IADD3 R2, P2, PT, R16, UR20, RZ ;  /* 0x0000001410027c10 */ /* 0x000fc6000ff5e0ff */
[----:B------:R0:W2:Y:S01]  /*03c0*/  @!P0 LDG.E.U8 R20, desc[UR18][R4.64] ;  /* 0x0000001204148981 */ /* 0x0000a2000c1e1100 */
[----:B------:R-:W-:Y:S01]  /*03d0*/  ISETP.GE.U32.AND P1, PT, R2, UR25, PT ;  /* 0x0000001902007c0c */ /* 0x000fe2000bf26070 */
[----:B------:R-:W-:Y:S02]  /*03e0*/  IMAD.X R2, RZ, RZ, R17, P2 ;  /* 0x000000ffff027224 */ /* 0x000fe400010e0611 */
[----:B------:R-:W-:-:S03]  /*03f0*/  IMAD.U32 R3, RZ, RZ, UR20 ;  /* 0x00000014ff037e24 */ /* 0x000fc6000f8e00ff */
[----:B------:R-:W-:Y:S01]  /*0400*/  ISETP.GE.U32.AND.EX P1, PT, R2, UR26, PT, P1 ;  /* 0x0000001a02007c0c */ /* 0x000fe2000bf26110 */
[----:B------:R-:W-:-:S12]  /*0410*/  IMAD.WIDE.U32 R2, R3, 0x2, R16 ;  /* 0x0000000203027825 */ /* 0x000fd800078e0010 */
        /* <DEDUP_REMOVED lines=17> */
[----:B------:R-:W-:Y:S02]  /*0530*/  @!P3 IMAD.MOV.U32 R12, RZ, RZ, R18 ;  /* 0x000000ffff0cb224 */ /* 0x000fe400078e0012 */
[----:B------:R-:W-:Y:S01]  /*0540*/  IMAD.U32 R25, RZ, RZ, UR20 ;  /* 0x00000014ff197e24 */ /* 0x000fe2000f8e00ff */
[----:B------:R-:W-:Y:S01]  /*0550*/  UIADD3.X UR5, UPT, UPT, URZ, UR5, URZ, UP0, !UPT ;  /* 0x00000005ff057290 */ /* 0x000fe200087fe4ff */
[----:B------:R-:W-:Y:S01]  /*0560*/  @!P3 IMAD.WIDE.U32 R10, R11, 0x18, R12 ;  /* 0x000000180b0ab825 */ /* 0x000fe200078e000c */
[----:B------:R-:W-:-:S03]  /*0570*/  UISETP.GE.U32.AND UP0, UPT, UR4, UR25, UPT ;  /* 0x000000190400728c */ /* 0x000fc6000bf06070 */
[----:B------:R-:W-:Y:S01]  /*0580*/  IMAD.U32 R24, RZ, RZ, UR20 ;  /* 0x00000014ff187e24 */ /* 0x000fe2000f8e00ff */
[----:B------:R-:W-:Y:S01]  /*0590*/  UISETP.GE.U32.AND.EX UP0, UPT, UR5, UR26, UPT, UP0 ;  /* 0x0000001a0500728c */ /* 0x000fe2000bf06100 */
[----:B------:R-:W-:-:S04]  /*05a0*/  @!P3 IMAD.MOV.U32 R23, RZ, RZ, RZ ;  /* 0x000000ffff17b224 */ /* 0x000fc800078e00ff */
        /* <DEDUP_REMOVED lines=12> */
[----:B------:R-:W-:Y:S01]  /*0670*/  LOP3.LUT R8, R2, 0x80000000, R3, 0xf8, !PT ;  /* 0x8000000002087812 */ /* 0x000fe200078ef803 */
[----:B------:R-:W-:-:S05]  /*0680*/  IMAD.SHL.U32 R2, R19, 0x2000000, RZ ;  /* 0x0200000013027824 */ /* 0x000fca00078e00ff */
[----:B------:R-:W-:Y:S01]  /*0690*/  ISETP.GE.U32.AND P4, PT, R2, 0x8000000, PT ;  /* 0x080000000200780c */ /* 0x000fe20003f86070 */
[----:B------:R-:W0:Y:S01]  /*06a0*/  @!P0 F2I.S64.TRUNC R8, R8 ;  /* 0x0000000800088311 */ /* 0x000e22000020d900 */
[----:B----4-:R-:W-:-:S11]  /*06b0*/  IMAD.SHL.U32 R6, R0, 0x100, RZ ;  /* 0x0000010000067824 */ /* 0x010fd600078e00ff */
[----:B------:R-:W-:Y:S02]  /*06c0*/  @!P4 LOP3.LUT R3, R4, 0x7f00, RZ, 0xc0, !PT ;  /* 0x00007f000403c812 */ /* 0x000fe400078ec0ff */
[----:B------:R-:W-:Y:S02]  /*06d0*/  @P4 LEA.HI R2, R2, 0x70000000, RZ, 0x1c ;  /* 0x7000000002024811 */ /* 0x000fe400078fe0ff */
[----:B------:R-:W-:Y:S02]  /*06e0*/  @!P4 LOP3.LUT R3, R3, 0x3f000000, RZ, 0xfc, !PT ;  /* 0x3f0000000303c812 */ /* 0x000fe400078efcff */
[----:B------:R-:W-:Y:S01]  /*06f0*/  PRMT R4, R4, 0x9910, RZ ;  /* 0x0000991004047816 */ /* 0x000fe200000000ff */
[----:B------:R-:W-:Y:S02]  /*0700*/  @P4 FMUL.FTZ R2, R2, 1.9259299443872358531e-34 ;  /* 0x0780000002024820 */ /* 0x000fe40000410000 */
[----:B------:R-:W-:Y:S02]  /*0710*/  @!P4 FADD.FTZ R2, R3, -0.5 ;  /* 0xbf0000000302c421 */ /* 0x000fe40000010000 */
[----:B------:R-:W-:-:S02]  /*0720*/  IMAD.MOV.U32 R3, RZ, RZ, R4 ;  /* 0x000000ffff037224 */ /* 0x000fc400078e0004 */
[----:B------:R-:W-:-:S03]  /*0730*/  IMAD.SHL.U32 R4, R0, 0x2000000, RZ ;  /* 0x0200000000047824 */ /* 0x000fc600078e00ff */
[----:B------:R-:W-:Y:S02]  /*0740*/  LOP3.LUT R2, R2, 0x80000000, R3, 0xf8, !PT ;  /* 0x8000000002027812 */ /* 0x000fe400078ef803 */
[----:B------:R-:W-:Y:S01]  /*0750*/  ISETP.GE.U32.AND P4, PT, R4, 0x8000000, PT ;  /* 0x080000000400780c */ /* 0x000fe20003f86070 */
[C---:B-----5:R-:W-:Y:S02]  /*0760*/  IMAD.SHL.U32 R7, R15.reuse, 0x2000000, RZ ;  /* 0x020000000f077824 */ /* 0x060fe400078e00ff */
[----:B------:R-:W-:-:S05]  /*0770*/  IMAD.SHL.U32 R22, R15, 0x100, RZ ;  /* 0x000001000f167824 */ /* 0x000fca00078e00ff */
[----:B------:R-:W-:-:S05]  /*0780*/  PRMT R12, R22, 0x9910, RZ ;  /* 0x00009910160c7816 */ /* 0x000fca00000000ff */
        /* <DEDUP_REMOVED lines=9> */
[----:B------:R-:W1:Y:S02]  /*0820*/  @!P1 F2I.S64.TRUNC R2, R2 ;  /* 0x0000000200029311 */ /* 0x000e64000020d900 */
[----:B------:R-:W-:Y:S02]  /*0830*/  @!P4 LOP3.LUT R6, R22, 0x7f00, RZ, 0xc0, !PT ;  /* 0x00007f001606c812 */ /* 0x000fe400078ec0ff */
[----:B------:R-:W-:Y:S02]  /*0840*/  @P4 LEA.HI R7, R7, 0x70000000, RZ, 0x1c ;  /* 0x7000000007074811 */ /* 0x000fe400078fe0ff */
[----:B------:R-:W-:-:S03]  /*0850*/  @!P4 LOP3.LUT R6, R6, 0x3f000000, RZ, 0xfc, !PT ;  /* 0x3f0000000606c812 */ /* 0x000fc600078efcff */
[----:B------:R-:W-:Y:S02]  /*0860*/  @P4 FMUL.FTZ R7, R7, 1.9259299443872358531e-34 ;  /* 0x0780000007074820 */ /* 0x000fe40000410000 */
[----:B------:R-:W-:Y:S01]  /*0870*/  @!P4 FADD.FTZ R7, R6, -0.5 ;  /* 0xbf0000000607c421 */ /* 0x000fe20000010000 */
[----:B------:R-:W-:-:S04]  /*0880*/  @!P2 LEA R6, P4, R25, R18, 0x4 ;  /* 0x000000121906a211 */ /* 0x000fc800078820ff */
[----:B------:R-:W-:Y:S01]  /*0890*/  LOP3.LUT R22, R7, 0x80000000, R12, 0xf8, !PT ;  /* 0x8000000007167812 */ /* 0x000fe200078ef80c */
[----:B------:R-:W-:Y:S01]  /*08a0*/  @!P0 IMAD.MOV.U32 R12, RZ, RZ, R18 ;  /* 0x000000ffff0c8224 */ /* 0x000fe200078e0012 */
[----:B------:R-:W-:-:S04]  /*08b0*/  @!P2 LEA.HI.X R7, R24, R13, RZ, 0x4, P4 ;  /* 0x0000000d1807a211 */ /* 0x000fc800020f24ff */
[----:B0-----:R0:W-:Y:S01]  /*08c0*/  @!P0 STG.E.64 desc[UR18][R12.64], R8 ;  /* 0x000000080c008986 */ /* 0x0011e2000c101b12 */
[----:B------:R-:W-:Y:S01]  /*08d0*/  IADD3 R18, P0, PT, R18, UR21, RZ ;  /* 0x0000001512127c10 */ /* 0x000fe2000ff1e0ff */
[----:B0-----:R-:W-:-:S03]  /*08e0*/  @!P1 IMAD.MOV.U32 R8, RZ, RZ, R21 ;  /* 0x000000ffff089224 */ /* 0x001fc600078e0015 */
[----:B------:R-:W-:Y:S01]  /*08f0*/  IADD3.X R13, PT, PT, R13, UR22, RZ, P0, !PT ;  /* 0x000000160d0d7c10 */ /* 0x000fe200087fe4ff */
[----:B------:R-:W-:-:S05]  /*0900*/  @!P1 IMAD.MOV.U32 R9, RZ, RZ, R14 ;  /* 0x000000ffff099224 */ /* 0x000fca00078e000e */
[----:B-1----:R0:W-:Y:S01]  /*0910*/  @!P1 STG.E.64 desc[UR18][R8.64], R2 ;  /* 0x0000000208009986 */ /* 0x0021e2000c101b12 */
[----:B------:R-:W-:-:S05]  /*0920*/  IADD3 R16, P1, PT, R16, UR17, RZ ;  /* 0x0000001110107c10 */ /* 0x000fca000ff3e0ff */
[----:B------:R-:W-:-:S15]  /*0930*/  IMAD.X R17, RZ, RZ, R17, P1 ;  /* 0x000000ffff117224 */ /* 0x000fde00008e0611 */
[----:B------:R-:W-:-:S10]  /*0940*/  NOP ;  /* 0x0000000000007918 */ /* 0x000fd40000000000 */
        /* <DEDUP_REMOVED lines=11> */
.L_x_3139:
        /* <DEDUP_REMOVED lines=8> */
.L_x_3141:
        /* <DEDUP_REMOVED lines=9> */
[----:B------:R-:W-:Y:S01]  /*0b10*/  PRMT R5, R8, 0x9910, RZ ;  /* 0x0000991008057816 */ /* 0x000fe200000000ff */
[----:B------:R-:W-:-:S08]  /*0b20*/  IMAD.SHL.U32 R8, R4, 0x2000000, RZ ;  /* 0x0200000004087824 */ /* 0x000fd000078e00ff */
[----:B------:R-:W-:Y:S02]  /*0b30*/  @!P0 LOP3.LUT R7, R7, 0x7f00, RZ, 0xc0, !PT ;  /* 0x00007f0007078812 */ /* 0x000fe400078ec0ff */
[----:B------:R-:W-:Y:S02]  /*0b40*/  @P0 LEA.HI R6, R9, 0x70000000, RZ, 0x1c ;  /* 0x7000000009060811 */ /* 0x000fe400078fe0ff */
[----:B------:R-:W-:-:S03]  /*0b50*/  @!P0 LOP3.LUT R7, R7, 0x3f000000, RZ, 0xfc, !PT ;  /* 0x3f00000007078812 */ /* 0x000fc600078efcff */
[----:B------:R-:W-:Y:S02]  /*0b60*/  @P0 FMUL.FTZ R6, R6, 1.9259299443872358531e-34 ;  /* 0x0780000006060820 */ /* 0x000fe40000410000 */
[----:B------:R-:W-:Y:S01]  /*0b70*/  @!P0 FADD.FTZ R6, R7, -0.5 ;  /* 0xbf00000007068421 */ /* 0x000fe20000010000 */
[----:B------:R-:W-:Y:S01]  /*0b80*/  ISETP.GE.U32.AND P0, PT, R8, 0x8000000, PT ;  /* 0x080000000800780c */ /* 0x000fe20003f06070 */
[----:B------:R-:W-:-:S03]  /*0b90*/  IMAD.SHL.U32 R7, R4, 0x100, RZ ;  /* 0x0000010004077824 */ /* 0x000fc600078e00ff */
[----:B------:R-:W-:Y:S02]  /*0ba0*/  LOP3.LUT R6, R6, 0x80000000, R5, 0xf8, !PT ;  /* 0x8000000006067812 */ /* 0x000fe400078ef805 */
[C---:B------:R-:W-:Y:S02]  /*0bb0*/  LOP3.LUT R5, R7.reuse, 0xffff, RZ, 0xc0, !PT ;  /* 0x0000ffff07057812 */ /* 0x040fe400078ec0ff */
[----:B------:R-:W-:Y:S01]  /*0bc0*/  PRMT R7, R7, 0x9910, RZ ;  /* 0x0000991007077816 */ /* 0x000fe200000000ff */
[----:B------:R1:W-:Y:S04]  /*0bd0*/  F2I.S64.TRUNC R10, R6 ;  /* 0x00000006000a7311 */ /* 0x0003e8000020d900 */
[----:B------:R-:W-:Y:S02]  /*0be0*/  @!P0 LOP3.LUT R5, R5, 0x7f00, RZ, 0xc0, !PT ;  /* 0x00007f0005058812 */ /* 0x000fe400078ec0ff */
[----:B------:R-:W-:-:S02]  /*0bf0*/  @P0 LEA.HI R4, R8, 0x70000000, RZ, 0x1c ;  /* 0x7000000008040811 */ /* 0x000fc400078fe0ff */
[----:B------:R-:W-:-:S03]  /*0c00*/  @!P0 LOP3.LUT R5, R5, 0x3f000000, RZ, 0xfc, !PT ;  /* 0x3f00000005058812 */ /* 0x000fc600078efcff */
[----:B------:R-:W-:Y:S02]  /*0c10*/  @P0 FMUL.FTZ R4, R4, 1.9259299443872358531e-34 ;  /* 0x0780000004040820 */ /* 0x000fe40000410000 */
[----:B------:R-:W-:Y:S01]  /*0c20*/  @!P0 FADD.FTZ R4, R5, -0.5 ;  /* 0xbf00000005048421 */ /* 0x000fe20000010000 */
[----:B------:R-:W-:-:S05]  /*0c30*/  IMAD.MOV.U32 R5, RZ, RZ, R7 ;  /* 0x000000ffff057224 */ /* 0x000fca00078e0007 */
[----:B-1----:R-:W-:Y:S02]  /*0c40*/  LOP3.LUT R6, R4, 0x80000000, R5, 0xf8, !PT ;  /* 0x8000000004067812 */ /* 0x002fe400078ef805 */
        /* <DEDUP_REMOVED lines=14> */
[C---:B------:R-:W-:Y:S02]  /*0d30*/  IMAD.SHL.U32 R4, R2.reuse, 0x2000000, RZ ;  /* 0x0200000002047824 */ /* 0x040fe400078e00ff */
[----:B------:R-:W-:Y:S02]  /*0d40*/  IMAD.SHL.U32 R5, R2, 0x100, RZ ;  /* 0x0000010002057824 */ /* 0x000fe400078e00ff */
[----:B------:R-:W-:Y:S01]  /*0d50*/  F2I.S64.TRUNC R6, R6 ;  /* 0x0000000600067311 */ /* 0x000fe2000020d900 */
[----:B------:R-:W-:Y:S02]  /*0d60*/  ISETP.GT.U32.AND P0, PT, R4, 0x7ffffff, PT ;  /* 0x07ffffff0400780c */ /* 0x000fe40003f04070 */
[C---:B------:R-:W-:Y:S02]  /*0d70*/  LOP3.LUT R2, R5.reuse, 0xffff, RZ, 0xc0, !PT ;  /* 0x0000ffff05027812 */ /* 0x040fe400078ec0ff */
[----:B------:R-:W-:-:S09]  /*0d80*/  PRMT R5, R5, 0x9910, RZ ;  /* 0x0000991005057816 */ /* 0x000fd200000000ff */
[----:B------:R-:W-:Y:S02]  /*0d90*/  @!P0 LOP3.LUT R2, R2, 0x7f00, RZ, 0xc0, !PT ;  /* 0x00007f0002028812 */ /* 0x000fe400078ec0ff */
[----:B------:R-:W-:Y:S02]  /*0da0*/  @P0 LEA.HI R4, R4, 0x70000000, RZ, 0x1c ;  /* 0x7000000004040811 */ /* 0x000fe400078fe0ff */
[----:B------:R-:W-:-:S05]  /*0db0*/  @!P0 LOP3.LUT R2, R2, 0x3f000000, RZ, 0xfc, !PT ;  /* 0x3f00000002028812 */ /* 0x000fca00078efcff */
[----:B------:R-:W-:Y:S01]  /*0dc0*/  @!P0 FADD.FTZ R2, R2, -0.5 ;  /* 0xbf00000002028421 */ /* 0x000fe20000010000 */
[----:B------:R-:W-:Y:S01]  /*0dd0*/  @P0 FMUL.FTZ R2, R4, 1.9259299443872358531e-34 ;  /* 0x0780000004020820 */ /* 0x000fe20000410000 */
[----:B------:R-:W-:-:S04]  /*0de0*/  LEA R12, P0, R0, UR15, 0x5 ;  /* 0x0000000f000c7c11 */ /* 0x000fc8000f8028ff */
[C---:B------:R-:W-:Y:S02]  /*0df0*/  LEA.HI.X R13, R0.reuse, UR10, R3, 0x5, P0 ;  /* 0x0000000a000d7c11 */ /* 0x040fe400080f2c03 */
[----:B0-----:R-:W-:Y:S02]  /*0e00*/  IADD3 R0, P0, PT, R0, UR4, RZ ;  /* 0x0000000400007c10 */ /* 0x001fe4000ff1e0ff */
[----:B------:R-:W-:-:S03]  /*0e10*/  LOP3.LUT R5, R2, 0x80000000, R5, 0xf8, !PT ;  /* 0x8000000002057812 */ /* 0x000fc600078ef805 */
[C---:B------:R-:W-:Y:S02]  /*0e20*/  IMAD.SHL.U32 R2, R0.reuse, 0x4, RZ ;  /* 0x0000000400027824 */ /* 0x040fe400078e00ff */
[----:B------:R-:W-:Y:S01]  /*0e30*/  IMAD.X R3, RZ, RZ, R3, P0 ;  /* 0x000000ffff037224 */ /* 0x000fe200000e0603 */
[----:B------:R-:W-:Y:S02]  /*0e40*/  LOP3.LUT P0, RZ, R0, 0xffffc000, RZ, 0xc0, !PT ;  /* 0xffffc00000ff7812 */ /* 0x000fe4000780c0ff */
[----:B------:R-:W-:Y:S02]  /*0e50*/  ISETP.LT.U32.AND P1, PT, R2, UR27, PT ;  /* 0x0000001b02007c0c */ /* 0x000fe4000bf21070 */
[----:B------:R-:W-:Y:S02]  /*0e60*/  SHF.L.U64.HI R2, R0, 0x2, R3 ;  /* 0x0000000200027819 */ /* 0x000fe40000010203 */
[----:B------:R-:W-:Y:S02]  /*0e70*/  LOP3.LUT P0, RZ, R3, 0x3fffffff, RZ, 0xc0, P0 ;  /* 0x3fffffff03ff7812 */ /* 0x000fe4000000c0ff */
[----:B------:R-:W-:-:S15]  /*0e80*/  ISETP.LT.AND.EX P1, PT, R2, UR16, PT, P1 ;  /* 0x0000001002007c0c */ /* 0x000fde000bf21310 */
[----:B------:R-:W-:-:S02]  /*0e90*/  NOP ;  /* 0x0000000000007918 */ /* 0x000fc40000000000 */
        /* <DEDUP_REMOVED lines=9> */
.L_x_3142:
        /* <DEDUP_REMOVED lines=13> */
.L_x_7732:


//--------------------- .text._ZN2at6native55_GLOBAL__N__de093ff9_22_ForeachBinaryOpList_cu_a911ec4325multi_tensor_apply_kernelINS1_18TensorListMetadataILi2EEENS1_11CopyFunctorIlN3c1015Float8_e4m3fnuzELi2ELi1ELi1EEEJNS0_4CopyIlS7_EEEEEvT_T0_DpT1_ --------------------------
	.section	.text._ZN2at6native55_GLOBAL__N__de093ff9_22_ForeachBinaryOpList_cu_a911ec4325multi_tensor_apply_kernelINS1_18TensorListMetadataILi2EEENS1_11CopyFunctorIlN3c1015Float8_e4m3fnuzELi2ELi1ELi1EEEJNS0_4CopyIlS7_EEEEEvT_T0_DpT1_,"ax",@progbits
	.align	128
.text._ZN2at6native55_GLOBAL__N__de093ff9_22_ForeachBinaryOpList_cu_a911ec4325multi_tensor_apply_kernelINS1_18TensorListMetadataILi2EEENS1_11CopyFunctorIlN3c1015Float8_e4m3fnuzELi2ELi1ELi1EEEJNS0_4CopyIlS7_EEEEEvT_T0_DpT1_:
        .type           _ZN2at6native55_GLOBAL__N__de093ff9_22_ForeachBinaryOpList_cu_a911ec4325multi_tensor_apply_kernelINS1_18TensorListMetadataILi2EEENS1_11CopyFunctorIlN3c1015Float8_e4m3fnuzELi2ELi1ELi1EEEJNS0_4CopyIlS7_EEEEEvT_T0_DpT1_,@function
        .size           _ZN2at6native55_GLOBAL__N__de093ff9_22_ForeachBinaryOpList_cu_a911ec4325multi_tensor_apply_kernelINS1_18TensorListMetadataILi2EEENS1_11CopyFunctorIlN3c1015Float8_e4m3fnuzELi2ELi1ELi1EEEJNS0_4CopyIlS7_EEEEEvT_T0_DpT1_,(.L_x_7733 - _ZN2at6native55_GLOBAL__N__de093ff9_22_ForeachBinaryOpList_cu_a911ec4325multi_tensor_apply_kernelINS1_18TensorListMetadataILi2EEENS1_11CopyFunctorIlN3c1015Float8_e4m3fnuzELi2ELi1ELi1EEEJNS0_4CopyIlS7_EEEEEvT_T0_DpT1_)
        .other          _ZN2at6native55_GLOBAL__N__de093ff9_22_ForeachBinaryOpList_cu_a911ec4325multi_tensor_apply_kernelINS1_18TensorListMetadataILi2EEENS1_11CopyFunctorIlN3c1015Float8_e4m3fnuzELi2ELi1ELi1EEEJNS0_4CopyIlS7_EEEEEvT_T0_DpT1_,@"STO_CUDA_ENTRY STV_DEFAULT"
_ZN2at6native55_GLOBAL__N__de093ff9_22_ForeachBinaryOpList_cu_a911ec4325multi_tensor_apply_kernelINS1_18TensorListMetadataILi2EEENS1_11CopyFunctorIlN3c1015Float8_e4m3fnuzELi2ELi1ELi1EEEJNS0_4CopyIlS7_EEEEEvT_T0_DpT1_:
        /* <DEDUP_REMOVED lines=55> */
.L_x_3160:
        /* <DEDUP_REMOVED lines=51> */
.L_x_3147:
[----:B------:R-:W-:Y:S05]  /*06a0*/  BSYNC.RECONVERGENT B1 ;  /* 0x0000000000017941 */ /* 0x000fea0003800200 */
.L_x_3146:
[----:B------:R-:W-:Y:S01]  /*06b0*/  IMAD.SHL.U32 R2, R2, 0x100000, RZ ;  /* 0x0010000002027824 */ /* 0x000fe200078e00ff */
[----:B------:R-:W-:-:S04]  /*06c0*/  LEA R3, R3, 0x3b800000, 0x17 ;  /* 0x3b80000003037811 */ /* 0x000fc800078eb8ff */
[----:B------:R-:W-:-:S07]  /*06d0*/  LOP3.LUT R6, R3, R2, R7, 0xfe, !PT ;  /* 0x0000000203067212 */ /* 0x000fce00078efe07 */
.L_x_3145:
[----:B------:R-:W-:Y:S05]  /*06e0*/  BSYNC.RECONVERGENT B0 ;  /* 0x0000000000007941 */ /* 0x000fea0003800200 */
.L_x_3144:
        /* <DEDUP_REMOVED lines=21> */
.L_x_3151:
[----:B------:R-:W-:Y:S05]  /*0840*/  BSYNC.RECONVERGENT B1 ;  /* 0x0000000000017941 */ /* 0x000fea0003800200 */
.L_x_3150:
[----:B------:R-:W-:Y:S01]  /*0850*/  IMAD.SHL.U32 R2, R2, 0x100000, RZ ;  /* 0x0010000002027824 */ /* 0x000fe200078e00ff */
[----:B------:R-:W-:-:S04]  /*0860*/  LEA R3, R3, 0x3b800000, 0x17 ;  /* 0x3b80000003037811 */ /* 0x000fc800078eb8ff */
[----:B------:R-:W-:-:S07]  /*0870*/  LOP3.LUT R2, R3, R2, R7, 0xfe, !PT ;  /* 0x0000000203027212 */ /* 0x000fce00078efe07 */
.L_x_3149:
[----:B------:R-:W-:Y:S05]  /*0880*/  BSYNC.RECONVERGENT B0 ;  /* 0x0000000000007941 */ /* 0x000fea0003800200 */
.L_x_3148:
        /* <DEDUP_REMOVED lines=21> */
.L_x_3155:
[----:B------:R-:W-:Y:S05]  /*09e0*/  BSYNC.RECONVERGENT B1 ;  /* 0x0000000000017941 */ /* 0x000fea0003800200 */
.L_x_3154:
[----:B------:R-:W-:Y:S01]  /*09f0*/  IMAD.SHL.U32 R3, R3, 0x100000, RZ ;  /* 0x0010000003037824 */ /* 0x000fe200078e00ff */
[----:B------:R-:W-:-:S04]  /*0a00*/  LEA R4, R4, 0x3b800000, 0x17 ;  /* 0x3b80000004047811 */ /* 0x000fc800078eb8ff */
[----:B------:R-:W-:-:S07]  /*0a10*/  LOP3.LUT R4, R4, R3, R10, 0xfe, !PT ;  /* 0x0000000304047212 */ /* 0x000fce00078efe0a */
.L_x_3153:
[----:B------:R-:W-:Y:S05]  /*0a20*/  BSYNC.RECONVERGENT B0 ;  /* 0x0000000000007941 */ /* 0x000fea0003800200 */
.L_x_3152:
        /* <DEDUP_REMOVED lines=21> */
.L_x_3159:
[----:B------:R-:W-:Y:S05]  /*0b80*/  BSYNC.RECONVERGENT B1 ;  /* 0x0000000000017941 */ /* 0x000fea0003800200 */
.L_x_3158:
[----:B------:R-:W-:Y:S01]  /*0b90*/  IMAD.SHL.U32 R3, R3, 0x100000, RZ ;  /* 0x0010000003037824 */ /* 0x000fe200078e00ff */
[----:B------:R-:W-:-:S04]  /*0ba0*/  LEA R5, R5, 0x3b800000, 0x17 ;  /* 0x3b80000005057811 */ /* 0x000fc800078eb8ff */
[----:B------:R-:W-:-:S07]  /*0bb0*/  LOP3.LUT R20, R5, R3, R20, 0xfe, !PT ;  /* 0x0000000305147212 */ /* 0x000fce00078efe14 */
.L_x_3157:
[----:B------:R-:W-:Y:S05]  /*0bc0*/  BSYNC.RECONVERGENT B0 ;  /* 0x0000000000007941 */ /* 0x000fea0003800200 */
.L_x_3156:
        /* <DEDUP_REMOVED lines=39> */
.L_x_3143:
        /* <DEDUP_REMOVED lines=8> */
.L_x_3177:
        /* <DEDUP_REMOVED lines=29> */
.L_x_3164:
[----:B0-----:R-:W-:Y:S05]  /*1090*/  BSYNC.RECONVERGENT B1 ;  /* 0x0000000000017941 */ /* 0x001fea0003800200 */
.L_x_3163:
[----:B------:R-:W-:Y:S01]  /*10a0*/  IMAD.SHL.U32 R6, R6, 0x100000, RZ ;  /* 0x0010000006067824 */ /* 0x000fe200078e00ff */
[----:B------:R-:W-:-:S04]  /*10b0*/  LEA R7, R7, 0x3b800000, 0x17 ;  /* 0x3b80000007077811 */ /* 0x000fc800078eb8ff */
[----:B------:R-:W-:-:S07]  /*10c0*/  LOP3.LUT R8, R7, R6, R11, 0xfe, !PT ;  /* 0x0000000607087212 */ /* 0x000fce00078efe0b */
.L_x_3162:
[----:B0-----:R-:W-:Y:S05]  /*10d0*/  BSYNC.RECONVERGENT B0 ;  /* 0x0000000000007941 */ /* 0x001fea0003800200 */
.L_x_3161:
        /* <DEDUP_REMOVED lines=22> */
.L_x_3168:
[----:B------:R-:W-:Y:S05]  /*1240*/  BSYNC.RECONVERGENT B1 ;  /* 0x0000000000017941 */ /* 0x000fea0003800200 */
.L_x_3167:
[----:B------:R-:W-:Y:S01]  /*1250*/  IMAD.SHL.U32 R5, R5, 0x100000, RZ ;  /* 0x0010000005057824 */ /* 0x000fe200078e00ff */
[----:B------:R-:W-:-:S04]  /*1260*/  LEA R6, R6, 0x3b800000, 0x17 ;  /* 0x3b80000006067811 */ /* 0x000fc800078eb8ff */
[----:B------:R-:W-:-:S07]  /*1270*/  LOP3.LUT R10, R6, R5, R12, 0xfe, !PT ;  /* 0x00000005060a7212 */ /* 0x000fce00078efe0c */
.L_x_3166:
[----:B------:R-:W-:Y:S05]  /*1280*/  BSYNC.RECONVERGENT B0 ;  /* 0x0000000000007941 */ /* 0x000fea0003800200 */
.L_x_3165:
        /* <DEDUP_REMOVED lines=22> */
.L_x_3172:
[----:B------:R-:W-:Y:S05]  /*13f0*/  BSYNC.RECONVERGENT B1 ;  /* 0x0000000000017941 */ /* 0x000fea0003800200 */
.L_x_3171:
[----:B------:R-:W-:Y:S01]  /*1400*/  IMAD.SHL.U32 R2, R2, 0x100000, RZ ;  /* 0x0010000002027824 */ /* 0x000fe200078e00ff */
[----:B------:R-:W-:-:S04]  /*1410*/  LEA R5, R5, 0x3b800000, 0x17 ;  /* 0x3b80000005057811 */ /* 0x000fc800078eb8ff */
[----:B------:R-:W-:-:S07]  /*1420*/  LOP3.LUT R5, R5, R2, R9, 0xfe, !PT ;  /* 0x0000000205057212 */ /* 0x000fce00078efe09 */
.L_x_3170:
[----:B------:R-:W-:Y:S05]  /*1430*/  BSYNC.RECONVERGENT B0 ;  /* 0x0000000000007941 */ /* 0x000fea0003800200 */
.L_x_3169:
        /* <DEDUP_REMOVED lines=22> */
.L_x_3176:
[----:B------:R-:W-:Y:S05]  /*15a0*/  BSYNC.RECONVERGENT B1 ;  /* 0x0000000000017941 */ /* 0x000fea0003800200 */
.L_x_3175:
[----:B------:R-:W-:Y:S01]  /*15b0*/  IMAD.SHL.U32 R4, R4, 0x100000, RZ ;  /* 0x0010000004047824 */ /* 0x000fe200078e00ff */
[----:B------:R-:W-:-:S04]  /*15c0*/  LEA R2, R2, 0x3b800000, 0x17 ;  /* 0x3b80000002027811 */ /* 0x000fc800078eb8ff */
[----:B------:R-:W-:-:S07]  /*15d0*/  LOP3.LUT R6, R2, R4, R11, 0xfe, !PT ;  /* 0x0000000402067212 */ /* 0x000fce00078efe0b */
.L_x_3174:
[----:B------:R-:W-:Y:S05]  /*15e0*/  BSYNC.RECONVERGENT B0 ;  /* 0x0000000000007941 */ /* 0x000fea0003800200 */
.L_x_3173:
        /* <DEDUP_REMOVED lines=27> */
.L_x_3178:
        /* <DEDUP_REMOVED lines=14> */
.L_x_7733:


//--------------------- .text._ZN2at6native55_GLOBAL__N__de093ff9_22_ForeachBinaryOpList_cu_a911ec4325multi_tensor_apply_kernelINS1_18TensorListMetadataILi2EEENS1_11CopyFunctorIlN3c1013Float8_e4m3fnELi2ELi1ELi1EEEJNS0_4CopyIlS7_EEEEEvT_T0_DpT1_ --------------------------
	.section	.text._ZN2at6native55_GLOBAL__N__de093ff9_22_ForeachBinaryOpList_cu_a911ec4325multi_tensor_apply_kernelINS1_18TensorListMetadataILi2EEENS1_11CopyFunctorIlN3c1013Float8_e4m3fnELi2ELi1ELi1EEEJNS0_4CopyIlS7_EEEEEvT_T0_DpT1_,"ax",@progbits
	.align	128
.text._ZN2at6native55_GLOBAL__N__de093ff9_22_ForeachBinaryOpList_cu_a911ec4325multi_tensor_apply_kernelINS1_18TensorListMetadataILi2EEENS1_11CopyFunctorIlN3c1013Float8_e4m3fnELi2ELi1ELi1EEEJNS0_4CopyIlS7_EEEEEvT_T0_DpT1_:
        .type           _ZN2at6native55_GLOBAL__N__de093ff9_22_ForeachBinaryOpList_cu_a911ec4325multi_tensor_apply_kernelINS1_18TensorListMetadataILi2EEENS1_11CopyFunctorIlN3c1013Float8_e4m3fnELi2ELi1ELi1EEEJNS0_4CopyIlS7_EEEEEvT_T0_DpT1_,@function
        .size           _ZN2at6native55_GLOBAL__N__de093ff9_22_ForeachBinaryOpList_cu_a911ec4325multi_tensor_apply_kernelINS1_18TensorListMetadataILi2EEENS1_11CopyFunctorIlN3c1013Float8_e4m3fnELi2ELi1ELi1EEEJNS0_4CopyIlS7_EEEEEvT_T0_DpT1_,(.L_x_7734 - _ZN2at6native55_GLOBAL__N__de093ff9_22_ForeachBinaryOpList_cu_a911ec4325multi_tensor_apply_kernelINS1_18TensorListMetadataILi2EEENS1_11CopyFunctorIlN3c1013Float8_e4m3fnELi2ELi1ELi1EEEJNS0_4CopyIlS7_EEEEEvT_T0_DpT1_)
        .other          _ZN2at6native55_GLOBAL__N__de093ff9_22_ForeachBinaryOpList_cu_a911ec4325multi_tensor_apply_kernelINS1_18TensorListMetadataILi2EEENS1_11CopyFunctorIlN3c1013Float8_e4m3fnELi2ELi1ELi1EEEJNS0_4CopyIlS7_EEEEEvT_T0_DpT1_,@"STO_CUDA_ENTRY STV_DEFAULT"
_ZN2at6native55_GLOBAL__N__de093ff9_22_ForeachBinaryOpList_cu_a911ec4325multi_tensor_apply_kernelINS1_18TensorListMetadataILi2EEENS1_11CopyFunctorIlN3c1013Float8_e4m3fnELi2ELi1ELi1EEEJNS0_4CopyIlS7_EEEEEvT_T0_DpT1_:
        /* <DEDUP_REMOVED lines=55> */
.L_x_3188:
        /* <DEDUP_REMOVED lines=45> */
[----:B------:R-:W-:-:S06]  /*0640*/  LOP3.LUT R11, R11, 0x80000000, R10, 0xf8, !PT ;  /* 0x800000000b0b7812 */ /* 0x000fcc00078ef80a */
[----:B------:R-:W0:Y:S02]  /*0650*/  F2I.S64.TRUNC R10, R11 ;  /* 0x0000000b000a7311 */ /* 0x000e24000020d900 */
[----:B0-----:R1:W-:Y:S02]  /*0660*/  STG.E.64 desc[UR18][R2.64], R10 ;  /* 0x0000000a02007986 */ /* 0x0013e4000c101b12 */
.L_x_3181:
[----:B------:R-:W-:Y:S05]  /*0670*/  BSYNC.RECONVERGENT B0 ;  /* 0x0000000000007941 */ /* 0x000fea0003800200 */
.L_x_3180:
        /* <DEDUP_REMOVED lines=19> */
[----:B------:R-:W-:-:S06]  /*07b0*/  LOP3.LUT R11, R11, 0x80000000, R10, 0xf8, !PT ;  /* 0x800000000b0b7812 */ /* 0x000fcc00078ef80a */
[----:B------:R-:W0:Y:S02]  /*07c0*/  F2I.S64.TRUNC R10, R11 ;  /* 0x0000000b000a7311 */ /* 0x000e24000020d900 */
[----:B0-----:R2:W-:Y:S02]  /*07d0*/  STG.E.64 desc[UR18][R12.64], R10 ;  /* 0x0000000a0c007986 */ /* 0x0015e4000c101b12 */
.L_x_3183:
[----:B------:R-:W-:Y:S05]  /*07e0*/  BSYNC.RECONVERGENT B0 ;  /* 0x0000000000007941 */ /* 0x000fea0003800200 */
.L_x_3182:
[----:B------:R-:W-:Y:S04]  /*07f0*/  BSSY.RECONVERGENT B0, `(.L_x_3184) ;  /* 0x0000018000007945 */ /* 0x000fe80003800200 */
[----:B------:R-:W-:Y:S05]  /*0800*/  @P2 BRA `(.L_x_3185) ;  /* 0x0000000000582947 */ /* 0x000fea0003800000 */
[----:B0-2--5:R-:W-:Y:S02]  /*0810*/  IMAD.SHL.U32 R12, R8, 0x1000000, RZ ;  /* 0x01000000080c7824 */ /* 0x025fe400078e00ff */
        /* <DEDUP_REMOVED lines=18> */
[----:B------:R-:W-:-:S06]  /*0940*/  LOP3.LUT R13, R13, 0x80000000, R12, 0xf8, !PT ;  /* 0x800000000d0d7812 */ /* 0x000fcc00078ef80c */
[----:B------:R-:W0:Y:S02]  /*0950*/  F2I.S64.TRUNC R12, R13 ;  /* 0x0000000d000c7311 */ /* 0x000e24000020d900 */
[----:B0-----:R3:W-:Y:S02]  /*0960*/  STG.E.64 desc[UR18][R10.64], R12 ;  /* 0x0000000c0a007986 */ /* 0x0017e4000c101b12 */
.L_x_3185:
[----:B------:R-:W-:Y:S05]  /*0970*/  BSYNC.RECONVERGENT B0 ;  /* 0x0000000000007941 */ /* 0x000fea0003800200 */
.L_x_3184:
        /* <DEDUP_REMOVED lines=21> */
[----:B------:R-:W-:-:S06]  /*0ad0*/  LOP3.LUT R13, R13, 0x80000000, R12, 0xf8, !PT ;  /* 0x800000000d0d7812 */ /* 0x000fcc00078ef80c */
[----:B------:R-:W0:Y:S02]  /*0ae0*/  F2I.S64.TRUNC R12, R13 ;  /* 0x0000000d000c7311 */ /* 0x000e24000020d900 */
[----:B0-----:R4:W-:Y:S02]  /*0af0*/  STG.E.64 desc[UR18][R10.64], R12 ;  /* 0x0000000c0a007986 */ /* 0x0019e4000c101b12 */
.L_x_3187:
[----:B------:R-:W-:Y:S05]  /*0b00*/  BSYNC.RECONVERGENT B0 ;  /* 0x0000000000007941 */ /* 0x000fea0003800200 */
.L_x_3186:
        /* <DEDUP_REMOVED lines=12> */
.L_x_3179:
        /* <DEDUP_REMOVED lines=8> */
.L_x_3189:
        /* <DEDUP_REMOVED lines=41> */
[----:B------:R-:W-:-:S02]  /*0ee0*/  SHF.R.S32.HI R7, RZ, 0x8, R7 ;  /* 0x00000008ff077819 */ /* 0x000fc40000011407 */
[----:B------:R-:W-:Y:S01]  /*0ef0*/  F2I.S64.TRUNC R4, R5 ;  /* 0x0000000500047311 */ /* 0x000fe2000020d900 */
[----:B------:R-:W-:Y:S02]  /*0f00*/  VIADD R16, R13, 0x3c000000 ;  /* 0x3c0000000d107836 */ /* 0x000fe40000000000 */
[----:B-1----:R-:W-:-:S03]  /*0f10*/  IMAD.MOV R13, RZ, RZ, -R14 ;  /* 0x000000ffff0d7224 */ /* 0x002fc600078e0a0e */
[----:B------:R-:W-:Y:S02]  /*0f20*/  LOP3.LUT R7, R16, 0x7f800000, R7, 0xf8, !PT ;  /* 0x7f80000010077812 */ /* 0x000fe400078ef807 */
[----:B------:R-:W-:Y:S02]  /*0f30*/  VIADDMNMX.U32 R13, R13, R12, 0x4, !PT ;  /* 0x000000040d0d7446 */ /* 0x000fe4000780000c */
[----:B------:R-:W-:Y:S02]  /*0f40*/  SEL R7, R7, RZ, P0 ;  /* 0x000000ff07077207 */ /* 0x000fe40000000000 */
[----:B------:R-:W-:Y:S01]  /*0f50*/  LOP3.LUT P0, RZ, R8, 0x7f000000, RZ, 0xc0, !PT ;  /* 0x7f00000008ff7812 */ /* 0x000fe2000780c0ff */
[----:B------:R-:W-:Y:S01]  /*0f60*/  VIADD R14, R13, 0xfffffffc ;  /* 0xfffffffc0d0e7836 */ /* 0x000fe20000000000 */
[----:B------:R-:W-:-:S04]  /*0f70*/  LOP3.LUT R7, R7, 0x80000000, R6, 0xf8, !PT ;  /* 0x8000000007077812 */ /* 0x000fc800078ef806 */
[C---:B------:R-:W-:Y:S01]  /*0f80*/  SHF.L.U32 R13, R9.reuse, R14, RZ ;  /* 0x0000000e090d7219 */ /* 0x040fe200000006ff */
[----:B------:R-:W-:Y:S02]  /*0f90*/  IMAD.SHL.U32 R14, R14, 0x800000, RZ ;  /* 0x008000000e0e7824 */ /* 0x000fe400078e00ff */
[----:B------:R-:W-:-:S03]  /*0fa0*/  VIADD R9, R9, 0x1000000 ;  /* 0x0100000009097836 */ /* 0x000fc60000000000 */
[----:B------:R-:W-:Y:S02]  /*0fb0*/  LEA.HI R13, R13, -R14, RZ, 0x1c ;  /* 0x8000000e0d0d7211 */ /* 0x000fe400078fe0ff */
[----:B------:R-:W-:-:S03]  /*0fc0*/  SHF.R.S32.HI R9, RZ, 0x8, R9 ;  /* 0x00000008ff097819 */ /* 0x000fc60000011409 */
        /* <DEDUP_REMOVED lines=16> */
[----:B------:R-:W-:Y:S01]  /*10d0*/  F2I.S64.TRUNC R6, R7 ;  /* 0x0000000700067311 */ /* 0x000fe2000020d900 */
[C---:B------:R-:W-:Y:S02]  /*10e0*/  LEA R12, P0, R0.reuse, UR15, 0x5 ;  /* 0x0000000f000c7c11 */ /* 0x040fe4000f8028ff */
[----:B------:R-:W-:Y:S02]  /*10f0*/  LOP3.LUT R11, R11, 0x80000000, R2, 0xf8, !PT ;  /* 0x800000000b0b7812 */ /* 0x000fe400078ef802 */
        /* <DEDUP_REMOVED lines=10> */
[----:B------:R-:W-:-:S11]  /*11a0*/  NOP ;  /* 0x0000000000007918 */ /* 0x000fd60000000000 */
        /* <DEDUP_REMOVED lines=9> */
.L_x_3190:
        /* <DEDUP_REMOVED lines=12> */
.L_x_7734:


//--------------------- .text._ZN2at6native55_GLOBAL__N__de093ff9_22_ForeachBinaryOpList_cu_a911ec4325multi_tensor_apply_kernelINS1_18TensorListMetadataILi2EEENS1_11CopyFunctorIlbLi2ELi1ELi1EEEJNS0_4CopyIlbEEEEEvT_T0_DpT1_ --------------------------
	.section	.text._ZN2at6native55_GLOBAL__N__de093ff9_22_ForeachBinaryOpList_cu_a911ec4325multi_tensor_apply_kernelINS1_18TensorListMetadataILi2EEENS1_11CopyFunctorIlbLi2ELi1ELi1EEEJNS0_4CopyIlbEEEEEvT_T0_DpT1_,"ax",@progbits
	.align	128
.text._ZN2at6native55_GLOBAL__N__de093ff9_22_ForeachBinaryOpList_cu_a911ec4325multi_tensor_apply_kernelINS1_18TensorListMetadataILi2EEENS1_11CopyFunctorIlbLi2ELi1ELi1EEEJNS0_4CopyIlbEEEEEvT_T0_DpT1_:
        .type           _ZN2at6native55_GLOBAL__N__de093ff9_22_ForeachBinaryOpList_cu_a911ec4325multi_tensor_apply_kernelINS1_18TensorListMetadataILi2EEENS1_11CopyFunctorIlbLi2ELi1ELi1EEEJNS0_4CopyIlbEEEEEvT_T0_DpT1_,@function
        .size           _ZN2at6native55_GLOBAL__N__de093ff9_22_ForeachBinaryOpList_cu_a911ec4325multi_tensor_apply_kernelINS1_18TensorListMetadataILi2EEENS1_11CopyFunctorIlbLi2ELi1ELi1EEEJNS0_4CopyIlbEEEEEvT_T0_DpT1_,(.L_x_7735 - _ZN2at6native55_GLOBAL__N__de093ff9_22_ForeachBinaryOpList_cu_a911ec4325multi_tensor_apply_kernelINS1_18TensorListMetadataILi2EEENS1_11CopyFunctorIlbLi2ELi1ELi1EEEJNS0_4CopyIlbEEEEEvT_T0_DpT1_)
        .other          _ZN2at6native55_GLOBAL__N__de093ff9_22_ForeachBinaryOpList_cu_a911ec4325multi_tensor_apply_kernelINS1_18TensorListMetadataILi2EEENS1_11CopyFunctorIlbLi2ELi1ELi1EEEJNS0_4CopyIlbEEEEEvT_T0_DpT1_,@"STO_CUDA_ENTRY STV_DEFAULT"
_ZN2at6native55_GLOBAL__N__de093ff9_22_ForeachBinaryOpList_cu_a911ec4325multi_tensor_apply_kernelINS1_18TensorListMetadataILi2EEENS1_11CopyFunctorIlbLi2ELi1ELi1EEEJNS0_4CopyIlbEEEEEvT_T0_DpT1_:
        /* <DEDUP_REMOVED lines=39> */
[----:B------:R-:W-:Y:S05]  /*0270*/  CALL.REL.NOINC `($__internal_96_$__cuda_sm20_div_u16) ;  /* 0x0000001000687944 */ /* 0x000fea0003c00000 */
        /* <DEDUP_REMOVED lines=12> */
[----:B------:R-:W-:Y:S01]  /*0340*/  UIMAD.WIDE.U32 UR6, UR27, 0x3, UR22 ;  /* 0x000000031b0678a5 */ /* 0x000fe2000f8e0016 */
[----:B------:R-:W-:Y:S01]  /*0350*/  IMAD.X R3, RZ, RZ, RZ, P0 ;  /* 0x000000ffff037224 */ /* 0x000fe200000e06ff */
[----:B------:R-:W-:Y:S02]  /*0360*/  UIADD3 UR30, UP2, UP3, UR20, UR22, UR27 ;  /* 0x00000016141e7290 */ /* 0x000fe4000fb5e01b */
        /* <DEDUP_REMOVED lines=10> */
[----:B------:R-:W-:Y:S01]  /*0410*/  SHF.L.U64.HI R2, R2, 0x3, R3 ;  /* 0x0000000302027819 */ /* 0x000fe20000010203 */
[----:B------:R-:W-:Y:S01]  /*0420*/  UIADD3 UR36, UP0, UPT, UR20, UR4, URZ ;  /* 0x0000000414247290 */ /* 0x000fe2000ff1e0ff */
        /* <DEDUP_REMOVED lines=8> */
[----:B------:R-:W-:Y:S01]  /*04b0*/  UIADD3.X UR18, UPT, UPT, UR21, UR5, URZ, UP0, !UPT ;  /* 0x0000000515127290 */ /* 0x000fe200087fe4ff */
[----:B------:R-:W-:Y:S01]  /*04c0*/  IMAD.WIDE.U32 R10, R11, 0x30, R18 ;  /* 0x000000300b0a7825 */ /* 0x000fe200078e0012 */
[----:B------:R-:W-:-:S02]  /*04d0*/  UIADD3.X UR17, UPT, UPT, UR21, UR7, URZ, UP1, !UPT ;  /* 0x0000000715117290 */ /* 0x000fc40008ffe4ff */
[----:B------:R-:W-:Y:S01]  /*04e0*/  USHF.L.U32 UR28, UR27, 0x3, URZ ;  /* 0x000000031b1c7899 */ /* 0x000fe200080006ff */
[----:B------:R-:W-:Y:S01]  /*04f0*/  IMAD.WIDE.U32 R8, R9, 0x38, R18 ;  /* 0x0000003809087825 */ /* 0x000fe200078e0012 */
[----:B------:R-:W-:Y:S02]  /*0500*/  USHF.R.U32.HI UR29, URZ, 0x1d, UR27 ;  /* 0x0000001dff1d7899 */ /* 0x000fe4000801161b */
[----:B------:R-:W-:Y:S01]  /*0510*/  ULOP3.LUT UR16, UR16, 0x1fffe, URZ, 0xc0, !UPT ;  /* 0x0001fffe10107892 */ /* 0x000fe2000f8ec0ff */
[----:B------:R-:W-:Y:S01]  /*0520*/  IMAD.MOV.U32 R3, RZ, RZ, R0 ;  /* 0x000000ffff037224 */ /* 0x000fe200078e0000 */
[----:B------:R-:W-:Y:S01]  /*0530*/  UIADD3.X UR11, UPT, UPT, UR21, UR11, URZ, UP2, !UPT ;  /* 0x0000000b150b7290 */ /* 0x000fe200097fe4ff */
[----:B------:R-:W-:Y:S01]  /*0540*/  IMAD.MOV.U32 R4, RZ, RZ, RZ ;  /* 0x000000ffff047224 */ /* 0x000fe200078e00ff */
[----:B------:R-:W-:Y:S02]  /*0550*/  UIADD3.X UR12, UPT, UPT, UR21, UR13, URZ, UP3, !UPT ;  /* 0x0000000d150c7290 */ /* 0x000fe40009ffe4ff */
[----:B------:R-:W-:Y:S01]  /*0560*/  UIADD3.X UR14, UPT, UPT, UR21, UR15, URZ, UP4, !UPT ;  /* 0x0000000f150e7290 */ /* 0x000fe2000a7fe4ff */
[----:B------:R-:W-:Y:S01]  /*0570*/  UMOV UR4, URZ ;  /* 0x000000ff00047c82 */ /* 0x000fe20008000000 */
[----:B------:R-:W-:Y:S01]  /*0580*/  UMOV UR5, URZ ;  /* 0x000000ff00057c82 */ /* 0x000fe20008000000 */
[----:B------:R-:W-:Y:S01]  /*0590*/  UMOV UR6, URZ ;  /* 0x000000ff00067c82 */ /* 0x000fe20008000000 */
[----:B------:R-:W-:Y:S01]  /*05a0*/  UMOV UR7, UR8 ;  /* 0x0000000800077c82 */ /* 0x000fe20008000000 */
[----:B------:R-:W-:-:S07]  /*05b0*/  UMOV UR10, UR9 ;  /* 0x00000009000a7c82 */ /* 0x000fce0008000000 */
.L_x_3195:
[C---:B------:R-:W-:Y:S02]  /*05c0*/  ISETP.GE.U32.AND P0, PT, R3.reuse, UR39, PT ;  /* 0x0000002703007c0c */ /* 0x040fe4000bf06070 */
[----:B-1----:R-:W-:Y:S02]  /*05d0*/  IADD3 R20, P3, PT, R3, UR27, RZ ;  /* 0x0000001b03147c10 */ /* 0x002fe4000ff7e0ff */
[----:B------:R-:W-:Y:S02]  /*05e0*/  ISETP.GE.AND.EX P0, PT, R4, UR40, PT, P0 ;  /* 0x0000002804007c0c */ /* 0x000fe4000bf06300 */
[C---:B------:R-:W-:Y:S01]  /*05f0*/  ISETP.GE.U32.AND P2, PT, R20.reuse, UR39, PT ;  /* 0x0000002714007c0c */ /* 0x040fe2000bf46070 */
[----:B------:R-:W-:Y:S01]  /*0600*/  IMAD.X R21, RZ, RZ, R4, P3 ;  /* 0x000000ffff157224 */ /* 0x000fe200018e0604 */
[----:B------:R-:W-:-:S04]  /*0610*/  IADD3 R28, P3, PT, R20, UR27, RZ ;  /* 0x0000001b141c7c10 */ /* 0x000fc8000ff7e0ff */
[----:B------:R-:W-:Y:S01]  /*0620*/  ISETP.GE.AND.EX P2, PT, R21, UR40, PT, P2 ;  /* 0x0000002815007c0c */ /* 0x000fe2000bf46320 */
[----:B------:R-:W-:-:S04]  /*0630*/  IMAD.X R27, RZ, RZ, R21, P3 ;  /* 0x000000ffff1b7224 */ /* 0x000fc800018e0615 */
[----:B------:R-:W-:Y:S02]  /*0640*/  @!P0 IADD3 R24, P1, PT, R3, UR41, RZ ;  /* 0x0000002903188c10 */ /* 0x000fe4000ff3e0ff */
[----:B------:R-:W-:Y:S02]  /*0650*/  ISETP.GE.U32.AND P3, PT, R28, UR39, PT ;  /* 0x000000271c007c0c */ /* 0x000fe4000bf66070 */
[----:B------:R-:W-:Y:S02]  /*0660*/  @!P0 IADD3.X R25, PT, PT, R4, UR42, RZ, P1, !PT ;  /* 0x0000002a04198c10 */ /* 0x000fe40008ffe4ff */
[----:B------:R-:W-:-:S03]  /*0670*/  ISETP.GE.AND.EX P3, PT, R27, UR40, PT, P3 ;  /* 0x000000281b007c0c */ /* 0x000fc6000bf66330 */
[----:B------:R0:W2:Y:S01]  /*0680*/  @!P0 LDG.E.U8 R5, desc[UR24][R24.64] ;  /* 0x0000001818058981 */ /* 0x0000a2000c1e1100 */
[----:B------:R-:W-:-:S04]  /*0690*/  @!P2 IADD3 R22, P1, PT, R3, UR30, RZ ;  /* 0x0000001e0316ac10 */ /* 0x000fc8000ff3e0ff */
[----:B------:R-:W-:-:S05]  /*06a0*/  @!P2 IADD3.X R23, PT, PT, R4, UR31, RZ, P1, !PT ;  /* 0x0000001f0417ac10 */ /* 0x000fca0008ffe4ff */
[----:B------:R-:W3:Y:S01]  /*06b0*/  @!P2 LDG.E.U8 R6, desc[UR24][R22.64] ;  /* 0x000000181606a981 */ /* 0x000ee2000c1e1100 */
        /* <DEDUP_REMOVED lines=10> */
[----:B------:R-:W-:Y:S01]  /*0760*/  UIADD3 UR16, UP0, UPT, UR16, -0x2, URZ ;  /* 0xfffffffe10107890 */ /* 0x000fe2000ff1e0ff */
[----:B------:R-:W-:Y:S03]  /*0770*/  BSSY.RECONVERGENT B0, `(.L_x_3193) ;  /* 0x000002e000007945 */ /* 0x000fe60003800200 */
[----:B------:R-:W-:Y:S02]  /*0780*/  UIADD3.X UR4, UPT, UPT, UR4, -0x1, URZ, UP0, !UPT ;  /* 0xffffffff04047890 */ /* 0x000fe400087fe4ff */
[----:B------:R-:W-:Y:S01]  /*0790*/  UISETP.NE.U32.AND UP0, UPT, UR16, URZ, UPT ;  /* 0x000000ff1000728c */ /* 0x000fe2000bf05070 */
[----:B0-----:R-:W-:-:S03]  /*07a0*/  VIADD R24, R0, UR27 ;  /* 0x0000001b00187c36 */ /* 0x001fc60008000000 */
[----:B------:R-:W-:Y:S01]  /*07b0*/  UISETP.NE.AND.EX UP0, UPT, UR4, URZ, UPT, UP0 ;  /* 0x000000ff0400728c */ /* 0x000fe2000bf05300 */
[----:B--2---:R-:W-:-:S04]  /*07c0*/  @!P0 LOP3.LUT R22, R5, 0xffff, RZ, 0xc0, !PT ;  /* 0x0000ffff05168812 */ /* 0x004fc800078ec0ff */
[----:B------:R-:W-:Y:S02]  /*07d0*/  @!P0 PRMT R23, R22, 0x8880, RZ ;  /* 0x0000888016178816 */ /* 0x000fe400000000ff */
[----:B------:R-:W-:-:S03]  /*07e0*/  @!P0 IADD3 R22, P4, PT, R18, UR7, RZ ;  /* 0x0000000712168c10 */ /* 0x000fc6000ff9e0ff */
[----:B------:R-:W-:Y:S01]  /*07f0*/  @!P0 IMAD.MOV.U32 R20, RZ, RZ, R23 ;  /* 0x000000ffff148224 */ /* 0x000fe200078e0017 */
[----:B---3--:R-:W-:Y:S02]  /*0800*/  @!P2 LOP3.LUT R29, R6, 0xffff, RZ, 0xc0, !PT ;  /* 0x0000ffff061da812 */ /* 0x008fe400078ec0ff */
[----:B------:R-:W-:Y:S02]  /*0810*/  @!P0 IADD3.X R23, PT, PT, R19, UR10, RZ, P4, !PT ;  /* 0x0000000a13178c10 */ /* 0x000fe4000a7fe4ff */
[----:B------:R-:W-:Y:S02]  /*0820*/  @!P0 SHF.R.S32.HI R21, RZ, 0x1f, R20 ;  /* 0x0000001fff158819 */ /* 0x000fe40000011414 */
[----:B------:R-:W-:-:S03]  /*0830*/  @!P2 PRMT R29, R29, 0x8880, RZ ;  /* 0x000088801d1da816 */ /* 0x000fc600000000ff */
[----:B------:R0:W-:Y:S01]  /*0840*/  @!P0 STG.E.64 desc[UR24][R22.64], R20 ;  /* 0x0000001416008986 */ /* 0x0001e2000c101b18 */
[----:B------:R-:W-:-:S04]  /*0850*/  @!P2 LEA R24, P0, R24, UR7, 0x3 ;  /* 0x000000071818ac11 */ /* 0x000fc8000f8018ff */
[----:B------:R-:W-:Y:S01]  /*0860*/  @!P2 IADD3.X R25, PT, PT, R2, UR10, RZ, P0, !PT ;  /* 0x0000000a0219ac10 */ /* 0x000fe200087fe4ff */
[----:B0-----:R-:W-:Y:S01]  /*0870*/  @!P2 IMAD.MOV.U32 R20, RZ, RZ, R29 ;  /* 0x000000ffff14a224 */ /* 0x001fe200078e001d */
[----:B----4-:R-:W-:-:S04]  /*0880*/  @!P3 LOP3.LUT R29, R7, 0xffff, RZ, 0xc0, !PT ;  /* 0x0000ffff071db812 */ /* 0x010fc800078ec0ff */
[----:B------:R-:W-:Y:S02]  /*0890*/  @!P2 SHF.R.S32.HI R21, RZ, 0x1f, R20 ;  /* 0x0000001fff15a819 */ /* 0x000fe40000011414 */
[----:B------:R-:W-:-:S03]  /*08a0*/  @!P3 PRMT R29, R29, 0x8880, RZ ;  /* 0x000088801d1db816 */ /* 0x000fc600000000ff */
[----:B------:R0:W-:Y:S02]  /*08b0*/  @!P2 STG.E.64 desc[UR24][R24.64], R20 ;  /* 0x000000141800a986 */ /* 0x0001e4000c101b18 */
[----:B------:R-:W-:-:S05]  /*08c0*/  @!P3 IMAD.MOV.U32 R22, RZ, RZ, R29 ;  /* 0x000000ffff16b224 */ /* 0x000fca00078e001d */
[----:B------:R-:W-:Y:S02]  /*08d0*/  @!P3 SHF.R.S32.HI R23, RZ, 0x1f, R22 ;  /* 0x0000001fff17b819 */ /* 0x000fe40000011416 */
[----:B0-----:R-:W-:-:S04]  /*08e0*/  @!P3 IADD3 R20, P0, PT, R14, UR7, RZ ;  /* 0x000000070e14bc10 */ /* 0x001fc8000ff1e0ff */
[----:B------:R-:W-:Y:S02]  /*08f0*/  @!P3 IADD3.X R21, PT, PT, R15, UR10, RZ, P0, !PT ;  /* 0x0000000a0f15bc10 */ /* 0x000fe400087fe4ff */
[----:B------:R-:W-:-:S03]  /*0900*/  IADD3 R29, P0, PT, R28, UR27, RZ ;  /* 0x0000001b1c1d7c10 */ /* 0x000fc6000ff1e0ff */
[----:B------:R0:W-:Y:S01]  /*0910*/  @!P3 STG.E.64 desc[UR24][R20.64], R22 ;  /* 0x000000161400b986 */ /* 0x0001e2000c101b18 */
[C---:B------:R-:W-:Y:S01]  /*0920*/  IADD3 R28, P3, PT, R29.reuse, UR27, RZ ;  /* 0x0000001b1d1c7c10 */ /* 0x040fe2000ff7e0ff */
[----:B------:R-:W-:Y:S01]  /*0930*/  IMAD.X R27, RZ, RZ, R27, P0 ;  /* 0x000000ffff1b7224 */ /* 0x000fe200000e061b */
[----:B------:R-:W-:Y:S02]  /*0940*/  ISETP.GE.U32.AND P0, PT, R29, UR39, PT ;  /* 0x000000271d007c0c */ /* 0x000fe4000bf06070 */
[----:B------:R-:W-:Y:S01]  /*0950*/  ISETP.GE.U32.AND P2, PT, R28, UR39, PT ;  /* 0x000000271c007c0c */ /* 0x000fe2000bf46070 */
[----:B------:R-:W-:Y:S01]  /*0960*/  IMAD.X R24, RZ, RZ, R27, P3 ;  /* 0x000000ffff187224 */ /* 0x000fe200018e061b */
[----:B------:R-:W-:-:S04]  /*0970*/  ISETP.GE.AND.EX P0, PT, R27, UR40, PT, P0 ;  /* 0x000000281b007c0c */ /* 0x000fc8000bf06300 */
[----:B------:R-:W-:Y:S01]  /*0980*/  ISETP.GE.AND.EX P2, PT, R24, UR40, PT, P2 ;  /* 0x0000002818007c0c */ /* 0x000fe2000bf46320 */
[----:B------:R-:W-:-:S12]  /*0990*/  @P1 BRA `(.L_x_3194) ;  /* 0x00000000002c1947 */ /* 0x000fd80003800000 */
[----:B0-----:R-:W-:Y:S01]  /*09a0*/  IMAD.U32 R23, RZ, RZ, UR27 ;  /* 0x0000001bff177e24 */ /* 0x001fe2000f8e00ff */
[----:B-----5:R-:W-:Y:S01]  /*09b0*/  LOP3.LUT R22, R26, 0xffff, RZ, 0xc0, !PT ;  /* 0x0000ffff1a167812 */ /* 0x020fe200078ec0ff */
[----:B------:R-:W-:Y:S02]  /*09c0*/  IMAD.MOV.U32 R20, RZ, RZ, R18 ;  /* 0x000000ffff147224 */ /* 0x000fe400078e0012 */
[----:B------:R-:W-:Y:S01]  /*09d0*/  IMAD.MOV.U32 R21, RZ, RZ, R19 ;  /* 0x000000ffff157224 */ /* 0x000fe200078e0013 */
[----:B------:R-:W-:Y:S01]  /*09e0*/  PRMT R22, R22, 0x8880, RZ ;  /* 0x0000888016167816 */ /* 0x000fe200000000ff */
[----:B------:R-:W-:-:S04]  /*09f0*/  IMAD.WIDE.U32 R20, R23, 0x18, R20 ;  /* 0x0000001817147825 */ /* 0x000fc800078e0014 */
[----:B------:R-:W-:Y:S01]  /*0a00*/  IMAD.MOV.U32 R23, RZ, RZ, RZ ;  /* 0x000000ffff177224 */ /* 0x000fe200078e00ff */
[----:B------:R-:W-:-:S04]  /*0a10*/  IADD3 R20, P1, PT, R20, UR7, RZ ;  /* 0x0000000714147c10 */ /* 0x000fc8000ff3e0ff */
[----:B------:R-:W-:Y:S02]  /*0a20*/  IADD3.X R21, PT, PT, R21, UR10, R23, P1, !PT ;  /* 0x0000000a15157c10 */ /* 0x000fe40008ffe417 */
[----:B------:R-:W-:-:S05]  /*0a30*/  SHF.R.S32.HI R23, RZ, 0x1f, R22 ;  /* 0x0000001fff177819 */ /* 0x000fca0000011416 */
[----:B------:R1:W-:Y:S02]  /*0a40*/  STG.E.64 desc[UR24][R20.64], R22 ;  /* 0x0000001614007986 */ /* 0x0003e4000c101b18 */
.L_x_3194:
[----:B------:R-:W-:Y:S05]  /*0a50*/  BSYNC.RECONVERGENT B0 ;  /* 0x0000000000007941 */ /* 0x000fea0003800200 */
.L_x_3193:
[----:B01----:R-:W-:Y:S02]  /*0a60*/  IADD3 R22, P3, PT, R28, UR27, RZ ;  /* 0x0000001b1c167c10 */ /* 0x003fe4000ff7e0ff */
[----:B------:R-:W-:-:S03]  /*0a70*/  @!P0 IADD3 R20, P1, PT, R3, UR37, RZ ;  /* 0x0000002503148c10 */ /* 0x000fc6000ff3e0ff */
[----:B------:R-:W-:Y:S01]  /*0a80*/  IMAD.X R23, RZ, RZ, R24, P3 ;  /* 0x000000ffff177224 */ /* 0x000fe200018e0618 */
[----:B------:R-:W-:Y:S02]  /*0a90*/  @!P0 IADD3.X R21, PT, PT, R4, UR38, RZ, P1, !PT ;  /* 0x0000002604158c10 */ /* 0x000fe40008ffe4ff */
[C---:B------:R-:W-:Y:S02]  /*0aa0*/  ISETP.GE.U32.AND P1, PT, R22.reuse, UR39, PT ;  /* 0x0000002716007c0c */ /* 0x040fe4000bf26070 */
[----:B------:R-:W-:Y:S01]  /*0ab0*/  @!P2 IADD3 R24, P3, PT, R3, UR34, RZ ;  /* 0x000000220318ac10 */ /* 0x000fe2000ff7e0ff */
[----:B------:R-:W2:Y:S01]  /*0ac0*/  @!P0 LDG.E.U8 R5, desc[UR24][R20.64] ;  /* 0x0000001814058981 */ /* 0x000ea2000c1e1100 */
[----:B------:R-:W-:Y:S02]  /*0ad0*/  IADD3 R22, P4, PT, R22, UR27, RZ ;  /* 0x0000001b16167c10 */ /* 0x000fe4000ff9e0ff */
[----:B------:R-:W-:Y:S02]  /*0ae0*/  ISETP.GE.AND.EX P1, PT, R23, UR40, PT, P1 ;  /* 0x0000002817007c0c */ /* 0x000fe4000bf26310 */
[----:B------:R-:W-:-:S02]  /*0af0*/  @!P2 IADD3.X R25, PT, PT, R4, UR11, RZ, P3, !PT ;  /* 0x0000000b0419ac10 */ /* 0x000fc40009ffe4ff */
[----:B------:R-:W-:Y:S01]  /*0b00*/  ISETP.GE.U32.AND P3, PT, R22, UR39, PT ;  /* 0x0000002716007c0c */ /* 0x000fe2000bf66070 */
[----:B------:R-:W-:Y:S02]  /*0b10*/  IMAD.X R22, RZ, RZ, R23, P4 ;  /* 0x000000ffff167224 */ /* 0x000fe400020e0617 */
[----:B------:R0:W3:Y:S03]  /*0b20*/  @!P2 LDG.E.U8 R6, desc[UR24][R24.64] ;  /* 0x000000181806a981 */ /* 0x0000e6000c1e1100 */
[----:B------:R-:W-:-:S03]  /*0b30*/  ISETP.GE.AND.EX P3, PT, R22, UR40, PT, P3 ;  /* 0x0000002816007c0c */ /* 0x000fc6000bf66330 */
[----:B------:R-:W-:-:S04]  /*0b40*/  @!P1 IADD3 R22, P4, PT, R3, UR33, RZ ;  /* 0x0000002103169c10 */ /* 0x000fc8000ff9e0ff */
[----:B------:R-:W-:-:S05]  /*0b50*/  @!P1 IADD3.X R23, PT, PT, R4, UR12, RZ, P4, !PT ;  /* 0x0000000c04179c10 */ /* 0x000fca000a7fe4ff */
[----:B------:R1:W4:Y:S01]  /*0b60*/  @!P1 LDG.E.U8 R7, desc[UR24][R22.64] ;  /* 0x0000001816079981 */ /* 0x000322000c1e1100 */
[----:B------:R-:W-:-:S04]  /*0b70*/  @!P3 IADD3 R28, P4, PT, R3, UR32, RZ ;  /* 0x00000020031cbc10 */ /* 0x000fc8000ff9e0ff */
[----:B------:R-:W-:-:S05]  /*0b80*/  @!P3 IADD3.X R29, PT, PT, R4, UR14, RZ, P4, !PT ;  /* 0x0000000e041dbc10 */ /* 0x000fca000a7fe4ff */
[----:B-----5:R1:W4:Y:S01]  /*0b90*/  @!P3 LDG.E.U8 R26, desc[UR24][R28.64] ;  /* 0x000000181c1ab981 */ /* 0x020322000c1e1100 */
[----:B------:R-:W-:-:S04]  /*0ba0*/  UIADD3 UR5, UP1, UPT, UR28, UR5, URZ ;  /* 0x000000051c057290 */ /* 0x000fc8000ff3e0ff */
[----:B------:R-:W-:Y:S01]  /*0bb0*/  UIADD3.X UR6, UPT, UPT, UR29, UR6, URZ, UP1, !UPT ;  /* 0x000000061d067290 */ /* 0x000fe20008ffe4ff */
[----:B--2---:R-:W-:-:S04]  /*0bc0*/  @!P0 LOP3.LUT R20, R5, 0xffff, RZ, 0xc0, !PT ;  /* 0x0000ffff05148812 */ /* 0x004fc800078ec0ff */
[----:B------:R-:W-:Y:S02]  /*0bd0*/  @!P0 PRMT R21, R20, 0x8880, RZ ;  /* 0x0000888014158816 */ /* 0x000fe400000000ff */
[----:B------:R-:W-:-:S03]  /*0be0*/  @!P0 IADD3 R20, P4, PT, R16, UR7, RZ ;  /* 0x0000000710148c10 */ /* 0x000fc6000ff9e0ff */
[----:B0-----:R-:W-:Y:S01]  /*0bf0*/  @!P0 IMAD.MOV.U32 R24, RZ, RZ, R21 ;  /* 0x000000ffff188224 */ /* 0x001fe200078e0015 */
[----:B---3--:R-:W-:Y:S02]  /*0c00*/  @!P2 LOP3.LUT R27, R6, 0xffff, RZ, 0xc0, !PT ;  /* 0x0000ffff061ba812 */ /* 0x008fe400078ec0ff */
[----:B------:R-:W-:Y:S02]  /*0c10*/  @!P0 IADD3.X R21, PT, PT, R17, UR10, RZ, P4, !PT ;  /* 0x0000000a11158c10 */ /* 0x000fe4000a7fe4ff */
[----:B------:R-:W-:Y:S02]  /*0c20*/  @!P0 SHF.R.S32.HI R25, RZ, 0x1f, R24 ;  /* 0x0000001fff198819 */ /* 0x000fe40000011418 */
[----:B------:R-:W-:-:S03]  /*0c30*/  @!P2 PRMT R27, R27, 0x8880, RZ ;  /* 0x000088801b1ba816 */ /* 0x000fc600000000ff */
[----:B------:R0:W-:Y:S01]  /*0c40*/  @!P0 STG.E.64 desc[UR24][R20.64], R24 ;  /* 0x0000001814008986 */ /* 0x0001e2000c101b18 */
[----:B-1----:R-:W-:-:S04]  /*0c50*/  @!P2 IADD3 R22, P0, PT, R12, UR7, RZ ;  /* 0x000000070c16ac10 */ /* 0x002fc8000ff1e0ff */
[----:B------:R-:W-:Y:S02]  /*0c60*/  @!P2 IADD3.X R23, PT, PT, R13, UR10, RZ, P0, !PT ;  /* 0x0000000a0d17ac10 */ /* 0x000fe400087fe4ff */
[----:B------:R-:W-:-:S04]  /*0c70*/  @!P1 IADD3 R28, P0, PT, R10, UR7, RZ ;  /* 0x000000070a1c9c10 */ /* 0x000fc8000ff1e0ff */
[----:B------:R-:W-:Y:S01]  /*0c80*/  @!P1 IADD3.X R29, PT, PT, R11, UR10, RZ, P0, !PT ;  /* 0x0000000a0b1d9c10 */ /* 0x000fe200087fe4ff */
[----:B0-----:R-:W-:Y:S01]  /*0c90*/  @!P2 IMAD.MOV.U32 R20, RZ, RZ, R27 ;  /* 0x000000ffff14a224 */ /* 0x001fe200078e001b */
[----:B----4-:R-:W-:-:S04]  /*0ca0*/  @!P1 LOP3.LUT R27, R7, 0xffff, RZ, 0xc0, !PT ;  /* 0x0000ffff071b9812 */ /* 0x010fc800078ec0ff */
[----:B------:R-:W-:Y:S02]  /*0cb0*/  @!P1 PRMT R27, R27, 0x8880, RZ ;  /* 0x000088801b1b9816 */ /* 0x000fe400000000ff */
[----:B------:R-:W-:-:S03]  /*0cc0*/  @!P2 SHF.R.S32.HI R21, RZ, 0x1f, R20 ;  /* 0x0000001fff15a819 */ /* 0x000fc60000011414 */
[----:B------:R-:W-:Y:S01]  /*0cd0*/  @!P1 IMAD.MOV.U32 R24, RZ, RZ, R27 ;  /* 0x000000ffff189224 */ /* 0x000fe200078e001b */
[----:B------:R-:W-:Y:S01]  /*0ce0*/  @!P3 LOP3.LUT R27, R26, 0xffff, RZ, 0xc0, !PT ;  /* 0x0000ffff1a1bb812 */ /* 0x000fe200078ec0ff */
[----:B------:R0:W-:Y:S03]  /*0cf0*/  @!P2 STG.E.64 desc[UR24][R22.64], R20 ;  /* 0x000000141600a986 */ /* 0x0001e6000c101b18 */
[----:B------:R-:W-:Y:S02]  /*0d00*/  @!P3 PRMT R27, R27, 0x8880, RZ ;  /* 0x000088801b1bb816 */ /* 0x000fe400000000ff */
[----:B------:R-:W-:-:S05]  /*0d10*/  @!P1 SHF.R.S32.HI R25, RZ, 0x1f, R24 ;  /* 0x0000001fff199819 */ /* 0x000fca0000011418 */
[----:B------:R1:W-:Y:S01]  /*0d20*/  @!P1 STG.E.64 desc[UR24][R28.64], R24 ;  /* 0x000000181c009986 */ /* 0x0003e2000c101b18 */
[----:B0-----:R-:W-:Y:S01]  /*0d30*/  @!P3 IMAD.MOV.U32 R20, RZ, RZ, R27 ;  /* 0x000000ffff14b224 */ /* 0x001fe200078e001b */
[----:B------:R-:W-:Y:S01]  /*0d40*/  @!P3 IADD3 R22, P0, PT, R8, UR7, RZ ;  /* 0x000000070816bc10 */ /* 0x000fe2000ff1e0ff */
[----:B------:R-:W-:-:S03]  /*0d50*/  ULEA UR7, UP2, UR27, UR7, 0x6 ;  /* 0x000000071b077291 */ /* 0x000fc6000f8430ff */
[----:B------:R-:W-:Y:S01]  /*0d60*/  @!P3 IADD3.X R23, PT, PT, R9, UR10, RZ, P0, !PT ;  /* 0x0000000a0917bc10 */ /* 0x000fe200087fe4ff */
[----:B------:R-:W-:Y:S01]  /*0d70*/  ULEA.HI.X UR10, UR27, UR10, URZ, 0x6, UP2 ;  /* 0x0000000a1b0a7291 */ /* 0x000fe200090f34ff */
[----:B------:R-:W-:Y:S02]  /*0d80*/  @!P3 SHF.R.S32.HI R21, RZ, 0x1f, R20 ;  /* 0x0000001fff15b819 */ /* 0x000fe40000011414 */
[----:B------:R-:W-:-:S03]  /*0d90*/  IADD3 R3, P0, PT, R3, UR28, RZ ;  /* 0x0000001c03037c10 */ /* 0x000fc6000ff1e0ff */
[----:B------:R1:W-:Y:S01]  /*0da0*/  @!P3 STG.E.64 desc[UR24][R22.64], R20 ;  /* 0x000000141600b986 */ /* 0x0003e2000c101b18 */
[----:B------:R-:W-:Y:S01]  /*0db0*/  IADD3.X R4, PT, PT, R4, UR29, RZ, P0, !PT ;  /* 0x0000001d04047c10 */ /* 0x000fe200087fe4ff */
[----:B------:R-:W-:Y:S08]  /*0dc0*/  BRA.U UP0, `(.L_x_3195) ;  /* 0xfffffff500fc7547 */ /* 0x000ff0000b83ffff */
.L_x_3192:
        /* <DEDUP_REMOVED lines=22> */
[----:B------:R0:W2:Y:S01]  /*0f30*/  @!P0 LDG.E.U8 R2, desc[UR24][R12.64] ;  /* 0x000000180c028981 */ /* 0x0000a2000c1e1100 */
[----:B------:R-:W-:Y:S02]  /*0f40*/  @!P1 IADD3.X R5, PT, PT, R8, UR42, RZ, P3, !PT ;  /* 0x0000002a08059c10 */ /* 0x000fe40009ffe4ff */
[----:B------:R-:W-:Y:S02]  /*0f50*/  @!P2 IADD3 R14, P3, PT, R9, UR41, RZ ;  /* 0x00000029090eac10 */ /* 0x000fe4000ff7e0ff */
[----:B------:R-:W-:Y:S01]  /*0f60*/  PRMT R16, R7, 0x7610, R16 ;  /* 0x0000761007107816 */ /* 0x000fe20000000010 */
[----:B------:R3:W4:Y:S01]  /*0f70*/  @!P1 LDG.E.U8 R17, desc[UR24][R4.64] ;  /* 0x0000001804119981 */ /* 0x000722000c1e1100 */
[----:B------:R-:W-:-:S05]  /*0f80*/  @!P2 IADD3.X R15, PT, PT, R0, UR42, RZ, P3, !PT ;  /* 0x0000002a000fac10 */ /* 0x000fca0009ffe4ff */
[----:B------:R1:W4:Y:S01]  /*0f90*/  @!P2 LDG.E.U8 R16, desc[UR24][R14.64] ;  /* 0x000000180e10a981 */ /* 0x000322000c1e1100 */
[----:B------:R-:W-:-:S04]  /*0fa0*/  IADD3 R7, P4, PT, R9, UR27, RZ ;  /* 0x0000001b09077c10 */ /* 0x000fc8000ff9e0ff */
[----:B------:R-:W-:Y:S01]  /*0fb0*/  ISETP.GE.U32.AND P3, PT, R7, UR39, PT ;  /* 0x0000002707007c0c */ /* 0x000fe2000bf66070 */
[----:B------:R-:W-:-:S05]  /*0fc0*/  IMAD.X R6, RZ, RZ, R0, P4 ;  /* 0x000000ffff067224 */ /* 0x000fca00020e0600 */
[----:B------:R-:W-:-:S13]  /*0fd0*/  ISETP.GE.AND.EX P3, PT, R6, UR40, PT, P3 ;  /* 0x0000002806007c0c */ /* 0x000fda000bf66330 */
[----:B0-----:R-:W-:-:S04]  /*0fe0*/  @!P3 IADD3 R12, P4, PT, R7, UR41, RZ ;  /* 0x00000029070cbc10 */ /* 0x001fc8000ff9e0ff */
[----:B------:R-:W-:Y:S02]  /*0ff0*/  @!P3 IADD3.X R13, PT, PT, R6, UR42, RZ, P4, !PT ;  /* 0x0000002a060dbc10 */ /* 0x000fe4000a7fe4ff */
[----:B---3--:R-:W-:-:S03]  /*1000*/  @!P0 LEA R4, P4, R10, UR8, 0x3 ;  /* 0x000000080a048c11 */ /* 0x008fc6000f8818ff */
[----:B------:R0:W5:Y:S01]  /*1010*/  @!P3 LDG.E.U8 R26, desc[UR24][R12.64] ;  /* 0x000000180c1ab981 */ /* 0x000162000c1e1100 */
[----:B--2---:R-:W-:Y:S02]  /*1020*/  @!P0 LOP3.LUT R5, R2, 0xffff, RZ, 0xc0, !PT ;  /* 0x0000ffff02058812 */ /* 0x004fe400078ec0ff */
[----:B----4-:R-:W-:Y:S02]  /*1030*/  @!P1 LOP3.LUT R17, R17, 0xffff, RZ, 0xc0, !PT ;  /* 0x0000ffff11119812 */ /* 0x010fe400078ec0ff */
[----:B-1----:R-:W-:Y:S02]  /*1040*/  @!P0 PRMT R14, R5, 0x8880, RZ ;  /* 0x00008880050e8816 */ /* 0x002fe400000000ff */
[----:B------:R-:W-:Y:S02]  /*1050*/  @!P2 LOP3.LUT R16, R16, 0xffff, RZ, 0xc0, !PT ;  /* 0x0000ffff1010a812 */ /* 0x000fe400078ec0ff */
[----:B------:R-:W-:Y:S02]  /*1060*/  @!P1 PRMT R17, R17, 0x8880, RZ ;  /* 0x0000888011119816 */ /* 0x000fe400000000ff */
[----:B------:R-:W-:-:S02]  /*1070*/  @!P2 PRMT R16, R16, 0x8880, RZ ;  /* 0x000088801010a816 */ /* 0x000fc400000000ff */
[C---:B------:R-:W-:Y:S02]  /*1080*/  @!P1 LEA R2, P5, R3.reuse, UR8, 0x3 ;  /* 0x0000000803029c11 */ /* 0x040fe4000f8a18ff */
[----:B------:R-:W-:Y:S01]  /*1090*/  @!P0 LEA.HI.X R5, R10, UR9, R11, 0x3, P4 ;  /* 0x000000090a058c11 */ /* 0x000fe2000a0f1c0b */
[----:B------:R-:W-:Y:S01]  /*10a0*/  @!P0 IMAD.MOV.U32 R10, RZ, RZ, R14 ;  /* 0x000000ffff0a8224 */ /* 0x000fe200078e000e */
[----:B------:R-:W-:Y:S01]  /*10b0*/  @!P1 LEA.HI.X R3, R3, UR9, R8, 0x3, P5 ;  /* 0x0000000903039c11 */ /* 0x000fe2000a8f1c08 */
[----:B0-----:R-:W-:Y:S01]  /*10c0*/  @!P1 IMAD.MOV.U32 R12, RZ, RZ, R17 ;  /* 0x000000ffff0c9224 */ /* 0x001fe200078e0011 */
[----:B------:R-:W-:Y:S01]  /*10d0*/  @!P2 LEA R8, P4, R9, UR8, 0x3 ;  /* 0x000000080908ac11 */ /* 0x000fe2000f8818ff */
[----:B------:R-:W-:Y:S01]  /*10e0*/  @!P2 IMAD.MOV.U32 R14, RZ, RZ, R16 ;  /* 0x000000ffff0ea224 */ /* 0x000fe200078e0010 */
[----:B------:R-:W-:Y:S02]  /*10f0*/  @!P0 SHF.R.S32.HI R11, RZ, 0x1f, R10 ;  /* 0x0000001fff0b8819 */ /* 0x000fe4000001140a */
[----:B------:R-:W-:-:S02]  /*1100*/  @!P1 SHF.R.S32.HI R13, RZ, 0x1f, R12 ;  /* 0x0000001fff0d9819 */ /* 0x000fc4000001140c */
[----:B------:R-:W-:Y:S02]  /*1110*/  @!P2 LEA.HI.X R9, R9, UR9, R0, 0x3, P4 ;  /* 0x000000090909ac11 */ /* 0x000fe4000a0f1c00 */
[----:B------:R-:W-:Y:S01]  /*1120*/  @!P2 SHF.R.S32.HI R15, RZ, 0x1f, R14 ;  /* 0x0000001fff0fa819 */ /* 0x000fe2000001140e */
[----:B------:R0:W-:Y:S04]  /*1130*/  @!P0 STG.E.64 desc[UR24][R4.64], R10 ;  /* 0x0000000a04008986 */ /* 0x0001e8000c101b18 */
[----:B------:R0:W-:Y:S04]  /*1140*/  @!P1 STG.E.64 desc[UR24][R2.64], R12 ;  /* 0x0000000c02009986 */ /* 0x0001e8000c101b18 */
[----:B------:R0:W-:Y:S01]  /*1150*/  @!P2 STG.E.64 desc[UR24][R8.64], R14 ;  /* 0x0000000e0800a986 */ /* 0x0001e2000c101b18 */
[----:B------:R-:W-:Y:S05]  /*1160*/  @P3 EXIT ;  /* 0x000000000000394d */ /* 0x000fea0003800000 */
[----:B-----5:R-:W-:Y:S02]  /*1170*/  LOP3.LUT R26, R26, 0xffff, RZ, 0xc0, !PT ;  /* 0x0000ffff1a1a7812 */ /* 0x020fe400078ec0ff */
[C---:B0-----:R-:W-:Y:S02]  /*1180*/  LEA R4, P0, R7.reuse, UR8, 0x3 ;  /* 0x0000000807047c11 */ /* 0x041fe4000f8018ff */
[----:B------:R-:W-:Y:S02]  /*1190*/  PRMT R26, R26, 0x8880, RZ ;  /* 0x000088801a1a7816 */ /* 0x000fe400000000ff */
[----:B------:R-:W-:-:S03]  /*11a0*/  LEA.HI.X R5, R7, UR9, R6, 0x3, P0 ;  /* 0x0000000907057c11 */ /* 0x000fc600080f1c06 */
[----:B------:R-:W-:-:S05]  /*11b0*/  IMAD.MOV.U32 R2, RZ, RZ, R26 ;  /* 0x000000ffff027224 */ /* 0x000fca00078e001a */
[----:B------:R-:W-:-:S05]  /*11c0*/  SHF.R.S32.HI R3, RZ, 0x1f, R2 ;  /* 0x0000001fff037819 */ /* 0x000fca0000011402 */
[----:B------:R-:W-:Y:S01]  /*11d0*/  STG.E.64 desc[UR24][R4.64], R2 ;  /* 0x0000000204007986 */ /* 0x000fe2000c101b18 */
[----:B------:R-:W-:Y:S05]  /*11e0*/  EXIT ;  /* 0x000000000000794d */ /* 0x000fea0003800000 */
.L_x_3191:
[----:B------:R-:W0:Y:S02]  /*11f0*/  S2R R13, SR_TID.X ;  /* 0x00000000000d7919 */ /* 0x000e240000002100 */
[----:B0-----:R-:W-:-:S03]  /*1200*/  IMAD.WIDE.U32 R2, R13, 0x4, RZ ;  /* 0x000000040d027825 */ /* 0x001fc600078e00ff */
[----:B------:R-:W-:-:S04]  /*1210*/  ISETP.GE.U32.AND P0, PT, R2, UR11, PT ;  /* 0x0000000b02007c0c */ /* 0x000fc8000bf06070 */
[----:B------:R-:W-:-:S13]  /*1220*/  ISETP.GE.AND.EX P0, PT, R3, UR4, PT, P0 ;  /* 0x0000000403007c0c */ /* 0x000fda000bf06300 */
[----:B------:R-:W-:Y:S05]  /*1230*/  @P0 EXIT ;  /* 0x000000000000094d */ /* 0x000fea0003800000 */
[----:B------:R-:W-:Y:S01]  /*1240*/  IMAD.MOV.U32 R0, RZ, RZ, RZ ;  /* 0x000000ffff007224 */ /* 0x000fe200078e00ff */
[----:B------:R-:W0:Y:S06]  /*1250*/  LDCU UR5, c[0x0][0x360] ;  /* 0x00006c00ff0577ac */ /* 0x000e2c0008000800 */
.L_x_3196:
[----:B-1----:R-:W-:-:S04]  /*1260*/  LEA R4, P0, R13, UR41, 0x2 ;  /* 0x000000290d047c11 */ /* 0x002fc8000f8010ff */
[----:B------:R-:W-:-:S05]  /*1270*/  LEA.HI.X R5, R13, UR42, R0, 0x2, P0 ;  /* 0x0000002a0d057c11 */ /* 0x000fca00080f1400 */
[----:B------:R-:W2:Y:S01]  /*1280*/  LDG.E R4, desc[UR24][R4.64] ;  /* 0x0000001804047981 */ /* 0x000ea2000c1e1900 */
        /* <DEDUP_REMOVED lines=14> */
[----:B------:R-:W-:Y:S02]  /*1370*/  PRMT R4, R6, 0x8880, RZ ;  /* 0x0000888006047816 */ /* 0x000fe400000000ff */
[----:B------:R-:W-:-:S02]  /*1380*/  PRMT R6, R7, 0x8880, RZ ;  /* 0x0000888007067816 */ /* 0x000fc400000000ff */
[----:B------:R-:W-:Y:S02]  /*1390*/  PRMT R8, R8, 0x8880, RZ ;  /* 0x0000888008087816 */ /* 0x000fe400000000ff */
[----:B------:R-:W-:Y:S02]  /*13a0*/  PRMT R10, R9, 0x8880, RZ ;  /* 0x00008880090a7816 */ /* 0x000fe400000000ff */
[----:B------:R-:W-:Y:S02]  /*13b0*/  SHF.R.S32.HI R5, RZ, 0x1f, R4 ;  /* 0x0000001fff057819 */ /* 0x000fe40000011404 */
[----:B------:R-:W-:Y:S02]  /*13c0*/  SHF.R.S32.HI R7, RZ, 0x1f, R6 ;  /* 0x0000001fff077819 */ /* 0x000fe40000011406 */
[----:B------:R-:W-:Y:S02]  /*13d0*/  SHF.R.S32.HI R9, RZ, 0x1f, R8 ;  /* 0x0000001fff097819 */ /* 0x000fe40000011408 */
[----:B------:R-:W-:-:S05]  /*13e0*/  SHF.R.S32.HI R11, RZ, 0x1f, R10 ;  /* 0x0000001fff0b7819 */ /* 0x000fca000001140a */
[----:B------:R1:W-:Y:S01]  /*13f0*/  STG.E.ENL2.256 desc[UR24][R2.64], R4, R8 ;  /* 0xf80000040208797f */ /* 0x0003e2000f121818 */
[----:B------:R-:W-:Y:S05]  /*1400*/  @!P0 BRA P1, `(.L_x_3196) ;  /* 0xfffffffc00948947 */ /* 0x000fea000083ffff */
[----:B------:R-:W-:Y:S05]  /*1410*/  EXIT ;  /* 0x000000000000794d */ /* 0x000fea0003800000 */
        .weak           $__internal_96_$__cuda_sm20_div_u16
        .type           $__internal_96_$__cuda_sm20_div_u16,@function
        .size           $__internal_96_$__cuda_sm20_div_u16,(.L_x_7735 - $__internal_96_$__cuda_sm20_div_u16)
$__internal_96_$__cuda_sm20_div_u16:
        /* <DEDUP_REMOVED lines=19> */
[----:B------:R-:W-:Y:S05]  /*1550*/  RET.REL.NODEC R2 `(_ZN2at6native55_GLOBAL__N__de093ff9_22_ForeachBinaryOpList_cu_a911ec4325multi_tensor_apply_kernelINS1_18TensorListMetadataILi2EEENS1_11CopyFunctorIlbLi2ELi1ELi1EEEJNS0_4CopyIlbEEEEEvT_T0_DpT1_) ;  /* 0xffffffe802a87950 */ /* 0x000fea0003c3ffff */
.L_x_3197:
        /* <DEDUP_REMOVED lines=10> */
.L_x_7735:


//--------------------- .text._ZN2at6native55_GLOBAL__N__de093ff9_22_ForeachBinaryOpList_cu_a911ec4325multi_tensor_apply_kernelINS1_18TensorListMetadataILi2EEENS1_11CopyFunctorIlN3c108BFloat16ELi2ELi1ELi1EEEJNS0_4CopyIlS7_EEEEEvT_T0_DpT1_ --------------------------
	.section	.text._ZN2at6native55_GLOBAL__N__de093ff9_22_ForeachBinaryOpList_cu_a911ec4325multi_tensor_apply_kernelINS1_18TensorListMetadataILi2EEENS1_11CopyFunctorIlN3c108BFloat16ELi2ELi1ELi1EEEJNS0_4CopyIlS7_EEEEEvT_T0_DpT1_,"ax",@progbits
	.align	128
.text._ZN2at6native55_GLOBAL__N__de093ff9_22_ForeachBinaryOpList_cu_a911ec4325multi_tensor_apply_kernelINS1_18TensorListMetadataILi2EEENS1_11CopyFunctorIlN3c108BFloat16ELi2ELi1ELi1EEEJNS0_4CopyIlS7_EEEEEvT_T0_DpT1_:
        .type           _ZN2at6native55_GLOBAL__N__de093ff9_22_ForeachBinaryOpList_cu_a911ec4325multi_tensor_apply_kernelINS1_18TensorListMetadataILi2EEENS1_11CopyFunctorIlN3c108BFloat16ELi2ELi1ELi1EEEJNS0_4CopyIlS7_EEEEEvT_T0_DpT1_,@function
        .size           _ZN2at6native55_GLOBAL__N__de093ff9_22_ForeachBinaryOpList_cu_a911ec4325multi_tensor_apply_kernelINS1_18TensorListMetadataILi2EEENS1_11CopyFunctorIlN3c108BFloat16ELi2ELi1ELi1EEEJNS0_4CopyIlS7_EEEEEvT_T0_DpT1_,(.L_x_7737 - _ZN2at6native55_GLOBAL__N__de093ff9_22_ForeachBinaryOpList_cu_a911ec4325multi_tensor_apply_kernelINS1_18TensorListMetadataILi2EEENS1_11CopyFunctorIlN3c108BFloat16ELi2ELi1ELi1EEEJNS0_4CopyIlS7_EEEEEvT_T0_DpT1_)
        .other          _ZN2at6native55_GLOBAL__N__de093ff9_22_ForeachBinaryOpList_cu_a911ec4325multi_tensor_apply_kernelINS1_18TensorListMetadataILi2EEENS1_11CopyFunctorIlN3c108BFloat16ELi2ELi1ELi1EEEJNS0_4CopyIlS7_EEEEEvT_T0_DpT1_,@"STO_CUDA_ENTRY STV_DEFAULT"
_ZN2at6native55_GLOBAL__N__de093ff9_22_ForeachBinaryOpList_cu_a911ec4325multi_tensor_apply_kernelINS1_18TensorListMetadataILi2EEENS1_11CopyFunctorIlN3c108BFloat16ELi2ELi1ELi1EEEJNS0_4CopyIlS7_EEEEEvT_T0_DpT1_:
        /* <DEDUP_REMOVED lines=39> */
[----:B------:R-:W-:Y:S05]  /*0270*/  CALL.REL.NOINC `($__internal_97_$__cuda_sm20_div_u16) ;  /* 0x0000000c00cc7944 */ /* 0x000fea0003c00000 */
        /* <DEDUP_REMOVED lines=16> */
.L_x_3200:
        /* <DEDUP_REMOVED lines=30> */
[----:B------:R-:W-:Y:S02]  /*0560*/  IADD3 R26, P5, PT, R26, UR12, RZ ;  /* 0x0000000c1a1a7c10 */ /* 0x000fe4000ffbe0ff */
[----:B0-----:R-:W-:-:S03]  /*0570*/  @!P4 LEA R18, P6, R7, UR10, 0x3 ;  /* 0x0000000a0712cc11 */ /* 0x001fc6000f8c18ff */
[----:B------:R-:W-:Y:S01]  /*0580*/  IMAD.X R15, RZ, RZ, R15, P5 ;  /* 0x000000ffff0f7224 */ /* 0x000fe200028e060f */
[----:B------:R-:W-:Y:S02]  /*0590*/  @!P4 LEA.HI.X R19, R7, UR11, R8, 0x3, P6 ;  /* 0x0000000b0713cc11 */ /* 0x000fe4000b0f1c08 */
[----:B------:R-:W-:Y:S01]  /*05a0*/  ISETP.GE.U32.AND P5, PT, R26, UR17, PT ;  /* 0x000000111a007c0c */ /* 0x000fe2000bfa6070 */
[----:B--2---:R-:W-:-:S06]  /*05b0*/  IMAD.U32 R10, R4, 0x10000, RZ ;  /* 0x00010000040a7824 */ /* 0x004fcc00078e00ff */
[----:B------:R-:W0:Y:S02]  /*05c0*/  @!P2 F2I.S64.TRUNC R10, R10 ;  /* 0x0000000a000aa311 */ /* 0x000e24000020d900 */
[----:B0-----:R0:W-:Y:S01]  /*05d0*/  @!P2 STG.E.64 desc[UR14][R22.64], R10 ;  /* 0x0000000a1600a986 */ /* 0x0011e2000c101b0e */
[----:B-1----:R-:W-:-:S04]  /*05e0*/  @!P3 LEA R28, P2, R20, UR10, 0x3 ;  /* 0x0000000a141cbc11 */ /* 0x002fc8000f8418ff */
[C-C-:B------:R-:W-:Y:S02]  /*05f0*/  @!P3 LEA.HI.X R29, R20.reuse, UR11, R17.reuse, 0x3, P2 ;  /* 0x0000000b141dbc11 */ /* 0x140fe400090f1c11 */
[----:B------:R-:W-:Y:S02]  /*0600*/  IADD3 R20, P6, PT, R20, UR12, RZ ;  /* 0x0000000c14147c10 */ /* 0x000fe4000ffde0ff */
[----:B------:R-:W-:Y:S02]  /*0610*/  ISETP.GE.AND.EX P2, PT, R15, UR18, PT, P5 ;  /* 0x000000120f007c0c */ /* 0x000fe4000bf46350 */
[----:B------:R-:W-:Y:S01]  /*0620*/  IADD3 R7, P5, PT, R20, UR16, RZ ;  /* 0x0000001014077c10 */ /* 0x000fe2000ffbe0ff */
[----:B------:R-:W-:Y:S02]  /*0630*/  IMAD.X R17, RZ, RZ, R17, P6 ;  /* 0x000000ffff117224 */ /* 0x000fe400030e0611 */
[----:B---3--:R-:W-:Y:S02]  /*0640*/  IMAD.U32 R12, R0, 0x10000, RZ ;  /* 0x00010000000c7824 */ /* 0x008fe400078e00ff */
[----:B0-----:R-:W-:Y:S01]  /*0650*/  IMAD.X R22, RZ, RZ, R17, P5 ;  /* 0x000000ffff167224 */ /* 0x001fe200028e0611 */
[----:B------:R-:W-:Y:S01]  /*0660*/  @!P1 LEA R10, P5, R14, UR10, 0x3 ;  /* 0x0000000a0e0a9c11 */ /* 0x000fe2000f8a18ff */
[----:B----4-:R-:W-:-:S03]  /*0670*/  IMAD.U32 R24, R5, 0x10000, RZ ;  /* 0x0001000005187824 */ /* 0x010fc600078e00ff */
[----:B------:R-:W-:Y:S02]  /*0680*/  @!P1 LEA.HI.X R11, R14, UR11, R9, 0x3, P5 ;  /* 0x0000000b0e0b9c11 */ /* 0x000fe4000a8f1c09 */
[----:B------:R-:W-:Y:S02]  /*0690*/  IADD3 R21, P5, PT, R7, UR16, RZ ;  /* 0x0000001007157c10 */ /* 0x000fe4000ffbe0ff */
[----:B------:R-:W-:Y:S01]  /*06a0*/  ISETP.GE.U32.AND P6, PT, R20, UR17, PT ;  /* 0x0000001114007c0c */ /* 0x000fe2000bfc6070 */
[----:B-----5:R-:W-:-:S15]  /*06b0*/  IMAD.U32 R14, R6, 0x10000, RZ ;  /* 0x00010000060e7824 */ /* 0x020fde00078e00ff */
[----:B------:R-:W-:-:S15]  /*06c0*/  NOP ;  /* 0x0000000000007918 */ /* 0x000fde0000000000 */
[----:B------:R-:W-:-:S06]  /*06d0*/  NOP ;  /* 0x0000000000007918 */ /* 0x000fcc0000000000 */
[----:B------:R-:W0:Y:S02]  /*06e0*/  @!P3 F2I.S64.TRUNC R12, R12 ;  /* 0x0000000c000cb311 */ /* 0x000e24000020d900 */
        /* <DEDUP_REMOVED lines=8> */
[----:B------:R-:W0:Y:S02]  /*0770*/  @!P4 F2I.S64.TRUNC R24, R24 ;  /* 0x000000180018c311 */ /* 0x000e24000020d900 */
        /* <DEDUP_REMOVED lines=8> */
[----:B------:R-:W0:Y:S02]  /*0800*/  @!P1 F2I.S64.TRUNC R28, R14 ;  /* 0x0000000e001c9311 */ /* 0x000e24000020d900 */
[----:B0-----:R0:W-:Y:S01]  /*0810*/  @!P1 STG.E.64 desc[UR14][R10.64], R28 ;  /* 0x0000001c0a009986 */ /* 0x0011e2000c101b0e */
[----:B------:R-:W-:-:S03]  /*0820*/  ISETP.GE.U32.AND P1, PT, R21, UR17, PT ;  /* 0x0000001115007c0c */ /* 0x000fc6000bf26070 */
[----:B------:R-:W2:Y:S01]  /*0830*/  @!P2 LDG.E.U16 R4, desc[UR14][R8.64] ;  /* 0x0000000e0804a981 */ /* 0x000ea2000c1e1500 */
[----:B------:R-:W-:-:S03]  /*0840*/  ISETP.GE.AND.EX P1, PT, R24, UR18, PT, P1 ;  /* 0x0000001218007c0c */ /* 0x000fc6000bf26310 */
[----:B------:R-:W3:Y:S04]  /*0850*/  @!P3 LDG.E.U16 R0, desc[UR14][R12.64] ;  /* 0x0000000e0c00b981 */ /* 0x000ee8000c1e1500 */
[----:B------:R1:W4:Y:S06]  /*0860*/  @!P4 LDG.E.U16 R5, desc[UR14][R18.64] ;  /* 0x0000000e1205c981 */ /* 0x00032c000c1e1500 */
[----:B0-----:R-:W-:-:S04]  /*0870*/  @!P1 LEA R28, P5, R21, UR8, 0x1 ;  /* 0x00000008151c9c11 */ /* 0x001fc8000f8a08ff */
[----:B------:R-:W-:-:S05]  /*0880*/  @!P1 LEA.HI.X R29, R21, UR9, R24, 0x1, P5 ;  /* 0x00000009151d9c11 */ /* 0x000fca000a8f0c18 */
[----:B------:R-:W5:Y:S01]  /*0890*/  @!P1 LDG.E.U16 R6, desc[UR14][R28.64] ;  /* 0x0000000e1c069981 */ /* 0x000f62000c1e1500 */
        /* <DEDUP_REMOVED lines=12> */
[----:B--2---:R-:W-:Y:S02]  /*0960*/  IMAD.U32 R8, R4, 0x10000, RZ ;  /* 0x0001000004087824 */ /* 0x004fe400078e00ff */
[----:B---3--:R-:W-:Y:S02]  /*0970*/  IMAD.U32 R10, R0, 0x10000, RZ ;  /* 0x00010000000a7824 */ /* 0x008fe400078e00ff */
[----:B----4-:R-:W-:-:S06]  /*0980*/  IMAD.U32 R23, R5, 0x10000, RZ ;  /* 0x0001000005177824 */ /* 0x010fcc00078e00ff */
[----:B------:R-:W0:Y:S02]  /*0990*/  @!P2 F2I.S64.TRUNC R8, R8 ;  /* 0x000000080008a311 */ /* 0x000e24000020d900 */
[----:B0-----:R1:W-:Y:S01]  /*09a0*/  @!P2 STG.E.64 desc[UR14][R14.64], R8 ;  /* 0x000000080e00a986 */ /* 0x0013e2000c101b0e */
[----:B-----5:R-:W-:-:S15]  /*09b0*/  IMAD.U32 R22, R6, 0x10000, RZ ;  /* 0x0001000006167824 */ /* 0x020fde00078e00ff */
[----:B------:R-:W-:-:S15]  /*09c0*/  NOP ;  /* 0x0000000000007918 */ /* 0x000fde0000000000 */
[----:B------:R-:W-:-:S15]  /*09d0*/  NOP ;  /* 0x0000000000007918 */ /* 0x000fde0000000000 */
[----:B------:R-:W-:-:S15]  /*09e0*/  NOP ;  /* 0x0000000000007918 */ /* 0x000fde0000000000 */
[----:B------:R-:W-:-:S01]  /*09f0*/  NOP ;  /* 0x0000000000007918 */ /* 0x000fc20000000000 */
[----:B------:R-:W0:Y:S02]  /*0a00*/  @!P3 F2I.S64.TRUNC R10, R10 ;  /* 0x0000000a000ab311 */ /* 0x000e24000020d900 */
[----:B0-----:R1:W-:-:S15]  /*0a10*/  @!P3 STG.E.64 desc[UR14][R16.64], R10 ;  /* 0x0000000a1000b986 */ /* 0x0013de000c101b0e */
[----:B------:R-:W-:-:S15]  /*0a20*/  NOP ;  /* 0x0000000000007918 */ /* 0x000fde0000000000 */
[----:B------:R-:W-:-:S15]  /*0a30*/  NOP ;  /* 0x0000000000007918 */ /* 0x000fde0000000000 */
[----:B------:R-:W-:-:S15]  /*0a40*/  NOP ;  /* 0x0000000000007918 */ /* 0x000fde0000000000 */
[----:B------:R-:W-:-:S02]  /*0a50*/  NOP ;  /* 0x0000000000007918 */ /* 0x000fc40000000000 */
[----:B------:R-:W0:Y:S02]  /*0a60*/  @!P4 F2I.S64.TRUNC R12, R23 ;  /* 0x00000017000cc311 */ /* 0x000e24000020d900 */
[----:B0-----:R1:W-:-:S15]  /*0a70*/  @!P4 STG.E.64 desc[UR14][R18.64], R12 ;  /* 0x0000000c1200c986 */ /* 0x0013de000c101b0e */
[----:B------:R-:W-:-:S15]  /*0a80*/  NOP ;  /* 0x0000000000007918 */ /* 0x000fde0000000000 */
[----:B------:R-:W-:-:S15]  /*0a90*/  NOP ;  /* 0x0000000000007918 */ /* 0x000fde0000000000 */
[----:B------:R-:W-:-:S15]  /*0aa0*/  NOP ;  /* 0x0000000000007918 */ /* 0x000fde0000000000 */
[----:B------:R-:W-:-:S02]  /*0ab0*/  NOP ;  /* 0x0000000000007918 */ /* 0x000fc40000000000 */
[----:B------:R-:W0:Y:S02]  /*0ac0*/  @!P1 F2I.S64.TRUNC R22, R22 ;  /* 0x0000001600169311 */ /* 0x000e24000020d900 */
[----:B0-----:R1:W-:Y:S01]  /*0ad0*/  @!P1 STG.E.64 desc[UR14][R20.64], R22 ;  /* 0x0000001614009986 */ /* 0x0013e2000c101b0e */
[----:B------:R-:W-:-:S04]  /*0ae0*/  ISETP.NE.U32.AND P1, PT, R3, UR4, PT ;  /* 0x0000000403007c0c */ /* 0x000fc8000bf25070 */
[----:B------:R-:W-:-:S13]  /*0af0*/  ISETP.NE.AND.EX P1, PT, RZ, UR5, PT, P1 ;  /* 0x00000005ff007c0c */ /* 0x000fda000bf25310 */
[----:B-1----:R-:W-:Y:S05]  /*0b00*/  @P1 BRA `(.L_x_3200) ;  /* 0xfffffff8001c1947 */ /* 0x002fea000383ffff */
.L_x_3199:
        /* <DEDUP_REMOVED lines=32> */
[----:B0-----:R-:W-:-:S03]  /*0d10*/  @!P0 LEA R16, P4, R8, UR10, 0x3 ;  /* 0x0000000a08108c11 */ /* 0x001fc6000f8818ff */
[----:B------:R0:W5:Y:S01]  /*0d20*/  @!P3 LDG.E.U16 R18, desc[UR14][R20.64] ;  /* 0x0000000e1412b981 */ /* 0x000162000c1e1500 */
[----:B------:R-:W-:Y:S02]  /*0d30*/  @!P0 LEA.HI.X R17, R8, UR11, R7, 0x3, P4 ;  /* 0x0000000b08118c11 */ /* 0x000fe4000a0f1c07 */
[C---:B------:R-:W-:Y:S02]  /*0d40*/  @!P2 LEA R8, P4, R9.reuse, UR10, 0x3 ;  /* 0x0000000a0908ac11 */ /* 0x040fe4000f8818ff */
[----:B------:R-:W-:Y:S02]  /*0d50*/  @!P1 LEA.HI.X R7, R2, UR11, R3, 0x3, P5 ;  /* 0x0000000b02079c11 */ /* 0x000fe4000a8f1c03 */
[----:B------:R-:W-:Y:S01]  /*0d60*/  @!P2 LEA.HI.X R9, R9, UR11, R10, 0x3, P4 ;  /* 0x0000000b0909ac11 */ /* 0x000fe2000a0f1c0a */
[----:B--2---:R-:W-:Y:S02]  /*0d70*/  IMAD.U32 R14, R19, 0x10000, RZ ;  /* 0x00010000130e7824 */ /* 0x004fe400078e00ff */
[----:B---3--:R-:W-:-:S04]  /*0d80*/  IMAD.U32 R12, R4, 0x10000, RZ ;  /* 0x00010000040c7824 */ /* 0x008fc800078e00ff */
[----:B------:R-:W1:Y:S01]  /*0d90*/  @!P0 F2I.S64.TRUNC R14, R14 ;  /* 0x0000000e000e8311 */ /* 0x000e62000020d900 */
[----:B----4-:R-:W-:Y:S01]  /*0da0*/  IMAD.U32 R5, R5, 0x10000, RZ ;  /* 0x0001000005057824 */ /* 0x010fe200078e00ff */
[----:B-1----:R0:W-:-:S15]  /*0db0*/  @!P0 STG.E.64 desc[UR14][R16.64], R14 ;  /* 0x0000000e10008986 */ /* 0x0021de000c101b0e */
[----:B------:R-:W-:-:S15]  /*0dc0*/  NOP ;  /* 0x0000000000007918 */ /* 0x000fde0000000000 */
[----:B------:R-:W-:-:S15]  /*0dd0*/  NOP ;  /* 0x0000000000007918 */ /* 0x000fde0000000000 */
[----:B------:R-:W-:-:S15]  /*0de0*/  NOP ;  /* 0x0000000000007918 */ /* 0x000fde0000000000 */
[----:B------:R-:W-:-:S02]  /*0df0*/  NOP ;  /* 0x0000000000007918 */ /* 0x000fc40000000000 */
[----:B------:R-:W1:Y:S02]  /*0e00*/  @!P1 F2I.S64.TRUNC R12, R12 ;  /* 0x0000000c000c9311 */ /* 0x000e64000020d900 */
[----:B-1----:R0:W-:-:S15]  /*0e10*/  @!P1 STG.E.64 desc[UR14][R6.64], R12 ;  /* 0x0000000c06009986 */ /* 0x0021de000c101b0e */
[----:B------:R-:W-:-:S15]  /*0e20*/  NOP ;  /* 0x0000000000007918 */ /* 0x000fde0000000000 */
[----:B------:R-:W-:-:S15]  /*0e30*/  NOP ;  /* 0x0000000000007918 */ /* 0x000fde0000000000 */
[----:B------:R-:W-:-:S15]  /*0e40*/  NOP ;  /* 0x0000000000007918 */ /* 0x000fde0000000000 */
[----:B------:R-:W-:-:S02]  /*0e50*/  NOP ;  /* 0x0000000000007918 */ /* 0x000fc40000000000 */
[----:B------:R-:W1:Y:S02]  /*0e60*/  @!P2 F2I.S64.TRUNC R4, R5 ;  /* 0x000000050004a311 */ /* 0x000e64000020d900 */
[----:B-1----:R0:W-:Y:S01]  /*0e70*/  @!P2 STG.E.64 desc[UR14][R8.64], R4 ;  /* 0x000000040800a986 */ /* 0x0021e2000c101b0e */
[----:B------:R-:W-:Y:S05]  /*0e80*/  @P3 EXIT ;  /* 0x000000000000394d */ /* 0x000fea0003800000 */
[----:B0-----:R-:W-:Y:S01]  /*0e90*/  LEA R4, P0, R0, UR10, 0x3 ;  /* 0x0000000a00047c11 */ /* 0x001fe2000f8018ff */
[----:B-----5:R-:W-:-:S03]  /*0ea0*/  IMAD.U32 R2, R18, 0x10000, RZ ;  /* 0x0001000012027824 */ /* 0x020fc600078e00ff */
[----:B------:R-:W-:-:S03]  /*0eb0*/  LEA.HI.X R5, R0, UR11, R11, 0x3, P0 ;  /* 0x0000000b00057c11 */ /* 0x000fc600080f1c0b */
[----:B------:R-:W0:Y:S02]  /*0ec0*/  F2I.S64.TRUNC R2, R2 ;  /* 0x0000000200027311 */ /* 0x000e24000020d900 */
[----:B0-----:R-:W-:Y:S01]  /*0ed0*/  STG.E.64 desc[UR14][R4.64], R2 ;  /* 0x0000000204007986 */ /* 0x001fe2000c101b0e */
[----:B------:R-:W-:Y:S05]  /*0ee0*/  EXIT ;  /* 0x000000000000794d */ /* 0x000fea0003800000 */
.L_x_3198:
[----:B------:R-:W0:Y:S02]  /*0ef0*/  S2R R14, SR_TID.X ;  /* 0x00000000000e7919 */ /* 0x000e240000002100 */
[----:B0-----:R-:W-:-:S03]  /*0f00*/  IMAD.WIDE.U32 R2, R14, 0x4, RZ ;  /* 0x000000040e027825 */ /* 0x001fc600078e00ff */
[----:B------:R-:W-:-:S04]  /*0f10*/  ISETP.GE.U32.AND P0, PT, R2, UR19, PT ;  /* 0x0000001302007c0c */ /* 0x000fc8000bf06070 */
[----:B------:R-:W-:-:S13]  /*0f20*/  ISETP.GE.AND.EX P0, PT, R3, UR6, PT, P0 ;  /* 0x0000000603007c0c */ /* 0x000fda000bf06300 */
[----:B------:R-:W-:Y:S05]  /*0f30*/  @P0 EXIT ;  /* 0x000000000000094d */ /* 0x000fea0003800000 */
[----:B------:R-:W-:Y:S01]  /*0f40*/  IMAD.MOV.U32 R15, RZ, RZ, RZ ;  /* 0x000000ffff0f7224 */ /* 0x000fe200078e00ff */
[----:B------:R-:W0:Y:S06]  /*0f50*/  LDCU UR4, c[0x0][0x360] ;  /* 0x00006c00ff0477ac */ /* 0x000e2c0008000800 */
.L_x_3201:
[----:B------:R-:W-:-:S04]  /*0f60*/  LEA R2, P0, R14, UR8, 0x3 ;  /* 0x000000080e027c11 */ /* 0x000fc8000f8018ff */
[----:B------:R-:W-:-:S06]  /*0f70*/  LEA.HI.X R3, R14, UR9, R15, 0x3, P0 ;  /* 0x000000090e037c11 */ /* 0x000fcc00080f1c0f */
[----:B------:R-:W2:Y:S01]  /*0f80*/  LDG.E.64 R2, desc[UR14][R2.64] ;  /* 0x0000000e02027981 */ /* 0x000ea2000c1e1b00 */
[----:B-1----:R-:W-:-:S04]  /*0f90*/  LEA R12, P0, R14, UR10, 0x5 ;  /* 0x0000000a0e0c7c11 */ /* 0x002fc8000f8028ff */
[C---:B------:R-:W-:Y:S02]  /*0fa0*/  LEA.HI.X R13, R14.reuse, UR11, R15, 0x5, P0 ;  /* 0x0000000b0e0d7c11 */ /* 0x040fe400080f2c0f */
[----:B0-----:R-:W-:-:S05]  /*0fb0*/  IADD3 R14, P0, PT, R14, UR4, RZ ;  /* 0x000000040e0e7c10 */ /* 0x001fca000ff1e0ff */
[----:B------:R-:W-:Y:S01]  /*0fc0*/  IMAD.X R15, RZ, RZ, R15, P0 ;  /* 0x000000ffff0f7224 */ /* 0x000fe200000e060f */
[----:B------:R-:W-:-:S04]  /*0fd0*/  LOP3.LUT P0, RZ, R14, 0xffffc000, RZ, 0xc0, !PT ;  /* 0xffffc0000eff7812 */ /* 0x000fc8000780c0ff */
[----:B------:R-:W-:Y:S02]  /*0fe0*/  LOP3.LUT P0, RZ, R15, 0x3fffffff, RZ, 0xc0, P0 ;  /* 0x3fffffff0fff7812 */ /* 0x000fe4000000c0ff */
[C---:B--2---:R-:W-:Y:S01]  /*0ff0*/  PRMT R0, R2.reuse, 0x7632, R0 ;  /* 0x0000763202007816 */ /* 0x044fe20000000000 */
[----:B------:R-:W-:Y:S02]  /*1000*/  IMAD.U32 R4, R2, 0x10000, RZ ;  /* 0x0001000002047824 */ /* 0x000fe400078e00ff */
[C---:B------:R-:W-:Y:S02]  /*1010*/  IMAD.U32 R8, R3.reuse, 0x10000, RZ ;  /* 0x0001000003087824 */ /* 0x040fe400078e00ff */
[----:B------:R-:W-:Y:S01]  /*1020*/  IMAD.U32 R6, R0, 0x10000, RZ ;  /* 0x0001000000067824 */ /* 0x000fe200078e00ff */
[----:B------:R-:W-:Y:S01]  /*1030*/  PRMT R0, R3, 0x7632, R0 ;  /* 0x0000763203007816 */ /* 0x000fe20000000000 */
[----:B------:R-:W-:Y:S01]  /*1040*/  IMAD.SHL.U32 R2, R14, 0x4, RZ ;  /* 0x000000040e027824 */ /* 0x000fe200078e00ff */
[----:B------:R-:W-:Y:S03]  /*1050*/  F2I.S64.TRUNC R4, R4 ;  /* 0x0000000400047311 */ /* 0x000fe6000020d900 */
[----:B------:R-:W-:Y:S01]  /*1060*/  IMAD.U32 R0, R0, 0x10000, RZ ;  /* 0x0001000000007824 */ /* 0x000fe200078e00ff */
[----:B------:R-:W-:-:S02]  /*1070*/  ISETP.LT.U32.AND P1, PT, R2, UR19, PT ;  /* 0x0000001302007c0c */ /* 0x000fc4000bf21070 */
[----:B------:R-:W-:-:S04]  /*1080*/  SHF.L.U64.HI R2, R14, 0x2, R15 ;  /* 0x000000020e027819 */ /* 0x000fc8000001020f */
[----:B------:R-:W-:-:S15]  /*1090*/  ISETP.LT.AND.EX P1, PT, R2, UR6, PT, P1 ;  /* 0x0000000602007c0c */ /* 0x000fde000bf21310 */
[----:B------:R-:W-:-:S15]  /*10a0*/  NOP ;  /* 0x0000000000007918 */ /* 0x000fde0000000000 */
[----:B------:R-:W-:-:S15]  /*10b0*/  NOP ;  /* 0x0000000000007918 */ /* 0x000fde0000000000 */
[----:B------:R-:W-:-:S09]  /*10c0*/  NOP ;  /* 0x0000000000007918 */ /* 0x000fd20000000000 */
        /* <DEDUP_REMOVED lines=14> */
        .weak           $__internal_97_$__cuda_sm20_div_u16
        .type           $__internal_97_$__cuda_sm20_div_u16,@function
        .size           $__internal_97_$__cuda_sm20_div_u16,(.L_x_7737 - $__internal_97_$__cuda_sm20_div_u16)
$__internal_97_$__cuda_sm20_div_u16:
        /* <DEDUP_REMOVED lines=18> */
[----:B------:R-:W-:Y:S06]  /*12d0*/  RET.REL.NODEC R2 `(_ZN2at6native55_GLOBAL__N__de093ff9_22_ForeachBinaryOpList_cu_a911ec4325multi_tensor_apply_kernelINS1_18TensorListMetadataILi2EEENS1_11CopyFunctorIlN3c108BFloat16ELi2ELi1ELi1EEEJNS0_4CopyIlS7_EEEEEvT_T0_DpT1_) ;  /* 0xffffffec02487950 */ /* 0x000fec0003c3ffff */
.L_x_3202:
        /* <DEDUP_REMOVED lines=10> */
.L_x_7737:


//--------------------- .text._ZN2at6native55_GLOBAL__N__de093ff9_22_ForeachBinaryOpList_cu_a911ec4325multi_tensor_apply_kernelINS1_18TensorListMetadataILi2EEENS1_11CopyFunctorIlN3c104HalfELi2ELi1ELi1EEEJNS0_4CopyIlS7_EEEEEvT_T0_DpT1_ --------------------------
	.section	.text._ZN2at6native55_GLOBAL__N__de093ff9_22_ForeachBinaryOpList_cu_a911ec4325multi_tensor_apply_kernelINS1_18TensorListMetadataILi2EEENS1_11CopyFunctorIlN3c104HalfELi2ELi1ELi1EEEJNS0_4CopyIlS7_EEEEEvT_T0_DpT1_,"ax",@progbits
	.align	128
.text._ZN2at6native55_GLOBAL__N__de093ff9_22_ForeachBinaryOpList_cu_a911ec4325multi_tensor_apply_kernelINS1_18TensorListMetadataILi2EEENS1_11CopyFunctorIlN3c104HalfELi2ELi1ELi1EEEJNS0_4CopyIlS7_EEEEEvT_T0_DpT1_:
        .type           _ZN2at6native55_GLOBAL__N__de093ff9_22_ForeachBinaryOpList_cu_a911ec4325multi_tensor_apply_kernelINS1_18TensorListMetadataILi2EEENS1_11CopyFunctorIlN3c104HalfELi2ELi1ELi1EEEJNS0_4CopyIlS7_EEEEEvT_T0_DpT1_,@function
        .size           _ZN2at6native55_GLOBAL__N__de093ff9_22_ForeachBinaryOpList_cu_a911ec4325multi_tensor_apply_kernelINS1_18TensorListMetadataILi2EEENS1_11CopyFunctorIlN3c104HalfELi2ELi1ELi1EEEJNS0_4CopyIlS7_EEEEEvT_T0_DpT1_,(.L_x_7739 - _ZN2at6native55_GLOBAL__N__de093ff9_22_ForeachBinaryOpList_cu_a911ec4325multi_tensor_apply_kernelINS1_18TensorListMetadataILi2EEENS1_11CopyFunctorIlN3c104HalfELi2ELi1ELi1EEEJNS0_4CopyIlS7_EEEEEvT_T0_DpT1_)
        .other          _ZN2at6native55_GLOBAL__N__de093ff9_22_ForeachBinaryOpList_cu_a911ec4325multi_tensor_apply_kernelINS1_18TensorListMetadataILi2EEENS1_11CopyFunctorIlN3c104HalfELi2ELi1ELi1EEEJNS0_4CopyIlS7_EEEEEvT_T0_DpT1_,@"STO_CUDA_ENTRY STV_DEFAULT"
_ZN2at6native55_GLOBAL__N__de093ff9_22_ForeachBinaryOpList_cu_a911ec4325multi_tensor_apply_kernelINS1_18TensorListMetadataILi2EEENS1_11CopyFunctorIlN3c104HalfELi2ELi1ELi1EEEJNS0_4CopyIlS7_EEEEEvT_T0_DpT1_:
        /* <DEDUP_REMOVED lines=39> */
[----:B------:R-:W-:Y:S05]  /*0270*/  CALL.REL.NOINC `($__internal_98_$__cuda_sm20_div_u16) ;  /* 0x0000000c00c87944 */ /* 0x000fea0003c00000 */
        /* <DEDUP_REMOVED lines=16> */
.L_x_3205:
        /* <DEDUP_REMOVED lines=35> */
[----:B--2---:R-:W-:-:S06]  /*05b0*/  HADD2.F32 R10, -RZ, R4.H0_H0 ;  /* 0x20000004ff0a7230 */ /* 0x004fcc0000004100 */
        /* <DEDUP_REMOVED lines=8> */
[----:B---3--:R-:W-:Y:S02]  /*0640*/  HADD2.F32 R12, -RZ, R0.H0_H0 ;  /* 0x20000000ff0c7230 */ /* 0x008fe40000004100 */
[----:B0-----:R-:W-:Y:S01]  /*0650*/  IMAD.X R22, RZ, RZ, R17, P5 ;  /* 0x000000ffff167224 */ /* 0x001fe200028e0611 */
[----:B------:R-:W-:Y:S01]  /*0660*/  @!P1 LEA R10, P5, R14, UR10, 0x3 ;  /* 0x0000000a0e0a9c11 */ /* 0x000fe2000f8a18ff */
[----:B----4-:R-:W-:-:S03]  /*0670*/  HADD2.F32 R24, -RZ, R5.H0_H0 ;  /* 0x20000005ff187230 */ /* 0x010fc60000004100 */
[----:B------:R-:W-:Y:S02]  /*0680*/  @!P1 LEA.HI.X R11, R14, UR11, R9, 0x3, P5 ;  /* 0x0000000b0e0b9c11 */ /* 0x000fe4000a8f1c09 */
[----:B------:R-:W-:Y:S02]  /*0690*/  IADD3 R21, P5, PT, R7, UR16, RZ ;  /* 0x0000001007157c10 */ /* 0x000fe4000ffbe0ff */
[----:B------:R-:W-:Y:S01]  /*06a0*/  ISETP.GE.U32.AND P6, PT, R20, UR17, PT ;  /* 0x0000001114007c0c */ /* 0x000fe2000bfc6070 */
[----:B-----5:R-:W-:-:S15]  /*06b0*/  HADD2.F32 R14, -RZ, R6.H0_H0 ;  /* 0x20000006ff0e7230 */ /* 0x020fde0000004100 */
        /* <DEDUP_REMOVED lines=42> */
[----:B--2---:R-:W-:Y:S02]  /*0960*/  HADD2.F32 R8, -RZ, R4.H0_H0 ;  /* 0x20000004ff087230 */ /* 0x004fe40000004100 */
[----:B---3--:R-:W-:Y:S02]  /*0970*/  HADD2.F32 R10, -RZ, R0.H0_H0 ;  /* 0x20000000ff0a7230 */ /* 0x008fe40000004100 */
[----:B----4-:R-:W-:-:S06]  /*0980*/  HADD2.F32 R23, -RZ, R5.H0_H0 ;  /* 0x20000005ff177230 */ /* 0x010fcc0000004100 */
[----:B------:R-:W0:Y:S02]  /*0990*/  @!P2 F2I.S64.TRUNC R8, R8 ;  /* 0x000000080008a311 */ /* 0x000e24000020d900 */
[----:B0-----:R1:W-:Y:S01]  /*09a0*/  @!P2 STG.E.64 desc[UR14][R14.64], R8 ;  /* 0x000000080e00a986 */ /* 0x0013e2000c101b0e */
[----:B-----5:R-:W-:-:S15]  /*09b0*/  HADD2.F32 R22, -RZ, R6.H0_H0 ;  /* 0x20000006ff167230 */ /* 0x020fde0000004100 */
        /* <DEDUP_REMOVED lines=21> */
.L_x_3204:
        /* <DEDUP_REMOVED lines=38> */
[----:B--2---:R-:W-:Y:S02]  /*0d70*/  HADD2.F32 R14, -RZ, R19.H0_H0 ;  /* 0x20000013ff0e7230 */ /* 0x004fe40000004100 */
[----:B---3--:R-:W-:-:S04]  /*0d80*/  HADD2.F32 R12, -RZ, R4.H0_H0 ;  /* 0x20000004ff0c7230 */ /* 0x008fc80000004100 */
[----:B------:R-:W1:Y:S01]  /*0d90*/  @!P0 F2I.S64.TRUNC R14, R14 ;  /* 0x0000000e000e8311 */ /* 0x000e62000020d900 */
[----:B----4-:R-:W-:Y:S01]  /*0da0*/  HADD2.F32 R5, -RZ, R5.H0_H0 ;  /* 0x20000005ff057230 */ /* 0x010fe20000004100 */
        /* <DEDUP_REMOVED lines=15> */
[----:B-----5:R-:W-:-:S03]  /*0ea0*/  HADD2.F32 R2, -RZ, R18.H0_H0 ;  /* 0x20000012ff027230 */ /* 0x020fc60000004100 */
[----:B------:R-:W-:-:S03]  /*0eb0*/  LEA.HI.X R5, R0, UR11, R11, 0x3, P0 ;  /* 0x0000000b00057c11 */ /* 0x000fc600080f1c0b */
[----:B------:R-:W0:Y:S02]  /*0ec0*/  F2I.S64.TRUNC R2, R2 ;  /* 0x0000000200027311 */ /* 0x000e24000020d900 */
[----:B0-----:R-:W-:Y:S01]  /*0ed0*/  STG.E.64 desc[UR14][R4.64], R2 ;  /* 0x0000000204007986 */ /* 0x001fe2000c101b0e */
[----:B------:R-:W-:Y:S05]  /*0ee0*/  EXIT ;  /* 0x000000000000794d */ /* 0x000fea0003800000 */
.L_x_3203:
[----:B------:R-:W0:Y:S02]  /*0ef0*/  S2R R14, SR_TID.X ;  /* 0x00000000000e7919 */ /* 0x000e240000002100 */
[----:B0-----:R-:W-:-:S03]  /*0f00*/  IMAD.WIDE.U32 R2, R14, 0x4, RZ ;  /* 0x000000040e027825 */ /* 0x001fc600078e00ff */
[----:B------:R-:W-:-:S04]  /*0f10*/  ISETP.GE.U32.AND P0, PT, R2, UR19, PT ;  /* 0x0000001302007c0c */ /* 0x000fc8000bf06070 */
[----:B------:R-:W-:-:S13]  /*0f20*/  ISETP.GE.AND.EX P0, PT, R3, UR6, PT, P0 ;  /* 0x0000000603007c0c */ /* 0x000fda000bf06300 */
[----:B------:R-:W-:Y:S05]  /*0f30*/  @P0 EXIT ;  /* 0x000000000000094d */ /* 0x000fea0003800000 */
[----:B------:R-:W-:Y:S01]  /*0f40*/  IMAD.MOV.U32 R15, RZ, RZ, RZ ;  /* 0x000000ffff0f7224 */ /* 0x000fe200078e00ff */
[----:B------:R-:W0:Y:S06]  /*0f50*/  LDCU UR4, c[0x0][0x360] ;  /* 0x00006c00ff0477ac */ /* 0x000e2c0008000800 */
.L_x_3206:
        /* <DEDUP_REMOVED lines=16> */
[----:B------:R-:W-:Y:S01]  /*1060*/  HADD2.F32 R10, -RZ, R3.H1_H1 ;  /* 0x30000003ff0a7230 */ /* 0x000fe20000004100 */
        /* <DEDUP_REMOVED lines=19> */
        .weak           $__internal_98_$__cuda_sm20_div_u16
        .type           $__internal_98_$__cuda_sm20_div_u16,@function
        .size           $__internal_98_$__cuda_sm20_div_u16,(.L_x_7739 - $__internal_98_$__cuda_sm20_div_u16)
$__internal_98_$__cuda_sm20_div_u16:
        /* <DEDUP_REMOVED lines=18> */
[----:B------:R-:W-:Y:S06]  /*12c0*/  RET.REL.NODEC R2 `(_ZN2at6native55_GLOBAL__N__de093ff9_22_ForeachBinaryOpList_cu_a911ec4325multi_tensor_apply_kernelINS1_18TensorListMetadataILi2EEENS1_11CopyFunctorIlN3c104HalfELi2ELi1ELi1EEEJNS0_4CopyIlS7_EEEEEvT_T0_DpT1_) ;  /* 0xffffffec024c7950 */ /* 0x000fec0003c3ffff */
.L_x_3207:
        /* <DEDUP_REMOVED lines=11> */
.L_x_7739:


//--------------------- .text._ZN2at6native55_GLOBAL__N__de093ff9_22_ForeachBinaryOpList_cu_a911ec4325multi_tensor_apply_kernelINS1_18TensorListMetadataILi2EEENS1_11CopyFunctorIlN3c107complexIfEELi2ELi1ELi1EEEJNS0_4CopyIlS8_EEEEEvT_T0_DpT1_ --------------------------
	.section	.text._ZN2at6native55_GLOBAL__N__de093ff9_22_ForeachBinaryOpList_cu_a911ec4325multi_tensor_apply_kernelINS1_18TensorListMetadataILi2EEENS1_11CopyFunctorIlN3c107complexIfEELi2ELi1ELi1EEEJNS0_4CopyIlS8_EEEEEvT_T0_DpT1_,"ax",@progbits
	.align	128
.text._ZN2at6native55_GLOBAL__N__de093ff9_22_ForeachBinaryOpList_cu_a911ec4325multi_tensor_apply_kernelINS1_18TensorListMetadataILi2EEENS1_11CopyFunctorIlN3c107complexIfEELi2ELi1ELi1EEEJNS0_4CopyIlS8_EEEEEvT_T0_DpT1_:
        .type           _ZN2at6native55_GLOBAL__N__de093ff9_22_ForeachBinaryOpList_cu_a911ec4325multi_tensor_apply_kernelINS1_18TensorListMetadataILi2EEENS1_11CopyFunctorIlN3c107complexIfEELi2ELi1ELi1EEEJNS0_4CopyIlS8_EEEEEvT_T0_DpT1_,@function
        .size           _ZN2at6native55_GLOBAL__N__de093ff9_22_ForeachBinaryOpList_cu_a911ec4325multi_tensor_apply_kernelINS1_18TensorListMetadataILi2EEENS1_11CopyFunctorIlN3c107complexIfEELi2ELi1ELi1EEEJNS0_4CopyIlS8_EEEEEvT_T0_DpT1_,(.L_x_7741 - _ZN2at6native55_GLOBAL__N__de093ff9_22_ForeachBinaryOpList_cu_a911ec4325multi_tensor_apply_kernelINS1_18TensorListMetadataILi2EEENS1_11CopyFunctorIlN3c107complexIfEELi2ELi1ELi1EEEJNS0_4CopyIlS8_EEEEEvT_T0_DpT1_)
        .other          _ZN2at6native55_GLOBAL__N__de093ff9_22_ForeachBinaryOpList_cu_a911ec4325multi_tensor_apply_kernelINS1_18TensorListMetadataILi2EEENS1_11CopyFunctorIlN3c107complexIfEELi2ELi1ELi1EEEJNS0_4CopyIlS8_EEEEEvT_T0_DpT1_,@"STO_CUDA_ENTRY STV_DEFAULT"
_ZN2at6native55_GLOBAL__N__de093ff9_22_ForeachBinaryOpList_cu_a911ec4325multi_tensor_apply_kernelINS1_18TensorListMetadataILi2EEENS1_11CopyFunctorIlN3c107complexIfEELi2ELi1ELi1EEEJNS0_4CopyIlS8_EEEEEvT_T0_DpT1_:
        /* <DEDUP_REMOVED lines=39> */
[----:B------:R-:W-:Y:S05]  /*0270*/  CALL.REL.NOINC `($__internal_99_$__cuda_sm20_div_u16) ;  /* 0x0000000c00a87944 */ /* 0x000fea0003c00000 */
        /* <DEDUP_REMOVED lines=20> */
.L_x_3210:
        /* <DEDUP_REMOVED lines=38> */
[----:B--2---:R-:W0:Y:S02]  /*0620*/  @!P3 F2I.S64.TRUNC R22, R2 ;  /* 0x000000020016b311 */ /* 0x004e24000020d900 */
        /* <DEDUP_REMOVED lines=10> */
[----:B---3--:R-:W0:Y:S02]  /*06d0*/  @!P4 F2I.S64.TRUNC R10, R0 ;  /* 0x00000000000ac311 */ /* 0x008e24000020d900 */
        /* <DEDUP_REMOVED lines=11> */
[----:B----4-:R-:W0:Y:S02]  /*0790*/  @!P2 F2I.S64.TRUNC R24, R5 ;  /* 0x000000050018a311 */ /* 0x010e24000020d900 */
[----:B0-----:R5:W-:Y:S01]  /*07a0*/  @!P2 STG.E.64 desc[UR14][R12.64], R24 ;  /* 0x000000180c00a986 */ /* 0x001be2000c101b0e */
[----:B------:R-:W-:-:S04]  /*07b0*/  @!P4 LEA R26, P2, R18, UR8, 0x3 ;  /* 0x00000008121acc11 */ /* 0x000fc8000f8418ff */
[----:B------:R-:W-:-:S15]  /*07c0*/  @!P4 LEA.HI.X R27, R18, UR9, R17, 0x3, P2 ;  /* 0x00000009121bcc11 */ /* 0x000fde00090f1c11 */
[----:B------:R-:W-:-:S15]  /*07d0*/  NOP ;  /* 0x0000000000007918 */ /* 0x000fde0000000000 */
[----:B------:R-:W-:-:S15]  /*07e0*/  NOP ;  /* 0x0000000000007918 */ /* 0x000fde0000000000 */
[----:B------:R-:W-:-:S12]  /*07f0*/  NOP ;  /* 0x0000000000007918 */ /* 0x000fd80000000000 */
[----:B-----5:R-:W0:Y:S02]  /*0800*/  @!P1 F2I.S64.TRUNC R12, R4 ;  /* 0x00000004000c9311 */ /* 0x020e24000020d900 */
        /* <DEDUP_REMOVED lines=23> */
[----:B--2---:R-:W0:Y:S02]  /*0980*/  @!P3 F2I.S64.TRUNC R8, R2 ;  /* 0x000000020008b311 */ /* 0x004e24000020d900 */
[----:B0-----:R1:W-:-:S15]  /*0990*/  @!P3 STG.E.64 desc[UR14][R14.64], R8 ;  /* 0x000000080e00b986 */ /* 0x0013de000c101b0e */
[----:B------:R-:W-:-:S15]  /*09a0*/  NOP ;  /* 0x0000000000007918 */ /* 0x000fde0000000000 */
[----:B------:R-:W-:-:S15]  /*09b0*/  NOP ;  /* 0x0000000000007918 */ /* 0x000fde0000000000 */
[----:B------:R-:W-:-:S15]  /*09c0*/  NOP ;  /* 0x0000000000007918 */ /* 0x000fde0000000000 */
[----:B------:R-:W-:-:S02]  /*09d0*/  NOP ;  /* 0x0000000000007918 */ /* 0x000fc40000000000 */
[----:B---3--:R-:W0:Y:S02]  /*09e0*/  @!P4 F2I.S64.TRUNC R10, R0 ;  /* 0x00000000000ac311 */ /* 0x008e24000020d900 */
[----:B0-----:R1:W-:-:S15]  /*09f0*/  @!P4 STG.E.64 desc[UR14][R16.64], R10 ;  /* 0x0000000a1000c986 */ /* 0x0013de000c101b0e */
[----:B------:R-:W-:-:S15]  /*0a00*/  NOP ;  /* 0x0000000000007918 */ /* 0x000fde0000000000 */
[----:B------:R-:W-:-:S15]  /*0a10*/  NOP ;  /* 0x0000000000007918 */ /* 0x000fde0000000000 */
[----:B------:R-:W-:-:S15]  /*0a20*/  NOP ;  /* 0x0000000000007918 */ /* 0x000fde0000000000 */
[----:B------:R-:W-:-:S02]  /*0a30*/  NOP ;  /* 0x0000000000007918 */ /* 0x000fc40000000000 */
[----:B----4-:R-:W0:Y:S02]  /*0a40*/  @!P5 F2I.S64.TRUNC R12, R5 ;  /* 0x00000005000cd311 */ /* 0x010e24000020d900 */
[----:B0-----:R1:W-:-:S15]  /*0a50*/  @!P5 STG.E.64 desc[UR14][R18.64], R12 ;  /* 0x0000000c1200d986 */ /* 0x0013de000c101b0e */
[----:B------:R-:W-:-:S15]  /*0a60*/  NOP ;  /* 0x0000000000007918 */ /* 0x000fde0000000000 */
[----:B------:R-:W-:-:S15]  /*0a70*/  NOP ;  /* 0x0000000000007918 */ /* 0x000fde0000000000 */
[----:B------:R-:W-:-:S15]  /*0a80*/  NOP ;  /* 0x0000000000007918 */ /* 0x000fde0000000000 */
[----:B------:R-:W-:-:S02]  /*0a90*/  NOP ;  /* 0x0000000000007918 */ /* 0x000fc40000000000 */
[----:B-----5:R-:W0:Y:S02]  /*0aa0*/  @!P1 F2I.S64.TRUNC R22, R4 ;  /* 0x0000000400169311 */ /* 0x020e24000020d900 */
[----:B0-----:R1:W-:Y:S01]  /*0ab0*/  @!P1 STG.E.64 desc[UR14][R20.64], R22 ;  /* 0x0000001614009986 */ /* 0x0013e2000c101b0e */
[----:B------:R-:W-:-:S04]  /*0ac0*/  ISETP.NE.U32.AND P1, PT, R6, UR4, PT ;  /* 0x0000000406007c0c */ /* 0x000fc8000bf25070 */
[----:B------:R-:W-:-:S13]  /*0ad0*/  ISETP.NE.AND.EX P1, PT, RZ, UR5, PT, P1 ;  /* 0x00000005ff007c0c */ /* 0x000fda000bf25310 */
[----:B-1----:R-:W-:Y:S05]  /*0ae0*/  @P1 BRA `(.L_x_3210) ;  /* 0xfffffff800341947 */ /* 0x002fea000383ffff */
.L_x_3209:
        /* <DEDUP_REMOVED lines=32> */
[C---:B0-----:R-:W-:Y:S02]  /*0cf0*/  @!P0 LEA R16, P4, R10.reuse, UR10, 0x3 ;  /* 0x0000000a0a108c11 */ /* 0x041fe4000f8818ff */
[----:B------:R-:W-:Y:S01]  /*0d00*/  @!P1 LEA.HI.X R19, R7, UR11, R8, 0x3, P5 ;  /* 0x0000000b07139c11 */ /* 0x000fe2000a8f1c08 */
[----:B------:R0:W5:Y:S01]  /*0d10*/  @!P3 LDG.E R22, desc[UR14][R20.64] ;  /* 0x0000000e1416b981 */ /* 0x000162000c1e1900 */
[----:B------:R-:W-:Y:S02]  /*0d20*/  @!P0 LEA.HI.X R17, R10, UR11, R9, 0x3, P4 ;  /* 0x0000000b0a118c11 */ /* 0x000fe4000a0f1c09 */
[----:B------:R-:W-:-:S04]  /*0d30*/  @!P2 LEA R2, P4, R3, UR10, 0x3 ;  /* 0x0000000a0302ac11 */ /* 0x000fc8000f8818ff */
[----:B------:R-:W-:Y:S01]  /*0d40*/  @!P2 LEA.HI.X R3, R3, UR11, R6, 0x3, P4 ;  /* 0x0000000b0303ac11 */ /* 0x000fe2000a0f1c06 */
[----:B--2---:R-:W1:Y:S02]  /*0d50*/  @!P0 F2I.S64.TRUNC R4, R5 ;  /* 0x0000000500048311 */ /* 0x004e64000020d900 */
[----:B-1----:R0:W-:-:S15]  /*0d60*/  @!P0 STG.E.64 desc[UR14][R16.64], R4 ;  /* 0x0000000410008986 */ /* 0x0021de000c101b0e */
[----:B------:R-:W-:-:S15]  /*0d70*/  NOP ;  /* 0x0000000000007918 */ /* 0x000fde0000000000 */
[----:B------:R-:W-:-:S15]  /*0d80*/  NOP ;  /* 0x0000000000007918 */ /* 0x000fde0000000000 */
[----:B------:R-:W-:-:S15]  /*0d90*/  NOP ;  /* 0x0000000000007918 */ /* 0x000fde0000000000 */
[----:B------:R-:W-:-:S02]  /*0da0*/  NOP ;  /* 0x0000000000007918 */ /* 0x000fc40000000000 */
[----:B---3--:R-:W1:Y:S02]  /*0db0*/  @!P1 F2I.S64.TRUNC R12, R0 ;  /* 0x00000000000c9311 */ /* 0x008e64000020d900 */
[----:B-1----:R0:W-:-:S15]  /*0dc0*/  @!P1 STG.E.64 desc[UR14][R18.64], R12 ;  /* 0x0000000c12009986 */ /* 0x0021de000c101b0e */
[----:B------:R-:W-:-:S15]  /*0dd0*/  NOP ;  /* 0x0000000000007918 */ /* 0x000fde0000000000 */
[----:B------:R-:W-:-:S15]  /*0de0*/  NOP ;  /* 0x0000000000007918 */ /* 0x000fde0000000000 */
[----:B------:R-:W-:-:S15]  /*0df0*/  NOP ;  /* 0x0000000000007918 */ /* 0x000fde0000000000 */
[----:B------:R-:W-:-:S02]  /*0e00*/  NOP ;  /* 0x0000000000007918 */ /* 0x000fc40000000000 */
[----:B----4-:R-:W1:Y:S02]  /*0e10*/  @!P2 F2I.S64.TRUNC R14, R11 ;  /* 0x0000000b000ea311 */ /* 0x010e64000020d900 */
[----:B-1----:R0:W-:Y:S01]  /*0e20*/  @!P2 STG.E.64 desc[UR14][R2.64], R14 ;  /* 0x0000000e0200a986 */ /* 0x0021e2000c101b0e */
[----:B------:R-:W-:Y:S05]  /*0e30*/  @P3 EXIT ;  /* 0x000000000000394d */ /* 0x000fea0003800000 */
[C---:B0-----:R-:W-:Y:S01]  /*0e40*/  LEA R4, P0, R23.reuse, UR10, 0x3 ;  /* 0x0000000a17047c11 */ /* 0x041fe2000f8018ff */
[----:B-----5:R-:W0:Y:S03]  /*0e50*/  F2I.S64.TRUNC R2, R22 ;  /* 0x0000001600027311 */ /* 0x020e26000020d900 */
[----:B------:R-:W-:-:S05]  /*0e60*/  LEA.HI.X R5, R23, UR11, R24, 0x3, P0 ;  /* 0x0000000b17057c11 */ /* 0x000fca00080f1c18 */
[----:B0-----:R-:W-:Y:S01]  /*0e70*/  STG.E.64 desc[UR14][R4.64], R2 ;  /* 0x0000000204007986 */ /* 0x001fe2000c101b0e */
[----:B------:R-:W-:Y:S05]  /*0e80*/  EXIT ;  /* 0x000000000000794d */ /* 0x000fea0003800000 */
.L_x_3208:
[----:B------:R-:W0:Y:S02]  /*0e90*/  S2R R16, SR_TID.X ;  /* 0x0000000000107919 */ /* 0x000e240000002100 */
[----:B0-----:R-:W-:-:S03]  /*0ea0*/  IMAD.WIDE.U32 R2, R16, 0x4, RZ ;  /* 0x0000000410027825 */ /* 0x001fc600078e00ff */
[----:B------:R-:W-:-:S04]  /*0eb0*/  ISETP.GE.U32.AND P0, PT, R2, UR19, PT ;  /* 0x0000001302007c0c */ /* 0x000fc8000bf06070 */
[----:B------:R-:W-:-:S13]  /*0ec0*/  ISETP.GE.AND.EX P0, PT, R3, UR6, PT, P0 ;  /* 0x0000000603007c0c */ /* 0x000fda000bf06300 */
[----:B------:R-:W-:Y:S05]  /*0ed0*/  @P0 EXIT ;  /* 0x000000000000094d */ /* 0x000fea0003800000 */
[----:B------:R-:W-:Y:S01]  /*0ee0*/  IMAD.MOV.U32 R17, RZ, RZ, RZ ;  /* 0x000000ffff117224 */ /* 0x000fe200078e00ff */
[----:B------:R-:W0:Y:S06]  /*0ef0*/  LDCU UR4, c[0x0][0x360] ;  /* 0x00006c00ff0477ac */ /* 0x000e2c0008000800 */
.L_x_3211:
        /* <DEDUP_REMOVED lines=15> */
[----:B--2---:R-:W-:-:S15]  /*0ff0*/  F2I.S64.TRUNC R4, R2 ;  /* 0x0000000200047311 */ /* 0x004fde000020d900 */
        /* <DEDUP_REMOVED lines=18> */
        .weak           $__internal_99_$__cuda_sm20_div_u16
        .type           $__internal_99_$__cuda_sm20_div_u16,@function
        .size           $__internal_99_$__cuda_sm20_div_u16,(.L_x_7741 - $__internal_99_$__cuda_sm20_div_u16)
$__internal_99_$__cuda_sm20_div_u16:
        /* <DEDUP_REMOVED lines=18> */
[----:B------:R-:W-:Y:S06]  /*1240*/  RET.REL.NODEC R2 `(_ZN2at6native55_GLOBAL__N__de093ff9_22_ForeachBinaryOpList_cu_a911ec4325multi_tensor_apply_kernelINS1_18TensorListMetadataILi2EEENS1_11CopyFunctorIlN3c107complexIfEELi2ELi1ELi1EEEJNS0_4CopyIlS8_EEEEEvT_T0_DpT1_) ;  /* 0xffffffec026c7950 */ /* 0x000fec0003c3ffff */
.L_x_3212:
        /* <DEDUP_REMOVED lines=11> */
.L_x_7741:


//--------------------- .text._ZN2at6native55_GLOBAL__N__de093ff9_22_ForeachBinaryOpList_cu_a911ec4325multi_tensor_apply_kernelINS1_18TensorListMetadataILi2EEENS1_11CopyFunctorIlN3c107complexIdEELi2ELi1ELi1EEEJNS0_4CopyIlS8_EEEEEvT_T0_DpT1_ --------------------------
	.section	.text._ZN2at6native55_GLOBAL__N__de093ff9_22_ForeachBinaryOpList_cu_a911ec4325multi_tensor_apply_kernelINS1_18TensorListMetadataILi2EEENS1_11CopyFunctorIlN3c107complexIdEELi2ELi1ELi1EEEJNS0_4CopyIlS8_EEEEEvT_T0_DpT1_,"ax",@progbits
	.align	128
.text._ZN2at6native55_GLOBAL__N__de093ff9_22_ForeachBinaryOpList_cu_a911ec4325multi_tensor_apply_kernelINS1_18TensorListMetadataILi2EEENS1_11CopyFunctorIlN3c107complexIdEELi2ELi1ELi1EEEJNS0_4CopyIlS8_EEEEEvT_T0_DpT1_:
        .type           _ZN2at6native55_GLOBAL__N__de093ff9_22_ForeachBinaryOpList_cu_a911ec4325multi_tensor_apply_kernelINS1_18TensorListMetadataILi2EEENS1_11CopyFunctorIlN3c107complexIdEELi2ELi1ELi1EEEJNS0_4CopyIlS8_EEEEEvT_T0_DpT1_,@function
        .size           _ZN2at6native55_GLOBAL__N__de093ff9_22_ForeachBinaryOpList_cu_a911ec4325multi_tensor_apply_kernelINS1_18TensorListMetadataILi2EEENS1_11CopyFunctorIlN3c107complexIdEELi2ELi1ELi1EEEJNS0_4CopyIlS8_EEEEEvT_T0_DpT1_,(.L_x_7743 - _ZN2at6native55_GLOBAL__N__de093ff9_22_ForeachBinaryOpList_cu_a911ec4325multi_tensor_apply_kernelINS1_18TensorListMetadataILi2EEENS1_11CopyFunctorIlN3c107complexIdEELi2ELi1ELi1EEEJNS0_4CopyIlS8_EEEEEvT_T0_DpT1_)
        .other          _ZN2at6native55_GLOBAL__N__de093ff9_22_ForeachBinaryOpList_cu_a911ec4325multi_tensor_apply_kernelINS1_18TensorListMetadataILi2EEENS1_11CopyFunctorIlN3c107complexIdEELi2ELi1ELi1EEEJNS0_4CopyIlS8_EEEEEvT_T0_DpT1_,@"STO_CUDA_ENTRY STV_DEFAULT"
_ZN2at6native55_GLOBAL__N__de093ff9_22_ForeachBinaryOpList_cu_a911ec4325multi_tensor_apply_kernelINS1_18TensorListMetadataILi2EEENS1_11CopyFunctorIlN3c107complexIdEELi2ELi1ELi1EEEJNS0_4CopyIlS8_EEEEEvT_T0_DpT1_:
        /* <DEDUP_REMOVED lines=39> */
[----:B------:R-:W-:Y:S05]  /*0270*/  CALL.REL.NOINC `($__internal_100_$__cuda_sm20_div_u16) ;  /* 0x0000000c00a87944 */ /* 0x000fea0003c00000 */
        /* <DEDUP_REMOVED lines=19> */
.L_x_3215:
        /* <DEDUP_REMOVED lines=33> */
[----:B--2---:R-:W0:Y:S03]  /*05c0*/  @!P3 F2I.S64.F64.TRUNC R20, R10 ;  /* 0x0000000a0014b311 */ /* 0x004e26000030d900 */
        /* <DEDUP_REMOVED lines=14> */
[----:B---3--:R-:W0:Y:S02]  /*06b0*/  @!P4 F2I.S64.F64.TRUNC R24, R8 ;  /* 0x000000080018c311 */ /* 0x008e24000030d900 */
        /* <DEDUP_REMOVED lines=11> */
[----:B----4-:R-:W0:Y:S02]  /*0770*/  @!P2 F2I.S64.F64.TRUNC R12, R6 ;  /* 0x00000006000ca311 */ /* 0x010e24000030d900 */
        /* <DEDUP_REMOVED lines=8> */
[----:B-----5:R-:W0:Y:S02]  /*0800*/  @!P1 F2I.S64.F64.TRUNC R14, R4 ;  /* 0x00000004000e9311 */ /* 0x020e24000030d900 */
        /* <DEDUP_REMOVED lines=28> */
[----:B--2---:R-:W-:-:S15]  /*09d0*/  @!P5 F2I.S64.F64.TRUNC R16, R6 ;  /* 0x000000060010d311 */ /* 0x004fde000030d900 */
[----:B------:R-:W-:-:S15]  /*09e0*/  NOP ;  /* 0x0000000000007918 */ /* 0x000fde0000000000 */
[----:B------:R-:W-:-:S15]  /*09f0*/  NOP ;  /* 0x0000000000007918 */ /* 0x000fde0000000000 */
[----:B------:R-:W-:-:S15]  /*0a00*/  NOP ;  /* 0x0000000000007918 */ /* 0x000fde0000000000 */
[----:B------:R-:W-:-:S04]  /*0a10*/  NOP ;  /* 0x0000000000007918 */ /* 0x000fc80000000000 */
[----:B---3--:R-:W0:Y:S02]  /*0a20*/  @!P4 F2I.S64.F64.TRUNC R12, R10 ;  /* 0x0000000a000cc311 */ /* 0x008e24000030d900 */
[----:B0-----:R1:W-:-:S15]  /*0a30*/  @!P4 STG.E.64 desc[UR14][R18.64], R12 ;  /* 0x0000000c1200c986 */ /* 0x0013de000c101b0e */
[----:B------:R-:W-:-:S15]  /*0a40*/  NOP ;  /* 0x0000000000007918 */ /* 0x000fde0000000000 */
[----:B------:R-:W-:-:S15]  /*0a50*/  NOP ;  /* 0x0000000000007918 */ /* 0x000fde0000000000 */
[----:B------:R-:W-:-:S15]  /*0a60*/  NOP ;  /* 0x0000000000007918 */ /* 0x000fde0000000000 */
[----:B------:R-:W-:-:S02]  /*0a70*/  NOP ;  /* 0x0000000000007918 */ /* 0x000fc40000000000 */
[----:B----4-:R-:W0:Y:S02]  /*0a80*/  @!P3 F2I.S64.F64.TRUNC R14, R8 ;  /* 0x00000008000eb311 */ /* 0x010e24000030d900 */
[----:B0-----:R1:W-:Y:S04]  /*0a90*/  @!P3 STG.E.64 desc[UR14][R20.64], R14 ;  /* 0x0000000e1400b986 */ /* 0x0013e8000c101b0e */
[----:B------:R1:W-:-:S15]  /*0aa0*/  @!P5 STG.E.64 desc[UR14][R22.64], R16 ;  /* 0x000000101600d986 */ /* 0x0003de000c101b0e */
[----:B------:R-:W-:-:S15]  /*0ab0*/  NOP ;  /* 0x0000000000007918 */ /* 0x000fde0000000000 */
[----:B------:R-:W-:-:S15]  /*0ac0*/  NOP ;  /* 0x0000000000007918 */ /* 0x000fde0000000000 */
[----:B------:R-:W-:-:S13]  /*0ad0*/  NOP ;  /* 0x0000000000007918 */ /* 0x000fda0000000000 */
[----:B-----5:R-:W0:Y:S02]  /*0ae0*/  @!P1 F2I.S64.F64.TRUNC R26, R4 ;  /* 0x00000004001a9311 */ /* 0x020e24000030d900 */
[----:B0-----:R1:W-:Y:S01]  /*0af0*/  @!P1 STG.E.64 desc[UR14][R24.64], R26 ;  /* 0x0000001a18009986 */ /* 0x0013e2000c101b0e */
[----:B------:R-:W-:-:S04]  /*0b00*/  ISETP.NE.U32.AND P1, PT, R3, UR4, PT ;  /* 0x0000000403007c0c */ /* 0x000fc8000bf25070 */
[----:B------:R-:W-:-:S13]  /*0b10*/  ISETP.NE.AND.EX P1, PT, RZ, UR5, PT, P1 ;  /* 0x00000005ff007c0c */ /* 0x000fda000bf25310 */
[----:B-1----:R-:W-:Y:S05]  /*0b20*/  @P1 BRA `(.L_x_3215) ;  /* 0xfffffff800201947 */ /* 0x002fea000383ffff */
.L_x_3214:
        /* <DEDUP_REMOVED lines=33> */
[----:B------:R-:W-:-:S04]  /*0d40*/  @!P2 LEA R14, P4, R18, UR10, 0x3 ;  /* 0x0000000a120eac11 */ /* 0x000fc8000f8818ff */
[----:B------:R-:W-:Y:S01]  /*0d50*/  @!P2 LEA.HI.X R15, R18, UR11, R21, 0x3, P4 ;  /* 0x0000000b120fac11 */ /* 0x000fe2000a0f1c15 */
[----:B--2---:R-:W1:Y:S02]  /*0d60*/  @!P0 F2I.S64.F64.TRUNC R10, R10 ;  /* 0x0000000a000a8311 */ /* 0x004e64000030d900 */
[----:B-1----:R0:W-:-:S15]  /*0d70*/  @!P0 STG.E.64 desc[UR14][R12.64], R10 ;  /* 0x0000000a0c008986 */ /* 0x0021de000c101b0e */
[----:B------:R-:W-:-:S15]  /*0d80*/  NOP ;  /* 0x0000000000007918 */ /* 0x000fde0000000000 */
[----:B------:R-:W-:-:S15]  /*0d90*/  NOP ;  /* 0x0000000000007918 */ /* 0x000fde0000000000 */
[----:B------:R-:W-:-:S15]  /*0da0*/  NOP ;  /* 0x0000000000007918 */ /* 0x000fde0000000000 */
[----:B------:R-:W-:-:S02]  /*0db0*/  NOP ;  /* 0x0000000000007918 */ /* 0x000fc40000000000 */
[----:B---3--:R-:W1:Y:S02]  /*0dc0*/  @!P1 F2I.S64.F64.TRUNC R8, R8 ;  /* 0x0000000800089311 */ /* 0x008e64000030d900 */
[----:B-1----:R0:W-:-:S15]  /*0dd0*/  @!P1 STG.E.64 desc[UR14][R2.64], R8 ;  /* 0x0000000802009986 */ /* 0x0021de000c101b0e */
[----:B------:R-:W-:-:S15]  /*0de0*/  NOP ;  /* 0x0000000000007918 */ /* 0x000fde0000000000 */
[----:B------:R-:W-:-:S15]  /*0df0*/  NOP ;  /* 0x0000000000007918 */ /* 0x000fde0000000000 */
[----:B------:R-:W-:-:S15]  /*0e00*/  NOP ;  /* 0x0000000000007918 */ /* 0x000fde0000000000 */
[----:B------:R-:W-:-:S02]  /*0e10*/  NOP ;  /* 0x0000000000007918 */ /* 0x000fc40000000000 */
[----:B----4-:R-:W1:Y:S02]  /*0e20*/  @!P2 F2I.S64.F64.TRUNC R6, R6 ;  /* 0x000000060006a311 */ /* 0x010e64000030d900 */
[----:B-1----:R0:W-:Y:S01]  /*0e30*/  @!P2 STG.E.64 desc[UR14][R14.64], R6 ;  /* 0x000000060e00a986 */ /* 0x0021e2000c101b0e */
[----:B------:R-:W-:Y:S05]  /*0e40*/  @P3 EXIT ;  /* 0x000000000000394d */ /* 0x000fea0003800000 */
[C---:B0-----:R-:W-:Y:S01]  /*0e50*/  LEA R2, P0, R20.reuse, UR10, 0x3 ;  /* 0x0000000a14027c11 */ /* 0x041fe2000f8018ff */
[----:B-----5:R-:W0:Y:S03]  /*0e60*/  F2I.S64.F64.TRUNC R4, R4 ;  /* 0x0000000400047311 */ /* 0x020e26000030d900 */
[----:B------:R-:W-:-:S05]  /*0e70*/  LEA.HI.X R3, R20, UR11, R23, 0x3, P0 ;  /* 0x0000000b14037c11 */ /* 0x000fca00080f1c17 */
[----:B0-----:R-:W-:Y:S01]  /*0e80*/  STG.E.64 desc[UR14][R2.64], R4 ;  /* 0x0000000402007986 */ /* 0x001fe2000c101b0e */
[----:B------:R-:W-:Y:S05]  /*0e90*/  EXIT ;  /* 0x000000000000794d */ /* 0x000fea0003800000 */
.L_x_3213:
[----:B------:R-:W0:Y:S02]  /*0ea0*/  S2R R14, SR_TID.X ;  /* 0x00000000000e7919 */ /* 0x000e240000002100 */
[----:B0-----:R-:W-:-:S03]  /*0eb0*/  IMAD.WIDE.U32 R2, R14, 0x4, RZ ;  /* 0x000000040e027825 */ /* 0x001fc600078e00ff */
[----:B------:R-:W-:-:S04]  /*0ec0*/  ISETP.GE.U32.AND P0, PT, R2, UR19, PT ;  /* 0x0000001302007c0c */ /* 0x000fc8000bf06070 */
[----:B------:R-:W-:-:S13]  /*0ed0*/  ISETP.GE.AND.EX P0, PT, R3, UR6, PT, P0 ;  /* 0x0000000603007c0c */ /* 0x000fda000bf06300 */
[----:B------:R-:W-:Y:S05]  /*0ee0*/  @P0 EXIT ;  /* 0x000000000000094d */ /* 0x000fea0003800000 */
[----:B------:R-:W-:Y:S01]  /*0ef0*/  IMAD.MOV.U32 R15, RZ, RZ, RZ ;  /* 0x000000ffff0f7224 */ /* 0x000fe200078e00ff */
[----:B------:R-:W0:Y:S06]  /*0f00*/  LDCU UR4, c[0x0][0x360] ;  /* 0x00006c00ff0477ac */ /* 0x000e2c0008000800 */
.L_x_3216:
        /* <DEDUP_REMOVED lines=14> */
[----:B--2---:R-:W-:-:S15]  /*0ff0*/  F2I.S64.F64.TRUNC R4, R4 ;  /* 0x0000000400047311 */ /* 0x004fde000030d900 */
[----:B------:R-:W-:-:S15]  /*1000*/  NOP ;  /* 0x0000000000007918 */ /* 0x000fde0000000000 */
[----:B------:R-:W-:-:S15]  /*1010*/  NOP ;  /* 0x0000000000007918 */ /* 0x000fde0000000000 */
[----:B------:R-:W-:-:S15]  /*1020*/  NOP ;  /* 0x0000000000007918 */ /* 0x000fde0000000000 */
[----:B------:R-:W-:-:S04]  /*1030*/  NOP ;  /* 0x0000000000007918 */ /* 0x000fc80000000000 */
[----:B------:R-:W-:-:S15]  /*1040*/  F2I.S64.F64.TRUNC R6, R6 ;  /* 0x0000000600067311 */ /* 0x000fde000030d900 */
[----:B------:R-:W-:-:S15]  /*1050*/  NOP ;  /* 0x0000000000007918 */ /* 0x000fde0000000000 */
[----:B------:R-:W-:-:S15]  /*1060*/  NOP ;  /* 0x0000000000007918 */ /* 0x000fde0000000000 */
[----:B------:R-:W-:-:S15]  /*1070*/  NOP ;  /* 0x0000000000007918 */ /* 0x000fde0000000000 */
[----:B------:R-:W-:-:S04]  /*1080*/  NOP ;  /* 0x0000000000007918 */ /* 0x000fc80000000000 */
[----:B---3--:R-:W-:-:S15]  /*1090*/  F2I.S64.F64.TRUNC R8, R8 ;  /* 0x0000000800087311 */ /* 0x008fde000030d900 */
[----:B------:R-:W-:-:S15]  /*10a0*/  NOP ;  /* 0x0000000000007918 */ /* 0x000fde0000000000 */
[----:B------:R-:W-:-:S15]  /*10b0*/  NOP ;  /* 0x0000000000007918 */ /* 0x000fde0000000000 */
[----:B------:R-:W-:-:S15]  /*10c0*/  NOP ;  /* 0x0000000000007918 */ /* 0x000fde0000000000 */
[----:B------:R-:W-:-:S04]  /*10d0*/  NOP ;  /* 0x0000000000007918 */ /* 0x000fc80000000000 */
[----:B------:R-:W0:Y:S02]  /*10e0*/  F2I.S64.F64.TRUNC R10, R10 ;  /* 0x0000000a000a7311 */ /* 0x000e24000030d900 */
[----:B0-----:R1:W-:Y:S01]  /*10f0*/  STG.E.ENL2.256 desc[UR14][R12.64], R4, R8 ;  /* 0xf80000040c08797f */ /* 0x0013e2000f12180e */
[----:B------:R-:W-:Y:S05]  /*1100*/  @!P0 BRA P1, `(.L_x_3216) ;  /* 0xfffffffc00808947 */ /* 0x000fea000083ffff */
[----:B------:R-:W-:Y:S05]  /*1110*/  EXIT ;  /* 0x000000000000794d */ /* 0x000fea0003800000 */
        .weak           $__internal_100_$__cuda_sm20_div_u16
        .type           $__internal_100_$__cuda_sm20_div_u16,@function
        .size           $__internal_100_$__cuda_sm20_div_u16,(.L_x_7743 - $__internal_100_$__cuda_sm20_div_u16)
$__internal_100_$__cuda_sm20_div_u16:
        /* <DEDUP_REMOVED lines=18> */
[----:B------:R-:W-:Y:S06]  /*1240*/  RET.REL.NODEC R2 `(_ZN2at6native55_GLOBAL__N__de093ff9_22_ForeachBinaryOpList_cu_a911ec4325multi_tensor_apply_kernelINS1_18TensorListMetadataILi2EEENS1_11CopyFunctorIlN3c107complexIdEELi2ELi1ELi1EEEJNS0_4CopyIlS8_EEEEEvT_T0_DpT1_) ;  /* 0xffffffec026c7950 */ /* 0x000fec0003c3ffff */
.L_x_3217:
        /* <DEDUP_REMOVED lines=11> */
.L_x_7743:


//--------------------- .text._ZN2at6native55_GLOBAL__N__de093ff9_22_ForeachBinaryOpList_cu_a911ec4325multi_tensor_apply_kernelINS1_18TensorListMetadataILi2EEENS1_11CopyFunctorIlfLi2ELi1ELi1EEEJNS0_4CopyIlfEEEEEvT_T0_DpT1_ --------------------------
	.section	.text._ZN2at6native55_GLOBAL__N__de093ff9_22_ForeachBinaryOpList_cu_a911ec4325multi_tensor_apply_kernelINS1_18TensorListMetadataILi2EEENS1_11CopyFunctorIlfLi2ELi1ELi1EEEJNS0_4CopyIlfEEEEEvT_T0_DpT1_,"ax",@progbits
	.align	128
.text._ZN2at6native55_GLOBAL__N__de093ff9_22_ForeachBinaryOpList_cu_a911ec4325multi_tensor_apply_kernelINS1_18TensorListMetadataILi2EEENS1_11CopyFunctorIlfLi2ELi1ELi1EEEJNS0_4CopyIlfEEEEEvT_T0_DpT1_:
        .type           _ZN2at6native55_GLOBAL__N__de093ff9_22_ForeachBinaryOpList_cu_a911ec4325multi_tensor_apply_kernelINS1_18TensorListMetadataILi2EEENS1_11CopyFunctorIlfLi2ELi1ELi1EEEJNS0_4CopyIlfEEEEEvT_T0_DpT1_,@function
        .size           _ZN2at6native55_GLOBAL__N__de093ff9_22_ForeachBinaryOpList_cu_a911ec4325multi_tensor_apply_kernelINS1_18TensorListMetadataILi2EEENS1_11CopyFunctorIlfLi2ELi1ELi1EEEJNS0_4CopyIlfEEEEEvT_T0_DpT1_,(.L_x_7745 - _ZN2at6native55_GLOBAL__N__de093ff9_22_ForeachBinaryOpList_cu_a911ec4325multi_tensor_apply_kernelINS1_18TensorListMetadataILi2EEENS1_11CopyFunctorIlfLi2ELi1ELi1EEEJNS0_4CopyIlfEEEEEvT_T0_DpT1_)
        .other          _ZN2at6native55_GLOBAL__N__de093ff9_22_ForeachBinaryOpList_cu_a911ec4325multi_tensor_apply_kernelINS1_18TensorListMetadataILi2EEENS1_11CopyFunctorIlfLi2ELi1ELi1EEEJNS0_4CopyIlfEEEEEvT_T0_DpT1_,@"STO_CUDA_ENTRY STV_DEFAULT"
_ZN2at6native55_GLOBAL__N__de093ff9_22_ForeachBinaryOpList_cu_a911ec4325multi_tensor_apply_kernelINS1_18TensorListMetadataILi2EEENS1_11CopyFunctorIlfLi2ELi1ELi1EEEJNS0_4CopyIlfEEEEEvT_T0_DpT1_:
        /* <DEDUP_REMOVED lines=39> */
[----:B------:R-:W-:Y:S05]  /*0270*/  CALL.REL.NOINC `($__internal_101_$__cuda_sm20_div_u16) ;  /* 0x0000000c00907944 */ /* 0x000fea0003c00000 */
        /* <DEDUP_REMOVED lines=16> */
.L_x_3220:
        /* <DEDUP_REMOVED lines=115> */
.L_x_3219:
        /* <DEDUP_REMOVED lines=53> */
[C---:B------:R-:W-:Y:S01]  /*0e00*/  LEA R4, P0, R23.reuse, UR10, 0x3 ;  /* 0x0000000a17047c11 */ /* 0x040fe2000f8018ff */
[----:B0----5:R-:W0:Y:S03]  /*0e10*/  F2I.S64.TRUNC R2, R0 ;  /* 0x0000000000027311 */ /* 0x021e26000020d900 */
[----:B------:R-:W-:-:S05]  /*0e20*/  LEA.HI.X R5, R23, UR11, R24, 0x3, P0 ;  /* 0x0000000b17057c11 */ /* 0x000fca00080f1c18 */
[----:B0-----:R-:W-:Y:S01]  /*0e30*/  STG.E.64 desc[UR14][R4.64], R2 ;  /* 0x0000000204007986 */ /* 0x001fe2000c101b0e */
[----:B------:R-:W-:Y:S05]  /*0e40*/  EXIT ;  /* 0x000000000000794d */ /* 0x000fea0003800000 */
.L_x_3218:
[----:B------:R-:W0:Y:S02]  /*0e50*/  S2R R14, SR_TID.X ;  /* 0x00000000000e7919 */ /* 0x000e240000002100 */
[----:B0-----:R-:W-:-:S03]  /*0e60*/  IMAD.WIDE.U32 R2, R14, 0x4, RZ ;  /* 0x000000040e027825 */ /* 0x001fc600078e00ff */
[----:B------:R-:W-:-:S04]  /*0e70*/  ISETP.GE.U32.AND P0, PT, R2, UR19, PT ;  /* 0x0000001302007c0c */ /* 0x000fc8000bf06070 */
[----:B------:R-:W-:-:S13]  /*0e80*/  ISETP.GE.AND.EX P0, PT, R3, UR6, PT, P0 ;  /* 0x0000000603007c0c */ /* 0x000fda000bf06300 */
[----:B------:R-:W-:Y:S05]  /*0e90*/  @P0 EXIT ;  /* 0x000000000000094d */ /* 0x000fea0003800000 */
[----:B------:R-:W-:Y:S01]  /*0ea0*/  IMAD.MOV.U32 R15, RZ, RZ, RZ ;  /* 0x000000ffff0f7224 */ /* 0x000fe200078e00ff */
[----:B------:R-:W0:Y:S06]  /*0eb0*/  LDCU UR4, c[0x0][0x360] ;  /* 0x00006c00ff0477ac */ /* 0x000e2c0008000800 */
.L_x_3221:
        /* <DEDUP_REMOVED lines=32> */
        .weak           $__internal_101_$__cuda_sm20_div_u16
        .type           $__internal_101_$__cuda_sm20_div_u16,@function
        .size           $__internal_101_$__cuda_sm20_div_u16,(.L_x_7745 - $__internal_101_$__cuda_sm20_div_u16)
$__internal_101_$__cuda_sm20_div_u16:
        /* <DEDUP_REMOVED lines=18> */
[----:B------:R-:W-:Y:S06]  /*11e0*/  RET.REL.NODEC R2 `(_ZN2at6native55_GLOBAL__N__de093ff9_22_ForeachBinaryOpList_cu_a911ec4325multi_tensor_apply_kernelINS1_18TensorListMetadataILi2EEENS1_11CopyFunctorIlfLi2ELi1ELi1EEEJNS0_4CopyIlfEEEEEvT_T0_DpT1_) ;  /* 0xffffffec02847950 */ /* 0x000fec0003c3ffff */
.L_x_3222:
        /* <DEDUP_REMOVED lines=9> */
.L_x_7745:


//--------------------- .text._ZN2at6native55_GLOBAL__N__de093ff9_22_ForeachBinaryOpList_cu_a911ec4325multi_tensor_apply_kernelINS1_18TensorListMetadataILi2EEENS1_11CopyFunctorIldLi2ELi1ELi1EEEJNS0_4CopyIldEEEEEvT_T0_DpT1_ --------------------------
	.section	.text._ZN2at6native55_GLOBAL__N__de093ff9_22_ForeachBinaryOpList_cu_a911ec4325multi_tensor_apply_kernelINS1_18TensorListMetadataILi2EEENS1_11CopyFunctorIldLi2ELi1ELi1EEEJNS0_4CopyIldEEEEEvT_T0_DpT1_,"ax",@progbits
	.align	128
.text._ZN2at6native55_GLOBAL__N__de093ff9_22_ForeachBinaryOpList_cu_a911ec4325multi_tensor_apply_kernelINS1_18TensorListMetadataILi2EEENS1_11CopyFunctorIldLi2ELi1ELi1EEEJNS0_4CopyIldEEEEEvT_T0_DpT1_:
        .type           _ZN2at6native55_GLOBAL__N__de093ff9_22_ForeachBinaryOpList_cu_a911ec4325multi_tensor_apply_kernelINS1_18TensorListMetadataILi2EEENS1_11CopyFunctorIldLi2ELi1ELi1EEEJNS0_4CopyIldEEEEEvT_T0_DpT1_,@function
        .size           _ZN2at6native55_GLOBAL__N__de093ff9_22_ForeachBinaryOpList_cu_a911ec4325multi_tensor_apply_kernelINS1_18TensorListMetadataILi2EEENS1_11CopyFunctorIldLi2ELi1ELi1EEEJNS0_4CopyIldEEEEEvT_T0_DpT1_,(.L_x_7747 - _ZN2at6native55_GLOBAL__N__de093ff9_22_ForeachBinaryOpList_cu_a911ec4325multi_tensor_apply_kernelINS1_18TensorListMetadataILi2EEENS1_11CopyFunctorIldLi2ELi1ELi1EEEJNS0_4CopyIldEEEEEvT_T0_DpT1_)
        .other          _ZN2at6native55_GLOBAL__N__de093ff9_22_ForeachBinaryOpList_cu_a911ec4325multi_tensor_apply_kernelINS1_18TensorListMetadataILi2EEENS1_11CopyFunctorIldLi2ELi1ELi1EEEJNS0_4CopyIldEEEEEvT_T0_DpT1_,@"STO_CUDA_ENTRY STV_DEFAULT"
_ZN2at6native55_GLOBAL__N__de093ff9_22_ForeachBinaryOpList_cu_a911ec4325multi_tensor_apply_kernelINS1_18TensorListMetadataILi2EEENS1_11CopyFunctorIldLi2ELi1ELi1EEEJNS0_4CopyIldEEEEEvT_T0_DpT1_:
        /* <DEDUP_REMOVED lines=39> */
[----:B------:R-:W-:Y:S05]  /*0270*/  CALL.REL.NOINC `($__internal_102_$__cuda_sm20_div_u16) ;  /* 0x0000000c00987944 */ /* 0x000fea0003c00000 */
        /* <DEDUP_REMOVED lines=14> */
.L_x_3225:
        /* <DEDUP_REMOVED lines=120> */
.L_x_3224:
        /* <DEDUP_REMOVED lines=47> */
[----:B------:R-:W1:Y:S02]  /*0dd0*/  @!P2 F2I.S64.F64.TRUNC R6, R6 ;  /* 0x000000060006a311 */ /* 0x000e64000030d900 */
[----:B-1----:R0:W-:Y:S01]  /*0de0*/  @!P2 STG.E.64 desc[UR14][R14.64], R6 ;  /* 0x000000060e00a986 */ /* 0x0021e2000c101b0e */
[----:B------:R-:W-:Y:S05]  /*0df0*/  @P3 EXIT ;  /* 0x000000000000394d */ /* 0x000fea0003800000 */
[C---:B0-----:R-:W-:Y:S01]  /*0e00*/  LEA R2, P0, R20.reuse, UR10, 0x3 ;  /* 0x0000000a14027c11 */ /* 0x041fe2000f8018ff */
[----:B-----5:R-:W0:Y:S03]  /*0e10*/  F2I.S64.F64.TRUNC R4, R4 ;  /* 0x0000000400047311 */ /* 0x020e26000030d900 */
[----:B------:R-:W-:-:S05]  /*0e20*/  LEA.HI.X R3, R20, UR11, R23, 0x3, P0 ;  /* 0x0000000b14037c11 */ /* 0x000fca00080f1c17 */
[----:B0-----:R-:W-:Y:S01]  /*0e30*/  STG.E.64 desc[UR14][R2.64], R4 ;  /* 0x0000000402007986 */ /* 0x001fe2000c101b0e */
[----:B------:R-:W-:Y:S05]  /*0e40*/  EXIT ;  /* 0x000000000000794d */ /* 0x000fea0003800000 */
.L_x_3223:
[----:B------:R-:W0:Y:S02]  /*0e50*/  S2R R14, SR_TID.X ;  /* 0x00000000000e7919 */ /* 0x000e240000002100 */
[----:B0-----:R-:W-:-:S03]  /*0e60*/  IMAD.WIDE.U32 R2, R14, 0x4, RZ ;  /* 0x000000040e027825 */ /* 0x001fc600078e00ff */
[----:B------:R-:W-:-:S04]  /*0e70*/  ISETP.GE.U32.AND P0, PT, R2, UR19, PT ;  /* 0x0000001302007c0c */ /* 0x000fc8000bf06070 */
[----:B------:R-:W-:-:S13]  /*0e80*/  ISETP.GE.AND.EX P0, PT, R3, UR6, PT, P0 ;  /* 0x0000000603007c0c */ /* 0x000fda000bf06300 */
[----:B------:R-:W-:Y:S05]  /*0e90*/  @P0 EXIT ;  /* 0x000000000000094d */ /* 0x000fea0003800000 */
[----:B------:R-:W-:Y:S01]  /*0ea0*/  IMAD.MOV.U32 R15, RZ, RZ, RZ ;  /* 0x000000ffff0f7224 */ /* 0x000fe200078e00ff */
[----:B------:R-:W0:Y:S06]  /*0eb0*/  LDCU UR4, c[0x0][0x360] ;  /* 0x00006c00ff0477ac */ /* 0x000e2c0008000800 */
.L_x_3226:
        /* <DEDUP_REMOVED lines=34> */
        .weak           $__internal_102_$__cuda_sm20_div_u16
        .type           $__internal_102_$__cuda_sm20_div_u16,@function
        .size           $__internal_102_$__cuda_sm20_div_u16,(.L_x_7747 - $__internal_102_$__cuda_sm20_div_u16)
$__internal_102_$__cuda_sm20_div_u16:
        /* <DEDUP_REMOVED lines=18> */
[----:B------:R-:W-:Y:S06]  /*1200*/  RET.REL.NODEC R2 `(_ZN2at6native55_GLOBAL__N__de093ff9_22_ForeachBinaryOpList_cu_a911ec4325multi_tensor_apply_kernelINS1_18TensorListMetadataILi2EEENS1_11CopyFunctorIldLi2ELi1ELi1EEEJNS0_4CopyIldEEEEEvT_T0_DpT1_) ;  /* 0xffffffec027c7950 */ /* 0x000fec0003c3ffff */
.L_x_3227:
        /* <DEDUP_REMOVED lines=15> */
.L_x_7747:


//--------------------- .text._ZN2at6native55_GLOBAL__N__de093ff9_22_ForeachBinaryOpList_cu_a911ec4325multi_tensor_apply_kernelINS1_18TensorListMetadataILi2EEENS1_11CopyFunctorIliLi2ELi1ELi1EEEJNS0_4CopyIliEEEEEvT_T0_DpT1_ --------------------------
	.section	.text._ZN2at6native55_GLOBAL__N__de093ff9_22_ForeachBinaryOpList_cu_a911ec4325multi_tensor_apply_kernelINS1_18TensorListMetadataILi2EEENS1_11CopyFunctorIliLi2ELi1ELi1EEEJNS0_4CopyIliEEEEEvT_T0_DpT1_,"ax",@progbits
	.align	128
.text._ZN2at6native55_GLOBAL__N__de093ff9_22_ForeachBinaryOpList_cu_a911ec4325multi_tensor_apply_kernelINS1_18TensorListMetadataILi2EEENS1_11CopyFunctorIliLi2ELi1ELi1EEEJNS0_4CopyIliEEEEEvT_T0_DpT1_:
        .type           _ZN2at6native55_GLOBAL__N__de093ff9_22_ForeachBinaryOpList_cu_a911ec4325multi_tensor_apply_kernelINS1_18TensorListMetadataILi2EEENS1_11CopyFunctorIliLi2ELi1ELi1EEEJNS0_4CopyIliEEEEEvT_T0_DpT1_,@function
        .size           _ZN2at6native55_GLOBAL__N__de093ff9_22_ForeachBinaryOpList_cu_a911ec4325multi_tensor_apply_kernelINS1_18TensorListMetadataILi2EEENS1_11CopyFunctorIliLi2ELi1ELi1EEEJNS0_4CopyIliEEEEEvT_T0_DpT1_,(.L_x_7749 - _ZN2at6native55_GLOBAL__N__de093ff9_22_ForeachBinaryOpList_cu_a911ec4325multi_tensor_apply_kernelINS1_18TensorListMetadataILi2EEENS1_11CopyFunctorIliLi2ELi1ELi1EEEJNS0_4CopyIliEEEEEvT_T0_DpT1_)
        .other          _ZN2at6native55_GLOBAL__N__de093ff9_22_ForeachBinaryOpList_cu_a911ec4325multi_tensor_apply_kernelINS1_18TensorListMetadataILi2EEENS1_11CopyFunctorIliLi2ELi1ELi1EEEJNS0_4CopyIliEEEEEvT_T0_DpT1_,@"STO_CUDA_ENTRY STV_DEFAULT"
_ZN2at6native55_GLOBAL__N__de093ff9_22_ForeachBinaryOpList_cu_a911ec4325multi_tensor_apply_kernelINS1_18TensorListMetadataILi2EEENS1_11CopyFunctorIliLi2ELi1ELi1EEEJNS0_4CopyIliEEEEEvT_T0_DpT1_:
        /* <DEDUP_REMOVED lines=39> */
[----:B------:R-:W-:Y:S05]  /*0270*/  CALL.REL.NOINC `($__internal_103_$__cuda_sm20_div_u16) ;  /* 0x0000000c001c7944 */ /* 0x000fea0003c00000 */
        /* <DEDUP_REMOVED lines=16> */
.L_x_3230:
        /* <DEDUP_REMOVED lines=20> */
[----:B------:R-:W-:Y:S01]  /*04c0*/  @!P3 LEA R20, P5, R11, UR8, 0x2 ;  /* 0x000000080b14bc11 */ /* 0x000fe2000f8a10ff */
[----:B------:R-:W3:Y:S01]  /*04d0*/  @!P4 LDG.E R6, desc[UR14][R16.64] ;  /* 0x0000000e1006c981 */ /* 0x000ee2000c1e1900 */
[----:B------:R-:W-:Y:S02]  /*04e0*/  ISETP.GE.AND.EX P1, PT, R3, UR18, PT, P1 ;  /* 0x0000001203007c0c */ /* 0x000fe4000bf26310 */
[----:B------:R-:W-:-:S05]  /*04f0*/  @!P3 LEA.HI.X R21, R11, UR9, R22, 0x2, P5 ;  /* 0x000000090b15bc11 */ /* 0x000fca000a8f1416 */
[----:B------:R-:W4:Y:S06]  /*0500*/  @!P3 LDG.E R8, desc[UR14][R20.64] ;  /* 0x0000000e1408b981 */ /* 0x000f2c000c1e1900 */
[----:B------:R-:W-:-:S04]  /*0510*/  @!P1 LEA R24, P5, R14, UR8, 0x2 ;  /* 0x000000080e189c11 */ /* 0x000fc8000f8a10ff */
[----:B------:R-:W-:-:S05]  /*0520*/  @!P1 LEA.HI.X R25, R14, UR9, R3, 0x2, P5 ;  /* 0x000000090e199c11 */ /* 0x000fca000a8f1403 */
[----:B------:R1:W5:Y:S01]  /*0530*/  @!P1 LDG.E R10, desc[UR14][R24.64] ;  /* 0x0000000e180a9981 */ /* 0x000362000c1e1900 */
[C---:B0-----:R-:W-:Y:S02]  /*0540*/  @!P2 LEA R12, P5, R28.reuse, UR10, 0x3 ;  /* 0x0000000a1c0cac11 */ /* 0x041fe4000f8a18ff */
[C---:B------:R-:W-:Y:S02]  /*0550*/  @!P3 LEA R18, P6, R11.reuse, UR10, 0x3 ;  /* 0x0000000a0b12bc11 */ /* 0x040fe4000f8c18ff */
[C---:B------:R-:W-:Y:S02]  /*0560*/  @!P2 LEA.HI.X R13, R28.reuse, UR11, R9, 0x3, P5 ;  /* 0x0000000b1c0dac11 */ /* 0x040fe4000a8f1c09 */
[----:B------:R-:W-:Y:S02]  /*0570*/  @!P3 LEA.HI.X R19, R11, UR11, R22, 0x3, P6 ;  /* 0x0000000b0b13bc11 */ /* 0x000fe4000b0f1c16 */
[----:B------:R-:W-:Y:S02]  /*0580*/  IADD3 R28, P6, PT, R28, UR12, RZ ;  /* 0x0000000c1c1c7c10 */ /* 0x000fe4000ffde0ff */
[----:B-1----:R-:W-:-:S03]  /*0590*/  @!P1 LEA R24, P5, R14, UR10, 0x3 ;  /* 0x0000000a0e189c11 */ /* 0x002fc6000f8a18ff */
[----:B------:R-:W-:Y:S01]  /*05a0*/  IMAD.X R9, RZ, RZ, R9, P6 ;  /* 0x000000ffff097224 */ /* 0x000fe200030e0609 */
[----:B------:R-:W-:Y:S02]  /*05b0*/  @!P1 LEA.HI.X R25, R14, UR11, R3, 0x3, P5 ;  /* 0x0000000b0e199c11 */ /* 0x000fe4000a8f1c03 */
[----:B--2---:R-:W-:-:S05]  /*05c0*/  @!P2 SHF.R.S32.HI R5, RZ, 0x1f, R4 ;  /* 0x0000001fff05a819 */ /* 0x004fca0000011404 */
[----:B------:R0:W-:Y:S01]  /*05d0*/  @!P2 STG.E.64 desc[UR14][R12.64], R4 ;  /* 0x000000040c00a986 */ /* 0x0001e2000c101b0e */
[C---:B------:R-:W-:Y:S02]  /*05e0*/  @!P4 LEA R16, P2, R7.reuse, UR10, 0x3 ;  /* 0x0000000a0710cc11 */ /* 0x040fe4000f8418ff */
[--C-:B---3--:R-:W-:Y:S01]  /*05f0*/  @!P4 SHF.R.S32.HI R21, RZ, 0x1f, R6.reuse ;  /* 0x0000001fff15c819 */ /* 0x108fe20000011406 */
[----:B------:R-:W-:Y:S01]  /*0600*/  @!P4 IMAD.MOV.U32 R20, RZ, RZ, R6 ;  /* 0x000000ffff14c224 */ /* 0x000fe200078e0006 */
[C---:B------:R-:W-:Y:S02]  /*0610*/  @!P4 LEA.HI.X R17, R7.reuse, UR11, R26, 0x3, P2 ;  /* 0x0000000b0711cc11 */ /* 0x040fe400090f1c1a */
[----:B------:R-:W-:Y:S02]  /*0620*/  IADD3 R7, P5, PT, R7, UR12, RZ ;  /* 0x0000000c07077c10 */ /* 0x000fe4000ffbe0ff */
[----:B------:R-:W-:Y:S01]  /*0630*/  ISETP.GE.U32.AND P2, PT, R28, UR17, PT ;  /* 0x000000111c007c0c */ /* 0x000fe2000bf46070 */
[----:B------:R1:W-:Y:S01]  /*0640*/  @!P4 STG.E.64 desc[UR14][R16.64], R20 ;  /* 0x000000141000c986 */ /* 0x0003e2000c101b0e */
[----:B----4-:R-:W-:Y:S01]  /*0650*/  @!P3 SHF.R.S32.HI R23, RZ, 0x1f, R8 ;  /* 0x0000001fff17b819 */ /* 0x010fe20000011408 */
[----:B------:R-:W-:Y:S01]  /*0660*/  IMAD.X R26, RZ, RZ, R26, P5 ;  /* 0x000000ffff1a7224 */ /* 0x000fe200028e061a */
[C---:B------:R-:W-:Y:S01]  /*0670*/  ISETP.GE.U32.AND P4, PT, R7.reuse, UR17, PT ;  /* 0x0000001107007c0c */ /* 0x040fe2000bf86070 */
[----:B------:R-:W-:Y:S01]  /*0680*/  @!P3 IMAD.MOV.U32 R22, RZ, RZ, R8 ;  /* 0x000000ffff16b224 */ /* 0x000fe200078e0008 */
[----:B0-----:R-:W-:-:S02]  /*0690*/  IADD3 R5, P6, PT, R7, UR16, RZ ;  /* 0x0000001007057c10 */ /* 0x001fc4000ffde0ff */
[----:B------:R-:W-:Y:S02]  /*06a0*/  ISETP.GE.AND.EX P2, PT, R9, UR18, PT, P2 ;  /* 0x0000001209007c0c */ /* 0x000fe4000bf46320 */
[C---:B------:R-:W-:Y:S01]  /*06b0*/  IADD3 R14, P5, PT, R5.reuse, UR16, RZ ;  /* 0x00000010050e7c10 */ /* 0x040fe2000ffbe0ff */
[----:B------:R-:W-:Y:S01]  /*06c0*/  IMAD.X R12, RZ, RZ, R26, P6 ;  /* 0x000000ffff0c7224 */ /* 0x000fe200030e061a */
[----:B------:R0:W-:Y:S01]  /*06d0*/  @!P3 STG.E.64 desc[UR14][R18.64], R22 ;  /* 0x000000161200b986 */ /* 0x0001e2000c101b0e */
[----:B------:R-:W-:Y:S02]  /*06e0*/  ISETP.GE.AND.EX P3, PT, R26, UR18, PT, P4 ;  /* 0x000000121a007c0c */ /* 0x000fe4000bf66340 */
[----:B------:R-:W-:Y:S01]  /*06f0*/  ISETP.GE.U32.AND P6, PT, R5, UR17, PT ;  /* 0x0000001105007c0c */ /* 0x000fe2000bfc6070 */
[----:B------:R-:W-:Y:S01]  /*0700*/  IMAD.X R3, RZ, RZ, R12, P5 ;  /* 0x000000ffff037224 */ /* 0x000fe200028e060c */
[----:B------:R-:W-:Y:S02]  /*0710*/  ISETP.GE.U32.AND P4, PT, R14, UR17, PT ;  /* 0x000000110e007c0c */ /* 0x000fe4000bf86070 */
[----:B------:R-:W-:-:S02]  /*0720*/  ISETP.GE.AND.EX P5, PT, R12, UR18, PT, P6 ;  /* 0x000000120c007c0c */ /* 0x000fc4000bfa6360 */
[----:B------:R-:W-:Y:S02]  /*0730*/  ISETP.GE.AND.EX P4, PT, R3, UR18, PT, P4 ;  /* 0x0000001203007c0c */ /* 0x000fe4000bf86340 */
[----:B-----5:R-:W-:Y:S02]  /*0740*/  @!P1 SHF.R.S32.HI R11, RZ, 0x1f, R10 ;  /* 0x0000001fff0b9819 */ /* 0x020fe4000001140a */
[----:B-1----:R-:W-:-:S03]  /*0750*/  @!P2 LEA R16, P6, R28, UR8, 0x2 ;  /* 0x000000081c10ac11 */ /* 0x002fc6000f8c10ff */
[----:B------:R1:W-:Y:S01]  /*0760*/  @!P1 STG.E.64 desc[UR14][R24.64], R10 ;  /* 0x0000000a18009986 */ /* 0x0003e2000c101b0e */
[C---:B0-----:R-:W-:Y:S02]  /*0770*/  @!P3 LEA R18, P1, R7.reuse, UR8, 0x2 ;  /* 0x000000080712bc11 */ /* 0x041fe4000f8210ff */
[----:B------:R-:W-:Y:S02]  /*0780*/  @!P2 LEA.HI.X R17, R28, UR9, R9, 0x2, P6 ;  /* 0x000000091c11ac11 */ /* 0x000fe4000b0f1409 */
[----:B------:R-:W-:Y:S02]  /*0790*/  @!P3 LEA.HI.X R19, R7, UR9, R26, 0x2, P1 ;  /* 0x000000090713bc11 */ /* 0x000fe400088f141a */
[C---:B------:R-:W-:Y:S01]  /*07a0*/  @!P5 LEA R20, P1, R5.reuse, UR8, 0x2 ;  /* 0x000000080514dc11 */ /* 0x040fe2000f8210ff */
[----:B------:R0:W2:Y:S01]  /*07b0*/  @!P2 LDG.E R4, desc[UR14][R16.64] ;  /* 0x0000000e1004a981 */ /* 0x0000a2000c1e1900 */
[C---:B------:R-:W-:Y:S02]  /*07c0*/  @!P4 LEA R22, P6, R14.reuse, UR8, 0x2 ;  /* 0x000000080e16cc11 */ /* 0x040fe4000f8c10ff */
[----:B------:R-:W-:Y:S01]  /*07d0*/  @!P5 LEA.HI.X R21, R5, UR9, R12, 0x2, P1 ;  /* 0x000000090515dc11 */ /* 0x000fe200088f140c */
[----:B------:R-:W3:Y:S01]  /*07e0*/  @!P3 LDG.E R6, desc[UR14][R18.64] ;  /* 0x0000000e1206b981 */ /* 0x000ee2000c1e1900 */
[----:B------:R-:W-:-:S03]  /*07f0*/  @!P4 LEA.HI.X R23, R14, UR9, R3, 0x2, P6 ;  /* 0x000000090e17cc11 */ /* 0x000fc6000b0f1403 */
[----:B------:R-:W4:Y:S04]  /*0800*/  @!P5 LDG.E R8, desc[UR14][R20.64] ;  /* 0x0000000e1408d981 */ /* 0x000f28000c1e1900 */
[----:B-1----:R-:W5:Y:S01]  /*0810*/  @!P4 LDG.E R10, desc[UR14][R22.64] ;  /* 0x0000000e160ac981 */ /* 0x002f62000c1e1900 */
[C---:B0-----:R-:W-:Y:S02]  /*0820*/  @!P2 LEA R16, P1, R28.reuse, UR10, 0x3 ;  /* 0x0000000a1c10ac11 */ /* 0x041fe4000f8218ff */
[----:B------:R-:W-:Y:S02]  /*0830*/  @!P3 LEA R24, P6, R7, UR10, 0x3 ;  /* 0x0000000a0718bc11 */ /* 0x000fe4000f8c18ff */
[----:B------:R-:W-:Y:S02]  /*0840*/  @!P2 LEA.HI.X R17, R28, UR11, R9, 0x3, P1 ;  /* 0x0000000b1c11ac11 */ /* 0x000fe400088f1c09 */
[----:B------:R-:W-:-:S02]  /*0850*/  @!P5 LEA R28, P1, R5, UR10, 0x3 ;  /* 0x0000000a051cdc11 */ /* 0x000fc4000f8218ff */
[----:B------:R-:W-:Y:S02]  /*0860*/  @!P3 LEA.HI.X R25, R7, UR11, R26, 0x3, P6 ;  /* 0x0000000b0719bc11 */ /* 0x000fe4000b0f1c1a */
[C---:B------:R-:W-:Y:S02]  /*0870*/  @!P4 LEA R26, P6, R14.reuse, UR10, 0x3 ;  /* 0x0000000a0e1acc11 */ /* 0x040fe4000f8c18ff */
[----:B------:R-:W-:Y:S01]  /*0880*/  @!P5 LEA.HI.X R29, R5, UR11, R12, 0x3, P1 ;  /* 0x0000000b051ddc11 */ /* 0x000fe200088f1c0c */
[----:B------:R-:W-:Y:S01]  /*0890*/  UIADD3 UR4, UP0, UPT, UR4, 0x2, URZ ;  /* 0x0000000204047890 */ /* 0x000fe2000ff1e0ff */
[----:B------:R-:W-:-:S03]  /*08a0*/  @!P4 LEA.HI.X R27, R14, UR11, R3, 0x3, P6 ;  /* 0x0000000b0e1bcc11 */ /* 0x000fc6000b0f1c03 */
[----:B------:R-:W-:Y:S02]  /*08b0*/  UIADD3.X UR5, UPT, UPT, URZ, UR5, URZ, UP0, !UPT ;  /* 0x00000005ff057290 */ /* 0x000fe400087fe4ff */
[----:B------:R-:W-:-:S04]  /*08c0*/  ISETP.NE.U32.AND P1, PT, R2, UR4, PT ;  /* 0x0000000402007c0c */ /* 0x000fc8000bf25070 */
[----:B------:R-:W-:Y:S01]  /*08d0*/  ISETP.NE.AND.EX P1, PT, RZ, UR5, PT, P1 ;  /* 0x00000005ff007c0c */ /* 0x000fe2000bf25310 */
[----:B------:R-:W-:-:S04]  /*08e0*/  ULEA UR6, UP0, UR12, UR6, 0x1 ;  /* 0x000000060c067291 */ /* 0x000fc8000f8008ff */
[----:B------:R-:W-:Y:S01]  /*08f0*/  ULEA.HI.X UR7, UR12, UR7, URZ, 0x1, UP0 ;  /* 0x000000070c077291 */ /* 0x000fe200080f0cff */
[--C-:B--2---:R-:W-:Y:S01]  /*0900*/  @!P2 SHF.R.S32.HI R13, RZ, 0x1f, R4.reuse ;  /* 0x0000001fff0da819 */ /* 0x104fe20000011404 */
[----:B------:R-:W-:Y:S01]  /*0910*/  @!P2 IMAD.MOV.U32 R12, RZ, RZ, R4 ;  /* 0x000000ffff0ca224 */ /* 0x000fe200078e0004 */
[----:B---3--:R-:W-:Y:S02]  /*0920*/  @!P3 SHF.R.S32.HI R7, RZ, 0x1f, R6 ;  /* 0x0000001fff07b819 */ /* 0x008fe40000011406 */
[----:B----4-:R-:W-:Y:S02]  /*0930*/  @!P5 SHF.R.S32.HI R9, RZ, 0x1f, R8 ;  /* 0x0000001fff09d819 */ /* 0x010fe40000011408 */
[----:B------:R1:W-:Y:S01]  /*0940*/  @!P2 STG.E.64 desc[UR14][R16.64], R12 ;  /* 0x0000000c1000a986 */ /* 0x0003e2000c101b0e */
[----:B-----5:R-:W-:-:S03]  /*0950*/  @!P4 SHF.R.S32.HI R11, RZ, 0x1f, R10 ;  /* 0x0000001fff0bc819 */ /* 0x020fc6000001140a */
[----:B------:R1:W-:Y:S04]  /*0960*/  @!P3 STG.E.64 desc[UR14][R24.64], R6 ;  /* 0x000000061800b986 */ /* 0x0003e8000c101b0e */
[----:B------:R1:W-:Y:S04]  /*0970*/  @!P5 STG.E.64 desc[UR14][R28.64], R8 ;  /* 0x000000081c00d986 */ /* 0x0003e8000c101b0e */
[----:B------:R1:W-:Y:S01]  /*0980*/  @!P4 STG.E.64 desc[UR14][R26.64], R10 ;  /* 0x0000000a1a00c986 */ /* 0x0003e2000c101b0e */
[----:B------:R-:W-:Y:S05]  /*0990*/  @P1 BRA `(.L_x_3230) ;  /* 0xfffffff800781947 */ /* 0x000fea000383ffff */
.L_x_3229:
[----:B------:R-:W-:Y:S05]  /*09a0*/  @!P0 EXIT ;  /* 0x000000000000894d */ /* 0x000fea0003800000 */
[----:B0-----:R-:W-:Y:S01]  /*09b0*/  IADD3 R18, P0, PT, R0, UR6, RZ ;  /* 0x0000000600127c10 */ /* 0x001fe2000ff1e0ff */
[----:B------:R-:W-:Y:S02]  /*09c0*/  IMAD.MOV.U32 R0, RZ, RZ, R4 ;  /* 0x000000ffff007224 */ /* 0x000fe400078e0004 */
[----:B-1----:R-:W-:Y:S01]  /*09d0*/  IMAD.MOV.U32 R12, RZ, RZ, R6 ;  /* 0x000000ffff0c7224 */ /* 0x002fe200078e0006 */
        /* <DEDUP_REMOVED lines=11> */
[----:B------:R-:W-:-:S04]  /*0a90*/  @!P0 LEA R22, P3, R18, UR8, 0x2 ;  /* 0x0000000812168c11 */ /* 0x000fc8000f8610ff */
[----:B------:R-:W-:Y:S02]  /*0aa0*/  @!P1 LEA R2, P4, R14, UR8, 0x2 ;  /* 0x000000080e029c11 */ /* 0x000fe4000f8810ff */
[----:B------:R-:W-:Y:S02]  /*0ab0*/  @!P0 LEA.HI.X R23, R18, UR9, R7, 0x2, P3 ;  /* 0x0000000912178c11 */ /* 0x000fe400098f1407 */
[C---:B------:R-:W-:Y:S01]  /*0ac0*/  @!P2 LEA R20, P3, R11.reuse, UR8, 0x2 ;  /* 0x000000080b14ac11 */ /* 0x040fe2000f8610ff */
[----:B------:R-:W-:Y:S01]  /*0ad0*/  IMAD.MOV.U32 R19, RZ, RZ, R8 ;  /* 0x000000ffff137224 */ /* 0x000fe200078e0008 */
[----:B------:R-:W-:Y:S01]  /*0ae0*/  @!P1 LEA.HI.X R3, R14, UR9, R5, 0x2, P4 ;  /* 0x000000090e039c11 */ /* 0x000fe2000a0f1405 */
[----:B------:R-:W2:Y:S01]  /*0af0*/  @!P0 LDG.E R0, desc[UR14][R22.64] ;  /* 0x0000000e16008981 */ /* 0x000ea2000c1e1900 */
[----:B------:R-:W-:-:S03]  /*0b00*/  @!P2 LEA.HI.X R21, R11, UR9, R16, 0x2, P3 ;  /* 0x000000090b15ac11 */ /* 0x000fc600098f1410 */
[----:B------:R0:W3:Y:S01]  /*0b10*/  @!P1 LDG.E R12, desc[UR14][R2.64] ;  /* 0x0000000e020c9981 */ /* 0x0000e2000c1e1900 */
[----:B------:R-:W-:-:S03]  /*0b20*/  IADD3 R9, P4, PT, R11, UR16, RZ ;  /* 0x000000100b097c10 */ /* 0x000fc6000ff9e0ff */
[----:B------:R-:W4:Y:S01]  /*0b30*/  @!P2 LDG.E R19, desc[UR14][R20.64] ;  /* 0x0000000e1413a981 */ /* 0x000f22000c1e1900 */
        /* <DEDUP_REMOVED lines=9> */
[----:B------:R0:W5:Y:S01]  /*0bd0*/  @!P3 LDG.E R10, desc[UR14][R24.64] ;  /* 0x0000000e180ab981 */ /* 0x000162000c1e1900 */
[----:B------:R-:W-:Y:S02]  /*0be0*/  @!P0 LEA.HI.X R7, R18, UR11, R7, 0x3, P4 ;  /* 0x0000000b12078c11 */ /* 0x000fe4000a0f1c07 */
[----:B------:R-:W-:Y:S02]  /*0bf0*/  @!P2 LEA.HI.X R3, R11, UR11, R16, 0x3, P6 ;  /* 0x0000000b0b03ac11 */ /* 0x000fe4000b0f1c10 */
[--C-:B--2---:R-:W-:Y:S01]  /*0c00*/  @!P0 SHF.R.S32.HI R15, RZ, 0x1f, R0.reuse ;  /* 0x0000001fff0f8819 */ /* 0x104fe20000011400 */
[----:B------:R-:W-:Y:S01]  /*0c10*/  @!P0 IMAD.MOV.U32 R14, RZ, RZ, R0 ;  /* 0x000000ffff0e8224 */ /* 0x000fe200078e0000 */
[----:B---3--:R-:W-:-:S02]  /*0c20*/  @!P1 SHF.R.S32.HI R13, RZ, 0x1f, R12 ;  /* 0x0000001fff0d9819 */ /* 0x008fc4000001140c */
[--C-:B----4-:R-:W-:Y:S01]  /*0c30*/  @!P2 SHF.R.S32.HI R17, RZ, 0x1f, R19.reuse ;  /* 0x0000001fff11a819 */ /* 0x110fe20000011413 */
[----:B------:R-:W-:Y:S01]  /*0c40*/  @!P2 IMAD.MOV.U32 R16, RZ, RZ, R19 ;  /* 0x000000ffff10a224 */ /* 0x000fe200078e0013 */
[----:B------:R0:W-:Y:S04]  /*0c50*/  @!P0 STG.E.64 desc[UR14][R6.64], R14 ;  /* 0x0000000e06008986 */ /* 0x0001e8000c101b0e */
[----:B------:R0:W-:Y:S04]  /*0c60*/  @!P1 STG.E.64 desc[UR14][R4.64], R12 ;  /* 0x0000000c04009986 */ /* 0x0001e8000c101b0e */
[----:B------:R0:W-:Y:S01]  /*0c70*/  @!P2 STG.E.64 desc[UR14][R2.64], R16 ;  /* 0x000000100200a986 */ /* 0x0001e2000c101b0e */
[----:B------:R-:W-:Y:S05]  /*0c80*/  @P3 EXIT ;  /* 0x000000000000394d */ /* 0x000fea0003800000 */
[C---:B0-----:R-:W-:Y:S02]  /*0c90*/  LEA R2, P0, R9.reuse, UR10, 0x3 ;  /* 0x0000000a09027c11 */ /* 0x041fe4000f8018ff */
[----:B-----5:R-:W-:Y:S02]  /*0ca0*/  SHF.R.S32.HI R11, RZ, 0x1f, R10 ;  /* 0x0000001fff0b7819 */ /* 0x020fe4000001140a */
[----:B------:R-:W-:-:S05]  /*0cb0*/  LEA.HI.X R3, R9, UR11, R8, 0x3, P0 ;  /* 0x0000000b09037c11 */ /* 0x000fca00080f1c08 */
[----:B------:R-:W-:Y:S01]  /*0cc0*/  STG.E.64 desc[UR14][R2.64], R10 ;  /* 0x0000000a02007986 */ /* 0x000fe2000c101b0e */
[----:B------:R-:W-:Y:S05]  /*0cd0*/  EXIT ;  /* 0x000000000000794d */ /* 0x000fea0003800000 */
.L_x_3228:
[----:B------:R-:W0:Y:S02]  /*0ce0*/  S2R R12, SR_TID.X ;  /* 0x00000000000c7919 */ /* 0x000e240000002100 */
[----:B0-----:R-:W-:-:S03]  /*0cf0*/  IMAD.WIDE.U32 R2, R12, 0x4, RZ ;  /* 0x000000040c027825 */ /* 0x001fc600078e00ff */
[----:B------:R-:W-:-:S04]  /*0d00*/  ISETP.GE.U32.AND P0, PT, R2, UR19, PT ;  /* 0x0000001302007c0c */ /* 0x000fc8000bf06070 */
[----:B------:R-:W-:-:S13]  /*0d10*/  ISETP.GE.AND.EX P0, PT, R3, UR6, PT, P0 ;  /* 0x0000000603007c0c */ /* 0x000fda000bf06300 */
[----:B------:R-:W-:Y:S05]  /*0d20*/  @P0 EXIT ;  /* 0x000000000000094d */ /* 0x000fea0003800000 */
[----:B------:R-:W-:Y:S01]  /*0d30*/  IMAD.MOV.U32 R15, RZ, RZ, RZ ;  /* 0x000000ffff0f7224 */ /* 0x000fe200078e00ff */
[----:B------:R-:W0:Y:S06]  /*0d40*/  LDCU UR4, c[0x0][0x360] ;  /* 0x00006c00ff0477ac */ /* 0x000e2c0008000800 */
.L_x_3231:
[----:B-1----:R-:W-:-:S04]  /*0d50*/  LEA R4, P0, R12, UR8, 0x4 ;  /* 0x000000080c047c11 */ /* 0x002fc8000f8020ff */
[----:B------:R-:W-:-:S06]  /*0d60*/  LEA.HI.X R5, R12, UR9, R15, 0x4, P0 ;  /* 0x000000090c057c11 */ /* 0x000fcc00080f240f */
[----:B------:R-:W2:Y:S01]  /*0d70*/  LDG.E.128 R4, desc[UR14][R4.64] ;  /* 0x0000000e04047981 */ /* 0x000ea2000c1e1d00 */
[----:B------:R-:W-:-:S04]  /*0d80*/  LEA R2, P0, R12, UR10, 0x5 ;  /* 0x0000000a0c027c11 */ /* 0x000fc8000f8028ff */
[C---:B------:R-:W-:Y:S02]  /*0d90*/  LEA.HI.X R3, R12.reuse, UR11, R15, 0x5, P0 ;  /* 0x0000000b0c037c11 */ /* 0x040fe400080f2c0f */
[----:B0-----:R-:W-:-:S05]  /*0da0*/  IADD3 R12, P0, PT, R12, UR4, RZ ;  /* 0x000000040c0c7c10 */ /* 0x001fca000ff1e0ff */
[----:B------:R-:W-:Y:S01]  /*0db0*/  IMAD.X R15, RZ, RZ, R15, P0 ;  /* 0x000000ffff0f7224 */ /* 0x000fe200000e060f */
[----:B------:R-:W-:-:S04]  /*0dc0*/  LOP3.LUT P0, RZ, R12, 0xffffc000, RZ, 0xc0, !PT ;  /* 0xffffc0000cff7812 */ /* 0x000fc8000780c0ff */
[----:B------:R-:W-:Y:S02]  /*0dd0*/  LOP3.LUT P0, RZ, R15, 0x3fffffff, RZ, 0xc0, P0 ;  /* 0x3fffffff0fff7812 */ /* 0x000fe4000000c0ff */
[----:B--2---:R-:W-:Y:S01]  /*0de0*/  SHF.R.S32.HI R0, RZ, 0x1f, R7 ;  /* 0x0000001fff007819 */ /* 0x004fe20000011407 */
[----:B------:R-:W-:Y:S01]  /*0df0*/  IMAD.MOV.U32 R8, RZ, RZ, R4 ;  /* 0x000000ffff087224 */ /* 0x000fe200078e0004 */
[----:B------:R-:W-:Y:S01]  /*0e00*/  SHF.R.S32.HI R13, RZ, 0x1f, R6 ;  /* 0x0000001fff0d7819 */ /* 0x000fe20000011406 */
[--C-:B------:R-:W-:Y:S01]  /*0e10*/  IMAD.MOV.U32 R10, RZ, RZ, R5.reuse ;  /* 0x000000ffff0a7224 */ /* 0x100fe200078e0005 */
[----:B------:R-:W-:Y:S01]  /*0e20*/  SHF.R.S32.HI R9, RZ, 0x1f, R4 ;  /* 0x0000001fff097819 */ /* 0x000fe20000011404 */
[----:B------:R-:W-:Y:S01]  /*0e30*/  IMAD.MOV.U32 R4, RZ, RZ, R6 ;  /* 0x000000ffff047224 */ /* 0x000fe200078e0006 */
[----:B------:R-:W-:Y:S01]  /*0e40*/  SHF.R.S32.HI R11, RZ, 0x1f, R5 ;  /* 0x0000001fff0b7819 */ /* 0x000fe20000011405 */
[----:B------:R-:W-:Y:S02]  /*0e50*/  IMAD.MOV.U32 R6, RZ, RZ, R7 ;  /* 0x000000ffff067224 */ /* 0x000fe400078e0007 */
[----:B------:R-:W-:-:S02]  /*0e60*/  IMAD.MOV.U32 R7, RZ, RZ, R0 ;  /* 0x000000ffff077224 */ /* 0x000fc400078e0000 */
        /* <DEDUP_REMOVED lines=8> */
        .weak           $__internal_103_$__cuda_sm20_div_u16
        .type           $__internal_103_$__cuda_sm20_div_u16,@function
        .size           $__internal_103_$__cuda_sm20_div_u16,(.L_x_7749 - $__internal_103_$__cuda_sm20_div_u16)
$__internal_103_$__cuda_sm20_div_u16:
        /* <DEDUP_REMOVED lines=18> */
[----:B------:R-:W-:Y:S06]  /*1010*/  RET.REL.NODEC R2 `(_ZN2at6native55_GLOBAL__N__de093ff9_22_ForeachBinaryOpList_cu_a911ec4325multi_tensor_apply_kernelINS1_18TensorListMetadataILi2EEENS1_11CopyFunctorIliLi2ELi1ELi1EEEJNS0_4CopyIliEEEEEvT_T0_DpT1_) ;  /* 0xffffffec02f87950 */ /* 0x000fec0003c3ffff */
.L_x_3232:
        /* <DEDUP_REMOVED lines=14> */
.L_x_7749:


//--------------------- .text._ZN2at6native55_GLOBAL__N__de093ff9_22_ForeachBinaryOpList_cu_a911ec4325multi_tensor_apply_kernelINS1_18TensorListMetadataILi2EEENS1_11CopyFunctorIlsLi2ELi1ELi1EEEJNS0_4CopyIlsEEEEEvT_T0_DpT1_ --------------------------
	.section	.text._ZN2at6native55_GLOBAL__N__de093ff9_22_ForeachBinaryOpList_cu_a911ec4325multi_tensor_apply_kernelINS1_18TensorListMetadataILi2EEENS1_11CopyFunctorIlsLi2ELi1ELi1EEEJNS0_4CopyIlsEEEEEvT_T0_DpT1_,"ax",@progbits
	.align	128
.text._ZN2at6native55_GLOBAL__N__de093ff9_22_ForeachBinaryOpList_cu_a911ec4325multi_tensor_apply_kernelINS1_18TensorListMetadataILi2EEENS1_11CopyFunctorIlsLi2ELi1ELi1EEEJNS0_4CopyIlsEEEEEvT_T0_DpT1_:
        .type           _ZN2at6native55_GLOBAL__N__de093ff9_22_ForeachBinaryOpList_cu_a911ec4325multi_tensor_apply_kernelINS1_18TensorListMetadataILi2EEENS1_11CopyFunctorIlsLi2ELi1ELi1EEEJNS0_4CopyIlsEEEEEvT_T0_DpT1_,@function
        .size           _ZN2at6native55_GLOBAL__N__de093ff9_22_ForeachBinaryOpList_cu_a911ec4325multi_tensor_apply_kernelINS1_18TensorListMetadataILi2EEENS1_11CopyFunctorIlsLi2ELi1ELi1EEEJNS0_4CopyIlsEEEEEvT_T0_DpT1_,(.L_x_7751 - _ZN2at6native55_GLOBAL__N__de093ff9_22_ForeachBinaryOpList_cu_a911ec4325multi_tensor_apply_kernelINS1_18TensorListMetadataILi2EEENS1_11CopyFunctorIlsLi2ELi1ELi1EEEJNS0_4CopyIlsEEEEEvT_T0_DpT1_)
        .other          _ZN2at6native55_GLOBAL__N__de093ff9_22_ForeachBinaryOpList_cu_a911ec4325multi_tensor_apply_kernelINS1_18TensorListMetadataILi2EEENS1_11CopyFunctorIlsLi2ELi1ELi1EEEJNS0_4CopyIlsEEEEEvT_T0_DpT1_,@"STO_CUDA_ENTRY STV_DEFAULT"
_ZN2at6native55_GLOBAL__N__de093ff9_22_ForeachBinaryOpList_cu_a911ec4325multi_tensor_apply_kernelINS1_18TensorListMetadataILi2EEENS1_11CopyFunctorIlsLi2ELi1ELi1EEEJNS0_4CopyIlsEEEEEvT_T0_DpT1_:
        /* <DEDUP_REMOVED lines=39> */
[----:B------:R-:W-:Y:S05]  /*0270*/  CALL.REL.NOINC `($__internal_104_$__cuda_sm20_div_u16) ;  /* 0x0000000c004c7944 */ /* 0x000fea0003c00000 */
        /* <DEDUP_REMOVED lines=16> */
.L_x_3235:
        /* <DEDUP_REMOVED lines=16> */
[----:B------:R0:W2:Y:S01]  /*0480*/  @!P2 LDG.E.U16 R3, desc[UR14][R12.64] ;  /* 0x0000000e0c03a981 */ /* 0x0000a2000c1e1500 */
[----:B------:R-:W-:-:S05]  /*0490*/  @!P4 LEA.HI.X R9, R11, UR9, R24, 0x1, P1 ;  /* 0x000000090b09cc11 */ /* 0x000fca00088f0c18 */
[----:B------:R1:W3:Y:S01]  /*04a0*/  @!P4 LDG.E.U16 R4, desc[UR14][R8.64] ;  /* 0x0000000e0804c981 */ /* 0x0002e2000c1e1500 */
[----:B------:R-:W-:Y:S01]  /*04b0*/  @!P3 LEA R14, P5, R19, UR8, 0x1 ;  /* 0x00000008130ebc11 */ /* 0x000fe2000f8a08ff */
[--C-:B------:R-:W-:Y:S01]  /*04c0*/  IMAD.X R10, RZ, RZ, R20.reuse, P6 ;  /* 0x000000ffff0a7224 */ /* 0x100fe200030e0614 */
[----:B------:R-:W-:Y:S02]  /*04d0*/  ISETP.GE.U32.AND P1, PT, R7, UR17, PT ;  /* 0x0000001107007c0c */ /* 0x000fe4000bf26070 */
[----:B------:R-:W-:Y:S02]  /*04e0*/  @!P3 LEA.HI.X R15, R19, UR9, R20, 0x1, P5 ;  /* 0x00000009130fbc11 */ /* 0x000fe4000a8f0c14 */
[----:B------:R-:W-:-:S03]  /*04f0*/  ISETP.GE.AND.EX P1, PT, R10, UR18, PT, P1 ;  /* 0x000000120a007c0c */ /* 0x000fc6000bf26310 */
[----:B------:R-:W4:Y:S10]  /*0500*/  @!P3 LDG.E.U16 R5, desc[UR14][R14.64] ;  /* 0x0000000e0e05b981 */ /* 0x000f34000c1e1500 */
[----:B------:R-:W-:-:S04]  /*0510*/  @!P1 LEA R16, P5, R7, UR8, 0x1 ;  /* 0x0000000807109c11 */ /* 0x000fc8000f8a08ff */
[----:B------:R-:W-:-:S05]  /*0520*/  @!P1 LEA.HI.X R17, R7, UR9, R10, 0x1, P5 ;  /* 0x0000000907119c11 */ /* 0x000fca000a8f0c0a */
[----:B------:R5:W4:Y:S01]  /*0530*/  @!P1 LDG.E.U16 R6, desc[UR14][R16.64] ;  /* 0x0000000e10069981 */ /* 0x000b22000c1e1500 */
[C---:B0-----:R-:W-:Y:S02]  /*0540*/  @!P3 LEA R12, P6, R19.reuse, UR10, 0x3 ;  /* 0x0000000a130cbc11 */ /* 0x041fe4000f8c18ff */
[C---:B------:R-:W-:Y:S02]  /*0550*/  @!P2 LEA R18, P5, R26.reuse, UR10, 0x3 ;  /* 0x0000000a1a12ac11 */ /* 0x040fe4000f8a18ff */
[----:B------:R-:W-:Y:S02]  /*0560*/  @!P3 LEA.HI.X R13, R19, UR11, R20, 0x3, P6 ;  /* 0x0000000b130dbc11 */ /* 0x000fe4000b0f1c14 */
[----:B------:R-:W-:Y:S02]  /*0570*/  @!P2 LEA.HI.X R19, R26, UR11, R25, 0x3, P5 ;  /* 0x0000000b1a13ac11 */ /* 0x000fe4000a8f1c19 */
[----:B-1----:R-:W-:Y:S02]  /*0580*/  @!P4 LEA R8, P5, R11, UR10, 0x3 ;  /* 0x0000000a0b08cc11 */ /* 0x002fe4000f8a18ff */
[----:B------:R-:W-:-:S04]  /*0590*/  @!P1 LEA R20, P6, R7, UR10, 0x3 ;  /* 0x0000000a07149c11 */ /* 0x000fc8000f8c18ff */
[----:B------:R-:W-:Y:S02]  /*05a0*/  @!P1 LEA.HI.X R21, R7, UR11, R10, 0x3, P6 ;  /* 0x0000000b07159c11 */ /* 0x000fe4000b0f1c0a */
[----:B--2---:R-:W-:Y:S02]  /*05b0*/  @!P2 PRMT R22, R3, 0x9910, RZ ;  /* 0x000099100316a816 */ /* 0x004fe400000000ff */
[----:B---3--:R-:W-:-:S05]  /*05c0*/  @!P4 PRMT R9, R4, 0x9910, RZ ;  /* 0x000099100409c816 */ /* 0x008fca00000000ff */
[----:B-----5:R-:W-:Y:S01]  /*05d0*/  @!P4 IMAD.MOV.U32 R16, RZ, RZ, R9 ;  /* 0x000000ffff10c224 */ /* 0x020fe200078e0009 */
[----:B------:R-:W-:Y:S02]  /*05e0*/  @!P2 SHF.R.S32.HI R23, RZ, 0x1f, R22 ;  /* 0x0000001fff17a819 */ /* 0x000fe40000011416 */
[----:B------:R-:W-:Y:S02]  /*05f0*/  @!P4 LEA.HI.X R9, R11, UR11, R24, 0x3, P5 ;  /* 0x0000000b0b09cc11 */ /* 0x000fe4000a8f1c18 */
[----:B------:R-:W-:Y:S01]  /*0600*/  @!P4 SHF.R.S32.HI R17, RZ, 0x1f, R16 ;  /* 0x0000001fff11c819 */ /* 0x000fe20000011410 */
[----:B------:R-:W-:Y:S01]  /*0610*/  @!P2 STG.E.64 desc[UR14][R18.64], R22 ;  /* 0x000000161200a986 */ /* 0x000fe2000c101b0e */
[----:B----4-:R-:W-:-:S03]  /*0620*/  @!P3 PRMT R14, R5, 0x9910, RZ ;  /* 0x00009910050eb816 */ /* 0x010fc600000000ff */
[----:B------:R0:W-:Y:S01]  /*0630*/  @!P4 STG.E.64 desc[UR14][R8.64], R16 ;  /* 0x000000100800c986 */ /* 0x0001e2000c101b0e */
[----:B------:R-:W-:Y:S02]  /*0640*/  IADD3 R11, P4, PT, R11, UR12, RZ ;  /* 0x0000000c0b0b7c10 */ /* 0x000fe4000ff9e0ff */
[----:B------:R-:W-:Y:S02]  /*0650*/  IADD3 R26, P2, PT, R26, UR12, RZ ;  /* 0x0000000c1a1a7c10 */ /* 0x000fe4000ff5e0ff */
[----:B------:R-:W-:Y:S01]  /*0660*/  @!P3 SHF.R.S32.HI R15, RZ, 0x1f, R14 ;  /* 0x0000001fff0fb819 */ /* 0x000fe2000001140e */
[----:B------:R-:W-:Y:S01]  /*0670*/  IMAD.X R24, RZ, RZ, R24, P4 ;  /* 0x000000ffff187224 */ /* 0x000fe200020e0618 */
[C---:B------:R-:W-:Y:S01]  /*0680*/  ISETP.GE.U32.AND P5, PT, R11.reuse, UR17, PT ;  /* 0x000000110b007c0c */ /* 0x040fe2000bfa6070 */
[----:B------:R-:W-:Y:S01]  /*0690*/  IMAD.X R25, RZ, RZ, R25, P2 ;  /* 0x000000ffff197224 */ /* 0x000fe200010e0619 */
[----:B------:R-:W-:Y:S01]  /*06a0*/  IADD3 R7, P4, PT, R11, UR16, RZ ;  /* 0x000000100b077c10 */ /* 0x000fe2000ff9e0ff */
[----:B------:R1:W-:Y:S01]  /*06b0*/  @!P3 STG.E.64 desc[UR14][R12.64], R14 ;  /* 0x0000000e0c00b986 */ /* 0x0003e2000c101b0e */
[----:B------:R-:W-:-:S02]  /*06c0*/  ISETP.GE.U32.AND P2, PT, R26, UR17, PT ;  /* 0x000000111a007c0c */ /* 0x000fc4000bf46070 */
[----:B------:R-:W-:Y:S01]  /*06d0*/  ISETP.GE.AND.EX P3, PT, R24, UR18, PT, P5 ;  /* 0x0000001218007c0c */ /* 0x000fe2000bf66350 */
[----:B0-----:R-:W-:Y:S01]  /*06e0*/  IMAD.X R8, RZ, RZ, R24, P4 ;  /* 0x000000ffff087224 */ /* 0x001fe200020e0618 */
[----:B------:R-:W-:Y:S02]  /*06f0*/  IADD3 R10, P5, PT, R7, UR16, RZ ;  /* 0x00000010070a7c10 */ /* 0x000fe4000ffbe0ff */
[----:B------:R-:W-:Y:S02]  /*0700*/  ISETP.GE.AND.EX P2, PT, R25, UR18, PT, P2 ;  /* 0x0000001219007c0c */ /* 0x000fe4000bf46320 */
[----:B------:R-:W-:Y:S01]  /*0710*/  ISETP.GE.U32.AND P6, PT, R7, UR17, PT ;  /* 0x0000001107007c0c */ /* 0x000fe2000bfc6070 */
[----:B------:R-:W-:Y:S01]  /*0720*/  IMAD.X R9, RZ, RZ, R8, P5 ;  /* 0x000000ffff097224 */ /* 0x000fe200028e0608 */
[----:B------:R-:W-:Y:S02]  /*0730*/  ISETP.GE.U32.AND P4, PT, R10, UR17, PT ;  /* 0x000000110a007c0c */ /* 0x000fe4000bf86070 */
[----:B------:R-:W-:-:S02]  /*0740*/  @!P1 PRMT R22, R6, 0x9910, RZ ;  /* 0x0000991006169816 */ /* 0x000fc400000000ff */
[----:B------:R-:W-:Y:S02]  /*0750*/  ISETP.GE.AND.EX P5, PT, R8, UR18, PT, P6 ;  /* 0x0000001208007c0c */ /* 0x000fe4000bfa6360 */
[----:B------:R-:W-:Y:S02]  /*0760*/  ISETP.GE.AND.EX P4, PT, R9, UR18, PT, P4 ;  /* 0x0000001209007c0c */ /* 0x000fe4000bf86340 */
[----:B------:R-:W-:Y:S02]  /*0770*/  @!P1 SHF.R.S32.HI R23, RZ, 0x1f, R22 ;  /* 0x0000001fff179819 */ /* 0x000fe40000011416 */
[----:B-1----:R-:W-:-:S03]  /*0780*/  @!P2 LEA R12, P6, R26, UR8, 0x1 ;  /* 0x000000081a0cac11 */ /* 0x002fc6000f8c08ff */
[----:B------:R0:W-:Y:S01]  /*0790*/  @!P1 STG.E.64 desc[UR14][R20.64], R22 ;  /* 0x0000001614009986 */ /* 0x0001e2000c101b0e */
[----:B------:R-:W-:Y:S02]  /*07a0*/  @!P3 LEA R14, P1, R11, UR8, 0x1 ;  /* 0x000000080b0ebc11 */ /* 0x000fe4000f8208ff */
[----:B------:R-:W-:Y:S02]  /*07b0*/  @!P2 LEA.HI.X R13, R26, UR9, R25, 0x1, P6 ;  /* 0x000000091a0dac11 */ /* 0x000fe4000b0f0c19 */
[----:B------:R-:W-:Y:S02]  /*07c0*/  @!P5 LEA R16, P6, R7, UR8, 0x1 ;  /* 0x000000080710dc11 */ /* 0x000fe4000f8c08ff */
[----:B------:R-:W-:Y:S01]  /*07d0*/  @!P3 LEA.HI.X R15, R11, UR9, R24, 0x1, P1 ;  /* 0x000000090b0fbc11 */ /* 0x000fe200088f0c18 */
[----:B------:R-:W2:Y:S01]  /*07e0*/  @!P2 LDG.E.U16 R3, desc[UR14][R12.64] ;  /* 0x0000000e0c03a981 */ /* 0x000ea2000c1e1500 */
[C---:B------:R-:W-:Y:S02]  /*07f0*/  @!P4 LEA R18, P1, R10.reuse, UR8, 0x1 ;  /* 0x000000080a12cc11 */ /* 0x040fe4000f8208ff */
[----:B------:R-:W-:Y:S01]  /*0800*/  @!P5 LEA.HI.X R17, R7, UR9, R8, 0x1, P6 ;  /* 0x000000090711dc11 */ /* 0x000fe2000b0f0c08 */
[----:B------:R-:W3:Y:S01]  /*0810*/  @!P3 LDG.E.U16 R4, desc[UR14][R14.64] ;  /* 0x0000000e0e04b981 */ /* 0x000ee2000c1e1500 */
[----:B------:R-:W-:-:S03]  /*0820*/  @!P4 LEA.HI.X R19, R10, UR9, R9, 0x1, P1 ;  /* 0x000000090a13cc11 */ /* 0x000fc600088f0c09 */
[----:B------:R-:W4:Y:S04]  /*0830*/  @!P5 LDG.E.U16 R5, desc[UR14][R16.64] ;  /* 0x0000000e1005d981 */ /* 0x000f28000c1e1500 */
[----:B------:R-:W5:Y:S01]  /*0840*/  @!P4 LDG.E.U16 R6, desc[UR14][R18.64] ;  /* 0x0000000e1206c981 */ /* 0x000f62000c1e1500 */
[C---:B0-----:R-:W-:Y:S02]  /*0850*/  @!P2 LEA R22, P1, R26.reuse, UR10, 0x3 ;  /* 0x0000000a1a16ac11 */ /* 0x041fe4000f8218ff */
[C---:B------:R-:W-:Y:S02]  /*0860*/  @!P3 LEA R20, P6, R11.reuse, UR10, 0x3 ;  /* 0x0000000a0b14bc11 */ /* 0x040fe4000f8c18ff */
[----:B------:R-:W-:Y:S02]  /*0870*/  @!P2 LEA.HI.X R23, R26, UR11, R25, 0x3, P1 ;  /* 0x0000000b1a17ac11 */ /* 0x000fe400088f1c19 */
[----:B------:R-:W-:-:S02]  /*0880*/  @!P3 LEA.HI.X R21, R11, UR11, R24, 0x3, P6 ;  /* 0x0000000b0b15bc11 */ /* 0x000fc4000b0f1c18 */
[C---:B------:R-:W-:Y:S02]  /*0890*/  @!P5 LEA R26, P1, R7.reuse, UR10, 0x3 ;  /* 0x0000000a071adc11 */ /* 0x040fe4000f8218ff */
[C---:B------:R-:W-:Y:S02]  /*08a0*/  @!P4 LEA R24, P6, R10.reuse, UR10, 0x3 ;  /* 0x0000000a0a18cc11 */ /* 0x040fe4000f8c18ff */
[----:B------:R-:W-:Y:S02]  /*08b0*/  @!P5 LEA.HI.X R27, R7, UR11, R8, 0x3, P1 ;  /* 0x0000000b071bdc11 */ /* 0x000fe400088f1c08 */
[----:B------:R-:W-:Y:S01]  /*08c0*/  @!P4 LEA.HI.X R25, R10, UR11, R9, 0x3, P6 ;  /* 0x0000000b0a19cc11 */ /* 0x000fe2000b0f1c09 */
[----:B------:R-:W-:-:S04]  /*08d0*/  UIADD3 UR4, UP0, UPT, UR4, 0x2, URZ ;  /* 0x0000000204047890 */ /* 0x000fc8000ff1e0ff */
[----:B------:R-:W-:Y:S02]  /*08e0*/  UIADD3.X UR5, UPT, UPT, URZ, UR5, URZ, UP0, !UPT ;  /* 0x00000005ff057290 */ /* 0x000fe400087fe4ff */
[----:B------:R-:W-:-:S04]  /*08f0*/  ISETP.NE.U32.AND P1, PT, R2, UR4, PT ;  /* 0x0000000402007c0c */ /* 0x000fc8000bf25070 */
[----:B------:R-:W-:Y:S01]  /*0900*/  ISETP.NE.AND.EX P1, PT, RZ, UR5, PT, P1 ;  /* 0x00000005ff007c0c */ /* 0x000fe2000bf25310 */
[----:B------:R-:W-:-:S04]  /*0910*/  ULEA UR6, UP0, UR12, UR6, 0x1 ;  /* 0x000000060c067291 */ /* 0x000fc8000f8008ff */
[----:B------:R-:W-:Y:S01]  /*0920*/  ULEA.HI.X UR7, UR12, UR7, URZ, 0x1, UP0 ;  /* 0x000000070c077291 */ /* 0x000fe200080f0cff */
[----:B--2---:R-:W-:-:S05]  /*0930*/  @!P2 PRMT R11, R3, 0x9910, RZ ;  /* 0x00009910030ba816 */ /* 0x004fca00000000ff */
[----:B------:R-:W-:Y:S01]  /*0940*/  @!P2 IMAD.MOV.U32 R8, RZ, RZ, R11 ;  /* 0x000000ffff08a224 */ /* 0x000fe200078e000b */
[----:B---3--:R-:W-:Y:S02]  /*0950*/  @!P3 PRMT R10, R4, 0x9910, RZ ;  /* 0x00009910040ab816 */ /* 0x008fe400000000ff */
[----:B----4-:R-:W-:Y:S02]  /*0960*/  @!P5 PRMT R12, R5, 0x9910, RZ ;  /* 0x00009910050cd816 */ /* 0x010fe400000000ff */
[----:B------:R-:W-:Y:S02]  /*0970*/  @!P2 SHF.R.S32.HI R9, RZ, 0x1f, R8 ;  /* 0x0000001fff09a819 */ /* 0x000fe40000011408 */
[----:B-----5:R-:W-:Y:S02]  /*0980*/  @!P4 PRMT R14, R6, 0x9910, RZ ;  /* 0x00009910060ec816 */ /* 0x020fe400000000ff */
[----:B------:R-:W-:Y:S02]  /*0990*/  @!P3 SHF.R.S32.HI R11, RZ, 0x1f, R10 ;  /* 0x0000001fff0bb819 */ /* 0x000fe4000001140a */
[----:B------:R-:W-:-:S02]  /*09a0*/  @!P5 SHF.R.S32.HI R13, RZ, 0x1f, R12 ;  /* 0x0000001fff0dd819 */ /* 0x000fc4000001140c */
[----:B------:R-:W-:Y:S01]  /*09b0*/  @!P4 SHF.R.S32.HI R15, RZ, 0x1f, R14 ;  /* 0x0000001fff0fc819 */ /* 0x000fe2000001140e */
[----:B------:R1:W-:Y:S04]  /*09c0*/  @!P2 STG.E.64 desc[UR14][R22.64], R8 ;  /* 0x000000081600a986 */ /* 0x0003e8000c101b0e */
[----:B------:R1:W-:Y:S04]  /*09d0*/  @!P3 STG.E.64 desc[UR14][R20.64], R10 ;  /* 0x0000000a1400b986 */ /* 0x0003e8000c101b0e */
[----:B------:R1:W-:Y:S04]  /*09e0*/  @!P5 STG.E.64 desc[UR14][R26.64], R12 ;  /* 0x0000000c1a00d986 */ /* 0x0003e8000c101b0e */
[----:B------:R1:W-:Y:S01]  /*09f0*/  @!P4 STG.E.64 desc[UR14][R24.64], R14 ;  /* 0x0000000e1800c986 */ /* 0x0003e2000c101b0e */
[----:B------:R-:W-:Y:S05]  /*0a00*/  @P1 BRA `(.L_x_3235) ;  /* 0xfffffff8005c1947 */ /* 0x000fea000383ffff */
.L_x_3234:
        /* <DEDUP_REMOVED lines=16> */
[----:B------:R-:W-:Y:S02]  /*0b10*/  @!P1 LEA R14, P3, R12, UR8, 0x1 ;  /* 0x000000080c0e9c11 */ /* 0x000fe4000f8608ff */
[----:B------:R-:W-:Y:S01]  /*0b20*/  PRMT R21, R4, 0x7610, R21 ;  /* 0x0000761004157816 */ /* 0x000fe20000000015 */
[----:B------:R-:W2:Y:S01]  /*0b30*/  @!P0 LDG.E.U16 R8, desc[UR14][R10.64] ;  /* 0x0000000e0a088981 */ /* 0x000ea2000c1e1500 */
[----:B------:R-:W-:Y:S02]  /*0b40*/  @!P1 LEA.HI.X R15, R12, UR9, R9, 0x1, P3 ;  /* 0x000000090c0f9c11 */ /* 0x000fe400098f0c09 */
[----:B------:R-:W-:Y:S02]  /*0b50*/  @!P2 LEA R16, P3, R7, UR8, 0x1 ;  /* 0x000000080710ac11 */ /* 0x000fe4000f8608ff */
[----:B------:R-:W-:Y:S01]  /*0b60*/  PRMT R13, R5, 0x7610, R13 ;  /* 0x00007610050d7816 */ /* 0x000fe2000000000d */
[----:B------:R-:W3:Y:S01]  /*0b70*/  @!P1 LDG.E.U16 R21, desc[UR14][R14.64] ;  /* 0x0000000e0e159981 */ /* 0x000ee2000c1e1500 */
[----:B------:R-:W-:-:S05]  /*0b80*/  @!P2 LEA.HI.X R17, R7, UR9, R0, 0x1, P3 ;  /* 0x000000090711ac11 */ /* 0x000fca00098f0c00 */
[----:B------:R-:W4:Y:S01]  /*0b90*/  @!P2 LDG.E.U16 R13, desc[UR14][R16.64] ;  /* 0x0000000e100da981 */ /* 0x000f22000c1e1500 */
[----:B------:R-:W-:-:S04]  /*0ba0*/  IADD3 R2, P4, PT, R7, UR16, RZ ;  /* 0x0000001007027c10 */ /* 0x000fc8000ff9e0ff */
[----:B------:R-:W-:Y:S01]  /*0bb0*/  ISETP.GE.U32.AND P3, PT, R2, UR17, PT ;  /* 0x0000001102007c0c */ /* 0x000fe2000bf66070 */
[----:B------:R-:W-:-:S05]  /*0bc0*/  IMAD.X R3, RZ, RZ, R0, P4 ;  /* 0x000000ffff037224 */ /* 0x000fca00020e0600 */
[----:B------:R-:W-:-:S13]  /*0bd0*/  ISETP.GE.AND.EX P3, PT, R3, UR18, PT, P3 ;  /* 0x0000001203007c0c */ /* 0x000fda000bf66330 */
[----:B------:R-:W-:-:S04]  /*0be0*/  @!P3 LEA R18, P4, R2, UR8, 0x1 ;  /* 0x000000080212bc11 */ /* 0x000fc8000f8808ff */
[----:B------:R-:W-:Y:S02]  /*0bf0*/  @!P3 LEA.HI.X R19, R2, UR9, R3, 0x1, P4 ;  /* 0x000000090213bc11 */ /* 0x000fe4000a0f0c03 */
[----:B------:R-:W-:-:S04]  /*0c00*/  @!P0 LEA R4, P4, R22, UR10, 0x3 ;  /* 0x0000000a16048c11 */ /* 0x000fc8000f8818ff */
[----:B------:R-:W-:Y:S02]  /*0c10*/  @!P0 LEA.HI.X R5, R22, UR11, R23, 0x3, P4 ;  /* 0x0000000b16058c11 */ /* 0x000fe4000a0f1c17 */
[----:B------:R-:W-:Y:S02]  /*0c20*/  PRMT R20, R6, 0x7610, R20 ;  /* 0x0000761006147816 */ /* 0x000fe40000000014 */
[----:B------:R-:W-:-:S04]  /*0c30*/  @!P2 LEA R6, P5, R7, UR10, 0x3 ;  /* 0x0000000a0706ac11 */ /* 0x000fc8000f8a18ff */
[----:B------:R-:W-:Y:S01]  /*0c40*/  @!P2 LEA.HI.X R7, R7, UR11, R0, 0x3, P5 ;  /* 0x0000000b0707ac11 */ /* 0x000fe2000a8f1c00 */
[----:B------:R0:W5:Y:S01]  /*0c50*/  @!P3 LDG.E.U16 R20, desc[UR14][R18.64] ;  /* 0x0000000e1214b981 */ /* 0x000162000c1e1500 */
[----:B--2---:R-:W-:Y:S02]  /*0c60*/  @!P0 PRMT R10, R8, 0x9910, RZ ;  /* 0x00009910080a8816 */ /* 0x004fe400000000ff */
[C---:B------:R-:W-:Y:S02]  /*0c70*/  @!P1 LEA R8, P4, R12.reuse, UR10, 0x3 ;  /* 0x0000000a0c089c11 */ /* 0x040fe4000f8818ff */
[----:B---3--:R-:W-:Y:S02]  /*0c80*/  @!P1 PRMT R21, R21, 0x9910, RZ ;  /* 0x0000991015159816 */ /* 0x008fe400000000ff */
[----:B------:R-:W-:-:S03]  /*0c90*/  @!P1 LEA.HI.X R9, R12, UR11, R9, 0x3, P4 ;  /* 0x0000000b0c099c11 */ /* 0x000fc6000a0f1c09 */
[----:B------:R-:W-:Y:S01]  /*0ca0*/  @!P1 IMAD.MOV.U32 R12, RZ, RZ, R21 ;  /* 0x000000ffff0c9224 */ /* 0x000fe200078e0015 */
[----:B----4-:R-:W-:Y:S02]  /*0cb0*/  @!P2 PRMT R14, R13, 0x9910, RZ ;  /* 0x000099100d0ea816 */ /* 0x010fe400000000ff */
[----:B------:R-:W-:Y:S02]  /*0cc0*/  @!P0 SHF.R.S32.HI R11, RZ, 0x1f, R10 ;  /* 0x0000001fff0b8819 */ /* 0x000fe4000001140a */
[----:B------:R-:W-:Y:S02]  /*0cd0*/  @!P1 SHF.R.S32.HI R13, RZ, 0x1f, R12 ;  /* 0x0000001fff0d9819 */ /* 0x000fe4000001140c */
[----:B------:R-:W-:Y:S01]  /*0ce0*/  @!P2 SHF.R.S32.HI R15, RZ, 0x1f, R14 ;  /* 0x0000001fff0fa819 */ /* 0x000fe2000001140e */
[----:B------:R0:W-:Y:S04]  /*0cf0*/  @!P0 STG.E.64 desc[UR14][R4.64], R10 ;  /* 0x0000000a04008986 */ /* 0x0001e8000c101b0e */
[----:B------:R0:W-:Y:S04]  /*0d00*/  @!P1 STG.E.64 desc[UR14][R8.64], R12 ;  /* 0x0000000c08009986 */ /* 0x0001e8000c101b0e */
[----:B------:R0:W-:Y:S01]  /*0d10*/  @!P2 STG.E.64 desc[UR14][R6.64], R14 ;  /* 0x0000000e0600a986 */ /* 0x0001e2000c101b0e */
[----:B------:R-:W-:Y:S05]  /*0d20*/  @P3 EXIT ;  /* 0x000000000000394d */ /* 0x000fea0003800000 */
[----:B-----5:R-:W-:Y:S02]  /*0d30*/  PRMT R20, R20, 0x9910, RZ ;  /* 0x0000991014147816 */ /* 0x020fe400000000ff */
[----:B0-----:R-:W-:-:S03]  /*0d40*/  LEA R6, P0, R2, UR10, 0x3 ;  /* 0x0000000a02067c11 */ /* 0x001fc6000f8018ff */
[----:B------:R-:W-:Y:S01]  /*0d50*/  IMAD.MOV.U32 R4, RZ, RZ, R20 ;  /* 0x000000ffff047224 */ /* 0x000fe200078e0014 */
[----:B------:R-:W-:-:S04]  /*0d60*/  LEA.HI.X R7, R2, UR11, R3, 0x3, P0 ;  /* 0x0000000b02077c11 */ /* 0x000fc800080f1c03 */
[----:B------:R-:W-:-:S05]  /*0d70*/  SHF.R.S32.HI R5, RZ, 0x1f, R4 ;  /* 0x0000001fff057819 */ /* 0x000fca0000011404 */
[----:B------:R-:W-:Y:S01]  /*0d80*/  STG.E.64 desc[UR14][R6.64], R4 ;  /* 0x0000000406007986 */ /* 0x000fe2000c101b0e */
[----:B------:R-:W-:Y:S05]  /*0d90*/  EXIT ;  /* 0x000000000000794d */ /* 0x000fea0003800000 */
.L_x_3233:
[----:B------:R-:W0:Y:S02]  /*0da0*/  S2R R13, SR_TID.X ;  /* 0x00000000000d7919 */ /* 0x000e240000002100 */
[----:B0-----:R-:W-:-:S03]  /*0db0*/  IMAD.WIDE.U32 R2, R13, 0x4, RZ ;  /* 0x000000040d027825 */ /* 0x001fc600078e00ff */
[----:B------:R-:W-:-:S04]  /*0dc0*/  ISETP.GE.U32.AND P0, PT, R2, UR19, PT ;  /* 0x0000001302007c0c */ /* 0x000fc8000bf06070 */
[----:B------:R-:W-:-:S13]  /*0dd0*/  ISETP.GE.AND.EX P0, PT, R3, UR6, PT, P0 ;  /* 0x0000000603007c0c */ /* 0x000fda000bf06300 */
[----:B------:R-:W-:Y:S05]  /*0de0*/  @P0 EXIT ;  /* 0x000000000000094d */ /* 0x000fea0003800000 */
[----:B------:R-:W-:Y:S01]  /*0df0*/  IMAD.MOV.U32 R0, RZ, RZ, RZ ;  /* 0x000000ffff007224 */ /* 0x000fe200078e00ff */
[----:B------:R-:W0:Y:S06]  /*0e00*/  LDCU UR4, c[0x0][0x360] ;  /* 0x00006c00ff0477ac */ /* 0x000e2c0008000800 */
.L_x_3236:
[----:B-1----:R-:W-:-:S04]  /*0e10*/  LEA R4, P0, R13, UR8, 0x3 ;  /* 0x000000080d047c11 */ /* 0x002fc8000f8018ff */
[----:B------:R-:W-:-:S06]  /*0e20*/  LEA.HI.X R5, R13, UR9, R0, 0x3, P0 ;  /* 0x000000090d057c11 */ /* 0x000fcc00080f1c00 */
[----:B------:R-:W2:Y:S01]  /*0e30*/  LDG.E.64 R4, desc[UR14][R4.64] ;  /* 0x0000000e04047981 */ /* 0x000ea2000c1e1b00 */
        /* <DEDUP_REMOVED lines=11> */
[----:B------:R-:W-:Y:S02]  /*0ef0*/  PRMT R7, R4, 0xbb32, RZ ;  /* 0x0000bb3204077816 */ /* 0x000fe400000000ff */
[C---:B------:R-:W-:Y:S01]  /*0f00*/  PRMT R8, R5.reuse, 0x9910, RZ ;  /* 0x0000991005087816 */ /* 0x040fe200000000ff */
[----:B------:R-:W-:Y:S01]  /*0f10*/  IMAD.MOV.U32 R4, RZ, RZ, R6 ;  /* 0x000000ffff047224 */ /* 0x000fe200078e0006 */
[----:B------:R-:W-:Y:S01]  /*0f20*/  PRMT R10, R5, 0xbb32, RZ ;  /* 0x0000bb32050a7816 */ /* 0x000fe200000000ff */
[----:B------:R-:W-:Y:S01]  /*0f30*/  IMAD.MOV.U32 R6, RZ, RZ, R7 ;  /* 0x000000ffff067224 */ /* 0x000fe200078e0007 */
[----:B------:R-:W-:Y:S02]  /*0f40*/  SHF.R.S32.HI R9, RZ, 0x1f, R8 ;  /* 0x0000001fff097819 */ /* 0x000fe40000011408 */
[----:B------:R-:W-:-:S02]  /*0f50*/  SHF.R.S32.HI R5, RZ, 0x1f, R4 ;  /* 0x0000001fff057819 */ /* 0x000fc40000011404 */
[----:B------:R-:W-:Y:S02]  /*0f60*/  SHF.R.S32.HI R7, RZ, 0x1f, R6 ;  /* 0x0000001fff077819 */ /* 0x000fe40000011406 */
[----:B------:R-:W-:-:S05]  /*0f70*/  SHF.R.S32.HI R11, RZ, 0x1f, R10 ;  /* 0x0000001fff0b7819 */ /* 0x000fca000001140a */
[----:B------:R1:W-:Y:S01]  /*0f80*/  STG.E.ENL2.256 desc[UR14][R2.64], R4, R8 ;  /* 0xf80000040208797f */ /* 0x0003e2000f12180e */
[----:B------:R-:W-:Y:S05]  /*0f90*/  @!P0 BRA P1, `(.L_x_3236) ;  /* 0xfffffffc009c8947 */ /* 0x000fea000083ffff */
[----:B------:R-:W-:Y:S05]  /*0fa0*/  EXIT ;  /* 0x000000000000794d */ /* 0x000fea0003800000 */
        .weak           $__internal_104_$__cuda_sm20_div_u16
        .type           $__internal_104_$__cuda_sm20_div_u16,@function
        .size           $__internal_104_$__cuda_sm20_div_u16,(.L_x_7751 - $__internal_104_$__cuda_sm20_div_u16)
$__internal_104_$__cuda_sm20_div_u16:
        /* <DEDUP_REMOVED lines=18> */
[----:B------:R-:W-:Y:S06]  /*10d0*/  RET.REL.NODEC R2 `(_ZN2at6native55_GLOBAL__N__de093ff9_22_ForeachBinaryOpList_cu_a911ec4325multi_tensor_apply_kernelINS1_18TensorListMetadataILi2EEENS1_11CopyFunctorIlsLi2ELi1ELi1EEEJNS0_4CopyIlsEEEEEvT_T0_DpT1_) ;  /* 0xffffffec02c87950 */ /* 0x000fec0003c3ffff */
.L_x_3237:
        /* <DEDUP_REMOVED lines=10> */
.L_x_7751:


//--------------------- .text._ZN2at6native55_GLOBAL__N__de093ff9_22_ForeachBinaryOpList_cu_a911ec4325multi_tensor_apply_kernelINS1_18TensorListMetadataILi2EEENS1_11CopyFunctorIlaLi2ELi1ELi1EEEJNS0_4CopyIlaEEEEEvT_T0_DpT1_ --------------------------
	.section	.text._ZN2at6native55_GLOBAL__N__de093ff9_22_ForeachBinaryOpList_cu_a911ec4325multi_tensor_apply_kernelINS1_18TensorListMetadataILi2EEENS1_11CopyFunctorIlaLi2ELi1ELi1EEEJNS0_4CopyIlaEEEEEvT_T0_DpT1_,"ax",@progbits
	.align	128
.text._ZN2at6native55_GLOBAL__N__de093ff9_22_ForeachBinaryOpList_cu_a911ec4325multi_tensor_apply_kernelINS1_18TensorListMetadataILi2EEENS1_11CopyFunctorIlaLi2ELi1ELi1EEEJNS0_4CopyIlaEEEEEvT_T0_DpT1_:
        .type           _ZN2at6native55_GLOBAL__N__de093ff9_22_ForeachBinaryOpList_cu_a911ec4325multi_tensor_apply_kernelINS1_18TensorListMetadataILi2EEENS1_11CopyFunctorIlaLi2ELi1ELi1EEEJNS0_4CopyIlaEEEEEvT_T0_DpT1_,@function
        .size           _ZN2at6native55_GLOBAL__N__de093ff9_22_ForeachBinaryOpList_cu_a911ec4325multi_tensor_apply_kernelINS1_18TensorListMetadataILi2EEENS1_11CopyFunctorIlaLi2ELi1ELi1EEEJNS0_4CopyIlaEEEEEvT_T0_DpT1_,(.L_x_7753 - _ZN2at6native55_GLOBAL__N__de093ff9_22_ForeachBinaryOpList_cu_a911ec4325multi_tensor_apply_kernelINS1_18TensorListMetadataILi2EEENS1_11CopyFunctorIlaLi2ELi1ELi1EEEJNS0_4CopyIlaEEEEEvT_T0_DpT1_)
        .other          _ZN2at6native55_GLOBAL__N__de093ff9_22_ForeachBinaryOpList_cu_a911ec4325multi_tensor_apply_kernelINS1_18TensorListMetadataILi2EEENS1_11CopyFunctorIlaLi2ELi1ELi1EEEJNS0_4CopyIlaEEEEEvT_T0_DpT1_,@"STO_CUDA_ENTRY STV_DEFAULT"
_ZN2at6native55_GLOBAL__N__de093ff9_22_ForeachBinaryOpList_cu_a911ec4325multi_tensor_apply_kernelINS1_18TensorListMetadataILi2EEENS1_11CopyFunctorIlaLi2ELi1ELi1EEEJNS0_4CopyIlaEEEEEvT_T0_DpT1_:
        /* <DEDUP_REMOVED lines=39> */
[----:B------:R-:W-:Y:S05]  /*0270*/  CALL.REL.NOINC `($__internal_105_$__cuda_sm20_div_u16) ;  /* 0x0000001000687944 */ /* 0x000fea0003c00000 */
        /* <DEDUP_REMOVED lines=52> */
.L_x_3242:
        /* <DEDUP_REMOVED lines=73> */
.L_x_3241:
[----:B------:R-:W-:Y:S05]  /*0a50*/  BSYNC.RECONVERGENT B0 ;  /* 0x0000000000007941 */ /* 0x000fea0003800200 */
.L_x_3240:
        /* <DEDUP_REMOVED lines=55> */
.L_x_3239:
        /* <DEDUP_REMOVED lines=66> */
.L_x_3238:
[----:B------:R-:W0:Y:S02]  /*11f0*/  S2R R13, SR_TID.X ;  /* 0x00000000000d7919 */ /* 0x000e240000002100 */
[----:B0-----:R-:W-:-:S03]  /*1200*/  IMAD.WIDE.U32 R2, R13, 0x4, RZ ;  /* 0x000000040d027825 */ /* 0x001fc600078e00ff */
[----:B------:R-:W-:-:S04]  /*1210*/  ISETP.GE.U32.AND P0, PT, R2, UR11, PT ;  /* 0x0000000b02007c0c */ /* 0x000fc8000bf06070 */
[----:B------:R-:W-:-:S13]  /*1220*/  ISETP.GE.AND.EX P0, PT, R3, UR4, PT, P0 ;  /* 0x0000000403007c0c */ /* 0x000fda000bf06300 */
[----:B------:R-:W-:Y:S05]  /*1230*/  @P0 EXIT ;  /* 0x000000000000094d */ /* 0x000fea0003800000 */
[----:B------:R-:W-:Y:S01]  /*1240*/  IMAD.MOV.U32 R0, RZ, RZ, RZ ;  /* 0x000000ffff007224 */ /* 0x000fe200078e00ff */
[----:B------:R-:W0:Y:S06]  /*1250*/  LDCU UR5, c[0x0][0x360] ;  /* 0x00006c00ff0577ac */ /* 0x000e2c0008000800 */
.L_x_3243:
        /* <DEDUP_REMOVED lines=28> */
        .weak           $__internal_105_$__cuda_sm20_div_u16
        .type           $__internal_105_$__cuda_sm20_div_u16,@function
        .size           $__internal_105_$__cuda_sm20_div_u16,(.L_x_7753 - $__internal_105_$__cuda_sm20_div_u16)
$__internal_105_$__cuda_sm20_div_u16:
        /* <DEDUP_REMOVED lines=19> */
[----:B------:R-:W-:Y:S05]  /*1550*/  RET.REL.NODEC R2 `(_ZN2at6native55_GLOBAL__N__de093ff9_22_ForeachBinaryOpList_cu_a911ec4325multi_tensor_apply_kernelINS1_18TensorListMetadataILi2EEENS1_11CopyFunctorIlaLi2ELi1ELi1EEEJNS0_4CopyIlaEEEEEvT_T0_DpT1_) ;  /* 0xffffffe802a87950 */ /* 0x000fea0003c3ffff */
.L_x_3244:
        /* <DEDUP_REMOVED lines=10> */
.L_x_7753:


//--------------------- .text._ZN2at6native55_GLOBAL__N__de093ff9_22_ForeachBinaryOpList_cu_a911ec4325multi_tensor_apply_kernelINS1_18TensorListMetadataILi2EEENS1_11CopyFunctorIlhLi2ELi1ELi1EEEJNS0_4CopyIlhEEEEEvT_T0_DpT1_ --------------------------
	.section	.text._ZN2at6native55_GLOBAL__N__de093ff9_22_ForeachBinaryOpList_cu_a911ec4325multi_tensor_apply_kernelINS1_18TensorListMetadataILi2EEENS1_11CopyFunctorIlhLi2ELi1ELi1EEEJNS0_4CopyIlhEEEEEvT_T0_DpT1_,"ax",@progbits
	.align	128
.text._ZN2at6native55_GLOBAL__N__de093ff9_22_ForeachBinaryOpList_cu_a911ec4325multi_tensor_apply_kernelINS1_18TensorListMetadataILi2EEENS1_11CopyFunctorIlhLi2ELi1ELi1EEEJNS0_4CopyIlhEEEEEvT_T0_DpT1_:
        .type           _ZN2at6native55_GLOBAL__N__de093ff9_22_ForeachBinaryOpList_cu_a911ec4325multi_tensor_apply_kernelINS1_18TensorListMetadataILi2EEENS1_11CopyFunctorIlhLi2ELi1ELi1EEEJNS0_4CopyIlhEEEEEvT_T0_DpT1_,@function
        .size           _ZN2at6native55_GLOBAL__N__de093ff9_22_ForeachBinaryOpList_cu_a911ec4325multi_tensor_apply_kernelINS1_18TensorListMetadataILi2EEENS1_11CopyFunctorIlhLi2ELi1ELi1EEEJNS0_4CopyIlhEEEEEvT_T0_DpT1_,(.L_x_7755 - _ZN2at6native55_GLOBAL__N__de093ff9_22_ForeachBinaryOpList_cu_a911ec4325multi_tensor_apply_kernelINS1_18TensorListMetadataILi2EEENS1_11CopyFunctorIlhLi2ELi1ELi1EEEJNS0_4CopyIlhEEEEEvT_T0_DpT1_)
        .other          _ZN2at6native55_GLOBAL__N__de093ff9_22_ForeachBinaryOpList_cu_a911ec4325multi_tensor_apply_kernelINS1_18TensorListMetadataILi2EEENS1_11CopyFunctorIlhLi2ELi1ELi1EEEJNS0_4CopyIlhEEEEEvT_T0_DpT1_,@"STO_CUDA_ENTRY STV_DEFAULT"
_ZN2at6native55_GLOBAL__N__de093ff9_22_ForeachBinaryOpList_cu_a911ec4325multi_tensor_apply_kernelINS1_18TensorListMetadataILi2EEENS1_11CopyFunctorIlhLi2ELi1ELi1EEEJNS0_4CopyIlhEEEEEvT_T0_DpT1_:
        /* <DEDUP_REMOVED lines=39> */
[----:B------:R-:W-:Y:S05]  /*0270*/  CALL.REL.NOINC `($__internal_106_$__cuda_sm20_div_u16) ;  /* 0x0000001000087944 */ /* 0x000fea0003c00000 */
        /* <DEDUP_REMOVED lines=52> */
.L_x_3247:
        /* <DEDUP_REMOVED lines=8> */
[----:B------:R-:W-:-:S04]  /*0640*/  @!P0 IADD3 R24, P2, PT, R27, UR42, RZ ;  /* 0x0000002a1b188c10 */ /* 0x000fc8000ff5e0ff */
[----:B------:R-:W-:Y:S02]  /*0650*/  @!P0 IADD3.X R25, PT, PT, R3, UR43, RZ, P2, !PT ;  /* 0x0000002b03198c10 */ /* 0x000fe400097fe4ff */
[----:B------:R-:W-:Y:S02]  /*0660*/  ISETP.GE.U32.AND P2, PT, R29, UR40, PT ;  /* 0x000000281d007c0c */ /* 0x000fe4000bf46070 */
[----:B------:R-:W-:Y:S01]  /*0670*/  @!P1 IADD3 R20, P3, PT, R27, UR31, RZ ;  /* 0x0000001f1b149c10 */ /* 0x000fe2000ff7e0ff */
[----:B------:R0:W2:Y:S01]  /*0680*/  @!P0 LDG.E.U8 R6, desc[UR26][R24.64] ;  /* 0x0000001a18068981 */ /* 0x0000a2000c1e1100 */
[----:B------:R-:W-:Y:S02]  /*0690*/  ISETP.GE.AND.EX P2, PT, R28, UR41, PT, P2 ;  /* 0x000000291c007c0c */ /* 0x000fe4000bf46320 */
[----:B------:R-:W-:-:S05]  /*06a0*/  @!P1 IADD3.X R21, PT, PT, R3, UR32, RZ, P3, !PT ;  /* 0x0000002003159c10 */ /* 0x000fca0009ffe4ff */
[----:B------:R1:W3:Y:S01]  /*06b0*/  @!P1 LDG.E.U8 R7, desc[UR26][R20.64] ;  /* 0x0000001a14079981 */ /* 0x0002e2000c1e1100 */
[----:B------:R-:W-:-:S05]  /*06c0*/  IADD3 R29, P4, PT, R29, UR28, RZ ;  /* 0x0000001c1d1d7c10 */ /* 0x000fca000ff9e0ff */
[----:B------:R-:W-:Y:S01]  /*06d0*/  @!P2 IADD3 R22, P3, PT, R27, UR37, RZ ;  /* 0x000000251b16ac10 */ /* 0x000fe2000ff7e0ff */
[----:B------:R-:W-:-:S03]  /*06e0*/  IMAD.X R28, RZ, RZ, R28, P4 ;  /* 0x000000ffff1c7224 */ /* 0x000fc600020e061c */
[----:B------:R-:W-:Y:S02]  /*06f0*/  @!P2 IADD3.X R23, PT, PT, R3, UR19, RZ, P3, !PT ;  /* 0x000000130317ac10 */ /* 0x000fe40009ffe4ff */
[----:B------:R-:W-:-:S03]  /*0700*/  ISETP.GE.U32.AND P3, PT, R29, UR40, PT ;  /* 0x000000281d007c0c */ /* 0x000fc6000bf66070 */
[----:B------:R4:W5:Y:S01]  /*0710*/  @!P2 LDG.E.U8 R26, desc[UR26][R22.64] ;  /* 0x0000001a161aa981 */ /* 0x000962000c1e1100 */
[----:B------:R-:W-:-:S13]  /*0720*/  ISETP.GE.AND.EX P3, PT, R28, UR41, PT, P3 ;  /* 0x000000291c007c0c */ /* 0x000fda000bf66330 */
[----:B0-----:R-:W-:-:S04]  /*0730*/  @!P3 IADD3 R24, P4, PT, R27, UR36, RZ ;  /* 0x000000241b18bc10 */ /* 0x001fc8000ff9e0ff */
[----:B------:R-:W-:-:S05]  /*0740*/  @!P3 IADD3.X R25, PT, PT, R3, UR11, RZ, P4, !PT ;  /* 0x0000000b0319bc10 */ /* 0x000fca000a7fe4ff */
[----:B------:R0:W5:Y:S01]  /*0750*/  @!P3 LDG.E.U8 R4, desc[UR26][R24.64] ;  /* 0x0000001a1804b981 */ /* 0x000162000c1e1100 */
[----:B-1----:R-:W-:Y:S01]  /*0760*/  @!P0 IADD3 R20, P4, PT, R18, UR7, RZ ;  /* 0x0000000712148c10 */ /* 0x002fe2000ff9e0ff */
[----:B----4-:R-:W-:-:S03]  /*0770*/  @!P0 IMAD.MOV.U32 R23, RZ, RZ, RZ ;  /* 0x000000ffff178224 */ /* 0x010fc600078e00ff */
[----:B------:R-:W-:Y:S02]  /*0780*/  @!P0 IADD3.X R21, PT, PT, R19, UR10, RZ, P4, !PT ;  /* 0x0000000a13158c10 */ /* 0x000fe4000a7fe4ff */
[----:B--2---:R-:W-:-:S05]  /*0790*/  @!P0 LOP3.LUT R22, R6, 0xff, RZ, 0xc0, !PT ;  /* 0x000000ff06168812 */ /* 0x004fca00078ec0ff */
[----:B------:R1:W-:Y:S02]  /*07a0*/  @!P0 STG.E.64 desc[UR26][R20.64], R22 ;  /* 0x0000001614008986 */ /* 0x0003e4000c101b1a */
[----:B-1----:R-:W-:Y:S01]  /*07b0*/  @!P1 LEA R20, P0, R2, UR7, 0x3 ;  /* 0x0000000702149c11 */ /* 0x002fe2000f8018ff */
[----:B------:R-:W-:Y:S01]  /*07c0*/  @!P1 IMAD.MOV.U32 R23, RZ, RZ, RZ ;  /* 0x000000ffff179224 */ /* 0x000fe200078e00ff */
[----:B---3--:R-:W-:Y:S02]  /*07d0*/  @!P1 LOP3.LUT R22, R7, 0xff, RZ, 0xc0, !PT ;  /* 0x000000ff07169812 */ /* 0x008fe400078ec0ff */
[----:B------:R-:W-:Y:S02]  /*07e0*/  @!P1 IADD3.X R21, PT, PT, R5, UR10, RZ, P0, !PT ;  /* 0x0000000a05159c10 */ /* 0x000fe400087fe4ff */
[----:B0-----:R-:W-:-:S03]  /*07f0*/  @!P2 IADD3 R24, P0, PT, R14, UR7, RZ ;  /* 0x000000070e18ac10 */ /* 0x001fc6000ff1e0ff */
[----:B------:R5:W-:Y:S01]  /*0800*/  @!P1 STG.E.64 desc[UR26][R20.64], R22 ;  /* 0x0000001614009986 */ /* 0x000be2000c101b1a */
[----:B------:R-:W-:Y:S02]  /*0810*/  @!P2 IADD3.X R25, PT, PT, R15, UR10, RZ, P0, !PT ;  /* 0x0000000a0f19ac10 */ /* 0x000fe400087fe4ff */
[----:B-----5:R-:W-:Y:S01]  /*0820*/  @!P2 LOP3.LUT R22, R26, 0xff, RZ, 0xc0, !PT ;  /* 0x000000ff1a16a812 */ /* 0x020fe200078ec0ff */
[----:B------:R-:W-:Y:S02]  /*0830*/  @!P2 IMAD.MOV.U32 R23, RZ, RZ, RZ ;  /* 0x000000ffff17a224 */ /* 0x000fe400078e00ff */
[----:B------:R-:W-:Y:S02]  /*0840*/  @!P3 IMAD.MOV.U32 R20, RZ, RZ, R18 ;  /* 0x000000ffff14b224 */ /* 0x000fe400078e0012 */
[----:B------:R-:W-:Y:S01]  /*0850*/  @!P3 IMAD.MOV.U32 R21, RZ, RZ, R19 ;  /* 0x000000ffff15b224 */ /* 0x000fe200078e0013 */
[----:B------:R0:W-:Y:S02]  /*0860*/  @!P2 STG.E.64 desc[UR26][R24.64], R22 ;  /* 0x000000161800a986 */ /* 0x0001e4000c101b1a */
[----:B0-----:R-:W-:Y:S01]  /*0870*/  IMAD.U32 R25, RZ, RZ, UR28 ;  /* 0x0000001cff197e24 */ /* 0x001fe2000f8e00ff */
[----:B------:R-:W-:Y:S01]  /*0880*/  @!P3 LOP3.LUT R22, R4, 0xff, RZ, 0xc0, !PT ;  /* 0x000000ff0416b812 */ /* 0x000fe200078ec0ff */
[----:B------:R-:W-:-:S02]  /*0890*/  @!P3 IMAD.MOV.U32 R23, RZ, RZ, RZ ;  /* 0x000000ffff17b224 */ /* 0x000fc400078e00ff */
[----:B------:R-:W-:-:S04]  /*08a0*/  @!P3 IMAD.WIDE.U32 R20, R25, 0x18, R20 ;  /* 0x000000181914b825 */ /* 0x000fc800078e0014 */
[----:B------:R-:W-:Y:S01]  /*08b0*/  @!P3 IMAD.MOV.U32 R25, RZ, RZ, RZ ;  /* 0x000000ffff19b224 */ /* 0x000fe200078e00ff */
[----:B------:R-:W-:-:S04]  /*08c0*/  @!P3 IADD3 R20, P0, PT, R20, UR7, RZ ;  /* 0x000000071414bc10 */ /* 0x000fc8000ff1e0ff */
[----:B------:R-:W-:Y:S02]  /*08d0*/  @!P3 IADD3.X R21, PT, PT, R21, UR10, R25, P0, !PT ;  /* 0x0000000a1515bc10 */ /* 0x000fe400087fe419 */
[----:B------:R-:W-:-:S03]  /*08e0*/  IADD3 R29, P0, PT, R29, UR28, RZ ;  /* 0x0000001c1d1d7c10 */ /* 0x000fc6000ff1e0ff */
[----:B------:R0:W-:Y:S02]  /*08f0*/  @!P3 STG.E.64 desc[UR26][R20.64], R22 ;  /* 0x000000161400b986 */ /* 0x0001e4000c101b1a */
[----:B------:R-:W-:Y:S01]  /*0900*/  IMAD.X R28, RZ, RZ, R28, P0 ;  /* 0x000000ffff1c7224 */ /* 0x000fe200000e061c */
[C---:B------:R-:W-:Y:S02]  /*0910*/  ISETP.GE.U32.AND P0, PT, R29.reuse, UR40, PT ;  /* 0x000000281d007c0c */ /* 0x040fe4000bf06070 */
[----:B------:R-:W-:Y:S02]  /*0920*/  IADD3 R29, P1, PT, R29, UR28, RZ ;  /* 0x0000001c1d1d7c10 */ /* 0x000fe4000ff3e0ff */
[----:B------:R-:W-:Y:S02]  /*0930*/  ISETP.GE.AND.EX P0, PT, R28, UR41, PT, P0 ;  /* 0x000000291c007c0c */ /* 0x000fe4000bf06300 */
[C---:B------:R-:W-:Y:S01]  /*0940*/  IADD3 R25, P3, PT, R29.reuse, UR28, RZ ;  /* 0x0000001c1d197c10 */ /* 0x040fe2000ff7e0ff */
[----:B------:R-:W-:Y:S01]  /*0950*/  IMAD.X R24, RZ, RZ, R28, P1 ;  /* 0x000000ffff187224 */ /* 0x000fe200008e061c */
[----:B------:R-:W-:-:S03]  /*0960*/  ISETP.GE.U32.AND P1, PT, R29, UR40, PT ;  /* 0x000000281d007c0c */ /* 0x000fc6000bf26070 */
[----:B0-----:R-:W-:Y:S01]  /*0970*/  IMAD.X R21, RZ, RZ, R24, P3 ;  /* 0x000000ffff157224 */ /* 0x001fe200018e0618 */
[----:B------:R-:W-:-:S05]  /*0980*/  ISETP.GE.AND.EX P1, PT, R24, UR41, PT, P1 ;  /* 0x0000002918007c0c */ /* 0x000fca000bf26310 */
[----:B------:R-:W-:Y:S02]  /*0990*/  @!P0 IADD3 R28, P2, PT, R27, UR38, RZ ;  /* 0x000000261b1c8c10 */ /* 0x000fe4000ff5e0ff */
[----:B------:R-:W-:Y:S02]  /*09a0*/  IADD3 R20, P4, PT, R25, UR28, RZ ;  /* 0x0000001c19147c10 */ /* 0x000fe4000ff9e0ff */
[----:B------:R-:W-:Y:S02]  /*09b0*/  @!P0 IADD3.X R29, PT, PT, R3, UR39, RZ, P2, !PT ;  /* 0x00000027031d8c10 */ /* 0x000fe400097fe4ff */
[----:B------:R-:W-:Y:S02]  /*09c0*/  ISETP.GE.U32.AND P2, PT, R25, UR40, PT ;  /* 0x0000002819007c0c */ /* 0x000fe4000bf46070 */
[----:B------:R-:W-:Y:S01]  /*09d0*/  @!P1 IADD3 R24, P3, PT, R27, UR35, RZ ;  /* 0x000000231b189c10 */ /* 0x000fe2000ff7e0ff */
[----:B------:R0:W2:Y:S01]  /*09e0*/  @!P0 LDG.E.U8 R6, desc[UR26][R28.64] ;  /* 0x0000001a1c068981 */ /* 0x0000a2000c1e1100 */
[----:B------:R-:W-:-:S02]  /*09f0*/  ISETP.GE.AND.EX P2, PT, R21, UR41, PT, P2 ;  /* 0x0000002915007c0c */ /* 0x000fc4000bf46320 */
[----:B------:R-:W-:Y:S02]  /*0a00*/  @!P1 IADD3.X R25, PT, PT, R3, UR12, RZ, P3, !PT ;  /* 0x0000000c03199c10 */ /* 0x000fe40009ffe4ff */
[----:B------:R-:W-:Y:S01]  /*0a10*/  ISETP.GE.U32.AND P3, PT, R20, UR40, PT ;  /* 0x0000002814007c0c */ /* 0x000fe2000bf66070 */
[----:B------:R-:W-:Y:S02]  /*0a20*/  IMAD.X R20, RZ, RZ, R21, P4 ;  /* 0x000000ffff147224 */ /* 0x000fe400020e0615 */
[----:B------:R-:W3:Y:S03]  /*0a30*/  @!P1 LDG.E.U8 R7, desc[UR26][R24.64] ;  /* 0x0000001a18079981 */ /* 0x000ee6000c1e1100 */
[----:B------:R-:W-:-:S03]  /*0a40*/  ISETP.GE.AND.EX P3, PT, R20, UR41, PT, P3 ;  /* 0x0000002914007c0c */ /* 0x000fc6000bf66330 */
[----:B------:R-:W-:-:S04]  /*0a50*/  @!P2 IADD3 R22, P4, PT, R27, UR34, RZ ;  /* 0x000000221b16ac10 */ /* 0x000fc8000ff9e0ff */
[----:B------:R-:W-:-:S05]  /*0a60*/  @!P2 IADD3.X R23, PT, PT, R3, UR14, RZ, P4, !PT ;  /* 0x0000000e0317ac10 */ /* 0x000fca000a7fe4ff */
[----:B------:R1:W4:Y:S01]  /*0a70*/  @!P2 LDG.E.U8 R26, desc[UR26][R22.64] ;  /* 0x0000001a161aa981 */ /* 0x000322000c1e1100 */
[----:B0-----:R-:W-:-:S04]  /*0a80*/  @!P3 IADD3 R28, P4, PT, R27, UR33, RZ ;  /* 0x000000211b1cbc10 */ /* 0x001fc8000ff9e0ff */
[----:B------:R-:W-:-:S05]  /*0a90*/  @!P3 IADD3.X R29, PT, PT, R3, UR16, RZ, P4, !PT ;  /* 0x00000010031dbc10 */ /* 0x000fca000a7fe4ff */
[----:B------:R0:W5:Y:S01]  /*0aa0*/  @!P3 LDG.E.U8 R4, desc[UR26][R28.64] ;  /* 0x0000001a1c04b981 */ /* 0x000162000c1e1100 */
[----:B------:R-:W-:Y:S01]  /*0ab0*/  @!P0 IADD3 R20, P4, PT, R16, UR7, RZ ;  /* 0x0000000710148c10 */ /* 0x000fe2000ff9e0ff */
[----:B-1----:R-:W-:Y:S01]  /*0ac0*/  @!P0 IMAD.MOV.U32 R23, RZ, RZ, RZ ;  /* 0x000000ffff178224 */ /* 0x002fe200078e00ff */
[----:B------:R-:W-:Y:S02]  /*0ad0*/  UIADD3 UR18, UP0, UPT, UR18, -0x2, URZ ;  /* 0xfffffffe12127890 */ /* 0x000fe4000ff1e0ff */
[----:B------:R-:W-:Y:S01]  /*0ae0*/  @!P0 IADD3.X R21, PT, PT, R17, UR10, RZ, P4, !PT ;  /* 0x0000000a11158c10 */ /* 0x000fe2000a7fe4ff */
[----:B------:R-:W-:Y:S02]  /*0af0*/  UIADD3 UR5, UP1, UPT, UR29, UR5, URZ ;  /* 0x000000051d057290 */ /* 0x000fe4000ff3e0ff */
[----:B------:R-:W-:Y:S02]  /*0b00*/  UIADD3.X UR4, UPT, UPT, UR4, -0x1, URZ, UP0, !UPT ;  /* 0xffffffff04047890 */ /* 0x000fe400087fe4ff */
[----:B------:R-:W-:-:S02]  /*0b10*/  UISETP.NE.U32.AND UP0, UPT, UR18, URZ, UPT ;  /* 0x000000ff1200728c */ /* 0x000fc4000bf05070 */
[----:B------:R-:W-:Y:S02]  /*0b20*/  UIADD3.X UR6, UPT, UPT, UR30, UR6, URZ, UP1, !UPT ;  /* 0x000000061e067290 */ /* 0x000fe40008ffe4ff */
[----:B------:R-:W-:Y:S01]  /*0b30*/  UISETP.NE.AND.EX UP0, UPT, UR4, URZ, UPT, UP0 ;  /* 0x000000ff0400728c */ /* 0x000fe2000bf05300 */
[----:B--2---:R-:W-:-:S05]  /*0b40*/  @!P0 LOP3.LUT R22, R6, 0xff, RZ, 0xc0, !PT ;  /* 0x000000ff06168812 */ /* 0x004fca00078ec0ff */
[----:B------:R3:W-:Y:S01]  /*0b50*/  @!P0 STG.E.64 desc[UR26][R20.64], R22 ;  /* 0x0000001614008986 */ /* 0x0007e2000c101b1a */
[----:B------:R-:W-:-:S04]  /*0b60*/  @!P1 IADD3 R24, P0, PT, R12, UR7, RZ ;  /* 0x000000070c189c10 */ /* 0x000fc8000ff1e0ff */
[----:B------:R-:W-:Y:S02]  /*0b70*/  @!P1 IADD3.X R25, PT, PT, R13, UR10, RZ, P0, !PT ;  /* 0x0000000a0d199c10 */ /* 0x000fe400087fe4ff */
[----:B0-----:R-:W-:-:S04]  /*0b80*/  @!P2 IADD3 R28, P0, PT, R10, UR7, RZ ;  /* 0x000000070a1cac10 */ /* 0x001fc8000ff1e0ff */
[----:B------:R-:W-:Y:S02]  /*0b90*/  @!P2 IADD3.X R29, PT, PT, R11, UR10, RZ, P0, !PT ;  /* 0x0000000a0b1dac10 */ /* 0x000fe400087fe4ff */
[----:B---3--:R-:W-:Y:S01]  /*0ba0*/  @!P1 LOP3.LUT R20, R7, 0xff, RZ, 0xc0, !PT ;  /* 0x000000ff07149812 */ /* 0x008fe200078ec0ff */
[----:B------:R-:W-:Y:S01]  /*0bb0*/  @!P1 IMAD.MOV.U32 R21, RZ, RZ, RZ ;  /* 0x000000ffff159224 */ /* 0x000fe200078e00ff */
[----:B------:R-:W-:Y:S01]  /*0bc0*/  @!P3 IADD3 R22, P0, PT, R8, UR7, RZ ;  /* 0x000000070816bc10 */ /* 0x000fe2000ff1e0ff */
[----:B------:R-:W-:-:S03]  /*0bd0*/  ULEA UR7, UP2, UR28, UR7, 0x6 ;  /* 0x000000071c077291 */ /* 0x000fc6000f8430ff */
[----:B------:R4:W-:Y:S01]  /*0be0*/  @!P1 STG.E.64 desc[UR26][R24.64], R20 ;  /* 0x0000001418009986 */ /* 0x0009e2000c101b1a */
[----:B------:R-:W-:Y:S01]  /*0bf0*/  @!P3 IADD3.X R23, PT, PT, R9, UR10, RZ, P0, !PT ;  /* 0x0000000a0917bc10 */ /* 0x000fe200087fe4ff */
[----:B------:R-:W-:Y:S01]  /*0c00*/  ULEA.HI.X UR10, UR28, UR10, URZ, 0x6, UP2 ;  /* 0x0000000a1c0a7291 */ /* 0x000fe200090f34ff */
[----:B------:R-:W-:-:S04]  /*0c10*/  IADD3 R27, P0, PT, R27, UR29, RZ ;  /* 0x0000001d1b1b7c10 */ /* 0x000fc8000ff1e0ff */
[----:B------:R-:W-:Y:S02]  /*0c20*/  IADD3.X R3, PT, PT, R3, UR30, RZ, P0, !PT ;  /* 0x0000001e03037c10 */ /* 0x000fe400087fe4ff */
[----:B----4-:R-:W-:Y:S01]  /*0c30*/  @!P2 LOP3.LUT R24, R26, 0xff, RZ, 0xc0, !PT ;  /* 0x000000ff1a18a812 */ /* 0x010fe200078ec0ff */
[----:B------:R-:W-:Y:S01]  /*0c40*/  @!P2 IMAD.MOV.U32 R25, RZ, RZ, RZ ;  /* 0x000000ffff19a224 */ /* 0x000fe200078e00ff */
[----:B-----5:R-:W-:Y:S01]  /*0c50*/  @!P3 LOP3.LUT R20, R4, 0xff, RZ, 0xc0, !PT ;  /* 0x000000ff0414b812 */ /* 0x020fe200078ec0ff */
[----:B------:R-:W-:-:S03]  /*0c60*/  @!P3 IMAD.MOV.U32 R21, RZ, RZ, RZ ;  /* 0x000000ffff15b224 */ /* 0x000fc600078e00ff */
[----:B------:R1:W-:Y:S04]  /*0c70*/  @!P2 STG.E.64 desc[UR26][R28.64], R24 ;  /* 0x000000181c00a986 */ /* 0x0003e8000c101b1a */
[----:B------:R1:W-:Y:S01]  /*0c80*/  @!P3 STG.E.64 desc[UR26][R22.64], R20 ;  /* 0x000000141600b986 */ /* 0x0003e2000c101b1a */
[----:B------:R-:W-:Y:S05]  /*0c90*/  BRA.U UP0, `(.L_x_3247) ;  /* 0xfffffff900487547 */ /* 0x000fea000b83ffff */
.L_x_3246:
        /* <DEDUP_REMOVED lines=26> */
[----:B------:R1:W3:Y:S01]  /*0e40*/  @!P1 LDG.E.U8 R13, desc[UR26][R14.64] ;  /* 0x0000001a0e0d9981 */ /* 0x0002e2000c1e1100 */
[----:B------:R-:W-:-:S03]  /*0e50*/  IADD3 R0, P4, PT, R9, UR28, RZ ;  /* 0x0000001c09007c10 */ /* 0x000fc6000ff9e0ff */
[----:B------:R-:W4:Y:S01]  /*0e60*/  @!P2 LDG.E.U8 R26, desc[UR26][R18.64] ;  /* 0x0000001a121aa981 */ /* 0x000f22000c1e1100 */
[----:B------:R-:W-:Y:S01]  /*0e70*/  ISETP.GE.U32.AND P3, PT, R0, UR40, PT ;  /* 0x0000002800007c0c */ /* 0x000fe2000bf66070 */
[----:B------:R-:W-:Y:S01]  /*0e80*/  IMAD.X R11, RZ, RZ, R10, P4 ;  /* 0x000000ffff0b7224 */ /* 0x000fe200020e060a */
[----:B0-----:R-:W-:-:S04]  /*0e90*/  PRMT R16, R4, 0x7610, R16 ;  /* 0x0000761004107816 */ /* 0x001fc80000000010 */
[----:B------:R-:W-:Y:S02]  /*0ea0*/  ISETP.GE.AND.EX P3, PT, R11, UR41, PT, P3 ;  /* 0x000000290b007c0c */ /* 0x000fe4000bf66330 */
[----:B------:R-:W-:Y:S02]  /*0eb0*/  @!P1 LEA R4, P5, R3, UR8, 0x3 ;  /* 0x0000000803049c11 */ /* 0x000fe4000f8a18ff */
[----:B------:R-:W-:-:S09]  /*0ec0*/  @!P2 LEA R2, P6, R9, UR8, 0x3 ;  /* 0x000000080902ac11 */ /* 0x000fd2000f8c18ff */
[----:B------:R-:W-:-:S04]  /*0ed0*/  @!P3 IADD3 R20, P4, PT, R0, UR42, RZ ;  /* 0x0000002a0014bc10 */ /* 0x000fc8000ff9e0ff */
[----:B------:R-:W-:Y:S02]  /*0ee0*/  @!P3 IADD3.X R21, PT, PT, R11, UR43, RZ, P4, !PT ;  /* 0x0000002b0b15bc10 */ /* 0x000fe4000a7fe4ff */
[C---:B------:R-:W-:Y:S01]  /*0ef0*/  @!P0 LEA R6, P4, R12.reuse, UR8, 0x3 ;  /* 0x000000080c068c11 */ /* 0x040fe2000f8818ff */
[----:B-1----:R-:W-:Y:S02]  /*0f00*/  @!P2 IMAD.MOV.U32 R15, RZ, RZ, RZ ;  /* 0x000000ffff0fa224 */ /* 0x002fe400078e00ff */
[----:B------:R0:W5:Y:S01]  /*0f10*/  @!P3 LDG.E.U8 R16, desc[UR26][R20.64] ;  /* 0x0000001a1410b981 */ /* 0x000162000c1e1100 */
[----:B------:R-:W-:Y:S02]  /*0f20*/  @!P0 LEA.HI.X R7, R12, UR9, R5, 0x3, P4 ;  /* 0x000000090c078c11 */ /* 0x000fe4000a0f1c05 */
[----:B------:R-:W-:Y:S02]  /*0f30*/  @!P1 LEA.HI.X R5, R3, UR9, R8, 0x3, P5 ;  /* 0x0000000903059c11 */ /* 0x000fe4000a8f1c08 */
[----:B------:R-:W-:Y:S01]  /*0f40*/  @!P2 LEA.HI.X R3, R9, UR9, R10, 0x3, P6 ;  /* 0x000000090903ac11 */ /* 0x000fe2000b0f1c0a */
[----:B------:R-:W-:Y:S01]  /*0f50*/  @!P1 IMAD.MOV.U32 R9, RZ, RZ, RZ ;  /* 0x000000ffff099224 */ /* 0x000fe200078e00ff */
[----:B--2---:R-:W-:-:S02]  /*0f60*/  @!P0 LOP3.LUT R12, R22, 0xff, RZ, 0xc0, !PT ;  /* 0x000000ff160c8812 */ /* 0x004fc400078ec0ff */
[----:B---3--:R-:W-:Y:S01]  /*0f70*/  @!P1 LOP3.LUT R8, R13, 0xff, RZ, 0xc0, !PT ;  /* 0x000000ff0d089812 */ /* 0x008fe200078ec0ff */
[----:B------:R-:W-:Y:S01]  /*0f80*/  @!P0 IMAD.MOV.U32 R13, RZ, RZ, RZ ;  /* 0x000000ffff0d8224 */ /* 0x000fe200078e00ff */
[----:B----4-:R-:W-:-:S04]  /*0f90*/  @!P2 LOP3.LUT R14, R26, 0xff, RZ, 0xc0, !PT ;  /* 0x000000ff1a0ea812 */ /* 0x010fc800078ec0ff */
[----:B------:R0:W-:Y:S04]  /*0fa0*/  @!P0 STG.E.64 desc[UR26][R6.64], R12 ;  /* 0x0000000c06008986 */ /* 0x0001e8000c101b1a */
[----:B------:R0:W-:Y:S04]  /*0fb0*/  @!P1 STG.E.64 desc[UR26][R4.64], R8 ;  /* 0x0000000804009986 */ /* 0x0001e8000c101b1a */
[----:B------:R0:W-:Y:S01]  /*0fc0*/  @!P2 STG.E.64 desc[UR26][R2.64], R14 ;  /* 0x0000000e0200a986 */ /* 0x0001e2000c101b1a */
[----:B------:R-:W-:Y:S05]  /*0fd0*/  @P3 EXIT ;  /* 0x000000000000394d */ /* 0x000fea0003800000 */
[----:B0-----:R-:W-:Y:S01]  /*0fe0*/  LEA R4, P0, R0, UR8, 0x3 ;  /* 0x0000000800047c11 */ /* 0x001fe2000f8018ff */
[----:B------:R-:W-:Y:S01]  /*0ff0*/  IMAD.MOV.U32 R3, RZ, RZ, RZ ;  /* 0x000000ffff037224 */ /* 0x000fe200078e00ff */
[----:B-----5:R-:W-:Y:S02]  /*1000*/  LOP3.LUT R2, R16, 0xff, RZ, 0xc0, !PT ;  /* 0x000000ff10027812 */ /* 0x020fe400078ec0ff */
[----:B------:R-:W-:-:S05]  /*1010*/  LEA.HI.X R5, R0, UR9, R11, 0x3, P0 ;  /* 0x0000000900057c11 */ /* 0x000fca00080f1c0b */
[----:B------:R-:W-:Y:S01]  /*1020*/  STG.E.64 desc[UR26][R4.64], R2 ;  /* 0x0000000204007986 */ /* 0x000fe2000c101b1a */
[----:B------:R-:W-:Y:S05]  /*1030*/  EXIT ;  /* 0x000000000000794d */ /* 0x000fea0003800000 */
.L_x_3245:
[----:B------:R-:W0:Y:S02]  /*1040*/  S2R R12, SR_TID.X ;  /* 0x00000000000c7919 */ /* 0x000e240000002100 */
[----:B0-----:R-:W-:-:S03]  /*1050*/  IMAD.WIDE.U32 R2, R12, 0x4, RZ ;  /* 0x000000040c027825 */ /* 0x001fc600078e00ff */
[----:B------:R-:W-:-:S04]  /*1060*/  ISETP.GE.U32.AND P0, PT, R2, UR11, PT ;  /* 0x0000000b02007c0c */ /* 0x000fc8000bf06070 */
[----:B------:R-:W-:-:S13]  /*1070*/  ISETP.GE.AND.EX P0, PT, R3, UR4, PT, P0 ;  /* 0x0000000403007c0c */ /* 0x000fda000bf06300 */
[----:B------:R-:W-:Y:S05]  /*1080*/  @P0 EXIT ;  /* 0x000000000000094d */ /* 0x000fea0003800000 */
[----:B------:R-:W-:Y:S01]  /*1090*/  IMAD.MOV.U32 R13, RZ, RZ, RZ ;  /* 0x000000ffff0d7224 */ /* 0x000fe200078e00ff */
[----:B------:R-:W0:Y:S06]  /*10a0*/  LDCU UR5, c[0x0][0x360] ;  /* 0x00006c00ff0577ac */ /* 0x000e2c0008000800 */
.L_x_3248:
[----:B-1----:R-:W-:-:S04]  /*10b0*/  LEA R4, P0, R12, UR42, 0x2 ;  /* 0x0000002a0c047c11 */ /* 0x002fc8000f8010ff */
[----:B------:R-:W-:-:S05]  /*10c0*/  LEA.HI.X R5, R12, UR43, R13, 0x2, P0 ;  /* 0x0000002b0c057c11 */ /* 0x000fca00080f140d */
[----:B------:R1:W2:Y:S01]  /*10d0*/  LDG.E R4, desc[UR26][R4.64] ;  /* 0x0000001a04047981 */ /* 0x0002a2000c1e1900 */
[C---:B------:R-:W-:Y:S01]  /*10e0*/  LEA R2, P0, R12.reuse, UR8, 0x5 ;  /* 0x000000080c027c11 */ /* 0x040fe2000f8028ff */
[----:B------:R-:W-:Y:S02]  /*10f0*/  IMAD.MOV.U32 R9, RZ, RZ, RZ ;  /* 0x000000ffff097224 */ /* 0x000fe400078e00ff */
[----:B------:R-:W-:Y:S01]  /*1100*/  IMAD.MOV.U32 R11, RZ, RZ, RZ ;  /* 0x000000ffff0b7224 */ /* 0x000fe200078e00ff */
[C---:B------:R-:W-:Y:S02]  /*1110*/  LEA.HI.X R3, R12.reuse, UR9, R13, 0x5, P0 ;  /* 0x000000090c037c11 */ /* 0x040fe400080f2c0d */
[----:B0-----:R-:W-:Y:S01]  /*1120*/  IADD3 R12, P0, PT, R12, UR5, RZ ;  /* 0x000000050c0c7c10 */ /* 0x001fe2000ff1e0ff */
[----:B-1----:R-:W-:-:S04]  /*1130*/  IMAD.MOV.U32 R5, RZ, RZ, RZ ;  /* 0x000000ffff057224 */ /* 0x002fc800078e00ff */
[----:B------:R-:W-:Y:S01]  /*1140*/  IMAD.X R13, RZ, RZ, R13, P0 ;  /* 0x000000ffff0d7224 */ /* 0x000fe200000e060d */
[----:B------:R-:W-:-:S04]  /*1150*/  LOP3.LUT P0, RZ, R12, 0xffffc000, RZ, 0xc0, !PT ;  /* 0xffffc0000cff7812 */ /* 0x000fc8000780c0ff */
[----:B------:R-:W-:Y:S02]  /*1160*/  LOP3.LUT P0, RZ, R13, 0x3fffffff, RZ, 0xc0, P0 ;  /* 0x3fffffff0dff7812 */ /* 0x000fe4000000c0ff */
[C---:B--2---:R-:W-:Y:S02]  /*1170*/  PRMT R8, R4.reuse, 0x7770, RZ ;  /* 0x0000777004087816 */ /* 0x044fe400000000ff */
[C---:B------:R-:W-:Y:S02]  /*1180*/  PRMT R7, R4.reuse, 0x7771, RZ ;  /* 0x0000777104077816 */ /* 0x040fe400000000ff */
[C---:B------:R-:W-:Y:S02]  /*1190*/  PRMT R6, R4.reuse, 0x7772, RZ ;  /* 0x0000777204067816 */ /* 0x040fe400000000ff */
[----:B------:R-:W-:Y:S02]  /*11a0*/  PRMT R0, R4, 0x7773, RZ ;  /* 0x0000777304007816 */ /* 0x000fe400000000ff */
[----:B------:R-:W-:-:S02]  /*11b0*/  LOP3.LUT R4, R8, 0xff, RZ, 0xc0, !PT ;  /* 0x000000ff08047812 */ /* 0x000fc400078ec0ff */
[----:B------:R-:W-:Y:S01]  /*11c0*/  LOP3.LUT R8, R7, 0xff, RZ, 0xc0, !PT ;  /* 0x000000ff07087812 */ /* 0x000fe200078ec0ff */
[----:B------:R-:W-:Y:S01]  /*11d0*/  IMAD.MOV.U32 R7, RZ, RZ, RZ ;  /* 0x000000ffff077224 */ /* 0x000fe200078e00ff */
[----:B------:R-:W-:Y:S02]  /*11e0*/  LOP3.LUT R10, R6, 0xff, RZ, 0xc0, !PT ;  /* 0x000000ff060a7812 */ /* 0x000fe400078ec0ff */
[----:B------:R-:W-:Y:S01]  /*11f0*/  LOP3.LUT R0, R0, 0xff, RZ, 0xc0, !PT ;  /* 0x000000ff00007812 */ /* 0x000fe200078ec0ff */
[----:B------:R-:W-:Y:S02]  /*1200*/  IMAD.MOV.U32 R6, RZ, RZ, R8 ;  /* 0x000000ffff067224 */ /* 0x000fe400078e0008 */
[----:B------:R-:W-:Y:S02]  /*1210*/  IMAD.MOV.U32 R8, RZ, RZ, R10 ;  /* 0x000000ffff087224 */ /* 0x000fe400078e000a */
        /* <DEDUP_REMOVED lines=8> */
        .weak           $__internal_106_$__cuda_sm20_div_u16
        .type           $__internal_106_$__cuda_sm20_div_u16,@function
        .size           $__internal_106_$__cuda_sm20_div_u16,(.L_x_7755 - $__internal_106_$__cuda_sm20_div_u16)
$__internal_106_$__cuda_sm20_div_u16:
        /* <DEDUP_REMOVED lines=19> */
[----:B------:R-:W-:Y:S05]  /*13d0*/  RET.REL.NODEC R2 `(_ZN2at6native55_GLOBAL__N__de093ff9_22_ForeachBinaryOpList_cu_a911ec4325multi_tensor_apply_kernelINS1_18TensorListMetadataILi2EEENS1_11CopyFunctorIlhLi2ELi1ELi1EEEJNS0_4CopyIlhEEEEEvT_T0_DpT1_) ;  /* 0xffffffec02087950 */ /* 0x000fea0003c3ffff */
.L_x_3249:
        /* <DEDUP_REMOVED lines=10> */
.L_x_7755:


//--------------------- .text._ZN2at6native55_GLOBAL__N__de093ff9_22_ForeachBinaryOpList_cu_a911ec4325multi_tensor_apply_kernelINS1_18TensorListMetadataILi2EEENS1_14UnaryOpFunctorIlLi2ELi1ELi1EEEJNS0_4CopyIllEEEEEvT_T0_DpT1_ --------------------------
	.section	.text._ZN2at6native55_GLOBAL__N__de093ff9_22_ForeachBinaryOpList_cu_a911ec4325multi_tensor_apply_kernelINS1_18TensorListMetadataILi2EEENS1_14UnaryOpFunctorIlLi2ELi1ELi1EEEJNS0_4CopyIllEEEEEvT_T0_DpT1_,"ax",@progbits
	.align	128
.text._ZN2at6native55_GLOBAL__N__de093ff9_22_ForeachBinaryOpList_cu_a911ec4325multi_tensor_apply_kernelINS1_18TensorListMetadataILi2EEENS1_14UnaryOpFunctorIlLi2ELi1ELi1EEEJNS0_4CopyIllEEEEEvT_T0_DpT1_:
        .type           _ZN2at6native55_GLOBAL__N__de093ff9_22_ForeachBinaryOpList_cu_a911ec4325multi_tensor_apply_kernelINS1_18TensorListMetadataILi2EEENS1_14UnaryOpFunctorIlLi2ELi1ELi1EEEJNS0_4CopyIllEEEEEvT_T0_DpT1_,@function
        .size           _ZN2at6native55_GLOBAL__N__de093ff9_22_ForeachBinaryOpList_cu_a911ec4325multi_tensor_apply_kernelINS1_18TensorListMetadataILi2EEENS1_14UnaryOpFunctorIlLi2ELi1ELi1EEEJNS0_4CopyIllEEEEEvT_T0_DpT1_,(.L_x_7757 - _ZN2at6native55_GLOBAL__N__de093ff9_22_ForeachBinaryOpList_cu_a911ec4325multi_tensor_apply_kernelINS1_18TensorListMetadataILi2EEENS1_14UnaryOpFunctorIlLi2ELi1ELi1EEEJNS0_4CopyIllEEEEEvT_T0_DpT1_)
        .other          _ZN2at6native55_GLOBAL__N__de093ff9_22_ForeachBinaryOpList_cu_a911ec4325multi_tensor_apply_kernelINS1_18TensorListMetadataILi2EEENS1_14UnaryOpFunctorIlLi2ELi1ELi1EEEJNS0_4CopyIllEEEEEvT_T0_DpT1_,@"STO_CUDA_ENTRY STV_DEFAULT"
_ZN2at6native55_GLOBAL__N__de093ff9_22_ForeachBinaryOpList_cu_a911ec4325multi_tensor_apply_kernelINS1_18TensorListMetadataILi2EEENS1_14UnaryOpFunctorIlLi2ELi1ELi1EEEJNS0_4CopyIllEEEEEvT_T0_DpT1_:
        /* <DEDUP_REMOVED lines=39> */
[----:B------:R-:W-:Y:S05]  /*0270*/  CALL.REL.NOINC `($__internal_107_$__cuda_sm20_div_u16) ;  /* 0x0000000800dc7944 */ /* 0x000fea0003c00000 */
        /* <DEDUP_REMOVED lines=16> */
.L_x_3252:
        /* <DEDUP_REMOVED lines=95> */
.L_x_3251:
        /* <DEDUP_REMOVED lines=47> */
.L_x_3250:
[----:B------:R-:W1:Y:S02]  /*0c60*/  S2R R12, SR_TID.X ;  /* 0x00000000000c7919 */ /* 0x000e640000002100 */
[----:B-1----:R-:W-:-:S03]  /*0c70*/  IMAD.WIDE.U32 R2, R12, 0x4, RZ ;  /* 0x000000040c027825 */ /* 0x002fc600078e00ff */
[----:B------:R-:W-:-:S04]  /*0c80*/  ISETP.GE.U32.AND P0, PT, R2, UR19, PT ;  /* 0x0000001302007c0c */ /* 0x000fc8000bf06070 */
[----:B------:R-:W-:-:S13]  /*0c90*/  ISETP.GE.AND.EX P0, PT, R3, UR12, PT, P0 ;  /* 0x0000000c03007c0c */ /* 0x000fda000bf06300 */
[----:B0-----:R-:W-:Y:S05]  /*0ca0*/  @P0 EXIT ;  /* 0x000000000000094d */ /* 0x001fea0003800000 */
[----:B------:R-:W-:Y:S01]  /*0cb0*/  IMAD.MOV.U32 R13, RZ, RZ, RZ ;  /* 0x000000ffff0d7224 */ /* 0x000fe200078e00ff */
[----:B------:R-:W0:Y:S06]  /*0cc0*/  LDCU UR4, c[0x0][0x360] ;  /* 0x00006c00ff0477ac */ /* 0x000e2c0008000800 */
.L_x_3253:
        /* <DEDUP_REMOVED lines=18> */
        .weak           $__internal_107_$__cuda_sm20_div_u16
        .type           $__internal_107_$__cuda_sm20_div_u16,@function
        .size           $__internal_107_$__cuda_sm20_div_u16,(.L_x_7757 - $__internal_107_$__cuda_sm20_div_u16)
$__internal_107_$__cuda_sm20_div_u16:
        /* <DEDUP_REMOVED lines=18> */
[----:B------:R-:W-:Y:S06]  /*0f10*/  RET.REL.NODEC R2 `(_ZN2at6native55_GLOBAL__N__de093ff9_22_ForeachBinaryOpList_cu_a911ec4325multi_tensor_apply_kernelINS1_18TensorListMetadataILi2EEENS1_14UnaryOpFunctorIlLi2ELi1ELi1EEEJNS0_4CopyIllEEEEEvT_T0_DpT1_) ;  /* 0xfffffff002387950 */ /* 0x000fec0003c3ffff */
.L_x_3254:
        /* <DEDUP_REMOVED lines=14> */
.L_x_7757:


//--------------------- .text._ZN2at6native55_GLOBAL__N__de093ff9_22_ForeachBinaryOpList_cu_a911ec4325multi_tensor_apply_kernelINS1_18TensorListMetadataILi2EEENS1_11CopyFunctorIiN3c1015Float8_e5m2fnuzELi2ELi1ELi1EEEJNS0_4CopyIiS7_EEEEEvT_T0_DpT1_ --------------------------
	.section	.text._ZN2at6native55_GLOBAL__N__de093ff9_22_ForeachBinaryOpList_cu_a911ec4325multi_tensor_apply_kernelINS1_18TensorListMetadataILi2EEENS1_11CopyFunctorIiN3c1015Float8_e5m2fnuzELi2ELi1ELi1EEEJNS0_4CopyIiS7_EEEEEvT_T0_DpT1_,"ax",@progbits
	.align	128
.text._ZN2at6native55_GLOBAL__N__de093ff9_22_ForeachBinaryOpList_cu_a911ec4325multi_tensor_apply_kernelINS1_18TensorListMetadataILi2EEENS1_11CopyFunctorIiN3c1015Float8_e5m2fnuzELi2ELi1ELi1EEEJNS0_4CopyIiS7_EEEEEvT_T0_DpT1_:
        .type           _ZN2at6native55_GLOBAL__N__de093ff9_22_ForeachBinaryOpList_cu_a911ec4325multi_tensor_apply_kernelINS1_18TensorListMetadataILi2EEENS1_11CopyFunctorIiN3c1015Float8_e5m2fnuzELi2ELi1ELi1EEEJNS0_4CopyIiS7_EEEEEvT_T0_DpT1_,@function
        .size           _ZN2at6native55_GLOBAL__N__de093ff9_22_ForeachBinaryOpList_cu_a911ec4325multi_tensor_apply_kernelINS1_18TensorListMetadataILi2EEENS1_11CopyFunctorIiN3c1015Float8_e5m2fnuzELi2ELi1ELi1EEEJNS0_4CopyIiS7_EEEEEvT_T0_DpT1_,(.L_x_7759 - _ZN2at6native55_GLOBAL__N__de093ff9_22_ForeachBinaryOpList_cu_a911ec4325multi_tensor_apply_kernelINS1_18TensorListMetadataILi2EEENS1_11CopyFunctorIiN3c1015Float8_e5m2fnuzELi2ELi1ELi1EEEJNS0_4CopyIiS7_EEEEEvT_T0_DpT1_)
        .other          _ZN2at6native55_GLOBAL__N__de093ff9_22_ForeachBinaryOpList_cu_a911ec4325multi_tensor_apply_kernelINS1_18TensorListMetadataILi2EEENS1_11CopyFunctorIiN3c1015Float8_e5m2fnuzELi2ELi1ELi1EEEJNS0_4CopyIiS7_EEEEEvT_T0_DpT1_,@"STO_CUDA_ENTRY STV_DEFAULT"
_ZN2at6native55_GLOBAL__N__de093ff9_22_ForeachBinaryOpList_cu_a911ec4325multi_tensor_apply_kernelINS1_18TensorListMetadataILi2EEENS1_11CopyFunctorIiN3c1015Float8_e5m2fnuzELi2ELi1ELi1EEEJNS0_4CopyIiS7_EEEEEvT_T0_DpT1_:
        /* <DEDUP_REMOVED lines=55> */
.L_x_3272:
        /* <DEDUP_REMOVED lines=51> */
.L_x_3259:
[----:B------:R-:W-:Y:S05]  /*06a0*/  BSYNC.RECONVERGENT B1 ;  /* 0x0000000000017941 */ /* 0x000fea0003800200 */
.L_x_3258:
[----:B------:R-:W-:Y:S01]  /*06b0*/  IMAD.SHL.U32 R2, R2, 0x200000, RZ ;  /* 0x0020000002027824 */ /* 0x000fe200078e00ff */
[----:B------:R-:W-:-:S04]  /*06c0*/  LEA R3, R3, 0x37800000, 0x17 ;  /* 0x3780000003037811 */ /* 0x000fc800078eb8ff */
[----:B------:R-:W-:-:S07]  /*06d0*/  LOP3.LUT R6, R3, R2, R7, 0xfe, !PT ;  /* 0x0000000203067212 */ /* 0x000fce00078efe07 */
.L_x_3257:
[----:B------:R-:W-:Y:S05]  /*06e0*/  BSYNC.RECONVERGENT B0 ;  /* 0x0000000000007941 */ /* 0x000fea0003800200 */
.L_x_3256:
        /* <DEDUP_REMOVED lines=21> */
.L_x_3263:
[----:B------:R-:W-:Y:S05]  /*0840*/  BSYNC.RECONVERGENT B1 ;  /* 0x0000000000017941 */ /* 0x000fea0003800200 */
.L_x_3262:
[----:B------:R-:W-:Y:S01]  /*0850*/  IMAD.SHL.U32 R2, R2, 0x200000, RZ ;  /* 0x0020000002027824 */ /* 0x000fe200078e00ff */
[----:B------:R-:W-:-:S04]  /*0860*/  LEA R3, R3, 0x37800000, 0x17 ;  /* 0x3780000003037811 */ /* 0x000fc800078eb8ff */
[----:B------:R-:W-:-:S07]  /*0870*/  LOP3.LUT R7, R3, R2, R7, 0xfe, !PT ;  /* 0x0000000203077212 */ /* 0x000fce00078efe07 */
.L_x_3261:
[----:B------:R-:W-:Y:S05]  /*0880*/  BSYNC.RECONVERGENT B0 ;  /* 0x0000000000007941 */ /* 0x000fea0003800200 */
.L_x_3260:
        /* <DEDUP_REMOVED lines=21> */
.L_x_3267:
[----:B------:R-:W-:Y:S05]  /*09e0*/  BSYNC.RECONVERGENT B1 ;  /* 0x0000000000017941 */ /* 0x000fea0003800200 */
.L_x_3266:
[----:B------:R-:W-:Y:S01]  /*09f0*/  IMAD.SHL.U32 R2, R2, 0x200000, RZ ;  /* 0x0020000002027824 */ /* 0x000fe200078e00ff */
[----:B------:R-:W-:-:S04]  /*0a00*/  LEA R3, R3, 0x37800000, 0x17 ;  /* 0x3780000003037811 */ /* 0x000fc800078eb8ff */
[----:B------:R-:W-:-:S07]  /*0a10*/  LOP3.LUT R21, R3, R2, R21, 0xfe, !PT ;  /* 0x0000000203157212 */ /* 0x000fce00078efe15 */
.L_x_3265:
[----:B------:R-:W-:Y:S05]  /*0a20*/  BSYNC.RECONVERGENT B0 ;  /* 0x0000000000007941 */ /* 0x000fea0003800200 */
.L_x_3264:
        /* <DEDUP_REMOVED lines=21> */
.L_x_3271:
[----:B------:R-:W-:Y:S05]  /*0b80*/  BSYNC.RECONVERGENT B1 ;  /* 0x0000000000017941 */ /* 0x000fea0003800200 */
.L_x_3270:
[----:B------:R-:W-:Y:S01]  /*0b90*/  IMAD.SHL.U32 R2, R2, 0x200000, RZ ;  /* 0x0020000002027824 */ /* 0x000fe200078e00ff */
[----:B------:R-:W-:-:S04]  /*0ba0*/  LEA R3, R3, 0x37800000, 0x17 ;  /* 0x3780000003037811 */ /* 0x000fc800078eb8ff */
[----:B------:R-:W-:-:S07]  /*0bb0*/  LOP3.LUT R18, R3, R2, R17, 0xfe, !PT ;  /* 0x0000000203127212 */ /* 0x000fce00078efe11 */
.L_x_3269:
[----:B------:R-:W-:Y:S05]  /*0bc0*/  BSYNC.RECONVERGENT B0 ;  /* 0x0000000000007941 */ /* 0x000fea0003800200 */
.L_x_3268:
[----:B------:R0:W1:Y:S01]  /*0bd0*/  @!P0 F2I.FTZ.TRUNC.NTZ R19, R6 ;  /* 0x0000000600138305 */ /* 0x000062000021f100 */
[----:B------:R-:W-:Y:S01]  /*0be0*/  IMAD.U32 R3, RZ, RZ, UR20 ;  /* 0x00000014ff037e24 */ /* 0x000fe2000f8e00ff */
[----:B------:R-:W-:Y:S01]  /*0bf0*/  UIADD3 UR4, UP0, UPT, UR17, UR4, URZ ;  /* 0x0000000411047290 */ /* 0x000fe2000ff1e0ff */
[----:B------:R-:W-:Y:S02]  /*0c00*/  IMAD.U32 R5, RZ, RZ, UR20 ;  /* 0x00000014ff057e24 */ /* 0x000fe4000f8e00ff */
[----:B------:R-:W-:Y:S01]  /*0c10*/  IMAD.U32 R20, RZ, RZ, UR20 ;  /* 0x00000014ff147e24 */ /* 0x000fe2000f8e00ff */
[----:B------:R-:W-:Y:S01]  /*0c20*/  @!P2 LEA R2, P4, R3, R8, 0x3 ;  /* 0x000000080302a211 */ /* 0x000fe200078818ff */
[----:B------:R-:W-:Y:S01]  /*0c30*/  @!P3 IMAD.WIDE.U32 R4, R5, 0xc, R8 ;  /* 0x0000000c0504b825 */ /* 0x000fe200078e0008 */
[----:B------:R2:W3:Y:S01]  /*0c40*/  @!P1 F2I.FTZ.TRUNC.NTZ R17, R7 ;  /* 0x0000000700119305 */ /* 0x0004e2000021f100 */
[----:B------:R-:W-:Y:S01]  /*0c50*/  UIADD3.X UR5, UPT, UPT, URZ, UR5, URZ, UP0, !UPT ;  /* 0x00000005ff057290 */ /* 0x000fe200087fe4ff */
[----:B------:R-:W-:Y:S01]  /*0c60*/  @!P2 LEA.HI.X R3, R20, R9, RZ, 0x3, P4 ;  /* 0x000000091403a211 */ /* 0x000fe200020f1cff */
[----:B0-----:R-:W-:Y:S01]  /*0c70*/  @!P0 IMAD.MOV.U32 R6, RZ, RZ, R8 ;  /* 0x000000ffff068224 */ /* 0x001fe200078e0008 */
[----:B------:R-:W-:Y:S01]  /*0c80*/  UISETP.GE.U32.AND UP0, UPT, UR4, UR25, UPT ;  /* 0x000000190400728c */ /* 0x000fe2000bf06070 */
[----:B------:R-:W-:-:S03]  /*0c90*/  @!P3 VIADD R5, R5, UR6 ;  /* 0x000000060505bc36 */ /* 0x000fc60008000000 */
[----:B------:R-:W0:Y:S01]  /*0ca0*/  @!P2 F2I.FTZ.TRUNC.NTZ R21, R21 ;  /* 0x000000150015a305 */ /* 0x000e22000021f100 */
[----:B--2---:R-:W-:Y:S01]  /*0cb0*/  @!P0 IMAD.MOV.U32 R7, RZ, RZ, R9 ;  /* 0x000000ffff078224 */ /* 0x004fe200078e0009 */
[----:B------:R-:W-:-:S04]  /*0cc0*/  UISETP.GE.U32.AND.EX UP0, UPT, UR5, UR26, UPT, UP0 ;  /* 0x0000001a0500728c */ /* 0x000fc8000bf06100 */
[----:B-1----:R1:W-:Y:S01]  /*0cd0*/  @!P0 STG.E desc[UR18][R6.64], R19 ;  /* 0x0000001306008986 */ /* 0x0023e2000c101912 */
[----:B------:R-:W-:Y:S01]  /*0ce0*/  IADD3 R8, P0, PT, R8, UR21, RZ ;  /* 0x0000001508087c10 */ /* 0x000fe2000ff1e0ff */
[----:B------:R-:W2:Y:S03]  /*0cf0*/  @!P3 F2I.FTZ.TRUNC.NTZ R23, R18 ;  /* 0x000000120017b305 */ /* 0x000ea6000021f100 */
[----:B------:R-:W-:Y:S01]  /*0d00*/  IADD3.X R9, PT, PT, R9, UR22, RZ, P0, !PT ;  /* 0x0000001609097c10 */ /* 0x000fe200087fe4ff */
[----:B-1----:R-:W-:Y:S02]  /*0d10*/  @!P1 IMAD.MOV.U32 R6, RZ, RZ, R10 ;  /* 0x000000ffff069224 */ /* 0x002fe400078e000a */
[----:B------:R-:W-:-:S05]  /*0d20*/  @!P1 IMAD.MOV.U32 R7, RZ, RZ, R13 ;  /* 0x000000ffff079224 */ /* 0x000fca00078e000d */
[----:B---3--:R1:W-:Y:S01]  /*0d30*/  @!P1 STG.E desc[UR18][R6.64], R17 ;  /* 0x0000001106009986 */ /* 0x0083e2000c101912 */
[----:B------:R-:W-:-:S03]  /*0d40*/  IADD3 R0, P1, PT, R0, UR17, RZ ;  /* 0x0000001100007c10 */ /* 0x000fc6000ff3e0ff */
[----:B0-----:R1:W-:Y:S01]  /*0d50*/  @!P2 STG.E desc[UR18][R2.64], R21 ;  /* 0x000000150200a986 */ /* 0x0013e2000c101912 */
[----:B------:R-:W-:Y:S01]  /*0d60*/  IADD3 R10, P2, PT, R10, UR21, RZ ;  /* 0x000000150a0a7c10 */ /* 0x000fe2000ff5e0ff */
[----:B------:R-:W-:Y:S02]  /*0d70*/  IMAD.X R11, RZ, RZ, R11, P1 ;  /* 0x000000ffff0b7224 */ /* 0x000fe400008e060b */
[----:B--2---:R1:W-:Y:S01]  /*0d80*/  @!P3 STG.E desc[UR18][R4.64], R23 ;  /* 0x000000170400b986 */ /* 0x0043e2000c101912 */
[----:B------:R-:W-:Y:S01]  /*0d90*/  IADD3.X R13, PT, PT, R13, UR22, RZ, P2, !PT ;  /* 0x000000160d0d7c10 */ /* 0x000fe200097fe4ff */
[----:B------:R-:W-:Y:S08]  /*0da0*/  BRA.U !UP0, `(.L_x_3272) ;  /* 0xfffffff508707547 */ /* 0x000ff0000b83ffff */
[----:B------:R-:W-:Y:S05]  /*0db0*/  EXIT ;  /* 0x000000000000794d */ /* 0x000fea0003800000 */
.L_x_3255:
        /* <DEDUP_REMOVED lines=8> */
.L_x_3289:
        /* <DEDUP_REMOVED lines=29> */
.L_x_3276:
[----:B0-----:R-:W-:Y:S05]  /*1010*/  BSYNC.RECONVERGENT B1 ;  /* 0x0000000000017941 */ /* 0x001fea0003800200 */
.L_x_3275:
[----:B------:R-:W-:Y:S01]  /*1020*/  IMAD.SHL.U32 R5, R5, 0x200000, RZ ;  /* 0x0020000005057824 */ /* 0x000fe200078e00ff */
[----:B------:R-:W-:-:S04]  /*1030*/  LEA R7, R7, 0x37800000, 0x17 ;  /* 0x3780000007077811 */ /* 0x000fc800078eb8ff */
[----:B------:R-:W-:-:S07]  /*1040*/  LOP3.LUT R8, R7, R5, R12, 0xfe, !PT ;  /* 0x0000000507087212 */ /* 0x000fce00078efe0c */
.L_x_3274:
[----:B0-----:R-:W-:Y:S05]  /*1050*/  BSYNC.RECONVERGENT B0 ;  /* 0x0000000000007941 */ /* 0x001fea0003800200 */
.L_x_3273:
        /* <DEDUP_REMOVED lines=22> */
.L_x_3280:
[----:B------:R-:W-:Y:S05]  /*11c0*/  BSYNC.RECONVERGENT B1 ;  /* 0x0000000000017941 */ /* 0x000fea0003800200 */
.L_x_3279:
[----:B------:R-:W-:Y:S01]  /*11d0*/  IMAD.SHL.U32 R6, R6, 0x200000, RZ ;  /* 0x0020000006067824 */ /* 0x000fe200078e00ff */
[----:B------:R-:W-:-:S04]  /*11e0*/  LEA R5, R5, 0x37800000, 0x17 ;  /* 0x3780000005057811 */ /* 0x000fc800078eb8ff */
[----:B------:R-:W-:-:S07]  /*11f0*/  LOP3.LUT R5, R5, R6, R9, 0xfe, !PT ;  /* 0x0000000605057212 */ /* 0x000fce00078efe09 */
.L_x_3278:
[----:B------:R-:W-:Y:S05]  /*1200*/  BSYNC.RECONVERGENT B0 ;  /* 0x0000000000007941 */ /* 0x000fea0003800200 */
.L_x_3277:
        /* <DEDUP_REMOVED lines=22> */
.L_x_3284:
[----:B------:R-:W-:Y:S05]  /*1370*/  BSYNC.RECONVERGENT B1 ;  /* 0x0000000000017941 */ /* 0x000fea0003800200 */
.L_x_3283:
[----:B------:R-:W-:Y:S01]  /*1380*/  IMAD.SHL.U32 R2, R2, 0x200000, RZ ;  /* 0x0020000002027824 */ /* 0x000fe200078e00ff */
[----:B------:R-:W-:-:S04]  /*1390*/  LEA R6, R6, 0x37800000, 0x17 ;  /* 0x3780000006067811 */ /* 0x000fc800078eb8ff */
[----:B------:R-:W-:-:S07]  /*13a0*/  LOP3.LUT R6, R6, R2, R11, 0xfe, !PT ;  /* 0x0000000206067212 */ /* 0x000fce00078efe0b */
.L_x_3282:
[----:B------:R-:W-:Y:S05]  /*13b0*/  BSYNC.RECONVERGENT B0 ;  /* 0x0000000000007941 */ /* 0x000fea0003800200 */
.L_x_3281:
        /* <DEDUP_REMOVED lines=22> */
.L_x_3288:
[----:B------:R-:W-:Y:S05]  /*1520*/  BSYNC.RECONVERGENT B1 ;  /* 0x0000000000017941 */ /* 0x000fea0003800200 */
.L_x_3287:
[----:B------:R-:W-:Y:S01]  /*1530*/  IMAD.SHL.U32 R4, R4, 0x200000, RZ ;  /* 0x0020000004047824 */ /* 0x000fe200078e00ff */
[----:B------:R-:W-:-:S04]  /*1540*/  LEA R2, R2, 0x37800000, 0x17 ;  /* 0x3780000002027811 */ /* 0x000fc800078eb8ff */
[----:B------:R-:W-:-:S07]  /*1550*/  LOP3.LUT R7, R2, R4, R11, 0xfe, !PT ;  /* 0x0000000402077212 */ /* 0x000fce00078efe0b */
.L_x_3286:
[----:B------:R-:W-:Y:S05]  /*1560*/  BSYNC.RECONVERGENT B0 ;  /* 0x0000000000007941 */ /* 0x000fea0003800200 */
.L_x_3285:
[----:B------:R-:W-:Y:S01]  /*1570*/  F2I.FTZ.TRUNC.NTZ R7, R7 ;  /* 0x0000000700077305 */ /* 0x000fe2000021f100 */
[----:B------:R-:W-:-:S04]  /*1580*/  LEA R10, P0, R3, UR15, 0x4 ;  /* 0x0000000f030a7c11 */ /* 0x000fc8000f8020ff */
[C-C-:B------:R-:W-:Y:S02]  /*1590*/  LEA.HI.X R11, R3.reuse, UR10, R0.reuse, 0x4, P0 ;  /* 0x0000000a030b7c11 */ /* 0x140fe400080f2400 */
[----:B------:R-:W-:Y:S01]  /*15a0*/  IADD3 R3, P0, PT, R3, UR4, RZ ;  /* 0x0000000403037c10 */ /* 0x000fe2000ff1e0ff */
[----:B------:R-:W-:Y:S04]  /*15b0*/  F2I.FTZ.TRUNC.NTZ R4, R8 ;  /* 0x0000000800047305 */ /* 0x000fe8000021f100 */
[C---:B------:R-:W-:Y:S02]  /*15c0*/  IMAD.SHL.U32 R2, R3.reuse, 0x4, RZ ;  /* 0x0000000403027824 */ /* 0x040fe400078e00ff */
[----:B------:R-:W-:Y:S01]  /*15d0*/  IMAD.X R0, RZ, RZ, R0, P0 ;  /* 0x000000ffff007224 */ /* 0x000fe200000e0600 */
[----:B------:R-:W-:Y:S01]  /*15e0*/  LOP3.LUT P0, RZ, R3, 0xffffc000, RZ, 0xc0, !PT ;  /* 0xffffc00003ff7812 */ /* 0x000fe2000780c0ff */
[----:B------:R-:W-:Y:S01]  /*15f0*/  F2I.FTZ.TRUNC.NTZ R5, R5 ;  /* 0x0000000500057305 */ /* 0x000fe2000021f100 */
[----:B------:R-:W-:-:S02]  /*1600*/  ISETP.LT.U32.AND P1, PT, R2, UR27, PT ;  /* 0x0000001b02007c0c */ /* 0x000fc4000bf21070 */
[----:B------:R-:W-:Y:S02]  /*1610*/  SHF.L.U64.HI R2, R3, 0x2, R0 ;  /* 0x0000000203027819 */ /* 0x000fe40000010200 */
[----:B------:R-:W-:Y:S02]  /*1620*/  LOP3.LUT P0, RZ, R0, 0x3fffffff, RZ, 0xc0, P0 ;  /* 0x3fffffff00ff7812 */ /* 0x000fe4000000c0ff */
[----:B------:R-:W-:Y:S01]  /*1630*/  ISETP.LT.AND.EX P1, PT, R2, UR16, PT, P1 ;  /* 0x0000001002007c0c */ /* 0x000fe2000bf21310 */
[----:B------:R-:W0:Y:S02]  /*1640*/  F2I.FTZ.TRUNC.NTZ R6, R6 ;  /* 0x0000000600067305 */ /* 0x000e24000021f100 */
[----:B0-----:R1:W-:Y:S10]  /*1650*/  STG.E.128 desc[UR18][R10.64], R4 ;  /* 0x000000040a007986 */ /* 0x0013f4000c101d12 */
[----:B------:R-:W-:Y:S05]  /*1660*/  @!P0 BRA P1, `(.L_x_3289) ;  /* 0xfffffff400f48947 */ /* 0x000fea000083ffff */
[----:B------:R-:W-:Y:S05]  /*1670*/  EXIT ;  /* 0x000000000000794d */ /* 0x000fea0003800000 */
.L_x_3290:
        /* <DEDUP_REMOVED lines=16> */
.L_x_7759:


//--------------------- .text._ZN2at6native55_GLOBAL__N__de093ff9_22_ForeachBinaryOpList_cu_a911ec4325multi_tensor_apply_kernelINS1_18TensorListMetadataILi2EEENS1_11CopyFunctorIiN3c1011Float8_e5m2ELi2ELi1ELi1EEEJNS0_4CopyIiS7_EEEEEvT_T0_DpT1_ --------------------------
	.section	.text._ZN2at6native55_GLOBAL__N__de093ff9_22_ForeachBinaryOpList_cu_a911ec4325multi_tensor_apply_kernelINS1_18TensorListMetadataILi2EEENS1_11CopyFunctorIiN3c1011Float8_e5m2ELi2ELi1ELi1EEEJNS0_4CopyIiS7_EEEEEvT_T0_DpT1_,"ax",@progbits
	.align	128
.text._ZN2at6native55_GLOBAL__N__de093ff9_22_ForeachBinaryOpList_cu_a911ec4325multi_tensor_apply_kernelINS1_18TensorListMetadataILi2EEENS1_11CopyFunctorIiN3c1011Float8_e5m2ELi2ELi1ELi1EEEJNS0_4CopyIiS7_EEEEEvT_T0_DpT1_:
        .type           _ZN2at6native55_GLOBAL__N__de093ff9_22_ForeachBinaryOpList_cu_a911ec4325multi_tensor_apply_kernelINS1_18TensorListMetadataILi2EEENS1_11CopyFunctorIiN3c1011Float8_e5m2ELi2ELi1ELi1EEEJNS0_4CopyIiS7_EEEEEvT_T0_DpT1_,@function
        .size           _ZN2at6native55_GLOBAL__N__de093ff9_22_ForeachBinaryOpList_cu_a911ec4325multi_tensor_apply_kernelINS1_18TensorListMetadataILi2EEENS1_11CopyFunctorIiN3c1011Float8_e5m2ELi2ELi1ELi1EEEJNS0_4CopyIiS7_EEEEEvT_T0_DpT1_,(.L_x_7760 - _ZN2at6native55_GLOBAL__N__de093ff9_22_ForeachBinaryOpList_cu_a911ec4325multi_tensor_apply_kernelINS1_18TensorListMetadataILi2EEENS1_11CopyFunctorIiN3c1011Float8_e5m2ELi2ELi1ELi1EEEJNS0_4CopyIiS7_EEEEEvT_T0_DpT1_)
        .other          _ZN2at6native55_GLOBAL__N__de093ff9_22_ForeachBinaryOpList_cu_a911ec4325multi_tensor_apply_kernelINS1_18TensorListMetadataILi2EEENS1_11CopyFunctorIiN3c1011Float8_e5m2ELi2ELi1ELi1EEEJNS0_4CopyIiS7_EEEEEvT_T0_DpT1_,@"STO_CUDA_ENTRY STV_DEFAULT"
_ZN2at6native55_GLOBAL__N__de093ff9_22_ForeachBinaryOpList_cu_a911ec4325multi_tensor_apply_kernelINS1_18TensorListMetadataILi2EEENS1_11CopyFunctorIiN3c1011Float8_e5m2ELi2ELi1ELi1EEEJNS0_4CopyIiS7_EEEEEvT_T0_DpT1_:
        /* <DEDUP_REMOVED lines=55> */
.L_x_3292:
[C---:B------:R-:W-:Y:S01]  /*0370*/  ISETP.GE.U32.AND P0, PT, R8.reuse, UR25, PT ;  /* 0x0000001908007c0c */ /* 0x040fe2000bf06070 */
[----:B0-----:R-:W-:Y:S01]  /*0380*/  IMAD.U32 R5, RZ, RZ, UR20 ;  /* 0x00000014ff057e24 */ /* 0x001fe2000f8e00ff */
[----:B------:R-:W-:Y:S01]  /*0390*/  IADD3 R2, P2, PT, R8, UR20, RZ ;  /* 0x0000001408027c10 */ /* 0x000fe2000ff5e0ff */
[----:B------:R-:W-:Y:S01]  /*03a0*/  IMAD.U32 R7, RZ, RZ, UR20 ;  /* 0x00000014ff077e24 */ /* 0x000fe2000f8e00ff */
[----:B------:R-:W-:Y:S01]  /*03b0*/  ISETP.GE.U32.AND.EX P0, PT, R9, UR26, PT, P0 ;  /* 0x0000001a09007c0c */ /* 0x000fe2000bf06100 */
[----:B------:R-:W-:Y:S01]  /*03c0*/  IMAD.WIDE.U32 R4, R5, 0x2, R8 ;  /* 0x0000000205047825 */ /* 0x000fe200078e0008 */
[----:B------:R-:W-:-:S03]  /*03d0*/  ISETP.GE.U32.AND P1, PT, R2, UR25, PT ;  /* 0x0000001902007c0c */ /* 0x000fc6000bf26070 */
[--C-:B------:R-:W-:Y:S02]  /*03e0*/  IMAD.X R2, RZ, RZ, R9.reuse, P2 ;  /* 0x000000ffff027224 */ /* 0x100fe400010e0609 */
[----:B------:R-:W-:-:S03]  /*03f0*/  IMAD.WIDE.U32 R6, R7, 0x3, R8 ;  /* 0x0000000307067825 */ /* 0x000fc600078e0008 */
[----:B------:R-:W-:-:S03]  /*0400*/  ISETP.GE.U32.AND.EX P1, PT, R2, UR26, PT, P1 ;  /* 0x0000001a02007c0c */ /* 0x000fc6000bf26110 */
        /* <DEDUP_REMOVED lines=20> */
[C---:B--2---:R-:W-:Y:S02]  /*0550*/  IMAD.SHL.U32 R17, R16.reuse, 0x2000000, RZ ;  /* 0x0200000010117824 */ /* 0x044fe400078e00ff */
[----:B------:R-:W-:-:S03]  /*0560*/  IMAD.SHL.U32 R3, R16, 0x100, RZ ;  /* 0x0000010010037824 */ /* 0x000fc600078e00ff */
[----:B------:R-:W-:Y:S02]  /*0570*/  ISETP.GT.U32.AND P6, PT, R17, 0x7ffffff, PT ;  /* 0x07ffffff1100780c */ /* 0x000fe40003fc4070 */
[----:B------:R-:W-:Y:S01]  /*0580*/  PRMT R22, R3, 0x9910, RZ ;  /* 0x0000991003167816 */ /* 0x000fe200000000ff */
[C---:B---3--:R-:W-:Y:S02]  /*0590*/  IMAD.SHL.U32 R20, R12.reuse, 0x2000000, RZ ;  /* 0x020000000c147824 */ /* 0x048fe400078e00ff */
[----:B0-----:R-:W-:-:S08]  /*05a0*/  IMAD.SHL.U32 R7, R12, 0x100, RZ ;  /* 0x000001000c077824 */ /* 0x001fd000078e00ff */
[----:B------:R-:W-:Y:S02]  /*05b0*/  @!P6 LOP3.LUT R2, R3, 0x7f00, RZ, 0xc0, !PT ;  /* 0x00007f000302e812 */ /* 0x000fe400078ec0ff */
[----:B------:R-:W-:Y:S02]  /*05c0*/  ISETP.GE.U32.AND P5, PT, R20, 0x8000000, PT ;  /* 0x080000001400780c */ /* 0x000fe40003fa6070 */
[----:B------:R-:W-:Y:S02]  /*05d0*/  @!P6 LOP3.LUT R2, R2, 0x3f000000, RZ, 0xfc, !PT ;  /* 0x3f0000000202e812 */ /* 0x000fe400078efcff */
[----:B------:R-:W-:Y:S01]  /*05e0*/  @P6 LEA.HI R4, R17, 0x70000000, RZ, 0x1c ;  /* 0x7000000011046811 */ /* 0x000fe200078fe0ff */
[----:B----4-:R-:W-:Y:S02]  /*05f0*/  IMAD.SHL.U32 R21, R14, 0x2000000, RZ ;  /* 0x020000000e157824 */ /* 0x010fe400078e00ff */
[----:B------:R-:W-:Y:S01]  /*0600*/  @!P6 FADD.FTZ R3, R2, -0.5 ;  /* 0xbf0000000203e421 */ /* 0x000fe20000010000 */
[----:B-1----:R-:W-:-:S02]  /*0610*/  IMAD.SHL.U32 R18, R14, 0x100, RZ ;  /* 0x000001000e127824 */ /* 0x002fc400078e00ff */
[----:B------:R-:W-:Y:S01]  /*0620*/  @P6 FMUL.FTZ R3, R4, 1.9259299443872358531e-34 ;  /* 0x0780000004036820 */ /* 0x000fe20000410000 */
[----:B-----5:R-:W-:Y:S01]  /*0630*/  IMAD.SHL.U32 R2, R11, 0x2000000, RZ ;  /* 0x020000000b027824 */ /* 0x020fe200078e00ff */
[----:B------:R-:W-:Y:S01]  /*0640*/  ISETP.GE.U32.AND P4, PT, R21, 0x8000000, PT ;  /* 0x080000001500780c */ /* 0x000fe20003f86070 */
[----:B------:R-:W-:Y:S01]  /*0650*/  IMAD.MOV.U32 R4, RZ, RZ, R22 ;  /* 0x000000ffff047224 */ /* 0x000fe200078e0016 */
[----:B------:R-:W-:Y:S02]  /*0660*/  @!P5 LOP3.LUT R6, R7, 0x7f00, RZ, 0xc0, !PT ;  /* 0x00007f000706d812 */ /* 0x000fe400078ec0ff */
[----:B------:R-:W-:Y:S02]  /*0670*/  ISETP.GE.U32.AND P6, PT, R2, 0x8000000, PT ;  /* 0x080000000200780c */ /* 0x000fe40003fc6070 */
[----:B------:R-:W-:Y:S02]  /*0680*/  @P5 LEA.HI R5, R20, 0x70000000, RZ, 0x1c ;  /* 0x7000000014055811 */ /* 0x000fe400078fe0ff */
[----:B------:R-:W-:-:S02]  /*0690*/  @!P5 LOP3.LUT R6, R6, 0x3f000000, RZ, 0xfc, !PT ;  /* 0x3f0000000606d812 */ /* 0x000fc400078efcff */
[----:B------:R-:W-:Y:S01]  /*06a0*/  LOP3.LUT R17, R3, 0x80000000, R4, 0xf8, !PT ;  /* 0x8000000003117812 */ /* 0x000fe200078ef804 */
[----:B------:R-:W-:Y:S01]  /*06b0*/  @P5 FMUL.FTZ R5, R5, 1.9259299443872358531e-34 ;  /* 0x0780000005055820 */ /* 0x000fe20000410000 */
[----:B------:R-:W-:Y:S01]  /*06c0*/  PRMT R4, R7, 0x9910, RZ ;  /* 0x0000991007047816 */ /* 0x000fe200000000ff */
[----:B------:R-:W-:Y:S01]  /*06d0*/  @!P5 FADD.FTZ R5, R6, -0.5 ;  /* 0xbf0000000605d421 */ /* 0x000fe20000010000 */
[----:B------:R-:W-:Y:S01]  /*06e0*/  IMAD.SHL.U32 R3, R11, 0x100, RZ ;  /* 0x000001000b037824 */ /* 0x000fe200078e00ff */
[----:B------:R-:W-:Y:S01]  /*06f0*/  @!P4 LOP3.LUT R7, R18, 0x7f00, RZ, 0xc0, !PT ;  /* 0x00007f001207c812 */ /* 0x000fe200078ec0ff */
[----:B------:R-:W0:Y:S01]  /*0700*/  @!P0 F2I.FTZ.TRUNC.NTZ R17, R17 ;  /* 0x0000001100118305 */ /* 0x000e22000021f100 */
[----:B------:R-:W-:Y:S02]  /*0710*/  @P6 LEA.HI R2, R2, 0x70000000, RZ, 0x1c ;  /* 0x7000000002026811 */ /* 0x000fe400078fe0ff */
[----:B------:R-:W-:Y:S02]  /*0720*/  LOP3.LUT R19, R5, 0x80000000, R4, 0xf8, !PT ;  /* 0x8000000005137812 */ /* 0x000fe400078ef804 */
[----:B------:R-:W-:Y:S01]  /*0730*/  @!P6 LOP3.LUT R4, R3, 0x7f00, RZ, 0xc0, !PT ;  /* 0x00007f000304e812 */ /* 0x000fe200078ec0ff */
[----:B------:R-:W-:Y:S01]  /*0740*/  @P6 FMUL.FTZ R2, R2, 1.9259299443872358531e-34 ;  /* 0x0780000002026820 */ /* 0x000fe20000410000 */
[----:B------:R-:W-:-:S02]  /*0750*/  @P4 LEA.HI R6, R21, 0x70000000, RZ, 0x1c ;  /* 0x7000000015064811 */ /* 0x000fc400078fe0ff */
[----:B------:R-:W-:Y:S01]  /*0760*/  @!P6 LOP3.LUT R4, R4, 0x3f000000, RZ, 0xfc, !PT ;  /* 0x3f0000000404e812 */ /* 0x000fe200078efcff */
[----:B------:R-:W1:Y:S01]  /*0770*/  @!P1 F2I.FTZ.TRUNC.NTZ R19, R19 ;  /* 0x0000001300139305 */ /* 0x000e62000021f100 */
[----:B------:R-:W-:Y:S01]  /*0780*/  PRMT R18, R18, 0x9910, RZ ;  /* 0x0000991012127816 */ /* 0x000fe200000000ff */
[----:B------:R-:W-:Y:S01]  /*0790*/  @P4 FMUL.FTZ R6, R6, 1.9259299443872358531e-34 ;  /* 0x0780000006064820 */ /* 0x000fe20000410000 */
[----:B------:R-:W-:Y:S01]  /*07a0*/  @!P4 LOP3.LUT R7, R7, 0x3f000000, RZ, 0xfc, !PT ;  /* 0x3f0000000707c812 */ /* 0x000fe200078efcff */
[----:B------:R-:W-:Y:S01]  /*07b0*/  @!P6 FADD.FTZ R2, R4, -0.5 ;  /* 0xbf0000000402e421 */ /* 0x000fe20000010000 */
[----:B------:R-:W-:Y:S01]  /*07c0*/  PRMT R3, R3, 0x9910, RZ ;  /* 0x0000991003037816 */ /* 0x000fe200000000ff */
[----:B------:R-:W-:Y:S02]  /*07d0*/  IMAD.MOV.U32 R5, RZ, RZ, R18 ;  /* 0x000000ffff057224 */ /* 0x000fe400078e0012 */
[----:B------:R-:W-:Y:S01]  /*07e0*/  @!P4 FADD.FTZ R6, R7, -0.5 ;  /* 0xbf0000000706c421 */ /* 0x000fe20000010000 */
[----:B------:R-:W-:Y:S01]  /*07f0*/  LOP3.LUT R23, R2, 0x80000000, R3, 0xf8, !PT ;  /* 0x8000000002177812 */ /* 0x000fe200078ef803 */
[----:B------:R-:W-:-:S02]  /*0800*/  @!P3 IMAD.MOV.U32 R2, RZ, RZ, R10 ;  /* 0x000000ffff02b224 */ /* 0x000fc400078e000a */
[----:B------:R-:W-:Y:S01]  /*0810*/  @!P3 IMAD.MOV.U32 R3, RZ, RZ, R13 ;  /* 0x000000ffff03b224 */ /* 0x000fe200078e000d */
[----:B------:R-:W-:Y:S01]  /*0820*/  LOP3.LUT R6, R6, 0x80000000, R5, 0xf8, !PT ;  /* 0x8000000006067812 */ /* 0x000fe200078ef805 */
[----:B------:R-:W-:Y:S01]  /*0830*/  IMAD.U32 R5, RZ, RZ, UR20 ;  /* 0x00000014ff057e24 */ /* 0x000fe2000f8e00ff */
[----:B------:R-:W-:Y:S01]  /*0840*/  @!P3 F2I.FTZ.TRUNC.NTZ R23, R23 ;  /* 0x000000170017b305 */ /* 0x000fe2000021f100 */
[----:B------:R-:W-:Y:S02]  /*0850*/  IMAD.U32 R7, RZ, RZ, UR20 ;  /* 0x00000014ff077e24 */ /* 0x000fe4000f8e00ff */
[----:B------:R-:W-:-:S03]  /*0860*/  @!P3 IMAD.WIDE.U32 R4, R5, 0xc, R2 ;  /* 0x0000000c0504b825 */ /* 0x000fc600078e0002 */
[----:B------:R-:W-:Y:S01]  /*0870*/  @!P2 LEA R2, P4, R7, R10, 0x3 ;  /* 0x0000000a0702a211 */ /* 0x000fe200078818ff */
[----:B------:R-:W-:Y:S01]  /*0880*/  @!P0 IMAD.MOV.U32 R7, RZ, RZ, R13 ;  /* 0x000000ffff078224 */ /* 0x000fe200078e000d */
[----:B------:R2:W3:Y:S01]  /*0890*/  @!P2 F2I.FTZ.TRUNC.NTZ R21, R6 ;  /* 0x000000060015a305 */ /* 0x0004e2000021f100 */
[----:B------:R-:W-:Y:S02]  /*08a0*/  @!P3 IMAD.MOV.U32 R3, RZ, RZ, RZ ;  /* 0x000000ffff03b224 */ /* 0x000fe400078e00ff */
[----:B------:R-:W-:Y:S02]  /*08b0*/  IMAD.U32 R18, RZ, RZ, UR20 ;  /* 0x00000014ff127e24 */ /* 0x000fe4000f8e00ff */
[----:B------:R-:W-:-:S03]  /*08c0*/  @!P3 IMAD.IADD R5, R5, 0x1, R3 ;  /* 0x000000010505b824 */ /* 0x000fc600078e0203 */
[----:B------:R-:W-:Y:S01]  /*08d0*/  @!P2 LEA.HI.X R3, R18, R13, RZ, 0x3, P4 ;  /* 0x0000000d1203a211 */ /* 0x000fe200020f1cff */
[----:B--2---:R-:W-:-:S05]  /*08e0*/  @!P0 IMAD.MOV.U32 R6, RZ, RZ, R10 ;  /* 0x000000ffff068224 */ /* 0x004fca00078e000a */
[----:B0-----:R0:W-:Y:S01]  /*08f0*/  @!P0 STG.E desc[UR18][R6.64], R17 ;  /* 0x0000001106008986 */ /* 0x0011e2000c101912 */
[----:B------:R-:W-:-:S04]  /*0900*/  IADD3 R10, P0, PT, R10, UR21, RZ ;  /* 0x000000150a0a7c10 */ /* 0x000fc8000ff1e0ff */
[----:B------:R-:W-:Y:S01]  /*0910*/  IADD3.X R13, PT, PT, R13, UR22, RZ, P0, !PT ;  /* 0x000000160d0d7c10 */ /* 0x000fe200087fe4ff */
[----:B0-----:R-:W-:Y:S02]  /*0920*/  @!P1 IMAD.MOV.U32 R6, RZ, RZ, R15 ;  /* 0x000000ffff069224 */ /* 0x001fe400078e000f */
[----:B------:R-:W-:-:S05]  /*0930*/  @!P1 IMAD.MOV.U32 R7, RZ, RZ, R0 ;  /* 0x000000ffff079224 */ /* 0x000fca00078e0000 */
[----:B-1----:R0:W-:Y:S01]  /*0940*/  @!P1 STG.E desc[UR18][R6.64], R19 ;  /* 0x0000001306009986 */ /* 0x0021e2000c101912 */
[----:B------:R-:W-:-:S03]  /*0950*/  IADD3 R8, P1, PT, R8, UR17, RZ ;  /* 0x0000001108087c10 */ /* 0x000fc6000ff3e0ff */
[----:B---3--:R0:W-:Y:S01]  /*0960*/  @!P2 STG.E desc[UR18][R2.64], R21 ;  /* 0x000000150200a986 */ /* 0x0081e2000c101912 */
[----:B------:R-:W-:Y:S01]  /*0970*/  IADD3 R15, P2, PT, R15, UR21, RZ ;  /* 0x000000150f0f7c10 */ /* 0x000fe2000ff5e0ff */
[----:B------:R-:W-:Y:S02]  /*0980*/  IMAD.X R9, RZ, RZ, R9, P1 ;  /* 0x000000ffff097224 */ /* 0x000fe400008e0609 */
[----:B------:R0:W-:Y:S01]  /*0990*/  @!P3 STG.E desc[UR18][R4.64], R23 ;  /* 0x000000170400b986 */ /* 0x0001e2000c101912 */
[----:B------:R-:W-:Y:S01]  /*09a0*/  IADD3.X R0, PT, PT, R0, UR22, RZ, P2, !PT ;  /* 0x0000001600007c10 */ /* 0x000fe200097fe4ff */
[----:B------:R-:W-:Y:S08]  /*09b0*/  BRA.U !UP0, `(.L_x_3292) ;  /* 0xfffffff9086c7547 */ /* 0x000ff0000b83ffff */
[----:B------:R-:W-:Y:S05]  /*09c0*/  EXIT ;  /* 0x000000000000794d */ /* 0x000fea0003800000 */
.L_x_3291:
        /* <DEDUP_REMOVED lines=8> */
.L_x_3293:
[----:B-1----:R-:W-:-:S04]  /*0a50*/  LEA R4, P0, R0, UR28, 0x2 ;  /* 0x0000001c00047c11 */ /* 0x002fc8000f8010ff */
[----:B------:R-:W-:-:S05]  /*0a60*/  LEA.HI.X R5, R0, UR29, R3, 0x2, P0 ;  /* 0x0000001d00057c11 */ /* 0x000fca00080f1403 */
[----:B------:R-:W2:Y:S02]  /*0a70*/  LDG.E R4, desc[UR18][R4.64] ;  /* 0x0000001204047981 */ /* 0x000ea4000c1e1900 */
[C---:B--2---:R-:W-:Y:S02]  /*0a80*/  PRMT R7, R4.reuse, 0x7771, RZ ;  /* 0x0000777104077816 */ /* 0x044fe400000000ff */
[C---:B------:R-:W-:Y:S02]  /*0a90*/  PRMT R2, R4.reuse, 0x7772, RZ ;  /* 0x0000777204027816 */ /* 0x040fe400000000ff */
[C---:B------:R-:W-:Y:S01]  /*0aa0*/  PRMT R6, R4.reuse, 0x7770, RZ ;  /* 0x0000777004067816 */ /* 0x040fe200000000ff */
[C---:B------:R-:W-:Y:S01]  /*0ab0*/  IMAD.SHL.U32 R8, R7.reuse, 0x2000000, RZ ;  /* 0x0200000007087824 */ /* 0x040fe200078e00ff */
[----:B------:R-:W-:Y:S01]  /*0ac0*/  PRMT R9, R4, 0x7773, RZ ;  /* 0x0000777304097816 */ /* 0x000fe200000000ff */
[----:B------:R-:W-:Y:S02]  /*0ad0*/  IMAD.SHL.U32 R10, R7, 0x100, RZ ;  /* 0x00000100070a7824 */ /* 0x000fe400078e00ff */
[----:B------:R-:W-:Y:S01]  /*0ae0*/  IMAD.SHL.U32 R13, R2, 0x2000000, RZ ;  /* 0x02000000020d7824 */ /* 0x000fe200078e00ff */
[----:B------:R-:W-:Y:S01]  /*0af0*/  ISETP.GE.U32.AND P1, PT, R8, 0x8000000, PT ;  /* 0x080000000800780c */ /* 0x000fe20003f26070 */
[----:B------:R-:W-:Y:S01]  /*0b00*/  IMAD.SHL.U32 R11, R2, 0x100, RZ ;  /* 0x00000100020b7824 */ /* 0x000fe200078e00ff */
[----:B------:R-:W-:Y:S01]  /*0b10*/  LOP3.LUT R5, R10, 0xffff, RZ, 0xc0, !PT ;  /* 0x0000ffff0a057812 */ /* 0x000fe200078ec0ff */
[----:B------:R-:W-:Y:S01]  /*0b20*/  IMAD.SHL.U32 R2, R6, 0x2000000, RZ ;  /* 0x0200000006027824 */ /* 0x000fe200078e00ff */
[----:B------:R-:W-:Y:S01]  /*0b30*/  ISETP.GE.U32.AND P2, PT, R13, 0x8000000, PT ;  /* 0x080000000d00780c */ /* 0x000fe20003f46070 */
[----:B------:R-:W-:Y:S01]  /*0b40*/  IMAD.SHL.U32 R14, R9, 0x2000000, RZ ;  /* 0x02000000090e7824 */ /* 0x000fe200078e00ff */
[----:B------:R-:W-:-:S02]  /*0b50*/  LOP3.LUT R12, R11, 0xffff, RZ, 0xc0, !PT ;  /* 0x0000ffff0b0c7812 */ /* 0x000fc400078ec0ff */
[----:B------:R-:W-:Y:S02]  /*0b60*/  ISETP.GT.U32.AND P0, PT, R2, 0x7ffffff, PT ;  /* 0x07ffffff0200780c */ /* 0x000fe40003f04070 */
[----:B------:R-:W-:Y:S02]  /*0b70*/  ISETP.GE.U32.AND P3, PT, R14, 0x8000000, PT ;  /* 0x080000000e00780c */ /* 0x000fe40003f66070 */
[----:B------:R-:W-:Y:S02]  /*0b80*/  PRMT R11, R11, 0x9910, RZ ;  /* 0x000099100b0b7816 */ /* 0x000fe400000000ff */
[----:B------:R-:W-:Y:S02]  /*0b90*/  @!P1 LOP3.LUT R5, R5, 0x7f00, RZ, 0xc0, !PT ;  /* 0x00007f0005059812 */ /* 0x000fe400078ec0ff */
[----:B------:R-:W-:Y:S02]  /*0ba0*/  @P1 LEA.HI R4, R8, 0x70000000, RZ, 0x1c ;  /* 0x7000000008041811 */ /* 0x000fe400078fe0ff */
[----:B------:R-:W-:-:S02]  /*0bb0*/  @!P1 LOP3.LUT R5, R5, 0x3f000000, RZ, 0xfc, !PT ;  /* 0x3f00000005059812 */ /* 0x000fc400078efcff */
[----:B------:R-:W-:Y:S01]  /*0bc0*/  @!P2 LOP3.LUT R8, R12, 0x7f00, RZ, 0xc0, !PT ;  /* 0x00007f000c08a812 */ /* 0x000fe200078ec0ff */
[----:B------:R-:W-:Y:S01]  /*0bd0*/  @P1 FMUL.FTZ R4, R4, 1.9259299443872358531e-34 ;  /* 0x0780000004041820 */ /* 0x000fe20000410000 */
[----:B------:R-:W-:Y:S02]  /*0be0*/  IMAD.SHL.U32 R12, R9, 0x100, RZ ;  /* 0x00000100090c7824 */ /* 0x000fe400078e00ff */
[----:B------:R-:W-:Y:S01]  /*0bf0*/  @!P1 FADD.FTZ R4, R5, -0.5 ;  /* 0xbf00000005049421 */ /* 0x000fe20000010000 */
[----:B------:R-:W-:Y:S01]  /*0c00*/  PRMT R5, R10, 0x9910, RZ ;  /* 0x000099100a057816 */ /* 0x000fe200000000ff */
[----:B------:R-:W-:Y:S01]  /*0c10*/  IMAD.SHL.U32 R10, R6, 0x100, RZ ;  /* 0x00000100060a7824 */ /* 0x000fe200078e00ff */
[----:B------:R-:W-:Y:S02]  /*0c20*/  @P2 LEA.HI R7, R13, 0x70000000, RZ, 0x1c ;  /* 0x700000000d072811 */ /* 0x000fe400078fe0ff */
[----:B------:R-:W-:Y:S02]  /*0c30*/  LOP3.LUT R9, R12, 0xffff, RZ, 0xc0, !PT ;  /* 0x0000ffff0c097812 */ /* 0x000fe400078ec0ff */
[----:B------:R-:W-:Y:S01]  /*0c40*/  LOP3.LUT R6, R10, 0xffff, RZ, 0xc0, !PT ;  /* 0x0000ffff0a067812 */ /* 0x000fe200078ec0ff */
[----:B------:R-:W-:Y:S01]  /*0c50*/  @P2 FMUL.FTZ R7, R7, 1.9259299443872358531e-34 ;  /* 0x0780000007072820 */ /* 0x000fe20000410000 */
[----:B------:R-:W-:-:S02]  /*0c60*/  @!P2 LOP3.LUT R8, R8, 0x3f000000, RZ, 0xfc, !PT ;  /* 0x3f0000000808a812 */ /* 0x000fc400078efcff */
[----:B------:R-:W-:Y:S02]  /*0c70*/  LOP3.LUT R5, R4, 0x80000000, R5, 0xf8, !PT ;  /* 0x8000000004057812 */ /* 0x000fe400078ef805 */
[----:B------:R-:W-:Y:S01]  /*0c80*/  @!P0 LOP3.LUT R4, R6, 0x7f00, RZ, 0xc0, !PT ;  /* 0x00007f0006048812 */ /* 0x000fe200078ec0ff */
[----:B------:R-:W-:Y:S01]  /*0c90*/  @!P2 FADD.FTZ R7, R8, -0.5 ;  /* 0xbf0000000807a421 */ /* 0x000fe20000010000 */
[----:B------:R-:W-:Y:S01]  /*0ca0*/  @!P3 LOP3.LUT R9, R9, 0x7f00, RZ, 0xc0, !PT ;  /* 0x00007f000909b812 */ /* 0x000fe200078ec0ff */
[----:B------:R-:W-:Y:S01]  /*0cb0*/  IMAD.MOV.U32 R6, RZ, RZ, R11 ;  /* 0x000000ffff067224 */ /* 0x000fe200078e000b */
[----:B------:R-:W-:Y:S01]  /*0cc0*/  @P3 LEA.HI R8, R14, 0x70000000, RZ, 0x1c ;  /* 0x700000000e083811 */ /* 0x000fe200078fe0ff */
[----:B------:R-:W-:Y:S01]  /*0cd0*/  F2I.FTZ.TRUNC.NTZ R5, R5 ;  /* 0x0000000500057305 */ /* 0x000fe2000021f100 */
[----:B------:R-:W-:Y:S02]  /*0ce0*/  @!P0 LOP3.LUT R4, R4, 0x3f000000, RZ, 0xfc, !PT ;  /* 0x3f00000004048812 */ /* 0x000fe400078efcff */
[----:B------:R-:W-:Y:S01]  /*0cf0*/  @!P3 LOP3.LUT R9, R9, 0x3f000000, RZ, 0xfc, !PT ;  /* 0x3f0000000909b812 */ /* 0x000fe200078efcff */
[----:B------:R-:W-:Y:S01]  /*0d00*/  @P3 FMUL.FTZ R8, R8, 1.9259299443872358531e-34 ;  /* 0x0780000008083820 */ /* 0x000fe20000410000 */
[----:B------:R-:W-:Y:S01]  /*0d10*/  PRMT R12, R12, 0x9910, RZ ;  /* 0x000099100c0c7816 */ /* 0x000fe200000000ff */
[----:B------:R-:W-:Y:S01]  /*0d20*/  @!P0 FADD.FTZ R4, R4, -0.5 ;  /* 0xbf00000004048421 */ /* 0x000fe20000010000 */
[----:B------:R-:W-:Y:S01]  /*0d30*/  @P0 LEA.HI R2, R2, 0x70000000, RZ, 0x1c ;  /* 0x7000000002020811 */ /* 0x000fe200078fe0ff */
[----:B------:R-:W-:Y:S01]  /*0d40*/  @!P3 FADD.FTZ R8, R9, -0.5 ;  /* 0xbf0000000908b421 */ /* 0x000fe20000010000 */
[----:B------:R-:W-:Y:S01]  /*0d50*/  LOP3.LUT R6, R7, 0x80000000, R6, 0xf8, !PT ;  /* 0x8000000007067812 */ /* 0x000fe200078ef806 */
[----:B------:R-:W-:Y:S01]  /*0d60*/  IMAD.MOV.U32 R7, RZ, RZ, R12 ;  /* 0x000000ffff077224 */ /* 0x000fe200078e000c */
[----:B------:R-:W-:Y:S01]  /*0d70*/  PRMT R9, R10, 0x9910, RZ ;  /* 0x000099100a097816 */ /* 0x000fe200000000ff */
[----:B------:R-:W-:-:S03]  /*0d80*/  @P0 FMUL.FTZ R4, R2, 1.9259299443872358531e-34 ;  /* 0x0780000002040820 */ /* 0x000fc60000410000 */
[----:B------:R-:W-:Y:S01]  /*0d90*/  LOP3.LUT R7, R8, 0x80000000, R7, 0xf8, !PT ;  /* 0x8000000008077812 */ /* 0x000fe200078ef807 */
[----:B------:R-:W-:Y:S01]  /*0da0*/  F2I.FTZ.TRUNC.NTZ R6, R6 ;  /* 0x0000000600067305 */ /* 0x000fe2000021f100 */
[----:B------:R-:W-:Y:S02]  /*0db0*/  LOP3.LUT R4, R4, 0x80000000, R9, 0xf8, !PT ;  /* 0x8000000004047812 */ /* 0x000fe400078ef809 */
[----:B------:R-:W-:-:S04]  /*0dc0*/  LEA R8, P0, R0, UR15, 0x4 ;  /* 0x0000000f00087c11 */ /* 0x000fc8000f8020ff */
[C---:B------:R-:W-:Y:S01]  /*0dd0*/  LEA.HI.X R9, R0.reuse, UR10, R3, 0x4, P0 ;  /* 0x0000000a00097c11 */ /* 0x040fe200080f2403 */
[----:B------:R-:W-:Y:S01]  /*0de0*/  F2I.FTZ.TRUNC.NTZ R7, R7 ;  /* 0x0000000700077305 */ /* 0x000fe2000021f100 */
[----:B0-----:R-:W-:-:S05]  /*0df0*/  IADD3 R0, P0, PT, R0, UR4, RZ ;  /* 0x0000000400007c10 */ /* 0x001fca000ff1e0ff */
[C---:B------:R-:W-:Y:S02]  /*0e00*/  IMAD.SHL.U32 R2, R0.reuse, 0x4, RZ ;  /* 0x0000000400027824 */ /* 0x040fe400078e00ff */
[----:B------:R-:W0:Y:S01]  /*0e10*/  F2I.FTZ.TRUNC.NTZ R4, R4 ;  /* 0x0000000400047305 */ /* 0x000e22000021f100 */
[----:B------:R-:W-:Y:S01]  /*0e20*/  IMAD.X R3, RZ, RZ, R3, P0 ;  /* 0x000000ffff037224 */ /* 0x000fe200000e0603 */
[----:B------:R-:W-:Y:S02]  /*0e30*/  LOP3.LUT P0, RZ, R0, 0xffffc000, RZ, 0xc0, !PT ;  /* 0xffffc00000ff7812 */ /* 0x000fe4000780c0ff */
[----:B------:R-:W-:Y:S02]  /*0e40*/  ISETP.LT.U32.AND P1, PT, R2, UR27, PT ;  /* 0x0000001b02007c0c */ /* 0x000fe4000bf21070 */
[----:B------:R-:W-:Y:S02]  /*0e50*/  SHF.L.U64.HI R2, R0, 0x2, R3 ;  /* 0x0000000200027819 */ /* 0x000fe40000010203 */
[----:B------:R-:W-:-:S02]  /*0e60*/  LOP3.LUT P0, RZ, R3, 0x3fffffff, RZ, 0xc0, P0 ;  /* 0x3fffffff03ff7812 */ /* 0x000fc4000000c0ff */
[----:B------:R-:W-:Y:S01]  /*0e70*/  ISETP.LT.AND.EX P1, PT, R2, UR16, PT, P1 ;  /* 0x0000001002007c0c */ /* 0x000fe2000bf21310 */
[----:B0-----:R1:W-:-:S12]  /*0e80*/  STG.E.128 desc[UR18][R8.64], R4 ;  /* 0x0000000408007986 */ /* 0x0013d8000c101d12 */
[----:B------:R-:W-:Y:S05]  /*0e90*/  @!P0 BRA P1, `(.L_x_3293) ;  /* 0xfffffff800ec8947 */ /* 0x000fea000083ffff */
[----:B------:R-:W-:Y:S05]  /*0ea0*/  EXIT ;  /* 0x000000000000794d */ /* 0x000fea0003800000 */
.L_x_3294:
        /* <DEDUP_REMOVED lines=13> */
.L_x_7760:


//--------------------- .text._ZN2at6native55_GLOBAL__N__de093ff9_22_ForeachBinaryOpList_cu_a911ec4325multi_tensor_apply_kernelINS1_18TensorListMetadataILi2EEENS1_11CopyFunctorIiN3c1015Float8_e4m3fnuzELi2ELi1ELi1EEEJNS0_4CopyIiS7_EEEEEvT_T0_DpT1_ --------------------------
	.section	.text._ZN2at6native55_GLOBAL__N__de093ff9_22_ForeachBinaryOpList_cu_a911ec4325multi_tensor_apply_kernelINS1_18TensorListMetadataILi2EEENS1_11CopyFunctorIiN3c1015Float8_e4m3fnuzELi2ELi1ELi1EEEJNS0_4CopyIiS7_EEEEEvT_T0_DpT1_,"ax",@progbits
	.align	128
.text._ZN2at6native55_GLOBAL__N__de093ff9_22_ForeachBinaryOpList_cu_a911ec4325multi_tensor_apply_kernelINS1_18TensorListMetadataILi2EEENS1_11CopyFunctorIiN3c1015Float8_e4m3fnuzELi2ELi1ELi1EEEJNS0_4CopyIiS7_EEEEEvT_T0_DpT1_:
        .type           _ZN2at6native55_GLOBAL__N__de093ff9_22_ForeachBinaryOpList_cu_a911ec4325multi_tensor_apply_kernelINS1_18TensorListMetadataILi2EEENS1_11CopyFunctorIiN3c1015Float8_e4m3fnuzELi2ELi1ELi1EEEJNS0_4CopyIiS7_EEEEEvT_T0_DpT1_,@function
        .size           _ZN2at6native55_GLOBAL__N__de093ff9_22_ForeachBinaryOpList_cu_a911ec4325multi_tensor_apply_kernelINS1_18TensorListMetadataILi2EEENS1_11CopyFunctorIiN3c1015Float8_e4m3fnuzELi2ELi1ELi1EEEJNS0_4CopyIiS7_EEEEEvT_T0_DpT1_,(.L_x_7761 - _ZN2at6native55_GLOBAL__N__de093ff9_22_ForeachBinaryOpList_cu_a911ec4325multi_tensor_apply_kernelINS1_18TensorListMetadataILi2EEENS1_11CopyFunctorIiN3c1015Float8_e4m3fnuzELi2ELi1ELi1EEEJNS0_4CopyIiS7_EEEEEvT_T0_DpT1_)
        .other          _ZN2at6native55_GLOBAL__N__de093ff9_22_ForeachBinaryOpList_cu_a911ec4325multi_tensor_apply_kernelINS1_18TensorListMetadataILi2EEENS1_11CopyFunctorIiN3c1015Float8_e4m3fnuzELi2ELi1ELi1EEEJNS0_4CopyIiS7_EEEEEvT_T0_DpT1_,@"STO_CUDA_ENTRY STV_DEFAULT"
_ZN2at6native55_GLOBAL__N__de093ff9_22_ForeachBinaryOpList_cu_a911ec4325multi_tensor_apply_kernelINS1_18TensorListMetadataILi2EEENS1_11CopyFunctorIiN3c1015Float8_e4m3fnuzELi2ELi1ELi1EEEJNS0_4CopyIiS7_EEEEEvT_T0_DpT1_:
        /* <DEDUP_REMOVED lines=55> */
.L_x_3312:
        /* <DEDUP_REMOVED lines=51> */
.L_x_3299:
[----:B------:R-:W-:Y:S05]  /*06a0*/  BSYNC.RECONVERGENT B1 ;  /* 0x0000000000017941 */ /* 0x000fea0003800200 */
.L_x_3298:
[----:B------:R-:W-:Y:S01]  /*06b0*/  IMAD.SHL.U32 R2, R2, 0x100000, RZ ;  /* 0x0010000002027824 */ /* 0x000fe200078e00ff */
[----:B------:R-:W-:-:S04]  /*06c0*/  LEA R3, R3, 0x3b800000, 0x17 ;  /* 0x3b80000003037811 */ /* 0x000fc800078eb8ff */
[----:B------:R-:W-:-:S07]  /*06d0*/  LOP3.LUT R6, R3, R2, R7, 0xfe, !PT ;  /* 0x0000000203067212 */ /* 0x000fce00078efe07 */
.L_x_3297:
[----:B------:R-:W-:Y:S05]  /*06e0*/  BSYNC.RECONVERGENT B0 ;  /* 0x0000000000007941 */ /* 0x000fea0003800200 */
.L_x_3296:
        /* <DEDUP_REMOVED lines=21> */
.L_x_3303:
[----:B------:R-:W-:Y:S05]  /*0840*/  BSYNC.RECONVERGENT B1 ;  /* 0x0000000000017941 */ /* 0x000fea0003800200 */
.L_x_3302:
[----:B------:R-:W-:Y:S01]  /*0850*/  IMAD.SHL.U32 R2, R2, 0x100000, RZ ;  /* 0x0010000002027824 */ /* 0x000fe200078e00ff */
[----:B------:R-:W-:-:S04]  /*0860*/  LEA R3, R3, 0x3b800000, 0x17 ;  /* 0x3b80000003037811 */ /* 0x000fc800078eb8ff */
[----:B------:R-:W-:-:S07]  /*0870*/  LOP3.LUT R7, R3, R2, R7, 0xfe, !PT ;  /* 0x0000000203077212 */ /* 0x000fce00078efe07 */
.L_x_3301:
[----:B------:R-:W-:Y:S05]  /*0880*/  BSYNC.RECONVERGENT B0 ;  /* 0x0000000000007941 */ /* 0x000fea0003800200 */
.L_x_3300:
        /* <DEDUP_REMOVED lines=21> */
.L_x_3307:
[----:B------:R-:W-:Y:S05]  /*09e0*/  BSYNC.RECONVERGENT B1 ;  /* 0x0000000000017941 */ /* 0x000fea0003800200 */
.L_x_3306:
[----:B------:R-:W-:Y:S01]  /*09f0*/  IMAD.SHL.U32 R2, R2, 0x100000, RZ ;  /* 0x0010000002027824 */ /* 0x000fe200078e00ff */
[----:B------:R-:W-:-:S04]  /*0a00*/  LEA R3, R3, 0x3b800000, 0x17 ;  /* 0x3b80000003037811 */ /* 0x000fc800078eb8ff */
[----:B------:R-:W-:-:S07]  /*0a10*/  LOP3.LUT R21, R3, R2, R21, 0xfe, !PT ;  /* 0x0000000203157212 */ /* 0x000fce00078efe15 */
.L_x_3305:
[----:B------:R-:W-:Y:S05]  /*0a20*/  BSYNC.RECONVERGENT B0 ;  /* 0x0000000000007941 */ /* 0x000fea0003800200 */
.L_x_3304:
        /* <DEDUP_REMOVED lines=21> */
.L_x_3311:
[----:B------:R-:W-:Y:S05]  /*0b80*/  BSYNC.RECONVERGENT B1 ;  /* 0x0000000000017941 */ /* 0x000fea0003800200 */
.L_x_3310:
[----:B------:R-:W-:Y:S01]  /*0b90*/  IMAD.SHL.U32 R2, R2, 0x100000, RZ ;  /* 0x0010000002027824 */ /* 0x000fe200078e00ff */
[----:B------:R-:W-:-:S04]  /*0ba0*/  LEA R3, R3, 0x3b800000, 0x17 ;  /* 0x3b80000003037811 */ /* 0x000fc800078eb8ff */
[----:B------:R-:W-:-:S07]  /*0bb0*/  LOP3.LUT R18, R3, R2, R17, 0xfe, !PT ;  /* 0x0000000203127212 */ /* 0x000fce00078efe11 */
.L_x_3309:
[----:B------:R-:W-:Y:S05]  /*0bc0*/  BSYNC.RECONVERGENT B0 ;  /* 0x0000000000007941 */ /* 0x000fea0003800200 */
.L_x_3308:
        /* <DEDUP_REMOVED lines=31> */
.L_x_3295:
        /* <DEDUP_REMOVED lines=8> */
.L_x_3329:
        /* <DEDUP_REMOVED lines=29> */
.L_x_3316:
[----:B0-----:R-:W-:Y:S05]  /*1010*/  BSYNC.RECONVERGENT B1 ;  /* 0x0000000000017941 */ /* 0x001fea0003800200 */
.L_x_3315:
[----:B------:R-:W-:Y:S01]  /*1020*/  IMAD.SHL.U32 R5, R5, 0x100000, RZ ;  /* 0x0010000005057824 */ /* 0x000fe200078e00ff */
[----:B------:R-:W-:-:S04]  /*1030*/  LEA R7, R7, 0x3b800000, 0x17 ;  /* 0x3b80000007077811 */ /* 0x000fc800078eb8ff */
[----:B------:R-:W-:-:S07]  /*1040*/  LOP3.LUT R8, R7, R5, R12, 0xfe, !PT ;  /* 0x0000000507087212 */ /* 0x000fce00078efe0c */
.L_x_3314:
[----:B0-----:R-:W-:Y:S05]  /*1050*/  BSYNC.RECONVERGENT B0 ;  /* 0x0000000000007941 */ /* 0x001fea0003800200 */
.L_x_3313:
        /* <DEDUP_REMOVED lines=22> */
.L_x_3320:
[----:B------:R-:W-:Y:S05]  /*11c0*/  BSYNC.RECONVERGENT B1 ;  /* 0x0000000000017941 */ /* 0x000fea0003800200 */
.L_x_3319:
[----:B------:R-:W-:Y:S01]  /*11d0*/  IMAD.SHL.U32 R6, R6, 0x100000, RZ ;  /* 0x0010000006067824 */ /* 0x000fe200078e00ff */
[----:B------:R-:W-:-:S04]  /*11e0*/  LEA R5, R5, 0x3b800000, 0x17 ;  /* 0x3b80000005057811 */ /* 0x000fc800078eb8ff */
[----:B------:R-:W-:-:S07]  /*11f0*/  LOP3.LUT R5, R5, R6, R9, 0xfe, !PT ;  /* 0x0000000605057212 */ /* 0x000fce00078efe09 */
.L_x_3318:
[----:B------:R-:W-:Y:S05]  /*1200*/  BSYNC.RECONVERGENT B0 ;  /* 0x0000000000007941 */ /* 0x000fea0003800200 */
.L_x_3317:
        /* <DEDUP_REMOVED lines=22> */
.L_x_3324:
[----:B------:R-:W-:Y:S05]  /*1370*/  BSYNC.RECONVERGENT B1 ;  /* 0x0000000000017941 */ /* 0x000fea0003800200 */
.L_x_3323:
[----:B------:R-:W-:Y:S01]  /*1380*/  IMAD.SHL.U32 R2, R2, 0x100000, RZ ;  /* 0x0010000002027824 */ /* 0x000fe200078e00ff */
[----:B------:R-:W-:-:S04]  /*1390*/  LEA R6, R6, 0x3b800000, 0x17 ;  /* 0x3b80000006067811 */ /* 0x000fc800078eb8ff */
[----:B------:R-:W-:-:S07]  /*13a0*/  LOP3.LUT R6, R6, R2, R11, 0xfe, !PT ;  /* 0x0000000206067212 */ /* 0x000fce00078efe0b */
.L_x_3322:
[----:B------:R-:W-:Y:S05]  /*13b0*/  BSYNC.RECONVERGENT B0 ;  /* 0x0000000000007941 */ /* 0x000fea0003800200 */
.L_x_3321:
        /* <DEDUP_REMOVED lines=22> */
.L_x_3328:
[----:B------:R-:W-:Y:S05]  /*1520*/  BSYNC.RECONVERGENT B1 ;  /* 0x0000000000017941 */ /* 0x000fea0003800200 */
.L_x_3327:
[----:B------:R-:W-:Y:S01]  /*1530*/  IMAD.SHL.U32 R4, R4, 0x100000, RZ ;  /* 0x0010000004047824 */ /* 0x000fe200078e00ff */
[----:B------:R-:W-:-:S04]  /*1540*/  LEA R2, R2, 0x3b800000, 0x17 ;  /* 0x3b80000002027811 */ /* 0x000fc800078eb8ff */
[----:B------:R-:W-:-:S07]  /*1550*/  LOP3.LUT R7, R2, R4, R11, 0xfe, !PT ;  /* 0x0000000402077212 */ /* 0x000fce00078efe0b */
.L_x_3326:
[----:B------:R-:W-:Y:S05]  /*1560*/  BSYNC.RECONVERGENT B0 ;  /* 0x0000000000007941 */ /* 0x000fea0003800200 */
.L_x_3325:
        /* <DEDUP_REMOVED lines=17> */
.L_x_3330:
        /* <DEDUP_REMOVED lines=16> */
.L_x_7761:


//--------------------- .text._ZN2at6native55_GLOBAL__N__de093ff9_22_ForeachBinaryOpList_cu_a911ec4325multi_tensor_apply_kernelINS1_18TensorListMetadataILi2EEENS1_11CopyFunctorIiN3c1013Float8_e4m3fnELi2ELi1ELi1EEEJNS0_4CopyIiS7_EEEEEvT_T0_DpT1_ --------------------------
	.section	.text._ZN2at6native55_GLOBAL__N__de093ff9_22_ForeachBinaryOpList_cu_a911ec4325multi_tensor_apply_kernelINS1_18TensorListMetadataILi2EEENS1_11CopyFunctorIiN3c1013Float8_e4m3fnELi2ELi1ELi1EEEJNS0_4CopyIiS7_EEEEEvT_T0_DpT1_,"ax",@progbits
	.align	128
.text._ZN2at6native55_GLOBAL__N__de093ff9_22_ForeachBinaryOpList_cu_a911ec4325multi_tensor_apply_kernelINS1_18TensorListMetadataILi2EEENS1_11CopyFunctorIiN3c1013Float8_e4m3fnELi2ELi1ELi1EEEJNS0_4CopyIiS7_EEEEEvT_T0_DpT1_:
        .type           _ZN2at6native55_GLOBAL__N__de093ff9_22_ForeachBinaryOpList_cu_a911ec4325multi_tensor_apply_kernelINS1_18TensorListMetadataILi2EEENS1_11CopyFunctorIiN3c1013Float8_e4m3fnELi2ELi1ELi1EEEJNS0_4CopyIiS7_EEEEEvT_T0_DpT1_,@function
        .size           _ZN2at6native55_GLOBAL__N__de093ff9_22_ForeachBinaryOpList_cu_a911ec4325multi_tensor_apply_kernelINS1_18TensorListMetadataILi2EEENS1_11CopyFunctorIiN3c1013Float8_e4m3fnELi2ELi1ELi1EEEJNS0_4CopyIiS7_EEEEEvT_T0_DpT1_,(.L_x_7762 - _ZN2at6native55_GLOBAL__N__de093ff9_22_ForeachBinaryOpList_cu_a911ec4325multi_tensor_apply_kernelINS1_18TensorListMetadataILi2EEENS1_11CopyFunctorIiN3c1013Float8_e4m3fnELi2ELi1ELi1EEEJNS0_4CopyIiS7_EEEEEvT_T0_DpT1_)
        .other          _ZN2at6native55_GLOBAL__N__de093ff9_22_ForeachBinaryOpList_cu_a911ec4325multi_tensor_apply_kernelINS1_18TensorListMetadataILi2EEENS1_11CopyFunctorIiN3c1013Float8_e4m3fnELi2ELi1ELi1EEEJNS0_4CopyIiS7_EEEEEvT_T0_DpT1_,@"STO_CUDA_ENTRY STV_DEFAULT"
_ZN2at6native55_GLOBAL__N__de093ff9_22_ForeachBinaryOpList_cu_a911ec4325multi_tensor_apply_kernelINS1_18TensorListMetadataILi2EEENS1_11CopyFunctorIiN3c1013Float8_e4m3fnELi2ELi1ELi1EEEJNS0_4CopyIiS7_EEEEEvT_T0_DpT1_:
        /* <DEDUP_REMOVED lines=55> */
.L_x_3340:
[C---:B0-----:R-:W-:Y:S01]  /*0370*/  IADD3 R14, P2, PT, R2.reuse, UR20, RZ ;  /* 0x00000014020e7c10 */ /* 0x041fe2000ff5e0ff */
[----:B-1234-:R-:W-:Y:S01]  /*0380*/  IMAD.U32 R13, RZ, RZ, UR20 ;  /* 0x00000014ff0d7e24 */ /* 0x01efe2000f8e00ff */
        /* <DEDUP_REMOVED lines=47> */
[----:B-1----:R1:W-:Y:S02]  /*0680*/  STG.E desc[UR18][R10.64], R13 ;  /* 0x0000000d0a007986 */ /* 0x0023e4000c101912 */
.L_x_3333:
[----:B------:R-:W-:Y:S05]  /*0690*/  BSYNC.RECONVERGENT B0 ;  /* 0x0000000000007941 */ /* 0x000fea0003800200 */
.L_x_3332:
[----:B------:R-:W-:Y:S04]  /*06a0*/  BSSY.RECONVERGENT B0, `(.L_x_3334) ;  /* 0x0000016000007945 */ /* 0x000fe80003800200 */
[----:B------:R-:W-:Y:S05]  /*06b0*/  @P1 BRA `(.L_x_3335) ;  /* 0x0000000000501947 */ /* 0x000fea0003800000 */
[----:B01---5:R-:W-:Y:S02]  /*06c0*/  IMAD.SHL.U32 R10, R6, 0x1000000, RZ ;  /* 0x01000000060a7824 */ /* 0x023fe400078e00ff */
        /* <DEDUP_REMOVED lines=19> */
.L_x_3335:
[----:B------:R-:W-:Y:S05]  /*0800*/  BSYNC.RECONVERGENT B0 ;  /* 0x0000000000007941 */ /* 0x000fea0003800200 */
.L_x_3334:
[----:B------:R-:W-:Y:S04]  /*0810*/  BSSY.RECONVERGENT B0, `(.L_x_3336) ;  /* 0x0000018000007945 */ /* 0x000fe80003800200 */
[----:B------:R-:W-:Y:S05]  /*0820*/  @P2 BRA `(.L_x_3337) ;  /* 0x0000000000582947 */ /* 0x000fea0003800000 */
[----:B012--5:R-:W-:Y:S02]  /*0830*/  IMAD.SHL.U32 R10, R8, 0x1000000, RZ ;  /* 0x01000000080a7824 */ /* 0x027fe400078e00ff */
        /* <DEDUP_REMOVED lines=11> */
[----:B------:R-:W-:Y:S02]  /*08f0*/  IMAD.U32 R14, RZ, RZ, UR20 ;  /* 0x00000014ff0e7e24 */ /* 0x000fe4000f8e00ff */
[----:B------:R-:W-:-:S05]  /*0900*/  VIADD R12, R12, 0x3c000000 ;  /* 0x3c0000000c0c7836 */ /* 0x000fca0000000000 */
[----:B------:R-:W-:-:S04]  /*0910*/  LOP3.LUT R12, R12, 0x7f800000, R13, 0xf8, !PT ;  /* 0x7f8000000c0c7812 */ /* 0x000fc800078ef80d */
[----:B------:R-:W-:-:S04]  /*0920*/  SEL R11, R12, RZ, P0 ;  /* 0x000000ff0c0b7207 */ /* 0x000fc80000000000 */
[----:B------:R-:W-:Y:S01]  /*0930*/  LOP3.LUT R12, R11, 0x80000000, R10, 0xf8, !PT ;  /* 0x800000000b0c7812 */ /* 0x000fe200078ef80a */
[----:B------:R-:W-:-:S03]  /*0940*/  IMAD.U32 R11, RZ, RZ, UR20 ;  /* 0x00000014ff0b7e24 */ /* 0x000fc6000f8e00ff */
[----:B------:R-:W0:Y:S02]  /*0950*/  F2I.FTZ.TRUNC.NTZ R13, R12 ;  /* 0x0000000c000d7305 */ /* 0x000e24000021f100 */
[----:B------:R-:W-:-:S04]  /*0960*/  LEA R10, P0, R11, R0, 0x3 ;  /* 0x000000000b0a7211 */ /* 0x000fc800078018ff */
[----:B------:R-:W-:-:S05]  /*0970*/  LEA.HI.X R11, R14, R3, RZ, 0x3, P0 ;  /* 0x000000030e0b7211 */ /* 0x000fca00000f1cff */
[----:B0-----:R3:W-:Y:S04]  /*0980*/  STG.E desc[UR18][R10.64], R13 ;  /* 0x0000000d0a007986 */ /* 0x0017e8000c101912 */
.L_x_3337:
[----:B------:R-:W-:Y:S05]  /*0990*/  BSYNC.RECONVERGENT B0 ;  /* 0x0000000000007941 */ /* 0x000fea0003800200 */
.L_x_3336:
        /* <DEDUP_REMOVED lines=21> */
[----:B------:R-:W-:Y:S01]  /*0af0*/  IMAD.MOV.U32 R11, RZ, RZ, R3 ;  /* 0x000000ffff0b7224 */ /* 0x000fe200078e0003 */
[----:B------:R-:W0:Y:S01]  /*0b00*/  F2I.FTZ.TRUNC.NTZ R13, R12 ;  /* 0x0000000c000d7305 */ /* 0x000e22000021f100 */
[----:B------:R-:W-:-:S04]  /*0b10*/  IMAD.WIDE.U32 R10, R15, 0xc, R10 ;  /* 0x0000000c0f0a7825 */ /* 0x000fc800078e000a */
[----:B------:R-:W-:-:S05]  /*0b20*/  VIADD R11, R11, UR6 ;  /* 0x000000060b0b7c36 */ /* 0x000fca0008000000 */
[----:B0-----:R4:W-:Y:S02]  /*0b30*/  STG.E desc[UR18][R10.64], R13 ;  /* 0x0000000d0a007986 */ /* 0x0019e4000c101912 */
.L_x_3339:
[----:B------:R-:W-:Y:S05]  /*0b40*/  BSYNC.RECONVERGENT B0 ;  /* 0x0000000000007941 */ /* 0x000fea0003800200 */
.L_x_3338:
        /* <DEDUP_REMOVED lines=12> */
.L_x_3331:
        /* <DEDUP_REMOVED lines=8> */
.L_x_3341:
        /* <DEDUP_REMOVED lines=37> */
[----:B------:R-:W-:Y:S01]  /*0ee0*/  VIADD R10, R10, 0x1000000 ;  /* 0x010000000a0a7836 */ /* 0x000fe20000000000 */
[----:B------:R-:W-:Y:S01]  /*0ef0*/  SHF.L.U32 R12, R8, R15, RZ ;  /* 0x0000000f080c7219 */ /* 0x000fe200000006ff */
[----:B------:R-:W-:Y:S01]  /*0f00*/  IMAD.SHL.U32 R15, R15, 0x800000, RZ ;  /* 0x008000000f0f7824 */ /* 0x000fe200078e00ff */
        /* <DEDUP_REMOVED lines=8> */
[----:B------:R-:W-:Y:S01]  /*0f90*/  LOP3.LUT R10, R11, 0x7f800000, R10, 0xf8, !PT ;  /* 0x7f8000000b0a7812 */ /* 0x000fe200078ef80a */
[----:B------:R-:W-:Y:S01]  /*0fa0*/  IMAD.SHL.U32 R14, R17, 0x800000, RZ ;  /* 0x00800000110e7824 */ /* 0x000fe200078e00ff */
[----:B------:R-:W-:Y:S01]  /*0fb0*/  SHF.L.U32 R11, R6, R17, RZ ;  /* 0x00000011060b7219 */ /* 0x000fe200000006ff */
[----:B------:R-:W-:Y:S01]  /*0fc0*/  VIADD R8, R8, 0x1000000 ;  /* 0x0100000008087836 */ /* 0x000fe20000000000 */
[----:B------:R-:W-:Y:S01]  /*0fd0*/  LOP3.LUT R12, R12, 0x7f800000, R9, 0xf8, !PT ;  /* 0x7f8000000c0c7812 */ /* 0x000fe200078ef809 */
[----:B------:R-:W-:Y:S01]  /*0fe0*/  VIADD R15, R15, 0x3c000000 ;  /* 0x3c0000000f0f7836 */ /* 0x000fe20000000000 */
[----:B------:R-:W-:Y:S01]  /*0ff0*/  SEL R9, R10, RZ, P0 ;  /* 0x000000ff0a097207 */ /* 0x000fe20000000000 */
[----:B------:R-:W-:Y:S01]  /*1000*/  VIADD R6, R6, 0x1000000 ;  /* 0x0100000006067836 */ /* 0x000fe20000000000 */
[----:B------:R-:W-:-:S02]  /*1010*/  LEA.HI R11, R11, -R14, RZ, 0x1c ;  /* 0x8000000e0b0b7211 */ /* 0x000fc400078fe0ff */
[----:B------:R-:W-:Y:S02]  /*1020*/  LOP3.LUT P0, RZ, R5, 0x7f000000, RZ, 0xc0, !PT ;  /* 0x7f00000005ff7812 */ /* 0x000fe4000780c0ff */
[----:B------:R-:W-:Y:S01]  /*1030*/  SHF.R.S32.HI R8, RZ, 0x8, R8 ;  /* 0x00000008ff087819 */ /* 0x000fe20000011408 */
[----:B------:R-:W-:Y:S01]  /*1040*/  VIADD R11, R11, 0x3c000000 ;  /* 0x3c0000000b0b7836 */ /* 0x000fe20000000000 */
        /* <DEDUP_REMOVED lines=13> */
[----:B------:R-:W-:Y:S01]  /*1120*/  F2I.FTZ.TRUNC.NTZ R6, R6 ;  /* 0x0000000600067305 */ /* 0x000fe2000021f100 */
[----:B------:R-:W-:-:S04]  /*1130*/  LEA R8, P0, R0, UR15, 0x4 ;  /* 0x0000000f00087c11 */ /* 0x000fc8000f8020ff */
[C-C-:B------:R-:W-:Y:S02]  /*1140*/  LEA.HI.X R9, R0.reuse, UR10, R3.reuse, 0x4, P0 ;  /* 0x0000000a00097c11 */ /* 0x140fe400080f2403 */
[----:B0-----:R-:W-:Y:S01]  /*1150*/  IADD3 R0, P0, PT, R0, UR4, RZ ;  /* 0x0000000400007c10 */ /* 0x001fe2000ff1e0ff */
[----:B------:R-:W-:Y:S04]  /*1160*/  F2I.FTZ.TRUNC.NTZ R5, R5 ;  /* 0x0000000500057305 */ /* 0x000fe8000021f100 */
[C---:B------:R-:W-:Y:S02]  /*1170*/  IMAD.SHL.U32 R2, R0.reuse, 0x4, RZ ;  /* 0x0000000400027824 */ /* 0x040fe400078e00ff */
[----:B------:R-:W-:Y:S01]  /*1180*/  IMAD.X R3, RZ, RZ, R3, P0 ;  /* 0x000000ffff037224 */ /* 0x000fe200000e0603 */
[----:B------:R-:W-:Y:S01]  /*1190*/  LOP3.LUT P0, RZ, R0, 0xffffc000, RZ, 0xc0, !PT ;  /* 0xffffc00000ff7812 */ /* 0x000fe2000780c0ff */
[----:B------:R-:W0:Y:S01]  /*11a0*/  F2I.FTZ.TRUNC.NTZ R7, R7 ;  /* 0x0000000700077305 */ /* 0x000e22000021f100 */
[----:B------:R-:W-:-:S02]  /*11b0*/  ISETP.LT.U32.AND P1, PT, R2, UR27, PT ;  /* 0x0000001b02007c0c */ /* 0x000fc4000bf21070 */
[----:B------:R-:W-:Y:S02]  /*11c0*/  SHF.L.U64.HI R2, R0, 0x2, R3 ;  /* 0x0000000200027819 */ /* 0x000fe40000010203 */
[----:B------:R-:W-:Y:S02]  /*11d0*/  LOP3.LUT P0, RZ, R3, 0x3fffffff, RZ, 0xc0, P0 ;  /* 0x3fffffff03ff7812 */ /* 0x000fe4000000c0ff */
[----:B------:R-:W-:Y:S01]  /*11e0*/  ISETP.LT.AND.EX P1, PT, R2, UR16, PT, P1 ;  /* 0x0000001002007c0c */ /* 0x000fe2000bf21310 */
[----:B0-----:R1:W-:-:S12]  /*11f0*/  STG.E.128 desc[UR18][R8.64], R4 ;  /* 0x0000000408007986 */ /* 0x0013d8000c101d12 */
[----:B------:R-:W-:Y:S05]  /*1200*/  @!P0 BRA P1, `(.L_x_3341) ;  /* 0xfffffff800a08947 */ /* 0x000fea000083ffff */
[----:B------:R-:W-:Y:S05]  /*1210*/  EXIT ;  /* 0x000000000000794d */ /* 0x000fea0003800000 */
.L_x_3342:
        /* <DEDUP_REMOVED lines=14> */
.L_x_7762:


//--------------------- .text._ZN2at6native55_GLOBAL__N__de093ff9_22_ForeachBinaryOpList_cu_a911ec4325multi_tensor_apply_kernelINS1_18TensorListMetadataILi2EEENS1_11CopyFunctorIibLi2ELi1ELi1EEEJNS0_4CopyIibEEEEEvT_T0_DpT1_ --------------------------
	.section	.text._ZN2at6native55_GLOBAL__N__de093ff9_22_ForeachBinaryOpList_cu_a911ec4325multi_tensor_apply_kernelINS1_18TensorListMetadataILi2EEENS1_11CopyFunctorIibLi2ELi1ELi1EEEJNS0_4CopyIibEEEEEvT_T0_DpT1_,"ax",@progbits
	.align	128
.text._ZN2at6native55_GLOBAL__N__de093ff9_22_ForeachBinaryOpList_cu_a911ec4325multi_tensor_apply_kernelINS1_18TensorListMetadataILi2EEENS1_11CopyFunctorIibLi2ELi1ELi1EEEJNS0_4CopyIibEEEEEvT_T0_DpT1_:
        .type           _ZN2at6native55_GLOBAL__N__de093ff9_22_ForeachBinaryOpList_cu_a911ec4325multi_tensor_apply_kernelINS1_18TensorListMetadataILi2EEENS1_11CopyFunctorIibLi2ELi1ELi1EEEJNS0_4CopyIibEEEEEvT_T0_DpT1_,@function
        .size           _ZN2at6native55_GLOBAL__N__de093ff9_22_ForeachBinaryOpList_cu_a911ec4325multi_tensor_apply_kernelINS1_18TensorListMetadataILi2EEENS1_11CopyFunctorIibLi2ELi1ELi1EEEJNS0_4CopyIibEEEEEvT_T0_DpT1_,(.L_x_7763 - _ZN2at6native55_GLOBAL__N__de093ff9_22_ForeachBinaryOpList_cu_a911ec4325multi_tensor_apply_kernelINS1_18TensorListMetadataILi2EEENS1_11CopyFunctorIibLi2ELi1ELi1EEEJNS0_4CopyIibEEEEEvT_T0_DpT1_)
        .other          _ZN2at6native55_GLOBAL__N__de093ff9_22_ForeachBinaryOpList_cu_a911ec4325multi_tensor_apply_kernelINS1_18TensorListMetadataILi2EEENS1_11CopyFunctorIibLi2ELi1ELi1EEEJNS0_4CopyIibEEEEEvT_T0_DpT1_,@"STO_CUDA_ENTRY STV_DEFAULT"
_ZN2at6native55_GLOBAL__N__de093ff9_22_ForeachBinaryOpList_cu_a911ec4325multi_tensor_apply_kernelINS1_18TensorListMetadataILi2EEENS1_11CopyFunctorIibLi2ELi1ELi1EEEJNS0_4CopyIibEEEEEvT_T0_DpT1_:
        /* <DEDUP_REMOVED lines=39> */
[----:B------:R-:W-:Y:S05]  /*0270*/  CALL.REL.NOINC `($__internal_108_$__cuda_sm20_div_u16) ;  /* 0x0000000c00d47944 */ /* 0x000fea0003c00000 */
        /* <DEDUP_REMOVED lines=48> */
.L_x_3345:
[C---:B------:R-:W-:Y:S02]  /*0580*/  IADD3 R20, P2, PT, R16.reuse, UR29, RZ ;  /* 0x0000001d10147c10 */ /* 0x040fe4000ff5e0ff */
[----:B------:R-:W-:Y:S02]  /*0590*/  ISETP.GE.U32.AND P0, PT, R16, UR39, PT ;  /* 0x0000002710007c0c */ /* 0x000fe4000bf06070 */
[----:B------:R-:W-:Y:S01]  /*05a0*/  ISETP.GE.U32.AND P1, PT, R20, UR39, PT ;  /* 0x0000002714007c0c */ /* 0x000fe2000bf26070 */
[----:B------:R-:W-:Y:S01]  /*05b0*/  IMAD.X R21, RZ, RZ, R17, P2 ;  /* 0x000000ffff157224 */ /* 0x000fe200010e0611 */
[----:B------:R-:W-:-:S04]  /*05c0*/  ISETP.GE.AND.EX P0, PT, R17, UR40, PT, P0 ;  /* 0x0000002811007c0c */ /* 0x000fc8000bf06300 */
[----:B------:R-:W-:-:S09]  /*05d0*/  ISETP.GE.AND.EX P1, PT, R21, UR40, PT, P1 ;  /* 0x0000002815007c0c */ /* 0x000fd2000bf26310 */
[----:B------:R-:W-:-:S04]  /*05e0*/  @!P0 IADD3 R26, P2, PT, R16, UR41, RZ ;  /* 0x00000029101a8c10 */ /* 0x000fc8000ff5e0ff */
[----:B-1----:R-:W-:Y:S02]  /*05f0*/  @!P0 IADD3.X R27, PT, PT, R17, UR42, RZ, P2, !PT ;  /* 0x0000002a111b8c10 */ /* 0x002fe400097fe4ff */
        /* <DEDUP_REMOVED lines=18> */
[----:B0-----:R-:W-:-:S04]  /*0720*/  IMAD.U32 R19, RZ, RZ, UR29 ;  /* 0x0000001dff137e24 */ /* 0x001fc8000f8e00ff */
[----:B------:R-:W-:Y:S01]  /*0730*/  @!P2 IMAD.WIDE.U32 R18, R19, 0x8, R4 ;  /* 0x000000081312a825 */ /* 0x000fe200078e0004 */
[----:B--2---:R-:W-:-:S04]  /*0740*/  @!P0 LOP3.LUT R26, R7, 0xffff, RZ, 0xc0, !PT ;  /* 0x0000ffff071a8812 */ /* 0x004fc800078ec0ff */
[----:B------:R-:W-:Y:S02]  /*0750*/  @!P0 PRMT R29, R26, 0x8880, RZ ;  /* 0x000088801a1d8816 */ /* 0x000fe400000000ff */
[----:B------:R-:W-:Y:S02]  /*0760*/  @!P0 IADD3 R26, P4, PT, R4, UR7, RZ ;  /* 0x00000007041a8c10 */ /* 0x000fe4000ff9e0ff */
[----:B---3--:R-:W-:Y:S02]  /*0770*/  @!P1 LOP3.LUT R20, R22, 0xffff, RZ, 0xc0, !PT ;  /* 0x0000ffff16149812 */ /* 0x008fe400078ec0ff */
[----:B------:R-:W-:Y:S02]  /*0780*/  @!P0 IADD3.X R27, PT, PT, R5, UR10, RZ, P4, !PT ;  /* 0x0000000a051b8c10 */ /* 0x000fe4000a7fe4ff */
[----:B------:R-:W-:-:S03]  /*0790*/  @!P1 PRMT R28, R20, 0x8880, RZ ;  /* 0x00008880141c9816 */ /* 0x000fc600000000ff */
[----:B------:R0:W-:Y:S01]  /*07a0*/  @!P0 STG.E desc[UR26][R26.64], R29 ;  /* 0x0000001d1a008986 */ /* 0x0001e2000c10191a */
[----:B------:R-:W-:-:S04]  /*07b0*/  @!P1 LEA R20, P0, R2, UR7, 0x2 ;  /* 0x0000000702149c11 */ /* 0x000fc8000f8010ff */
[----:B------:R-:W-:Y:S02]  /*07c0*/  @!P1 IADD3.X R21, PT, PT, R3, UR10, RZ, P0, !PT ;  /* 0x0000000a03159c10 */ /* 0x000fe400087fe4ff */
[----:B------:R-:W-:-:S03]  /*07d0*/  @!P2 IADD3 R18, P0, PT, R18, UR7, RZ ;  /* 0x000000071212ac10 */ /* 0x000fc6000ff1e0ff */
[----:B------:R1:W-:Y:S01]  /*07e0*/  @!P1 STG.E desc[UR26][R20.64], R28 ;  /* 0x0000001c14009986 */ /* 0x0003e2000c10191a */
[----:B------:R-:W-:Y:S01]  /*07f0*/  @!P2 IADD3.X R19, PT, PT, R19, UR10, RZ, P0, !PT ;  /* 0x0000000a1313ac10 */ /* 0x000fe200087fe4ff */
[----:B0-----:R-:W-:Y:S01]  /*0800*/  IMAD.U32 R29, RZ, RZ, UR29 ;  /* 0x0000001dff1d7e24 */ /* 0x001fe2000f8e00ff */
[----:B----4-:R-:W-:-:S03]  /*0810*/  @!P2 LOP3.LUT R26, R23, 0xffff, RZ, 0xc0, !PT ;  /* 0x0000ffff171aa812 */ /* 0x010fc600078ec0ff */
[----:B-1----:R-:W-:Y:S01]  /*0820*/  @!P3 IMAD.WIDE.U32 R20, R29, 0xc, R4 ;  /* 0x0000000c1d14b825 */ /* 0x002fe200078e0004 */
[----:B------:R-:W-:-:S03]  /*0830*/  @!P2 PRMT R27, R26, 0x8880, RZ ;  /* 0x000088801a1ba816 */ /* 0x000fc600000000ff */
[----:B------:R-:W-:Y:S01]  /*0840*/  @!P3 IMAD.MOV.U32 R29, RZ, RZ, RZ ;  /* 0x000000ffff1db224 */ /* 0x000fe200078e00ff */
[----:B------:R-:W-:Y:S01]  /*0850*/  @!P3 IADD3 R20, P0, PT, R20, UR7, RZ ;  /* 0x000000071414bc10 */ /* 0x000fe2000ff1e0ff */
[----:B------:R0:W-:Y:S03]  /*0860*/  @!P2 STG.E desc[UR26][R18.64], R27 ;  /* 0x0000001b1200a986 */ /* 0x0001e6000c10191a */
[----:B------:R-:W-:Y:S02]  /*0870*/  @!P3 IADD3.X R21, PT, PT, R21, UR10, R29, P0, !PT ;  /* 0x0000000a1515bc10 */ /* 0x000fe400087fe41d */
[----:B------:R-:W-:-:S05]  /*0880*/  IADD3 R26, P0, PT, R25, UR29, RZ ;  /* 0x0000001d191a7c10 */ /* 0x000fca000ff1e0ff */
[----:B------:R-:W-:Y:S01]  /*0890*/  IMAD.X R24, RZ, RZ, R24, P0 ;  /* 0x000000ffff187224 */ /* 0x000fe200000e0618 */
[C---:B------:R-:W-:Y:S02]  /*08a0*/  ISETP.GE.U32.AND P0, PT, R26.reuse, UR39, PT ;  /* 0x000000271a007c0c */ /* 0x040fe4000bf06070 */
[----:B------:R-:W-:Y:S02]  /*08b0*/  IADD3 R26, P1, PT, R26, UR29, RZ ;  /* 0x0000001d1a1a7c10 */ /* 0x000fe4000ff3e0ff */
[----:B------:R-:W-:-:S03]  /*08c0*/  ISETP.GE.AND.EX P0, PT, R24, UR40, PT, P0 ;  /* 0x0000002818007c0c */ /* 0x000fc6000bf06300 */
[----:B------:R-:W-:Y:S01]  /*08d0*/  IMAD.X R24, RZ, RZ, R24, P1 ;  /* 0x000000ffff187224 */ /* 0x000fe200008e0618 */
[----:B------:R-:W-:Y:S02]  /*08e0*/  ISETP.GE.U32.AND P1, PT, R26, UR39, PT ;  /* 0x000000271a007c0c */ /* 0x000fe4000bf26070 */
[----:B-----5:R-:W-:Y:S02]  /*08f0*/  @!P3 LOP3.LUT R25, R6, 0xffff, RZ, 0xc0, !PT ;  /* 0x0000ffff0619b812 */ /* 0x020fe400078ec0ff */
[----:B------:R-:W-:Y:S02]  /*0900*/  ISETP.GE.AND.EX P1, PT, R24, UR40, PT, P1 ;  /* 0x0000002818007c0c */ /* 0x000fe4000bf26310 */
[----:B------:R-:W-:-:S03]  /*0910*/  @!P3 PRMT R25, R25, 0x8880, RZ ;  /* 0x000088801919b816 */ /* 0x000fc600000000ff */
[----:B0-----:R-:W-:Y:S02]  /*0920*/  @!P0 IADD3 R18, P2, PT, R16, UR37, RZ ;  /* 0x0000002510128c10 */ /* 0x001fe4000ff5e0ff */
[----:B------:R0:W-:Y:S01]  /*0930*/  @!P3 STG.E desc[UR26][R20.64], R25 ;  /* 0x000000191400b986 */ /* 0x0001e2000c10191a */
        /* <DEDUP_REMOVED lines=12> */
[----:B------:R0:W3:Y:S01]  /*0a00*/  @!P1 LDG.E.U8 R22, desc[UR26][R26.64] ;  /* 0x0000001a1a169981 */ /* 0x0000e2000c1e1100 */
[----:B------:R-:W-:-:S04]  /*0a10*/  @!P2 IADD3 R24, P4, PT, R16, UR33, RZ ;  /* 0x000000211018ac10 */ /* 0x000fc8000ff9e0ff */
[----:B------:R-:W-:-:S05]  /*0a20*/  @!P2 IADD3.X R25, PT, PT, R17, UR16, RZ, P4, !PT ;  /* 0x000000101119ac10 */ /* 0x000fca000a7fe4ff */
[----:B------:R4:W5:Y:S02]  /*0a30*/  @!P2 LDG.E.U8 R23, desc[UR26][R24.64] ;  /* 0x0000001a1817a981 */ /* 0x000964000c1e1100 */
[----:B------:R-:W-:-:S04]  /*0a40*/  @!P3 IADD3 R20, P4, PT, R16, UR32, RZ ;  /* 0x000000201014bc10 */ /* 0x000fc8000ff9e0ff */
[----:B------:R-:W-:-:S05]  /*0a50*/  @!P3 IADD3.X R21, PT, PT, R17, UR18, RZ, P4, !PT ;  /* 0x000000121115bc10 */ /* 0x000fca000a7fe4ff */
[----:B------:R3:W5:Y:S01]  /*0a60*/  @!P3 LDG.E.U8 R6, desc[UR26][R20.64] ;  /* 0x0000001a1406b981 */ /* 0x000762000c1e1100 */
[----:B-1----:R-:W-:Y:S01]  /*0a70*/  @!P0 IADD3 R18, P4, PT, R8, UR7, RZ ;  /* 0x0000000708128c10 */ /* 0x002fe2000ff9e0ff */
[----:B------:R-:W-:Y:S02]  /*0a80*/  UIADD3 UR20, UP0, UPT, UR20, -0x2, URZ ;  /* 0xfffffffe14147890 */ /* 0x000fe4000ff1e0ff */
[----:B------:R-:W-:Y:S02]  /*0a90*/  UIMAD.WIDE.U32 UR4, UR29, 0x8, UR4 ;  /* 0x000000081d0478a5 */ /* 0x000fe4000f8e0004 */
[----:B------:R-:W-:Y:S02]  /*0aa0*/  UIADD3.X UR6, UPT, UPT, UR6, -0x1, URZ, UP0, !UPT ;  /* 0xffffffff06067890 */ /* 0x000fe400087fe4ff */
[----:B------:R-:W-:-:S04]  /*0ab0*/  UISETP.NE.U32.AND UP0, UPT, UR20, URZ, UPT ;  /* 0x000000ff1400728c */ /* 0x000fc8000bf05070 */
[----:B------:R-:W-:Y:S01]  /*0ac0*/  UISETP.NE.AND.EX UP0, UPT, UR6, URZ, UPT, UP0 ;  /* 0x000000ff0600728c */ /* 0x000fe2000bf05300 */
[----:B--2---:R-:W-:-:S04]  /*0ad0*/  @!P0 LOP3.LUT R19, R7, 0xffff, RZ, 0xc0, !PT ;  /* 0x0000ffff07138812 */ /* 0x004fc800078ec0ff */
[----:B0-----:R-:W-:Y:S02]  /*0ae0*/  @!P0 PRMT R27, R19, 0x8880, RZ ;  /* 0x00008880131b8816 */ /* 0x001fe400000000ff */
[----:B------:R-:W-:-:S05]  /*0af0*/  @!P0 IADD3.X R19, PT, PT, R9, UR10, RZ, P4, !PT ;  /* 0x0000000a09138c10 */ /* 0x000fca000a7fe4ff */
[----:B------:R0:W-:Y:S01]  /*0b00*/  @!P0 STG.E desc[UR26][R18.64], R27 ;  /* 0x0000001b12008986 */ /* 0x0001e2000c10191a */
[----:B----4-:R-:W-:Y:S02]  /*0b10*/  @!P1 IADD3 R24, P0, PT, R10, UR7, RZ ;  /* 0x000000070a189c10 */ /* 0x010fe4000ff1e0ff */
[----:B---3--:R-:W-:Y:S02]  /*0b20*/  @!P1 LOP3.LUT R26, R22, 0xffff, RZ, 0xc0, !PT ;  /* 0x0000ffff161a9812 */ /* 0x008fe400078ec0ff */
[----:B------:R-:W-:Y:S02]  /*0b30*/  @!P1 IADD3.X R25, PT, PT, R11, UR10, RZ, P0, !PT ;  /* 0x0000000a0b199c10 */ /* 0x000fe400087fe4ff */
[----:B------:R-:W-:Y:S02]  /*0b40*/  @!P2 IADD3 R20, P0, PT, R12, UR7, RZ ;  /* 0x000000070c14ac10 */ /* 0x000fe4000ff1e0ff */
[----:B------:R-:W-:Y:S02]  /*0b50*/  @!P1 PRMT R29, R26, 0x8880, RZ ;  /* 0x000088801a1d9816 */ /* 0x000fe400000000ff */
[----:B-----5:R-:W-:-:S03]  /*0b60*/  @!P2 LOP3.LUT R21, R23, 0xffff, RZ, 0xc0, !PT ;  /* 0x0000ffff1715a812 */ /* 0x020fc600078ec0ff */
[----:B------:R-:W-:Y:S01]  /*0b70*/  @!P1 STG.E desc[UR26][R24.64], R29 ;  /* 0x0000001d18009986 */ /* 0x000fe2000c10191a */
[----:B------:R-:W-:Y:S02]  /*0b80*/  @!P2 PRMT R26, R21, 0x8880, RZ ;  /* 0x00008880151aa816 */ /* 0x000fe400000000ff */
[----:B------:R-:W-:Y:S02]  /*0b90*/  @!P2 IADD3.X R21, PT, PT, R13, UR10, RZ, P0, !PT ;  /* 0x0000000a0d15ac10 */ /* 0x000fe400087fe4ff */
[----:B0-----:R-:W-:Y:S01]  /*0ba0*/  @!P3 IADD3 R18, P0, PT, R14, UR7, RZ ;  /* 0x000000070e12bc10 */ /* 0x001fe2000ff1e0ff */
[----:B------:R-:W-:Y:S01]  /*0bb0*/  ULEA UR7, UP1, UR29, UR7, 0x5 ;  /* 0x000000071d077291 */ /* 0x000fe2000f8228ff */
[----:B------:R-:W-:Y:S01]  /*0bc0*/  @!P3 LOP3.LUT R19, R6, 0xffff, RZ, 0xc0, !PT ;  /* 0x0000ffff0613b812 */ /* 0x000fe200078ec0ff */
[----:B------:R0:W-:Y:S03]  /*0bd0*/  @!P2 STG.E desc[UR26][R20.64], R26 ;  /* 0x0000001a1400a986 */ /* 0x0001e6000c10191a */
[----:B------:R-:W-:-:S02]  /*0be0*/  @!P3 PRMT R27, R19, 0x8880, RZ ;  /* 0x00008880131bb816 */ /* 0x000fc400000000ff */
[----:B------:R-:W-:Y:S01]  /*0bf0*/  @!P3 IADD3.X R19, PT, PT, R15, UR10, RZ, P0, !PT ;  /* 0x0000000a0f13bc10 */ /* 0x000fe200087fe4ff */
[----:B------:R-:W-:-:S04]  /*0c00*/  ULEA.HI.X UR10, UR29, UR10, URZ, 0x5, UP1 ;  /* 0x0000000a1d0a7291 */ /* 0x000fc800088f2cff */
[----:B------:R1:W-:Y:S01]  /*0c10*/  @!P3 STG.E desc[UR26][R18.64], R27 ;  /* 0x0000001b1200b986 */ /* 0x0003e2000c10191a */
[----:B0-----:R-:W-:-:S04]  /*0c20*/  IMAD.U32 R21, RZ, RZ, UR29 ;  /* 0x0000001dff157e24 */ /* 0x001fc8000f8e00ff */
[----:B------:R-:W-:Y:S01]  /*0c30*/  IMAD.WIDE.U32 R16, R21, 0x8, R16 ;  /* 0x0000000815107825 */ /* 0x000fe200078e0010 */
[----:B------:R-:W-:Y:S06]  /*0c40*/  BRA.U UP0, `(.L_x_3345) ;  /* 0xfffffff9004c7547 */ /* 0x000fec000b83ffff */
.L_x_3344:
[----:B------:R-:W-:-:S04]  /*0c50*/  ULOP3.LUT UR6, UR21, 0x1, URZ, 0xc0, !UPT ;  /* 0x0000000115067892 */ /* 0x000fc8000f8ec0ff */
[----:B------:R-:W-:-:S04]  /*0c60*/  UISETP.NE.U32.AND UP0, UPT, UR6, 0x1, UPT ;  /* 0x000000010600788c */ /* 0x000fc8000bf05070 */
[----:B------:R-:W-:-:S06]  /*0c70*/  UISETP.NE.U32.AND.EX UP0, UPT, URZ, URZ, UPT, UP0 ;  /* 0x000000ffff00728c */ /* 0x000fcc000bf05100 */
[----:B------:R-:W-:-:S13]  /*0c80*/  PLOP3.LUT P0, PT, PT, PT, UP0, 0x80, 0x8 ;  /* 0x000000000008781c */ /* 0x000fda0003f0f008 */
[----:B------:R-:W-:Y:S05]  /*0c90*/  @!P0 EXIT ;  /* 0x000000000000894d */ /* 0x000fea0003800000 */
[----:B01----:R-:W-:Y:S02]  /*0ca0*/  IADD3 R18, P0, PT, R0, UR4, RZ ;  /* 0x0000000400127c10 */ /* 0x003fe4000ff1e0ff */
[----:B------:R-:W-:Y:S02]  /*0cb0*/  PRMT R17, R7, 0x7610, R17 ;  /* 0x0000761007117816 */ /* 0x000fe40000000011 */
[C---:B------:R-:W-:Y:S01]  /*0cc0*/  IADD3 R10, P2, PT, R18.reuse, UR29, RZ ;  /* 0x0000001d120a7c10 */ /* 0x040fe2000ff5e0ff */
[----:B------:R-:W-:Y:S01]  /*0cd0*/  IMAD.X R19, RZ, RZ, UR5, P0 ;  /* 0x00000005ff137e24 */ /* 0x000fe200080e06ff */
[----:B------:R-:W-:Y:S02]  /*0ce0*/  ISETP.GE.U32.AND P0, PT, R18, UR39, PT ;  /* 0x0000002712007c0c */ /* 0x000fe4000bf06070 */
[C---:B------:R-:W-:Y:S01]  /*0cf0*/  ISETP.GE.U32.AND P1, PT, R10.reuse, UR39, PT ;  /* 0x000000270a007c0c */ /* 0x040fe2000bf26070 */
[----:B------:R-:W-:Y:S01]  /*0d00*/  IMAD.X R11, RZ, RZ, R19, P2 ;  /* 0x000000ffff0b7224 */ /* 0x000fe200010e0613 */
[----:B------:R-:W-:-:S02]  /*0d10*/  IADD3 R0, P3, PT, R10, UR29, RZ ;  /* 0x0000001d0a007c10 */ /* 0x000fc4000ff7e0ff */
[----:B------:R-:W-:Y:S02]  /*0d20*/  ISETP.GE.AND.EX P0, PT, R19, UR40, PT, P0 ;  /* 0x0000002813007c0c */ /* 0x000fe4000bf06300 */
[----:B------:R-:W-:Y:S01]  /*0d30*/  ISETP.GE.AND.EX P1, PT, R11, UR40, PT, P1 ;  /* 0x000000280b007c0c */ /* 0x000fe2000bf26310 */
[----:B------:R-:W-:Y:S01]  /*0d40*/  IMAD.X R9, RZ, RZ, R11, P3 ;  /* 0x000000ffff097224 */ /* 0x000fe200018e060b */
[----:B------:R-:W-:-:S04]  /*0d50*/  ISETP.GE.U32.AND P2, PT, R0, UR39, PT ;  /* 0x0000002700007c0c */ /* 0x000fc8000bf46070 */
[----:B------:R-:W-:-:S05]  /*0d60*/  ISETP.GE.AND.EX P2, PT, R9, UR40, PT, P2 ;  /* 0x0000002809007c0c */ /* 0x000fca000bf46320 */
[----:B------:R-:W-:Y:S02]  /*0d70*/  @!P0 IADD3 R4, P3, PT, R18, UR41, RZ ;  /* 0x0000002912048c10 */ /* 0x000fe4000ff7e0ff */
[----:B------:R-:W-:Y:S02]  /*0d80*/  @!P1 IADD3 R2, P4, PT, R10, UR41, RZ ;  /* 0x000000290a029c10 */ /* 0x000fe4000ff9e0ff */
[----:B------:R-:W-:Y:S02]  /*0d90*/  @!P0 IADD3.X R5, PT, PT, R19, UR42, RZ, P3, !PT ;  /* 0x0000002a13058c10 */ /* 0x000fe40009ffe4ff */
[----:B------:R-:W-:Y:S02]  /*0da0*/  @!P1 IADD3.X R3, PT, PT, R11, UR42, RZ, P4, !PT ;  /* 0x0000002a0b039c10 */ /* 0x000fe4000a7fe4ff */
[C---:B------:R-:W-:Y:S01]  /*0db0*/  @!P2 IADD3 R12, P3, PT, R0.reuse, UR41, RZ ;  /* 0x00000029000cac10 */ /* 0x040fe2000ff7e0ff */
[----:B------:R-:W2:Y:S03]  /*0dc0*/  @!P0 LDG.E.U8 R17, desc[UR26][R4.64] ;  /* 0x0000001a04118981 */ /* 0x000ea6000c1e1100 */
[----:B------:R-:W-:Y:S01]  /*0dd0*/  @!P2 IADD3.X R13, PT, PT, R9, UR42, RZ, P3, !PT ;  /* 0x0000002a090dac10 */ /* 0x000fe20009ffe4ff */
[----:B------:R0:W3:Y:S04]  /*0de0*/  @!P1 LDG.E.U8 R22, desc[UR26][R2.64] ;  /* 0x0000001a02169981 */ /* 0x0000e8000c1e1100 */
[----:B------:R3:W4:Y:S01]  /*0df0*/  @!P2 LDG.E.U8 R23, desc[UR26][R12.64] ;  /* 0x0000001a0c17a981 */ /* 0x000722000c1e1100 */
[----:B------:R-:W-:-:S02]  /*0e00*/  IADD3 R8, P4, PT, R0, UR29, RZ ;  /* 0x0000001d00087c10 */ /* 0x000fc4000ff9e0ff */
[----:B------:R-:W-:Y:S02]  /*0e10*/  PRMT R16, R6, 0x7610, R16 ;  /* 0x0000761006107816 */ /* 0x000fe40000000010 */
[----:B------:R-:W-:Y:S01]  /*0e20*/  ISETP.GE.U32.AND P3, PT, R8, UR39, PT ;  /* 0x0000002708007c0c */ /* 0x000fe2000bf66070 */
[----:B------:R-:W-:-:S05]  /*0e30*/  IMAD.X R7, RZ, RZ, R9, P4 ;  /* 0x000000ffff077224 */ /* 0x000fca00020e0609 */
[----:B------:R-:W-:Y:S02]  /*0e40*/  ISETP.GE.AND.EX P3, PT, R7, UR40, PT, P3 ;  /* 0x0000002807007c0c */ /* 0x000fe4000bf66330 */
[----:B0-----:R-:W-:-:S11]  /*0e50*/  @!P1 LEA R2, P5, R10, UR8, 0x2 ;  /* 0x000000080a029c11 */ /* 0x001fd6000f8a10ff */
[----:B------:R-:W-:-:S04]  /*0e60*/  @!P3 IADD3 R14, P4, PT, R8, UR41, RZ ;  /* 0x00000029080ebc10 */ /* 0x000fc8000ff9e0ff */
[----:B------:R-:W-:Y:S02]  /*0e70*/  @!P3 IADD3.X R15, PT, PT, R7, UR42, RZ, P4, !PT ;  /* 0x0000002a070fbc10 */ /* 0x000fe4000a7fe4ff */
[----:B------:R-:W-:Y:S02]  /*0e80*/  @!P0 LEA R4, P4, R18, UR8, 0x2 ;  /* 0x0000000812048c11 */ /* 0x000fe4000f8810ff */
[----:B------:R-:W-:Y:S01]  /*0e90*/  @!P1 LEA.HI.X R3, R10, UR9, R11, 0x2, P5 ;  /* 0x000000090a039c11 */ /* 0x000fe2000a8f140b */
[----:B------:R0:W5:Y:S01]  /*0ea0*/  @!P3 LDG.E.U8 R16, desc[UR26][R14.64] ;  /* 0x0000001a0e10b981 */ /* 0x000162000c1e1100 */
[----:B------:R-:W-:Y:S02]  /*0eb0*/  @!P0 LEA.HI.X R5, R18, UR9, R19, 0x2, P4 ;  /* 0x0000000912058c11 */ /* 0x000fe4000a0f1413 */
[----:B------:R-:W-:-:S04]  /*0ec0*/  @!P2 LEA R10, P4, R0, UR8, 0x2 ;  /* 0x00000008000aac11 */ /* 0x000fc8000f8810ff */
[----:B------:R-:W-:Y:S02]  /*0ed0*/  @!P2 LEA.HI.X R11, R0, UR9, R9, 0x2, P4 ;  /* 0x00000009000bac11 */ /* 0x000fe4000a0f1409 */
[----:B--2---:R-:W-:Y:S02]  /*0ee0*/  @!P0 LOP3.LUT R6, R17, 0xffff, RZ, 0xc0, !PT ;  /* 0x0000ffff11068812 */ /* 0x004fe400078ec0ff */
[----:B---3--:R-:W-:Y:S02]  /*0ef0*/  @!P1 LOP3.LUT R12, R22, 0xffff, RZ, 0xc0, !PT ;  /* 0x0000ffff160c9812 */ /* 0x008fe400078ec0ff */
[----:B------:R-:W-:Y:S02]  /*0f00*/  @!P0 PRMT R13, R6, 0x8880, RZ ;  /* 0x00008880060d8816 */ /* 0x000fe400000000ff */
[----:B------:R-:W-:Y:S02]  /*0f10*/  @!P1 PRMT R12, R12, 0x8880, RZ ;  /* 0x000088800c0c9816 */ /* 0x000fe400000000ff */
[----:B----4-:R-:W-:Y:S01]  /*0f20*/  @!P2 LOP3.LUT R6, R23, 0xffff, RZ, 0xc0, !PT ;  /* 0x0000ffff1706a812 */ /* 0x010fe200078ec0ff */
[----:B------:R1:W-:Y:S02]  /*0f30*/  @!P0 STG.E desc[UR26][R4.64], R13 ;  /* 0x0000000d04008986 */ /* 0x0003e4000c10191a */
[----:B------:R-:W-:Y:S01]  /*0f40*/  @!P1 IMAD.MOV.U32 R9, RZ, RZ, R12 ;  /* 0x000000ffff099224 */ /* 0x000fe200078e000c */
[----:B0-----:R-:W-:-:S04]  /*0f50*/  @!P2 PRMT R15, R6, 0x8880, RZ ;  /* 0x00008880060fa816 */ /* 0x001fc800000000ff */
[----:B------:R1:W-:Y:S04]  /*0f60*/  @!P1 STG.E desc[UR26][R2.64], R9 ;  /* 0x0000000902009986 */ /* 0x0003e8000c10191a */
[----:B------:R1:W-:Y:S01]  /*0f70*/  @!P2 STG.E desc[UR26][R10.64], R15 ;  /* 0x0000000f0a00a986 */ /* 0x0003e2000c10191a */
[----:B------:R-:W-:Y:S05]  /*0f80*/  @P3 EXIT ;  /* 0x000000000000394d */ /* 0x000fea0003800000 */
[----:B-----5:R-:W-:Y:S02]  /*0f90*/  LOP3.LUT R0, R16, 0xffff, RZ, 0xc0, !PT ;  /* 0x0000ffff10007812 */ /* 0x020fe400078ec0ff */
[----:B-1----:R-:W-:Y:S02]  /*0fa0*/  LEA R2, P0, R8, UR8, 0x2 ;  /* 0x0000000808027c11 */ /* 0x002fe4000f8010ff */
[----:B------:R-:W-:Y:S02]  /*0fb0*/  PRMT R5, R0, 0x8880, RZ ;  /* 0x0000888000057816 */ /* 0x000fe400000000ff */
[----:B------:R-:W-:-:S05]  /*0fc0*/  LEA.HI.X R3, R8, UR9, R7, 0x2, P0 ;  /* 0x0000000908037c11 */ /* 0x000fca00080f1407 */
[----:B------:R-:W-:Y:S01]  /*0fd0*/  STG.E desc[UR26][R2.64], R5 ;  /* 0x0000000502007986 */ /* 0x000fe2000c10191a */
[----:B------:R-:W-:Y:S05]  /*0fe0*/  EXIT ;  /* 0x000000000000794d */ /* 0x000fea0003800000 */
.L_x_3343:
[----:B------:R-:W0:Y:S02]  /*0ff0*/  S2R R10, SR_TID.X ;  /* 0x00000000000a7919 */ /* 0x000e240000002100 */
[----:B0-----:R-:W-:-:S03]  /*1000*/  IMAD.WIDE.U32 R2, R10, 0x4, RZ ;  /* 0x000000040a027825 */ /* 0x001fc600078e00ff */
[----:B------:R-:W-:-:S04]  /*1010*/  ISETP.GE.U32.AND P0, PT, R2, UR11, PT ;  /* 0x0000000b02007c0c */ /* 0x000fc8000bf06070 */
[----:B------:R-:W-:-:S13]  /*1020*/  ISETP.GE.AND.EX P0, PT, R3, UR4, PT, P0 ;  /* 0x0000000403007c0c */ /* 0x000fda000bf06300 */
[----:B------:R-:W-:Y:S05]  /*1030*/  @P0 EXIT ;  /* 0x000000000000094d */ /* 0x000fea0003800000 */
[----:B------:R-:W-:Y:S01]  /*1040*/  IMAD.MOV.U32 R11, RZ, RZ, RZ ;  /* 0x000000ffff0b7224 */ /* 0x000fe200078e00ff */
[----:B------:R-:W0:Y:S06]  /*1050*/  LDCU UR5, c[0x0][0x360] ;  /* 0x00006c00ff0577ac */ /* 0x000e2c0008000800 */
.L_x_3346:
        /* <DEDUP_REMOVED lines=13> */
[--C-:B--2---:R-:W-:Y:S02]  /*1130*/  SHF.R.S32.HI R5, RZ, 0x8, R2.reuse ;  /* 0x00000008ff057819 */ /* 0x104fe40000011402 */
[--C-:B------:R-:W-:Y:S02]  /*1140*/  SHF.R.S32.HI R6, RZ, 0x10, R2.reuse ;  /* 0x00000010ff067819 */ /* 0x100fe40000011402 */
[----:B------:R-:W-:Y:S02]  /*1150*/  SHF.R.S32.HI R7, RZ, 0x18, R2 ;  /* 0x00000018ff077819 */ /* 0x000fe40000011402 */
[----:B------:R-:W-:Y:S02]  /*1160*/  SGXT R4, R2, 0x8 ;  /* 0x000000080204781a */ /* 0x000fe40000000200 */
[----:B------:R-:W-:Y:S02]  /*1170*/  SGXT R5, R5, 0x8 ;  /* 0x000000080505781a */ /* 0x000fe40000000200 */
[----:B------:R-:W-:-:S02]  /*1180*/  SGXT R6, R6, 0x8 ;  /* 0x000000080606781a */ /* 0x000fc40000000200 */
[----:B------:R-:W-:-:S05]  /*1190*/  SGXT R7, R7, 0x8 ;  /* 0x000000080707781a */ /* 0x000fca0000000200 */
[----:B------:R1:W-:Y:S01]  /*11a0*/  STG.E.128 desc[UR26][R8.64], R4 ;  /* 0x0000000408007986 */ /* 0x0003e2000c101d1a */
[----:B------:R-:W-:Y:S05]  /*11b0*/  @!P0 BRA P1, `(.L_x_3346) ;  /* 0xfffffffc00a88947 */ /* 0x000fea000083ffff */
[----:B------:R-:W-:Y:S05]  /*11c0*/  EXIT ;  /* 0x000000000000794d */ /* 0x000fea0003800000 */
        .weak           $__internal_108_$__cuda_sm20_div_u16
        .type           $__internal_108_$__cuda_sm20_div_u16,@function
        .size           $__internal_108_$__cuda_sm20_div_u16,(.L_x_7763 - $__internal_108_$__cuda_sm20_div_u16)
$__internal_108_$__cuda_sm20_div_u16:
        /* <DEDUP_REMOVED lines=19> */
[----:B------:R-:W-:Y:S05]  /*1300*/  RET.REL.NODEC R2 `(_ZN2at6native55_GLOBAL__N__de093ff9_22_ForeachBinaryOpList_cu_a911ec4325multi_tensor_apply_kernelINS1_18TensorListMetadataILi2EEENS1_11CopyFunctorIibLi2ELi1ELi1EEEJNS0_4CopyIibEEEEEvT_T0_DpT1_) ;  /* 0xffffffec023c7950 */ /* 0x000fea0003c3ffff */
.L_x_3347:
        /* <DEDUP_REMOVED lines=15> */
.L_x_7763:


//--------------------- .text._ZN2at6native55_GLOBAL__N__de093ff9_22_ForeachBinaryOpList_cu_a911ec4325multi_tensor_apply_kernelINS1_18TensorListMetadataILi2EEENS1_11CopyFunctorIiN3c108BFloat16ELi2ELi1ELi1EEEJNS0_4CopyIiS7_EEEEEvT_T0_DpT1_ --------------------------
	.section	.text._ZN2at6native55_GLOBAL__N__de093ff9_22_ForeachBinaryOpList_cu_a911ec4325multi_tensor_apply_kernelINS1_18TensorListMetadataILi2EEENS1_11CopyFunctorIiN3c108BFloat16ELi2ELi1ELi1EEEJNS0_4CopyIiS7_EEEEEvT_T0_DpT1_,"ax",@progbits
	.align	128
.text._ZN2at6native55_GLOBAL__N__de093ff9_22_ForeachBinaryOpList_cu_a911ec4325multi_tensor_apply_kernelINS1_18TensorListMetadataILi2EEENS1_11CopyFunctorIiN3c108BFloat16ELi2ELi1ELi1EEEJNS0_4CopyIiS7_EEEEEvT_T0_DpT1_:
        .type           _ZN2at6native55_GLOBAL__N__de093ff9_22_ForeachBinaryOpList_cu_a911ec4325multi_tensor_apply_kernelINS1_18TensorListMetadataILi2EEENS1_11CopyFunctorIiN3c108BFloat16ELi2ELi1ELi1EEEJNS0_4CopyIiS7_EEEEEvT_T0_DpT1_,@function
        .size           _ZN2at6native55_GLOBAL__N__de093ff9_22_ForeachBinaryOpList_cu_a911ec4325multi_tensor_apply_kernelINS1_18TensorListMetadataILi2EEENS1_11CopyFunctorIiN3c108BFloat16ELi2ELi1ELi1EEEJNS0_4CopyIiS7_EEEEEvT_T0_DpT1_,(.L_x_7765 - _ZN2at6native55_GLOBAL__N__de093ff9_22_ForeachBinaryOpList_cu_a911ec4325multi_tensor_apply_kernelINS1_18TensorListMetadataILi2EEENS1_11CopyFunctorIiN3c108BFloat16ELi2ELi1ELi1EEEJNS0_4CopyIiS7_EEEEEvT_T0_DpT1_)
        .other          _ZN2at6native55_GLOBAL__N__de093ff9_22_ForeachBinaryOpList_cu_a911ec4325multi_tensor_apply_kernelINS1_18TensorListMetadataILi2EEENS1_11CopyFunctorIiN3c108BFloat16ELi2ELi1ELi1EEEJNS0_4CopyIiS7_EEEEEvT_T0_DpT1_,@"STO_CUDA_ENTRY STV_DEFAULT"
_ZN2at6native55_GLOBAL__N__de093ff9_22_ForeachBinaryOpList_cu_a911ec4325multi_tensor_apply_kernelINS1_18TensorListMetadataILi2EEENS1_11CopyFunctorIiN3c108BFloat16ELi2ELi1ELi1EEEJNS0_4CopyIiS7_EEEEEvT_T0_DpT1_:
        /* <DEDUP_REMOVED lines=39> */
[----:B------:R-:W-:Y:S05]  /*0270*/  CALL.REL.NOINC `($__internal_109_$__cuda_sm20_div_u16) ;  /* 0x0000000c00347944 */ /* 0x000fea0003c00000 */
        /* <DEDUP_REMOVED lines=16> */
.L_x_3350:
[----:B0--3--:R-:W-:-:S04]  /*0380*/  IADD3 R9, P2, PT, R0, UR6, RZ ;  /* 0x0000000600097c10 */ /* 0x009fc8000ff5e0ff */
[C---:B------:R-:W-:Y:S01]  /*0390*/  ISETP.GE.U32.AND P1, PT, R9.reuse, UR17, PT ;  /* 0x0000001109007c0c */ /* 0x040fe2000bf26070 */
[----:B------:R-:W-:Y:S01]  /*03a0*/  IMAD.X R12, RZ, RZ, UR7, P2 ;  /* 0x00000007ff0c7e24 */ /* 0x000fe200090e06ff */
        /* <DEDUP_REMOVED lines=25> */
[----:B------:R-:W-:Y:S02]  /*0540*/  @!P1 LEA R24, P5, R9, UR10, 0x2 ;  /* 0x0000000a09189c11 */ /* 0x000fe4000f8a10ff */
[----:B0-----:R-:W-:Y:S02]  /*0550*/  @!P4 LEA R2, P6, R17, UR10, 0x2 ;  /* 0x0000000a1102cc11 */ /* 0x001fe4000f8c10ff */
        /* <DEDUP_REMOVED lines=9> */
[----:B------:R-:W1:Y:S01]  /*05f0*/  @!P2 F2I.FTZ.TRUNC.NTZ R21, R26 ;  /* 0x0000001a0015a305 */ /* 0x000e62000021f100 */
[----:B----4-:R-:W-:Y:S01]  /*0600*/  IMAD.U32 R17, R7, 0x10000, RZ ;  /* 0x0001000007117824 */ /* 0x010fe200078e00ff */
[----:B0-----:R0:W-:Y:S01]  /*0610*/  @!P1 STG.E desc[UR14][R24.64], R19 ;  /* 0x0000001318009986 */ /* 0x0011e2000c10190e */
[----:B------:R-:W-:Y:S01]  /*0620*/  @!P2 LEA R14, P1, R13, UR10, 0x2 ;  /* 0x0000000a0d0eac11 */ /* 0x000fe2000f8210ff */
[----:B-----5:R-:W-:-:S04]  /*0630*/  IMAD.U32 R23, R8, 0x10000, RZ ;  /* 0x0001000008177824 */ /* 0x020fc800078e00ff */
[----:B------:R-:W2:Y:S01]  /*0640*/  @!P4 F2I.FTZ.TRUNC.NTZ R17, R17 ;  /* 0x000000110011c305 */ /* 0x000ea2000021f100 */
[C-C-:B------:R-:W-:Y:S02]  /*0650*/  @!P2 LEA.HI.X R15, R13.reuse, UR11, R18.reuse, 0x2, P1 ;  /* 0x0000000b0d0fac11 */ /* 0x140fe400088f1412 */
[----:B------:R-:W-:Y:S02]  /*0660*/  IADD3 R13, P5, PT, R13, UR12, RZ ;  /* 0x0000000c0d0d7c10 */ /* 0x000fe4000ffbe0ff */
[----:B------:R-:W-:Y:S01]  /*0670*/  ISETP.GE.U32.AND P1, PT, R9, UR17, PT ;  /* 0x0000001109007c0c */ /* 0x000fe2000bf26070 */
[----:B-1----:R1:W-:Y:S01]  /*0680*/  @!P2 STG.E desc[UR14][R14.64], R21 ;  /* 0x000000150e00a986 */ /* 0x0023e2000c10190e */
[C---:B------:R-:W-:Y:S01]  /*0690*/  ISETP.GE.U32.AND P2, PT, R13.reuse, UR17, PT ;  /* 0x000000110d007c0c */ /* 0x040fe2000bf46070 */
[----:B------:R-:W3:Y:S01]  /*06a0*/  @!P3 F2I.FTZ.TRUNC.NTZ R23, R23 ;  /* 0x000000170017b305 */ /* 0x000ee2000021f100 */
[----:B------:R-:W-:Y:S01]  /*06b0*/  IMAD.X R18, RZ, RZ, R18, P5 ;  /* 0x000000ffff127224 */ /* 0x000fe200028e0612 */
[----:B0-----:R-:W-:-:S02]  /*06c0*/  IADD3 R19, P5, PT, R13, UR16, RZ ;  /* 0x000000100d137c10 */ /* 0x001fc4000ffbe0ff */
[----:B------:R-:W-:Y:S02]  /*06d0*/  ISETP.GE.AND.EX P1, PT, R12, UR18, PT, P1 ;  /* 0x000000120c007c0c */ /* 0x000fe4000bf26310 */
[----:B------:R-:W-:Y:S01]  /*06e0*/  ISETP.GE.AND.EX P2, PT, R18, UR18, PT, P2 ;  /* 0x0000001212007c0c */ /* 0x000fe2000bf46320 */
[----:B------:R-:W-:Y:S01]  /*06f0*/  IMAD.X R22, RZ, RZ, R18, P5 ;  /* 0x000000ffff167224 */ /* 0x000fe200028e0612 */
[----:B--2---:R0:W-:Y:S01]  /*0700*/  @!P4 STG.E desc[UR14][R2.64], R17 ;  /* 0x000000110200c986 */ /* 0x0041e2000c10190e */
[C---:B------:R-:W-:Y:S02]  /*0710*/  IADD3 R20, P5, PT, R19.reuse, UR16, RZ ;  /* 0x0000001013147c10 */ /* 0x040fe4000ffbe0ff */
[----:B------:R-:W-:-:S03]  /*0720*/  ISETP.GE.U32.AND P4, PT, R19, UR17, PT ;  /* 0x0000001113007c0c */ /* 0x000fc6000bf86070 */
[----:B-1----:R-:W-:Y:S01]  /*0730*/  IMAD.X R21, RZ, RZ, R22, P5 ;  /* 0x000000ffff157224 */ /* 0x002fe200028e0616 */
[----:B---3--:R1:W-:Y:S01]  /*0740*/  @!P3 STG.E desc[UR14][R10.64], R23 ;  /* 0x000000170a00b986 */ /* 0x0083e2000c10190e */
[----:B------:R-:W-:Y:S02]  /*0750*/  ISETP.GE.AND.EX P3, PT, R22, UR18, PT, P4 ;  /* 0x0000001216007c0c */ /* 0x000fe4000bf66340 */
[----:B------:R-:W-:Y:S02]  /*0760*/  ISETP.GE.U32.AND P4, PT, R20, UR17, PT ;  /* 0x0000001114007c0c */ /* 0x000fe4000bf86070 */
[----:B------:R-:W-:Y:S02]  /*0770*/  @!P2 LEA R16, P5, R13, UR8, 0x1 ;  /* 0x000000080d10ac11 */ /* 0x000fe4000f8a08ff */
[----:B------:R-:W-:Y:S02]  /*0780*/  ISETP.GE.AND.EX P4, PT, R21, UR18, PT, P4 ;  /* 0x0000001215007c0c */ /* 0x000fe4000bf86340 */
[----:B0-----:R-:W-:-:S02]  /*0790*/  @!P2 LEA.HI.X R17, R13, UR9, R18, 0x1, P5 ;  /* 0x000000090d11ac11 */ /* 0x001fc4000a8f0c12 */
[----:B------:R-:W-:-:S03]  /*07a0*/  @!P1 LEA R14, P6, R9, UR8, 0x1 ;  /* 0x00000008090e9c11 */ /* 0x000fc6000f8c08ff */
[----:B------:R-:W-:Y:S01]  /*07b0*/  @!P3 LEA R2, P5, R19, UR8, 0x1 ;  /* 0x000000081302bc11 */ /* 0x000fe2000f8a08ff */
[----:B------:R-:W2:Y:S01]  /*07c0*/  @!P2 LDG.E.U16 R6, desc[UR14][R16.64] ;  /* 0x0000000e1006a981 */ /* 0x000ea2000c1e1500 */
[----:B------:R-:W-:Y:S02]  /*07d0*/  @!P1 LEA.HI.X R15, R9, UR9, R12, 0x1, P6 ;  /* 0x00000009090f9c11 */ /* 0x000fe4000b0f0c0c */
[----:B------:R-:W-:Y:S02]  /*07e0*/  @!P3 LEA.HI.X R3, R19, UR9, R22, 0x1, P5 ;  /* 0x000000091303bc11 */ /* 0x000fe4000a8f0c16 */
[C---:B-1----:R-:W-:Y:S01]  /*07f0*/  @!P4 LEA R10, P5, R20.reuse, UR8, 0x1 ;  /* 0x00000008140acc11 */ /* 0x042fe2000f8a08ff */
[----:B------:R0:W3:Y:S03]  /*0800*/  @!P1 LDG.E.U16 R5, desc[UR14][R14.64] ;  /* 0x0000000e0e059981 */ /* 0x0000e6000c1e1500 */
[----:B------:R-:W-:Y:S01]  /*0810*/  @!P4 LEA.HI.X R11, R20, UR9, R21, 0x1, P5 ;  /* 0x00000009140bcc11 */ /* 0x000fe2000a8f0c15 */
[----:B------:R1:W4:Y:S04]  /*0820*/  @!P3 LDG.E.U16 R7, desc[UR14][R2.64] ;  /* 0x0000000e0207b981 */ /* 0x000328000c1e1500 */
[----:B------:R5:W4:Y:S01]  /*0830*/  @!P4 LDG.E.U16 R8, desc[UR14][R10.64] ;  /* 0x0000000e0a08c981 */ /* 0x000b22000c1e1500 */
[----:B0-----:R-:W-:-:S04]  /*0840*/  @!P1 LEA R14, P5, R9, UR10, 0x2 ;  /* 0x0000000a090e9c11 */ /* 0x001fc8000f8a10ff */
[----:B------:R-:W-:Y:S02]  /*0850*/  @!P1 LEA.HI.X R15, R9, UR11, R12, 0x2, P5 ;  /* 0x0000000b090f9c11 */ /* 0x000fe4000a8f140c */
[----:B-1----:R-:W-:Y:S02]  /*0860*/  @!P2 LEA R2, P6, R13, UR10, 0x2 ;  /* 0x0000000a0d02ac11 */ /* 0x002fe4000f8c10ff */
[----:B-----5:R-:W-:Y:S02]  /*0870*/  @!P3 LEA R10, P5, R19, UR10, 0x2 ;  /* 0x0000000a130abc11 */ /* 0x020fe4000f8a10ff */
[----:B------:R-:W-:Y:S02]  /*0880*/  @!P2 LEA.HI.X R3, R13, UR11, R18, 0x2, P6 ;  /* 0x0000000b0d03ac11 */ /* 0x000fe4000b0f1412 */
[----:B------:R-:W-:Y:S01]  /*0890*/  @!P4 LEA R12, P6, R20, UR10, 0x2 ;  /* 0x0000000a140ccc11 */ /* 0x000fe2000f8c10ff */
[----:B------:R-:W-:Y:S01]  /*08a0*/  UIADD3 UR4, UP0, UPT, UR4, 0x2, URZ ;  /* 0x0000000204047890 */ /* 0x000fe2000ff1e0ff */
[----:B------:R-:W-:-:S02]  /*08b0*/  @!P3 LEA.HI.X R11, R19, UR11, R22, 0x2, P5 ;  /* 0x0000000b130bbc11 */ /* 0x000fc4000a8f1416 */
[----:B------:R-:W-:Y:S01]  /*08c0*/  @!P4 LEA.HI.X R13, R20, UR11, R21, 0x2, P6 ;  /* 0x0000000b140dcc11 */ /* 0x000fe2000b0f1415 */
[----:B------:R-:W-:Y:S02]  /*08d0*/  UIADD3.X UR5, UPT, UPT, URZ, UR5, URZ, UP0, !UPT ;  /* 0x00000005ff057290 */ /* 0x000fe400087fe4ff */
[----:B------:R-:W-:-:S04]  /*08e0*/  ULEA UR6, UP0, UR12, UR6, 0x1 ;  /* 0x000000060c067291 */ /* 0x000fc8000f8008ff */
[----:B------:R-:W-:Y:S01]  /*08f0*/  ULEA.HI.X UR7, UR12, UR7, URZ, 0x1, UP0 ;  /* 0x000000070c077291 */ /* 0x000fe200080f0cff */
[----:B--2---:R-:W-:Y:S02]  /*0900*/  IMAD.U32 R25, R6, 0x10000, RZ ;  /* 0x0001000006197824 */ /* 0x004fe400078e00ff */
[----:B---3--:R-:W-:Y:S02]  /*0910*/  IMAD.U32 R23, R5, 0x10000, RZ ;  /* 0x0001000005177824 */ /* 0x008fe400078e00ff */
[----:B----4-:R-:W-:Y:S02]  /*0920*/  IMAD.U32 R27, R7, 0x10000, RZ ;  /* 0x00010000071b7824 */ /* 0x010fe400078e00ff */
[----:B------:R-:W-:Y:S01]  /*0930*/  @!P2 F2I.FTZ.TRUNC.NTZ R25, R25 ;  /* 0x000000190019a305 */ /* 0x000fe2000021f100 */
[----:B------:R-:W-:-:S07]  /*0940*/  IMAD.U32 R16, R8, 0x10000, RZ ;  /* 0x0001000008107824 */ /* 0x000fce00078e00ff */
[----:B------:R-:W0:Y:S08]  /*0950*/  @!P1 F2I.FTZ.TRUNC.NTZ R23, R23 ;  /* 0x0000001700179305 */ /* 0x000e30000021f100 */
[----:B------:R-:W1:Y:S08]  /*0960*/  @!P3 F2I.FTZ.TRUNC.NTZ R27, R27 ;  /* 0x0000001b001bb305 */ /* 0x000e70000021f100 */
[----:B------:R-:W2:Y:S01]  /*0970*/  @!P4 F2I.FTZ.TRUNC.NTZ R9, R16 ;  /* 0x000000100009c305 */ /* 0x000ea2000021f100 */
[----:B0-----:R3:W-:Y:S01]  /*0980*/  @!P1 STG.E desc[UR14][R14.64], R23 ;  /* 0x000000170e009986 */ /* 0x0017e2000c10190e */
[----:B------:R-:W-:-:S03]  /*0990*/  ISETP.NE.U32.AND P1, PT, R4, UR4, PT ;  /* 0x0000000404007c0c */ /* 0x000fc6000bf25070 */
[----:B------:R3:W-:Y:S04]  /*09a0*/  @!P2 STG.E desc[UR14][R2.64], R25 ;  /* 0x000000190200a986 */ /* 0x0007e8000c10190e */
[----:B-1----:R3:W-:Y:S01]  /*09b0*/  @!P3 STG.E desc[UR14][R10.64], R27 ;  /* 0x0000001b0a00b986 */ /* 0x0027e2000c10190e */
[----:B------:R-:W-:-:S03]  /*09c0*/  ISETP.NE.AND.EX P1, PT, RZ, UR5, PT, P1 ;  /* 0x00000005ff007c0c */ /* 0x000fc6000bf25310 */
[----:B--2---:R3:W-:Y:S10]  /*09d0*/  @!P4 STG.E desc[UR14][R12.64], R9 ;  /* 0x000000090c00c986 */ /* 0x0047f4000c10190e */
[----:B------:R-:W-:Y:S05]  /*09e0*/  @P1 BRA `(.L_x_3350) ;  /* 0xfffffff800641947 */ /* 0x000fea000383ffff */
.L_x_3349:
[----:B------:R-:W-:Y:S05]  /*09f0*/  @!P0 EXIT ;  /* 0x000000000000894d */ /* 0x000fea0003800000 */
[----:B0--3--:R-:W-:Y:S02]  /*0a00*/  IADD3 R10, P1, PT, R0, UR6, RZ ;  /* 0x00000006000a7c10 */ /* 0x009fe4000ff3e0ff */
        /* <DEDUP_REMOVED lines=15> */
[----:B------:R0:W2:Y:S01]  /*0b00*/  @!P0 LDG.E.U16 R20, desc[UR14][R12.64] ;  /* 0x0000000e0c148981 */ /* 0x0000a2000c1e1500 */
        /* <DEDUP_REMOVED lines=12> */
[----:B-1----:R-:W-:-:S03]  /*0bd0*/  @!P0 LEA R4, P4, R10, UR10, 0x2 ;  /* 0x0000000a0a048c11 */ /* 0x002fc6000f8810ff */
[----:B------:R0:W5:Y:S01]  /*0be0*/  @!P3 LDG.E.U16 R12, desc[UR14][R18.64] ;  /* 0x0000000e120cb981 */ /* 0x000162000c1e1500 */
[----:B------:R-:W-:Y:S02]  /*0bf0*/  @!P0 LEA.HI.X R5, R10, UR11, R11, 0x2, P4 ;  /* 0x0000000b0a058c11 */ /* 0x000fe4000a0f140b */
[----:B------:R-:W-:-:S04]  /*0c00*/  @!P2 LEA R8, P4, R2, UR10, 0x2 ;  /* 0x0000000a0208ac11 */ /* 0x000fc8000f8810ff */
[----:B------:R-:W-:Y:S01]  /*0c10*/  @!P2 LEA.HI.X R9, R2, UR11, R9, 0x2, P4 ;  /* 0x0000000b0209ac11 */ /* 0x000fe2000a0f1409 */
[----:B--2---:R-:W-:Y:S02]  /*0c20*/  IMAD.U32 R13, R20, 0x10000, RZ ;  /* 0x00010000140d7824 */ /* 0x004fe400078e00ff */
[----:B---3--:R-:W-:-:S04]  /*0c30*/  IMAD.U32 R17, R6, 0x10000, RZ ;  /* 0x0001000006117824 */ /* 0x008fc800078e00ff */
[----:B------:R-:W1:Y:S01]  /*0c40*/  @!P0 F2I.FTZ.TRUNC.NTZ R13, R13 ;  /* 0x0000000d000d8305 */ /* 0x000e62000021f100 */
[----:B----4-:R-:W-:-:S07]  /*0c50*/  IMAD.U32 R21, R7, 0x10000, RZ ;  /* 0x0001000007157824 */ /* 0x010fce00078e00ff */
[----:B------:R-:W2:Y:S01]  /*0c60*/  @!P1 F2I.FTZ.TRUNC.NTZ R17, R17 ;  /* 0x0000001100119305 */ /* 0x000ea2000021f100 */
[----:B------:R-:W-:-:S07]  /*0c70*/  @!P1 LEA R6, P5, R0, UR10, 0x2 ;  /* 0x0000000a00069c11 */ /* 0x000fce000f8a10ff */
[----:B------:R-:W3:Y:S01]  /*0c80*/  @!P2 F2I.FTZ.TRUNC.NTZ R21, R21 ;  /* 0x000000150015a305 */ /* 0x000ee2000021f100 */
[----:B------:R-:W-:Y:S01]  /*0c90*/  @!P1 LEA.HI.X R7, R0, UR11, R3, 0x2, P5 ;  /* 0x0000000b00079c11 */ /* 0x000fe2000a8f1403 */
[----:B-1----:R0:W-:Y:S04]  /*0ca0*/  @!P0 STG.E desc[UR14][R4.64], R13 ;  /* 0x0000000d04008986 */ /* 0x0021e8000c10190e */
[----:B--2---:R0:W-:Y:S04]  /*0cb0*/  @!P1 STG.E desc[UR14][R6.64], R17 ;  /* 0x0000001106009986 */ /* 0x0041e8000c10190e */
[----:B---3--:R0:W-:Y:S01]  /*0cc0*/  @!P2 STG.E desc[UR14][R8.64], R21 ;  /* 0x000000150800a986 */ /* 0x0081e2000c10190e */
[----:B------:R-:W-:Y:S05]  /*0cd0*/  @P3 EXIT ;  /* 0x000000000000394d */ /* 0x000fea0003800000 */
[----:B0----5:R-:W-:Y:S01]  /*0ce0*/  IMAD.U32 R5, R12, 0x10000, RZ ;  /* 0x000100000c057824 */ /* 0x021fe200078e00ff */
[----:B------:R-:W-:-:S04]  /*0cf0*/  LEA R2, P0, R14, UR10, 0x2 ;  /* 0x0000000a0e027c11 */ /* 0x000fc8000f8010ff */
[----:B------:R-:W-:Y:S01]  /*0d00*/  LEA.HI.X R3, R14, UR11, R15, 0x2, P0 ;  /* 0x0000000b0e037c11 */ /* 0x000fe200080f140f */
[----:B------:R-:W0:Y:S04]  /*0d10*/  F2I.FTZ.TRUNC.NTZ R5, R5 ;  /* 0x0000000500057305 */ /* 0x000e28000021f100 */
[----:B0-----:R-:W-:Y:S01]  /*0d20*/  STG.E desc[UR14][R2.64], R5 ;  /* 0x0000000502007986 */ /* 0x001fe2000c10190e */
[----:B------:R-:W-:Y:S05]  /*0d30*/  EXIT ;  /* 0x000000000000794d */ /* 0x000fea0003800000 */
.L_x_3348:
[----:B------:R-:W0:Y:S02]  /*0d40*/  S2R R9, SR_TID.X ;  /* 0x0000000000097919 */ /* 0x000e240000002100 */
[----:B0-----:R-:W-:-:S03]  /*0d50*/  IMAD.WIDE.U32 R2, R9, 0x4, RZ ;  /* 0x0000000409027825 */ /* 0x001fc600078e00ff */
[----:B------:R-:W-:-:S04]  /*0d60*/  ISETP.GE.U32.AND P0, PT, R2, UR19, PT ;  /* 0x0000001302007c0c */ /* 0x000fc8000bf06070 */
[----:B------:R-:W-:-:S13]  /*0d70*/  ISETP.GE.AND.EX P0, PT, R3, UR6, PT, P0 ;  /* 0x0000000603007c0c */ /* 0x000fda000bf06300 */
[----:B------:R-:W-:Y:S05]  /*0d80*/  @P0 EXIT ;  /* 0x000000000000094d */ /* 0x000fea0003800000 */
[----:B------:R-:W-:Y:S01]  /*0d90*/  IMAD.MOV.U32 R10, RZ, RZ, RZ ;  /* 0x000000ffff0a7224 */ /* 0x000fe200078e00ff */
[----:B------:R-:W0:Y:S06]  /*0da0*/  LDCU UR4, c[0x0][0x360] ;  /* 0x00006c00ff0477ac */ /* 0x000e2c0008000800 */
.L_x_3351:
[----:B-1----:R-:W-:-:S04]  /*0db0*/  LEA R2, P0, R9, UR8, 0x3 ;  /* 0x0000000809027c11 */ /* 0x002fc8000f8018ff */
[----:B------:R-:W-:-:S06]  /*0dc0*/  LEA.HI.X R3, R9, UR9, R10, 0x3, P0 ;  /* 0x0000000909037c11 */ /* 0x000fcc00080f1c0a */
[----:B------:R-:W2:Y:S02]  /*0dd0*/  LDG.E.64 R2, desc[UR14][R2.64] ;  /* 0x0000000e02027981 */ /* 0x000ea4000c1e1b00 */
[C---:B--2---:R-:W-:Y:S01]  /*0de0*/  PRMT R0, R2.reuse, 0x7632, R0 ;  /* 0x0000763202007816 */ /* 0x044fe20000000000 */
[----:B------:R-:W-:Y:S01]  /*0df0*/  IMAD.U32 R4, R2, 0x10000, RZ ;  /* 0x0001000002047824 */ /* 0x000fe200078e00ff */
[----:B------:R-:W-:Y:S01]  /*0e00*/  LEA R2, P0, R9, UR10, 0x4 ;  /* 0x0000000a09027c11 */ /* 0x000fe2000f8020ff */
[C---:B------:R-:W-:Y:S02]  /*0e10*/  IMAD.U32 R6, R3.reuse, 0x10000, RZ ;  /* 0x0001000003067824 */ /* 0x040fe400078e00ff */
[----:B------:R-:W-:Y:S01]  /*0e20*/  IMAD.U32 R5, R0, 0x10000, RZ ;  /* 0x0001000000057824 */ /* 0x000fe200078e00ff */
[----:B------:R-:W-:Y:S01]  /*0e30*/  PRMT R0, R3, 0x7632, R0 ;  /* 0x0000763203007816 */ /* 0x000fe20000000000 */
[----:B------:R-:W-:Y:S01]  /*0e40*/  F2I.FTZ.TRUNC.NTZ R4, R4 ;  /* 0x0000000400047305 */ /* 0x000fe2000021f100 */
[----:B------:R-:W-:-:S02]  /*0e50*/  LEA.HI.X R3, R9, UR11, R10, 0x4, P0 ;  /* 0x0000000b09037c11 */ /* 0x000fc400080f240a */
[----:B0-----:R-:W-:Y:S01]  /*0e60*/  IADD3 R9, P0, PT, R9, UR4, RZ ;  /* 0x0000000409097c10 */ /* 0x001fe2000ff1e0ff */
[----:B------:R-:W-:-:S04]  /*0e70*/  IMAD.U32 R0, R0, 0x10000, RZ ;  /* 0x0001000000007824 */ /* 0x000fc800078e00ff */
[----:B------:R-:W-:Y:S01]  /*0e80*/  F2I.FTZ.TRUNC.NTZ R6, R6 ;  /* 0x0000000600067305 */ /* 0x000fe2000021f100 */
[C---:B------:R-:W-:Y:S02]  /*0e90*/  IMAD.SHL.U32 R8, R9.reuse, 0x4, RZ ;  /* 0x0000000409087824 */ /* 0x040fe400078e00ff */
[----:B------:R-:W-:Y:S01]  /*0ea0*/  IMAD.X R10, RZ, RZ, R10, P0 ;  /* 0x000000ffff0a7224 */ /* 0x000fe200000e060a */
[C---:B------:R-:W-:Y:S02]  /*0eb0*/  LOP3.LUT P0, RZ, R9.reuse, 0xffffc000, RZ, 0xc0, !PT ;  /* 0xffffc00009ff7812 */ /* 0x040fe4000780c0ff */
[----:B------:R-:W-:Y:S02]  /*0ec0*/  ISETP.LT.U32.AND P1, PT, R8, UR19, PT ;  /* 0x0000001308007c0c */ /* 0x000fe4000bf21070 */
[----:B------:R-:W-:Y:S01]  /*0ed0*/  F2I.FTZ.TRUNC.NTZ R5, R5 ;  /* 0x0000000500057305 */ /* 0x000fe2000021f100 */
[----:B------:R-:W-:Y:S02]  /*0ee0*/  SHF.L.U64.HI R8, R9, 0x2, R10 ;  /* 0x0000000209087819 */ /* 0x000fe4000001020a */
[----:B------:R-:W-:-:S02]  /*0ef0*/  LOP3.LUT P0, RZ, R10, 0x3fffffff, RZ, 0xc0, P0 ;  /* 0x3fffffff0aff7812 */ /* 0x000fc4000000c0ff */
[----:B------:R-:W-:-:S03]  /*0f00*/  ISETP.LT.AND.EX P1, PT, R8, UR6, PT, P1 ;  /* 0x0000000608007c0c */ /* 0x000fc6000bf21310 */
[----:B------:R-:W0:Y:S02]  /*0f10*/  F2I.FTZ.TRUNC.NTZ R7, R0 ;  /* 0x0000000000077305 */ /* 0x000e24000021f100 */
[----:B0-----:R1:W-:Y:S08]  /*0f20*/  STG.E.128 desc[UR14][R2.64], R4 ;  /* 0x0000000402007986 */ /* 0x0013f0000c101d0e */
[----:B------:R-:W-:Y:S05]  /*0f30*/  @!P0 BRA P1, `(.L_x_3351) ;  /* 0xfffffffc009c8947 */ /* 0x000fea000083ffff */
[----:B------:R-:W-:Y:S05]  /*0f40*/  EXIT ;  /* 0x000000000000794d */ /* 0x000fea0003800000 */
        .weak           $__internal_109_$__cuda_sm20_div_u16
        .type           $__internal_109_$__cuda_sm20_div_u16,@function
        .size           $__internal_109_$__cuda_sm20_div_u16,(.L_x_7765 - $__internal_109_$__cuda_sm20_div_u16)
$__internal_109_$__cuda_sm20_div_u16:
        /* <DEDUP_REMOVED lines=18> */
[----:B------:R-:W-:Y:S06]  /*1070*/  RET.REL.NODEC R2 `(_ZN2at6native55_GLOBAL__N__de093ff9_22_ForeachBinaryOpList_cu_a911ec4325multi_tensor_apply_kernelINS1_18TensorListMetadataILi2EEENS1_11CopyFunctorIiN3c108BFloat16ELi2ELi1ELi1EEEJNS0_4CopyIiS7_EEEEEvT_T0_DpT1_) ;  /* 0xffffffec02e07950 */ /* 0x000fec0003c3ffff */
.L_x_3352:
        /* <DEDUP_REMOVED lines=16> */
.L_x_7765:


//--------------------- .text._ZN2at6native55_GLOBAL__N__de093ff9_22_ForeachBinaryOpList_cu_a911ec4325multi_tensor_apply_kernelINS1_18TensorListMetadataILi2EEENS1_11CopyFunctorIiN3c104HalfELi2ELi1ELi1EEEJNS0_4CopyIiS7_EEEEEvT_T0_DpT1_ --------------------------
	.section	.text._ZN2at6native55_GLOBAL__N__de093ff9_22_ForeachBinaryOpList_cu_a911ec4325multi_tensor_apply_kernelINS1_18TensorListMetadataILi2EEENS1_11CopyFunctorIiN3c104HalfELi2ELi1ELi1EEEJNS0_4CopyIiS7_EEEEEvT_T0_DpT1_,"ax",@progbits
	.align	128
.text._ZN2at6native55_GLOBAL__N__de093ff9_22_ForeachBinaryOpList_cu_a911ec4325multi_tensor_apply_kernelINS1_18TensorListMetadataILi2EEENS1_11CopyFunctorIiN3c104HalfELi2ELi1ELi1EEEJNS0_4CopyIiS7_EEEEEvT_T0_DpT1_:
        .type           _ZN2at6native55_GLOBAL__N__de093ff9_22_ForeachBinaryOpList_cu_a911ec4325multi_tensor_apply_kernelINS1_18TensorListMetadataILi2EEENS1_11CopyFunctorIiN3c104HalfELi2ELi1ELi1EEEJNS0_4CopyIiS7_EEEEEvT_T0_DpT1_,@function
        .size           _ZN2at6native55_GLOBAL__N__de093ff9_22_ForeachBinaryOpList_cu_a911ec4325multi_tensor_apply_kernelINS1_18TensorListMetadataILi2EEENS1_11CopyFunctorIiN3c104HalfELi2ELi1ELi1EEEJNS0_4CopyIiS7_EEEEEvT_T0_DpT1_,(.L_x_7767 - _ZN2at6native55_GLOBAL__N__de093ff9_22_ForeachBinaryOpList_cu_a911ec4325multi_tensor_apply_kernelINS1_18TensorListMetadataILi2EEENS1_11CopyFunctorIiN3c104HalfELi2ELi1ELi1EEEJNS0_4CopyIiS7_EEEEEvT_T0_DpT1_)
        .other          _ZN2at6native55_GLOBAL__N__de093ff9_22_ForeachBinaryOpList_cu_a911ec4325multi_tensor_apply_kernelINS1_18TensorListMetadataILi2EEENS1_11CopyFunctorIiN3c104HalfELi2ELi1ELi1EEEJNS0_4CopyIiS7_EEEEEvT_T0_DpT1_,@"STO_CUDA_ENTRY STV_DEFAULT"
_ZN2at6native55_GLOBAL__N__de093ff9_22_ForeachBinaryOpList_cu_a911ec4325multi_tensor_apply_kernelINS1_18TensorListMetadataILi2EEENS1_11CopyFunctorIiN3c104HalfELi2ELi1ELi1EEEJNS0_4CopyIiS7_EEEEEvT_T0_DpT1_:
        /* <DEDUP_REMOVED lines=39> */
[----:B------:R-:W-:Y:S05]  /*0270*/  CALL.REL.NOINC `($__internal_110_$__cuda_sm20_div_u16) ;  /* 0x0000000c002c7944 */ /* 0x000fea0003c00000 */
        /* <DEDUP_REMOVED lines=16> */
.L_x_3355:
        /* <DEDUP_REMOVED lines=39> */
[----:B------:R-:W1:Y:S01]  /*05f0*/  @!P2 F2I.FTZ.TRUNC.NTZ R21, R26 ;  /* 0x0000001a0015a305 */ /* 0x000e62000021f100 */
[----:B----4-:R-:W-:Y:S01]  /*0600*/  HADD2.F32 R17, -RZ, R7.H0_H0 ;  /* 0x20000007ff117230 */ /* 0x010fe20000004100 */
[----:B0-----:R0:W-:Y:S01]  /*0610*/  @!P1 STG.E desc[UR14][R24.64], R19 ;  /* 0x0000001318009986 */ /* 0x0011e2000c10190e */
[----:B------:R-:W-:Y:S01]  /*0620*/  @!P2 LEA R14, P1, R13, UR10, 0x2 ;  /* 0x0000000a0d0eac11 */ /* 0x000fe2000f8210ff */
[----:B-----5:R-:W-:-:S04]  /*0630*/  HADD2.F32 R23, -RZ, R8.H0_H0 ;  /* 0x20000008ff177230 */ /* 0x020fc80000004100 */
        /* <DEDUP_REMOVED lines=44> */
[----:B--2---:R-:W-:Y:S02]  /*0900*/  HADD2.F32 R25, -RZ, R6.H0_H0 ;  /* 0x20000006ff197230 */ /* 0x004fe40000004100 */
[----:B---3--:R-:W-:Y:S02]  /*0910*/  HADD2.F32 R23, -RZ, R5.H0_H0 ;  /* 0x20000005ff177230 */ /* 0x008fe40000004100 */
[----:B----4-:R-:W-:Y:S02]  /*0920*/  HADD2.F32 R27, -RZ, R7.H0_H0 ;  /* 0x20000007ff1b7230 */ /* 0x010fe40000004100 */
[----:B------:R-:W-:Y:S01]  /*0930*/  @!P2 F2I.FTZ.TRUNC.NTZ R25, R25 ;  /* 0x000000190019a305 */ /* 0x000fe2000021f100 */
[----:B------:R-:W-:-:S07]  /*0940*/  HADD2.F32 R16, -RZ, R8.H0_H0 ;  /* 0x20000008ff107230 */ /* 0x000fce0000004100 */
        /* <DEDUP_REMOVED lines=10> */
.L_x_3354:
        /* <DEDUP_REMOVED lines=35> */
[----:B--2---:R-:W-:Y:S02]  /*0c20*/  HADD2.F32 R13, -RZ, R20.H0_H0 ;  /* 0x20000014ff0d7230 */ /* 0x004fe40000004100 */
[----:B---3--:R-:W-:-:S04]  /*0c30*/  HADD2.F32 R17, -RZ, R6.H0_H0 ;  /* 0x20000006ff117230 */ /* 0x008fc80000004100 */
[----:B------:R-:W1:Y:S01]  /*0c40*/  @!P0 F2I.FTZ.TRUNC.NTZ R13, R13 ;  /* 0x0000000d000d8305 */ /* 0x000e62000021f100 */
[----:B----4-:R-:W-:-:S07]  /*0c50*/  HADD2.F32 R21, -RZ, R7.H0_H0 ;  /* 0x20000007ff157230 */ /* 0x010fce0000004100 */
        /* <DEDUP_REMOVED lines=8> */
[----:B0----5:R-:W-:Y:S01]  /*0ce0*/  HADD2.F32 R5, -RZ, R12.H0_H0 ;  /* 0x2000000cff057230 */ /* 0x021fe20000004100 */
[----:B------:R-:W-:-:S04]  /*0cf0*/  LEA R2, P0, R14, UR10, 0x2 ;  /* 0x0000000a0e027c11 */ /* 0x000fc8000f8010ff */
[----:B------:R-:W-:Y:S01]  /*0d00*/  LEA.HI.X R3, R14, UR11, R15, 0x2, P0 ;  /* 0x0000000b0e037c11 */ /* 0x000fe200080f140f */
[----:B------:R-:W0:Y:S04]  /*0d10*/  F2I.FTZ.TRUNC.NTZ R5, R5 ;  /* 0x0000000500057305 */ /* 0x000e28000021f100 */
[----:B0-----:R-:W-:Y:S01]  /*0d20*/  STG.E desc[UR14][R2.64], R5 ;  /* 0x0000000502007986 */ /* 0x001fe2000c10190e */
[----:B------:R-:W-:Y:S05]  /*0d30*/  EXIT ;  /* 0x000000000000794d */ /* 0x000fea0003800000 */
.L_x_3353:
[----:B------:R-:W0:Y:S02]  /*0d40*/  S2R R10, SR_TID.X ;  /* 0x00000000000a7919 */ /* 0x000e240000002100 */
[----:B0-----:R-:W-:-:S03]  /*0d50*/  IMAD.WIDE.U32 R2, R10, 0x4, RZ ;  /* 0x000000040a027825 */ /* 0x001fc600078e00ff */
[----:B------:R-:W-:-:S04]  /*0d60*/  ISETP.GE.U32.AND P0, PT, R2, UR19, PT ;  /* 0x0000001302007c0c */ /* 0x000fc8000bf06070 */
[----:B------:R-:W-:-:S13]  /*0d70*/  ISETP.GE.AND.EX P0, PT, R3, UR6, PT, P0 ;  /* 0x0000000603007c0c */ /* 0x000fda000bf06300 */
[----:B------:R-:W-:Y:S05]  /*0d80*/  @P0 EXIT ;  /* 0x000000000000094d */ /* 0x000fea0003800000 */
[----:B------:R-:W-:Y:S01]  /*0d90*/  IMAD.MOV.U32 R11, RZ, RZ, RZ ;  /* 0x000000ffff0b7224 */ /* 0x000fe200078e00ff */
[----:B------:R-:W0:Y:S06]  /*0da0*/  LDCU UR4, c[0x0][0x360] ;  /* 0x00006c00ff0477ac */ /* 0x000e2c0008000800 */
.L_x_3356:
        /* <DEDUP_REMOVED lines=17> */
[----:B------:R-:W-:Y:S08]  /*0ec0*/  F2I.FTZ.TRUNC.NTZ R4, R4 ;  /* 0x0000000400047305 */ /* 0x000ff0000021f100 */
[----:B------:R-:W-:Y:S08]  /*0ed0*/  F2I.FTZ.TRUNC.NTZ R5, R5 ;  /* 0x0000000500057305 */ /* 0x000ff0000021f100 */
[----:B------:R-:W-:Y:S08]  /*0ee0*/  F2I.FTZ.TRUNC.NTZ R6, R6 ;  /* 0x0000000600067305 */ /* 0x000ff0000021f100 */
[----:B------:R-:W0:Y:S02]  /*0ef0*/  F2I.FTZ.TRUNC.NTZ R7, R7 ;  /* 0x0000000700077305 */ /* 0x000e24000021f100 */
[----:B0-----:R1:W-:Y:S01]  /*0f00*/  STG.E.128 desc[UR14][R8.64], R4 ;  /* 0x0000000408007986 */ /* 0x0013e2000c101d0e */
[----:B------:R-:W-:Y:S05]  /*0f10*/  @!P0 BRA P1, `(.L_x_3356) ;  /* 0xfffffffc00a48947 */ /* 0x000fea000083ffff */
[----:B------:R-:W-:Y:S05]  /*0f20*/  EXIT ;  /* 0x000000000000794d */ /* 0x000fea0003800000 */
        .weak           $__internal_110_$__cuda_sm20_div_u16
        .type           $__internal_110_$__cuda_sm20_div_u16,@function
        .size           $__internal_110_$__cuda_sm20_div_u16,(.L_x_7767 - $__internal_110_$__cuda_sm20_div_u16)
$__internal_110_$__cuda_sm20_div_u16:
        /* <DEDUP_REMOVED lines=18> */
[----:B------:R-:W-:Y:S06]  /*1050*/  RET.REL.NODEC R2 `(_ZN2at6native55_GLOBAL__N__de093ff9_22_ForeachBinaryOpList_cu_a911ec4325multi_tensor_apply_kernelINS1_18TensorListMetadataILi2EEENS1_11CopyFunctorIiN3c104HalfELi2ELi1ELi1EEEJNS0_4CopyIiS7_EEEEEvT_T0_DpT1_) ;  /* 0xffffffec02e87950 */ /* 0x000fec0003c3ffff */
.L_x_3357:
        /* <DEDUP_REMOVED lines=10> */
.L_x_7767:


//--------------------- .text._ZN2at6native55_GLOBAL__N__de093ff9_22_ForeachBinaryOpList_cu_a911ec4325multi_tensor_apply_kernelINS1_18TensorListMetadataILi2EEENS1_11CopyFunctorIiN3c107complexIfEELi2ELi1ELi1EEEJNS0_4CopyIiS8_EEEEEvT_T0_DpT1_ --------------------------
	.section	.text._ZN2at6native55_GLOBAL__N__de093ff9_22_ForeachBinaryOpList_cu_a911ec4325multi_tensor_apply_kernelINS1_18TensorListMetadataILi2EEENS1_11CopyFunctorIiN3c107complexIfEELi2ELi1ELi1EEEJNS0_4CopyIiS8_EEEEEvT_T0_DpT1_,"ax",@progbits
	.align	128
.text._ZN2at6native55_GLOBAL__N__de093ff9_22_ForeachBinaryOpList_cu_a911ec4325multi_tensor_apply_kernelINS1_18TensorListMetadataILi2EEENS1_11CopyFunctorIiN3c107complexIfEELi2ELi1ELi1EEEJNS0_4CopyIiS8_EEEEEvT_T0_DpT1_:
        .type           _ZN2at6native55_GLOBAL__N__de093ff9_22_ForeachBinaryOpList_cu_a911ec4325multi_tensor_apply_kernelINS1_18TensorListMetadataILi2EEENS1_11CopyFunctorIiN3c107complexIfEELi2ELi1ELi1EEEJNS0_4CopyIiS8_EEEEEvT_T0_DpT1_,@function
        .size           _ZN2at6native55_GLOBAL__N__de093ff9_22_ForeachBinaryOpList_cu_a911ec4325multi_tensor_apply_kernelINS1_18TensorListMetadataILi2EEENS1_11CopyFunctorIiN3c107complexIfEELi2ELi1ELi1EEEJNS0_4CopyIiS8_EEEEEvT_T0_DpT1_,(.L_x_7769 - _ZN2at6native55_GLOBAL__N__de093ff9_22_ForeachBinaryOpList_cu_a911ec4325multi_tensor_apply_kernelINS1_18TensorListMetadataILi2EEENS1_11CopyFunctorIiN3c107complexIfEELi2ELi1ELi1EEEJNS0_4CopyIiS8_EEEEEvT_T0_DpT1_)
        .other          _ZN2at6native55_GLOBAL__N__de093ff9_22_ForeachBinaryOpList_cu_a911ec4325multi_tensor_apply_kernelINS1_18TensorListMetadataILi2EEENS1_11CopyFunctorIiN3c107complexIfEELi2ELi1ELi1EEEJNS0_4CopyIiS8_EEEEEvT_T0_DpT1_,@"STO_CUDA_ENTRY STV_DEFAULT"
_ZN2at6native55_GLOBAL__N__de093ff9_22_ForeachBinaryOpList_cu_a911ec4325multi_tensor_apply_kernelINS1_18TensorListMetadataILi2EEENS1_11CopyFunctorIiN3c107complexIfEELi2ELi1ELi1EEEJNS0_4CopyIiS8_EEEEEvT_T0_DpT1_:
        /* <DEDUP_REMOVED lines=39> */
[----:B------:R-:W-:Y:S05]  /*0270*/  CALL.REL.NOINC `($__internal_111_$__cuda_sm20_div_u16) ;  /* 0x0000000800fc7944 */ /* 0x000fea0003c00000 */
        /* <DEDUP_REMOVED lines=19> */
.L_x_3360:
        /* <DEDUP_REMOVED lines=49> */
[----:B------:R-:W0:Y:S01]  /*06c0*/  @!P1 F2I.FTZ.TRUNC.NTZ R29, R14 ;  /* 0x0000000e001d9305 */ /* 0x000e22000021f100 */
        /* <DEDUP_REMOVED lines=40> */
[----:B0-----:R4:W-:Y:S04]  /*0950*/  @!P3 STG.E desc[UR14][R10.64], R25 ;  /* 0x000000190a00b986 */ /* 0x0019e8000c10190e */
[----:B-1----:R4:W-:Y:S04]  /*0960*/  @!P2 STG.E desc[UR14][R12.64], R27 ;  /* 0x0000001b0c00a986 */ /* 0x0029e8000c10190e */
[----:B--2---:R4:W-:Y:S04]  /*0970*/  @!P4 STG.E desc[UR14][R2.64], R29 ;  /* 0x0000001d0200c986 */ /* 0x0049e8000c10190e */
[----:B---3--:R4:W-:Y:S01]  /*0980*/  @!P5 STG.E desc[UR14][R4.64], R20 ;  /* 0x000000140400d986 */ /* 0x0089e2000c10190e */
[----:B------:R-:W-:Y:S05]  /*0990*/  @P1 BRA `(.L_x_3360) ;  /* 0xfffffff800841947 */ /* 0x000fea000383ffff */
.L_x_3359:
[----:B------:R-:W-:Y:S05]  /*09a0*/  @!P0 EXIT ;  /* 0x000000000000894d */ /* 0x000fea0003800000 */
[----:B0-----:R-:W-:Y:S01]  /*09b0*/  IADD3 R8, P1, PT, R0, UR6, RZ ;  /* 0x0000000600087c10 */ /* 0x001fe2000ff3e0ff */
[----:B----4-:R-:W-:Y:S02]  /*09c0*/  IMAD.MOV.U32 R10, RZ, RZ, R17 ;  /* 0x000000ffff0a7224 */ /* 0x010fe400078e0011 */
[----:B------:R-:W-:Y:S01]  /*09d0*/  IMAD.MOV.U32 R19, RZ, RZ, R16 ;  /* 0x000000ffff137224 */ /* 0x000fe200078e0010 */
        /* <DEDUP_REMOVED lines=34> */
[----:B--2---:R-:W1:Y:S08]  /*0c00*/  @!P0 F2I.FTZ.TRUNC.NTZ R15, R10 ;  /* 0x0000000a000f8305 */ /* 0x004e70000021f100 */
[----:B---3--:R-:W2:Y:S01]  /*0c10*/  @!P1 F2I.FTZ.TRUNC.NTZ R19, R19 ;  /* 0x0000001300139305 */ /* 0x008ea2000021f100 */
[----:B-1----:R0:W-:Y:S07]  /*0c20*/  @!P0 STG.E desc[UR14][R2.64], R15 ;  /* 0x0000000f02008986 */ /* 0x0021ee000c10190e */
[----:B----4-:R-:W1:Y:S01]  /*0c30*/  @!P2 F2I.FTZ.TRUNC.NTZ R13, R18 ;  /* 0x00000012000da305 */ /* 0x010e62000021f100 */
[----:B--2---:R0:W-:Y:S04]  /*0c40*/  @!P1 STG.E desc[UR14][R4.64], R19 ;  /* 0x0000001304009986 */ /* 0x0041e8000c10190e */
[----:B-1----:R0:W-:Y:S01]  /*0c50*/  @!P2 STG.E desc[UR14][R8.64], R13 ;  /* 0x0000000d0800a986 */ /* 0x0021e2000c10190e */
[----:B------:R-:W-:Y:S05]  /*0c60*/  @P3 EXIT ;  /* 0x000000000000394d */ /* 0x000fea0003800000 */
[----:B0----5:R-:W0:Y:S01]  /*0c70*/  F2I.FTZ.TRUNC.NTZ R5, R14 ;  /* 0x0000000e00057305 */ /* 0x021e22000021f100 */
[----:B------:R-:W-:-:S04]  /*0c80*/  LEA R2, P0, R20, UR10, 0x2 ;  /* 0x0000000a14027c11 */ /* 0x000fc8000f8010ff */
[----:B------:R-:W-:-:S05]  /*0c90*/  LEA.HI.X R3, R20, UR11, R21, 0x2, P0 ;  /* 0x0000000b14037c11 */ /* 0x000fca00080f1415 */
[----:B0-----:R-:W-:Y:S01]  /*0ca0*/  STG.E desc[UR14][R2.64], R5 ;  /* 0x0000000502007986 */ /* 0x001fe2000c10190e */
[----:B------:R-:W-:Y:S05]  /*0cb0*/  EXIT ;  /* 0x000000000000794d */ /* 0x000fea0003800000 */
.L_x_3358:
[----:B------:R-:W0:Y:S02]  /*0cc0*/  S2R R12, SR_TID.X ;  /* 0x00000000000c7919 */ /* 0x000e240000002100 */
[----:B0-----:R-:W-:-:S03]  /*0cd0*/  IMAD.WIDE.U32 R2, R12, 0x4, RZ ;  /* 0x000000040c027825 */ /* 0x001fc600078e00ff */
[----:B------:R-:W-:-:S04]  /*0ce0*/  ISETP.GE.U32.AND P0, PT, R2, UR19, PT ;  /* 0x0000001302007c0c */ /* 0x000fc8000bf06070 */
[----:B------:R-:W-:-:S13]  /*0cf0*/  ISETP.GE.AND.EX P0, PT, R3, UR6, PT, P0 ;  /* 0x0000000603007c0c */ /* 0x000fda000bf06300 */
[----:B------:R-:W-:Y:S05]  /*0d00*/  @P0 EXIT ;  /* 0x000000000000094d */ /* 0x000fea0003800000 */
[----:B------:R-:W-:Y:S01]  /*0d10*/  IMAD.MOV.U32 R13, RZ, RZ, RZ ;  /* 0x000000ffff0d7224 */ /* 0x000fe200078e00ff */
[----:B------:R-:W0:Y:S06]  /*0d20*/  LDCU UR4, c[0x0][0x360] ;  /* 0x00006c00ff0477ac */ /* 0x000e2c0008000800 */
.L_x_3361:
        /* <DEDUP_REMOVED lines=14> */
[----:B------:R-:W-:Y:S08]  /*0e10*/  F2I.FTZ.TRUNC.NTZ R9, R3 ;  /* 0x0000000300097305 */ /* 0x000ff0000021f100 */
[----:B------:R-:W-:Y:S08]  /*0e20*/  F2I.FTZ.TRUNC.NTZ R10, R6 ;  /* 0x00000006000a7305 */ /* 0x000ff0000021f100 */
[----:B------:R-:W0:Y:S02]  /*0e30*/  F2I.FTZ.TRUNC.NTZ R11, R7 ;  /* 0x00000007000b7305 */ /* 0x000e24000021f100 */
[----:B0-----:R1:W-:Y:S01]  /*0e40*/  STG.E.128 desc[UR14][R4.64], R8 ;  /* 0x0000000804007986 */ /* 0x0013e2000c101d0e */
[----:B------:R-:W-:Y:S05]  /*0e50*/  @!P0 BRA P1, `(.L_x_3361) ;  /* 0xfffffffc00b48947 */ /* 0x000fea000083ffff */
[----:B------:R-:W-:Y:S05]  /*0e60*/  EXIT ;  /* 0x000000000000794d */ /* 0x000fea0003800000 */
        .weak           $__internal_111_$__cuda_sm20_div_u16
        .type           $__internal_111_$__cuda_sm20_div_u16,@function
        .size           $__internal_111_$__cuda_sm20_div_u16,(.L_x_7769 - $__internal_111_$__cuda_sm20_div_u16)
$__internal_111_$__cuda_sm20_div_u16:
        /* <DEDUP_REMOVED lines=18> */
[----:B------:R-:W-:Y:S06]  /*0f90*/  RET.REL.NODEC R2 `(_ZN2at6native55_GLOBAL__N__de093ff9_22_ForeachBinaryOpList_cu_a911ec4325multi_tensor_apply_kernelINS1_18TensorListMetadataILi2EEENS1_11CopyFunctorIiN3c107complexIfEELi2ELi1ELi1EEEJNS0_4CopyIiS8_EEEEEvT_T0_DpT1_) ;  /* 0xfffffff002187950 */ /* 0x000fec0003c3ffff */
.L_x_3362:
        /* <DEDUP_REMOVED lines=14> */
.L_x_7769:


//--------------------- .text._ZN2at6native55_GLOBAL__N__de093ff9_22_ForeachBinaryOpList_cu_a911ec4325multi_tensor_apply_kernelINS1_18TensorListMetadataILi2EEENS1_11CopyFunctorIiN3c107complexIdEELi2ELi1ELi1EEEJNS0_4CopyIiS8_EEEEEvT_T0_DpT1_ --------------------------
	.section	.text._ZN2at6native55_GLOBAL__N__de093ff9_22_ForeachBinaryOpList_cu_a911ec4325multi_tensor_apply_kernelINS1_18TensorListMetadataILi2EEENS1_11CopyFunctorIiN3c107complexIdEELi2ELi1ELi1EEEJNS0_4CopyIiS8_EEEEEvT_T0_DpT1_,"ax",@progbits
	.align	128
.text._ZN2at6native55_GLOBAL__N__de093ff9_22_ForeachBinaryOpList_cu_a911ec4325multi_tensor_apply_kernelINS1_18TensorListMetadataILi2EEENS1_11CopyFunctorIiN3c107complexIdEELi2ELi1ELi1EEEJNS0_4CopyIiS8_EEEEEvT_T0_DpT1_:
        .type           _ZN2at6native55_GLOBAL__N__de093ff9_22_ForeachBinaryOpList_cu_a911ec4325multi_tensor_apply_kernelINS1_18TensorListMetadataILi2EEENS1_11CopyFunctorIiN3c107complexIdEELi2ELi1ELi1EEEJNS0_4CopyIiS8_EEEEEvT_T0_DpT1_,@function
        .size           _ZN2at6native55_GLOBAL__N__de093ff9_22_ForeachBinaryOpList_cu_a911ec4325multi_tensor_apply_kernelINS1_18TensorListMetadataILi2EEENS1_11CopyFunctorIiN3c107complexIdEELi2ELi1ELi1EEEJNS0_4CopyIiS8_EEEEEvT_T0_DpT1_,(.L_x_7771 - _ZN2at6native55_GLOBAL__N__de093ff9_22_ForeachBinaryOpList_cu_a911ec4325multi_tensor_apply_kernelINS1_18TensorListMetadataILi2EEENS1_11CopyFunctorIiN3c107complexIdEELi2ELi1ELi1EEEJNS0_4CopyIiS8_EEEEEvT_T0_DpT1_)
        .other          _ZN2at6native55_GLOBAL__N__de093ff9_22_ForeachBinaryOpList_cu_a911ec4325multi_tensor_apply_kernelINS1_18TensorListMetadataILi2EEENS1_11CopyFunctorIiN3c107complexIdEELi2ELi1ELi1EEEJNS0_4CopyIiS8_EEEEEvT_T0_DpT1_,@"STO_CUDA_ENTRY STV_DEFAULT"
_ZN2at6native55_GLOBAL__N__de093ff9_22_ForeachBinaryOpList_cu_a911ec4325multi_tensor_apply_kernelINS1_18TensorListMetadataILi2EEENS1_11CopyFunctorIiN3c107complexIdEELi2ELi1ELi1EEEJNS0_4CopyIiS8_EEEEEvT_T0_DpT1_:
        /* <DEDUP_REMOVED lines=39> */
[----:B------:R-:W-:Y:S05]  /*0270*/  CALL.REL.NOINC `($__internal_112_$__cuda_sm20_div_u16) ;  /* 0x0000000c00a47944 */ /* 0x000fea0003c00000 */
        /* <DEDUP_REMOVED lines=19> */
.L_x_3365:
        /* <DEDUP_REMOVED lines=41> */
[----:B--2---:R-:W0:Y:S02]  /*0640*/  @!P3 F2I.F64.TRUNC R25, R14 ;  /* 0x0000000e0019b311 */ /* 0x004e24000030d100 */
        /* <DEDUP_REMOVED lines=20> */
[----:B----4-:R-:W0:Y:S02]  /*0790*/  @!P2 F2I.F64.TRUNC R27, R10 ;  /* 0x0000000a001ba311 */ /* 0x010e24000030d100 */
[----:B0-----:R-:W-:Y:S01]  /*07a0*/  @!P2 STG.E desc[UR14][R28.64], R27 ;  /* 0x0000001b1c00a986 */ /* 0x001fe2000c10190e */
[----:B------:R-:W-:-:S15]  /*07b0*/  @!P4 LEA R18, P2, R5, UR8, 0x4 ;  /* 0x000000080512cc11 */ /* 0x000fde000f8420ff */
[----:B------:R-:W-:-:S15]  /*07c0*/  NOP ;  /* 0x0000000000007918 */ /* 0x000fde0000000000 */
[----:B------:R-:W-:-:S15]  /*07d0*/  NOP ;  /* 0x0000000000007918 */ /* 0x000fde0000000000 */
[----:B------:R-:W-:-:S15]  /*07e0*/  NOP ;  /* 0x0000000000007918 */ /* 0x000fde0000000000 */
[----:B------:R-:W-:-:S01]  /*07f0*/  NOP ;  /* 0x0000000000007918 */ /* 0x000fc20000000000 */
[----:B-----5:R-:W0:Y:S02]  /*0800*/  @!P1 F2I.F64.TRUNC R19, R8 ;  /* 0x0000000800139311 */ /* 0x020e24000030d100 */
        /* <DEDUP_REMOVED lines=27> */
[----:B0-----:R1:W-:-:S15]  /*09c0*/  @!P3 STG.E desc[UR14][R24.64], R27 ;  /* 0x0000001b1800b986 */ /* 0x0013de000c10190e */
[----:B------:R-:W-:-:S15]  /*09d0*/  NOP ;  /* 0x0000000000007918 */ /* 0x000fde0000000000 */
[----:B------:R-:W-:-:S15]  /*09e0*/  NOP ;  /* 0x0000000000007918 */ /* 0x000fde0000000000 */
[----:B------:R-:W-:-:S15]  /*09f0*/  NOP ;  /* 0x0000000000007918 */ /* 0x000fde0000000000 */
[----:B------:R-:W-:-:S02]  /*0a00*/  NOP ;  /* 0x0000000000007918 */ /* 0x000fc40000000000 */
[----:B-----5:R-:W0:Y:S02]  /*0a10*/  @!P4 F2I.F64.TRUNC R19, R12 ;  /* 0x0000000c0013c311 */ /* 0x020e24000030d100 */
[----:B0-----:R1:W-:-:S15]  /*0a20*/  @!P4 STG.E desc[UR14][R20.64], R19 ;  /* 0x000000131400c986 */ /* 0x0013de000c10190e */
[----:B------:R-:W-:-:S15]  /*0a30*/  NOP ;  /* 0x0000000000007918 */ /* 0x000fde0000000000 */
[----:B------:R-:W-:-:S15]  /*0a40*/  NOP ;  /* 0x0000000000007918 */ /* 0x000fde0000000000 */
[----:B------:R-:W-:-:S15]  /*0a50*/  NOP ;  /* 0x0000000000007918 */ /* 0x000fde0000000000 */
[----:B------:R-:W-:-:S02]  /*0a60*/  NOP ;  /* 0x0000000000007918 */ /* 0x000fc40000000000 */
[----:B----4-:R-:W0:Y:S02]  /*0a70*/  @!P5 F2I.F64.TRUNC R29, R10 ;  /* 0x0000000a001dd311 */ /* 0x010e24000030d100 */
[----:B0-----:R1:W-:-:S15]  /*0a80*/  @!P5 STG.E desc[UR14][R4.64], R29 ;  /* 0x0000001d0400d986 */ /* 0x0013de000c10190e */
[----:B------:R-:W-:-:S15]  /*0a90*/  NOP ;  /* 0x0000000000007918 */ /* 0x000fde0000000000 */
[----:B------:R-:W-:-:S15]  /*0aa0*/  NOP ;  /* 0x0000000000007918 */ /* 0x000fde0000000000 */
[----:B------:R-:W-:-:S15]  /*0ab0*/  NOP ;  /* 0x0000000000007918 */ /* 0x000fde0000000000 */
[----:B------:R-:W-:-:S02]  /*0ac0*/  NOP ;  /* 0x0000000000007918 */ /* 0x000fc40000000000 */
[----:B------:R-:W0:Y:S02]  /*0ad0*/  @!P1 F2I.F64.TRUNC R3, R8 ;  /* 0x0000000800039311 */ /* 0x000e24000030d100 */
[----:B0-----:R1:W-:Y:S01]  /*0ae0*/  @!P1 STG.E desc[UR14][R16.64], R3 ;  /* 0x0000000310009986 */ /* 0x0013e2000c10190e */
[----:B------:R-:W-:-:S04]  /*0af0*/  ISETP.NE.U32.AND P1, PT, R6, UR4, PT ;  /* 0x0000000406007c0c */ /* 0x000fc8000bf25070 */
[----:B------:R-:W-:-:S13]  /*0b00*/  ISETP.NE.AND.EX P1, PT, RZ, UR5, PT, P1 ;  /* 0x00000005ff007c0c */ /* 0x000fda000bf25310 */
[----:B-1----:R-:W-:Y:S05]  /*0b10*/  @P1 BRA `(.L_x_3365) ;  /* 0xfffffff800241947 */ /* 0x002fea000383ffff */
.L_x_3364:
        /* <DEDUP_REMOVED lines=36> */
[----:B-1----:R0:W-:-:S15]  /*0d60*/  @!P0 STG.E desc[UR14][R2.64], R15 ;  /* 0x0000000f02008986 */ /* 0x0021de000c10190e */
[----:B------:R-:W-:-:S15]  /*0d70*/  NOP ;  /* 0x0000000000007918 */ /* 0x000fde0000000000 */
[----:B------:R-:W-:-:S15]  /*0d80*/  NOP ;  /* 0x0000000000007918 */ /* 0x000fde0000000000 */
[----:B------:R-:W-:-:S15]  /*0d90*/  NOP ;  /* 0x0000000000007918 */ /* 0x000fde0000000000 */
[----:B------:R-:W-:-:S02]  /*0da0*/  NOP ;  /* 0x0000000000007918 */ /* 0x000fc40000000000 */
[----:B---3--:R-:W1:Y:S02]  /*0db0*/  F2I.F64.TRUNC R13, R12 ;  /* 0x0000000c000d7311 */ /* 0x008e64000030d100 */
[----:B-1----:R0:W-:-:S15]  /*0dc0*/  @!P1 STG.E desc[UR14][R4.64], R13 ;  /* 0x0000000d04009986 */ /* 0x0021de000c10190e */
[----:B------:R-:W-:-:S15]  /*0dd0*/  NOP ;  /* 0x0000000000007918 */ /* 0x000fde0000000000 */
[----:B------:R-:W-:-:S15]  /*0de0*/  NOP ;  /* 0x0000000000007918 */ /* 0x000fde0000000000 */
[----:B------:R-:W-:-:S15]  /*0df0*/  NOP ;  /* 0x0000000000007918 */ /* 0x000fde0000000000 */
[----:B------:R-:W-:-:S02]  /*0e00*/  NOP ;  /* 0x0000000000007918 */ /* 0x000fc40000000000 */
[----:B----4-:R-:W1:Y:S02]  /*0e10*/  F2I.F64.TRUNC R11, R10 ;  /* 0x0000000a000b7311 */ /* 0x010e64000030d100 */
[----:B-1----:R0:W-:Y:S01]  /*0e20*/  @!P2 STG.E desc[UR14][R6.64], R11 ;  /* 0x0000000b0600a986 */ /* 0x0021e2000c10190e */
[----:B------:R-:W-:Y:S05]  /*0e30*/  @P3 EXIT ;  /* 0x000000000000394d */ /* 0x000fea0003800000 */
[C---:B0-----:R-:W-:Y:S01]  /*0e40*/  LEA R2, P0, R20.reuse, UR10, 0x2 ;  /* 0x0000000a14027c11 */ /* 0x041fe2000f8010ff */
[----:B-----5:R-:W0:Y:S03]  /*0e50*/  F2I.F64.TRUNC R9, R8 ;  /* 0x0000000800097311 */ /* 0x020e26000030d100 */
[----:B------:R-:W-:-:S05]  /*0e60*/  LEA.HI.X R3, R20, UR11, R23, 0x2, P0 ;  /* 0x0000000b14037c11 */ /* 0x000fca00080f1417 */
[----:B0-----:R-:W-:Y:S01]  /*0e70*/  STG.E desc[UR14][R2.64], R9 ;  /* 0x0000000902007986 */ /* 0x001fe2000c10190e */
[----:B------:R-:W-:Y:S05]  /*0e80*/  EXIT ;  /* 0x000000000000794d */ /* 0x000fea0003800000 */
.L_x_3363:
[----:B------:R-:W0:Y:S02]  /*0e90*/  S2R R18, SR_TID.X ;  /* 0x0000000000127919 */ /* 0x000e240000002100 */
[----:B0-----:R-:W-:-:S03]  /*0ea0*/  IMAD.WIDE.U32 R2, R18, 0x4, RZ ;  /* 0x0000000412027825 */ /* 0x001fc600078e00ff */
[----:B------:R-:W-:-:S04]  /*0eb0*/  ISETP.GE.U32.AND P0, PT, R2, UR19, PT ;  /* 0x0000001302007c0c */ /* 0x000fc8000bf06070 */
[----:B------:R-:W-:-:S13]  /*0ec0*/  ISETP.GE.AND.EX P0, PT, R3, UR6, PT, P0 ;  /* 0x0000000603007c0c */ /* 0x000fda000bf06300 */
[----:B------:R-:W-:Y:S05]  /*0ed0*/  @P0 EXIT ;  /* 0x000000000000094d */ /* 0x000fea0003800000 */
[----:B------:R-:W-:Y:S01]  /*0ee0*/  IMAD.MOV.U32 R19, RZ, RZ, RZ ;  /* 0x000000ffff137224 */ /* 0x000fe200078e00ff */
[----:B------:R-:W0:Y:S06]  /*0ef0*/  LDCU UR4, c[0x0][0x360] ;  /* 0x00006c00ff0477ac */ /* 0x000e2c0008000800 */
.L_x_3366:
[----:B------:R-:W-:-:S04]  /*0f00*/  LEA R2, P0, R18, UR8, 0x6 ;  /* 0x0000000812027c11 */ /* 0x000fc8000f8030ff */
[----:B------:R-:W-:-:S05]  /*0f10*/  LEA.HI.X R3, R18, UR9, R19, 0x6, P0 ;  /* 0x0000000912037c11 */ /* 0x000fca00080f3413 */
[----:B------:R-:W2:Y:S04]  /*0f20*/  LDG.E.ENL2.256 R10, R8, desc[UR14][R2.64], 0x33 ;  /* 0x6600000e0208797e */ /* 0x000ea8000812180a */
[----:B------:R-:W3:Y:S01]  /*0f30*/  LDG.E.ENL2.256 R14, R12, desc[UR14][R2.64+0x20], 0x33 ;  /* 0x6600010e020c797e */ /* 0x000ee2000812180e */
        /* <DEDUP_REMOVED lines=15> */
[----:B------:R-:W-:-:S15]  /*1030*/  F2I.F64.TRUNC R5, R10 ;  /* 0x0000000a00057311 */ /* 0x000fde000030d100 */
[----:B------:R-:W-:-:S15]  /*1040*/  NOP ;  /* 0x0000000000007918 */ /* 0x000fde0000000000 */
[----:B------:R-:W-:-:S15]  /*1050*/  NOP ;  /* 0x0000000000007918 */ /* 0x000fde0000000000 */
[----:B------:R-:W-:-:S15]  /*1060*/  NOP ;  /* 0x0000000000007918 */ /* 0x000fde0000000000 */
[----:B------:R-:W-:-:S04]  /*1070*/  NOP ;  /* 0x0000000000007918 */ /* 0x000fc80000000000 */
[----:B---3--:R-:W-:-:S15]  /*1080*/  F2I.F64.TRUNC R6, R12 ;  /* 0x0000000c00067311 */ /* 0x008fde000030d100 */
[----:B------:R-:W-:-:S15]  /*1090*/  NOP ;  /* 0x0000000000007918 */ /* 0x000fde0000000000 */
[----:B------:R-:W-:-:S15]  /*10a0*/  NOP ;  /* 0x0000000000007918 */ /* 0x000fde0000000000 */
[----:B------:R-:W-:-:S15]  /*10b0*/  NOP ;  /* 0x0000000000007918 */ /* 0x000fde0000000000 */
[----:B------:R-:W-:-:S04]  /*10c0*/  NOP ;  /* 0x0000000000007918 */ /* 0x000fc80000000000 */
[----:B------:R-:W0:Y:S02]  /*10d0*/  F2I.F64.TRUNC R7, R14 ;  /* 0x0000000e00077311 */ /* 0x000e24000030d100 */
[----:B0-----:R1:W-:Y:S01]  /*10e0*/  STG.E.128 desc[UR14][R16.64], R4 ;  /* 0x0000000410007986 */ /* 0x0013e2000c101d0e */
[----:B------:R-:W-:Y:S05]  /*10f0*/  @!P0 BRA P1, `(.L_x_3366) ;  /* 0xfffffffc00808947 */ /* 0x000fea000083ffff */
[----:B------:R-:W-:Y:S05]  /*1100*/  EXIT ;  /* 0x000000000000794d */ /* 0x000fea0003800000 */
        .weak           $__internal_112_$__cuda_sm20_div_u16
        .type           $__internal_112_$__cuda_sm20_div_u16,@function
        .size           $__internal_112_$__cuda_sm20_div_u16,(.L_x_7771 - $__internal_112_$__cuda_sm20_div_u16)
$__internal_112_$__cuda_sm20_div_u16:
        /* <DEDUP_REMOVED lines=18> */
[----:B------:R-:W-:Y:S06]  /*1230*/  RET.REL.NODEC R2 `(_ZN2at6native55_GLOBAL__N__de093ff9_22_ForeachBinaryOpList_cu_a911ec4325multi_tensor_apply_kernelINS1_18TensorListMetadataILi2EEENS1_11CopyFunctorIiN3c107complexIdEELi2ELi1ELi1EEEJNS0_4CopyIiS8_EEEEEvT_T0_DpT1_) ;  /* 0xffffffec02707950 */ /* 0x000fec0003c3ffff */
.L_x_3367:
        /* <DEDUP_REMOVED lines=12> */
.L_x_7771:


//--------------------- .text._ZN2at6native55_GLOBAL__N__de093ff9_22_ForeachBinaryOpList_cu_a911ec4325multi_tensor_apply_kernelINS1_18TensorListMetadataILi2EEENS1_11CopyFunctorIifLi2ELi1ELi1EEEJNS0_4CopyIifEEEEEvT_T0_DpT1_ --------------------------
	.section	.text._ZN2at6native55_GLOBAL__N__de093ff9_22_ForeachBinaryOpList_cu_a911ec4325multi_tensor_apply_kernelINS1_18TensorListMetadataILi2EEENS1_11CopyFunctorIifLi2ELi1ELi1EEEJNS0_4CopyIifEEEEEvT_T0_DpT1_,"ax",@progbits
	.align	128
.text._ZN2at6native55_GLOBAL__N__de093ff9_22_ForeachBinaryOpList_cu_a911ec4325multi_tensor_apply_kernelINS1_18TensorListMetadataILi2EEENS1_11CopyFunctorIifLi2ELi1ELi1EEEJNS0_4CopyIifEEEEEvT_T0_DpT1_:
        .type           _ZN2at6native55_GLOBAL__N__de093ff9_22_ForeachBinaryOpList_cu_a911ec4325multi_tensor_apply_kernelINS1_18TensorListMetadataILi2EEENS1_11CopyFunctorIifLi2ELi1ELi1EEEJNS0_4CopyIifEEEEEvT_T0_DpT1_,@function
        .size           _ZN2at6native55_GLOBAL__N__de093ff9_22_ForeachBinaryOpList_cu_a911ec4325multi_tensor_apply_kernelINS1_18TensorListMetadataILi2EEENS1_11CopyFunctorIifLi2ELi1ELi1EEEJNS0_4CopyIifEEEEEvT_T0_DpT1_,(.L_x_7773 - _ZN2at6native55_GLOBAL__N__de093ff9_22_ForeachBinaryOpList_cu_a911ec4325multi_tensor_apply_kernelINS1_18TensorListMetadataILi2EEENS1_11CopyFunctorIifLi2ELi1ELi1EEEJNS0_4CopyIifEEEEEvT_T0_DpT1_)
        .other          _ZN2at6native55_GLOBAL__N__de093ff9_22_ForeachBinaryOpList_cu_a911ec4325multi_tensor_apply_kernelINS1_18TensorListMetadataILi2EEENS1_11CopyFunctorIifLi2ELi1ELi1EEEJNS0_4CopyIifEEEEEvT_T0_DpT1_,@"STO_CUDA_ENTRY STV_DEFAULT"
_ZN2at6native55_GLOBAL__N__de093ff9_22_ForeachBinaryOpList_cu_a911ec4325multi_tensor_apply_kernelINS1_18TensorListMetadataILi2EEENS1_11CopyFunctorIifLi2ELi1ELi1EEEJNS0_4CopyIifEEEEEvT_T0_DpT1_:
        /* <DEDUP_REMOVED lines=39> */
[----:B------:R-:W-:Y:S05]  /*0270*/  CALL.REL.NOINC `($__internal_113_$__cuda_sm20_div_u16) ;  /* 0x0000000800f47944 */ /* 0x000fea0003c00000 */
        /* <DEDUP_REMOVED lines=16> */
.L_x_3370:
        /* <DEDUP_REMOVED lines=95> */
.L_x_3369:
[----:B------:R-:W-:Y:S05]  /*0970*/  @!P0 EXIT ;  /* 0x000000000000894d */ /* 0x000fea0003800000 */
[----:B0---4-:R-:W-:Y:S01]  /*0980*/  IADD3 R4, P1, PT, R0, UR6, RZ ;  /* 0x0000000600047c10 */ /* 0x011fe2000ff3e0ff */
        /* <DEDUP_REMOVED lines=47> */
.L_x_3368:
[----:B------:R-:W0:Y:S02]  /*0c80*/  S2R R6, SR_TID.X ;  /* 0x0000000000067919 */ /* 0x000e240000002100 */
[----:B0-----:R-:W-:-:S03]  /*0c90*/  IMAD.WIDE.U32 R2, R6, 0x4, RZ ;  /* 0x0000000406027825 */ /* 0x001fc600078e00ff */
[----:B------:R-:W-:-:S04]  /*0ca0*/  ISETP.GE.U32.AND P0, PT, R2, UR19, PT ;  /* 0x0000001302007c0c */ /* 0x000fc8000bf06070 */
[----:B------:R-:W-:-:S13]  /*0cb0*/  ISETP.GE.AND.EX P0, PT, R3, UR6, PT, P0 ;  /* 0x0000000603007c0c */ /* 0x000fda000bf06300 */
[----:B------:R-:W-:Y:S05]  /*0cc0*/  @P0 EXIT ;  /* 0x000000000000094d */ /* 0x000fea0003800000 */
[----:B------:R-:W-:Y:S01]  /*0cd0*/  IMAD.MOV.U32 R7, RZ, RZ, RZ ;  /* 0x000000ffff077224 */ /* 0x000fe200078e00ff */
[----:B------:R-:W0:Y:S06]  /*0ce0*/  LDCU UR4, c[0x0][0x360] ;  /* 0x00006c00ff0477ac */ /* 0x000e2c0008000800 */
.L_x_3371:
        /* <DEDUP_REMOVED lines=22> */
        .weak           $__internal_113_$__cuda_sm20_div_u16
        .type           $__internal_113_$__cuda_sm20_div_u16,@function
        .size           $__internal_113_$__cuda_sm20_div_u16,(.L_x_7773 - $__internal_113_$__cuda_sm20_div_u16)
$__internal_113_$__cuda_sm20_div_u16:
        /* <DEDUP_REMOVED lines=18> */
[----:B------:R-:W-:Y:S06]  /*0f70*/  RET.REL.NODEC R2 `(_ZN2at6native55_GLOBAL__N__de093ff9_22_ForeachBinaryOpList_cu_a911ec4325multi_tensor_apply_kernelINS1_18TensorListMetadataILi2EEENS1_11CopyFunctorIifLi2ELi1ELi1EEEJNS0_4CopyIifEEEEEvT_T0_DpT1_) ;  /* 0xfffffff002207950 */ /* 0x000fec0003c3ffff */
.L_x_3372:
        /* <DEDUP_REMOVED lines=16> */
.L_x_7773:


//--------------------- .text._ZN2at6native55_GLOBAL__N__de093ff9_22_ForeachBinaryOpList_cu_a911ec4325multi_tensor_apply_kernelINS1_18TensorListMetadataILi2EEENS1_11CopyFunctorIidLi2ELi1ELi1EEEJNS0_4CopyIidEEEEEvT_T0_DpT1_ --------------------------
	.section	.text._ZN2at6native55_GLOBAL__N__de093ff9_22_ForeachBinaryOpList_cu_a911ec4325multi_tensor_apply_kernelINS1_18TensorListMetadataILi2EEENS1_11CopyFunctorIidLi2ELi1ELi1EEEJNS0_4CopyIidEEEEEvT_T0_DpT1_,"ax",@progbits
	.align	128
.text._ZN2at6native55_GLOBAL__N__de093ff9_22_ForeachBinaryOpList_cu_a911ec4325multi_tensor_apply_kernelINS1_18TensorListMetadataILi2EEENS1_11CopyFunctorIidLi2ELi1ELi1EEEJNS0_4CopyIidEEEEEvT_T0_DpT1_:
        .type           _ZN2at6native55_GLOBAL__N__de093ff9_22_ForeachBinaryOpList_cu_a911ec4325multi_tensor_apply_kernelINS1_18TensorListMetadataILi2EEENS1_11CopyFunctorIidLi2ELi1ELi1EEEJNS0_4CopyIidEEEEEvT_T0_DpT1_,@function
        .size           _ZN2at6native55_GLOBAL__N__de093ff9_22_ForeachBinaryOpList_cu_a911ec4325multi_tensor_apply_kernelINS1_18TensorListMetadataILi2EEENS1_11CopyFunctorIidLi2ELi1ELi1EEEJNS0_4CopyIidEEEEEvT_T0_DpT1_,(.L_x_7775 - _ZN2at6native55_GLOBAL__N__de093ff9_22_ForeachBinaryOpList_cu_a911ec4325multi_tensor_apply_kernelINS1_18TensorListMetadataILi2EEENS1_11CopyFunctorIidLi2ELi1ELi1EEEJNS0_4CopyIidEEEEEvT_T0_DpT1_)
        .other          _ZN2at6native55_GLOBAL__N__de093ff9_22_ForeachBinaryOpList_cu_a911ec4325multi_tensor_apply_kernelINS1_18TensorListMetadataILi2EEENS1_11CopyFunctorIidLi2ELi1ELi1EEEJNS0_4CopyIidEEEEEvT_T0_DpT1_,@"STO_CUDA_ENTRY STV_DEFAULT"
_ZN2at6native55_GLOBAL__N__de093ff9_22_ForeachBinaryOpList_cu_a911ec4325multi_tensor_apply_kernelINS1_18TensorListMetadataILi2EEENS1_11CopyFunctorIidLi2ELi1ELi1EEEJNS0_4CopyIidEEEEEvT_T0_DpT1_:
        /* <DEDUP_REMOVED lines=39> */
[----:B------:R-:W-:Y:S05]  /*0270*/  CALL.REL.NOINC `($__internal_114_$__cuda_sm20_div_u16) ;  /* 0x0000000c008c7944 */ /* 0x000fea0003c00000 */
        /* <DEDUP_REMOVED lines=14> */
.L_x_3375:
        /* <DEDUP_REMOVED lines=119> */
.L_x_3374:
        /* <DEDUP_REMOVED lines=55> */
.L_x_3373:
[----:B------:R-:W0:Y:S02]  /*0e40*/  S2R R16, SR_TID.X ;  /* 0x0000000000107919 */ /* 0x000e240000002100 */
[----:B0-----:R-:W-:-:S03]  /*0e50*/  IMAD.WIDE.U32 R2, R16, 0x4, RZ ;  /* 0x0000000410027825 */ /* 0x001fc600078e00ff */
[----:B------:R-:W-:-:S04]  /*0e60*/  ISETP.GE.U32.AND P0, PT, R2, UR19, PT ;  /* 0x0000001302007c0c */ /* 0x000fc8000bf06070 */
[----:B------:R-:W-:-:S13]  /*0e70*/  ISETP.GE.AND.EX P0, PT, R3, UR6, PT, P0 ;  /* 0x0000000603007c0c */ /* 0x000fda000bf06300 */
[----:B------:R-:W-:Y:S05]  /*0e80*/  @P0 EXIT ;  /* 0x000000000000094d */ /* 0x000fea0003800000 */
[----:B------:R-:W-:Y:S01]  /*0e90*/  IMAD.MOV.U32 R17, RZ, RZ, RZ ;  /* 0x000000ffff117224 */ /* 0x000fe200078e00ff */
[----:B------:R-:W0:Y:S06]  /*0ea0*/  LDCU UR4, c[0x0][0x360] ;  /* 0x00006c00ff0477ac */ /* 0x000e2c0008000800 */
.L_x_3376:
        /* <DEDUP_REMOVED lines=32> */
        .weak           $__internal_114_$__cuda_sm20_div_u16
        .type           $__internal_114_$__cuda_sm20_div_u16,@function
        .size           $__internal_114_$__cuda_sm20_div_u16,(.L_x_7775 - $__internal_114_$__cuda_sm20_div_u16)
$__internal_114_$__cuda_sm20_div_u16:
        /* <DEDUP_REMOVED lines=18> */
[----:B------:R-:W-:Y:S06]  /*11d0*/  RET.REL.NODEC R2 `(_ZN2at6native55_GLOBAL__N__de093ff9_22_ForeachBinaryOpList_cu_a911ec4325multi_tensor_apply_kernelINS1_18TensorListMetadataILi2EEENS1_11CopyFunctorIidLi2ELi1ELi1EEEJNS0_4CopyIidEEEEEvT_T0_DpT1_) ;  /* 0xffffffec02887950 */ /* 0x000fec0003c3ffff */
.L_x_3377:
        /* <DEDUP_REMOVED lines=10> */
.L_x_7775:


//--------------------- .text._ZN2at6native55_GLOBAL__N__de093ff9_22_ForeachBinaryOpList_cu_a911ec4325multi_tensor_apply_kernelINS1_18TensorListMetadataILi2EEENS1_11CopyFunctorIisLi2ELi1ELi1EEEJNS0_4CopyIisEEEEEvT_T0_DpT1_ --------------------------
	.section	.text._ZN2at6native55_GLOBAL__N__de093ff9_22_ForeachBinaryOpList_cu_a911ec4325multi_tensor_apply_kernelINS1_18TensorListMetadataILi2EEENS1_11CopyFunctorIisLi2ELi1ELi1EEEJNS0_4CopyIisEEEEEvT_T0_DpT1_,"ax",@progbits
	.align	128
.text._ZN2at6native55_GLOBAL__N__de093ff9_22_ForeachBinaryOpList_cu_a911ec4325multi_tensor_apply_kernelINS1_18TensorListMetadataILi2EEENS1_11CopyFunctorIisLi2ELi1ELi1EEEJNS0_4CopyIisEEEEEvT_T0_DpT1_:
        .type           _ZN2at6native55_GLOBAL__N__de093ff9_22_ForeachBinaryOpList_cu_a911ec4325multi_tensor_apply_kernelINS1_18TensorListMetadataILi2EEENS1_11CopyFunctorIisLi2ELi1ELi1EEEJNS0_4CopyIisEEEEEvT_T0_DpT1_,@function
        .size           _ZN2at6native55_GLOBAL__N__de093ff9_22_ForeachBinaryOpList_cu_a911ec4325multi_tensor_apply_kernelINS1_18TensorListMetadataILi2EEENS1_11CopyFunctorIisLi2ELi1ELi1EEEJNS0_4CopyIisEEEEEvT_T0_DpT1_,(.L_x_7777 - _ZN2at6native55_GLOBAL__N__de093ff9_22_ForeachBinaryOpList_cu_a911ec4325multi_tensor_apply_kernelINS1_18TensorListMetadataILi2EEENS1_11CopyFunctorIisLi2ELi1ELi1EEEJNS0_4CopyIisEEEEEvT_T0_DpT1_)
        .other          _ZN2at6native55_GLOBAL__N__de093ff9_22_ForeachBinaryOpList_cu_a911ec4325multi_tensor_apply_kernelINS1_18TensorListMetadataILi2EEENS1_11CopyFunctorIisLi2ELi1ELi1EEEJNS0_4CopyIisEEEEEvT_T0_DpT1_,@"STO_CUDA_ENTRY STV_DEFAULT"
_ZN2at6native55_GLOBAL__N__de093ff9_22_ForeachBinaryOpList_cu_a911ec4325multi_tensor_apply_kernelINS1_18TensorListMetadataILi2EEENS1_11CopyFunctorIisLi2ELi1ELi1EEEJNS0_4CopyIisEEEEEvT_T0_DpT1_:
        /* <DEDUP_REMOVED lines=39> */
[----:B------:R-:W-:Y:S05]  /*0270*/  CALL.REL.NOINC `($__internal_115_$__cuda_sm20_div_u16) ;  /* 0x0000000800ec7944 */ /* 0x000fea0003c00000 */
        /* <DEDUP_REMOVED lines=16> */
.L_x_3380:
        /* <DEDUP_REMOVED lines=16> */
[----:B------:R0:W2:Y:S02]  /*0480*/  @!P2 LDG.E.U16 R15, desc[UR14][R2.64] ;  /* 0x0000000e020fa981 */ /* 0x0000a4000c1e1500 */
[----:B------:R-:W-:Y:S01]  /*0490*/  IMAD.X R7, RZ, RZ, R21, P5 ;  /* 0x000000ffff077224 */ /* 0x000fe200028e0615 */
[----:B------:R-:W-:-:S02]  /*04a0*/  @!P3 LEA.HI.X R5, R19, UR9, R22, 0x1, P1 ;  /* 0x000000091305bc11 */ /* 0x000fc400088f0c16 */
[----:B------:R-:W-:Y:S02]  /*04b0*/  ISETP.GE.U32.AND P1, PT, R6, UR17, PT ;  /* 0x0000001106007c0c */ /* 0x000fe4000bf26070 */
[C---:B------:R-:W-:Y:S01]  /*04c0*/  @!P4 LEA R10, P6, R12.reuse, UR8, 0x1 ;  /* 0x000000080c0acc11 */ /* 0x040fe2000f8c08ff */
[----:B------:R1:W3:Y:S01]  /*04d0*/  @!P3 LDG.E.U16 R16, desc[UR14][R4.64] ;  /* 0x0000000e0410b981 */ /* 0x0002e2000c1e1500 */
[----:B------:R-:W-:Y:S02]  /*04e0*/  ISETP.GE.AND.EX P1, PT, R7, UR18, PT, P1 ;  /* 0x0000001207007c0c */ /* 0x000fe4000bf26310 */
[----:B------:R-:W-:-:S05]  /*04f0*/  @!P4 LEA.HI.X R11, R12, UR9, R21, 0x1, P6 ;  /* 0x000000090c0bcc11 */ /* 0x000fca000b0f0c15 */
[----:B------:R-:W4:Y:S06]  /*0500*/  @!P4 LDG.E.U16 R17, desc[UR14][R10.64] ;  /* 0x0000000e0a11c981 */ /* 0x000f2c000c1e1500 */
[----:B------:R-:W-:-:S04]  /*0510*/  @!P1 LEA R24, P5, R6, UR8, 0x1 ;  /* 0x0000000806189c11 */ /* 0x000fc8000f8a08ff */
[----:B------:R-:W-:-:S05]  /*0520*/  @!P1 LEA.HI.X R25, R6, UR9, R7, 0x1, P5 ;  /* 0x0000000906199c11 */ /* 0x000fca000a8f0c07 */
[----:B------:R5:W4:Y:S01]  /*0530*/  @!P1 LDG.E.U16 R18, desc[UR14][R24.64] ;  /* 0x0000000e18129981 */ /* 0x000b22000c1e1500 */
[C---:B------:R-:W-:Y:S02]  /*0540*/  @!P2 LEA R8, P5, R13.reuse, UR10, 0x2 ;  /* 0x0000000a0d08ac11 */ /* 0x040fe4000f8a10ff */
[C---:B0-----:R-:W-:Y:S02]  /*0550*/  @!P4 LEA R2, P6, R12.reuse, UR10, 0x2 ;  /* 0x0000000a0c02cc11 */ /* 0x041fe4000f8c10ff */
[----:B------:R-:W-:Y:S02]  /*0560*/  @!P2 LEA.HI.X R9, R13, UR11, R20, 0x2, P5 ;  /* 0x0000000b0d09ac11 */ /* 0x000fe4000a8f1414 */
[C---:B-1----:R-:W-:Y:S02]  /*0570*/  @!P3 LEA R4, P5, R19.reuse, UR10, 0x2 ;  /* 0x0000000a1304bc11 */ /* 0x042fe4000f8a10ff */
[----:B------:R-:W-:Y:S02]  /*0580*/  @!P4 LEA.HI.X R3, R12, UR11, R21, 0x2, P6 ;  /* 0x0000000b0c03cc11 */ /* 0x000fe4000b0f1415 */
[----:B------:R-:W-:-:S02]  /*0590*/  @!P3 LEA.HI.X R5, R19, UR11, R22, 0x2, P5 ;  /* 0x0000000b1305bc11 */ /* 0x000fc4000a8f1416 */
[----:B------:R-:W-:-:S04]  /*05a0*/  IADD3 R19, P6, PT, R19, UR12, RZ ;  /* 0x0000000c13137c10 */ /* 0x000fc8000ffde0ff */
[----:B------:R-:W-:Y:S01]  /*05b0*/  IADD3 R21, P5, PT, R19, UR16, RZ ;  /* 0x0000001013157c10 */ /* 0x000fe2000ffbe0ff */
[----:B------:R-:W-:-:S04]  /*05c0*/  IMAD.X R22, RZ, RZ, R22, P6 ;  /* 0x000000ffff167224 */ /* 0x000fc800030e0616 */
[----:B-----5:R-:W-:Y:S01]  /*05d0*/  IMAD.X R24, RZ, RZ, R22, P5 ;  /* 0x000000ffff187224 */ /* 0x020fe200028e0616 */
[----:B--2---:R-:W-:-:S05]  /*05e0*/  @!P2 PRMT R23, R15, 0x9910, RZ ;  /* 0x000099100f17a816 */ /* 0x004fca00000000ff */
[----:B------:R0:W-:Y:S01]  /*05f0*/  @!P2 STG.E desc[UR14][R8.64], R23 ;  /* 0x000000170800a986 */ /* 0x0001e2000c10190e */
[----:B------:R-:W-:Y:S02]  /*0600*/  IADD3 R13, P2, PT, R13, UR12, RZ ;  /* 0x0000000c0d0d7c10 */ /* 0x000fe4000ff5e0ff */
[----:B---3--:R-:W-:-:S03]  /*0610*/  @!P3 PRMT R11, R16, 0x9910, RZ ;  /* 0x00009910100bb816 */ /* 0x008fc600000000ff */
[----:B------:R-:W-:Y:S01]  /*0620*/  IMAD.X R20, RZ, RZ, R20, P2 ;  /* 0x000000ffff147224 */ /* 0x000fe200010e0614 */
[----:B------:R-:W-:Y:S01]  /*0630*/  ISETP.GE.U32.AND P2, PT, R13, UR17, PT ;  /* 0x000000110d007c0c */ /* 0x000fe2000bf46070 */
[----:B------:R-:W-:Y:S01]  /*0640*/  @!P3 STG.E desc[UR14][R4.64], R11 ;  /* 0x0000000b0400b986 */ /* 0x000fe2000c10190e */
[----:B------:R-:W-:Y:S02]  /*0650*/  ISETP.GE.U32.AND P3, PT, R19, UR17, PT ;  /* 0x0000001113007c0c */ /* 0x000fe4000bf66070 */
[----:B----4-:R-:W-:Y:S02]  /*0660*/  @!P4 PRMT R25, R17, 0x9910, RZ ;  /* 0x000099101119c816 */ /* 0x010fe400000000ff */
[C---:B0-----:R-:W-:Y:S02]  /*0670*/  IADD3 R23, P6, PT, R21.reuse, UR16, RZ ;  /* 0x0000001015177c10 */ /* 0x041fe4000ffde0ff */
[----:B------:R-:W-:Y:S01]  /*0680*/  ISETP.GE.AND.EX P2, PT, R20, UR18, PT, P2 ;  /* 0x0000001214007c0c */ /* 0x000fe2000bf46320 */
[----:B------:R0:W-:Y:S01]  /*0690*/  @!P4 STG.E desc[UR14][R2.64], R25 ;  /* 0x000000190200c986 */ /* 0x0001e2000c10190e */
[----:B------:R-:W-:Y:S01]  /*06a0*/  ISETP.GE.U32.AND P4, PT, R21, UR17, PT ;  /* 0x0000001115007c0c */ /* 0x000fe2000bf86070 */
[----:B------:R-:W-:Y:S01]  /*06b0*/  IMAD.X R26, RZ, RZ, R24, P6 ;  /* 0x000000ffff1a7224 */ /* 0x000fe200030e0618 */
[----:B------:R-:W-:-:S02]  /*06c0*/  ISETP.GE.AND.EX P3, PT, R22, UR18, PT, P3 ;  /* 0x0000001216007c0c */ /* 0x000fc4000bf66330 */
[----:B------:R-:W-:Y:S02]  /*06d0*/  ISETP.GE.U32.AND P5, PT, R23, UR17, PT ;  /* 0x0000001117007c0c */ /* 0x000fe4000bfa6070 */
[----:B------:R-:W-:Y:S02]  /*06e0*/  @!P1 LEA R10, P6, R6, UR10, 0x2 ;  /* 0x0000000a060a9c11 */ /* 0x000fe4000f8c10ff */
[----:B------:R-:W-:Y:S02]  /*06f0*/  ISETP.GE.AND.EX P4, PT, R24, UR18, PT, P4 ;  /* 0x0000001218007c0c */ /* 0x000fe4000bf86340 */
[----:B------:R-:W-:Y:S02]  /*0700*/  ISETP.GE.AND.EX P5, PT, R26, UR18, PT, P5 ;  /* 0x000000121a007c0c */ /* 0x000fe4000bfa6350 */
[----:B0-----:R-:W-:Y:S02]  /*0710*/  @!P1 PRMT R25, R18, 0x9910, RZ ;  /* 0x0000991012199816 */ /* 0x001fe400000000ff */
[----:B------:R-:W-:-:S02]  /*0720*/  @!P1 LEA.HI.X R11, R6, UR11, R7, 0x2, P6 ;  /* 0x0000000b060b9c11 */ /* 0x000fc4000b0f1407 */
[----:B------:R-:W-:-:S03]  /*0730*/  @!P2 LEA R2, P6, R13, UR8, 0x1 ;  /* 0x000000080d02ac11 */ /* 0x000fc6000f8c08ff */
[----:B------:R0:W-:Y:S01]  /*0740*/  @!P1 STG.E desc[UR14][R10.64], R25 ;  /* 0x000000190a009986 */ /* 0x0001e2000c10190e */
[----:B------:R-:W-:Y:S02]  /*0750*/  @!P3 LEA R4, P1, R19, UR8, 0x1 ;  /* 0x000000081304bc11 */ /* 0x000fe4000f8208ff */
[----:B------:R-:W-:Y:S02]  /*0760*/  @!P2 LEA.HI.X R3, R13, UR9, R20, 0x1, P6 ;  /* 0x000000090d03ac11 */ /* 0x000fe4000b0f0c14 */
[----:B------:R-:W-:Y:S02]  /*0770*/  @!P4 LEA R6, P6, R21, UR8, 0x1 ;  /* 0x000000081506cc11 */ /* 0x000fe4000f8c08ff */
[----:B------:R-:W-:Y:S01]  /*0780*/  @!P3 LEA.HI.X R5, R19, UR9, R22, 0x1, P1 ;  /* 0x000000091305bc11 */ /* 0x000fe200088f0c16 */
[----:B------:R-:W2:Y:S01]  /*0790*/  @!P2 LDG.E.U16 R15, desc[UR14][R2.64] ;  /* 0x0000000e020fa981 */ /* 0x000ea2000c1e1500 */
[----:B------:R-:W-:Y:S02]  /*07a0*/  @!P5 LEA R8, P1, R23, UR8, 0x1 ;  /* 0x000000081708dc11 */ /* 0x000fe4000f8208ff */
[----:B------:R-:W-:Y:S01]  /*07b0*/  @!P4 LEA.HI.X R7, R21, UR9, R24, 0x1, P6 ;  /* 0x000000091507cc11 */ /* 0x000fe2000b0f0c18 */
[----:B------:R-:W3:Y:S01]  /*07c0*/  @!P3 LDG.E.U16 R16, desc[UR14][R4.64] ;  /* 0x0000000e0410b981 */ /* 0x000ee2000c1e1500 */
[----:B------:R-:W-:-:S03]  /*07d0*/  @!P5 LEA.HI.X R9, R23, UR9, R26, 0x1, P1 ;  /* 0x000000091709dc11 */ /* 0x000fc600088f0c1a */
[----:B------:R-:W4:Y:S04]  /*07e0*/  @!P4 LDG.E.U16 R17, desc[UR14][R6.64] ;  /* 0x0000000e0611c981 */ /* 0x000f28000c1e1500 */
[----:B------:R-:W5:Y:S01]  /*07f0*/  @!P5 LDG.E.U16 R18, desc[UR14][R8.64] ;  /* 0x0000000e0812d981 */ /* 0x000f62000c1e1500 */
[----:B0-----:R-:W-:Y:S02]  /*0800*/  @!P2 LEA R10, P1, R13, UR10, 0x2 ;  /* 0x0000000a0d0aac11 */ /* 0x001fe4000f8210ff */
        /* <DEDUP_REMOVED lines=13> */
[----:B--2---:R-:W-:Y:S02]  /*08e0*/  @!P2 PRMT R3, R15, 0x9910, RZ ;  /* 0x000099100f03a816 */ /* 0x004fe400000000ff */
[----:B---3--:R-:W-:-:S03]  /*08f0*/  @!P3 PRMT R5, R16, 0x9910, RZ ;  /* 0x000099101005b816 */ /* 0x008fc600000000ff */
[----:B------:R1:W-:Y:S01]  /*0900*/  @!P2 STG.E desc[UR14][R10.64], R3 ;  /* 0x000000030a00a986 */ /* 0x0003e2000c10190e */
[----:B----4-:R-:W-:-:S03]  /*0910*/  @!P4 PRMT R7, R17, 0x9910, RZ ;  /* 0x000099101107c816 */ /* 0x010fc600000000ff */
[----:B------:R1:W-:Y:S01]  /*0920*/  @!P3 STG.E desc[UR14][R12.64], R5 ;  /* 0x000000050c00b986 */ /* 0x0003e2000c10190e */
[----:B-----5:R-:W-:-:S03]  /*0930*/  @!P5 PRMT R9, R18, 0x9910, RZ ;  /* 0x000099101209d816 */ /* 0x020fc600000000ff */
[----:B------:R1:W-:Y:S04]  /*0940*/  @!P4 STG.E desc[UR14][R28.64], R7 ;  /* 0x000000071c00c986 */ /* 0x0003e8000c10190e */
[----:B------:R1:W-:Y:S01]  /*0950*/  @!P5 STG.E desc[UR14][R20.64], R9 ;  /* 0x000000091400d986 */ /* 0x0003e2000c10190e */
[----:B------:R-:W-:Y:S05]  /*0960*/  @P1 BRA `(.L_x_3380) ;  /* 0xfffffff800841947 */ /* 0x000fea000383ffff */
.L_x_3379:
        /* <DEDUP_REMOVED lines=20> */
[----:B------:R-:W-:-:S03]  /*0ab0*/  @!P2 LEA.HI.X R11, R0, UR9, R5, 0x1, P3 ;  /* 0x00000009000bac11 */ /* 0x000fc600098f0c05 */
[----:B------:R1:W3:Y:S04]  /*0ac0*/  @!P1 LDG.E.U16 R16, desc[UR14][R2.64] ;  /* 0x0000000e02109981 */ /* 0x0002e8000c1e1500 */
[----:B------:R2:W4:Y:S01]  /*0ad0*/  @!P2 LDG.E.U16 R17, desc[UR14][R10.64] ;  /* 0x0000000e0a11a981 */ /* 0x000522000c1e1500 */
[----:B------:R-:W-:-:S04]  /*0ae0*/  IADD3 R12, P4, PT, R0, UR16, RZ ;  /* 0x00000010000c7c10 */ /* 0x000fc8000ff9e0ff */
[----:B------:R-:W-:Y:S01]  /*0af0*/  ISETP.GE.U32.AND P3, PT, R12, UR17, PT ;  /* 0x000000110c007c0c */ /* 0x000fe2000bf66070 */
[----:B------:R-:W-:-:S05]  /*0b00*/  IMAD.X R13, RZ, RZ, R5, P4 ;  /* 0x000000ffff0d7224 */ /* 0x000fca00020e0605 */
[----:B------:R-:W-:-:S13]  /*0b10*/  ISETP.GE.AND.EX P3, PT, R13, UR18, PT, P3 ;  /* 0x000000120d007c0c */ /* 0x000fda000bf66330 */
[----:B------:R-:W-:-:S04]  /*0b20*/  @!P3 LEA R14, P4, R12, UR8, 0x1 ;  /* 0x000000080c0ebc11 */ /* 0x000fc8000f8808ff */
[----:B------:R-:W-:Y:S02]  /*0b30*/  @!P3 LEA.HI.X R15, R12, UR9, R13, 0x1, P4 ;  /* 0x000000090c0fbc11 */ /* 0x000fe4000a0f0c0d */
[----:B0-----:R-:W-:-:S03]  /*0b40*/  @!P0 LEA R6, P4, R19, UR10, 0x2 ;  /* 0x0000000a13068c11 */ /* 0x001fc6000f8810ff */
[----:B------:R4:W5:Y:S01]  /*0b50*/  @!P3 LDG.E.U16 R18, desc[UR14][R14.64] ;  /* 0x0000000e0e12b981 */ /* 0x000962000c1e1500 */
[----:B------:R-:W-:Y:S02]  /*0b60*/  @!P0 LEA.HI.X R7, R19, UR11, R20, 0x2, P4 ;  /* 0x0000000b13078c11 */ /* 0x000fe4000a0f1414 */
[----:B-1----:R-:W-:-:S04]  /*0b70*/  @!P1 LEA R2, P4, R8, UR10, 0x2 ;  /* 0x0000000a08029c11 */ /* 0x002fc8000f8810ff */
[----:B------:R-:W-:Y:S02]  /*0b80*/  @!P1 LEA.HI.X R3, R8, UR11, R9, 0x2, P4 ;  /* 0x0000000b08039c11 */ /* 0x000fe4000a0f1409 */
[----:B--2---:R-:W-:Y:S02]  /*0b90*/  @!P0 PRMT R10, R4, 0x9910, RZ ;  /* 0x00009910040a8816 */ /* 0x004fe400000000ff */
[----:B------:R-:W-:-:S03]  /*0ba0*/  @!P2 LEA R4, P5, R0, UR10, 0x2 ;  /* 0x0000000a0004ac11 */ /* 0x000fc6000f8a10ff */
[----:B------:R-:W-:Y:S01]  /*0bb0*/  @!P0 IMAD.MOV.U32 R9, RZ, RZ, R10 ;  /* 0x000000ffff098224 */ /* 0x000fe200078e000a */
[----:B---3--:R-:W-:Y:S02]  /*0bc0*/  @!P1 PRMT R11, R16, 0x9910, RZ ;  /* 0x00009910100b9816 */ /* 0x008fe400000000ff */
[----:B------:R-:W-:Y:S02]  /*0bd0*/  @!P2 LEA.HI.X R5, R0, UR11, R5, 0x2, P5 ;  /* 0x0000000b0005ac11 */ /* 0x000fe4000a8f1405 */
[----:B----4-:R-:W-:Y:S01]  /*0be0*/  @!P2 PRMT R15, R17, 0x9910, RZ ;  /* 0x00009910110fa816 */ /* 0x010fe200000000ff */
[----:B------:R0:W-:Y:S04]  /*0bf0*/  @!P0 STG.E desc[UR14][R6.64], R9 ;  /* 0x0000000906008986 */ /* 0x0001e8000c10190e */
[----:B------:R0:W-:Y:S04]  /*0c00*/  @!P1 STG.E desc[UR14][R2.64], R11 ;  /* 0x0000000b02009986 */ /* 0x0001e8000c10190e */
[----:B------:R0:W-:Y:S01]  /*0c10*/  @!P2 STG.E desc[UR14][R4.64], R15 ;  /* 0x0000000f0400a986 */ /* 0x0001e2000c10190e */
[----:B------:R-:W-:Y:S05]  /*0c20*/  @P3 EXIT ;  /* 0x000000000000394d */ /* 0x000fea0003800000 */
[----:B0-----:R-:W-:Y:S02]  /*0c30*/  LEA R2, P0, R12, UR10, 0x2 ;  /* 0x0000000a0c027c11 */ /* 0x001fe4000f8010ff */
[----:B-----5:R-:W-:Y:S02]  /*0c40*/  PRMT R5, R18, 0x9910, RZ ;  /* 0x0000991012057816 */ /* 0x020fe400000000ff */
[----:B------:R-:W-:-:S05]  /*0c50*/  LEA.HI.X R3, R12, UR11, R13, 0x2, P0 ;  /* 0x0000000b0c037c11 */ /* 0x000fca00080f140d */
[----:B------:R-:W-:Y:S01]  /*0c60*/  STG.E desc[UR14][R2.64], R5 ;  /* 0x0000000502007986 */ /* 0x000fe2000c10190e */
[----:B------:R-:W-:Y:S05]  /*0c70*/  EXIT ;  /* 0x000000000000794d */ /* 0x000fea0003800000 */
.L_x_3378:
[----:B------:R-:W0:Y:S02]  /*0c80*/  S2R R10, SR_TID.X ;  /* 0x00000000000a7919 */ /* 0x000e240000002100 */
[----:B0-----:R-:W-:-:S03]  /*0c90*/  IMAD.WIDE.U32 R2, R10, 0x4, RZ ;  /* 0x000000040a027825 */ /* 0x001fc600078e00ff */
[----:B------:R-:W-:-:S04]  /*0ca0*/  ISETP.GE.U32.AND P0, PT, R2, UR19, PT ;  /* 0x0000001302007c0c */ /* 0x000fc8000bf06070 */
[----:B------:R-:W-:-:S13]  /*0cb0*/  ISETP.GE.AND.EX P0, PT, R3, UR6, PT, P0 ;  /* 0x0000000603007c0c */ /* 0x000fda000bf06300 */
[----:B------:R-:W-:Y:S05]  /*0cc0*/  @P0 EXIT ;  /* 0x000000000000094d */ /* 0x000fea0003800000 */
[----:B------:R-:W-:Y:S01]  /*0cd0*/  IMAD.MOV.U32 R11, RZ, RZ, RZ ;  /* 0x000000ffff0b7224 */ /* 0x000fe200078e00ff */
[----:B------:R-:W0:Y:S06]  /*0ce0*/  LDCU UR4, c[0x0][0x360] ;  /* 0x00006c00ff0477ac */ /* 0x000e2c0008000800 */
.L_x_3381:
        /* <DEDUP_REMOVED lines=14> */
[----:B------:R-:W-:Y:S02]  /*0dd0*/  PRMT R5, R2, 0xbb32, RZ ;  /* 0x0000bb3202057816 */ /* 0x000fe400000000ff */
[C---:B------:R-:W-:Y:S02]  /*0de0*/  PRMT R6, R3.reuse, 0x9910, RZ ;  /* 0x0000991003067816 */ /* 0x040fe400000000ff */
[----:B------:R-:W-:-:S05]  /*0df0*/  PRMT R7, R3, 0xbb32, RZ ;  /* 0x0000bb3203077816 */ /* 0x000fca00000000ff */
[----:B------:R1:W-:Y:S01]  /*0e00*/  STG.E.128 desc[UR14][R8.64], R4 ;  /* 0x0000000408007986 */ /* 0x0003e2000c101d0e */
[----:B------:R-:W-:Y:S05]  /*0e10*/  @!P0 BRA P1, `(.L_x_3381) ;  /* 0xfffffffc00b48947 */ /* 0x000fea000083ffff */
[----:B------:R-:W-:Y:S05]  /*0e20*/  EXIT ;  /* 0x000000000000794d */ /* 0x000fea0003800000 */
        .weak           $__internal_115_$__cuda_sm20_div_u16
        .type           $__internal_115_$__cuda_sm20_div_u16,@function
        .size           $__internal_115_$__cuda_sm20_div_u16,(.L_x_7777 - $__internal_115_$__cuda_sm20_div_u16)
$__internal_115_$__cuda_sm20_div_u16:
        /* <DEDUP_REMOVED lines=18> */
[----:B------:R-:W-:Y:S06]  /*0f50*/  RET.REL.NODEC R2 `(_ZN2at6native55_GLOBAL__N__de093ff9_22_ForeachBinaryOpList_cu_a911ec4325multi_tensor_apply_kernelINS1_18TensorListMetadataILi2EEENS1_11CopyFunctorIisLi2ELi1ELi1EEEJNS0_4CopyIisEEEEEvT_T0_DpT1_) ;  /* 0xfffffff002287950 */ /* 0x000fec0003c3ffff */
.L_x_3382:
        /* <DEDUP_REMOVED lines=10> */
.L_x_7777:


//--------------------- .text._ZN2at6native55_GLOBAL__N__de093ff9_22_ForeachBinaryOpList_cu_a911ec4325multi_tensor_apply_kernelINS1_18TensorListMetadataILi2EEENS1_11CopyFunctorIilLi2ELi1ELi1EEEJNS0_4CopyIilEEEEEvT_T0_DpT1_ --------------------------
	.section	.text._ZN2at6native55_GLOBAL__N__de093ff9_22_ForeachBinaryOpList_cu_a911ec4325multi_tensor_apply_kernelINS1_18TensorListMetadataILi2EEENS1_11CopyFunctorIilLi2ELi1ELi1EEEJNS0_4CopyIilEEEEEvT_T0_DpT1_,"ax",@progbits
	.align	128
.text._ZN2at6native55_GLOBAL__N__de093ff9_22_ForeachBinaryOpList_cu_a911ec4325multi_tensor_apply_kernelINS1_18TensorListMetadataILi2EEENS1_11CopyFunctorIilLi2ELi1ELi1EEEJNS0_4CopyIilEEEEEvT_T0_DpT1_:
        .type           _ZN2at6native55_GLOBAL__N__de093ff9_22_ForeachBinaryOpList_cu_a911ec4325multi_tensor_apply_kernelINS1_18TensorListMetadataILi2EEENS1_11CopyFunctorIilLi2ELi1ELi1EEEJNS0_4CopyIilEEEEEvT_T0_DpT1_,@function
        .size           _ZN2at6native55_GLOBAL__N__de093ff9_22_ForeachBinaryOpList_cu_a911ec4325multi_tensor_apply_kernelINS1_18TensorListMetadataILi2EEENS1_11CopyFunctorIilLi2ELi1ELi1EEEJNS0_4CopyIilEEEEEvT_T0_DpT1_,(.L_x_7779 - _ZN2at6native55_GLOBAL__N__de093ff9_22_ForeachBinaryOpList_cu_a911ec4325multi_tensor_apply_kernelINS1_18TensorListMetadataILi2EEENS1_11CopyFunctorIilLi2ELi1ELi1EEEJNS0_4CopyIilEEEEEvT_T0_DpT1_)
        .other          _ZN2at6native55_GLOBAL__N__de093ff9_22_ForeachBinaryOpList_cu_a911ec4325multi_tensor_apply_kernelINS1_18TensorListMetadataILi2EEENS1_11CopyFunctorIilLi2ELi1ELi1EEEJNS0_4CopyIilEEEEEvT_T0_DpT1_,@"STO_CUDA_ENTRY STV_DEFAULT"
_ZN2at6native55_GLOBAL__N__de093ff9_22_ForeachBinaryOpList_cu_a911ec4325multi_tensor_apply_kernelINS1_18TensorListMetadataILi2EEENS1_11CopyFunctorIilLi2ELi1ELi1EEEJNS0_4CopyIilEEEEEvT_T0_DpT1_:
        /* <DEDUP_REMOVED lines=39> */
[----:B------:R-:W-:Y:S05]  /*0270*/  CALL.REL.NOINC `($__internal_116_$__cuda_sm20_div_u16) ;  /* 0x0000000800a47944 */ /* 0x000fea0003c00000 */
        /* <DEDUP_REMOVED lines=16> */
.L_x_3385:
        /* <DEDUP_REMOVED lines=87> */
.L_x_3384:
        /* <DEDUP_REMOVED lines=43> */
.L_x_3383:
[----:B------:R-:W0:Y:S02]  /*0ba0*/  S2R R6, SR_TID.X ;  /* 0x0000000000067919 */ /* 0x000e240000002100 */
[----:B0-----:R-:W-:-:S03]  /*0bb0*/  IMAD.WIDE.U32 R2, R6, 0x4, RZ ;  /* 0x0000000406027825 */ /* 0x001fc600078e00ff */
[----:B------:R-:W-:-:S04]  /*0bc0*/  ISETP.GE.U32.AND P0, PT, R2, UR19, PT ;  /* 0x0000001302007c0c */ /* 0x000fc8000bf06070 */
[----:B------:R-:W-:-:S13]  /*0bd0*/  ISETP.GE.AND.EX P0, PT, R3, UR6, PT, P0 ;  /* 0x0000000603007c0c */ /* 0x000fda000bf06300 */
[----:B------:R-:W-:Y:S05]  /*0be0*/  @P0 EXIT ;  /* 0x000000000000094d */ /* 0x000fea0003800000 */
[----:B------:R-:W-:Y:S01]  /*0bf0*/  IMAD.MOV.U32 R7, RZ, RZ, RZ ;  /* 0x000000ffff077224 */ /* 0x000fe200078e00ff */
[----:B------:R-:W0:Y:S06]  /*0c00*/  LDCU UR4, c[0x0][0x360] ;  /* 0x00006c00ff0477ac */ /* 0x000e2c0008000800 */
.L_x_3386:
        /* <DEDUP_REMOVED lines=16> */
        .weak           $__internal_116_$__cuda_sm20_div_u16
        .type           $__internal_116_$__cuda_sm20_div_u16,@function
        .size           $__internal_116_$__cuda_sm20_div_u16,(.L_x_7779 - $__internal_116_$__cuda_sm20_div_u16)
$__internal_116_$__cuda_sm20_div_u16:
        /* <DEDUP_REMOVED lines=18> */
[----:B------:R-:W-:Y:S06]  /*0e30*/  RET.REL.NODEC R2 `(_ZN2at6native55_GLOBAL__N__de093ff9_22_ForeachBinaryOpList_cu_a911ec4325multi_tensor_apply_kernelINS1_18TensorListMetadataILi2EEENS1_11CopyFunctorIilLi2ELi1ELi1EEEJNS0_4CopyIilEEEEEvT_T0_DpT1_) ;  /* 0xfffffff002707950 */ /* 0x000fec0003c3ffff */
.L_x_3387:
        /* <DEDUP_REMOVED lines=12> */
.L_x_7779:


//--------------------- .text._ZN2at6native55_GLOBAL__N__de093ff9_22_ForeachBinaryOpList_cu_a911ec4325multi_tensor_apply_kernelINS1_18TensorListMetadataILi2EEENS1_11CopyFunctorIiaLi2ELi1ELi1EEEJNS0_4CopyIiaEEEEEvT_T0_DpT1_ --------------------------
	.section	.text._ZN2at6native55_GLOBAL__N__de093ff9_22_ForeachBinaryOpList_cu_a911ec4325multi_tensor_apply_kernelINS1_18TensorListMetadataILi2EEENS1_11CopyFunctorIiaLi2ELi1ELi1EEEJNS0_4CopyIiaEEEEEvT_T0_DpT1_,"ax",@progbits
	.align	128
.text._ZN2at6native55_GLOBAL__N__de093ff9_22_ForeachBinaryOpList_cu_a911ec4325multi_tensor_apply_kernelINS1_18TensorListMetadataILi2EEENS1_11CopyFunctorIiaLi2ELi1ELi1EEEJNS0_4CopyIiaEEEEEvT_T0_DpT1_:
        .type           _ZN2at6native55_GLOBAL__N__de093ff9_22_ForeachBinaryOpList_cu_a911ec4325multi_tensor_apply_kernelINS1_18TensorListMetadataILi2EEENS1_11CopyFunctorIiaLi2ELi1ELi1EEEJNS0_4CopyIiaEEEEEvT_T0_DpT1_,@function
        .size           _ZN2at6native55_GLOBAL__N__de093ff9_22_ForeachBinaryOpList_cu_a911ec4325multi_tensor_apply_kernelINS1_18TensorListMetadataILi2EEENS1_11CopyFunctorIiaLi2ELi1ELi1EEEJNS0_4CopyIiaEEEEEvT_T0_DpT1_,(.L_x_7781 - _ZN2at6native55_GLOBAL__N__de093ff9_22_ForeachBinaryOpList_cu_a911ec4325multi_tensor_apply_kernelINS1_18TensorListMetadataILi2EEENS1_11CopyFunctorIiaLi2ELi1ELi1EEEJNS0_4CopyIiaEEEEEvT_T0_DpT1_)
        .other          _ZN2at6native55_GLOBAL__N__de093ff9_22_ForeachBinaryOpList_cu_a911ec4325multi_tensor_apply_kernelINS1_18TensorListMetadataILi2EEENS1_11CopyFunctorIiaLi2ELi1ELi1EEEJNS0_4CopyIiaEEEEEvT_T0_DpT1_,@"STO_CUDA_ENTRY STV_DEFAULT"
_ZN2at6native55_GLOBAL__N__de093ff9_22_ForeachBinaryOpList_cu_a911ec4325multi_tensor_apply_kernelINS1_18TensorListMetadataILi2EEENS1_11CopyFunctorIiaLi2ELi1ELi1EEEJNS0_4CopyIiaEEEEEvT_T0_DpT1_:
        /* <DEDUP_REMOVED lines=39> */
[----:B------:R-:W-:Y:S05]  /*0270*/  CALL.REL.NOINC `($__internal_117_$__cuda_sm20_div_u16) ;  /* 0x0000000c00d47944 */ /* 0x000fea0003c00000 */
        /* <DEDUP_REMOVED lines=48> */
.L_x_3390:
        /* <DEDUP_REMOVED lines=109> */
.L_x_3389:
        /* <DEDUP_REMOVED lines=58> */
.L_x_3388:
[----:B------:R-:W0:Y:S02]  /*0ff0*/  S2R R10, SR_TID.X ;  /* 0x00000000000a7919 */ /* 0x000e240000002100 */
[----:B0-----:R-:W-:-:S03]  /*1000*/  IMAD.WIDE.U32 R2, R10, 0x4, RZ ;  /* 0x000000040a027825 */ /* 0x001fc600078e00ff */
[----:B------:R-:W-:-:S04]  /*1010*/  ISETP.GE.U32.AND P0, PT, R2, UR11, PT ;  /* 0x0000000b02007c0c */ /* 0x000fc8000bf06070 */
[----:B------:R-:W-:-:S13]  /*1020*/  ISETP.GE.AND.EX P0, PT, R3, UR4, PT, P0 ;  /* 0x0000000403007c0c */ /* 0x000fda000bf06300 */
[----:B------:R-:W-:Y:S05]  /*1030*/  @P0 EXIT ;  /* 0x000000000000094d */ /* 0x000fea0003800000 */
[----:B------:R-:W-:Y:S01]  /*1040*/  IMAD.MOV.U32 R11, RZ, RZ, RZ ;  /* 0x000000ffff0b7224 */ /* 0x000fe200078e00ff */
[----:B------:R-:W0:Y:S06]  /*1050*/  LDCU UR5, c[0x0][0x360] ;  /* 0x00006c00ff0577ac */ /* 0x000e2c0008000800 */
.L_x_3391:
        /* <DEDUP_REMOVED lines=23> */
        .weak           $__internal_117_$__cuda_sm20_div_u16
        .type           $__internal_117_$__cuda_sm20_div_u16,@function
        .size           $__internal_117_$__cuda_sm20_div_u16,(.L_x_7781 - $__internal_117_$__cuda_sm20_div_u16)
$__internal_117_$__cuda_sm20_div_u16:
        /* <DEDUP_REMOVED lines=19> */
[----:B------:R-:W-:Y:S05]  /*1300*/  RET.REL.NODEC R2 `(_ZN2at6native55_GLOBAL__N__de093ff9_22_ForeachBinaryOpList_cu_a911ec4325multi_tensor_apply_kernelINS1_18TensorListMetadataILi2EEENS1_11CopyFunctorIiaLi2ELi1ELi1EEEJNS0_4CopyIiaEEEEEvT_T0_DpT1_) ;  /* 0xffffffec023c7950 */ /* 0x000fea0003c3ffff */
.L_x_3392:
        /* <DEDUP_REMOVED lines=15> */
.L_x_7781:


//--------------------- .text._ZN2at6native55_GLOBAL__N__de093ff9_22_ForeachBinaryOpList_cu_a911ec4325multi_tensor_apply_kernelINS1_18TensorListMetadataILi2EEENS1_11CopyFunctorIihLi2ELi1ELi1EEEJNS0_4CopyIihEEEEEvT_T0_DpT1_ --------------------------
	.section	.text._ZN2at6native55_GLOBAL__N__de093ff9_22_ForeachBinaryOpList_cu_a911ec4325multi_tensor_apply_kernelINS1_18TensorListMetadataILi2EEENS1_11CopyFunctorIihLi2ELi1ELi1EEEJNS0_4CopyIihEEEEEvT_T0_DpT1_,"ax",@progbits
	.align	128
.text._ZN2at6native55_GLOBAL__N__de093ff9_22_ForeachBinaryOpList_cu_a911ec4325multi_tensor_apply_kernelINS1_18TensorListMetadataILi2EEENS1_11CopyFunctorIihLi2ELi1ELi1EEEJNS0_4CopyIihEEEEEvT_T0_DpT1_:
        .type           _ZN2at6native55_GLOBAL__N__de093ff9_22_ForeachBinaryOpList_cu_a911ec4325multi_tensor_apply_kernelINS1_18TensorListMetadataILi2EEENS1_11CopyFunctorIihLi2ELi1ELi1EEEJNS0_4CopyIihEEEEEvT_T0_DpT1_,@function
        .size           _ZN2at6native55_GLOBAL__N__de093ff9_22_ForeachBinaryOpList_cu_a911ec4325multi_tensor_apply_kernelINS1_18TensorListMetadataILi2EEENS1_11CopyFunctorIihLi2ELi1ELi1EEEJNS0_4CopyIihEEEEEvT_T0_DpT1_,(.L_x_7783 - _ZN2at6native55_GLOBAL__N__de093ff9_22_ForeachBinaryOpList_cu_a911ec4325multi_tensor_apply_kernelINS1_18TensorListMetadataILi2EEENS1_11CopyFunctorIihLi2ELi1ELi1EEEJNS0_4CopyIihEEEEEvT_T0_DpT1_)
        .other          _ZN2at6native55_GLOBAL__N__de093ff9_22_ForeachBinaryOpList_cu_a911ec4325multi_tensor_apply_kernelINS1_18TensorListMetadataILi2EEENS1_11CopyFunctorIihLi2ELi1ELi1EEEJNS0_4CopyIihEEEEEvT_T0_DpT1_,@"STO_CUDA_ENTRY STV_DEFAULT"
_ZN2at6native55_GLOBAL__N__de093ff9_22_ForeachBinaryOpList_cu_a911ec4325multi_tensor_apply_kernelINS1_18TensorListMetadataILi2EEENS1_11CopyFunctorIihLi2ELi1ELi1EEEJNS0_4CopyIihEEEEEvT_T0_DpT1_:
        /* <DEDUP_REMOVED lines=39> */
[----:B------:R-:W-:Y:S05]  /*0270*/  CALL.REL.NOINC `($__internal_118_$__cuda_sm20_div_u16) ;  /* 0x0000000c00947944 */ /* 0x000fea0003c00000 */
        /* <DEDUP_REMOVED lines=48> */
.L_x_3395:
        /* <DEDUP_REMOVED lines=8> */
[----:B------:R-:W-:Y:S02]  /*0600*/  IADD3 R25, P2, PT, R20, UR29, RZ ;  /* 0x0000001d14197c10 */ /* 0x000fe4000ff5e0ff */
[----:B------:R-:W-:Y:S01]  /*0610*/  @!P1 IADD3 R20, P3, PT, R16, UR30, RZ ;  /* 0x0000001e10149c10 */ /* 0x000fe2000ff7e0ff */
[----:B------:R0:W2:Y:S02]  /*0620*/  @!P0 LDG.E.U8 R7, desc[UR26][R18.64] ;  /* 0x0000001a12078981 */ /* 0x0000a4000c1e1100 */
[----:B------:R-:W-:Y:S01]  /*0630*/  IMAD.X R24, RZ, RZ, R21, P2 ;  /* 0x000000ffff187224 */ /* 0x000fe200010e0615 */
[----:B------:R-:W-:Y:S02]  /*0640*/  ISETP.GE.U32.AND P2, PT, R25, UR39, PT ;  /* 0x0000002719007c0c */ /* 0x000fe4000bf46070 */
[----:B------:R-:W-:-:S02]  /*0650*/  @!P1 IADD3.X R21, PT, PT, R17, UR31, RZ, P3, !PT ;  /* 0x0000001f11159c10 */ /* 0x000fc40009ffe4ff */
        /* <DEDUP_REMOVED lines=8> */
[----:B0-----:R-:W-:Y:S01]  /*06e0*/  @!P3 IADD3 R18, P4, PT, R16, UR35, RZ ;  /* 0x000000231012bc10 */ /* 0x001fe2000ff9e0ff */
[----:B------:R0:W4:Y:S03]  /*06f0*/  @!P2 LDG.E.U8 R23, desc[UR26][R28.64] ;  /* 0x0000001a1c17a981 */ /* 0x000126000c1e1100 */
[----:B------:R-:W-:-:S05]  /*0700*/  @!P3 IADD3.X R19, PT, PT, R17, UR12, RZ, P4, !PT ;  /* 0x0000000c1113bc10 */ /* 0x000fca000a7fe4ff */
[----:B------:R5:W4:Y:S01]  /*0710*/  @!P3 LDG.E.U8 R6, desc[UR26][R18.64] ;  /* 0x0000001a1206b981 */ /* 0x000b22000c1e1100 */
[----:B-1----:R-:W-:Y:S01]  /*0720*/  @!P0 IADD3 R20, P4, PT, R4, UR7, RZ ;  /* 0x0000000704148c10 */ /* 0x002fe2000ff9e0ff */
[----:B0-----:R-:W-:-:S03]  /*0730*/  IMAD.U32 R28, RZ, RZ, UR29 ;  /* 0x0000001dff1c7e24 */ /* 0x001fc6000f8e00ff */
[----:B------:R-:W-:Y:S02]  /*0740*/  @!P0 IADD3.X R21, PT, PT, R5, UR10, RZ, P4, !PT ;  /* 0x0000000a05158c10 */ /* 0x000fe4000a7fe4ff */
[----:B--2---:R-:W-:-:S05]  /*0750*/  @!P0 LOP3.LUT R29, R7, 0xff, RZ, 0xc0, !PT ;  /* 0x000000ff071d8812 */ /* 0x004fca00078ec0ff */
[----:B------:R0:W-:Y:S01]  /*0760*/  @!P0 STG.E desc[UR26][R20.64], R29 ;  /* 0x0000001d14008986 */ /* 0x0001e2000c10191a */
[----:B------:R-:W-:-:S04]  /*0770*/  @!P1 LEA R26, P0, R2, UR7, 0x2 ;  /* 0x00000007021a9c11 */ /* 0x000fc8000f8010ff */
[----:B------:R-:W-:Y:S01]  /*0780*/  @!P1 IADD3.X R27, PT, PT, R3, UR10, RZ, P0, !PT ;  /* 0x0000000a031b9c10 */ /* 0x000fe200087fe4ff */
[----:B0-----:R-:W-:Y:S01]  /*0790*/  @!P2 IMAD.WIDE.U32 R28, R28, 0x8, R4 ;  /* 0x000000081c1ca825 */ /* 0x001fe200078e0004 */
[----:B---3--:R-:W-:Y:S02]  /*07a0*/  @!P1 LOP3.LUT R21, R22, 0xff, RZ, 0xc0, !PT ;  /* 0x000000ff16159812 */ /* 0x008fe400078ec0ff */
[----:B-----5:R-:W-:-:S03]  /*07b0*/  @!P2 IADD3 R18, P0, PT, R28, UR7, RZ ;  /* 0x000000071c12ac10 */ /* 0x020fc6000ff1e0ff */
[----:B------:R0:W-:Y:S01]  /*07c0*/  @!P1 STG.E desc[UR26][R26.64], R21 ;  /* 0x000000151a009986 */ /* 0x0001e2000c10191a */
[----:B------:R-:W-:Y:S01]  /*07d0*/  @!P2 IADD3.X R19, PT, PT, R29, UR10, RZ, P0, !PT ;  /* 0x0000000a1d13ac10 */ /* 0x000fe200087fe4ff */
[----:B------:R-:W-:Y:S01]  /*07e0*/  IMAD.U32 R29, RZ, RZ, UR29 ;  /* 0x0000001dff1d7e24 */ /* 0x000fe2000f8e00ff */
[----:B----4-:R-:W-:-:S03]  /*07f0*/  @!P2 LOP3.LUT R28, R23, 0xff, RZ, 0xc0, !PT ;  /* 0x000000ff171ca812 */ /* 0x010fc600078ec0ff */
[----:B0-----:R-:W-:Y:S02]  /*0800*/  @!P3 IMAD.WIDE.U32 R20, R29, 0xc, R4 ;  /* 0x0000000c1d14b825 */ /* 0x001fe400078e0004 */
[----:B------:R0:W-:Y:S02]  /*0810*/  @!P2 STG.E desc[UR26][R18.64], R28 ;  /* 0x0000001c1200a986 */ /* 0x0001e4000c10191a */
[----:B------:R-:W-:Y:S01]  /*0820*/  @!P3 IMAD.MOV.U32 R29, RZ, RZ, RZ ;  /* 0x000000ffff1db224 */ /* 0x000fe200078e00ff */
[----:B------:R-:W-:Y:S02]  /*0830*/  @!P3 IADD3 R20, P0, PT, R20, UR7, RZ ;  /* 0x000000071414bc10 */ /* 0x000fe4000ff1e0ff */
[----:B------:R-:W-:Y:S02]  /*0840*/  @!P3 LOP3.LUT R27, R6, 0xff, RZ, 0xc0, !PT ;  /* 0x000000ff061bb812 */ /* 0x000fe400078ec0ff */
[----:B------:R-:W-:Y:S02]  /*0850*/  @!P3 IADD3.X R21, PT, PT, R21, UR10, R29, P0, !PT ;  /* 0x0000000a1515bc10 */ /* 0x000fe400087fe41d */
[----:B------:R-:W-:-:S03]  /*0860*/  IADD3 R25, P0, PT, R25, UR29, RZ ;  /* 0x0000001d19197c10 */ /* 0x000fc6000ff1e0ff */
[----:B------:R1:W-:Y:S02]  /*0870*/  @!P3 STG.E desc[UR26][R20.64], R27 ;  /* 0x0000001b1400b986 */ /* 0x0003e4000c10191a */
[----:B------:R-:W-:Y:S01]  /*0880*/  IMAD.X R24, RZ, RZ, R24, P0 ;  /* 0x000000ffff187224 */ /* 0x000fe200000e0618 */
[C---:B------:R-:W-:Y:S02]  /*0890*/  ISETP.GE.U32.AND P0, PT, R25.reuse, UR39, PT ;  /* 0x0000002719007c0c */ /* 0x040fe4000bf06070 */
        /* <DEDUP_REMOVED lines=15> */
[----:B-1----:R-:W-:-:S03]  /*0990*/  @!P1 IADD3 R20, P4, PT, R16, UR34, RZ ;  /* 0x0000002210149c10 */ /* 0x002fc6000ff9e0ff */
[----:B------:R0:W2:Y:S01]  /*09a0*/  @!P0 LDG.E.U8 R7, desc[UR26][R24.64] ;  /* 0x0000001a18078981 */ /* 0x0000a2000c1e1100 */
        /* <DEDUP_REMOVED lines=8> */
[----:B------:R-:W-:Y:S01]  /*0a30*/  @!P0 IADD3 R26, P4, PT, R8, UR7, RZ ;  /* 0x00000007081a8c10 */ /* 0x000fe2000ff9e0ff */
[----:B------:R-:W-:Y:S02]  /*0a40*/  UIADD3 UR20, UP0, UPT, UR20, -0x2, URZ ;  /* 0xfffffffe14147890 */ /* 0x000fe4000ff1e0ff */
[----:B------:R-:W-:Y:S01]  /*0a50*/  UIMAD.WIDE.U32 UR4, UR29, 0x8, UR4 ;  /* 0x000000081d0478a5 */ /* 0x000fe2000f8e0004 */
[----:B------:R-:W-:Y:S01]  /*0a60*/  @!P0 IADD3.X R27, PT, PT, R9, UR10, RZ, P4, !PT ;  /* 0x0000000a091b8c10 */ /* 0x000fe2000a7fe4ff */
[----:B------:R-:W-:Y:S01]  /*0a70*/  UIADD3.X UR6, UPT, UPT, UR6, -0x1, URZ, UP0, !UPT ;  /* 0xffffffff06067890 */ /* 0x000fe200087fe4ff */
[----:B0-----:R-:W-:Y:S01]  /*0a80*/  @!P1 IADD3 R24, P4, PT, R10, UR7, RZ ;  /* 0x000000070a189c10 */ /* 0x001fe2000ff9e0ff */
[----:B------:R-:W-:-:S03]  /*0a90*/  UISETP.NE.U32.AND UP0, UPT, UR20, URZ, UPT ;  /* 0x000000ff1400728c */ /* 0x000fc6000bf05070 */
[----:B------:R-:W-:Y:S01]  /*0aa0*/  @!P1 IADD3.X R25, PT, PT, R11, UR10, RZ, P4, !PT ;  /* 0x0000000a0b199c10 */ /* 0x000fe2000a7fe4ff */
[----:B------:R-:W-:Y:S01]  /*0ab0*/  UISETP.NE.AND.EX UP0, UPT, UR6, URZ, UPT, UP0 ;  /* 0x000000ff0600728c */ /* 0x000fe2000bf05300 */
[----:B--2---:R-:W-:-:S05]  /*0ac0*/  @!P0 LOP3.LUT R29, R7, 0xff, RZ, 0xc0, !PT ;  /* 0x000000ff071d8812 */ /* 0x004fca00078ec0ff */
[----:B------:R0:W-:Y:S01]  /*0ad0*/  @!P0 STG.E desc[UR26][R26.64], R29 ;  /* 0x0000001d1a008986 */ /* 0x0001e2000c10191a */
[----:B---3--:R-:W-:Y:S02]  /*0ae0*/  @!P1 LOP3.LUT R21, R22, 0xff, RZ, 0xc0, !PT ;  /* 0x000000ff16159812 */ /* 0x008fe400078ec0ff */
[----:B------:R-:W-:-:S03]  /*0af0*/  @!P2 IADD3 R20, P0, PT, R12, UR7, RZ ;  /* 0x000000070c14ac10 */ /* 0x000fc6000ff1e0ff */
[----:B------:R2:W-:Y:S01]  /*0b00*/  @!P1 STG.E desc[UR26][R24.64], R21 ;  /* 0x0000001518009986 */ /* 0x0005e2000c10191a */
[----:B----4-:R-:W-:Y:S01]  /*0b10*/  @!P2 LOP3.LUT R28, R23, 0xff, RZ, 0xc0, !PT ;  /* 0x000000ff171ca812 */ /* 0x010fe200078ec0ff */
[----:B0-----:R-:W-:-:S04]  /*0b20*/  IMAD.U32 R27, RZ, RZ, UR29 ;  /* 0x0000001dff1b7e24 */ /* 0x001fc8000f8e00ff */
[----:B------:R-:W-:Y:S01]  /*0b30*/  IMAD.WIDE.U32 R16, R27, 0x8, R16 ;  /* 0x000000081b107825 */ /* 0x000fe200078e0010 */
[----:B--2---:R-:W-:Y:S02]  /*0b40*/  @!P2 IADD3.X R21, PT, PT, R13, UR10, RZ, P0, !PT ;  /* 0x0000000a0d15ac10 */ /* 0x004fe400087fe4ff */
[----:B-1----:R-:W-:Y:S01]  /*0b50*/  @!P3 IADD3 R18, P0, PT, R14, UR7, RZ ;  /* 0x000000070e12bc10 */ /* 0x002fe2000ff1e0ff */
[----:B------:R-:W-:Y:S01]  /*0b60*/  ULEA UR7, UP1, UR29, UR7, 0x5 ;  /* 0x000000071d077291 */ /* 0x000fe2000f8228ff */
[----:B-----5:R-:W-:Y:S01]  /*0b70*/  @!P3 LOP3.LUT R25, R6, 0xff, RZ, 0xc0, !PT ;  /* 0x000000ff0619b812 */ /* 0x020fe200078ec0ff */
[----:B------:R1:W-:Y:S01]  /*0b80*/  @!P2 STG.E desc[UR26][R20.64], R28 ;  /* 0x0000001c1400a986 */ /* 0x0003e2000c10191a */
[----:B------:R-:W-:Y:S01]  /*0b90*/  @!P3 IADD3.X R19, PT, PT, R15, UR10, RZ, P0, !PT ;  /* 0x0000000a0f13bc10 */ /* 0x000fe200087fe4ff */
[----:B------:R-:W-:-:S04]  /*0ba0*/  ULEA.HI.X UR10, UR29, UR10, URZ, 0x5, UP1 ;  /* 0x0000000a1d0a7291 */ /* 0x000fc800088f2cff */
[----:B------:R1:W-:Y:S01]  /*0bb0*/  @!P3 STG.E desc[UR26][R18.64], R25 ;  /* 0x000000191200b986 */ /* 0x0003e2000c10191a */
[----:B------:R-:W-:Y:S07]  /*0bc0*/  BRA.U UP0, `(.L_x_3395) ;  /* 0xfffffff9006c7547 */ /* 0x000fee000b83ffff */
.L_x_3394:
[----:B------:R-:W-:-:S04]  /*0bd0*/  ULOP3.LUT UR6, UR21, 0x1, URZ, 0xc0, !UPT ;  /* 0x0000000115067892 */ /* 0x000fc8000f8ec0ff */
[----:B------:R-:W-:-:S04]  /*0be0*/  UISETP.NE.U32.AND UP0, UPT, UR6, 0x1, UPT ;  /* 0x000000010600788c */ /* 0x000fc8000bf05070 */
[----:B------:R-:W-:-:S06]  /*0bf0*/  UISETP.NE.U32.AND.EX UP0, UPT, URZ, URZ, UPT, UP0 ;  /* 0x000000ffff00728c */ /* 0x000fcc000bf05100 */
[----:B------:R-:W-:-:S13]  /*0c00*/  PLOP3.LUT P0, PT, PT, PT, UP0, 0x80, 0x8 ;  /* 0x000000000008781c */ /* 0x000fda0003f0f008 */
[----:B------:R-:W-:Y:S05]  /*0c10*/  @!P0 EXIT ;  /* 0x000000000000894d */ /* 0x000fea0003800000 */
[----:B0-----:R-:W-:Y:S02]  /*0c20*/  IADD3 R10, P0, PT, R0, UR4, RZ ;  /* 0x00000004000a7c10 */ /* 0x001fe4000ff1e0ff */
[----:B-1----:R-:W-:Y:S02]  /*0c30*/  PRMT R18, R7, 0x7610, R18 ;  /* 0x0000761007127816 */ /* 0x002fe40000000012 */
        /* <DEDUP_REMOVED lines=19> */
[----:B------:R-:W-:-:S03]  /*0d70*/  IADD3 R19, P4, PT, R8, UR29, RZ ;  /* 0x0000001d08137c10 */ /* 0x000fc6000ff9e0ff */
[----:B------:R2:W4:Y:S01]  /*0d80*/  @!P2 LDG.E.U8 R23, desc[UR26][R12.64] ;  /* 0x0000001a0c17a981 */ /* 0x000522000c1e1100 */
[----:B------:R-:W-:Y:S01]  /*0d90*/  ISETP.GE.U32.AND P3, PT, R19, UR39, PT ;  /* 0x0000002713007c0c */ /* 0x000fe2000bf66070 */
[----:B------:R-:W-:Y:S01]  /*0da0*/  IMAD.X R20, RZ, RZ, R11, P4 ;  /* 0x000000ffff147224 */ /* 0x000fe200020e060b */
[----:B------:R-:W-:-:S04]  /*0db0*/  PRMT R14, R6, 0x7610, R14 ;  /* 0x00007610060e7816 */ /* 0x000fc8000000000e */
[----:B------:R-:W-:Y:S02]  /*0dc0*/  ISETP.GE.AND.EX P3, PT, R20, UR40, PT, P3 ;  /* 0x0000002814007c0c */ /* 0x000fe4000bf66330 */
[----:B0-----:R-:W-:Y:S02]  /*0dd0*/  @!P1 LEA R2, P5, R0, UR8, 0x2 ;  /* 0x0000000800029c11 */ /* 0x001fe4000f8a10ff */
[----:B------:R-:W-:-:S09]  /*0de0*/  @!P2 LEA R4, P6, R8, UR8, 0x2 ;  /* 0x000000080804ac11 */ /* 0x000fd2000f8c10ff */
[----:B------:R-:W-:-:S04]  /*0df0*/  @!P3 IADD3 R16, P4, PT, R19, UR41, RZ ;  /* 0x000000291310bc10 */ /* 0x000fc8000ff9e0ff */
[----:B------:R-:W-:Y:S02]  /*0e00*/  @!P3 IADD3.X R17, PT, PT, R20, UR42, RZ, P4, !PT ;  /* 0x0000002a1411bc10 */ /* 0x000fe4000a7fe4ff */
[----:B------:R-:W-:Y:S02]  /*0e10*/  @!P0 LEA R6, P4, R10, UR8, 0x2 ;  /* 0x000000080a068c11 */ /* 0x000fe4000f8810ff */
[----:B------:R-:W-:Y:S01]  /*0e20*/  @!P1 LEA.HI.X R3, R0, UR9, R9, 0x2, P5 ;  /* 0x0000000900039c11 */ /* 0x000fe2000a8f1409 */
[----:B------:R0:W5:Y:S01]  /*0e30*/  @!P3 LDG.E.U8 R14, desc[UR26][R16.64] ;  /* 0x0000001a100eb981 */ /* 0x000162000c1e1100 */
[----:B------:R-:W-:Y:S02]  /*0e40*/  @!P0 LEA.HI.X R7, R10, UR9, R15, 0x2, P4 ;  /* 0x000000090a078c11 */ /* 0x000fe4000a0f140f */
[----:B------:R-:W-:Y:S02]  /*0e50*/  @!P2 LEA.HI.X R5, R8, UR9, R11, 0x2, P6 ;  /* 0x000000090805ac11 */ /* 0x000fe4000b0f140b */
[----:B--2---:R-:W-:-:S02]  /*0e60*/  @!P0 LOP3.LUT R13, R18, 0xff, RZ, 0xc0, !PT ;  /* 0x000000ff120d8812 */ /* 0x004fc400078ec0ff */
[----:B---3--:R-:W-:-:S03]  /*0e70*/  @!P1 LOP3.LUT R9, R22, 0xff, RZ, 0xc0, !PT ;  /* 0x000000ff16099812 */ /* 0x008fc600078ec0ff */
[----:B------:R0:W-:Y:S01]  /*0e80*/  @!P0 STG.E desc[UR26][R6.64], R13 ;  /* 0x0000000d06008986 */ /* 0x0001e2000c10191a */
[----:B----4-:R-:W-:-:S03]  /*0e90*/  @!P2 LOP3.LUT R11, R23, 0xff, RZ, 0xc0, !PT ;  /* 0x000000ff170ba812 */ /* 0x010fc600078ec0ff */
[----:B------:R0:W-:Y:S04]  /*0ea0*/  @!P1 STG.E desc[UR26][R2.64], R9 ;  /* 0x0000000902009986 */ /* 0x0001e8000c10191a */
[----:B------:R0:W-:Y:S01]  /*0eb0*/  @!P2 STG.E desc[UR26][R4.64], R11 ;  /* 0x0000000b0400a986 */ /* 0x0001e2000c10191a */
[----:B------:R-:W-:Y:S05]  /*0ec0*/  @P3 EXIT ;  /* 0x000000000000394d */ /* 0x000fea0003800000 */
[C---:B0-----:R-:W-:Y:S02]  /*0ed0*/  LEA R2, P0, R19.reuse, UR8, 0x2 ;  /* 0x0000000813027c11 */ /* 0x041fe4000f8010ff */
[----:B-----5:R-:W-:Y:S02]  /*0ee0*/  LOP3.LUT R5, R14, 0xff, RZ, 0xc0, !PT ;  /* 0x000000ff0e057812 */ /* 0x020fe400078ec0ff */
[----:B------:R-:W-:-:S05]  /*0ef0*/  LEA.HI.X R3, R19, UR9, R20, 0x2, P0 ;  /* 0x0000000913037c11 */ /* 0x000fca00080f1414 */
[----:B------:R-:W-:Y:S01]  /*0f00*/  STG.E desc[UR26][R2.64], R5 ;  /* 0x0000000502007986 */ /* 0x000fe2000c10191a */
[----:B------:R-:W-:Y:S05]  /*0f10*/  EXIT ;  /* 0x000000000000794d */ /* 0x000fea0003800000 */
.L_x_3393:
[----:B------:R-:W0:Y:S02]  /*0f20*/  S2R R6, SR_TID.X ;  /* 0x0000000000067919 */ /* 0x000e240000002100 */
[----:B0-----:R-:W-:-:S03]  /*0f30*/  IMAD.WIDE.U32 R2, R6, 0x4, RZ ;  /* 0x0000000406027825 */ /* 0x001fc600078e00ff */
[----:B------:R-:W-:-:S04]  /*0f40*/  ISETP.GE.U32.AND P0, PT, R2, UR11, PT ;  /* 0x0000000b02007c0c */ /* 0x000fc8000bf06070 */
[----:B------:R-:W-:-:S13]  /*0f50*/  ISETP.GE.AND.EX P0, PT, R3, UR4, PT, P0 ;  /* 0x0000000403007c0c */ /* 0x000fda000bf06300 */
[----:B------:R-:W-:Y:S05]  /*0f60*/  @P0 EXIT ;  /* 0x000000000000094d */ /* 0x000fea0003800000 */
[----:B------:R-:W-:Y:S01]  /*0f70*/  IMAD.MOV.U32 R7, RZ, RZ, RZ ;  /* 0x000000ffff077224 */ /* 0x000fe200078e00ff */
[----:B------:R-:W0:Y:S06]  /*0f80*/  LDCU UR5, c[0x0][0x360] ;  /* 0x00006c00ff0577ac */ /* 0x000e2c0008000800 */
.L_x_3396:
        /* <DEDUP_REMOVED lines=16> */
[----:B------:R-:W-:-:S05]  /*1090*/  PRMT R8, R2, 0x7770, RZ ;  /* 0x0000777002087816 */ /* 0x000fca00000000ff */
[----:B------:R1:W-:Y:S01]  /*10a0*/  STG.E.128 desc[UR26][R4.64], R8 ;  /* 0x0000000804007986 */ /* 0x0003e2000c101d1a */
[----:B------:R-:W-:Y:S05]  /*10b0*/  @!P0 BRA P1, `(.L_x_3396) ;  /* 0xfffffffc00b48947 */ /* 0x000fea000083ffff */
[----:B------:R-:W-:Y:S05]  /*10c0*/  EXIT ;  /* 0x000000000000794d */ /* 0x000fea0003800000 */
        .weak           $__internal_118_$__cuda_sm20_div_u16
        .type           $__internal_118_$__cuda_sm20_div_u16,@function
        .size           $__internal_118_$__cuda_sm20_div_u16,(.L_x_7783 - $__internal_118_$__cuda_sm20_div_u16)
$__internal_118_$__cuda_sm20_div_u16:
        /* <DEDUP_REMOVED lines=19> */
[----:B------:R-:W-:Y:S05]  /*1200*/  RET.REL.NODEC R2 `(_ZN2at6native55_GLOBAL__N__de093ff9_22_ForeachBinaryOpList_cu_a911ec4325multi_tensor_apply_kernelINS1_18TensorListMetadataILi2EEENS1_11CopyFunctorIihLi2ELi1ELi1EEEJNS0_4CopyIihEEEEEvT_T0_DpT1_) ;  /* 0xffffffec027c7950 */ /* 0x000fea0003c3ffff */
.L_x_3397:
        /* <DEDUP_REMOVED lines=15> */
.L_x_7783:


//--------------------- .text._ZN2at6native55_GLOBAL__N__de093ff9_22_ForeachBinaryOpList_cu_a911ec4325multi_tensor_apply_kernelINS1_18TensorListMetadataILi2EEENS1_14UnaryOpFunctorIiLi2ELi1ELi1EEEJNS0_4CopyIiiEEEEEvT_T0_DpT1_ --------------------------
	.section	.text._ZN2at6native55_GLOBAL__N__de093ff9_22_ForeachBinaryOpList_cu_a911ec4325multi_tensor_apply_kernelINS1_18TensorListMetadataILi2EEENS1_14UnaryOpFunctorIiLi2ELi1ELi1EEEJNS0_4CopyIiiEEEEEvT_T0_DpT1_,"ax",@progbits
	.align	128
.text._ZN2at6native55_GLOBAL__N__de093ff9_22_ForeachBinaryOpList_cu_a911ec4325multi_tensor_apply_kernelINS1_18TensorListMetadataILi2EEENS1_14UnaryOpFunctorIiLi2ELi1ELi1EEEJNS0_4CopyIiiEEEEEvT_T0_DpT1_:
        .type           _ZN2at6native55_GLOBAL__N__de093ff9_22_ForeachBinaryOpList_cu_a911ec4325multi_tensor_apply_kernelINS1_18TensorListMetadataILi2EEENS1_14UnaryOpFunctorIiLi2ELi1ELi1EEEJNS0_4CopyIiiEEEEEvT_T0_DpT1_,@function
        .size           _ZN2at6native55_GLOBAL__N__de093ff9_22_ForeachBinaryOpList_cu_a911ec4325multi_tensor_apply_kernelINS1_18TensorListMetadataILi2EEENS1_14UnaryOpFunctorIiLi2ELi1ELi1EEEJNS0_4CopyIiiEEEEEvT_T0_DpT1_,(.L_x_7785 - _ZN2at6native55_GLOBAL__N__de093ff9_22_ForeachBinaryOpList_cu_a911ec4325multi_tensor_apply_kernelINS1_18TensorListMetadataILi2EEENS1_14UnaryOpFunctorIiLi2ELi1ELi1EEEJNS0_4CopyIiiEEEEEvT_T0_DpT1_)
        .other          _ZN2at6native55_GLOBAL__N__de093ff9_22_ForeachBinaryOpList_cu_a911ec4325multi_tensor_apply_kernelINS1_18TensorListMetadataILi2EEENS1_14UnaryOpFunctorIiLi2ELi1ELi1EEEJNS0_4CopyIiiEEEEEvT_T0_DpT1_,@"STO_CUDA_ENTRY STV_DEFAULT"
_ZN2at6native55_GLOBAL__N__de093ff9_22_ForeachBinaryOpList_cu_a911ec4325multi_tensor_apply_kernelINS1_18TensorListMetadataILi2EEENS1_14UnaryOpFunctorIiLi2ELi1ELi1EEEJNS0_4CopyIiiEEEEEvT_T0_DpT1_:
        /* <DEDUP_REMOVED lines=39> */
[----:B------:R-:W-:Y:S05]  /*0270*/  CALL.REL.NOINC `($__internal_119_$__cuda_sm20_div_u16) ;  /* 0x0000000800dc7944 */ /* 0x000fea0003c00000 */
        /* <DEDUP_REMOVED lines=16> */
.L_x_3400:
        /* <DEDUP_REMOVED lines=95> */
.L_x_3399:
        /* <DEDUP_REMOVED lines=47> */
.L_x_3398:
[----:B------:R-:W1:Y:S02]  /*0c60*/  S2R R6, SR_TID.X ;  /* 0x0000000000067919 */ /* 0x000e640000002100 */
[----:B-1----:R-:W-:-:S03]  /*0c70*/  IMAD.WIDE.U32 R2, R6, 0x4, RZ ;  /* 0x0000000406027825 */ /* 0x002fc600078e00ff */
[----:B------:R-:W-:-:S04]  /*0c80*/  ISETP.GE.U32.AND P0, PT, R2, UR19, PT ;  /* 0x0000001302007c0c */ /* 0x000fc8000bf06070 */
[----:B------:R-:W-:-:S13]  /*0c90*/  ISETP.GE.AND.EX P0, PT, R3, UR12, PT, P0 ;  /* 0x0000000c03007c0c */ /* 0x000fda000bf06300 */
[----:B0-----:R-:W-:Y:S05]  /*0ca0*/  @P0 EXIT ;  /* 0x000000000000094d */ /* 0x001fea0003800000 */
[----:B------:R-:W-:Y:S01]  /*0cb0*/  IMAD.MOV.U32 R7, RZ, RZ, RZ ;  /* 0x000000ffff077224 */ /* 0x000fe200078e00ff */
[----:B------:R-:W0:Y:S06]  /*0cc0*/  LDCU UR4, c[0x0][0x360] ;  /* 0x00006c00ff0477ac */ /* 0x000e2c0008000800 */
.L_x_3401:
        /* <DEDUP_REMOVED lines=18> */
        .weak           $__internal_119_$__cuda_sm20_div_u16
        .type           $__internal_119_$__cuda_sm20_div_u16,@function
        .size           $__internal_119_$__cuda_sm20_div_u16,(.L_x_7785 - $__internal_119_$__cuda_sm20_div_u16)
$__internal_119_$__cuda_sm20_div_u16:
        /* <DEDUP_REMOVED lines=18> */
[----:B------:R-:W-:Y:S06]  /*0f10*/  RET.REL.NODEC R2 `(_ZN2at6native55_GLOBAL__N__de093ff9_22_ForeachBinaryOpList_cu_a911ec4325multi_tensor_apply_kernelINS1_18TensorListMetadataILi2EEENS1_14UnaryOpFunctorIiLi2ELi1ELi1EEEJNS0_4CopyIiiEEEEEvT_T0_DpT1_) ;  /* 0xfffffff002387950 */ /* 0x000fec0003c3ffff */
.L_x_3402:
        /* <DEDUP_REMOVED lines=14> */
.L_x_7785:


//--------------------- .text._ZN2at6native55_GLOBAL__N__de093ff9_22_ForeachBinaryOpList_cu_a911ec4325multi_tensor_apply_kernelINS1_18TensorListMetadataILi2EEENS1_11CopyFunctorIaN3c1015Float8_e5m2fnuzELi2ELi1ELi1EEEJNS0_4CopyIaS7_EEEEEvT_T0_DpT1_ --------------------------
	.section	.text._ZN2at6native55_GLOBAL__N__de093ff9_22_ForeachBinaryOpList_cu_a911ec4325multi_tensor_apply_kernelINS1_18TensorListMetadataILi2EEENS1_11CopyFunctorIaN3c1015Float8_e5m2fnuzELi2ELi1ELi1EEEJNS0_4CopyIaS7_EEEEEvT_T0_DpT1_,"ax",@progbits
	.align	128
.text._ZN2at6native55_GLOBAL__N__de093ff9_22_ForeachBinaryOpList_cu_a911ec4325multi_tensor_apply_kernelINS1_18TensorListMetadataILi2EEENS1_11CopyFunctorIaN3c1015Float8_e5m2fnuzELi2ELi1ELi1EEEJNS0_4CopyIaS7_EEEEEvT_T0_DpT1_:
        .type           _ZN2at6native55_GLOBAL__N__de093ff9_22_ForeachBinaryOpList_cu_a911ec4325multi_tensor_apply_kernelINS1_18TensorListMetadataILi2EEENS1_11CopyFunctorIaN3c1015Float8_e5m2fnuzELi2ELi1ELi1EEEJNS0_4CopyIaS7_EEEEEvT_T0_DpT1_,@function
        .size           _ZN2at6native55_GLOBAL__N__de093ff9_22_ForeachBinaryOpList_cu_a911ec4325multi_tensor_apply_kernelINS1_18TensorListMetadataILi2EEENS1_11CopyFunctorIaN3c1015Float8_e5m2fnuzELi2ELi1ELi1EEEJNS0_4CopyIaS7_EEEEEvT_T0_DpT1_,(.L_x_7787 - _ZN2at6native55_GLOBAL__N__de093ff9_22_ForeachBinaryOpList_cu_a911ec4325multi_tensor_apply_kernelINS1_18TensorListMetadataILi2EEENS1_11CopyFunctorIaN3c1015Float8_e5m2fnuzELi2ELi1ELi1EEEJNS0_4CopyIaS7_EEEEEvT_T0_DpT1_)
        .other          _ZN2at6native55_GLOBAL__N__de093ff9_22_ForeachBinaryOpList_cu_a911ec4325multi_tensor_apply_kernelINS1_18TensorListMetadataILi2EEENS1_11CopyFunctorIaN3c1015Float8_e5m2fnuzELi2ELi1ELi1EEEJNS0_4CopyIaS7_EEEEEvT_T0_DpT1_,@"STO_CUDA_ENTRY STV_DEFAULT"
_ZN2at6native55_GLOBAL__N__de093ff9_22_ForeachBinaryOpList_cu_a911ec4325multi_tensor_apply_kernelINS1_18TensorListMetadataILi2EEENS1_11CopyFunctorIaN3c1015Float8_e5m2fnuzELi2ELi1ELi1EEEJNS0_4CopyIaS7_EEEEEvT_T0_DpT1_:
        /* <DEDUP_REMOVED lines=50> */
.L_x_3420:
[C---:B------:R-:W-:Y:S01]  /*0320*/  ISETP.GE.U32.AND P0, PT, R4.reuse, UR27, PT ;  /* 0x0000001b04007c0c */ /* 0x040fe2000bf06070 */
[----:B-1----:R-:W-:Y:S01]  /*0330*/  IMAD.U32 R7, RZ, RZ, UR17 ;  /* 0x00000011ff077e24 */ /* 0x002fe2000f8e00ff */
        /* <DEDUP_REMOVED lines=49> */
.L_x_3407:
[----:B------:R-:W-:Y:S05]  /*0650*/  BSYNC.RECONVERGENT B1 ;  /* 0x0000000000017941 */ /* 0x000fea0003800200 */
.L_x_3406:
[----:B------:R-:W-:Y:S01]  /*0660*/  IMAD.SHL.U32 R6, R6, 0x200000, RZ ;  /* 0x0020000006067824 */ /* 0x000fe200078e00ff */
[----:B------:R-:W-:-:S04]  /*0670*/  LEA R7, R7, 0x37800000, 0x17 ;  /* 0x3780000007077811 */ /* 0x000fc800078eb8ff */
[----:B------:R-:W-:-:S07]  /*0680*/  LOP3.LUT R14, R7, R6, R11, 0xfe, !PT ;  /* 0x00000006070e7212 */ /* 0x000fce00078efe0b */
.L_x_3405:
[----:B------:R-:W-:Y:S05]  /*0690*/  BSYNC.RECONVERGENT B0 ;  /* 0x0000000000007941 */ /* 0x000fea0003800200 */
.L_x_3404:
[----:B-----5:R-:W-:Y:S01]  /*06a0*/  ISETP.NE.AND P4, PT, R3, RZ, PT ;  /* 0x000000ff0300720c */ /* 0x020fe20003f85270 */
[----:B------:R0:W1:Y:S01]  /*06b0*/  F2I.FTZ.TRUNC.NTZ R6, R14 ;  /* 0x0000000e00067305 */ /* 0x000062000021f100 */
[----:B------:R-:W-:Y:S01]  /*06c0*/  BSSY.RECONVERGENT B0, `(.L_x_3408) ;  /* 0x0000018000007945 */ /* 0x000fe20003800200 */
[----:B------:R-:W-:-:S10]  /*06d0*/  IMAD.MOV.U32 R7, RZ, RZ, RZ ;  /* 0x000000ffff077224 */ /* 0x000fd400078e00ff */
        /* <DEDUP_REMOVED lines=18> */
.L_x_3411:
[----:B------:R-:W-:Y:S05]  /*0800*/  BSYNC.RECONVERGENT B1 ;  /* 0x0000000000017941 */ /* 0x000fea0003800200 */
.L_x_3410:
[----:B------:R-:W-:Y:S01]  /*0810*/  IMAD.SHL.U32 R7, R7, 0x200000, RZ ;  /* 0x0020000007077824 */ /* 0x000fe200078e00ff */
[----:B------:R-:W-:-:S04]  /*0820*/  LEA R8, R8, 0x37800000, 0x17 ;  /* 0x3780000008087811 */ /* 0x000fc800078eb8ff */
[----:B------:R-:W-:-:S07]  /*0830*/  LOP3.LUT R7, R8, R7, R12, 0xfe, !PT ;  /* 0x0000000708077212 */ /* 0x000fce00078efe0c */
.L_x_3409:
[----:B------:R-:W-:Y:S05]  /*0840*/  BSYNC.RECONVERGENT B0 ;  /* 0x0000000000007941 */ /* 0x000fea0003800200 */
.L_x_3408:
        /* <DEDUP_REMOVED lines=22> */
.L_x_3415:
[----:B------:R-:W-:Y:S05]  /*09b0*/  BSYNC.RECONVERGENT B1 ;  /* 0x0000000000017941 */ /* 0x000fea0003800200 */
.L_x_3414:
[----:B------:R-:W-:Y:S01]  /*09c0*/  IMAD.SHL.U32 R8, R8, 0x200000, RZ ;  /* 0x0020000008087824 */ /* 0x000fe200078e00ff */
[----:B------:R-:W-:-:S04]  /*09d0*/  LEA R9, R9, 0x37800000, 0x17 ;  /* 0x3780000009097811 */ /* 0x000fc800078eb8ff */
[----:B------:R-:W-:-:S07]  /*09e0*/  LOP3.LUT R8, R9, R8, R13, 0xfe, !PT ;  /* 0x0000000809087212 */ /* 0x000fce00078efe0d */
.L_x_3413:
[----:B------:R-:W-:Y:S05]  /*09f0*/  BSYNC.RECONVERGENT B0 ;  /* 0x0000000000007941 */ /* 0x000fea0003800200 */
.L_x_3412:
        /* <DEDUP_REMOVED lines=22> */
.L_x_3419:
[----:B------:R-:W-:Y:S05]  /*0b60*/  BSYNC.RECONVERGENT B1 ;  /* 0x0000000000017941 */ /* 0x000fea0003800200 */
.L_x_3418:
[----:B------:R-:W-:Y:S01]  /*0b70*/  IMAD.SHL.U32 R9, R9, 0x200000, RZ ;  /* 0x0020000009097824 */ /* 0x000fe200078e00ff */
[----:B------:R-:W-:-:S04]  /*0b80*/  LEA R10, R10, 0x37800000, 0x17 ;  /* 0x378000000a0a7811 */ /* 0x000fc800078eb8ff */
[----:B------:R-:W-:-:S07]  /*0b90*/  LOP3.LUT R9, R10, R9, R14, 0xfe, !PT ;  /* 0x000000090a097212 */ /* 0x000fce00078efe0e */
.L_x_3417:
[----:B------:R-:W-:Y:S05]  /*0ba0*/  BSYNC.RECONVERGENT B0 ;  /* 0x0000000000007941 */ /* 0x000fea0003800200 */
.L_x_3416:
[----:B------:R-:W3:Y:S01]  /*0bb0*/  F2I.FTZ.TRUNC.NTZ R9, R9 ;  /* 0x0000000900097305 */ /* 0x000ee2000021f100 */
        /* <DEDUP_REMOVED lines=9> */
[----:B-1----:R1:W-:Y:S01]  /*0c50*/  @!P0 STG.E.U8 desc[UR18][R10.64], R6 ;  /* 0x000000060a008986 */ /* 0x0023e2000c101112 */
[C---:B------:R-:W-:Y:S01]  /*0c60*/  @!P2 IADD3.X R15, PT, PT, R5.reuse, UR14, RZ, P4, !PT ;  /* 0x0000000e050fac10 */ /* 0x040fe2000a7fe4ff */
[----:B------:R-:W-:Y:S01]  /*0c70*/  UISETP.GE.U32.AND.EX UP0, UPT, UR5, UR28, UPT, UP0 ;  /* 0x0000001c0500728c */ /* 0x000fe2000bf06100 */
[----:B------:R-:W-:Y:S01]  /*0c80*/  @!P3 IADD3.X R17, PT, PT, R5, UR12, RZ, P6, !PT ;  /* 0x0000000c0511bc10 */ /* 0x000fe2000b7fe4ff */
[----:B0-----:R1:W-:Y:S01]  /*0c90*/  @!P1 STG.E.U8 desc[UR18][R12.64], R7 ;  /* 0x000000070c009986 */ /* 0x0013e2000c101112 */
[----:B------:R-:W-:-:S03]  /*0ca0*/  IADD3 R4, P0, PT, R4, UR16, RZ ;  /* 0x0000001004047c10 */ /* 0x000fc6000ff1e0ff */
[----:B--2---:R1:W-:Y:S02]  /*0cb0*/  @!P2 STG.E.U8 desc[UR18][R14.64], R8 ;  /* 0x000000080e00a986 */ /* 0x0043e4000c101112 */
[----:B------:R-:W-:Y:S02]  /*0cc0*/  IMAD.X R5, RZ, RZ, R5, P0 ;  /* 0x000000ffff057224 */ /* 0x000fe400000e0605 */
[----:B---3--:R1:W-:Y:S01]  /*0cd0*/  @!P3 STG.E.U8 desc[UR18][R16.64], R9 ;  /* 0x000000091000b986 */ /* 0x0083e2000c101112 */
[----:B------:R-:W-:Y:S05]  /*0ce0*/  BRA.U !UP0, `(.L_x_3420) ;  /* 0xfffffff5088c7547 */ /* 0x000fea000b83ffff */
[----:B------:R-:W-:Y:S05]  /*0cf0*/  EXIT ;  /* 0x000000000000794d */ /* 0x000fea0003800000 */
.L_x_3403:
[----:B------:R-:W0:Y:S02]  /*0d00*/  S2R R3, SR_TID.X ;  /* 0x0000000000037919 */ /* 0x000e240000002100 */
[----:B0-----:R-:W-:-:S03]  /*0d10*/  IMAD.WIDE.U32 R4, R3, 0x4, RZ ;  /* 0x0000000403047825 */ /* 0x001fc600078e00ff */
[----:B------:R-:W-:-:S04]  /*0d20*/  ISETP.GE.U32.AND P0, PT, R4, UR29, PT ;  /* 0x0000001d04007c0c */ /* 0x000fc8000bf06070 */
[----:B------:R-:W-:-:S13]  /*0d30*/  ISETP.GE.AND.EX P0, PT, R5, UR15, PT, P0 ;  /* 0x0000000f05007c0c */ /* 0x000fda000bf06300 */
[----:B------:R-:W-:Y:S05]  /*0d40*/  @P0 EXIT ;  /* 0x000000000000094d */ /* 0x000fea0003800000 */
[----:B------:R-:W-:Y:S01]  /*0d50*/  IMAD.MOV.U32 R0, RZ, RZ, RZ ;  /* 0x000000ffff007224 */ /* 0x000fe200078e00ff */
[----:B------:R-:W0:Y:S06]  /*0d60*/  LDCU UR4, c[0x0][0x360] ;  /* 0x00006c00ff0477ac */ /* 0x000e2c0008000800 */
.L_x_3437:
        /* <DEDUP_REMOVED lines=31> */
.L_x_3424:
[----:B0-----:R-:W-:Y:S05]  /*0f60*/  BSYNC.RECONVERGENT B1 ;  /* 0x0000000000017941 */ /* 0x001fea0003800200 */
.L_x_3423:
[----:B------:R-:W-:Y:S01]  /*0f70*/  IMAD.SHL.U32 R6, R6, 0x200000, RZ ;  /* 0x0020000006067824 */ /* 0x000fe200078e00ff */
[----:B------:R-:W-:-:S04]  /*0f80*/  LEA R8, R8, 0x37800000, 0x17 ;  /* 0x3780000008087811 */ /* 0x000fc800078eb8ff */
[----:B------:R-:W-:-:S07]  /*0f90*/  LOP3.LUT R6, R8, R6, R13, 0xfe, !PT ;  /* 0x0000000608067212 */ /* 0x000fce00078efe0d */
.L_x_3422:
[----:B0-----:R-:W-:Y:S05]  /*0fa0*/  BSYNC.RECONVERGENT B0 ;  /* 0x0000000000007941 */ /* 0x001fea0003800200 */
.L_x_3421:
        /* <DEDUP_REMOVED lines=23> */
.L_x_3428:
[----:B------:R-:W-:Y:S05]  /*1120*/  BSYNC.RECONVERGENT B1 ;  /* 0x0000000000017941 */ /* 0x000fea0003800200 */
.L_x_3427:
[----:B------:R-:W-:Y:S01]  /*1130*/  IMAD.SHL.U32 R7, R7, 0x200000, RZ ;  /* 0x0020000007077824 */ /* 0x000fe200078e00ff */
[----:B------:R-:W-:-:S04]  /*1140*/  LEA R8, R8, 0x37800000, 0x17 ;  /* 0x3780000008087811 */ /* 0x000fc800078eb8ff */
[----:B------:R-:W-:-:S07]  /*1150*/  LOP3.LUT R8, R8, R7, R14, 0xfe, !PT ;  /* 0x0000000708087212 */ /* 0x000fce00078efe0e */
.L_x_3426:
[----:B------:R-:W-:Y:S05]  /*1160*/  BSYNC.RECONVERGENT B0 ;  /* 0x0000000000007941 */ /* 0x000fea0003800200 */
.L_x_3425:
        /* <DEDUP_REMOVED lines=23> */
.L_x_3432:
[----:B------:R-:W-:Y:S05]  /*12e0*/  BSYNC.RECONVERGENT B1 ;  /* 0x0000000000017941 */ /* 0x000fea0003800200 */
.L_x_3431:
[----:B------:R-:W-:Y:S01]  /*12f0*/  IMAD.SHL.U32 R4, R4, 0x200000, RZ ;  /* 0x0020000004047824 */ /* 0x000fe200078e00ff */
[----:B------:R-:W-:-:S04]  /*1300*/  LEA R8, R8, 0x37800000, 0x17 ;  /* 0x3780000008087811 */ /* 0x000fc800078eb8ff */
[----:B------:R-:W-:-:S07]  /*1310*/  LOP3.LUT R9, R8, R4, R13, 0xfe, !PT ;  /* 0x0000000408097212 */ /* 0x000fce00078efe0d */
.L_x_3430:
[----:B------:R-:W-:Y:S05]  /*1320*/  BSYNC.RECONVERGENT B0 ;  /* 0x0000000000007941 */ /* 0x000fea0003800200 */
.L_x_3429:
        /* <DEDUP_REMOVED lines=23> */
.L_x_3436:
[----:B------:R-:W-:Y:S05]  /*14a0*/  BSYNC.RECONVERGENT B1 ;  /* 0x0000000000017941 */ /* 0x000fea0003800200 */
.L_x_3435:
[----:B------:R-:W-:Y:S01]  /*14b0*/  IMAD.SHL.U32 R5, R5, 0x200000, RZ ;  /* 0x0020000005057824 */ /* 0x000fe200078e00ff */
[----:B------:R-:W-:-:S04]  /*14c0*/  LEA R4, R4, 0x37800000, 0x17 ;  /* 0x3780000004047811 */ /* 0x000fc800078eb8ff */
[----:B------:R-:W-:-:S07]  /*14d0*/  LOP3.LUT R8, R4, R5, R12, 0xfe, !PT ;  /* 0x0000000504087212 */ /* 0x000fce00078efe0c */
.L_x_3434:
[----:B------:R-:W-:Y:S05]  /*14e0*/  BSYNC.RECONVERGENT B0 ;  /* 0x0000000000007941 */ /* 0x000fea0003800200 */
.L_x_3433:
[----:B------:R-:W3:Y:S01]  /*14f0*/  F2I.FTZ.TRUNC.NTZ R8, R8 ;  /* 0x0000000800087305 */ /* 0x000ee2000021f100 */
[----:B------:R-:W-:Y:S02]  /*1500*/  IADD3 R4, P0, PT, R2, UR30, RZ ;  /* 0x0000001e02047c10 */ /* 0x000fe4000ff1e0ff */
[----:B0-2---:R-:W-:Y:S02]  /*1510*/  PRMT R6, R6, 0x3340, R7 ;  /* 0x0000334006067816 */ /* 0x005fe40000000007 */
[----:B------:R-:W-:Y:S02]  /*1520*/  IADD3.X R5, PT, PT, R10, UR31, RZ, P0, !PT ;  /* 0x0000001f0a057c10 */ /* 0x000fe400087fe4ff */
[----:B------:R-:W-:-:S05]  /*1530*/  IADD3 R3, P0, PT, R3, UR4, RZ ;  /* 0x0000000403037c10 */ /* 0x000fca000ff1e0ff */
[----:B------:R-:W-:Y:S02]  /*1540*/  IMAD.SHL.U32 R2, R3, 0x4, RZ ;  /* 0x0000000403027824 */ /* 0x000fe400078e00ff */
[----:B------:R-:W-:Y:S01]  /*1550*/  IMAD.X R0, RZ, RZ, R0, P0 ;  /* 0x000000ffff007224 */ /* 0x000fe200000e0600 */
[----:B---3--:R-:W-:Y:S02]  /*1560*/  PRMT R7, R11, 0x3340, R8 ;  /* 0x000033400b077816 */ /* 0x008fe40000000008 */
[----:B------:R-:W-:Y:S02]  /*1570*/  ISETP.LT.U32.AND P1, PT, R2, UR29, PT ;  /* 0x0000001d02007c0c */ /* 0x000fe4000bf21070 */
[----:B------:R-:W-:Y:S02]  /*1580*/  PRMT R7, R6, 0x5410, R7 ;  /* 0x0000541006077816 */ /* 0x000fe40000000007 */
[C---:B------:R-:W-:Y:S02]  /*1590*/  LOP3.LUT P0, RZ, R3.reuse, 0xffffc000, RZ, 0xc0, !PT ;  /* 0xffffc00003ff7812 */ /* 0x040fe4000780c0ff */
[----:B------:R-:W-:Y:S01]  /*15a0*/  SHF.L.U64.HI R2, R3, 0x2, R0 ;  /* 0x0000000203027819 */ /* 0x000fe20000010200 */
[----:B------:R1:W-:Y:S01]  /*15b0*/  STG.E desc[UR18][R4.64], R7 ;  /* 0x0000000704007986 */ /* 0x0003e2000c101912 */
[----:B------:R-:W-:-:S02]  /*15c0*/  LOP3.LUT P0, RZ, R0, 0x3fffffff, RZ, 0xc0, P0 ;  /* 0x3fffffff00ff7812 */ /* 0x000fc4000000c0ff */
[----:B------:R-:W-:-:S13]  /*15d0*/  ISETP.LT.AND.EX P1, PT, R2, UR15, PT, P1 ;  /* 0x0000000f02007c0c */ /* 0x000fda000bf21310 */
[----:B-1----:R-:W-:Y:S05]  /*15e0*/  @!P0 BRA P1, `(.L_x_3437) ;  /* 0xfffffff400e08947 */ /* 0x002fea000083ffff */
[----:B------:R-:W-:Y:S05]  /*15f0*/  EXIT ;  /* 0x000000000000794d */ /* 0x000fea0003800000 */
.L_x_3438:
        /* <DEDUP_REMOVED lines=16> */
.L_x_7787:


//--------------------- .text._ZN2at6native55_GLOBAL__N__de093ff9_22_ForeachBinaryOpList_cu_a911ec4325multi_tensor_apply_kernelINS1_18TensorListMetadataILi2EEENS1_11CopyFunctorIaN3c1011Float8_e5m2ELi2ELi1ELi1EEEJNS0_4CopyIaS7_EEEEEvT_T0_DpT1_ --------------------------
	.section	.text._ZN2at6native55_GLOBAL__N__de093ff9_22_ForeachBinaryOpList_cu_a911ec4325multi_tensor_apply_kernelINS1_18TensorListMetadataILi2EEENS1_11CopyFunctorIaN3c1011Float8_e5m2ELi2ELi1ELi1EEEJNS0_4CopyIaS7_EEEEEvT_T0_DpT1_,"ax",@progbits
	.align	128
.text._ZN2at6native55_GLOBAL__N__de093ff9_22_ForeachBinaryOpList_cu_a911ec4325multi_tensor_apply_kernelINS1_18TensorListMetadataILi2EEENS1_11CopyFunctorIaN3c1011Float8_e5m2ELi2ELi1ELi1EEEJNS0_4CopyIaS7_EEEEEvT_T0_DpT1_:
        .type           _ZN2at6native55_GLOBAL__N__de093ff9_22_ForeachBinaryOpList_cu_a911ec4325multi_tensor_apply_kernelINS1_18TensorListMetadataILi2EEENS1_11CopyFunctorIaN3c1011Float8_e5m2ELi2ELi1ELi1EEEJNS0_4CopyIaS7_EEEEEvT_T0_DpT1_,@function
        .size           _ZN2at6native55_GLOBAL__N__de093ff9_22_ForeachBinaryOpList_cu_a911ec4325multi_tensor_apply_kernelINS1_18TensorListMetadataILi2EEENS1_11CopyFunctorIaN3c1011Float8_e5m2ELi2ELi1ELi1EEEJNS0_4CopyIaS7_EEEEEvT_T0_DpT1_,(.L_x_7788 - _ZN2at6native55_GLOBAL__N__de093ff9_22_ForeachBinaryOpList_cu_a911ec4325multi_tensor_apply_kernelINS1_18TensorListMetadataILi2EEENS1_11CopyFunctorIaN3c1011Float8_e5m2ELi2ELi1ELi1EEEJNS0_4CopyIaS7_EEEEEvT_T0_DpT1_)
        .other          _ZN2at6native55_GLOBAL__N__de093ff9_22_ForeachBinaryOpList_cu_a911ec4325multi_tensor_apply_kernelINS1_18TensorListMetadataILi2EEENS1_11CopyFunctorIaN3c1011Float8_e5m2ELi2ELi1ELi1EEEJNS0_4CopyIaS7_EEEEEvT_T0_DpT1_,@"STO_CUDA_ENTRY STV_DEFAULT"
_ZN2at6native55_GLOBAL__N__de093ff9_22_ForeachBinaryOpList_cu_a911ec4325multi_tensor_apply_kernelINS1_18TensorListMetadataILi2EEENS1_11CopyFunctorIaN3c1011Float8_e5m2ELi2ELi1ELi1EEEJNS0_4CopyIaS7_EEEEEvT_T0_DpT1_:
        /* <DEDUP_REMOVED lines=50> */
.L_x_3440:
[C---:B------:R-:W-:Y:S01]  /*0320*/  ISETP.GE.U32.AND P0, PT, R6.reuse, UR27, PT ;  /* 0x0000001b06007c0c */ /* 0x040fe2000bf06070 */
[----:B0-----:R-:W-:Y:S01]  /*0330*/  IMAD.U32 R5, RZ, RZ, UR17 ;  /* 0x00000011ff057e24 */ /* 0x001fe2000f8e00ff */
        /* <DEDUP_REMOVED lines=8> */
[----:B------:R-:W-:Y:S01]  /*03c0*/  IMAD.MOV.U32 R7, RZ, RZ, R3 ;  /* 0x000000ffff077224 */ /* 0x000fe200078e0003 */
[----:B------:R-:W-:Y:S02]  /*03d0*/  ISETP.GE.U32.AND P2, PT, R5, UR27, PT ;  /* 0x0000001b05007c0c */ /* 0x000fe4000bf46070 */
[----:B------:R-:W-:Y:S01]  /*03e0*/  LEA.HI.X R5, R10, R3, RZ, 0x1, P4 ;  /* 0x000000030a057211 */ /* 0x000fe200020f0cff */
[----:B------:R-:W-:Y:S01]  /*03f0*/  IMAD.WIDE.U32 R12, R13, 0x3, R6 ;  /* 0x000000030d0c7825 */ /* 0x000fe200078e0006 */
[----:B------:R-:W-:Y:S01]  /*0400*/  @!P0 IADD3 R8, P3, PT, R6, UR32, RZ ;  /* 0x0000002006088c10 */ /* 0x000fe2000ff7e0ff */
[----:B------:R-:W-:Y:S01]  /*0410*/  UMOV UR6, URZ ;  /* 0x000000ff00067c82 */ /* 0x000fe20008000000 */
[----:B------:R-:W-:Y:S02]  /*0420*/  ISETP.GE.U32.AND.EX P2, PT, R5, UR28, PT, P2 ;  /* 0x0000001c05007c0c */ /* 0x000fe4000bf46120 */
[----:B------:R-:W-:-:S02]  /*0430*/  @!P0 IADD3.X R9, PT, PT, R3, UR33, RZ, P3, !PT ;  /* 0x0000002103098c10 */ /* 0x000fc40009ffe4ff */
[----:B------:R-:W-:Y:S01]  /*0440*/  ISETP.GE.U32.AND P3, PT, R12, UR27, PT ;  /* 0x0000001b0c007c0c */ /* 0x000fe2000bf66070 */
[----:B------:R-:W-:Y:S01]  /*0450*/  VIADD R12, R13, UR6 ;  /* 0x000000060d0c7c36 */ /* 0x000fe20008000000 */
[----:B------:R-:W-:Y:S01]  /*0460*/  @!P1 IADD3 R10, P4, PT, R6, UR8, RZ ;  /* 0x00000008060a9c10 */ /* 0x000fe2000ff9e0ff */
[----:B------:R-:W2:Y:S03]  /*0470*/  @!P0 LDG.E.U8 R16, desc[UR18][R8.64] ;  /* 0x0000001208108981 */ /* 0x000ea6000c1e1100 */
[----:B------:R-:W-:Y:S02]  /*0480*/  @!P1 IADD3.X R11, PT, PT, R3, UR7, RZ, P4, !PT ;  /* 0x00000007030b9c10 */ /* 0x000fe4000a7fe4ff */
[----:B------:R-:W-:-:S03]  /*0490*/  ISETP.GE.U32.AND.EX P3, PT, R12, UR28, PT, P3 ;  /* 0x0000001c0c007c0c */ /* 0x000fc6000bf66130 */
[----:B------:R-:W3:Y:S01]  /*04a0*/  @!P1 LDG.E.U8 R2, desc[UR18][R10.64] ;  /* 0x000000120a029981 */ /* 0x000ee2000c1e1100 */
[----:B------:R-:W-:-:S04]  /*04b0*/  @!P2 IADD3 R12, P4, PT, R6, UR25, RZ ;  /* 0x00000019060cac10 */ /* 0x000fc8000ff9e0ff */
[----:B------:R-:W-:-:S05]  /*04c0*/  @!P2 IADD3.X R13, PT, PT, R3, UR26, RZ, P4, !PT ;  /* 0x0000001a030dac10 */ /* 0x000fca000a7fe4ff */
[----:B------:R-:W-:Y:S01]  /*04d0*/  @!P3 IADD3 R14, P4, PT, R6, UR22, RZ ;  /* 0x00000016060ebc10 */ /* 0x000fe2000ff9e0ff */
[----:B------:R-:W4:Y:S03]  /*04e0*/  @!P2 LDG.E.U8 R4, desc[UR18][R12.64] ;  /* 0x000000120c04a981 */ /* 0x000f26000c1e1100 */
[----:B------:R-:W-:-:S05]  /*04f0*/  @!P3 IADD3.X R15, PT, PT, R3, UR23, RZ, P4, !PT ;  /* 0x00000017030fbc10 */ /* 0x000fca000a7fe4ff */
[----:B------:R-:W5:Y:S01]  /*0500*/  @!P3 LDG.E.U8 R0, desc[UR18][R14.64] ;  /* 0x000000120e00b981 */ /* 0x000f62000c1e1100 */
        /* <DEDUP_REMOVED lines=9> */
[----:B------:R-:W-:-:S03]  /*05a0*/  IMAD.SHL.U32 R11, R2, 0x100, RZ ;  /* 0x00000100020b7824 */ /* 0x000fc600078e00ff */
[----:B------:R-:W-:-:S05]  /*05b0*/  ISETP.GE.U32.AND P5, PT, R9, 0x8000000, PT ;  /* 0x080000000900780c */ /* 0x000fca0003fa6070 */
[----:B------:R-:W-:Y:S01]  /*05c0*/  @!P6 LOP3.LUT R5, R7, 0x7f00, RZ, 0xc0, !PT ;  /* 0x00007f000705e812 */ /* 0x000fe200078ec0ff */
[----:B----4-:R-:W-:Y:S01]  /*05d0*/  IMAD.SHL.U32 R12, R4, 0x2000000, RZ ;  /* 0x02000000040c7824 */ /* 0x010fe200078e00ff */
[----:B------:R-:W-:Y:S01]  /*05e0*/  @P6 LEA.HI R7, R8, 0x70000000, RZ, 0x1c ;  /* 0x7000000008076811 */ /* 0x000fe200078fe0ff */
[----:B------:R-:W-:Y:S01]  /*05f0*/  IMAD.MOV.U32 R8, RZ, RZ, R17 ;  /* 0x000000ffff087224 */ /* 0x000fe200078e0011 */
[----:B------:R-:W-:Y:S02]  /*0600*/  @!P6 LOP3.LUT R5, R5, 0x3f000000, RZ, 0xfc, !PT ;  /* 0x3f0000000505e812 */ /* 0x000fe400078efcff */
[----:B------:R-:W-:Y:S02]  /*0610*/  ISETP.GE.U32.AND P4, PT, R12, 0x8000000, PT ;  /* 0x080000000c00780c */ /* 0x000fe40003f86070 */
[----:B------:R-:W-:Y:S01]  /*0620*/  @!P5 LOP3.LUT R10, R11, 0x7f00, RZ, 0xc0, !PT ;  /* 0x00007f000b0ad812 */ /* 0x000fe200078ec0ff */
[----:B-----5:R-:W-:Y:S02]  /*0630*/  IMAD.SHL.U32 R13, R0, 0x2000000, RZ ;  /* 0x02000000000d7824 */ /* 0x020fe400078e00ff */
[----:B------:R-:W-:Y:S01]  /*0640*/  @!P6 FADD.FTZ R5, R5, -0.5 ;  /* 0xbf0000000505e421 */ /* 0x000fe20000010000 */
[----:B------:R-:W-:Y:S01]  /*0650*/  @P5 LEA.HI R9, R9, 0x70000000, RZ, 0x1c ;  /* 0x7000000009095811 */ /* 0x000fe200078fe0ff */
[----:B------:R-:W-:Y:S01]  /*0660*/  @P6 FMUL.FTZ R5, R7, 1.9259299443872358531e-34 ;  /* 0x0780000007056820 */ /* 0x000fe20000410000 */
[----:B------:R-:W-:-:S02]  /*0670*/  @!P5 LOP3.LUT R10, R10, 0x3f000000, RZ, 0xfc, !PT ;  /* 0x3f0000000a0ad812 */ /* 0x000fc400078efcff */
[----:B------:R-:W-:Y:S01]  /*0680*/  ISETP.GE.U32.AND P6, PT, R13, 0x8000000, PT ;  /* 0x080000000d00780c */ /* 0x000fe20003fc6070 */
[----:B------:R-:W-:Y:S01]  /*0690*/  @P5 FMUL.FTZ R9, R9, 1.9259299443872358531e-34 ;  /* 0x0780000009095820 */ /* 0x000fe20000410000 */
[----:B------:R-:W-:Y:S01]  /*06a0*/  PRMT R7, R11, 0x9910, RZ ;  /* 0x000099100b077816 */ /* 0x000fe200000000ff */
[----:B------:R-:W-:Y:S01]  /*06b0*/  @!P5 FADD.FTZ R9, R10, -0.5 ;  /* 0xbf0000000a09d421 */ /* 0x000fe20000010000 */
[----:B------:R-:W-:Y:S01]  /*06c0*/  IMAD.SHL.U32 R11, R4, 0x100, RZ ;  /* 0x00000100040b7824 */ /* 0x000fe200078e00ff */
[----:B------:R-:W-:Y:S02]  /*06d0*/  LOP3.LUT R5, R5, 0x80000000, R8, 0xf8, !PT ;  /* 0x8000000005057812 */ /* 0x000fe400078ef808 */
[----:B------:R-:W-:Y:S01]  /*06e0*/  IMAD.MOV.U32 R10, RZ, RZ, R7 ;  /* 0x000000ffff0a7224 */ /* 0x000fe200078e0007 */
[----:B------:R-:W-:Y:S01]  /*06f0*/  @P4 LEA.HI R7, R12, 0x70000000, RZ, 0x1c ;  /* 0x700000000c074811 */ /* 0x000fe200078fe0ff */
[----:B------:R-:W-:Y:S01]  /*0700*/  IMAD.SHL.U32 R12, R0, 0x100, RZ ;  /* 0x00000100000c7824 */ /* 0x000fe200078e00ff */
[C---:B------:R-:W-:Y:S01]  /*0710*/  @!P4 LOP3.LUT R8, R11.reuse, 0x7f00, RZ, 0xc0, !PT ;  /* 0x00007f000b08c812 */ /* 0x040fe200078ec0ff */
[----:B------:R-:W0:Y:S01]  /*0720*/  F2I.FTZ.TRUNC.NTZ R5, R5 ;  /* 0x0000000500057305 */ /* 0x000e22000021f100 */
[----:B------:R-:W-:Y:S01]  /*0730*/  PRMT R14, R11, 0x9910, RZ ;  /* 0x000099100b0e7816 */ /* 0x000fe200000000ff */
[----:B------:R-:W-:Y:S01]  /*0740*/  @P4 FMUL.FTZ R7, R7, 1.9259299443872358531e-34 ;  /* 0x0780000007074820 */ /* 0x000fe20000410000 */
[----:B------:R-:W-:-:S02]  /*0750*/  @!P6 LOP3.LUT R11, R12, 0x7f00, RZ, 0xc0, !PT ;  /* 0x00007f000c0be812 */ /* 0x000fc400078ec0ff */
[----:B------:R-:W-:Y:S02]  /*0760*/  LOP3.LUT R10, R9, 0x80000000, R10, 0xf8, !PT ;  /* 0x80000000090a7812 */ /* 0x000fe400078ef80a */
[----:B------:R-:W-:Y:S02]  /*0770*/  @!P4 LOP3.LUT R8, R8, 0x3f000000, RZ, 0xfc, !PT ;  /* 0x3f0000000808c812 */ /* 0x000fe400078efcff */
[----:B------:R-:W-:Y:S01]  /*0780*/  @P6 LEA.HI R9, R13, 0x70000000, RZ, 0x1c ;  /* 0x700000000d096811 */ /* 0x000fe200078fe0ff */
[----:B------:R1:W2:Y:S01]  /*0790*/  F2I.FTZ.TRUNC.NTZ R19, R10 ;  /* 0x0000000a00137305 */ /* 0x0002a2000021f100 */
[----:B------:R-:W-:Y:S01]  /*07a0*/  @!P6 LOP3.LUT R11, R11, 0x3f000000, RZ, 0xfc, !PT ;  /* 0x3f0000000b0be812 */ /* 0x000fe200078efcff */
[----:B------:R-:W-:Y:S01]  /*07b0*/  @!P4 FADD.FTZ R7, R8, -0.5 ;  /* 0xbf0000000807c421 */ /* 0x000fe20000010000 */
[----:B------:R-:W-:Y:S02]  /*07c0*/  IMAD.MOV.U32 R8, RZ, RZ, R14 ;  /* 0x000000ffff087224 */ /* 0x000fe400078e000e */
[----:B------:R-:W-:Y:S01]  /*07d0*/  @P6 FMUL.FTZ R9, R9, 1.9259299443872358531e-34 ;  /* 0x0780000009096820 */ /* 0x000fe20000410000 */
[----:B------:R-:W-:Y:S01]  /*07e0*/  PRMT R12, R12, 0x9910, RZ ;  /* 0x000099100c0c7816 */ /* 0x000fe200000000ff */
[----:B------:R-:W-:Y:S01]  /*07f0*/  @!P6 FADD.FTZ R9, R11, -0.5 ;  /* 0xbf0000000b09e421 */ /* 0x000fe20000010000 */
[----:B------:R-:W-:-:S02]  /*0800*/  @!P3 IADD3 R14, P6, PT, R6, UR21, RZ ;  /* 0x00000015060ebc10 */ /* 0x000fc4000ffde0ff */
[----:B------:R-:W-:Y:S02]  /*0810*/  LOP3.LUT R7, R7, 0x80000000, R8, 0xf8, !PT ;  /* 0x8000000007077812 */ /* 0x000fe400078ef808 */
[----:B------:R-:W-:Y:S02]  /*0820*/  LOP3.LUT R17, R9, 0x80000000, R12, 0xf8, !PT ;  /* 0x8000000009117812 */ /* 0x000fe400078ef80c */
[C---:B------:R-:W-:Y:S02]  /*0830*/  @!P0 IADD3 R8, P4, PT, R6.reuse, UR30, RZ ;  /* 0x0000001e06088c10 */ /* 0x040fe4000ff9e0ff */
[----:B------:R-:W3:Y:S01]  /*0840*/  F2I.FTZ.TRUNC.NTZ R7, R7 ;  /* 0x0000000700077305 */ /* 0x000ee2000021f100 */
[C---:B------:R-:W-:Y:S02]  /*0850*/  @!P2 IADD3 R12, P5, PT, R6.reuse, UR24, RZ ;  /* 0x00000018060cac10 */ /* 0x040fe4000ffbe0ff */
[----:B------:R-:W-:Y:S02]  /*0860*/  @!P0 IADD3.X R9, PT, PT, R3, UR31, RZ, P4, !PT ;  /* 0x0000001f03098c10 */ /* 0x000fe4000a7fe4ff */
[----:B-1----:R-:W-:-:S02]  /*0870*/  @!P1 IADD3 R10, P4, PT, R6, UR20, RZ ;  /* 0x00000014060a9c10 */ /* 0x002fc4000ff9e0ff */
[C---:B------:R-:W-:Y:S01]  /*0880*/  @!P2 IADD3.X R13, PT, PT, R3.reuse, UR14, RZ, P5, !PT ;  /* 0x0000000e030dac10 */ /* 0x040fe2000affe4ff */
[----:B------:R-:W1:Y:S01]  /*0890*/  F2I.FTZ.TRUNC.NTZ R17, R17 ;  /* 0x0000001100117305 */ /* 0x000e62000021f100 */
[C---:B------:R-:W-:Y:S01]  /*08a0*/  @!P1 IADD3.X R11, PT, PT, R3.reuse, UR10, RZ, P4, !PT ;  /* 0x0000000a030b9c10 */ /* 0x040fe2000a7fe4ff */
[----:B0-----:R0:W-:Y:S01]  /*08b0*/  @!P0 STG.E.U8 desc[UR18][R8.64], R5 ;  /* 0x0000000508008986 */ /* 0x0011e2000c101112 */
[----:B------:R-:W-:Y:S02]  /*08c0*/  @!P3 IADD3.X R15, PT, PT, R3, UR12, RZ, P6, !PT ;  /* 0x0000000c030fbc10 */ /* 0x000fe4000b7fe4ff */
[----:B------:R-:W-:Y:S01]  /*08d0*/  IADD3 R6, P0, PT, R6, UR16, RZ ;  /* 0x0000001006067c10 */ /* 0x000fe2000ff1e0ff */
[----:B--2---:R0:W-:Y:S04]  /*08e0*/  @!P1 STG.E.U8 desc[UR18][R10.64], R19 ;  /* 0x000000130a009986 */ /* 0x0041e8000c101112 */
[----:B---3--:R0:W-:Y:S01]  /*08f0*/  @!P2 STG.E.U8 desc[UR18][R12.64], R7 ;  /* 0x000000070c00a986 */ /* 0x0081e2000c101112 */
[----:B------:R-:W-:-:S03]  /*0900*/  IMAD.X R3, RZ, RZ, R3, P0 ;  /* 0x000000ffff037224 */ /* 0x000fc600000e0603 */
[----:B-1----:R0:W-:Y:S01]  /*0910*/  @!P3 STG.E.U8 desc[UR18][R14.64], R17 ;  /* 0x000000110e00b986 */ /* 0x0021e2000c101112 */
[----:B------:R-:W-:Y:S05]  /*0920*/  BRA.U !UP0, `(.L_x_3440) ;  /* 0xfffffff9087c7547 */ /* 0x000fea000b83ffff */
[----:B------:R-:W-:Y:S05]  /*0930*/  EXIT ;  /* 0x000000000000794d */ /* 0x000fea0003800000 */
.L_x_3439:
[----:B------:R-:W0:Y:S02]  /*0940*/  S2R R3, SR_TID.X ;  /* 0x0000000000037919 */ /* 0x000e240000002100 */
[----:B0-----:R-:W-:-:S03]  /*0950*/  IMAD.WIDE.U32 R4, R3, 0x4, RZ ;  /* 0x0000000403047825 */ /* 0x001fc600078e00ff */
[----:B------:R-:W-:-:S04]  /*0960*/  ISETP.GE.U32.AND P0, PT, R4, UR29, PT ;  /* 0x0000001d04007c0c */ /* 0x000fc8000bf06070 */
[----:B------:R-:W-:-:S13]  /*0970*/  ISETP.GE.AND.EX P0, PT, R5, UR15, PT, P0 ;  /* 0x0000000f05007c0c */ /* 0x000fda000bf06300 */
[----:B------:R-:W-:Y:S05]  /*0980*/  @P0 EXIT ;  /* 0x000000000000094d */ /* 0x000fea0003800000 */
[----:B------:R-:W-:Y:S01]  /*0990*/  IMAD.MOV.U32 R0, RZ, RZ, RZ ;  /* 0x000000ffff007224 */ /* 0x000fe200078e00ff */
[----:B------:R-:W0:Y:S06]  /*09a0*/  LDCU UR4, c[0x0][0x360] ;  /* 0x00006c00ff0477ac */ /* 0x000e2c0008000800 */
.L_x_3441:
[C---:B------:R-:W-:Y:S01]  /*09b0*/  IMAD.SHL.U32 R2, R3.reuse, 0x4, RZ ;  /* 0x0000000403027824 */ /* 0x040fe200078e00ff */
[----:B------:R-:W-:-:S04]  /*09c0*/  SHF.L.U64.HI R10, R3, 0x2, R0 ;  /* 0x00000002030a7819 */ /* 0x000fc80000010200 */
[----:B------:R-:W-:-:S04]  /*09d0*/  IADD3 R4, P0, PT, R2, UR32, RZ ;  /* 0x0000002002047c10 */ /* 0x000fc8000ff1e0ff */
[----:B------:R-:W-:-:S05]  /*09e0*/  IADD3.X R5, PT, PT, R10, UR33, RZ, P0, !PT ;  /* 0x000000210a057c10 */ /* 0x000fca00087fe4ff */
        /* <DEDUP_REMOVED lines=14> */
[----:B------:R-:W-:-:S02]  /*0ad0*/  LOP3.LUT R5, R15, 0xffff, RZ, 0xc0, !PT ;  /* 0x0000ffff0f057812 */ /* 0x000fc400078ec0ff */
[----:B------:R-:W-:Y:S02]  /*0ae0*/  PRMT R15, R15, 0x9910, RZ ;  /* 0x000099100f0f7816 */ /* 0x000fe400000000ff */
[----:B------:R-:W-:-:S03]  /*0af0*/  ISETP.GE.U32.AND P1, PT, R14, 0x8000000, PT ;  /* 0x080000000e00780c */ /* 0x000fc60003f26070 */
[----:B------:R-:W-:Y:S02]  /*0b00*/  @!P0 LOP3.LUT R9, R9, 0x7f00, RZ, 0xc0, !PT ;  /* 0x00007f0009098812 */ /* 0x000fe400078ec0ff */
[----:B------:R-:W-:Y:S01]  /*0b10*/  @P0 LEA.HI R8, R13, 0x70000000, RZ, 0x1c ;  /* 0x700000000d080811 */ /* 0x000fe200078fe0ff */
[----:B------:R-:W-:Y:S01]  /*0b20*/  IMAD.SHL.U32 R13, R12, 0x100, RZ ;  /* 0x000001000c0d7824 */ /* 0x000fe200078e00ff */
[----:B------:R-:W-:Y:S02]  /*0b30*/  @!P2 LOP3.LUT R5, R5, 0x7f00, RZ, 0xc0, !PT ;  /* 0x00007f000505a812 */ /* 0x000fe400078ec0ff */
[----:B------:R-:W-:Y:S02]  /*0b40*/  @!P0 LOP3.LUT R9, R9, 0x3f000000, RZ, 0xfc, !PT ;  /* 0x3f00000009098812 */ /* 0x000fe400078efcff */
[----:B------:R-:W-:Y:S01]  /*0b50*/  @P2 LEA.HI R6, R11, 0x70000000, RZ, 0x1c ;  /* 0x700000000b062811 */ /* 0x000fe200078fe0ff */
[----:B------:R-:W-:Y:S01]  /*0b60*/  @P0 FMUL.FTZ R11, R8, 1.9259299443872358531e-34 ;  /* 0x07800000080b0820 */ /* 0x000fe20000410000 */
[----:B------:R-:W-:Y:S01]  /*0b70*/  @!P2 LOP3.LUT R5, R5, 0x3f000000, RZ, 0xfc, !PT ;  /* 0x3f0000000505a812 */ /* 0x000fe200078efcff */
[----:B------:R-:W-:Y:S01]  /*0b80*/  @!P0 FADD.FTZ R11, R9, -0.5 ;  /* 0xbf000000090b8421 */ /* 0x000fe20000010000 */
[----:B------:R-:W-:Y:S01]  /*0b90*/  ISETP.GT.U32.AND P0, PT, R4, 0x7ffffff, PT ;  /* 0x07ffffff0400780c */ /* 0x000fe20003f04070 */
[----:B------:R-:W-:Y:S01]  /*0ba0*/  @P2 FMUL.FTZ R6, R6, 1.9259299443872358531e-34 ;  /* 0x0780000006062820 */ /* 0x000fe20000410000 */
[----:B------:R-:W-:Y:S01]  /*0bb0*/  LOP3.LUT R9, R13, 0xffff, RZ, 0xc0, !PT ;  /* 0x0000ffff0d097812 */ /* 0x000fe200078ec0ff */
[----:B------:R-:W-:Y:S01]  /*0bc0*/  @!P2 FADD.FTZ R6, R5, -0.5 ;  /* 0xbf0000000506a421 */ /* 0x000fe20000010000 */
[----:B------:R-:W-:Y:S01]  /*0bd0*/  IMAD.SHL.U32 R5, R7, 0x100, RZ ;  /* 0x0000010007057824 */ /* 0x000fe200078e00ff */
[----:B------:R-:W-:-:S02]  /*0be0*/  @P1 LEA.HI R8, R14, 0x70000000, RZ, 0x1c ;  /* 0x700000000e081811 */ /* 0x000fc400078fe0ff */
[----:B------:R-:W-:Y:S02]  /*0bf0*/  @!P1 LOP3.LUT R9, R9, 0x7f00, RZ, 0xc0, !PT ;  /* 0x00007f0009099812 */ /* 0x000fe400078ec0ff */
[----:B------:R-:W-:Y:S01]  /*0c00*/  LOP3.LUT R7, R5, 0xffff, RZ, 0xc0, !PT ;  /* 0x0000ffff05077812 */ /* 0x000fe200078ec0ff */
[----:B------:R-:W-:Y:S01]  /*0c10*/  @P1 FMUL.FTZ R8, R8, 1.9259299443872358531e-34 ;  /* 0x0780000008081820 */ /* 0x000fe20000410000 */
[----:B------:R-:W-:Y:S02]  /*0c20*/  @!P1 LOP3.LUT R9, R9, 0x3f000000, RZ, 0xfc, !PT ;  /* 0x3f00000009099812 */ /* 0x000fe400078efcff */
[----:B------:R-:W-:Y:S02]  /*0c30*/  @!P0 LOP3.LUT R7, R7, 0x7f00, RZ, 0xc0, !PT ;  /* 0x00007f0007078812 */ /* 0x000fe400078ec0ff */
[----:B------:R-:W-:Y:S01]  /*0c40*/  @P0 LEA.HI R4, R4, 0x70000000, RZ, 0x1c ;  /* 0x7000000004040811 */ /* 0x000fe200078fe0ff */
[----:B------:R-:W-:Y:S01]  /*0c50*/  @!P1 FADD.FTZ R8, R9, -0.5 ;  /* 0xbf00000009089421 */ /* 0x000fe20000010000 */
[----:B------:R-:W-:-:S02]  /*0c60*/  @!P0 LOP3.LUT R7, R7, 0x3f000000, RZ, 0xfc, !PT ;  /* 0x3f00000007078812 */ /* 0x000fc400078efcff */
[----:B------:R-:W-:Y:S02]  /*0c70*/  PRMT R13, R13, 0x9910, RZ ;  /* 0x000099100d0d7816 */ /* 0x000fe400000000ff */
[----:B------:R-:W-:Y:S01]  /*0c80*/  PRMT R5, R5, 0x9910, RZ ;  /* 0x0000991005057816 */ /* 0x000fe200000000ff */
[----:B------:R-:W-:Y:S01]  /*0c90*/  @!P0 FADD.FTZ R7, R7, -0.5 ;  /* 0xbf00000007078421 */ /* 0x000fe20000010000 */
[----:B------:R-:W-:Y:S01]  /*0ca0*/  PRMT R12, R16, 0x9910, RZ ;  /* 0x00009910100c7816 */ /* 0x000fe200000000ff */
[----:B------:R-:W-:Y:S01]  /*0cb0*/  @P0 FMUL.FTZ R7, R4, 1.9259299443872358531e-34 ;  /* 0x0780000004070820 */ /* 0x000fe20000410000 */
[----:B------:R-:W-:Y:S02]  /*0cc0*/  IMAD.MOV.U32 R9, RZ, RZ, R13 ;  /* 0x000000ffff097224 */ /* 0x000fe400078e000d */
[----:B------:R-:W-:Y:S01]  /*0cd0*/  IMAD.MOV.U32 R4, RZ, RZ, R5 ;  /* 0x000000ffff047224 */ /* 0x000fe200078e0005 */
[----:B------:R-:W-:Y:S01]  /*0ce0*/  LOP3.LUT R12, R11, 0x80000000, R12, 0xf8, !PT ;  /* 0x800000000b0c7812 */ /* 0x000fe200078ef80c */
[----:B------:R-:W-:Y:S01]  /*0cf0*/  IMAD.MOV.U32 R11, RZ, RZ, R15 ;  /* 0x000000ffff0b7224 */ /* 0x000fe200078e000f */
[----:B------:R-:W-:-:S02]  /*0d00*/  LOP3.LUT R8, R8, 0x80000000, R9, 0xf8, !PT ;  /* 0x8000000008087812 */ /* 0x000fc400078ef809 */
[----:B------:R-:W-:Y:S02]  /*0d10*/  LOP3.LUT R7, R7, 0x80000000, R4, 0xf8, !PT ;  /* 0x8000000007077812 */ /* 0x000fe400078ef804 */
[----:B------:R-:W-:Y:S01]  /*0d20*/  LOP3.LUT R6, R6, 0x80000000, R11, 0xf8, !PT ;  /* 0x8000000006067812 */ /* 0x000fe200078ef80b */
[----:B------:R-:W-:Y:S01]  /*0d30*/  F2I.FTZ.TRUNC.NTZ R12, R12 ;  /* 0x0000000c000c7305 */ /* 0x000fe2000021f100 */
[----:B------:R-:W-:-:S04]  /*0d40*/  IADD3 R4, P0, PT, R2, UR30, RZ ;  /* 0x0000001e02047c10 */ /* 0x000fc8000ff1e0ff */
[----:B------:R-:W-:Y:S02]  /*0d50*/  IADD3.X R5, PT, PT, R10, UR31, RZ, P0, !PT ;  /* 0x0000001f0a057c10 */ /* 0x000fe400087fe4ff */
[----:B0-----:R-:W-:Y:S01]  /*0d60*/  IADD3 R3, P0, PT, R3, UR4, RZ ;  /* 0x0000000403037c10 */ /* 0x001fe2000ff1e0ff */
[----:B------:R-:W0:Y:S04]  /*0d70*/  F2I.FTZ.TRUNC.NTZ R11, R6 ;  /* 0x00000006000b7305 */ /* 0x000e28000021f100 */
[----:B------:R-:W-:Y:S01]  /*0d80*/  IMAD.X R0, RZ, RZ, R0, P0 ;  /* 0x000000ffff007224 */ /* 0x000fe200000e0600 */
[----:B------:R-:W-:-:S03]  /*0d90*/  LOP3.LUT P0, RZ, R3, 0xffffc000, RZ, 0xc0, !PT ;  /* 0xffffc00003ff7812 */ /* 0x000fc6000780c0ff */
[----:B------:R-:W-:Y:S01]  /*0da0*/  F2I.FTZ.TRUNC.NTZ R8, R8 ;  /* 0x0000000800087305 */ /* 0x000fe2000021f100 */
[----:B------:R-:W-:Y:S02]  /*0db0*/  LOP3.LUT P0, RZ, R0, 0x3fffffff, RZ, 0xc0, P0 ;  /* 0x3fffffff00ff7812 */ /* 0x000fe4000000c0ff */
[----:B0-----:R-:W-:-:S05]  /*0dc0*/  PRMT R9, R11, 0x3340, R12 ;  /* 0x000033400b097816 */ /* 0x001fca000000000c */
[----:B------:R-:W0:Y:S02]  /*0dd0*/  F2I.FTZ.TRUNC.NTZ R7, R7 ;  /* 0x0000000700077305 */ /* 0x000e24000021f100 */
[----:B0-----:R-:W-:-:S04]  /*0de0*/  PRMT R2, R7, 0x3340, R8 ;  /* 0x0000334007027816 */ /* 0x001fc80000000008 */
[----:B------:R-:W-:Y:S01]  /*0df0*/  PRMT R9, R2, 0x5410, R9 ;  /* 0x0000541002097816 */ /* 0x000fe20000000009 */
[----:B------:R-:W-:-:S04]  /*0e00*/  IMAD.SHL.U32 R2, R3, 0x4, RZ ;  /* 0x0000000403027824 */ /* 0x000fc800078e00ff */
[----:B------:R1:W-:Y:S01]  /*0e10*/  STG.E desc[UR18][R4.64], R9 ;  /* 0x0000000904007986 */ /* 0x0003e2000c101912 */
[----:B------:R-:W-:Y:S02]  /*0e20*/  ISETP.LT.U32.AND P1, PT, R2, UR29, PT ;  /* 0x0000001d02007c0c */ /* 0x000fe4000bf21070 */
[----:B------:R-:W-:-:S04]  /*0e30*/  SHF.L.U64.HI R2, R3, 0x2, R0 ;  /* 0x0000000203027819 */ /* 0x000fc80000010200 */
[----:B------:R-:W-:-:S13]  /*0e40*/  ISETP.LT.AND.EX P1, PT, R2, UR15, PT, P1 ;  /* 0x0000000f02007c0c */ /* 0x000fda000bf21310 */
[----:B-1----:R-:W-:Y:S05]  /*0e50*/  @!P0 BRA P1, `(.L_x_3441) ;  /* 0xfffffff800d48947 */ /* 0x002fea000083ffff */
[----:B------:R-:W-:Y:S05]  /*0e60*/  EXIT ;  /* 0x000000000000794d */ /* 0x000fea0003800000 */
.L_x_3442:
        /* <DEDUP_REMOVED lines=9> */
.L_x_7788:


//--------------------- .text._ZN2at6native55_GLOBAL__N__de093ff9_22_ForeachBinaryOpList_cu_a911ec4325multi_tensor_apply_kernelINS1_18TensorListMetadataILi2EEENS1_11CopyFunctorIaN3c1015Float8_e4m3fnuzELi2ELi1ELi1EEEJNS0_4CopyIaS7_EEEEEvT_T0_DpT1_ --------------------------
	.section	.text._ZN2at6native55_GLOBAL__N__de093ff9_22_ForeachBinaryOpList_cu_a911ec4325multi_tensor_apply_kernelINS1_18TensorListMetadataILi2EEENS1_11CopyFunctorIaN3c1015Float8_e4m3fnuzELi2ELi1ELi1EEEJNS0_4CopyIaS7_EEEEEvT_T0_DpT1_,"ax",@progbits
	.align	128
.text._ZN2at6native55_GLOBAL__N__de093ff9_22_ForeachBinaryOpList_cu_a911ec4325multi_tensor_apply_kernelINS1_18TensorListMetadataILi2EEENS1_11CopyFunctorIaN3c1015Float8_e4m3fnuzELi2ELi1ELi1EEEJNS0_4CopyIaS7_EEEEEvT_T0_DpT1_:
        .type           _ZN2at6native55_GLOBAL__N__de093ff9_22_ForeachBinaryOpList_cu_a911ec4325multi_tensor_apply_kernelINS1_18TensorListMetadataILi2EEENS1_11CopyFunctorIaN3c1015Float8_e4m3fnuzELi2ELi1ELi1EEEJNS0_4CopyIaS7_EEEEEvT_T0_DpT1_,@function
        .size           _ZN2at6native55_GLOBAL__N__de093ff9_22_ForeachBinaryOpList_cu_a911ec4325multi_tensor_apply_kernelINS1_18TensorListMetadataILi2EEENS1_11CopyFunctorIaN3c1015Float8_e4m3fnuzELi2ELi1ELi1EEEJNS0_4CopyIaS7_EEEEEvT_T0_DpT1_,(.L_x_7789 - _ZN2at6native55_GLOBAL__N__de093ff9_22_ForeachBinaryOpList_cu_a911ec4325multi_tensor_apply_kernelINS1_18TensorListMetadataILi2EEENS1_11CopyFunctorIaN3c1015Float8_e4m3fnuzELi2ELi1ELi1EEEJNS0_4CopyIaS7_EEEEEvT_T0_DpT1_)
        .other          _ZN2at6native55_GLOBAL__N__de093ff9_22_ForeachBinaryOpList_cu_a911ec4325multi_tensor_apply_kernelINS1_18TensorListMetadataILi2EEENS1_11CopyFunctorIaN3c1015Float8_e4m3fnuzELi2ELi1ELi1EEEJNS0_4CopyIaS7_EEEEEvT_T0_DpT1_,@"STO_CUDA_ENTRY STV_DEFAULT"
_ZN2at6native55_GLOBAL__N__de093ff9_22_ForeachBinaryOpList_cu_a911ec4325multi_tensor_apply_kernelINS1_18TensorListMetadataILi2EEENS1_11CopyFunctorIaN3c1015Float8_e4m3fnuzELi2ELi1ELi1EEEJNS0_4CopyIaS7_EEEEEvT_T0_DpT1_:
        /* <DEDUP_REMOVED lines=50> */
.L_x_3460:
        /* <DEDUP_REMOVED lines=51> */
.L_x_3447:
[----:B------:R-:W-:Y:S05]  /*0650*/  BSYNC.RECONVERGENT B1 ;  /* 0x0000000000017941 */ /* 0x000fea0003800200 */
.L_x_3446:
[----:B------:R-:W-:Y:S01]  /*0660*/  IMAD.SHL.U32 R6, R6, 0x100000, RZ ;  /* 0x0010000006067824 */ /* 0x000fe200078e00ff */
[----:B------:R-:W-:-:S04]  /*0670*/  LEA R7, R7, 0x3b800000, 0x17 ;  /* 0x3b80000007077811 */ /* 0x000fc800078eb8ff */
[----:B------:R-:W-:-:S07]  /*0680*/  LOP3.LUT R14, R7, R6, R11, 0xfe, !PT ;  /* 0x00000006070e7212 */ /* 0x000fce00078efe0b */
.L_x_3445:
[----:B------:R-:W-:Y:S05]  /*0690*/  BSYNC.RECONVERGENT B0 ;  /* 0x0000000000007941 */ /* 0x000fea0003800200 */
.L_x_3444:
        /* <DEDUP_REMOVED lines=22> */
.L_x_3451:
[----:B------:R-:W-:Y:S05]  /*0800*/  BSYNC.RECONVERGENT B1 ;  /* 0x0000000000017941 */ /* 0x000fea0003800200 */
.L_x_3450:
[----:B------:R-:W-:Y:S01]  /*0810*/  IMAD.SHL.U32 R7, R7, 0x100000, RZ ;  /* 0x0010000007077824 */ /* 0x000fe200078e00ff */
[----:B------:R-:W-:-:S04]  /*0820*/  LEA R8, R8, 0x3b800000, 0x17 ;  /* 0x3b80000008087811 */ /* 0x000fc800078eb8ff */
[----:B------:R-:W-:-:S07]  /*0830*/  LOP3.LUT R7, R8, R7, R12, 0xfe, !PT ;  /* 0x0000000708077212 */ /* 0x000fce00078efe0c */
.L_x_3449:
[----:B------:R-:W-:Y:S05]  /*0840*/  BSYNC.RECONVERGENT B0 ;  /* 0x0000000000007941 */ /* 0x000fea0003800200 */
.L_x_3448:
        /* <DEDUP_REMOVED lines=22> */
.L_x_3455:
[----:B------:R-:W-:Y:S05]  /*09b0*/  BSYNC.RECONVERGENT B1 ;  /* 0x0000000000017941 */ /* 0x000fea0003800200 */
.L_x_3454:
[----:B------:R-:W-:Y:S01]  /*09c0*/  IMAD.SHL.U32 R8, R8, 0x100000, RZ ;  /* 0x0010000008087824 */ /* 0x000fe200078e00ff */
[----:B------:R-:W-:-:S04]  /*09d0*/  LEA R9, R9, 0x3b800000, 0x17 ;  /* 0x3b80000009097811 */ /* 0x000fc800078eb8ff */
[----:B------:R-:W-:-:S07]  /*09e0*/  LOP3.LUT R8, R9, R8, R13, 0xfe, !PT ;  /* 0x0000000809087212 */ /* 0x000fce00078efe0d */
.L_x_3453:
[----:B------:R-:W-:Y:S05]  /*09f0*/  BSYNC.RECONVERGENT B0 ;  /* 0x0000000000007941 */ /* 0x000fea0003800200 */
.L_x_3452:
        /* <DEDUP_REMOVED lines=22> */
.L_x_3459:
[----:B------:R-:W-:Y:S05]  /*0b60*/  BSYNC.RECONVERGENT B1 ;  /* 0x0000000000017941 */ /* 0x000fea0003800200 */
.L_x_3458:
[----:B------:R-:W-:Y:S01]  /*0b70*/  IMAD.SHL.U32 R9, R9, 0x100000, RZ ;  /* 0x0010000009097824 */ /* 0x000fe200078e00ff */
[----:B------:R-:W-:-:S04]  /*0b80*/  LEA R10, R10, 0x3b800000, 0x17 ;  /* 0x3b8000000a0a7811 */ /* 0x000fc800078eb8ff */
[----:B------:R-:W-:-:S07]  /*0b90*/  LOP3.LUT R9, R10, R9, R14, 0xfe, !PT ;  /* 0x000000090a097212 */ /* 0x000fce00078efe0e */
.L_x_3457:
[----:B------:R-:W-:Y:S05]  /*0ba0*/  BSYNC.RECONVERGENT B0 ;  /* 0x0000000000007941 */ /* 0x000fea0003800200 */
.L_x_3456:
        /* <DEDUP_REMOVED lines=21> */
.L_x_3443:
[----:B------:R-:W0:Y:S02]  /*0d00*/  S2R R3, SR_TID.X ;  /* 0x0000000000037919 */ /* 0x000e240000002100 */
[----:B0-----:R-:W-:-:S03]  /*0d10*/  IMAD.WIDE.U32 R4, R3, 0x4, RZ ;  /* 0x0000000403047825 */ /* 0x001fc600078e00ff */
[----:B------:R-:W-:-:S04]  /*0d20*/  ISETP.GE.U32.AND P0, PT, R4, UR29, PT ;  /* 0x0000001d04007c0c */ /* 0x000fc8000bf06070 */
[----:B------:R-:W-:-:S13]  /*0d30*/  ISETP.GE.AND.EX P0, PT, R5, UR15, PT, P0 ;  /* 0x0000000f05007c0c */ /* 0x000fda000bf06300 */
[----:B------:R-:W-:Y:S05]  /*0d40*/  @P0 EXIT ;  /* 0x000000000000094d */ /* 0x000fea0003800000 */
[----:B------:R-:W-:Y:S01]  /*0d50*/  IMAD.MOV.U32 R0, RZ, RZ, RZ ;  /* 0x000000ffff007224 */ /* 0x000fe200078e00ff */
[----:B------:R-:W0:Y:S06]  /*0d60*/  LDCU UR4, c[0x0][0x360] ;  /* 0x00006c00ff0477ac */ /* 0x000e2c0008000800 */
.L_x_3477:
        /* <DEDUP_REMOVED lines=31> */
.L_x_3464:
[----:B0-----:R-:W-:Y:S05]  /*0f60*/  BSYNC.RECONVERGENT B1 ;  /* 0x0000000000017941 */ /* 0x001fea0003800200 */
.L_x_3463:
[----:B------:R-:W-:Y:S01]  /*0f70*/  IMAD.SHL.U32 R6, R6, 0x100000, RZ ;  /* 0x0010000006067824 */ /* 0x000fe200078e00ff */
[----:B------:R-:W-:-:S04]  /*0f80*/  LEA R8, R8, 0x3b800000, 0x17 ;  /* 0x3b80000008087811 */ /* 0x000fc800078eb8ff */
[----:B------:R-:W-:-:S07]  /*0f90*/  LOP3.LUT R6, R8, R6, R13, 0xfe, !PT ;  /* 0x0000000608067212 */ /* 0x000fce00078efe0d */
.L_x_3462:
[----:B0-----:R-:W-:Y:S05]  /*0fa0*/  BSYNC.RECONVERGENT B0 ;  /* 0x0000000000007941 */ /* 0x001fea0003800200 */
.L_x_3461:
        /* <DEDUP_REMOVED lines=23> */
.L_x_3468:
[----:B------:R-:W-:Y:S05]  /*1120*/  BSYNC.RECONVERGENT B1 ;  /* 0x0000000000017941 */ /* 0x000fea0003800200 */
.L_x_3467:
[----:B------:R-:W-:Y:S01]  /*1130*/  IMAD.SHL.U32 R7, R7, 0x100000, RZ ;  /* 0x0010000007077824 */ /* 0x000fe200078e00ff */
[----:B------:R-:W-:-:S04]  /*1140*/  LEA R8, R8, 0x3b800000, 0x17 ;  /* 0x3b80000008087811 */ /* 0x000fc800078eb8ff */
[----:B------:R-:W-:-:S07]  /*1150*/  LOP3.LUT R8, R8, R7, R14, 0xfe, !PT ;  /* 0x0000000708087212 */ /* 0x000fce00078efe0e */
.L_x_3466:
[----:B------:R-:W-:Y:S05]  /*1160*/  BSYNC.RECONVERGENT B0 ;  /* 0x0000000000007941 */ /* 0x000fea0003800200 */
.L_x_3465:
        /* <DEDUP_REMOVED lines=23> */
.L_x_3472:
[----:B------:R-:W-:Y:S05]  /*12e0*/  BSYNC.RECONVERGENT B1 ;  /* 0x0000000000017941 */ /* 0x000fea0003800200 */
.L_x_3471:
[----:B------:R-:W-:Y:S01]  /*12f0*/  IMAD.SHL.U32 R4, R4, 0x100000, RZ ;  /* 0x0010000004047824 */ /* 0x000fe200078e00ff */
[----:B------:R-:W-:-:S04]  /*1300*/  LEA R8, R8, 0x3b800000, 0x17 ;  /* 0x3b80000008087811 */ /* 0x000fc800078eb8ff */
[----:B------:R-:W-:-:S07]  /*1310*/  LOP3.LUT R9, R8, R4, R13, 0xfe, !PT ;  /* 0x0000000408097212 */ /* 0x000fce00078efe0d */
.L_x_3470:
[----:B------:R-:W-:Y:S05]  /*1320*/  BSYNC.RECONVERGENT B0 ;  /* 0x0000000000007941 */ /* 0x000fea0003800200 */
.L_x_3469:
        /* <DEDUP_REMOVED lines=23> */
.L_x_3476:
[----:B------:R-:W-:Y:S05]  /*14a0*/  BSYNC.RECONVERGENT B1 ;  /* 0x0000000000017941 */ /* 0x000fea0003800200 */
.L_x_3475:
[----:B------:R-:W-:Y:S01]  /*14b0*/  IMAD.SHL.U32 R5, R5, 0x100000, RZ ;  /* 0x0010000005057824 */ /* 0x000fe200078e00ff */
[----:B------:R-:W-:-:S04]  /*14c0*/  LEA R4, R4, 0x3b800000, 0x17 ;  /* 0x3b80000004047811 */ /* 0x000fc800078eb8ff */
[----:B------:R-:W-:-:S07]  /*14d0*/  LOP3.LUT R8, R4, R5, R12, 0xfe, !PT ;  /* 0x0000000504087212 */ /* 0x000fce00078efe0c */
.L_x_3474:
[----:B------:R-:W-:Y:S05]  /*14e0*/  BSYNC.RECONVERGENT B0 ;  /* 0x0000000000007941 */ /* 0x000fea0003800200 */
.L_x_3473:
        /* <DEDUP_REMOVED lines=17> */
.L_x_3478:
        /* <DEDUP_REMOVED lines=16> */
.L_x_7789:


//--------------------- .text._ZN2at6native55_GLOBAL__N__de093ff9_22_ForeachBinaryOpList_cu_a911ec4325multi_tensor_apply_kernelINS1_18TensorListMetadataILi2EEENS1_11CopyFunctorIaN3c1013Float8_e4m3fnELi2ELi1ELi1EEEJNS0_4CopyIaS7_EEEEEvT_T0_DpT1_ --------------------------
	.section	.text._ZN2at6native55_GLOBAL__N__de093ff9_22_ForeachBinaryOpList_cu_a911ec4325multi_tensor_apply_kernelINS1_18TensorListMetadataILi2EEENS1_11CopyFunctorIaN3c1013Float8_e4m3fnELi2ELi1ELi1EEEJNS0_4CopyIaS7_EEEEEvT_T0_DpT1_,"ax",@progbits
	.align	128
.text._ZN2at6native55_GLOBAL__N__de093ff9_22_ForeachBinaryOpList_cu_a911ec4325multi_tensor_apply_kernelINS1_18TensorListMetadataILi2EEENS1_11CopyFunctorIaN3c1013Float8_e4m3fnELi2ELi1ELi1EEEJNS0_4CopyIaS7_EEEEEvT_T0_DpT1_:
        .type           _ZN2at6native55_GLOBAL__N__de093ff9_22_ForeachBinaryOpList_cu_a911ec4325multi_tensor_apply_kernelINS1_18TensorListMetadataILi2EEENS1_11CopyFunctorIaN3c1013Float8_e4m3fnELi2ELi1ELi1EEEJNS0_4CopyIaS7_EEEEEvT_T0_DpT1_,@function
        .size           _ZN2at6native55_GLOBAL__N__de093ff9_22_ForeachBinaryOpList_cu_a911ec4325multi_tensor_apply_kernelINS1_18TensorListMetadataILi2EEENS1_11CopyFunctorIaN3c1013Float8_e4m3fnELi2ELi1ELi1EEEJNS0_4CopyIaS7_EEEEEvT_T0_DpT1_,(.L_x_7790 - _ZN2at6native55_GLOBAL__N__de093ff9_22_ForeachBinaryOpList_cu_a911ec4325multi_tensor_apply_kernelINS1_18TensorListMetadataILi2EEENS1_11CopyFunctorIaN3c1013Float8_e4m3fnELi2ELi1ELi1EEEJNS0_4CopyIaS7_EEEEEvT_T0_DpT1_)
        .other          _ZN2at6native55_GLOBAL__N__de093ff9_22_ForeachBinaryOpList_cu_a911ec4325multi_tensor_apply_kernelINS1_18TensorListMetadataILi2EEENS1_11CopyFunctorIaN3c1013Float8_e4m3fnELi2ELi1ELi1EEEJNS0_4CopyIaS7_EEEEEvT_T0_DpT1_,@"STO_CUDA_ENTRY STV_DEFAULT"
_ZN2at6native55_GLOBAL__N__de093ff9_22_ForeachBinaryOpList_cu_a911ec4325multi_tensor_apply_kernelINS1_18TensorListMetadataILi2EEENS1_11CopyFunctorIaN3c1013Float8_e4m3fnELi2ELi1ELi1EEEJNS0_4CopyIaS7_EEEEEvT_T0_DpT1_:
        /* <DEDUP_REMOVED lines=50> */
.L_x_3488:
[----:B01234-:R-:W-:Y:S01]  /*0320*/  IADD3 R6, P1, PT, R0, UR17, RZ ;  /* 0x0000001100067c10 */ /* 0x01ffe2000ff3e0ff */
[----:B------:R-:W-:Y:S01]  /*0330*/  IMAD.U32 R9, RZ, RZ, UR17 ;  /* 0x00000011ff097e24 */ /* 0x000fe2000f8e00ff */
[----:B------:R-:W-:Y:S01]  /*0340*/  UMOV UR6, URZ ;  /* 0x000000ff00067c82 */ /* 0x000fe20008000000 */
[----:B------:R-:W-:Y:S01]  /*0350*/  IMAD.U32 R11, RZ, RZ, UR17 ;  /* 0x00000011ff0b7e24 */ /* 0x000fe2000f8e00ff */
[----:B------:R-:W-:Y:S01]  /*0360*/  ISETP.GE.U32.AND P0, PT, R6, UR27, PT ;  /* 0x0000001b06007c0c */ /* 0x000fe2000bf06070 */
[--C-:B------:R-:W-:Y:S01]  /*0370*/  IMAD.X R10, RZ, RZ, R3.reuse, P1 ;  /* 0x000000ffff0a7224 */ /* 0x100fe200008e0603 */
[----:B------:R-:W-:Y:S01]  /*0380*/  LEA R8, P3, R9, R0, 0x1 ;  /* 0x0000000009087211 */ /* 0x000fe200078608ff */
[----:B------:R-:W-:Y:S01]  /*0390*/  IMAD.MOV.U32 R6, RZ, RZ, R0 ;  /* 0x000000ffff067224 */ /* 0x000fe200078e0000 */
[----:B------:R-:W-:Y:S01]  /*03a0*/  ISETP.GE.U32.AND P1, PT, R0, UR27, PT ;  /* 0x0000001b00007c0c */ /* 0x000fe2000bf26070 */
[----:B------:R-:W-:Y:S01]  /*03b0*/  IMAD.MOV.U32 R7, RZ, RZ, R3 ;  /* 0x000000ffff077224 */ /* 0x000fe200078e0003 */
[----:B------:R-:W-:Y:S01]  /*03c0*/  ISETP.GE.U32.AND.EX P0, PT, R10, UR28, PT, P0 ;  /* 0x0000001c0a007c0c */ /* 0x000fe2000bf06100 */
[----:B------:R-:W-:Y:S01]  /*03d0*/  IMAD.U32 R10, RZ, RZ, UR17 ;  /* 0x00000011ff0a7e24 */ /* 0x000fe2000f8e00ff */
[----:B------:R-:W-:Y:S01]  /*03e0*/  ISETP.GE.U32.AND P2, PT, R8, UR27, PT ;  /* 0x0000001b08007c0c */ /* 0x000fe2000bf46070 */
[----:B------:R-:W-:Y:S01]  /*03f0*/  IMAD.WIDE.U32 R6, R11, 0x3, R6 ;  /* 0x000000030b067825 */ /* 0x000fe200078e0006 */
[----:B------:R-:W-:-:S02]  /*0400*/  ISETP.GE.U32.AND.EX P1, PT, R3, UR28, PT, P1 ;  /* 0x0000001c03007c0c */ /* 0x000fc4000bf26110 */
[----:B------:R-:W-:Y:S02]  /*0410*/  LEA.HI.X R8, R10, R3, RZ, 0x1, P3 ;  /* 0x000000030a087211 */ /* 0x000fe400018f0cff */
[----:B------:R-:W-:Y:S01]  /*0420*/  ISETP.GE.U32.AND P3, PT, R6, UR27, PT ;  /* 0x0000001b06007c0c */ /* 0x000fe2000bf66070 */
[----:B------:R-:W-:Y:S01]  /*0430*/  VIADD R6, R7, UR6 ;  /* 0x0000000607067c36 */ /* 0x000fe20008000000 */
[----:B------:R-:W-:-:S03]  /*0440*/  ISETP.GE.U32.AND.EX P2, PT, R8, UR28, PT, P2 ;  /* 0x0000001c08007c0c */ /* 0x000fc6000bf46120 */
[----:B------:R-:W-:Y:S02]  /*0450*/  @!P0 IADD3 R8, P4, PT, R0, UR8, RZ ;  /* 0x0000000800088c10 */ /* 0x000fe4000ff9e0ff */
[----:B------:R-:W-:Y:S02]  /*0460*/  ISETP.GE.U32.AND.EX P3, PT, R6, UR28, PT, P3 ;  /* 0x0000001c06007c0c */ /* 0x000fe4000bf66130 */
[C---:B------:R-:W-:Y:S02]  /*0470*/  @!P1 IADD3 R6, P5, PT, R0.reuse, UR32, RZ ;  /* 0x0000002000069c10 */ /* 0x040fe4000ffbe0ff */
[C---:B------:R-:W-:Y:S02]  /*0480*/  @!P0 IADD3.X R9, PT, PT, R3.reuse, UR7, RZ, P4, !PT ;  /* 0x0000000703098c10 */ /* 0x040fe4000a7fe4ff */
[C---:B------:R-:W-:Y:S02]  /*0490*/  @!P1 IADD3.X R7, PT, PT, R3.reuse, UR33, RZ, P5, !PT ;  /* 0x0000002103079c10 */ /* 0x040fe4000affe4ff */
[C---:B------:R-:W-:Y:S01]  /*04a0*/  @!P2 IADD3 R10, P5, PT, R0.reuse, UR25, RZ ;  /* 0x00000019000aac10 */ /* 0x040fe2000ffbe0ff */
[----:B-----5:R0:W5:Y:S03]  /*04b0*/  @!P0 LDG.E.U8 R2, desc[UR18][R8.64] ;  /* 0x0000001208028981 */ /* 0x020166000c1e1100 */
[----:B------:R-:W-:Y:S01]  /*04c0*/  @!P2 IADD3.X R11, PT, PT, R3, UR26, RZ, P5, !PT ;  /* 0x0000001a030bac10 */ /* 0x000fe2000affe4ff */
[----:B------:R0:W5:Y:S01]  /*04d0*/  @!P1 LDG.E.U8 R14, desc[UR18][R6.64] ;  /* 0x00000012060e9981 */ /* 0x000162000c1e1100 */
[----:B------:R-:W-:-:S03]  /*04e0*/  @!P3 IADD3 R12, P4, PT, R0, UR22, RZ ;  /* 0x00000016000cbc10 */ /* 0x000fc6000ff9e0ff */
[----:B------:R0:W5:Y:S01]  /*04f0*/  @!P2 LDG.E.U8 R4, desc[UR18][R10.64] ;  /* 0x000000120a04a981 */ /* 0x000162000c1e1100 */
[----:B------:R-:W-:-:S05]  /*0500*/  @!P3 IADD3.X R13, PT, PT, R3, UR23, RZ, P4, !PT ;  /* 0x00000017030dbc10 */ /* 0x000fca000a7fe4ff */
        /* <DEDUP_REMOVED lines=19> */
[----:B------:R-:W-:Y:S02]  /*0640*/  IADD3 R6, P1, PT, R0, UR30, RZ ;  /* 0x0000001e00067c10 */ /* 0x000fe4000ff3e0ff */
[----:B------:R-:W0:Y:S02]  /*0650*/  F2I.FTZ.TRUNC.NTZ R9, R8 ;  /* 0x0000000800097305 */ /* 0x000e24000021f100 */
[----:B------:R-:W-:-:S05]  /*0660*/  IADD3.X R7, PT, PT, R3, UR31, RZ, P1, !PT ;  /* 0x0000001f03077c10 */ /* 0x000fca0008ffe4ff */
[----:B0-----:R1:W-:Y:S04]  /*0670*/  STG.E.U8 desc[UR18][R6.64], R9 ;  /* 0x0000000906007986 */ /* 0x0013e8000c101112 */
.L_x_3481:
[----:B------:R-:W-:Y:S05]  /*0680*/  BSYNC.RECONVERGENT B0 ;  /* 0x0000000000007941 */ /* 0x000fea0003800200 */
.L_x_3480:
        /* <DEDUP_REMOVED lines=22> */
.L_x_3483:
[----:B------:R-:W-:Y:S05]  /*07f0*/  BSYNC.RECONVERGENT B0 ;  /* 0x0000000000007941 */ /* 0x000fea0003800200 */
.L_x_3482:
        /* <DEDUP_REMOVED lines=22> */
.L_x_3485:
[----:B------:R-:W-:Y:S05]  /*0960*/  BSYNC.RECONVERGENT B0 ;  /* 0x0000000000007941 */ /* 0x000fea0003800200 */
.L_x_3484:
[----:B------:R-:W-:Y:S04]  /*0970*/  BSSY.RECONVERGENT B0, `(.L_x_3486) ;  /* 0x0000016000007945 */ /* 0x000fe80003800200 */
[----:B------:R-:W-:Y:S05]  /*0980*/  @P3 BRA `(.L_x_3487) ;  /* 0x0000000000503947 */ /* 0x000fea0003800000 */
[----:B0123-5:R-:W-:Y:S02]  /*0990*/  IMAD.SHL.U32 R6, R5, 0x1000000, RZ ;  /* 0x0100000005067824 */ /* 0x02ffe400078e00ff */
        /* <DEDUP_REMOVED lines=19> */
.L_x_3487:
[----:B------:R-:W-:Y:S05]  /*0ad0*/  BSYNC.RECONVERGENT B0 ;  /* 0x0000000000007941 */ /* 0x000fea0003800200 */
.L_x_3486:
[----:B------:R-:W-:Y:S02]  /*0ae0*/  UIADD3 UR4, UP0, UPT, UR16, UR4, URZ ;  /* 0x0000000410047290 */ /* 0x000fe4000ff1e0ff */
[----:B------:R-:W-:Y:S02]  /*0af0*/  IADD3 R0, P0, PT, R0, UR16, RZ ;  /* 0x0000001000007c10 */ /* 0x000fe4000ff1e0ff */
[----:B------:R-:W-:Y:S02]  /*0b00*/  UIADD3.X UR5, UPT, UPT, URZ, UR5, URZ, UP0, !UPT ;  /* 0x00000005ff057290 */ /* 0x000fe400087fe4ff */
[----:B------:R-:W-:Y:S01]  /*0b10*/  UISETP.GE.U32.AND UP0, UPT, UR4, UR27, UPT ;  /* 0x0000001b0400728c */ /* 0x000fe2000bf06070 */
[----:B------:R-:W-:-:S03]  /*0b20*/  IMAD.X R3, RZ, RZ, R3, P0 ;  /* 0x000000ffff037224 */ /* 0x000fc600000e0603 */
[----:B------:R-:W-:-:S09]  /*0b30*/  UISETP.GE.U32.AND.EX UP0, UPT, UR5, UR28, UPT, UP0 ;  /* 0x0000001c0500728c */ /* 0x000fd2000bf06100 */
[----:B------:R-:W-:Y:S05]  /*0b40*/  BRA.U !UP0, `(.L_x_3488) ;  /* 0xfffffff508f47547 */ /* 0x000fea000b83ffff */
[----:B------:R-:W-:Y:S05]  /*0b50*/  EXIT ;  /* 0x000000000000794d */ /* 0x000fea0003800000 */
.L_x_3479:
[----:B------:R-:W0:Y:S02]  /*0b60*/  S2R R3, SR_TID.X ;  /* 0x0000000000037919 */ /* 0x000e240000002100 */
[----:B0-----:R-:W-:-:S03]  /*0b70*/  IMAD.WIDE.U32 R4, R3, 0x4, RZ ;  /* 0x0000000403047825 */ /* 0x001fc600078e00ff */
[----:B------:R-:W-:-:S04]  /*0b80*/  ISETP.GE.U32.AND P0, PT, R4, UR29, PT ;  /* 0x0000001d04007c0c */ /* 0x000fc8000bf06070 */
[----:B------:R-:W-:-:S13]  /*0b90*/  ISETP.GE.AND.EX P0, PT, R5, UR15, PT, P0 ;  /* 0x0000000f05007c0c */ /* 0x000fda000bf06300 */
[----:B------:R-:W-:Y:S05]  /*0ba0*/  @P0 EXIT ;  /* 0x000000000000094d */ /* 0x000fea0003800000 */
[----:B------:R-:W-:Y:S01]  /*0bb0*/  IMAD.MOV.U32 R0, RZ, RZ, RZ ;  /* 0x000000ffff007224 */ /* 0x000fe200078e00ff */
[----:B------:R-:W0:Y:S06]  /*0bc0*/  LDCU UR4, c[0x0][0x360] ;  /* 0x00006c00ff0477ac */ /* 0x000e2c0008000800 */
.L_x_3489:
[C---:B------:R-:W-:Y:S01]  /*0bd0*/  IMAD.SHL.U32 R2, R3.reuse, 0x4, RZ ;  /* 0x0000000403027824 */ /* 0x040fe200078e00ff */
[----:B------:R-:W-:-:S04]  /*0be0*/  SHF.L.U64.HI R14, R3, 0x2, R0 ;  /* 0x00000002030e7819 */ /* 0x000fc80000010200 */
[----:B------:R-:W-:-:S04]  /*0bf0*/  IADD3 R8, P0, PT, R2, UR32, RZ ;  /* 0x0000002002087c10 */ /* 0x000fc8000ff1e0ff */
[----:B------:R-:W-:-:S05]  /*0c00*/  IADD3.X R9, PT, PT, R14, UR33, RZ, P0, !PT ;  /* 0x000000210e097c10 */ /* 0x000fca00087fe4ff */
        /* <DEDUP_REMOVED lines=26> */
[----:B------:R-:W-:Y:S01]  /*0db0*/  VIADD R15, R13, 0xfffffffc ;  /* 0xfffffffc0d0f7836 */ /* 0x000fe20000000000 */
[C---:B------:R-:W-:Y:S01]  /*0dc0*/  SHF.L.U32 R13, R11.reuse, R12, RZ ;  /* 0x0000000c0b0d7219 */ /* 0x040fe200000006ff */
[----:B------:R-:W-:Y:S02]  /*0dd0*/  IMAD.SHL.U32 R12, R12, 0x800000, RZ ;  /* 0x008000000c0c7824 */ /* 0x000fe400078e00ff */
[----:B--2---:R-:W-:Y:S02]  /*0de0*/  IMAD.MOV R16, RZ, RZ, -R16 ;  /* 0x000000ffff107224 */ /* 0x004fe400078e0a10 */
[----:B------:R-:W-:Y:S01]  /*0df0*/  VIADD R11, R11, 0x1000000 ;  /* 0x010000000b0b7836 */ /* 0x000fe20000000000 */
[----:B------:R-:W-:Y:S01]  /*0e00*/  LEA.HI R12, R13, -R12, RZ, 0x1c ;  /* 0x8000000c0d0c7211 */ /* 0x000fe200078fe0ff */
[----:B------:R-:W-:Y:S01]  /*0e10*/  VIADD R18, R17, 0xfffffffc ;  /* 0xfffffffc11127836 */ /* 0x000fe20000000000 */
[----:B------:R-:W-:-:S02]  /*0e20*/  VIADDMNMX.U32 R19, R16, R19, 0x4, !PT ;  /* 0x0000000410137446 */ /* 0x000fc40007800013 */
[----:B------:R-:W-:Y:S01]  /*0e30*/  SHF.L.U32 R16, R10, R15, RZ ;  /* 0x0000000f0a107219 */ /* 0x000fe200000006ff */
[----:B------:R-:W-:Y:S01]  /*0e40*/  IMAD.SHL.U32 R15, R15, 0x800000, RZ ;  /* 0x008000000f0f7824 */ /* 0x000fe200078e00ff */
[----:B------:R-:W-:Y:S01]  /*0e50*/  SHF.R.S32.HI R11, RZ, 0x8, R11 ;  /* 0x00000008ff0b7819 */ /* 0x000fe2000001140b */
[----:B------:R-:W-:Y:S01]  /*0e60*/  VIADD R12, R12, 0x3c000000 ;  /* 0x3c0000000c0c7836 */ /* 0x000fe20000000000 */
[----:B------:R-:W-:Y:S01]  /*0e70*/  SHF.L.U32 R13, R9, R18, RZ ;  /* 0x00000012090d7219 */ /* 0x000fe200000006ff */
[----:B------:R-:W-:Y:S01]  /*0e80*/  VIADD R19, R19, 0xfffffffc ;  /* 0xfffffffc13137836 */ /* 0x000fe20000000000 */
[----:B------:R-:W-:Y:S01]  /*0e90*/  LEA.HI R15, R16, -R15, RZ, 0x1c ;  /* 0x8000000f100f7211 */ /* 0x000fe200078fe0ff */
[----:B------:R-:W-:Y:S01]  /*0ea0*/  IMAD.SHL.U32 R18, R18, 0x800000, RZ ;  /* 0x0080000012127824 */ /* 0x000fe200078e00ff */
[----:B------:R-:W-:Y:S01]  /*0eb0*/  LOP3.LUT R11, R12, 0x7f800000, R11, 0xf8, !PT ;  /* 0x7f8000000c0b7812 */ /* 0x000fe200078ef80b */
        /* <DEDUP_REMOVED lines=9> */
[----:B------:R-:W-:Y:S01]  /*0f50*/  SEL R11, R11, RZ, P0 ;  /* 0x000000ff0b0b7207 */ /* 0x000fe20000000000 */
[----:B------:R-:W-:Y:S01]  /*0f60*/  VIADD R8, R8, 0x1000000 ;  /* 0x0100000008087836 */ /* 0x000fe20000000000 */
[----:B------:R-:W-:Y:S01]  /*0f70*/  SHF.R.S32.HI R9, RZ, 0x8, R9 ;  /* 0x00000008ff097819 */ /* 0x000fe20000011409 */
[----:B------:R-:W-:Y:S01]  /*0f80*/  VIADD R19, R19, 0x3c000000 ;  /* 0x3c00000013137836 */ /* 0x000fe20000000000 */
[----:B------:R-:W-:-:S02]  /*0f90*/  LOP3.LUT R10, R15, 0x7f800000, R10, 0xf8, !PT ;  /* 0x7f8000000f0a7812 */ /* 0x000fc400078ef80a */
[----:B------:R-:W-:Y:S02]  /*0fa0*/  LOP3.LUT P0, RZ, R4, 0x7f000000, RZ, 0xc0, !PT ;  /* 0x7f00000004ff7812 */ /* 0x000fe4000780c0ff */
[----:B------:R-:W-:Y:S02]  /*0fb0*/  LOP3.LUT R12, R12, 0x7f800000, R9, 0xf8, !PT ;  /* 0x7f8000000c0c7812 */ /* 0x000fe400078ef809 */
[----:B------:R-:W-:Y:S02]  /*0fc0*/  SEL R9, R10, RZ, P0 ;  /* 0x000000ff0a097207 */ /* 0x000fe40000000000 */
[----:B------:R-:W-:Y:S02]  /*0fd0*/  LOP3.LUT P0, RZ, R5, 0x7f000000, RZ, 0xc0, !PT ;  /* 0x7f00000005ff7812 */ /* 0x000fe4000780c0ff */
[----:B------:R-:W-:Y:S02]  /*0fe0*/  SHF.R.S32.HI R8, RZ, 0x8, R8 ;  /* 0x00000008ff087819 */ /* 0x000fe40000011408 */
[----:B------:R-:W-:-:S02]  /*0ff0*/  SEL R12, R12, RZ, P0 ;  /* 0x000000ff0c0c7207 */ /* 0x000fc40000000000 */
[----:B------:R-:W-:Y:S02]  /*1000*/  LOP3.LUT R8, R19, 0x7f800000, R8, 0xf8, !PT ;  /* 0x7f80000013087812 */ /* 0x000fe400078ef808 */
[----:B------:R-:W-:Y:S02]  /*1010*/  LOP3.LUT P0, RZ, R7, 0x7f000000, RZ, 0xc0, !PT ;  /* 0x7f00000007ff7812 */ /* 0x000fe4000780c0ff */
[----:B------:R-:W-:Y:S02]  /*1020*/  LOP3.LUT R11, R11, 0x80000000, R6, 0xf8, !PT ;  /* 0x800000000b0b7812 */ /* 0x000fe400078ef806 */
[----:B------:R-:W-:Y:S02]  /*1030*/  LOP3.LUT R9, R9, 0x80000000, R4, 0xf8, !PT ;  /* 0x8000000009097812 */ /* 0x000fe400078ef804 */
[----:B------:R-:W-:Y:S02]  /*1040*/  SEL R8, R8, RZ, P0 ;  /* 0x000000ff08087207 */ /* 0x000fe40000000000 */
[----:B------:R-:W-:Y:S01]  /*1050*/  LOP3.LUT R12, R12, 0x80000000, R5, 0xf8, !PT ;  /* 0x800000000c0c7812 */ /* 0x000fe200078ef805 */
[----:B------:R-:W-:Y:S01]  /*1060*/  F2I.FTZ.TRUNC.NTZ R11, R11 ;  /* 0x0000000b000b7305 */ /* 0x000fe2000021f100 */
[----:B------:R-:W-:-:S07]  /*1070*/  LOP3.LUT R8, R8, 0x80000000, R7, 0xf8, !PT ;  /* 0x8000000008087812 */ /* 0x000fce00078ef807 */
[----:B------:R-:W1:Y:S08]  /*1080*/  F2I.FTZ.TRUNC.NTZ R4, R9 ;  /* 0x0000000900047305 */ /* 0x000e70000021f100 */
[----:B------:R-:W-:Y:S01]  /*1090*/  F2I.FTZ.TRUNC.NTZ R12, R12 ;  /* 0x0000000c000c7305 */ /* 0x000fe2000021f100 */
[----:B-1----:R-:W-:-:S07]  /*10a0*/  PRMT R11, R11, 0x3340, R4 ;  /* 0x000033400b0b7816 */ /* 0x002fce0000000004 */
[----:B------:R-:W1:Y:S01]  /*10b0*/  F2I.FTZ.TRUNC.NTZ R5, R8 ;  /* 0x0000000800057305 */ /* 0x000e62000021f100 */
[----:B------:R-:W-:Y:S02]  /*10c0*/  IADD3 R4, P0, PT, R2, UR30, RZ ;  /* 0x0000001e02047c10 */ /* 0x000fe4000ff1e0ff */
[----:B-1----:R-:W-:Y:S02]  /*10d0*/  PRMT R2, R12, 0x3340, R5 ;  /* 0x000033400c027816 */ /* 0x002fe40000000005 */
        /* <DEDUP_REMOVED lines=13> */
.L_x_3490:
        /* <DEDUP_REMOVED lines=13> */
.L_x_7790:


//--------------------- .text._ZN2at6native55_GLOBAL__N__de093ff9_22_ForeachBinaryOpList_cu_a911ec4325multi_tensor_apply_kernelINS1_18TensorListMetadataILi2EEENS1_11CopyFunctorIabLi2ELi1ELi1EEEJNS0_4CopyIabEEEEEvT_T0_DpT1_ --------------------------
	.section	.text._ZN2at6native55_GLOBAL__N__de093ff9_22_ForeachBinaryOpList_cu_a911ec4325multi_tensor_apply_kernelINS1_18TensorListMetadataILi2EEENS1_11CopyFunctorIabLi2ELi1ELi1EEEJNS0_4CopyIabEEEEEvT_T0_DpT1_,"ax",@progbits
	.align	128
.text._ZN2at6native55_GLOBAL__N__de093ff9_22_ForeachBinaryOpList_cu_a911ec4325multi_tensor_apply_kernelINS1_18TensorListMetadataILi2EEENS1_11CopyFunctorIabLi2ELi1ELi1EEEJNS0_4CopyIabEEEEEvT_T0_DpT1_:
        .type           _ZN2at6native55_GLOBAL__N__de093ff9_22_ForeachBinaryOpList_cu_a911ec4325multi_tensor_apply_kernelINS1_18TensorListMetadataILi2EEENS1_11CopyFunctorIabLi2ELi1ELi1EEEJNS0_4CopyIabEEEEEvT_T0_DpT1_,@function
        .size           _ZN2at6native55_GLOBAL__N__de093ff9_22_ForeachBinaryOpList_cu_a911ec4325multi_tensor_apply_kernelINS1_18TensorListMetadataILi2EEENS1_11CopyFunctorIabLi2ELi1ELi1EEEJNS0_4CopyIabEEEEEvT_T0_DpT1_,(.L_x_7791 - _ZN2at6native55_GLOBAL__N__de093ff9_22_ForeachBinaryOpList_cu_a911ec4325multi_tensor_apply_kernelINS1_18TensorListMetadataILi2EEENS1_11CopyFunctorIabLi2ELi1ELi1EEEJNS0_4CopyIabEEEEEvT_T0_DpT1_)
        .other          _ZN2at6native55_GLOBAL__N__de093ff9_22_ForeachBinaryOpList_cu_a911ec4325multi_tensor_apply_kernelINS1_18TensorListMetadataILi2EEENS1_11CopyFunctorIabLi2ELi1ELi1EEEJNS0_4CopyIabEEEEEvT_T0_DpT1_,@"STO_CUDA_ENTRY STV_DEFAULT"
_ZN2at6native55_GLOBAL__N__de093ff9_22_ForeachBinaryOpList_cu_a911ec4325multi_tensor_apply_kernelINS1_18TensorListMetadataILi2EEENS1_11CopyFunctorIabLi2ELi1ELi1EEEJNS0_4CopyIabEEEEEvT_T0_DpT1_:
        /* <DEDUP_REMOVED lines=39> */
[----:B------:R-:W-:Y:S05]  /*0270*/  CALL.REL.NOINC `($__internal_120_$__cuda_sm20_div_u16) ;  /* 0x0000000c00847944 */ /* 0x000fea0003c00000 */
        /* <DEDUP_REMOVED lines=59> */
.L_x_3493:
[C---:B------:R-:W-:Y:S02]  /*0630*/  ISETP.GE.U32.AND P1, PT, R6.reuse, UR32, PT ;  /* 0x0000002006007c0c */ /* 0x040fe4000bf26070 */
[----:B------:R-:W-:Y:S02]  /*0640*/  IADD3 R5, P0, PT, R6, UR33, RZ ;  /* 0x0000002106057c10 */ /* 0x000fe4000ff1e0ff */
[----:B------:R-:W-:Y:S02]  /*0650*/  ISETP.GE.AND.EX P1, PT, R7, UR31, PT, P1 ;  /* 0x0000001f07007c0c */ /* 0x000fe4000bf26310 */
[----:B------:R-:W-:Y:S01]  /*0660*/  ISETP.GE.U32.AND P4, PT, R5, UR32, PT ;  /* 0x0000002005007c0c */ /* 0x000fe2000bf86070 */
[----:B------:R-:W-:-:S05]  /*0670*/  IMAD.X R5, RZ, RZ, R7, P0 ;  /* 0x000000ffff057224 */ /* 0x000fca00000e0607 */
[----:B------:R-:W-:Y:S01]  /*0680*/  ISETP.GE.AND.EX P4, PT, R5, UR31, PT, P4 ;  /* 0x0000001f05007c0c */ /* 0x000fe2000bf86340 */
[----:B------:R-:W-:-:S04]  /*0690*/  IMAD.U32 R5, RZ, RZ, UR33 ;  /* 0x00000021ff057e24 */ /* 0x000fc8000f8e00ff */
[----:B0-----:R-:W-:Y:S02]  /*06a0*/  @!P1 IADD3 R8, P0, PT, R6, UR30, RZ ;  /* 0x0000001e06089c10 */ /* 0x001fe4000ff1e0ff */
[----:B------:R-:W-:Y:S02]  /*06b0*/  IADD3 R16, P2, P3, R5, UR33, R6 ;  /* 0x0000002105107c10 */ /* 0x000fe4000fb5e006 */
[----:B------:R-:W-:Y:S02]  /*06c0*/  @!P1 IADD3.X R9, PT, PT, R7, UR7, RZ, P0, !PT ;  /* 0x0000000707099c10 */ /* 0x000fe400087fe4ff */
[----:B------:R-:W-:Y:S02]  /*06d0*/  ISETP.GE.U32.AND P0, PT, R16, UR32, PT ;  /* 0x0000002010007c0c */ /* 0x000fe4000bf06070 */
[----:B------:R-:W-:Y:S01]  /*06e0*/  IADD3.X R17, PT, PT, RZ, RZ, R7, P2, P3 ;  /* 0x000000ffff117210 */ /* 0x000fe200017e6407 */
[----:B------:R0:W2:Y:S01]  /*06f0*/  @!P1 LDG.E.U8 R3, desc[UR28][R8.64] ;  /* 0x0000001c08039981 */ /* 0x0000a2000c1e1100 */
[----:B------:R-:W-:-:S02]  /*0700*/  @!P4 IADD3 R10, P2, PT, R6, UR8, RZ ;  /* 0x00000008060acc10 */ /* 0x000fc4000ff5e0ff */
[----:B------:R-:W-:Y:S02]  /*0710*/  IADD3 R5, P3, PT, R16, UR33, RZ ;  /* 0x0000002110057c10 */ /* 0x000fe4000ff7e0ff */
[----:B------:R-:W-:Y:S02]  /*0720*/  ISETP.GE.AND.EX P0, PT, R17, UR31, PT, P0 ;  /* 0x0000001f11007c0c */ /* 0x000fe4000bf06300 */
[----:B------:R-:W-:Y:S02]  /*0730*/  @!P4 IADD3.X R11, PT, PT, R7, UR9, RZ, P2, !PT ;  /* 0x00000009070bcc10 */ /* 0x000fe400097fe4ff */
[----:B------:R-:W-:Y:S01]  /*0740*/  ISETP.GE.U32.AND P2, PT, R5, UR32, PT ;  /* 0x0000002005007c0c */ /* 0x000fe2000bf46070 */
[----:B------:R-:W-:Y:S02]  /*0750*/  IMAD.X R5, RZ, RZ, R17, P3 ;  /* 0x000000ffff057224 */ /* 0x000fe400018e0611 */
[----:B------:R1:W3:Y:S03]  /*0760*/  @!P4 LDG.E.U8 R4, desc[UR28][R10.64] ;  /* 0x0000001c0a04c981 */ /* 0x0002e6000c1e1100 */
[----:B------:R-:W-:-:S03]  /*0770*/  ISETP.GE.AND.EX P2, PT, R5, UR31, PT, P2 ;  /* 0x0000001f05007c0c */ /* 0x000fc6000bf46320 */
[----:B------:R-:W-:-:S04]  /*0780*/  @!P0 IADD3 R12, P3, PT, R6, UR43, RZ ;  /* 0x0000002b060c8c10 */ /* 0x000fc8000ff7e0ff */
[----:B------:R-:W-:-:S05]  /*0790*/  @!P0 IADD3.X R13, PT, PT, R7, UR44, RZ, P3, !PT ;  /* 0x0000002c070d8c10 */ /* 0x000fca0009ffe4ff */
[----:B------:R4:W5:Y:S01]  /*07a0*/  @!P0 LDG.E.U8 R2, desc[UR28][R12.64] ;  /* 0x0000001c0c028981 */ /* 0x000962000c1e1100 */
[----:B------:R-:W-:-:S04]  /*07b0*/  @!P2 IADD3 R14, P3, PT, R6, UR40, RZ ;  /* 0x00000028060eac10 */ /* 0x000fc8000ff7e0ff */
[----:B------:R-:W-:-:S05]  /*07c0*/  @!P2 IADD3.X R15, PT, PT, R7, UR41, RZ, P3, !PT ;  /* 0x00000029070fac10 */ /* 0x000fca0009ffe4ff */
[----:B------:R4:W5:Y:S01]  /*07d0*/  @!P2 LDG.E.U8 R0, desc[UR28][R14.64] ;  /* 0x0000001c0e00a981 */ /* 0x000962000c1e1100 */
[----:B0-----:R-:W-:Y:S01]  /*07e0*/  @!P1 IADD3 R8, P3, PT, R6, UR27, RZ ;  /* 0x0000001b06089c10 */ /* 0x001fe2000ff7e0ff */
[----:B------:R-:W-:-:S03]  /*07f0*/  IMAD.U32 R5, RZ, RZ, UR33 ;  /* 0x00000021ff057e24 */ /* 0x000fc6000f8e00ff */
[----:B------:R-:W-:Y:S02]  /*0800*/  @!P1 IADD3.X R9, PT, PT, R7, UR10, RZ, P3, !PT ;  /* 0x0000000a07099c10 */ /* 0x000fe40009ffe4ff */
[----:B-1----:R-:W-:Y:S01]  /*0810*/  @!P4 IADD3 R10, P3, PT, R6, UR19, RZ ;  /* 0x00000013060acc10 */ /* 0x002fe2000ff7e0ff */
[----:B------:R-:W-:Y:S01]  /*0820*/  IMAD.U32 R19, RZ, RZ, UR33 ;  /* 0x00000021ff137e24 */ /* 0x000fe2000f8e00ff */
[----:B------:R-:W-:Y:S02]  /*0830*/  IADD3 R16, P5, P6, R5, UR33, R16 ;  /* 0x0000002105107c10 */ /* 0x000fe4000febe010 */
[----:B------:R-:W-:Y:S02]  /*0840*/  @!P4 IADD3.X R11, PT, PT, R7, UR12, RZ, P3, !PT ;  /* 0x0000000c070bcc10 */ /* 0x000fe40009ffe4ff */
[----:B----4-:R-:W-:Y:S02]  /*0850*/  IADD3.X R13, PT, PT, RZ, RZ, R17, P5, P6 ;  /* 0x000000ffff0d7210 */ /* 0x010fe40002fec411 */
[----:B------:R-:W-:-:S02]  /*0860*/  IADD3 R5, P3, PT, R16, UR33, RZ ;  /* 0x0000002110057c10 */ /* 0x000fc4000ff7e0ff */
[----:B------:R-:W-:-:S03]  /*0870*/  IADD3 R12, P5, P6, R19, UR33, R16 ;  /* 0x00000021130c7c10 */ /* 0x000fc6000febe010 */
[----:B------:R-:W-:Y:S01]  /*0880*/  IMAD.X R14, RZ, RZ, R13, P3 ;  /* 0x000000ffff0e7224 */ /* 0x000fe200018e060d */
[----:B------:R-:W-:Y:S01]  /*0890*/  ISETP.GE.U32.AND P3, PT, R12, UR32, PT ;  /* 0x000000200c007c0c */ /* 0x000fe2000bf66070 */
[----:B--2---:R0:W-:Y:S01]  /*08a0*/  @!P1 STG.E.U8 desc[UR28][R8.64], R3 ;  /* 0x0000000308009986 */ /* 0x0041e2000c10111c */
[----:B------:R-:W-:-:S04]  /*08b0*/  ISETP.GE.U32.AND P1, PT, R16, UR32, PT ;  /* 0x0000002010007c0c */ /* 0x000fc8000bf26070 */
[----:B------:R-:W-:Y:S02]  /*08c0*/  ISETP.GE.AND.EX P1, PT, R13, UR31, PT, P1 ;  /* 0x0000001f0d007c0c */ /* 0x000fe4000bf26310 */
[----:B------:R-:W-:Y:S01]  /*08d0*/  IADD3.X R13, PT, PT, RZ, RZ, R13, P5, P6 ;  /* 0x000000ffff0d7210 */ /* 0x000fe20002fec40d */
[----:B---3--:R1:W-:Y:S01]  /*08e0*/  @!P4 STG.E.U8 desc[UR28][R10.64], R4 ;  /* 0x000000040a00c986 */ /* 0x0083e2000c10111c */
[----:B------:R-:W-:Y:S02]  /*08f0*/  ISETP.GE.U32.AND P4, PT, R5, UR32, PT ;  /* 0x0000002005007c0c */ /* 0x000fe4000bf86070 */
[----:B0-----:R-:W-:Y:S02]  /*0900*/  @!P0 IADD3 R8, P6, PT, R6, UR42, RZ ;  /* 0x0000002a06088c10 */ /* 0x001fe4000ffde0ff */
[----:B------:R-:W-:Y:S02]  /*0910*/  IADD3 R5, P5, PT, R12, UR33, RZ ;  /* 0x000000210c057c10 */ /* 0x000fe4000ffbe0ff */
[----:B------:R-:W-:-:S02]  /*0920*/  @!P0 IADD3.X R9, PT, PT, R7, UR20, RZ, P6, !PT ;  /* 0x0000001407098c10 */ /* 0x000fc4000b7fe4ff */
[----:B------:R-:W-:Y:S01]  /*0930*/  ISETP.GE.U32.AND P6, PT, R5, UR32, PT ;  /* 0x0000002005007c0c */ /* 0x000fe2000bfc6070 */
[----:B------:R-:W-:Y:S01]  /*0940*/  IMAD.X R5, RZ, RZ, R13, P5 ;  /* 0x000000ffff057224 */ /* 0x000fe200028e060d */
[----:B------:R-:W-:Y:S02]  /*0950*/  ISETP.GE.AND.EX P4, PT, R14, UR31, PT, P4 ;  /* 0x0000001f0e007c0c */ /* 0x000fe4000bf86340 */
[----:B------:R-:W-:Y:S02]  /*0960*/  ISETP.GE.AND.EX P3, PT, R13, UR31, PT, P3 ;  /* 0x0000001f0d007c0c */ /* 0x000fe4000bf66330 */
[----:B------:R-:W-:Y:S01]  /*0970*/  ISETP.GE.AND.EX P6, PT, R5, UR31, PT, P6 ;  /* 0x0000001f05007c0c */ /* 0x000fe2000bfc6360 */
[----:B-----5:R0:W-:Y:S01]  /*0980*/  @!P0 STG.E.U8 desc[UR28][R8.64], R2 ;  /* 0x0000000208008986 */ /* 0x0201e2000c10111c */
[C---:B-1----:R-:W-:Y:S02]  /*0990*/  @!P2 IADD3 R10, P5, PT, R6.reuse, UR39, RZ ;  /* 0x00000027060aac10 */ /* 0x042fe4000ffbe0ff */
[----:B------:R-:W-:-:S02]  /*09a0*/  @!P1 IADD3 R12, P0, PT, R6, UR45, RZ ;  /* 0x0000002d060c9c10 */ /* 0x000fc4000ff1e0ff */
[C---:B------:R-:W-:Y:S02]  /*09b0*/  @!P2 IADD3.X R11, PT, PT, R7.reuse, UR22, RZ, P5, !PT ;  /* 0x00000016070bac10 */ /* 0x040fe4000affe4ff */
[C---:B------:R-:W-:Y:S02]  /*09c0*/  @!P1 IADD3.X R13, PT, PT, R7.reuse, UR46, RZ, P0, !PT ;  /* 0x0000002e070d9c10 */ /* 0x040fe400087fe4ff */
[C---:B------:R-:W-:Y:S01]  /*09d0*/  @!P4 IADD3 R14, P0, PT, R6.reuse, UR38, RZ ;  /* 0x00000026060ecc10 */ /* 0x040fe2000ff1e0ff */
[----:B------:R1:W-:Y:S01]  /*09e0*/  @!P2 STG.E.U8 desc[UR28][R10.64], R0 ;  /* 0x000000000a00a986 */ /* 0x0003e2000c10111c */
[C---:B------:R-:W-:Y:S02]  /*09f0*/  @!P3 IADD3 R16, P2, PT, R6.reuse, UR36, RZ ;  /* 0x000000240610bc10 */ /* 0x040fe4000ff5e0ff */
[----:B------:R-:W-:Y:S01]  /*0a00*/  @!P4 IADD3.X R15, PT, PT, R7, UR23, RZ, P0, !PT ;  /* 0x00000017070fcc10 */ /* 0x000fe200087fe4ff */
[----:B------:R-:W2:Y:S01]  /*0a10*/  @!P1 LDG.E.U8 R3, desc[UR28][R12.64] ;  /* 0x0000001c0c039981 */ /* 0x000ea2000c1e1100 */
[----:B------:R-:W-:-:S02]  /*0a20*/  @!P6 IADD3 R18, P0, PT, R6, UR34, RZ ;  /* 0x000000220612ec10 */ /* 0x000fc4000ff1e0ff */
[C---:B------:R-:W-:Y:S01]  /*0a30*/  @!P3 IADD3.X R17, PT, PT, R7.reuse, UR17, RZ, P2, !PT ;  /* 0x000000110711bc10 */ /* 0x040fe200097fe4ff */
[----:B------:R-:W3:Y:S01]  /*0a40*/  @!P4 LDG.E.U8 R4, desc[UR28][R14.64] ;  /* 0x0000001c0e04c981 */ /* 0x000ee2000c1e1100 */
[----:B------:R-:W-:-:S03]  /*0a50*/  @!P6 IADD3.X R19, PT, PT, R7, UR15, RZ, P0, !PT ;  /* 0x0000000f0713ec10 */ /* 0x000fc600087fe4ff */
[----:B0-----:R-:W4:Y:S04]  /*0a60*/  @!P3 LDG.E.U8 R2, desc[UR28][R16.64] ;  /* 0x0000001c1002b981 */ /* 0x001f28000c1e1100 */
[----:B-1----:R-:W5:Y:S01]  /*0a70*/  @!P6 LDG.E.U8 R0, desc[UR28][R18.64] ;  /* 0x0000001c1200e981 */ /* 0x002f62000c1e1100 */
[C---:B------:R-:W-:Y:S02]  /*0a80*/  @!P1 IADD3 R8, P0, PT, R6.reuse, UR25, RZ ;  /* 0x0000001906089c10 */ /* 0x040fe4000ff1e0ff */
[C---:B------:R-:W-:Y:S02]  /*0a90*/  @!P3 IADD3 R20, P2, PT, R6.reuse, UR35, RZ ;  /* 0x000000230614bc10 */ /* 0x040fe4000ff5e0ff */
[----:B------:R-:W-:Y:S02]  /*0aa0*/  @!P1 IADD3.X R9, PT, PT, R7, UR26, RZ, P0, !PT ;  /* 0x0000001a07099c10 */ /* 0x000fe400087fe4ff */
[----:B------:R-:W-:-:S02]  /*0ab0*/  @!P4 IADD3 R10, P0, PT, R6, UR37, RZ ;  /* 0x00000025060acc10 */ /* 0x000fc4000ff1e0ff */
[----:B------:R-:W-:Y:S02]  /*0ac0*/  @!P6 IADD3 R22, P5, PT, R6, UR21, RZ ;  /* 0x000000150616ec10 */ /* 0x000fe4000ffbe0ff */
[C---:B------:R-:W-:Y:S02]  /*0ad0*/  @!P4 IADD3.X R11, PT, PT, R7.reuse, UR16, RZ, P0, !PT ;  /* 0x00000010070bcc10 */ /* 0x040fe400087fe4ff */
[C---:B------:R-:W-:Y:S02]  /*0ae0*/  @!P3 IADD3.X R21, PT, PT, R7.reuse, UR14, RZ, P2, !PT ;  /* 0x0000000e0715bc10 */ /* 0x040fe400097fe4ff */
[----:B------:R-:W-:Y:S01]  /*0af0*/  @!P6 IADD3.X R23, PT, PT, R7, UR13, RZ, P5, !PT ;  /* 0x0000000d0717ec10 */ /* 0x000fe2000affe4ff */
[----:B------:R-:W-:-:S04]  /*0b00*/  UIADD3 UR24, UP0, UPT, UR24, -0x2, URZ ;  /* 0xfffffffe18187890 */ /* 0x000fc8000ff1e0ff */
[----:B------:R-:W-:Y:S02]  /*0b10*/  UIADD3.X UR6, UPT, UPT, UR6, -0x1, URZ, UP0, !UPT ;  /* 0xffffffff06067890 */ /* 0x000fe400087fe4ff */
[----:B------:R-:W-:-:S04]  /*0b20*/  UISETP.NE.U32.AND UP0, UPT, UR24, URZ, UPT ;  /* 0x000000ff1800728c */ /* 0x000fc8000bf05070 */
[----:B------:R-:W-:Y:S01]  /*0b30*/  UISETP.NE.AND.EX UP0, UPT, UR6, URZ, UPT, UP0 ;  /* 0x000000ff0600728c */ /* 0x000fe2000bf05300 */
[----:B------:R-:W-:Y:S01]  /*0b40*/  IMAD.U32 R5, RZ, RZ, UR33 ;  /* 0x00000021ff057e24 */ /* 0x000fe2000f8e00ff */
[----:B------:R-:W-:-:S03]  /*0b50*/  UIMAD.WIDE.U32 UR4, UR33, 0x8, UR4 ;  /* 0x00000008210478a5 */ /* 0x000fc6000f8e0004 */
[----:B------:R-:W-:Y:S01]  /*0b60*/  IMAD.WIDE.U32 R6, R5, 0x8, R6 ;  /* 0x0000000805067825 */ /* 0x000fe200078e0006 */
[----:B--2---:R0:W-:Y:S04]  /*0b70*/  @!P1 STG.E.U8 desc[UR28][R8.64], R3 ;  /* 0x0000000308009986 */ /* 0x0041e8000c10111c */
[----:B---3--:R0:W-:Y:S04]  /*0b80*/  @!P4 STG.E.U8 desc[UR28][R10.64], R4 ;  /* 0x000000040a00c986 */ /* 0x0081e8000c10111c */
[----:B----4-:R0:W-:Y:S04]  /*0b90*/  @!P3 STG.E.U8 desc[UR28][R20.64], R2 ;  /* 0x000000021400b986 */ /* 0x0101e8000c10111c */
[----:B-----5:R0:W-:Y:S01]  /*0ba0*/  @!P6 STG.E.U8 desc[UR28][R22.64], R0 ;  /* 0x000000001600e986 */ /* 0x0201e2000c10111c */
[----:B------:R-:W-:Y:S05]  /*0bb0*/  BRA.U UP0, `(.L_x_3493) ;  /* 0xfffffff9009c7547 */ /* 0x000fea000b83ffff */
.L_x_3492:
[----:B------:R-:W-:-:S04]  /*0bc0*/  ULOP3.LUT UR6, UR11, 0x1, URZ, 0xc0, !UPT ;  /* 0x000000010b067892 */ /* 0x000fc8000f8ec0ff */
[----:B------:R-:W-:-:S06]  /*0bd0*/  UISETP.NE.U32.AND UP0, UPT, UR6, 0x1, UPT ;  /* 0x000000010600788c */ /* 0x000fcc000bf05070 */
[----:B------:R-:W-:-:S13]  /*0be0*/  PLOP3.LUT P0, PT, PT, PT, UP0, 0x80, 0x8 ;  /* 0x000000000008781c */ /* 0x000fda0003f0f008 */
[----:B------:R-:W-:Y:S05]  /*0bf0*/  @!P0 EXIT ;  /* 0x000000000000894d */ /* 0x000fea0003800000 */
[----:B0-----:R-:W0:Y:S01]  /*0c00*/  S2R R10, SR_TID.X ;  /* 0x00000000000a7919 */ /* 0x001e220000002100 */
[----:B------:R-:W1:Y:S01]  /*0c10*/  LDCU UR6, c[0x0][0x360] ;  /* 0x00006c00ff0677ac */ /* 0x000e620008000800 */
[----:B------:R-:W-:Y:S02]  /*0c20*/  PRMT R15, R4, 0x7610, R15 ;  /* 0x00007610040f7816 */ /* 0x000fe4000000000f */
[----:B------:R-:W-:Y:S02]  /*0c30*/  PRMT R17, R3, 0x7610, R17 ;  /* 0x0000761003117816 */ /* 0x000fe40000000011 */
[----:B0-----:R-:W-:-:S04]  /*0c40*/  IADD3 R10, P0, PT, R10, UR4, RZ ;  /* 0x000000040a0a7c10 */ /* 0x001fc8000ff1e0ff */
[C---:B-1----:R-:W-:Y:S01]  /*0c50*/  IADD3 R12, P2, PT, R10.reuse, UR6, RZ ;  /* 0x000000060a0c7c10 */ /* 0x042fe2000ff5e0ff */
        /* <DEDUP_REMOVED lines=16> */
[----:B------:R-:W-:Y:S02]  /*0d60*/  PRMT R13, R2, 0x7610, R13 ;  /* 0x00007610020d7816 */ /* 0x000fe4000000000d */
[----:B------:R-:W-:Y:S01]  /*0d70*/  @!P2 IADD3.X R5, PT, PT, R20, UR7, RZ, P3, !PT ;  /* 0x000000071405ac10 */ /* 0x000fe20009ffe4ff */
[----:B------:R-:W3:Y:S01]  /*0d80*/  @!P1 LDG.E.U8 R15, desc[UR28][R6.64] ;  /* 0x0000001c060f9981 */ /* 0x000ee2000c1e1100 */
[----:B------:R-:W-:-:S03]  /*0d90*/  IADD3 R16, P4, PT, R14, UR6, RZ ;  /* 0x000000060e107c10 */ /* 0x000fc6000ff9e0ff */
[----:B------:R1:W4:Y:S01]  /*0da0*/  @!P2 LDG.E.U8 R13, desc[UR28][R4.64] ;  /* 0x0000001c040da981 */ /* 0x000322000c1e1100 */
[----:B------:R-:W-:Y:S01]  /*0db0*/  ISETP.GE.U32.AND P3, PT, R16, UR32, PT ;  /* 0x0000002010007c0c */ /* 0x000fe2000bf66070 */
[----:B------:R-:W-:Y:S01]  /*0dc0*/  IMAD.X R18, RZ, RZ, R20, P4 ;  /* 0x000000ffff127224 */ /* 0x000fe200020e0614 */
[----:B------:R-:W-:-:S04]  /*0dd0*/  PRMT R11, R0, 0x7610, R11 ;  /* 0x00007610000b7816 */ /* 0x000fc8000000000b */
[----:B------:R-:W-:-:S13]  /*0de0*/  ISETP.GE.AND.EX P3, PT, R18, UR31, PT, P3 ;  /* 0x0000001f12007c0c */ /* 0x000fda000bf66330 */
[----:B------:R-:W-:-:S04]  /*0df0*/  @!P3 IADD3 R2, P4, PT, R16, UR30, RZ ;  /* 0x0000001e1002bc10 */ /* 0x000fc8000ff9e0ff */
[----:B------:R-:W-:Y:S02]  /*0e00*/  @!P3 IADD3.X R3, PT, PT, R18, UR7, RZ, P4, !PT ;  /* 0x000000071203bc10 */ /* 0x000fe4000a7fe4ff */
[----:B0-----:R-:W-:Y:S02]  /*0e10*/  @!P0 IADD3 R8, P4, PT, R10, UR27, RZ ;  /* 0x0000001b0a088c10 */ /* 0x001fe4000ff9e0ff */
[----:B-1----:R-:W-:Y:S01]  /*0e20*/  @!P2 IADD3 R4, P5, PT, R14, UR27, RZ ;  /* 0x0000001b0e04ac10 */ /* 0x002fe2000ffbe0ff */
[----:B------:R0:W5:Y:S01]  /*0e30*/  @!P3 LDG.E.U8 R11, desc[UR28][R2.64] ;  /* 0x0000001c020bb981 */ /* 0x000162000c1e1100 */
[----:B------:R-:W-:Y:S02]  /*0e40*/  @!P0 IADD3.X R9, PT, PT, R21, UR10, RZ, P4, !PT ;  /* 0x0000000a15098c10 */ /* 0x000fe4000a7fe4ff */
[----:B------:R-:W-:Y:S02]  /*0e50*/  @!P1 IADD3 R6, P4, PT, R12, UR27, RZ ;  /* 0x0000001b0c069c10 */ /* 0x000fe4000ff9e0ff */
[----:B------:R-:W-:-:S02]  /*0e60*/  @!P2 IADD3.X R5, PT, PT, R20, UR10, RZ, P5, !PT ;  /* 0x0000000a1405ac10 */ /* 0x000fc4000affe4ff */
[----:B------:R-:W-:Y:S01]  /*0e70*/  @!P1 IADD3.X R7, PT, PT, R19, UR10, RZ, P4, !PT ;  /* 0x0000000a13079c10 */ /* 0x000fe2000a7fe4ff */
[----:B--2---:R0:W-:Y:S04]  /*0e80*/  @!P0 STG.E.U8 desc[UR28][R8.64], R17 ;  /* 0x0000001108008986 */ /* 0x0041e8000c10111c */
[----:B---3--:R0:W-:Y:S04]  /*0e90*/  @!P1 STG.E.U8 desc[UR28][R6.64], R15 ;  /* 0x0000000f06009986 */ /* 0x0081e8000c10111c */
[----:B----4-:R0:W-:Y:S01]  /*0ea0*/  @!P2 STG.E.U8 desc[UR28][R4.64], R13 ;  /* 0x0000000d0400a986 */ /* 0x0101e2000c10111c */
[----:B------:R-:W-:Y:S05]  /*0eb0*/  @P3 EXIT ;  /* 0x000000000000394d */ /* 0x000fea0003800000 */
[----:B0-----:R-:W-:-:S04]  /*0ec0*/  IADD3 R2, P0, PT, R16, UR27, RZ ;  /* 0x0000001b10027c10 */ /* 0x001fc8000ff1e0ff */
[----:B------:R-:W-:-:S05]  /*0ed0*/  IADD3.X R3, PT, PT, R18, UR10, RZ, P0, !PT ;  /* 0x0000000a12037c10 */ /* 0x000fca00087fe4ff */
[----:B-----5:R-:W-:Y:S01]  /*0ee0*/  STG.E.U8 desc[UR28][R2.64], R11 ;  /* 0x0000000b02007986 */ /* 0x020fe2000c10111c */
[----:B------:R-:W-:Y:S05]  /*0ef0*/  EXIT ;  /* 0x000000000000794d */ /* 0x000fea0003800000 */
.L_x_3491:
[----:B------:R-:W0:Y:S02]  /*0f00*/  S2R R6, SR_TID.X ;  /* 0x0000000000067919 */ /* 0x000e240000002100 */
[----:B0-----:R-:W-:-:S03]  /*0f10*/  IMAD.WIDE.U32 R2, R6, 0x4, RZ ;  /* 0x0000000406027825 */ /* 0x001fc600078e00ff */
[----:B------:R-:W-:-:S04]  /*0f20*/  ISETP.GE.U32.AND P0, PT, R2, UR12, PT ;  /* 0x0000000c02007c0c */ /* 0x000fc8000bf06070 */
[----:B------:R-:W-:-:S13]  /*0f30*/  ISETP.GE.AND.EX P0, PT, R3, UR5, PT, P0 ;  /* 0x0000000503007c0c */ /* 0x000fda000bf06300 */
[----:B------:R-:W-:Y:S05]  /*0f40*/  @P0 EXIT ;  /* 0x000000000000094d */ /* 0x000fea0003800000 */
[----:B------:R-:W-:Y:S01]  /*0f50*/  IMAD.MOV.U32 R7, RZ, RZ, RZ ;  /* 0x000000ffff077224 */ /* 0x000fe200078e00ff */
[----:B------:R-:W0:Y:S06]  /*0f60*/  LDCU UR4, c[0x0][0x360] ;  /* 0x00006c00ff0477ac */ /* 0x000e2c0008000800 */
.L_x_3494:
[C---:B-1----:R-:W-:Y:S01]  /*0f70*/  IMAD.SHL.U32 R4, R6.reuse, 0x4, RZ ;  /* 0x0000000406047824 */ /* 0x042fe200078e00ff */
[----:B------:R-:W-:-:S04]  /*0f80*/  SHF.L.U64.HI R0, R6, 0x2, R7 ;  /* 0x0000000206007819 */ /* 0x000fc80000010207 */
[----:B------:R-:W-:-:S04]  /*0f90*/  IADD3 R2, P0, PT, R4, UR30, RZ ;  /* 0x0000001e04027c10 */ /* 0x000fc8000ff1e0ff */
[----:B------:R-:W-:-:S06]  /*0fa0*/  IADD3.X R3, PT, PT, R0, UR7, RZ, P0, !PT ;  /* 0x0000000700037c10 */ /* 0x000fcc00087fe4ff */
[----:B------:R-:W2:Y:S01]  /*0fb0*/  LDG.E R3, desc[UR28][R2.64] ;  /* 0x0000001c02037981 */ /* 0x000ea2000c1e1900 */
        /* <DEDUP_REMOVED lines=10> */
[----:B--2---:R1:W-:-:S12]  /*1060*/  STG.E desc[UR28][R4.64], R3 ;  /* 0x0000000304007986 */ /* 0x0043d8000c10191c */
[----:B------:R-:W-:Y:S05]  /*1070*/  @!P0 BRA P1, `(.L_x_3494) ;  /* 0xfffffffc00bc8947 */ /* 0x000fea000083ffff */
[----:B------:R-:W-:Y:S05]  /*1080*/  EXIT ;  /* 0x000000000000794d */ /* 0x000fea0003800000 */
        .weak           $__internal_120_$__cuda_sm20_div_u16
        .type           $__internal_120_$__cuda_sm20_div_u16,@function
        .size           $__internal_120_$__cuda_sm20_div_u16,(.L_x_7791 - $__internal_120_$__cuda_sm20_div_u16)
$__internal_120_$__cuda_sm20_div_u16:
        /* <DEDUP_REMOVED lines=19> */
[----:B------:R-:W-:Y:S05]  /*11c0*/  RET.REL.NODEC R2 `(_ZN2at6native55_GLOBAL__N__de093ff9_22_ForeachBinaryOpList_cu_a911ec4325multi_tensor_apply_kernelINS1_18TensorListMetadataILi2EEENS1_11CopyFunctorIabLi2ELi1ELi1EEEJNS0_4CopyIabEEEEEvT_T0_DpT1_) ;  /* 0xffffffec028c7950 */ /* 0x000fea0003c3ffff */
.L_x_3495:
        /* <DEDUP_REMOVED lines=11> */
.L_x_7791:


//--------------------- .text._ZN2at6native55_GLOBAL__N__de093ff9_22_ForeachBinaryOpList_cu_a911ec4325multi_tensor_apply_kernelINS1_18TensorListMetadataILi2EEENS1_11CopyFunctorIaN3c108BFloat16ELi2ELi1ELi1EEEJNS0_4CopyIaS7_EEEEEvT_T0_DpT1_ --------------------------
	.section	.text._ZN2at6native55_GLOBAL__N__de093ff9_22_ForeachBinaryOpList_cu_a911ec4325multi_tensor_apply_kernelINS1_18TensorListMetadataILi2EEENS1_11CopyFunctorIaN3c108BFloat16ELi2ELi1ELi1EEEJNS0_4CopyIaS7_EEEEEvT_T0_DpT1_,"ax",@progbits
	.align	128
.text._ZN2at6native55_GLOBAL__N__de093ff9_22_ForeachBinaryOpList_cu_a911ec4325multi_tensor_apply_kernelINS1_18TensorListMetadataILi2EEENS1_11CopyFunctorIaN3c108BFloat16ELi2ELi1ELi1EEEJNS0_4CopyIaS7_EEEEEvT_T0_DpT1_:
        .type           _ZN2at6native55_GLOBAL__N__de093ff9_22_ForeachBinaryOpList_cu_a911ec4325multi_tensor_apply_kernelINS1_18TensorListMetadataILi2EEENS1_11CopyFunctorIaN3c108BFloat16ELi2ELi1ELi1EEEJNS0_4CopyIaS7_EEEEEvT_T0_DpT1_,@function
        .size           _ZN2at6native55_GLOBAL__N__de093ff9_22_ForeachBinaryOpList_cu_a911ec4325multi_tensor_apply_kernelINS1_18TensorListMetadataILi2EEENS1_11CopyFunctorIaN3c108BFloat16ELi2ELi1ELi1EEEJNS0_4CopyIaS7_EEEEEvT_T0_DpT1_,(.L_x_7793 - _ZN2at6native55_GLOBAL__N__de093ff9_22_ForeachBinaryOpList_cu_a911ec4325multi_tensor_apply_kernelINS1_18TensorListMetadataILi2EEENS1_11CopyFunctorIaN3c108BFloat16ELi2ELi1ELi1EEEJNS0_4CopyIaS7_EEEEEvT_T0_DpT1_)
        .other          _ZN2at6native55_GLOBAL__N__de093ff9_22_ForeachBinaryOpList_cu_a911ec4325multi_tensor_apply_kernelINS1_18TensorListMetadataILi2EEENS1_11CopyFunctorIaN3c108BFloat16ELi2ELi1ELi1EEEJNS0_4CopyIaS7_EEEEEvT_T0_DpT1_,@"STO_CUDA_ENTRY STV_DEFAULT"
_ZN2at6native55_GLOBAL__N__de093ff9_22_ForeachBinaryOpList_cu_a911ec4325multi_tensor_apply_kernelINS1_18TensorListMetadataILi2EEENS1_11CopyFunctorIaN3c108BFloat16ELi2ELi1ELi1EEEJNS0_4CopyIaS7_EEEEEvT_T0_DpT1_:
        /* <DEDUP_REMOVED lines=40> */
[----:B------:R-:W-:Y:S05]  /*0280*/  CALL.REL.NOINC `($__internal_121_$__cuda_sm20_div_u16) ;  /* 0x0000000c00e07944 */ /* 0x000fea0003c00000 */
        /* <DEDUP_REMOVED lines=45> */
.L_x_3498:
[----:B--2---:R-:W-:Y:S01]  /*0560*/  IADD3 R16, P0, PT, R14, UR29, RZ ;  /* 0x0000001d0e107c10 */ /* 0x004fe2000ff1e0ff */
        /* <DEDUP_REMOVED lines=11> */
[----:B------:R-:W-:-:S11]  /*0620*/  ISETP.GE.AND.EX P2, PT, R18, UR40, PT, P2 ;  /* 0x0000002812007c0c */ /* 0x000fd6000bf46320 */
[----:B------:R-:W-:-:S04]  /*0630*/  @!P0 IMAD.WIDE.U32 R16, R17, 0x6, R2 ;  /* 0x0000000611108825 */ /* 0x000fc800078e0002 */
[----:B------:R-:W-:Y:S01]  /*0640*/  @!P0 IMAD.MOV.U32 R19, RZ, RZ, RZ ;  /* 0x000000ffff138224 */ /* 0x000fe200078e00ff */
[----:B------:R-:W-:-:S04]  /*0650*/  @!P0 IADD3 R16, P3, PT, R16, UR7, RZ ;  /* 0x0000000710108c10 */ /* 0x000fc8000ff7e0ff */
[----:B------:R-:W-:Y:S02]  /*0660*/  @!P0 IADD3.X R17, PT, PT, R17, UR12, R19, P3, !PT ;  /* 0x0000000c11118c10 */ /* 0x000fe40009ffe413 */
[----:B------:R-:W-:Y:S02]  /*0670*/  ISETP.GE.U32.AND P3, PT, R14, UR39, PT ;  /* 0x000000270e007c0c */ /* 0x000fe4000bf66070 */
[----:B------:R-:W-:Y:S01]  /*0680*/  @!P1 IADD3 R19, P4, PT, R0, UR29, RZ ;  /* 0x0000001d00139c10 */ /* 0x000fe2000ff9e0ff */
[----:B------:R-:W2:Y:S01]  /*0690*/  @!P0 LDG.E.U16 R6, desc[UR26][R16.64] ;  /* 0x0000001a10068981 */ /* 0x000ea2000c1e1500 */
[----:B------:R-:W-:-:S03]  /*06a0*/  ISETP.GE.AND.EX P3, PT, R15, UR40, PT, P3 ;  /* 0x000000280f007c0c */ /* 0x000fc6000bf66330 */
[----:B------:R-:W-:Y:S01]  /*06b0*/  @!P1 IMAD.X R20, RZ, RZ, RZ, P4 ;  /* 0x000000ffff149224 */ /* 0x000fe200020e06ff */
[----:B------:R-:W-:-:S04]  /*06c0*/  @!P1 LEA R18, P4, R19, UR7, 0x1 ;  /* 0x0000000713129c11 */ /* 0x000fc8000f8808ff */
[----:B------:R-:W-:-:S05]  /*06d0*/  @!P1 LEA.HI.X R19, R19, UR12, R20, 0x1, P4 ;  /* 0x0000000c13139c11 */ /* 0x000fca000a0f0c14 */
[----:B------:R-:W-:Y:S01]  /*06e0*/  @!P3 IADD3 R20, P4, PT, R2, UR7, RZ ;  /* 0x000000070214bc10 */ /* 0x000fe2000ff9e0ff */
[----:B------:R-:W3:Y:S03]  /*06f0*/  @!P1 LDG.E.U16 R7, desc[UR26][R18.64] ;  /* 0x0000001a12079981 */ /* 0x000ee6000c1e1500 */
[----:B------:R-:W-:-:S05]  /*0700*/  @!P3 IADD3.X R21, PT, PT, R3, UR12, RZ, P4, !PT ;  /* 0x0000000c0315bc10 */ /* 0x000fca000a7fe4ff */
[----:B------:R-:W4:Y:S01]  /*0710*/  @!P3 LDG.E.U16 R24, desc[UR26][R20.64] ;  /* 0x0000001a1418b981 */ /* 0x000f22000c1e1500 */
[----:B------:R-:W-:-:S04]  /*0720*/  @!P2 IADD3 R22, P4, PT, R4, UR7, RZ ;  /* 0x000000070416ac10 */ /* 0x000fc8000ff9e0ff */
[----:B------:R-:W-:-:S05]  /*0730*/  @!P2 IADD3.X R23, PT, PT, R5, UR12, RZ, P4, !PT ;  /* 0x0000000c0517ac10 */ /* 0x000fca000a7fe4ff */
[----:B------:R4:W5:Y:S01]  /*0740*/  @!P2 LDG.E.U16 R25, desc[UR26][R22.64] ;  /* 0x0000001a1619a981 */ /* 0x000962000c1e1500 */
[----:B------:R-:W-:-:S04]  /*0750*/  @!P3 IADD3 R28, P4, PT, R14, UR41, RZ ;  /* 0x000000290e1cbc10 */ /* 0x000fc8000ff9e0ff */
[----:B------:R-:W-:Y:S01]  /*0760*/  @!P3 IADD3.X R29, PT, PT, R15, UR42, RZ, P4, !PT ;  /* 0x0000002a0f1dbc10 */ /* 0x000fe2000a7fe4ff */
[----:B----4-:R-:W-:Y:S02]  /*0770*/  IMAD.U32 R22, R24, 0x10000, RZ ;  /* 0x0001000018167824 */ /* 0x010fe400078e00ff */
[----:B---3--:R-:W-:-:S04]  /*0780*/  IMAD.U32 R20, R7, 0x10000, RZ ;  /* 0x0001000007147824 */ /* 0x008fc800078e00ff */
[----:B------:R-:W0:Y:S08]  /*0790*/  @!P3 F2I.FTZ.TRUNC.NTZ R22, R22 ;  /* 0x000000160016b305 */ /* 0x000e30000021f100 */
[----:B------:R-:W1:Y:S01]  /*07a0*/  F2I.FTZ.TRUNC.NTZ R20, R20 ;  /* 0x0000001400147305 */ /* 0x000e62000021f100 */
[----:B-----5:R-:W-:Y:S01]  /*07b0*/  IMAD.U32 R21, R25, 0x10000, RZ ;  /* 0x0001000019157824 */ /* 0x020fe200078e00ff */
[----:B0-----:R-:W-:Y:S01]  /*07c0*/  @!P3 STG.E.U8 desc[UR26][R28.64], R22 ;  /* 0x000000161c00b986 */ /* 0x001fe2000c10111a */
[----:B------:R-:W-:-:S05]  /*07d0*/  @!P1 IADD3 R18, P3, PT, R14, UR30, RZ ;  /* 0x0000001e0e129c10 */ /* 0x000fca000ff7e0ff */
[----:B------:R0:W3:Y:S01]  /*07e0*/  F2I.FTZ.TRUNC.NTZ R23, R21 ;  /* 0x0000001500177305 */ /* 0x0000e2000021f100 */
[----:B------:R-:W-:-:S05]  /*07f0*/  @!P1 IADD3.X R19, PT, PT, R15, UR31, RZ, P3, !PT ;  /* 0x0000001f0f139c10 */ /* 0x000fca0009ffe4ff */
[----:B-1----:R1:W-:Y:S01]  /*0800*/  @!P1 STG.E.U8 desc[UR26][R18.64], R20 ;  /* 0x0000001412009986 */ /* 0x0023e2000c10111a */
[----:B0-----:R-:W-:Y:S01]  /*0810*/  IADD3 R21, P3, PT, R27, UR29, RZ ;  /* 0x0000001d1b157c10 */ /* 0x001fe2000ff7e0ff */
[----:B--2---:R-:W-:Y:S01]  /*0820*/  IMAD.U32 R27, R6, 0x10000, RZ ;  /* 0x00010000061b7824 */ /* 0x004fe200078e00ff */
[----:B------:R-:W-:-:S03]  /*0830*/  @!P2 IADD3 R16, P1, PT, R14, UR36, RZ ;  /* 0x000000240e10ac10 */ /* 0x000fc6000ff3e0ff */
[----:B------:R-:W-:Y:S01]  /*0840*/  IMAD.X R26, RZ, RZ, R26, P3 ;  /* 0x000000ffff1a7224 */ /* 0x000fe200018e061a */
[----:B------:R-:W-:Y:S01]  /*0850*/  @!P2 IADD3.X R17, PT, PT, R15, UR13, RZ, P1, !PT ;  /* 0x0000000d0f11ac10 */ /* 0x000fe20008ffe4ff */
[----:B------:R-:W0:Y:S01]  /*0860*/  F2I.FTZ.TRUNC.NTZ R27, R27 ;  /* 0x0000001b001b7305 */ /* 0x000e22000021f100 */
[----:B------:R-:W-:-:S03]  /*0870*/  ISETP.GE.U32.AND P1, PT, R21, UR39, PT ;  /* 0x0000002715007c0c */ /* 0x000fc6000bf26070 */
[----:B---3--:R2:W-:Y:S01]  /*0880*/  @!P2 STG.E.U8 desc[UR26][R16.64], R23 ;  /* 0x000000171000a986 */ /* 0x0085e2000c10111a */
[----:B------:R-:W-:Y:S02]  /*0890*/  ISETP.GE.AND.EX P1, PT, R26, UR40, PT, P1 ;  /* 0x000000281a007c0c */ /* 0x000fe4000bf26310 */
[----:B-1----:R-:W-:Y:S02]  /*08a0*/  @!P0 IADD3 R20, P2, PT, R14, UR35, RZ ;  /* 0x000000230e148c10 */ /* 0x002fe4000ff5e0ff */
[----:B------:R-:W-:Y:S02]  /*08b0*/  IADD3 R18, P3, PT, R21, UR29, RZ ;  /* 0x0000001d15127c10 */ /* 0x000fe4000ff7e0ff */
[----:B------:R-:W-:Y:S01]  /*08c0*/  @!P0 IADD3.X R21, PT, PT, R15, UR14, RZ, P2, !PT ;  /* 0x0000000e0f158c10 */ /* 0x000fe200097fe4ff */
[----:B------:R-:W-:Y:S01]  /*08d0*/  IMAD.U32 R19, RZ, RZ, UR29 ;  /* 0x0000001dff137e24 */ /* 0x000fe2000f8e00ff */
[C---:B------:R-:W-:Y:S01]  /*08e0*/  ISETP.GE.U32.AND P2, PT, R18.reuse, UR39, PT ;  /* 0x0000002712007c0c */ /* 0x040fe2000bf46070 */
[----:B------:R-:W-:Y:S01]  /*08f0*/  IMAD.X R26, RZ, RZ, R26, P3 ;  /* 0x000000ffff1a7224 */ /* 0x000fe200018e061a */
[----:B------:R-:W-:Y:S01]  /*0900*/  IADD3 R18, P3, PT, R18, UR29, RZ ;  /* 0x0000001d12127c10 */ /* 0x000fe2000ff7e0ff */
[----:B0-----:R0:W-:Y:S02]  /*0910*/  @!P0 STG.E.U8 desc[UR26][R20.64], R27 ;  /* 0x0000001b14008986 */ /* 0x0011e4000c10111a */
[----:B--2---:R-:W-:Y:S01]  /*0920*/  @!P1 IMAD.WIDE.U32 R16, R19, 0x8, R2 ;  /* 0x0000000813109825 */ /* 0x004fe200078e0002 */
[----:B------:R-:W-:-:S02]  /*0930*/  ISETP.GE.AND.EX P0, PT, R26, UR40, PT, P2 ;  /* 0x000000281a007c0c */ /* 0x000fc4000bf06320 */
[C---:B------:R-:W-:Y:S01]  /*0940*/  ISETP.GE.U32.AND P2, PT, R18.reuse, UR39, PT ;  /* 0x0000002712007c0c */ /* 0x040fe2000bf46070 */
[----:B------:R-:W-:Y:S01]  /*0950*/  IMAD.X R26, RZ, RZ, R26, P3 ;  /* 0x000000ffff1a7224 */ /* 0x000fe200018e061a */
[----:B------:R-:W-:Y:S02]  /*0960*/  IADD3 R18, P4, PT, R18, UR29, RZ ;  /* 0x0000001d12127c10 */ /* 0x000fe4000ff9e0ff */
[----:B------:R-:W-:Y:S02]  /*0970*/  @!P1 IADD3 R22, P5, PT, R16, UR7, RZ ;  /* 0x0000000710169c10 */ /* 0x000fe4000ffbe0ff */
[----:B------:R-:W-:Y:S01]  /*0980*/  ISETP.GE.AND.EX P2, PT, R26, UR40, PT, P2 ;  /* 0x000000281a007c0c */ /* 0x000fe2000bf46320 */
[----:B------:R-:W-:Y:S01]  /*0990*/  IMAD.X R16, RZ, RZ, R26, P4 ;  /* 0x000000ffff107224 */ /* 0x000fe200020e061a */
[----:B------:R-:W-:-:S04]  /*09a0*/  ISETP.GE.U32.AND P3, PT, R18, UR39, PT ;  /* 0x0000002712007c0c */ /* 0x000fc8000bf66070 */
[----:B------:R-:W-:Y:S02]  /*09b0*/  ISETP.GE.AND.EX P3, PT, R16, UR40, PT, P3 ;  /* 0x0000002810007c0c */ /* 0x000fe4000bf66330 */
[----:B0-----:R-:W-:Y:S02]  /*09c0*/  @!P0 IADD3 R20, P4, PT, R8, UR7, RZ ;  /* 0x0000000708148c10 */ /* 0x001fe4000ff9e0ff */
[----:B------:R-:W-:Y:S02]  /*09d0*/  @!P1 IADD3.X R23, PT, PT, R17, UR12, RZ, P5, !PT ;  /* 0x0000000c11179c10 */ /* 0x000fe4000affe4ff */
[----:B------:R-:W-:Y:S02]  /*09e0*/  @!P0 IADD3.X R21, PT, PT, R9, UR12, RZ, P4, !PT ;  /* 0x0000000c09158c10 */ /* 0x000fe4000a7fe4ff */
[----:B------:R-:W-:Y:S01]  /*09f0*/  @!P2 IADD3 R18, P4, PT, R10, UR7, RZ ;  /* 0x000000070a12ac10 */ /* 0x000fe2000ff9e0ff */
[----:B------:R0:W2:Y:S03]  /*0a00*/  @!P1 LDG.E.U16 R24, desc[UR26][R22.64] ;  /* 0x0000001a16189981 */ /* 0x0000a6000c1e1500 */
[----:B------:R-:W-:Y:S01]  /*0a10*/  @!P2 IADD3.X R19, PT, PT, R11, UR12, RZ, P4, !PT ;  /* 0x0000000c0b13ac10 */ /* 0x000fe2000a7fe4ff */
[----:B------:R1:W3:Y:S01]  /*0a20*/  @!P0 LDG.E.U16 R7, desc[UR26][R20.64] ;  /* 0x0000001a14078981 */ /* 0x0002e2000c1e1500 */
[----:B------:R-:W-:-:S03]  /*0a30*/  @!P3 IADD3 R16, P4, PT, R12, UR7, RZ ;  /* 0x000000070c10bc10 */ /* 0x000fc6000ff9e0ff */
[----:B------:R-:W4:Y:S01]  /*0a40*/  @!P2 LDG.E.U16 R25, desc[UR26][R18.64] ;  /* 0x0000001a1219a981 */ /* 0x000f22000c1e1500 */
[----:B------:R-:W-:-:S05]  /*0a50*/  @!P3 IADD3.X R17, PT, PT, R13, UR12, RZ, P4, !PT ;  /* 0x0000000c0d11bc10 */ /* 0x000fca000a7fe4ff */
[----:B------:R-:W5:Y:S01]  /*0a60*/  @!P3 LDG.E.U16 R6, desc[UR26][R16.64] ;  /* 0x0000001a1006b981 */ /* 0x000f62000c1e1500 */
[----:B0-----:R-:W-:-:S04]  /*0a70*/  @!P1 IADD3 R22, P4, PT, R14, UR37, RZ ;  /* 0x000000250e169c10 */ /* 0x001fc8000ff9e0ff */
[----:B------:R-:W-:Y:S02]  /*0a80*/  @!P1 IADD3.X R23, PT, PT, R15, UR38, RZ, P4, !PT ;  /* 0x000000260f179c10 */ /* 0x000fe4000a7fe4ff */
[----:B-1----:R-:W-:-:S04]  /*0a90*/  @!P0 IADD3 R20, P4, PT, R14, UR34, RZ ;  /* 0x000000220e148c10 */ /* 0x002fc8000ff9e0ff */
        /* <DEDUP_REMOVED lines=8> */
[----:B--2---:R-:W-:Y:S02]  /*0b20*/  IMAD.U32 R29, R24, 0x10000, RZ ;  /* 0x00010000181d7824 */ /* 0x004fe400078e00ff */
[----:B---3--:R-:W-:-:S04]  /*0b30*/  IMAD.U32 R26, R7, 0x10000, RZ ;  /* 0x00010000071a7824 */ /* 0x008fc800078e00ff */
[----:B------:R-:W0:Y:S01]  /*0b40*/  @!P1 F2I.FTZ.TRUNC.NTZ R29, R29 ;  /* 0x0000001d001d9305 */ /* 0x000e22000021f100 */
[----:B----4-:R-:W-:-:S07]  /*0b50*/  IMAD.U32 R27, R25, 0x10000, RZ ;  /* 0x00010000191b7824 */ /* 0x010fce00078e00ff */
[----:B------:R-:W1:Y:S01]  /*0b60*/  F2I.FTZ.TRUNC.NTZ R26, R26 ;  /* 0x0000001a001a7305 */ /* 0x000e62000021f100 */
[----:B-----5:R-:W-:-:S07]  /*0b70*/  IMAD.U32 R28, R6, 0x10000, RZ ;  /* 0x00010000061c7824 */ /* 0x020fce00078e00ff */
[----:B------:R-:W2:Y:S01]  /*0b80*/  F2I.FTZ.TRUNC.NTZ R27, R27 ;  /* 0x0000001b001b7305 */ /* 0x000ea2000021f100 */
[----:B0-----:R-:W-:Y:S01]  /*0b90*/  @!P1 STG.E.U8 desc[UR26][R22.64], R29 ;  /* 0x0000001d16009986 */ /* 0x001fe2000c10111a */
[----:B------:R-:W-:-:S06]  /*0ba0*/  @!P3 IADD3 R16, P1, PT, R14, UR32, RZ ;  /* 0x000000200e10bc10 */ /* 0x000fcc000ff3e0ff */
[----:B------:R-:W0:Y:S01]  /*0bb0*/  F2I.FTZ.TRUNC.NTZ R28, R28 ;  /* 0x0000001c001c7305 */ /* 0x000e22000021f100 */
[----:B-1----:R1:W-:Y:S01]  /*0bc0*/  @!P0 STG.E.U8 desc[UR26][R20.64], R26 ;  /* 0x0000001a14008986 */ /* 0x0023e2000c10111a */
[----:B------:R-:W-:Y:S02]  /*0bd0*/  @!P2 IADD3 R18, P0, PT, R14, UR33, RZ ;  /* 0x000000210e12ac10 */ /* 0x000fe4000ff1e0ff */
[C---:B------:R-:W-:Y:S02]  /*0be0*/  @!P3 IADD3.X R17, PT, PT, R15.reuse, UR20, RZ, P1, !PT ;  /* 0x000000140f11bc10 */ /* 0x040fe40008ffe4ff */
[----:B------:R-:W-:-:S05]  /*0bf0*/  @!P2 IADD3.X R19, PT, PT, R15, UR18, RZ, P0, !PT ;  /* 0x000000120f13ac10 */ /* 0x000fca00087fe4ff */
[----:B--2---:R2:W-:Y:S04]  /*0c00*/  @!P2 STG.E.U8 desc[UR26][R18.64], R27 ;  /* 0x0000001b1200a986 */ /* 0x0045e8000c10111a */
[----:B0-----:R2:W-:Y:S01]  /*0c10*/  @!P3 STG.E.U8 desc[UR26][R16.64], R28 ;  /* 0x0000001c1000b986 */ /* 0x0015e2000c10111a */
[----:B-1----:R-:W-:-:S04]  /*0c20*/  IMAD.U32 R21, RZ, RZ, UR29 ;  /* 0x0000001dff157e24 */ /* 0x002fc8000f8e00ff */
[----:B------:R-:W-:Y:S01]  /*0c30*/  IMAD.WIDE.U32 R14, R21, 0x8, R14 ;  /* 0x00000008150e7825 */ /* 0x000fe200078e000e */
[----:B------:R-:W-:Y:S06]  /*0c40*/  BRA.U UP0, `(.L_x_3498) ;  /* 0xfffffff900447547 */ /* 0x000fec000b83ffff */
.L_x_3497:
[----:B------:R-:W-:-:S04]  /*0c50*/  ULOP3.LUT UR6, UR23, 0x1, URZ, 0xc0, !UPT ;  /* 0x0000000117067892 */ /* 0x000fc8000f8ec0ff */
[----:B------:R-:W-:-:S04]  /*0c60*/  UISETP.NE.U32.AND UP0, UPT, UR6, 0x1, UPT ;  /* 0x000000010600788c */ /* 0x000fc8000bf05070 */
[----:B------:R-:W-:-:S06]  /*0c70*/  UISETP.NE.U32.AND.EX UP0, UPT, URZ, URZ, UPT, UP0 ;  /* 0x000000ffff00728c */ /* 0x000fcc000bf05100 */
[----:B------:R-:W-:-:S13]  /*0c80*/  PLOP3.LUT P0, PT, PT, PT, UP0, 0x80, 0x8 ;  /* 0x000000000008781c */ /* 0x000fda0003f0f008 */
[----:B------:R-:W-:Y:S05]  /*0c90*/  @!P0 EXIT ;  /* 0x000000000000894d */ /* 0x000fea0003800000 */
[----:B0-2---:R-:W-:-:S04]  /*0ca0*/  IADD3 R19, P1, PT, R0, UR4, RZ ;  /* 0x0000000400137c10 */ /* 0x005fc8000ff3e0ff */
        /* <DEDUP_REMOVED lines=17> */
[----:B------:R-:W3:Y:S01]  /*0dc0*/  @!P1 LDG.E.U16 R7, desc[UR26][R10.64] ;  /* 0x0000001a0a079981 */ /* 0x000ee2000c1e1500 */
[----:B------:R-:W-:-:S05]  /*0dd0*/  @!P2 LEA.HI.X R15, R5, UR11, R0, 0x1, P3 ;  /* 0x0000000b050fac11 */ /* 0x000fca00098f0c00 */
[----:B------:R-:W4:Y:S01]  /*0de0*/  @!P2 LDG.E.U16 R25, desc[UR26][R14.64] ;  /* 0x0000001a0e19a981 */ /* 0x000f22000c1e1500 */
[----:B------:R-:W-:-:S04]  /*0df0*/  IADD3 R21, P4, PT, R5, UR29, RZ ;  /* 0x0000001d05157c10 */ /* 0x000fc8000ff9e0ff */
[----:B------:R-:W-:Y:S01]  /*0e00*/  ISETP.GE.U32.AND P3, PT, R21, UR39, PT ;  /* 0x0000002715007c0c */ /* 0x000fe2000bf66070 */
[----:B------:R-:W-:-:S05]  /*0e10*/  IMAD.X R12, RZ, RZ, R0, P4 ;  /* 0x000000ffff0c7224 */ /* 0x000fca00020e0600 */
[----:B------:R-:W-:Y:S02]  /*0e20*/  ISETP.GE.AND.EX P3, PT, R12, UR40, PT, P3 ;  /* 0x000000280c007c0c */ /* 0x000fe4000bf66330 */
[----:B------:R-:W-:Y:S02]  /*0e30*/  PRMT R18, R6, 0x7610, R18 ;  /* 0x0000761006127816 */ /* 0x000fe40000000012 */
[----:B0-----:R-:W-:-:S09]  /*0e40*/  @!P1 IADD3 R8, P5, PT, R4, UR41, RZ ;  /* 0x0000002904089c10 */ /* 0x001fd2000ffbe0ff */
[----:B------:R-:W-:-:S04]  /*0e50*/  @!P3 LEA R16, P4, R21, UR10, 0x1 ;  /* 0x0000000a1510bc11 */ /* 0x000fc8000f8808ff */
[----:B------:R-:W-:Y:S02]  /*0e60*/  @!P3 LEA.HI.X R17, R21, UR11, R12, 0x1, P4 ;  /* 0x0000000b1511bc11 */ /* 0x000fe4000a0f0c0c */
[----:B------:R-:W-:Y:S02]  /*0e70*/  @!P0 IADD3 R6, P4, PT, R19, UR41, RZ ;  /* 0x0000002913068c10 */ /* 0x000fe4000ff9e0ff */
[----:B------:R-:W-:Y:S01]  /*0e80*/  @!P1 IADD3.X R9, PT, PT, R3, UR42, RZ, P5, !PT ;  /* 0x0000002a03099c10 */ /* 0x000fe2000affe4ff */
[----:B------:R0:W5:Y:S01]  /*0e90*/  @!P3 LDG.E.U16 R18, desc[UR26][R16.64] ;  /* 0x0000001a1012b981 */ /* 0x000162000c1e1500 */
[----:B--2---:R-:W-:Y:S02]  /*0ea0*/  IMAD.U32 R13, R24, 0x10000, RZ ;  /* 0x00010000180d7824 */ /* 0x004fe400078e00ff */
[----:B---3--:R-:W-:-:S04]  /*0eb0*/  IMAD.U32 R10, R7, 0x10000, RZ ;  /* 0x00010000070a7824 */ /* 0x008fc800078e00ff */
[----:B------:R-:W1:Y:S01]  /*0ec0*/  @!P0 F2I.FTZ.TRUNC.NTZ R13, R13 ;  /* 0x0000000d000d8305 */ /* 0x000e62000021f100 */
[----:B----4-:R-:W-:-:S07]  /*0ed0*/  IMAD.U32 R11, R25, 0x10000, RZ ;  /* 0x00010000190b7824 */ /* 0x010fce00078e00ff */
[----:B------:R-:W2:Y:S01]  /*0ee0*/  F2I.FTZ.TRUNC.NTZ R15, R10 ;  /* 0x0000000a000f7305 */ /* 0x000ea2000021f100 */
[----:B------:R-:W-:-:S07]  /*0ef0*/  @!P0 IADD3.X R7, PT, PT, R2, UR42, RZ, P4, !PT ;  /* 0x0000002a02078c10 */ /* 0x000fce000a7fe4ff */
[----:B------:R-:W3:Y:S01]  /*0f00*/  F2I.FTZ.TRUNC.NTZ R11, R11 ;  /* 0x0000000b000b7305 */ /* 0x000ee2000021f100 */
[----:B------:R-:W-:Y:S01]  /*0f10*/  @!P2 IADD3 R2, P4, PT, R5, UR41, RZ ;  /* 0x000000290502ac10 */ /* 0x000fe2000ff9e0ff */
[----:B-1----:R0:W-:Y:S03]  /*0f20*/  @!P0 STG.E.U8 desc[UR26][R6.64], R13 ;  /* 0x0000000d06008986 */ /* 0x0021e6000c10111a */
[----:B------:R-:W-:Y:S01]  /*0f30*/  @!P2 IADD3.X R3, PT, PT, R0, UR42, RZ, P4, !PT ;  /* 0x0000002a0003ac10 */ /* 0x000fe2000a7fe4ff */
[----:B--2---:R0:W-:Y:S04]  /*0f40*/  @!P1 STG.E.U8 desc[UR26][R8.64], R15 ;  /* 0x0000000f08009986 */ /* 0x0041e8000c10111a */
[----:B---3--:R0:W-:Y:S01]  /*0f50*/  @!P2 STG.E.U8 desc[UR26][R2.64], R11 ;  /* 0x0000000b0200a986 */ /* 0x0081e2000c10111a */
[----:B------:R-:W-:Y:S05]  /*0f60*/  @P3 EXIT ;  /* 0x000000000000394d */ /* 0x000fea0003800000 */
[----:B-----5:R-:W-:Y:S01]  /*0f70*/  IMAD.U32 R0, R18, 0x10000, RZ ;  /* 0x0001000012007824 */ /* 0x020fe200078e00ff */
[----:B0-----:R-:W-:-:S03]  /*0f80*/  IADD3 R2, P0, PT, R21, UR41, RZ ;  /* 0x0000002915027c10 */ /* 0x001fc6000ff1e0ff */
[----:B------:R-:W0:Y:S01]  /*0f90*/  F2I.FTZ.TRUNC.NTZ R5, R0 ;  /* 0x0000000000057305 */ /* 0x000e22000021f100 */
[----:B------:R-:W-:-:S05]  /*0fa0*/  IADD3.X R3, PT, PT, R12, UR42, RZ, P0, !PT ;  /* 0x0000002a0c037c10 */ /* 0x000fca00087fe4ff */
[----:B0-----:R-:W-:Y:S01]  /*0fb0*/  STG.E.U8 desc[UR26][R2.64], R5 ;  /* 0x0000000502007986 */ /* 0x001fe2000c10111a */
[----:B------:R-:W-:Y:S05]  /*0fc0*/  EXIT ;  /* 0x000000000000794d */ /* 0x000fea0003800000 */
.L_x_3496:
[----:B------:R-:W0:Y:S02]  /*0fd0*/  S2R R9, SR_TID.X ;  /* 0x0000000000097919 */ /* 0x000e240000002100 */
[----:B0-----:R-:W-:-:S03]  /*0fe0*/  IMAD.WIDE.U32 R2, R9, 0x4, RZ ;  /* 0x0000000409027825 */ /* 0x001fc600078e00ff */
[----:B------:R-:W-:-:S04]  /*0ff0*/  ISETP.GE.U32.AND P0, PT, R2, UR13, PT ;  /* 0x0000000d02007c0c */ /* 0x000fc8000bf06070 */
[----:B------:R-:W-:-:S13]  /*1000*/  ISETP.GE.AND.EX P0, PT, R3, UR4, PT, P0 ;  /* 0x0000000403007c0c */ /* 0x000fda000bf06300 */
[----:B------:R-:W-:Y:S05]  /*1010*/  @P0 EXIT ;  /* 0x000000000000094d */ /* 0x000fea0003800000 */
[----:B------:R-:W-:Y:S01]  /*1020*/  IMAD.MOV.U32 R10, RZ, RZ, RZ ;  /* 0x000000ffff0a7224 */ /* 0x000fe200078e00ff */
[----:B------:R-:W0:Y:S06]  /*1030*/  LDCU UR5, c[0x0][0x360] ;  /* 0x00006c00ff0577ac */ /* 0x000e2c0008000800 */
.L_x_3499:
        /* <DEDUP_REMOVED lines=14> */
[----:B------:R-:W-:Y:S01]  /*1120*/  IMAD.X R10, RZ, RZ, R10, P0 ;  /* 0x000000ffff0a7224 */ /* 0x000fe200000e060a */
[----:B------:R-:W-:-:S04]  /*1130*/  LOP3.LUT P0, RZ, R9, 0xffffc000, RZ, 0xc0, !PT ;  /* 0xffffc00009ff7812 */ /* 0x000fc8000780c0ff */
[----:B------:R-:W-:Y:S02]  /*1140*/  LOP3.LUT P0, RZ, R10, 0x3fffffff, RZ, 0xc0, P0 ;  /* 0x3fffffff0aff7812 */ /* 0x000fe4000000c0ff */
[----:B------:R-:W0:Y:S08]  /*1150*/  F2I.FTZ.TRUNC.NTZ R5, R5 ;  /* 0x0000000500057305 */ /* 0x000e30000021f100 */
[----:B------:R1:W2:Y:S01]  /*1160*/  F2I.FTZ.TRUNC.NTZ R7, R0 ;  /* 0x0000000000077305 */ /* 0x0002a2000021f100 */
[----:B0-----:R-:W-:Y:S01]  /*1170*/  PRMT R8, R4, 0x3340, R5 ;  /* 0x0000334004087816 */ /* 0x001fe20000000005 */
[C---:B------:R-:W-:Y:S01]  /*1180*/  IMAD.SHL.U32 R4, R9.reuse, 0x4, RZ ;  /* 0x0000000409047824 */ /* 0x040fe200078e00ff */
[----:B-1----:R-:W-:-:S04]  /*1190*/  SHF.L.U64.HI R0, R9, 0x2, R10 ;  /* 0x0000000209007819 */ /* 0x002fc8000001020a */
[----:B------:R-:W-:Y:S02]  /*11a0*/  ISETP.LT.U32.AND P1, PT, R4, UR13, PT ;  /* 0x0000000d04007c0c */ /* 0x000fe4000bf21070 */
[----:B--2---:R-:W-:Y:S02]  /*11b0*/  PRMT R7, R6, 0x3340, R7 ;  /* 0x0000334006077816 */ /* 0x004fe40000000007 */
[----:B------:R-:W-:Y:S02]  /*11c0*/  ISETP.LT.AND.EX P1, PT, R0, UR4, PT, P1 ;  /* 0x0000000400007c0c */ /* 0x000fe4000bf21310 */
[----:B------:R-:W-:-:S05]  /*11d0*/  PRMT R7, R8, 0x5410, R7 ;  /* 0x0000541008077816 */ /* 0x000fca0000000007 */
[----:B------:R1:W-:Y:S06]  /*11e0*/  STG.E desc[UR26][R2.64], R7 ;  /* 0x0000000702007986 */ /* 0x0003ec000c10191a */
[----:B------:R-:W-:Y:S05]  /*11f0*/  @!P0 BRA P1, `(.L_x_3499) ;  /* 0xfffffffc00908947 */ /* 0x000fea000083ffff */
[----:B------:R-:W-:Y:S05]  /*1200*/  EXIT ;  /* 0x000000000000794d */ /* 0x000fea0003800000 */
        .weak           $__internal_121_$__cuda_sm20_div_u16
        .type           $__internal_121_$__cuda_sm20_div_u16,@function
        .size           $__internal_121_$__cuda_sm20_div_u16,(.L_x_7793 - $__internal_121_$__cuda_sm20_div_u16)
$__internal_121_$__cuda_sm20_div_u16:
        /* <DEDUP_REMOVED lines=19> */
[----:B------:R-:W-:Y:S05]  /*1340*/  RET.REL.NODEC R2 `(_ZN2at6native55_GLOBAL__N__de093ff9_22_ForeachBinaryOpList_cu_a911ec4325multi_tensor_apply_kernelINS1_18TensorListMetadataILi2EEENS1_11CopyFunctorIaN3c108BFloat16ELi2ELi1ELi1EEEJNS0_4CopyIaS7_EEEEEvT_T0_DpT1_) ;  /* 0xffffffec022c7950 */ /* 0x000fea0003c3ffff */
.L_x_3500:
        /* <DEDUP_REMOVED lines=11> */
.L_x_7793:


//--------------------- .text._ZN2at6native55_GLOBAL__N__de093ff9_22_ForeachBinaryOpList_cu_a911ec4325multi_tensor_apply_kernelINS1_18TensorListMetadataILi2EEENS1_11CopyFunctorIaN3c104HalfELi2ELi1ELi1EEEJNS0_4CopyIaS7_EEEEEvT_T0_DpT1_ --------------------------
	.section	.text._ZN2at6native55_GLOBAL__N__de093ff9_22_ForeachBinaryOpList_cu_a911ec4325multi_tensor_apply_kernelINS1_18TensorListMetadataILi2EEENS1_11CopyFunctorIaN3c104HalfELi2ELi1ELi1EEEJNS0_4CopyIaS7_EEEEEvT_T0_DpT1_,"ax",@progbits
	.align	128
.text._ZN2at6native55_GLOBAL__N__de093ff9_22_ForeachBinaryOpList_cu_a911ec4325multi_tensor_apply_kernelINS1_18TensorListMetadataILi2EEENS1_11CopyFunctorIaN3c104HalfELi2ELi1ELi1EEEJNS0_4CopyIaS7_EEEEEvT_T0_DpT1_:
        .type           _ZN2at6native55_GLOBAL__N__de093ff9_22_ForeachBinaryOpList_cu_a911ec4325multi_tensor_apply_kernelINS1_18TensorListMetadataILi2EEENS1_11CopyFunctorIaN3c104HalfELi2ELi1ELi1EEEJNS0_4CopyIaS7_EEEEEvT_T0_DpT1_,@function
        .size           _ZN2at6native55_GLOBAL__N__de093ff9_22_ForeachBinaryOpList_cu_a911ec4325multi_tensor_apply_kernelINS1_18TensorListMetadataILi2EEENS1_11CopyFunctorIaN3c104HalfELi2ELi1ELi1EEEJNS0_4CopyIaS7_EEEEEvT_T0_DpT1_,(.L_x_7795 - _ZN2at6native55_GLOBAL__N__de093ff9_22_ForeachBinaryOpList_cu_a911ec4325multi_tensor_apply_kernelINS1_18TensorListMetadataILi2EEENS1_11CopyFunctorIaN3c104HalfELi2ELi1ELi1EEEJNS0_4CopyIaS7_EEEEEvT_T0_DpT1_)
        .other          _ZN2at6native55_GLOBAL__N__de093ff9_22_ForeachBinaryOpList_cu_a911ec4325multi_tensor_apply_kernelINS1_18TensorListMetadataILi2EEENS1_11CopyFunctorIaN3c104HalfELi2ELi1ELi1EEEJNS0_4CopyIaS7_EEEEEvT_T0_DpT1_,@"STO_CUDA_ENTRY STV_DEFAULT"
_ZN2at6native55_GLOBAL__N__de093ff9_22_ForeachBinaryOpList_cu_a911ec4325multi_tensor_apply_kernelINS1_18TensorListMetadataILi2EEENS1_11CopyFunctorIaN3c104HalfELi2ELi1ELi1EEEJNS0_4CopyIaS7_EEEEEvT_T0_DpT1_:
        /* <DEDUP_REMOVED lines=40> */
[----:B------:R-:W-:Y:S05]  /*0280*/  CALL.REL.NOINC `($__internal_122_$__cuda_sm20_div_u16) ;  /* 0x0000000c00d87944 */ /* 0x000fea0003c00000 */
        /* <DEDUP_REMOVED lines=45> */
.L_x_3503:
        /* <DEDUP_REMOVED lines=33> */
[----:B----4-:R-:W-:Y:S02]  /*0770*/  HADD2.F32 R22, -RZ, R24.H0_H0 ;  /* 0x20000018ff167230 */ /* 0x010fe40000004100 */
[----:B---3--:R-:W-:-:S04]  /*0780*/  HADD2.F32 R20, -RZ, R7.H0_H0 ;  /* 0x20000007ff147230 */ /* 0x008fc80000004100 */
[----:B------:R-:W0:Y:S08]  /*0790*/  @!P3 F2I.FTZ.TRUNC.NTZ R22, R22 ;  /* 0x000000160016b305 */ /* 0x000e30000021f100 */
[----:B------:R-:W1:Y:S01]  /*07a0*/  F2I.FTZ.TRUNC.NTZ R20, R20 ;  /* 0x0000001400147305 */ /* 0x000e62000021f100 */
[----:B-----5:R-:W-:Y:S01]  /*07b0*/  HADD2.F32 R21, -RZ, R25.H0_H0 ;  /* 0x20000019ff157230 */ /* 0x020fe20000004100 */
[----:B0-----:R-:W-:Y:S01]  /*07c0*/  @!P3 STG.E.U8 desc[UR26][R28.64], R22 ;  /* 0x000000161c00b986 */ /* 0x001fe2000c10111a */
[----:B------:R-:W-:-:S05]  /*07d0*/  @!P1 IADD3 R18, P3, PT, R14, UR30, RZ ;  /* 0x0000001e0e129c10 */ /* 0x000fca000ff7e0ff */
[----:B------:R0:W3:Y:S01]  /*07e0*/  F2I.FTZ.TRUNC.NTZ R23, R21 ;  /* 0x0000001500177305 */ /* 0x0000e2000021f100 */
[----:B------:R-:W-:-:S05]  /*07f0*/  @!P1 IADD3.X R19, PT, PT, R15, UR31, RZ, P3, !PT ;  /* 0x0000001f0f139c10 */ /* 0x000fca0009ffe4ff */
[----:B-1----:R1:W-:Y:S01]  /*0800*/  @!P1 STG.E.U8 desc[UR26][R18.64], R20 ;  /* 0x0000001412009986 */ /* 0x0023e2000c10111a */
[----:B0-----:R-:W-:Y:S01]  /*0810*/  IADD3 R21, P3, PT, R27, UR29, RZ ;  /* 0x0000001d1b157c10 */ /* 0x001fe2000ff7e0ff */
[----:B--2---:R-:W-:Y:S01]  /*0820*/  HADD2.F32 R27, -RZ, R6.H0_H0 ;  /* 0x20000006ff1b7230 */ /* 0x004fe20000004100 */
        /* <DEDUP_REMOVED lines=47> */
[----:B--2---:R-:W-:Y:S02]  /*0b20*/  HADD2.F32 R29, -RZ, R24.H0_H0 ;  /* 0x20000018ff1d7230 */ /* 0x004fe40000004100 */
[----:B---3--:R-:W-:-:S04]  /*0b30*/  HADD2.F32 R26, -RZ, R7.H0_H0 ;  /* 0x20000007ff1a7230 */ /* 0x008fc80000004100 */
[----:B------:R-:W0:Y:S01]  /*0b40*/  @!P1 F2I.FTZ.TRUNC.NTZ R29, R29 ;  /* 0x0000001d001d9305 */ /* 0x000e22000021f100 */
[----:B----4-:R-:W-:-:S07]  /*0b50*/  HADD2.F32 R27, -RZ, R25.H0_H0 ;  /* 0x20000019ff1b7230 */ /* 0x010fce0000004100 */
[----:B------:R-:W1:Y:S01]  /*0b60*/  F2I.FTZ.TRUNC.NTZ R26, R26 ;  /* 0x0000001a001a7305 */ /* 0x000e62000021f100 */
[----:B-----5:R-:W-:-:S07]  /*0b70*/  HADD2.F32 R28, -RZ, R6.H0_H0 ;  /* 0x20000006ff1c7230 */ /* 0x020fce0000004100 */
        /* <DEDUP_REMOVED lines=13> */
.L_x_3502:
        /* <DEDUP_REMOVED lines=37> */
[----:B--2---:R-:W-:Y:S02]  /*0ea0*/  HADD2.F32 R13, -RZ, R24.H0_H0 ;  /* 0x20000018ff0d7230 */ /* 0x004fe40000004100 */
[----:B---3--:R-:W-:-:S04]  /*0eb0*/  HADD2.F32 R10, -RZ, R7.H0_H0 ;  /* 0x20000007ff0a7230 */ /* 0x008fc80000004100 */
[----:B------:R-:W1:Y:S01]  /*0ec0*/  @!P0 F2I.FTZ.TRUNC.NTZ R13, R13 ;  /* 0x0000000d000d8305 */ /* 0x000e62000021f100 */
[----:B----4-:R-:W-:-:S07]  /*0ed0*/  HADD2.F32 R11, -RZ, R25.H0_H0 ;  /* 0x20000019ff0b7230 */ /* 0x010fce0000004100 */
        /* <DEDUP_REMOVED lines=9> */
[----:B-----5:R-:W-:Y:S01]  /*0f70*/  HADD2.F32 R0, -RZ, R18.H0_H0 ;  /* 0x20000012ff007230 */ /* 0x020fe20000004100 */
[----:B0-----:R-:W-:-:S03]  /*0f80*/  IADD3 R2, P0, PT, R21, UR41, RZ ;  /* 0x0000002915027c10 */ /* 0x001fc6000ff1e0ff */
[----:B------:R-:W0:Y:S01]  /*0f90*/  F2I.FTZ.TRUNC.NTZ R5, R0 ;  /* 0x0000000000057305 */ /* 0x000e22000021f100 */
[----:B------:R-:W-:-:S05]  /*0fa0*/  IADD3.X R3, PT, PT, R12, UR42, RZ, P0, !PT ;  /* 0x0000002a0c037c10 */ /* 0x000fca00087fe4ff */
[----:B0-----:R-:W-:Y:S01]  /*0fb0*/  STG.E.U8 desc[UR26][R2.64], R5 ;  /* 0x0000000502007986 */ /* 0x001fe2000c10111a */
[----:B------:R-:W-:Y:S05]  /*0fc0*/  EXIT ;  /* 0x000000000000794d */ /* 0x000fea0003800000 */
.L_x_3501:
[----:B------:R-:W0:Y:S02]  /*0fd0*/  S2R R10, SR_TID.X ;  /* 0x00000000000a7919 */ /* 0x000e240000002100 */
[----:B0-----:R-:W-:-:S03]  /*0fe0*/  IMAD.WIDE.U32 R2, R10, 0x4, RZ ;  /* 0x000000040a027825 */ /* 0x001fc600078e00ff */
[----:B------:R-:W-:-:S04]  /*0ff0*/  ISETP.GE.U32.AND P0, PT, R2, UR13, PT ;  /* 0x0000000d02007c0c */ /* 0x000fc8000bf06070 */
[----:B------:R-:W-:-:S13]  /*1000*/  ISETP.GE.AND.EX P0, PT, R3, UR4, PT, P0 ;  /* 0x0000000403007c0c */ /* 0x000fda000bf06300 */
[----:B------:R-:W-:Y:S05]  /*1010*/  @P0 EXIT ;  /* 0x000000000000094d */ /* 0x000fea0003800000 */
[----:B------:R-:W-:Y:S01]  /*1020*/  IMAD.MOV.U32 R11, RZ, RZ, RZ ;  /* 0x000000ffff0b7224 */ /* 0x000fe200078e00ff */
[----:B------:R-:W0:Y:S06]  /*1030*/  LDCU UR5, c[0x0][0x360] ;  /* 0x00006c00ff0577ac */ /* 0x000e2c0008000800 */
.L_x_3504:
[----:B------:R-:W-:-:S04]  /*1040*/  LEA R2, P0, R10, UR10, 0x3 ;  /* 0x0000000a0a027c11 */ /* 0x000fc8000f8018ff */
[----:B------:R-:W-:-:S06]  /*1050*/  LEA.HI.X R3, R10, UR11, R11, 0x3, P0 ;  /* 0x0000000b0a037c11 */ /* 0x000fcc00080f1c0b */
[----:B------:R-:W2:Y:S01]  /*1060*/  LDG.E.64 R2, desc[UR26][R2.64] ;  /* 0x0000001a02027981 */ /* 0x000ea2000c1e1b00 */
[----:B------:R-:W-:Y:S01]  /*1070*/  LEA R4, P0, R10, UR41, 0x2 ;  /* 0x000000290a047c11 */ /* 0x000fe2000f8010ff */
[--C-:B--2---:R-:W-:Y:S02]  /*1080*/  HADD2.F32 R0, -RZ, R2.reuse.H0_H0 ;  /* 0x20000002ff007230 */ /* 0x104fe40000004100 */
[----:B------:R-:W-:Y:S02]  /*1090*/  HADD2.F32 R6, -RZ, R2.H1_H1 ;  /* 0x30000002ff067230 */ /* 0x000fe40000004100 */
[--C-:B------:R-:W-:Y:S02]  /*10a0*/  HADD2.F32 R7, -RZ, R3.reuse.H0_H0 ;  /* 0x20000003ff077230 */ /* 0x100fe40000004100 */
[----:B------:R-:W-:Y:S01]  /*10b0*/  HADD2.F32 R8, -RZ, R3.H1_H1 ;  /* 0x30000003ff087230 */ /* 0x000fe20000004100 */
[----:B------:R-:W-:Y:S08]  /*10c0*/  F2I.FTZ.TRUNC.NTZ R0, R0 ;  /* 0x0000000000007305 */ /* 0x000ff0000021f100 */
[----:B------:R-:W1:Y:S08]  /*10d0*/  F2I.FTZ.TRUNC.NTZ R5, R6 ;  /* 0x0000000600057305 */ /* 0x000e70000021f100 */
[----:B------:R-:W-:Y:S01]  /*10e0*/  F2I.FTZ.TRUNC.NTZ R7, R7 ;  /* 0x0000000700077305 */ /* 0x000fe2000021f100 */
[----:B-1----:R-:W-:-:S07]  /*10f0*/  PRMT R9, R0, 0x3340, R5 ;  /* 0x0000334000097816 */ /* 0x002fce0000000005 */
[----:B------:R-:W1:Y:S01]  /*1100*/  F2I.FTZ.TRUNC.NTZ R8, R8 ;  /* 0x0000000800087305 */ /* 0x000e62000021f100 */
[C---:B------:R-:W-:Y:S02]  /*1110*/  LEA.HI.X R5, R10.reuse, UR42, R11, 0x2, P0 ;  /* 0x0000002a0a057c11 */ /* 0x040fe400080f140b */
[----:B0-----:R-:W-:-:S05]  /*1120*/  IADD3 R10, P0, PT, R10, UR5, RZ ;  /* 0x000000050a0a7c10 */ /* 0x001fca000ff1e0ff */
[C---:B------:R-:W-:Y:S02]  /*1130*/  IMAD.SHL.U32 R0, R10.reuse, 0x4, RZ ;  /* 0x000000040a007824 */ /* 0x040fe400078e00ff */
[----:B------:R-:W-:Y:S01]  /*1140*/  IMAD.X R11, RZ, RZ, R11, P0 ;  /* 0x000000ffff0b7224 */ /* 0x000fe200000e060b */
[----:B------:R-:W-:Y:S02]  /*1150*/  LOP3.LUT P0, RZ, R10, 0xffffc000, RZ, 0xc0, !PT ;  /* 0xffffc0000aff7812 */ /* 0x000fe4000780c0ff */
[----:B------:R-:W-:Y:S02]  /*1160*/  ISETP.LT.U32.AND P1, PT, R0, UR13, PT ;  /* 0x0000000d00007c0c */ /* 0x000fe4000bf21070 */
[----:B-1----:R-:W-:Y:S02]  /*1170*/  PRMT R2, R7, 0x3340, R8 ;  /* 0x0000334007027816 */ /* 0x002fe40000000008 */
[----:B------:R-:W-:Y:S02]  /*1180*/  SHF.L.U64.HI R0, R10, 0x2, R11 ;  /* 0x000000020a007819 */ /* 0x000fe4000001020b */
[----:B------:R-:W-:-:S02]  /*1190*/  PRMT R9, R9, 0x5410, R2 ;  /* 0x0000541009097816 */ /* 0x000fc40000000002 */
[----:B------:R-:W-:Y:S02]  /*11a0*/  LOP3.LUT P0, RZ, R11, 0x3fffffff, RZ, 0xc0, P0 ;  /* 0x3fffffff0bff7812 */ /* 0x000fe4000000c0ff */
[----:B------:R-:W-:Y:S01]  /*11b0*/  ISETP.LT.AND.EX P1, PT, R0, UR4, PT, P1 ;  /* 0x0000000400007c0c */ /* 0x000fe2000bf21310 */
[----:B------:R1:W-:-:S12]  /*11c0*/  STG.E desc[UR26][R4.64], R9 ;  /* 0x0000000904007986 */ /* 0x0003d8000c10191a */
[----:B-1----:R-:W-:Y:S05]  /*11d0*/  @!P0 BRA P1, `(.L_x_3504) ;  /* 0xfffffffc00988947 */ /* 0x002fea000083ffff */
[----:B------:R-:W-:Y:S05]  /*11e0*/  EXIT ;  /* 0x000000000000794d */ /* 0x000fea0003800000 */
        .weak           $__internal_122_$__cuda_sm20_div_u16
        .type           $__internal_122_$__cuda_sm20_div_u16,@function
        .size           $__internal_122_$__cuda_sm20_div_u16,(.L_x_7795 - $__internal_122_$__cuda_sm20_div_u16)
$__internal_122_$__cuda_sm20_div_u16:
        /* <DEDUP_REMOVED lines=19> */
[----:B------:R-:W-:Y:S05]  /*1320*/  RET.REL.NODEC R2 `(_ZN2at6native55_GLOBAL__N__de093ff9_22_ForeachBinaryOpList_cu_a911ec4325multi_tensor_apply_kernelINS1_18TensorListMetadataILi2EEENS1_11CopyFunctorIaN3c104HalfELi2ELi1ELi1EEEJNS0_4CopyIaS7_EEEEEvT_T0_DpT1_) ;  /* 0xffffffec02347950 */ /* 0x000fea0003c3ffff */
.L_x_3505:
        /* <DEDUP_REMOVED lines=13> */
.L_x_7795:


//--------------------- .text._ZN2at6native55_GLOBAL__N__de093ff9_22_ForeachBinaryOpList_cu_a911ec4325multi_tensor_apply_kernelINS1_18TensorListMetadataILi2EEENS1_11CopyFunctorIaN3c107complexIfEELi2ELi1ELi1EEEJNS0_4CopyIaS8_EEEEEvT_T0_DpT1_ --------------------------
	.section	.text._ZN2at6native55_GLOBAL__N__de093ff9_22_ForeachBinaryOpList_cu_a911ec4325multi_tensor_apply_kernelINS1_18TensorListMetadataILi2EEENS1_11CopyFunctorIaN3c107complexIfEELi2ELi1ELi1EEEJNS0_4CopyIaS8_EEEEEvT_T0_DpT1_,"ax",@progbits
	.align	128
.text._ZN2at6native55_GLOBAL__N__de093ff9_22_ForeachBinaryOpList_cu_a911ec4325multi_tensor_apply_kernelINS1_18TensorListMetadataILi2EEENS1_11CopyFunctorIaN3c107complexIfEELi2ELi1ELi1EEEJNS0_4CopyIaS8_EEEEEvT_T0_DpT1_:
        .type           _ZN2at6native55_GLOBAL__N__de093ff9_22_ForeachBinaryOpList_cu_a911ec4325multi_tensor_apply_kernelINS1_18TensorListMetadataILi2EEENS1_11CopyFunctorIaN3c107complexIfEELi2ELi1ELi1EEEJNS0_4CopyIaS8_EEEEEvT_T0_DpT1_,@function
        .size           _ZN2at6native55_GLOBAL__N__de093ff9_22_ForeachBinaryOpList_cu_a911ec4325multi_tensor_apply_kernelINS1_18TensorListMetadataILi2EEENS1_11CopyFunctorIaN3c107complexIfEELi2ELi1ELi1EEEJNS0_4CopyIaS8_EEEEEvT_T0_DpT1_,(.L_x_7797 - _ZN2at6native55_GLOBAL__N__de093ff9_22_ForeachBinaryOpList_cu_a911ec4325multi_tensor_apply_kernelINS1_18TensorListMetadataILi2EEENS1_11CopyFunctorIaN3c107complexIfEELi2ELi1ELi1EEEJNS0_4CopyIaS8_EEEEEvT_T0_DpT1_)
        .other          _ZN2at6native55_GLOBAL__N__de093ff9_22_ForeachBinaryOpList_cu_a911ec4325multi_tensor_apply_kernelINS1_18TensorListMetadataILi2EEENS1_11CopyFunctorIaN3c107complexIfEELi2ELi1ELi1EEEJNS0_4CopyIaS8_EEEEEvT_T0_DpT1_,@"STO_CUDA_ENTRY STV_DEFAULT"
_ZN2at6native55_GLOBAL__N__de093ff9_22_ForeachBinaryOpList_cu_a911ec4325multi_tensor_apply_kernelINS1_18TensorListMetadataILi2EEENS1_11CopyFunctorIaN3c107complexIfEELi2ELi1ELi1EEEJNS0_4CopyIaS8_EEEEEvT_T0_DpT1_:
        /* <DEDUP_REMOVED lines=40> */
[----:B------:R-:W-:Y:S05]  /*0280*/  CALL.REL.NOINC `($__internal_123_$__cuda_sm20_div_u16) ;  /* 0x0000000c00b47944 */ /* 0x000fea0003c00000 */
[----:B------:R-:W0:Y:S01]  /*0290*/  S2R R5, SR_TID.X ;  /* 0x0000000000057919 */ /* 0x000e220000002100 */
[----:B------:R-:W-:Y:S01]  /*02a0*/  UISETP.GE.U32.AND UP0, UPT, UR5, UR23, UPT ;  /* 0x000000170500728c */ /* 0x000fe2000bf06070 */
[----:B------:R-:W-:Y:S01]  /*02b0*/  IMAD.MOV.U32 R0, RZ, RZ, RZ ;  /* 0x000000ffff007224 */ /* 0x000fe200078e00ff */
[----:B------:R-:W-:Y:S01]  /*02c0*/  CS2R R2, SRZ ;  /* 0x0000000000027805 */ /* 0x000fe2000001ff00 */
[----:B------:R-:W-:Y:S01]  /*02d0*/  IMAD.MOV.U32 R4, RZ, RZ, RZ ;  /* 0x000000ffff047224 */ /* 0x000fe200078e00ff */
[----:B------:R-:W-:Y:S02]  /*02e0*/  UISETP.GE.U32.AND.EX UP0, UPT, UR7, URZ, UPT, UP0 ;  /* 0x000000ff0700728c */ /* 0x000fe4000bf06100 */
        /* <DEDUP_REMOVED lines=49> */
.L_x_3508:
[----:B--2---:R-:W-:-:S04]  /*0600*/  IADD3 R27, P1, PT, R7, UR28, RZ ;  /* 0x0000001c071b7c10 */ /* 0x004fc8000ff3e0ff */
[----:B------:R-:W-:Y:S01]  /*0610*/  ISETP.GE.U32.AND P0, PT, R27, UR40, PT ;  /* 0x000000281b007c0c */ /* 0x000fe2000bf06070 */
[----:B------:R-:W-:Y:S01]  /*0620*/  IMAD.X R26, RZ, RZ, R6, P1 ;  /* 0x000000ffff1a7224 */ /* 0x000fe200008e0606 */
[----:B------:R-:W-:-:S04]  /*0630*/  ISETP.GE.U32.AND P1, PT, R7, UR40, PT ;  /* 0x0000002807007c0c */ /* 0x000fc8000bf26070 */
[----:B------:R-:W-:Y:S02]  /*0640*/  ISETP.GE.AND.EX P0, PT, R26, UR41, PT, P0 ;  /* 0x000000291a007c0c */ /* 0x000fe4000bf06300 */
[----:B------:R-:W-:-:S11]  /*0650*/  ISETP.GE.AND.EX P1, PT, R6, UR41, PT, P1 ;  /* 0x0000002906007c0c */ /* 0x000fd6000bf26310 */
[----:B------:R-:W-:-:S05]  /*0660*/  @!P0 IADD3 R23, P2, PT, R5, UR28, RZ ;  /* 0x0000001c05178c10 */ /* 0x000fca000ff5e0ff */
[----:B------:R-:W-:Y:S01]  /*0670*/  @!P0 IMAD.X R24, RZ, RZ, RZ, P2 ;  /* 0x000000ffff188224 */ /* 0x000fe200010e06ff */
[----:B------:R-:W-:-:S04]  /*0680*/  @!P0 LEA R22, P2, R23, UR7, 0x3 ;  /* 0x0000000717168c11 */ /* 0x000fc8000f8418ff */
[----:B------:R-:W-:Y:S02]  /*0690*/  @!P0 LEA.HI.X R23, R23, UR12, R24, 0x3, P2 ;  /* 0x0000000c17178c11 */ /* 0x000fe400090f1c18 */
[----:B------:R-:W-:-:S03]  /*06a0*/  @!P1 IADD3 R24, P2, PT, R8, UR7, RZ ;  /* 0x0000000708189c10 */ /* 0x000fc6000ff5e0ff */
[----:B------:R0:W2:Y:S01]  /*06b0*/  @!P0 LDG.E R3, desc[UR26][R22.64] ;  /* 0x0000001a16038981 */ /* 0x0000a2000c1e1900 */
[----:B------:R-:W-:Y:S02]  /*06c0*/  @!P1 IADD3.X R25, PT, PT, R9, UR12, RZ, P2, !PT ;  /* 0x0000000c09199c10 */ /* 0x000fe400097fe4ff */
[----:B------:R-:W-:-:S03]  /*06d0*/  IADD3 R27, P2, PT, R27, UR28, RZ ;  /* 0x0000001c1b1b7c10 */ /* 0x000fc6000ff5e0ff */
[----:B------:R-:W3:Y:S01]  /*06e0*/  @!P1 LDG.E R4, desc[UR26][R24.64] ;  /* 0x0000001a18049981 */ /* 0x000ee2000c1e1900 */
[C---:B------:R-:W-:Y:S01]  /*06f0*/  ISETP.GE.U32.AND P3, PT, R27.reuse, UR40, PT ;  /* 0x000000281b007c0c */ /* 0x040fe2000bf66070 */
[----:B------:R-:W-:Y:S01]  /*0700*/  IMAD.X R26, RZ, RZ, R26, P2 ;  /* 0x000000ffff1a7224 */ /* 0x000fe200010e061a */
[----:B------:R-:W-:-:S04]  /*0710*/  IADD3 R29, P2, PT, R27, UR28, RZ ;  /* 0x0000001c1b1d7c10 */ /* 0x000fc8000ff5e0ff */
[----:B------:R-:W-:Y:S01]  /*0720*/  ISETP.GE.AND.EX P3, PT, R26, UR41, PT, P3 ;  /* 0x000000291a007c0c */ /* 0x000fe2000bf66330 */
[----:B------:R-:W-:Y:S01]  /*0730*/  IMAD.X R28, RZ, RZ, R26, P2 ;  /* 0x000000ffff1c7224 */ /* 0x000fe200010e061a */
[----:B------:R-:W-:-:S04]  /*0740*/  ISETP.GE.U32.AND P2, PT, R29, UR40, PT ;  /* 0x000000281d007c0c */ /* 0x000fc8000bf46070 */
[----:B------:R-:W-:-:S07]  /*0750*/  ISETP.GE.AND.EX P2, PT, R28, UR41, PT, P2 ;  /* 0x000000291c007c0c */ /* 0x000fce000bf46320 */
[----:B0-----:R-:W-:-:S04]  /*0760*/  @!P3 IADD3 R22, P4, PT, R12, UR7, RZ ;  /* 0x000000070c16bc10 */ /* 0x001fc8000ff9e0ff */
[----:B------:R-:W-:-:S05]  /*0770*/  @!P3 IADD3.X R23, PT, PT, R13, UR12, RZ, P4, !PT ;  /* 0x0000000c0d17bc10 */ /* 0x000fca000a7fe4ff */
[----:B------:R0:W4:Y:S01]  /*0780*/  @!P3 LDG.E R2, desc[UR26][R22.64] ;  /* 0x0000001a1602b981 */ /* 0x000122000c1e1900 */
[----:B------:R-:W-:-:S04]  /*0790*/  @!P2 IADD3 R26, P4, PT, R14, UR7, RZ ;  /* 0x000000070e1aac10 */ /* 0x000fc8000ff9e0ff */
[----:B------:R-:W-:-:S05]  /*07a0*/  @!P2 IADD3.X R27, PT, PT, R15, UR12, RZ, P4, !PT ;  /* 0x0000000c0f1bac10 */ /* 0x000fca000a7fe4ff */
[----:B------:R2:W5:Y:S01]  /*07b0*/  @!P2 LDG.E R0, desc[UR26][R26.64] ;  /* 0x0000001a1a00a981 */ /* 0x000562000c1e1900 */
[----:B0-----:R-:W-:-:S04]  /*07c0*/  @!P1 IADD3 R22, P4, PT, R7, UR42, RZ ;  /* 0x0000002a07169c10 */ /* 0x001fc8000ff9e0ff */
[----:B------:R-:W-:Y:S01]  /*07d0*/  @!P1 IADD3.X R23, PT, PT, R6, UR43, RZ, P4, !PT ;  /* 0x0000002b06179c10 */ /* 0x000fe2000a7fe4ff */
[----:B--2---:R-:W-:Y:S08]  /*07e0*/  @!P0 F2I.FTZ.TRUNC.NTZ R27, R3 ;  /* 0x00000003001b8305 */ /* 0x004ff0000021f100 */
[----:B---3--:R-:W0:Y:S02]  /*07f0*/  @!P1 F2I.FTZ.TRUNC.NTZ R25, R4 ;  /* 0x0000000400199305 */ /* 0x008e24000021f100 */
[----:B0-----:R0:W-:Y:S01]  /*0800*/  @!P1 STG.E.U8 desc[UR26][R22.64], R25 ;  /* 0x0000001916009986 */ /* 0x0011e2000c10111a */
[----:B------:R-:W-:-:S04]  /*0810*/  @!P0 IADD3 R24, P1, PT, R7, UR31, RZ ;  /* 0x0000001f07188c10 */ /* 0x000fc8000ff3e0ff */
[----:B0-----:R-:W-:Y:S02]  /*0820*/  @!P0 IADD3.X R25, PT, PT, R6, UR32, RZ, P1, !PT ;  /* 0x0000002006198c10 */ /* 0x001fe40008ffe4ff */
[----:B------:R-:W-:-:S03]  /*0830*/  @!P2 IADD3 R22, P1, PT, R7, UR36, RZ ;  /* 0x000000240716ac10 */ /* 0x000fc6000ff3e0ff */
[----:B------:R4:W-:Y:S01]  /*0840*/  @!P0 STG.E.U8 desc[UR26][R24.64], R27 ;  /* 0x0000001b18008986 */ /* 0x0009e2000c10111a */
[----:B------:R-:W-:Y:S02]  /*0850*/  @!P3 IADD3 R26, P0, PT, R7, UR37, RZ ;  /* 0x00000025071abc10 */ /* 0x000fe4000ff1e0ff */
[C---:B------:R-:W-:Y:S01]  /*0860*/  @!P2 IADD3.X R23, PT, PT, R6.reuse, UR13, RZ, P1, !PT ;  /* 0x0000000d0617ac10 */ /* 0x040fe20008ffe4ff */
[----:B----4-:R-:W0:Y:S01]  /*0870*/  @!P3 F2I.FTZ.TRUNC.NTZ R24, R2 ;  /* 0x000000020018b305 */ /* 0x010e22000021f100 */
[----:B------:R-:W-:Y:S02]  /*0880*/  @!P3 IADD3.X R27, PT, PT, R6, UR21, RZ, P0, !PT ;  /* 0x00000015061bbc10 */ /* 0x000fe400087fe4ff */
[----:B------:R-:W-:-:S05]  /*0890*/  IADD3 R29, P0, PT, R29, UR28, RZ ;  /* 0x0000001c1d1d7c10 */ /* 0x000fca000ff1e0ff */
[----:B------:R-:W-:Y:S01]  /*08a0*/  IMAD.X R28, RZ, RZ, R28, P0 ;  /* 0x000000ffff1c7224 */ /* 0x000fe200000e061c */
[C---:B------:R-:W-:Y:S02]  /*08b0*/  ISETP.GE.U32.AND P0, PT, R29.reuse, UR40, PT ;  /* 0x000000281d007c0c */ /* 0x040fe4000bf06070 */
[----:B------:R-:W-:Y:S02]  /*08c0*/  IADD3 R29, P1, PT, R29, UR28, RZ ;  /* 0x0000001c1d1d7c10 */ /* 0x000fe4000ff3e0ff */
[----:B------:R-:W-:Y:S01]  /*08d0*/  ISETP.GE.AND.EX P0, PT, R28, UR41, PT, P0 ;  /* 0x000000291c007c0c */ /* 0x000fe2000bf06300 */
[----:B0-----:R5:W-:Y:S02]  /*08e0*/  @!P3 STG.E.U8 desc[UR26][R26.64], R24 ;  /* 0x000000181a00b986 */ /* 0x001be4000c10111a */
[----:B------:R-:W-:Y:S01]  /*08f0*/  IMAD.X R25, RZ, RZ, R28, P1 ;  /* 0x000000ffff197224 */ /* 0x000fe200008e061c */
[----:B------:R-:W-:-:S04]  /*0900*/  ISETP.GE.U32.AND P1, PT, R29, UR40, PT ;  /* 0x000000281d007c0c */ /* 0x000fc8000bf26070 */
[----:B------:R-:W-:Y:S01]  /*0910*/  ISETP.GE.AND.EX P1, PT, R25, UR41, PT, P1 ;  /* 0x0000002919007c0c */ /* 0x000fe2000bf26310 */
[----:B-----5:R-:W0:Y:S01]  /*0920*/  @!P2 F2I.FTZ.TRUNC.NTZ R26, R0 ;  /* 0x00000000001aa305 */ /* 0x020e22000021f100 */
[----:B------:R-:W-:-:S05]  /*0930*/  IADD3 R24, P3, PT, R29, UR28, RZ ;  /* 0x0000001c1d187c10 */ /* 0x000fca000ff7e0ff */
[----:B------:R-:W-:Y:S01]  /*0940*/  IMAD.X R25, RZ, RZ, R25, P3 ;  /* 0x000000ffff197224 */ /* 0x000fe200018e0619 */
[----:B0-----:R0:W-:Y:S01]  /*0950*/  @!P2 STG.E.U8 desc[UR26][R22.64], R26 ;  /* 0x0000001a1600a986 */ /* 0x0011e2000c10111a */
[----:B------:R-:W-:-:S04]  /*0960*/  @!P0 IADD3 R28, P2, PT, R10, UR7, RZ ;  /* 0x000000070a1c8c10 */ /* 0x000fc8000ff5e0ff */
[----:B------:R-:W-:Y:S02]  /*0970*/  @!P0 IADD3.X R29, PT, PT, R11, UR12, RZ, P2, !PT ;  /* 0x0000000c0b1d8c10 */ /* 0x000fe400097fe4ff */
[----:B------:R-:W-:-:S03]  /*0980*/  ISETP.GE.U32.AND P2, PT, R24, UR40, PT ;  /* 0x0000002818007c0c */ /* 0x000fc6000bf46070 */
[----:B------:R1:W2:Y:S01]  /*0990*/  @!P0 LDG.E R4, desc[UR26][R28.64] ;  /* 0x0000001a1c048981 */ /* 0x0002a2000c1e1900 */
[----:B------:R-:W-:Y:S02]  /*09a0*/  ISETP.GE.AND.EX P2, PT, R25, UR41, PT, P2 ;  /* 0x0000002919007c0c */ /* 0x000fe4000bf46320 */
[----:B0-----:R-:W-:Y:S02]  /*09b0*/  IADD3 R22, P4, PT, R24, UR28, RZ ;  /* 0x0000001c18167c10 */ /* 0x001fe4000ff9e0ff */
[----:B------:R-:W-:Y:S02]  /*09c0*/  @!P1 IADD3 R26, P5, PT, R16, UR7, RZ ;  /* 0x00000007101a9c10 */ /* 0x000fe4000ffbe0ff */
[----:B------:R-:W-:Y:S01]  /*09d0*/  ISETP.GE.U32.AND P3, PT, R22, UR40, PT ;  /* 0x0000002816007c0c */ /* 0x000fe2000bf66070 */
[----:B------:R-:W-:Y:S01]  /*09e0*/  IMAD.X R22, RZ, RZ, R25, P4 ;  /* 0x000000ffff167224 */ /* 0x000fe200020e0619 */
[----:B------:R-:W-:-:S04]  /*09f0*/  @!P1 IADD3.X R27, PT, PT, R17, UR12, RZ, P5, !PT ;  /* 0x0000000c111b9c10 */ /* 0x000fc8000affe4ff */
[----:B------:R-:W-:Y:S01]  /*0a00*/  ISETP.GE.AND.EX P3, PT, R22, UR41, PT, P3 ;  /* 0x0000002916007c0c */ /* 0x000fe2000bf66330 */
[----:B------:R-:W3:Y:S01]  /*0a10*/  @!P1 LDG.E R3, desc[UR26][R26.64] ;  /* 0x0000001a1a039981 */ /* 0x000ee2000c1e1900 */
[----:B------:R-:W-:-:S04]  /*0a20*/  @!P2 IADD3 R24, P4, PT, R18, UR7, RZ ;  /* 0x000000071218ac10 */ /* 0x000fc8000ff9e0ff */
[----:B------:R-:W-:-:S05]  /*0a30*/  @!P2 IADD3.X R25, PT, PT, R19, UR12, RZ, P4, !PT ;  /* 0x0000000c1319ac10 */ /* 0x000fca000a7fe4ff */
[----:B------:R-:W4:Y:S02]  /*0a40*/  @!P2 LDG.E R2, desc[UR26][R24.64] ;  /* 0x0000001a1802a981 */ /* 0x000f24000c1e1900 */
[----:B------:R-:W-:-:S04]  /*0a50*/  @!P3 IADD3 R22, P4, PT, R20, UR7, RZ ;  /* 0x000000071416bc10 */ /* 0x000fc8000ff9e0ff */
[----:B------:R-:W-:-:S05]  /*0a60*/  @!P3 IADD3.X R23, PT, PT, R21, UR12, RZ, P4, !PT ;  /* 0x0000000c1517bc10 */ /* 0x000fca000a7fe4ff */
[----:B------:R2:W5:Y:S01]  /*0a70*/  @!P3 LDG.E R0, desc[UR26][R22.64] ;  /* 0x0000001a1600b981 */ /* 0x000562000c1e1900 */
[----:B-1----:R-:W-:Y:S01]  /*0a80*/  @!P0 IADD3 R28, P4, PT, R7, UR38, RZ ;  /* 0x00000026071c8c10 */ /* 0x002fe2000ff9e0ff */
[----:B------:R-:W-:Y:S02]  /*0a90*/  UIADD3 UR20, UP0, UPT, UR20, -0x2, URZ ;  /* 0xfffffffe14147890 */ /* 0x000fe4000ff1e0ff */
[----:B------:R-:W-:Y:S01]  /*0aa0*/  UIADD3 UR5, UP1, UPT, UR29, UR5, URZ ;  /* 0x000000051d057290 */ /* 0x000fe2000ff3e0ff */
[----:B------:R-:W-:Y:S01]  /*0ab0*/  @!P0 IADD3.X R29, PT, PT, R6, UR39, RZ, P4, !PT ;  /* 0x00000027061d8c10 */ /* 0x000fe2000a7fe4ff */
[----:B------:R-:W-:Y:S02]  /*0ac0*/  UIADD3.X UR4, UPT, UPT, UR4, -0x1, URZ, UP0, !UPT ;  /* 0xffffffff04047890 */ /* 0x000fe400087fe4ff */
[----:B------:R-:W-:Y:S02]  /*0ad0*/  UISETP.NE.U32.AND UP0, UPT, UR20, URZ, UPT ;  /* 0x000000ff1400728c */ /* 0x000fe4000bf05070 */
[----:B------:R-:W-:-:S02]  /*0ae0*/  ULEA UR7, UP2, UR28, UR7, 0x6 ;  /* 0x000000071c077291 */ /* 0x000fc4000f8430ff */
[----:B------:R-:W-:Y:S02]  /*0af0*/  UISETP.NE.AND.EX UP0, UPT, UR4, URZ, UPT, UP0 ;  /* 0x000000ff0400728c */ /* 0x000fe4000bf05300 */
[----:B------:R-:W-:Y:S02]  /*0b00*/  UIADD3.X UR6, UPT, UPT, UR30, UR6, URZ, UP1, !UPT ;  /* 0x000000061e067290 */ /* 0x000fe40008ffe4ff */
[----:B------:R-:W-:Y:S01]  /*0b10*/  ULEA.HI.X UR12, UR28, UR12, URZ, 0x6, UP2 ;  /* 0x0000000c1c0c7291 */ /* 0x000fe200090f34ff */
[----:B--2---:R-:W0:Y:S08]  /*0b20*/  @!P0 F2I.FTZ.TRUNC.NTZ R23, R4 ;  /* 0x0000000400178305 */ /* 0x004e30000021f100 */
[----:B---3--:R-:W1:Y:S01]  /*0b30*/  @!P1 F2I.FTZ.TRUNC.NTZ R25, R3 ;  /* 0x0000000300199305 */ /* 0x008e62000021f100 */
[----:B0-----:R4:W-:Y:S01]  /*0b40*/  @!P0 STG.E.U8 desc[UR26][R28.64], R23 ;  /* 0x000000171c008986 */ /* 0x0019e2000c10111a */
[----:B------:R-:W-:-:S04]  /*0b50*/  @!P1 IADD3 R26, P0, PT, R7, UR35, RZ ;  /* 0x00000023071a9c10 */ /* 0x000fc8000ff1e0ff */
[C---:B------:R-:W-:Y:S02]  /*0b60*/  @!P1 IADD3.X R27, PT, PT, R6.reuse, UR14, RZ, P0, !PT ;  /* 0x0000000e061b9c10 */ /* 0x040fe400087fe4ff */
[----:B------:R-:W-:Y:S01]  /*0b70*/  @!P2 IADD3 R24, P0, PT, R7, UR34, RZ ;  /* 0x000000220718ac10 */ /* 0x000fe2000ff1e0ff */
[----:B----4-:R-:W0:Y:S02]  /*0b80*/  @!P2 F2I.FTZ.TRUNC.NTZ R29, R2 ;  /* 0x00000002001da305 */ /* 0x010e24000021f100 */
[----:B-1----:R5:W-:Y:S06]  /*0b90*/  @!P1 STG.E.U8 desc[UR26][R26.64], R25 ;  /* 0x000000191a009986 */ /* 0x002bec000c10111a */
[----:B-----5:R-:W1:Y:S01]  /*0ba0*/  @!P3 F2I.FTZ.TRUNC.NTZ R27, R0 ;  /* 0x00000000001bb305 */ /* 0x020e62000021f100 */
[----:B------:R-:W-:-:S02]  /*0bb0*/  @!P2 IADD3.X R25, PT, PT, R6, UR16, RZ, P0, !PT ;  /* 0x000000100619ac10 */ /* 0x000fc400087fe4ff */
[----:B------:R-:W-:-:S03]  /*0bc0*/  @!P3 IADD3 R22, P0, PT, R7, UR33, RZ ;  /* 0x000000210716bc10 */ /* 0x000fc6000ff1e0ff */
[----:B0-----:R2:W-:Y:S01]  /*0bd0*/  @!P2 STG.E.U8 desc[UR26][R24.64], R29 ;  /* 0x0000001d1800a986 */ /* 0x0015e2000c10111a */
[----:B------:R-:W-:Y:S02]  /*0be0*/  @!P3 IADD3.X R23, PT, PT, R6, UR18, RZ, P0, !PT ;  /* 0x000000120617bc10 */ /* 0x000fe400087fe4ff */
[----:B------:R-:W-:-:S04]  /*0bf0*/  IADD3 R7, P0, PT, R7, UR29, RZ ;  /* 0x0000001d07077c10 */ /* 0x000fc8000ff1e0ff */
[----:B------:R-:W-:Y:S01]  /*0c00*/  IADD3.X R6, PT, PT, R6, UR30, RZ, P0, !PT ;  /* 0x0000001e06067c10 */ /* 0x000fe200087fe4ff */
[----:B-1----:R2:W-:Y:S01]  /*0c10*/  @!P3 STG.E.U8 desc[UR26][R22.64], R27 ;  /* 0x0000001b1600b986 */ /* 0x0025e2000c10111a */
[----:B------:R-:W-:Y:S07]  /*0c20*/  BRA.U UP0, `(.L_x_3508) ;  /* 0xfffffff900747547 */ /* 0x000fee000b83ffff */
.L_x_3507:
[----:B------:R-:W-:-:S04]  /*0c30*/  ULOP3.LUT UR4, UR22, 0x1, URZ, 0xc0, !UPT ;  /* 0x0000000116047892 */ /* 0x000fc8000f8ec0ff */
[----:B------:R-:W-:-:S04]  /*0c40*/  UISETP.NE.U32.AND UP0, UPT, UR4, 0x1, UPT ;  /* 0x000000010400788c */ /* 0x000fc8000bf05070 */
[----:B------:R-:W-:-:S06]  /*0c50*/  UISETP.NE.U32.AND.EX UP0, UPT, URZ, URZ, UPT, UP0 ;  /* 0x000000ffff00728c */ /* 0x000fcc000bf05100 */
[----:B------:R-:W-:-:S13]  /*0c60*/  PLOP3.LUT P0, PT, PT, PT, UP0, 0x80, 0x8 ;  /* 0x000000000008781c */ /* 0x000fda0003f0f008 */
        /* <DEDUP_REMOVED lines=14> */
[----:B------:R-:W-:-:S04]  /*0d50*/  @!P0 LEA R8, P3, R13, UR10, 0x3 ;  /* 0x0000000a0d088c11 */ /* 0x000fc8000f8618ff */
[----:B------:R-:W-:Y:S02]  /*0d60*/  @!P1 LEA R6, P4, R20, UR10, 0x3 ;  /* 0x0000000a14069c11 */ /* 0x000fe4000f8818ff */
[----:B------:R-:W-:Y:S02]  /*0d70*/  @!P0 LEA.HI.X R9, R13, UR11, R10, 0x3, P3 ;  /* 0x0000000b0d098c11 */ /* 0x000fe400098f1c0a */
[----:B------:R-:W-:Y:S01]  /*0d80*/  @!P2 LEA R14, P3, R12, UR10, 0x3 ;  /* 0x0000000a0c0eac11 */ /* 0x000fe2000f8618ff */
[----:B------:R-:W-:Y:S01]  /*0d90*/  IMAD.MOV.U32 R19, RZ, RZ, R2 ;  /* 0x000000ffff137224 */ /* 0x000fe200078e0002 */
[----:B------:R-:W-:Y:S01]  /*0da0*/  @!P1 LEA.HI.X R7, R20, UR11, R11, 0x3, P4 ;  /* 0x0000000b14079c11 */ /* 0x000fe2000a0f1c0b */
[----:B------:R-:W3:Y:S01]  /*0db0*/  @!P0 LDG.E R4, desc[UR26][R8.64] ;  /* 0x0000001a08048981 */ /* 0x000ee2000c1e1900 */
[----:B------:R-:W-:-:S03]  /*0dc0*/  @!P2 LEA.HI.X R15, R12, UR11, R5, 0x3, P3 ;  /* 0x0000000b0c0fac11 */ /* 0x000fc600098f1c05 */
[----:B------:R0:W4:Y:S04]  /*0dd0*/  @!P1 LDG.E R18, desc[UR26][R6.64] ;  /* 0x0000001a06129981 */ /* 0x000128000c1e1900 */
[----:B------:R-:W4:Y:S01]  /*0de0*/  @!P2 LDG.E R19, desc[UR26][R14.64] ;  /* 0x0000001a0e13a981 */ /* 0x000f22000c1e1900 */
[----:B------:R-:W-:-:S04]  /*0df0*/  IADD3 R21, P4, PT, R12, UR28, RZ ;  /* 0x0000001c0c157c10 */ /* 0x000fc8000ff9e0ff */
[----:B------:R-:W-:Y:S01]  /*0e00*/  ISETP.GE.U32.AND P3, PT, R21, UR40, PT ;  /* 0x0000002815007c0c */ /* 0x000fe2000bf66070 */
[----:B--2---:R-:W-:-:S05]  /*0e10*/  IMAD.X R22, RZ, RZ, R5, P4 ;  /* 0x000000ffff167224 */ /* 0x004fca00020e0605 */
[----:B------:R-:W-:Y:S02]  /*0e20*/  ISETP.GE.AND.EX P3, PT, R22, UR41, PT, P3 ;  /* 0x0000002916007c0c */ /* 0x000fe4000bf66330 */
[----:B0-----:R-:W-:-:S11]  /*0e30*/  @!P1 IADD3 R6, P5, PT, R20, UR42, RZ ;  /* 0x0000002a14069c10 */ /* 0x001fd6000ffbe0ff */
[----:B------:R-:W-:-:S04]  /*0e40*/  @!P3 LEA R16, P4, R21, UR10, 0x3 ;  /* 0x0000000a1510bc11 */ /* 0x000fc8000f8818ff */
[----:B------:R-:W-:Y:S02]  /*0e50*/  @!P3 LEA.HI.X R17, R21, UR11, R22, 0x3, P4 ;  /* 0x0000000b1511bc11 */ /* 0x000fe4000a0f1c16 */
[----:B------:R-:W-:Y:S02]  /*0e60*/  @!P0 IADD3 R2, P4, PT, R13, UR42, RZ ;  /* 0x0000002a0d028c10 */ /* 0x000fe4000ff9e0ff */
[----:B------:R-:W-:Y:S01]  /*0e70*/  @!P1 IADD3.X R7, PT, PT, R11, UR43, RZ, P5, !PT ;  /* 0x0000002b0b079c10 */ /* 0x000fe2000affe4ff */
[----:B------:R0:W5:Y:S01]  /*0e80*/  @!P3 LDG.E R0, desc[UR26][R16.64] ;  /* 0x0000001a1000b981 */ /* 0x000162000c1e1900 */
[----:B------:R-:W-:Y:S02]  /*0e90*/  @!P0 IADD3.X R3, PT, PT, R10, UR43, RZ, P4, !PT ;  /* 0x0000002b0a038c10 */ /* 0x000fe4000a7fe4ff */
[----:B------:R-:W-:-:S04]  /*0ea0*/  @!P2 IADD3 R12, P4, PT, R12, UR42, RZ ;  /* 0x0000002a0c0cac10 */ /* 0x000fc8000ff9e0ff */
[----:B------:R-:W-:Y:S01]  /*0eb0*/  @!P2 IADD3.X R13, PT, PT, R5, UR43, RZ, P4, !PT ;  /* 0x0000002b050dac10 */ /* 0x000fe2000a7fe4ff */
[----:B---3--:R-:W1:Y:S08]  /*0ec0*/  @!P0 F2I.FTZ.TRUNC.NTZ R9, R4 ;  /* 0x0000000400098305 */ /* 0x008e70000021f100 */
[----:B----4-:R-:W2:Y:S01]  /*0ed0*/  F2I.FTZ.TRUNC.NTZ R23, R18 ;  /* 0x0000001200177305 */ /* 0x010ea2000021f100 */
[----:B-1----:R0:W-:Y:S07]  /*0ee0*/  @!P0 STG.E.U8 desc[UR26][R2.64], R9 ;  /* 0x0000000902008986 */ /* 0x0021ee000c10111a */
[----:B------:R-:W1:Y:S01]  /*0ef0*/  F2I.FTZ.TRUNC.NTZ R19, R19 ;  /* 0x0000001300137305 */ /* 0x000e62000021f100 */
[----:B--2---:R0:W-:Y:S04]  /*0f00*/  @!P1 STG.E.U8 desc[UR26][R6.64], R23 ;  /* 0x0000001706009986 */ /* 0x0041e8000c10111a */
[----:B-1----:R0:W-:Y:S01]  /*0f10*/  @!P2 STG.E.U8 desc[UR26][R12.64], R19 ;  /* 0x000000130c00a986 */ /* 0x0021e2000c10111a */
[----:B------:R-:W-:Y:S05]  /*0f20*/  @P3 EXIT ;  /* 0x000000000000394d */ /* 0x000fea0003800000 */
[----:B-----5:R-:W1:Y:S01]  /*0f30*/  F2I.FTZ.TRUNC.NTZ R5, R0 ;  /* 0x0000000000057305 */ /* 0x020e62000021f100 */
[----:B0-----:R-:W-:-:S04]  /*0f40*/  IADD3 R2, P0, PT, R21, UR42, RZ ;  /* 0x0000002a15027c10 */ /* 0x001fc8000ff1e0ff */
[----:B------:R-:W-:-:S05]  /*0f50*/  IADD3.X R3, PT, PT, R22, UR43, RZ, P0, !PT ;  /* 0x0000002b16037c10 */ /* 0x000fca00087fe4ff */
[----:B-1----:R-:W-:Y:S01]  /*0f60*/  STG.E.U8 desc[UR26][R2.64], R5 ;  /* 0x0000000502007986 */ /* 0x002fe2000c10111a */
[----:B------:R-:W-:Y:S05]  /*0f70*/  EXIT ;  /* 0x000000000000794d */ /* 0x000fea0003800000 */
.L_x_3506:
[----:B------:R-:W0:Y:S02]  /*0f80*/  S2R R10, SR_TID.X ;  /* 0x00000000000a7919 */ /* 0x000e240000002100 */
[----:B0-----:R-:W-:-:S03]  /*0f90*/  IMAD.WIDE.U32 R2, R10, 0x4, RZ ;  /* 0x000000040a027825 */ /* 0x001fc600078e00ff */
[----:B------:R-:W-:-:S04]  /*0fa0*/  ISETP.GE.U32.AND P0, PT, R2, UR13, PT ;  /* 0x0000000d02007c0c */ /* 0x000fc8000bf06070 */
[----:B------:R-:W-:-:S13]  /*0fb0*/  ISETP.GE.AND.EX P0, PT, R3, UR4, PT, P0 ;  /* 0x0000000403007c0c */ /* 0x000fda000bf06300 */
[----:B------:R-:W-:Y:S05]  /*0fc0*/  @P0 EXIT ;  /* 0x000000000000094d */ /* 0x000fea0003800000 */
[----:B------:R-:W-:Y:S01]  /*0fd0*/  IMAD.MOV.U32 R11, RZ, RZ, RZ ;  /* 0x000000ffff0b7224 */ /* 0x000fe200078e00ff */
[----:B------:R-:W0:Y:S06]  /*0fe0*/  LDCU UR5, c[0x0][0x360] ;  /* 0x00006c00ff0577ac */ /* 0x000e2c0008000800 */
.L_x_3509:
[----:B------:R-:W-:-:S04]  /*0ff0*/  LEA R2, P0, R10, UR10, 0x5 ;  /* 0x0000000a0a027c11 */ /* 0x000fc8000f8028ff */
[----:B------:R-:W-:-:S06]  /*1000*/  LEA.HI.X R3, R10, UR11, R11, 0x5, P0 ;  /* 0x0000000b0a037c11 */ /* 0x000fcc00080f2c0b */
[----:B------:R-:W2:Y:S01]  /*1010*/  LDG.E.ENL2.256 R6, R2, desc[UR26][R2.64], 0x55 ;  /* 0xaa00001a0202797e */ /* 0x000ea20008121806 */
[----:B------:R-:W-:Y:S01]  /*1020*/  LEA R4, P0, R10, UR42, 0x2 ;  /* 0x0000002a0a047c11 */ /* 0x000fe2000f8010ff */
[----:B--2---:R-:W-:Y:S08]  /*1030*/  F2I.FTZ.TRUNC.NTZ R0, R2 ;  /* 0x0000000200007305 */ /* 0x004ff0000021f100 */
        /* <DEDUP_REMOVED lines=18> */
        .weak           $__internal_123_$__cuda_sm20_div_u16
        .type           $__internal_123_$__cuda_sm20_div_u16,@function
        .size           $__internal_123_$__cuda_sm20_div_u16,(.L_x_7797 - $__internal_123_$__cuda_sm20_div_u16)
$__internal_123_$__cuda_sm20_div_u16:
        /* <DEDUP_REMOVED lines=19> */
[----:B------:R-:W-:Y:S05]  /*1290*/  RET.REL.NODEC R2 `(_ZN2at6native55_GLOBAL__N__de093ff9_22_ForeachBinaryOpList_cu_a911ec4325multi_tensor_apply_kernelINS1_18TensorListMetadataILi2EEENS1_11CopyFunctorIaN3c107complexIfEELi2ELi1ELi1EEEJNS0_4CopyIaS8_EEEEEvT_T0_DpT1_) ;  /* 0xffffffec02587950 */ /* 0x000fea0003c3ffff */
.L_x_3510:
        /* <DEDUP_REMOVED lines=14> */
.L_x_7797:


//--------------------- .text._ZN2at6native55_GLOBAL__N__de093ff9_22_ForeachBinaryOpList_cu_a911ec4325multi_tensor_apply_kernelINS1_18TensorListMetadataILi2EEENS1_11CopyFunctorIaN3c107complexIdEELi2ELi1ELi1EEEJNS0_4CopyIaS8_EEEEEvT_T0_DpT1_ --------------------------
	.section	.text._ZN2at6native55_GLOBAL__N__de093ff9_22_ForeachBinaryOpList_cu_a911ec4325multi_tensor_apply_kernelINS1_18TensorListMetadataILi2EEENS1_11CopyFunctorIaN3c107complexIdEELi2ELi1ELi1EEEJNS0_4CopyIaS8_EEEEEvT_T0_DpT1_,"ax",@progbits
	.align	128
.text._ZN2at6native55_GLOBAL__N__de093ff9_22_ForeachBinaryOpList_cu_a911ec4325multi_tensor_apply_kernelINS1_18TensorListMetadataILi2EEENS1_11CopyFunctorIaN3c107complexIdEELi2ELi1ELi1EEEJNS0_4CopyIaS8_EEEEEvT_T0_DpT1_:
        .type           _ZN2at6native55_GLOBAL__N__de093ff9_22_ForeachBinaryOpList_cu_a911ec4325multi_tensor_apply_kernelINS1_18TensorListMetadataILi2EEENS1_11CopyFunctorIaN3c107complexIdEELi2ELi1ELi1EEEJNS0_4CopyIaS8_EEEEEvT_T0_DpT1_,@function
        .size           _ZN2at6native55_GLOBAL__N__de093ff9_22_ForeachBinaryOpList_cu_a911ec4325multi_tensor_apply_kernelINS1_18TensorListMetadataILi2EEENS1_11CopyFunctorIaN3c107complexIdEELi2ELi1ELi1EEEJNS0_4CopyIaS8_EEEEEvT_T0_DpT1_,(.L_x_7799 - _ZN2at6native55_GLOBAL__N__de093ff9_22_ForeachBinaryOpList_cu_a911ec4325multi_tensor_apply_kernelINS1_18TensorListMetadataILi2EEENS1_11CopyFunctorIaN3c107complexIdEELi2ELi1ELi1EEEJNS0_4CopyIaS8_EEEEEvT_T0_DpT1_)
        .other          _ZN2at6native55_GLOBAL__N__de093ff9_22_ForeachBinaryOpList_cu_a911ec4325multi_tensor_apply_kernelINS1_18TensorListMetadataILi2EEENS1_11CopyFunctorIaN3c107complexIdEELi2ELi1ELi1EEEJNS0_4CopyIaS8_EEEEEvT_T0_DpT1_,@"STO_CUDA_ENTRY STV_DEFAULT"
_ZN2at6native55_GLOBAL__N__de093ff9_22_ForeachBinaryOpList_cu_a911ec4325multi_tensor_apply_kernelINS1_18TensorListMetadataILi2EEENS1_11CopyFunctorIaN3c107complexIdEELi2ELi1ELi1EEEJNS0_4CopyIaS8_EEEEEvT_T0_DpT1_:
        /* <DEDUP_REMOVED lines=40> */
[----:B------:R-:W-:Y:S05]  /*0280*/  CALL.REL.NOINC `($__internal_124_$__cuda_sm20_div_u16) ;  /* 0x0000001000607944 */ /* 0x000fea0003c00000 */
        /* <DEDUP_REMOVED lines=52> */
.L_x_3513:
[----:B-1----:R-:W-:-:S04]  /*05d0*/  IADD3 R27, P1, PT, R3, UR28, RZ ;  /* 0x0000001c031b7c10 */ /* 0x002fc8000ff3e0ff */
        /* <DEDUP_REMOVED lines=9> */
[----:B------:R-:W-:Y:S02]  /*0670*/  IADD3 R5, P3, PT, R27, UR28, RZ ;  /* 0x0000001c1b057c10 */ /* 0x000fe4000ff7e0ff */
[----:B------:R-:W-:Y:S01]  /*0680*/  @!P1 IADD3 R26, P2, PT, R14, UR7, RZ ;  /* 0x000000070e1a9c10 */ /* 0x000fe2000ff5e0ff */
[----:B------:R-:W2:Y:S02]  /*0690*/  @!P0 LDG.E.64 R10, desc[UR26][R24.64] ;  /* 0x0000001a180a8981 */ /* 0x000ea4000c1e1b00 */
[----:B------:R-:W-:Y:S01]  /*06a0*/  IMAD.X R4, RZ, RZ, R4, P3 ;  /* 0x000000ffff047224 */ /* 0x000fe200018e0604 */
[----:B------:R-:W-:Y:S02]  /*06b0*/  @!P1 IADD3.X R27, PT, PT, R15, UR12, RZ, P2, !PT ;  /* 0x0000000c0f1b9c10 */ /* 0x000fe400097fe4ff */
[----:B------:R-:W-:-:S03]  /*06c0*/  ISETP.GE.U32.AND P2, PT, R5, UR40, PT ;  /* 0x0000002805007c0c */ /* 0x000fc6000bf46070 */
[----:B------:R0:W3:Y:S01]  /*06d0*/  @!P1 LDG.E.64 R12, desc[UR26][R26.64] ;  /* 0x0000001a1a0c9981 */ /* 0x0000e2000c1e1b00 */
[----:B------:R-:W-:-:S13]  /*06e0*/  ISETP.GE.AND.EX P2, PT, R4, UR41, PT, P2 ;  /* 0x0000002904007c0c */ /* 0x000fda000bf46320 */
[----:B0-----:R-:W-:-:S04]  /*06f0*/  @!P2 IADD3 R26, P3, PT, R16, UR7, RZ ;  /* 0x00000007101aac10 */ /* 0x001fc8000ff7e0ff */
[----:B------:R-:W-:Y:S02]  /*0700*/  @!P2 IADD3.X R27, PT, PT, R17, UR12, RZ, P3, !PT ;  /* 0x0000000c111bac10 */ /* 0x000fe40009ffe4ff */
[----:B------:R-:W-:-:S03]  /*0710*/  IADD3 R5, P3, PT, R5, UR28, RZ ;  /* 0x0000001c05057c10 */ /* 0x000fc6000ff7e0ff */
[----:B------:R-:W4:Y:S02]  /*0720*/  @!P2 LDG.E.64 R8, desc[UR26][R26.64] ;  /* 0x0000001a1a08a981 */ /* 0x000f24000c1e1b00 */
[----:B------:R-:W-:Y:S01]  /*0730*/  IMAD.X R4, RZ, RZ, R4, P3 ;  /* 0x000000ffff047224 */ /* 0x000fe200018e0604 */
[----:B------:R-:W-:-:S04]  /*0740*/  ISETP.GE.U32.AND P3, PT, R5, UR40, PT ;  /* 0x0000002805007c0c */ /* 0x000fc8000bf66070 */
[----:B------:R-:W-:-:S13]  /*0750*/  ISETP.GE.AND.EX P3, PT, R4, UR41, PT, P3 ;  /* 0x0000002904007c0c */ /* 0x000fda000bf66330 */
[----:B------:R-:W-:-:S04]  /*0760*/  @!P3 IADD3 R28, P4, PT, R18, UR7, RZ ;  /* 0x00000007121cbc10 */ /* 0x000fc8000ff9e0ff */
[----:B------:R-:W-:-:S05]  /*0770*/  @!P3 IADD3.X R29, PT, PT, R19, UR12, RZ, P4, !PT ;  /* 0x0000000c131dbc10 */ /* 0x000fca000a7fe4ff */
[----:B------:R2:W5:Y:S01]  /*0780*/  @!P3 LDG.E.64 R6, desc[UR26][R28.64] ;  /* 0x0000001a1c06b981 */ /* 0x000562000c1e1b00 */
[----:B------:R-:W-:-:S04]  /*0790*/  @!P1 IADD3 R24, P4, PT, R3, UR42, RZ ;  /* 0x0000002a03189c10 */ /* 0x000fc8000ff9e0ff */
[----:B------:R-:W-:Y:S01]  /*07a0*/  @!P1 IADD3.X R25, PT, PT, R2, UR43, RZ, P4, !PT ;  /* 0x0000002b02199c10 */ /* 0x000fe2000a7fe4ff */
[----:B--2---:R-:W-:-:S15]  /*07b0*/  @!P0 F2I.F64.TRUNC R29, R10 ;  /* 0x0000000a001d8311 */ /* 0x004fde000030d100 */
[----:B------:R-:W-:-:S15]  /*07c0*/  NOP ;  /* 0x0000000000007918 */ /* 0x000fde0000000000 */
[----:B------:R-:W-:-:S15]  /*07d0*/  NOP ;  /* 0x0000000000007918 */ /* 0x000fde0000000000 */
[----:B------:R-:W-:-:S15]  /*07e0*/  NOP ;  /* 0x0000000000007918 */ /* 0x000fde0000000000 */
[----:B------:R-:W-:-:S04]  /*07f0*/  NOP ;  /* 0x0000000000007918 */ /* 0x000fc80000000000 */
[----:B---3--:R-:W0:Y:S02]  /*0800*/  @!P1 F2I.F64.TRUNC R27, R12 ;  /* 0x0000000c001b9311 */ /* 0x008e24000030d100 */
[----:B0-----:R0:W-:Y:S01]  /*0810*/  @!P1 STG.E.U8 desc[UR26][R24.64], R27 ;  /* 0x0000001b18009986 */ /* 0x0011e2000c10111a */
[----:B------:R-:W-:-:S04]  /*0820*/  @!P0 IADD3 R26, P1, PT, R3, UR31, RZ ;  /* 0x0000001f031a8c10 */ /* 0x000fc8000ff3e0ff */
[----:B0-----:R-:W-:Y:S02]  /*0830*/  @!P0 IADD3.X R27, PT, PT, R2, UR32, RZ, P1, !PT ;  /* 0x00000020021b8c10 */ /* 0x001fe40008ffe4ff */
[----:B------:R-:W-:-:S03]  /*0840*/  @!P3 IADD3 R24, P1, PT, R3, UR36, RZ ;  /* 0x000000240318bc10 */ /* 0x000fc6000ff3e0ff */
[----:B------:R0:W-:Y:S01]  /*0850*/  @!P0 STG.E.U8 desc[UR26][R26.64], R29 ;  /* 0x0000001d1a008986 */ /* 0x0001e2000c10111a */
[----:B------:R-:W-:Y:S02]  /*0860*/  @!P2 IADD3 R28, P0, PT, R3, UR37, RZ ;  /* 0x00000025031cac10 */ /* 0x000fe4000ff1e0ff */
[C---:B------:R-:W-:Y:S02]  /*0870*/  @!P3 IADD3.X R25, PT, PT, R2.reuse, UR13, RZ, P1, !PT ;  /* 0x0000000d0219bc10 */ /* 0x040fe40008ffe4ff */
[----:B0-----:R-:W-:Y:S02]  /*0880*/  @!P2 IADD3.X R29, PT, PT, R2, UR21, RZ, P0, !PT ;  /* 0x00000015021dac10 */ /* 0x001fe400087fe4ff */
[----:B------:R-:W-:-:S04]  /*0890*/  IADD3 R5, P0, PT, R5, UR28, RZ ;  /* 0x0000001c05057c10 */ /* 0x000fc8000ff1e0ff */
[C---:B------:R-:W-:Y:S01]  /*08a0*/  IADD3 R26, P1, PT, R5.reuse, UR28, RZ ;  /* 0x0000001c051a7c10 */ /* 0x040fe2000ff3e0ff */
[----:B------:R-:W-:Y:S01]  /*08b0*/  IMAD.X R4, RZ, RZ, R4, P0 ;  /* 0x000000ffff047224 */ /* 0x000fe200000e0604 */
[----:B------:R-:W-:-:S04]  /*08c0*/  ISETP.GE.U32.AND P0, PT, R5, UR40, PT ;  /* 0x0000002805007c0c */ /* 0x000fc8000bf06070 */
[----:B------:R-:W-:-:S15]  /*08d0*/  ISETP.GE.AND.EX P0, PT, R4, UR41, PT, P0 ;  /* 0x0000002904007c0c */ /* 0x000fde000bf06300 */
[----:B------:R-:W-:-:S15]  /*08e0*/  NOP ;  /* 0x0000000000007918 */ /* 0x000fde0000000000 */
[----:B------:R-:W-:-:S05]  /*08f0*/  NOP ;  /* 0x0000000000007918 */ /* 0x000fca0000000000 */
[----:B----4-:R-:W0:Y:S02]  /*0900*/  @!P2 F2I.F64.TRUNC R27, R8 ;  /* 0x00000008001ba311 */ /* 0x010e24000030d100 */
[----:B0-----:R0:W-:Y:S02]  /*0910*/  @!P2 STG.E.U8 desc[UR26][R28.64], R27 ;  /* 0x0000001b1c00a986 */ /* 0x0011e4000c10111a */
[----:B0-----:R-:W-:Y:S01]  /*0920*/  IMAD.X R27, RZ, RZ, R4, P1 ;  /* 0x000000ffff1b7224 */ /* 0x001fe200008e0604 */
[----:B------:R-:W-:Y:S01]  /*0930*/  ISETP.GE.U32.AND P1, PT, R26, UR40, PT ;  /* 0x000000281a007c0c */ /* 0x000fe2000bf26070 */
[----:B------:R-:W-:-:S03]  /*0940*/  IMAD.U32 R28, RZ, RZ, UR28 ;  /* 0x0000001cff1c7e24 */ /* 0x000fc6000f8e00ff */
[----:B------:R-:W-:-:S15]  /*0950*/  ISETP.GE.AND.EX P1, PT, R27, UR41, PT, P1 ;  /* 0x000000291b007c0c */ /* 0x000fde000bf26310 */
[----:B------:R-:W-:-:S15]  /*0960*/  NOP ;  /* 0x0000000000007918 */ /* 0x000fde0000000000 */
[----:B------:R-:W-:-:S15]  /*0970*/  NOP ;  /* 0x0000000000007918 */ /* 0x000fde0000000000 */
[----:B------:R-:W-:-:S10]  /*0980*/  NOP ;  /* 0x0000000000007918 */ /* 0x000fd40000000000 */
[----:B-----5:R-:W0:Y:S02]  /*0990*/  @!P3 F2I.F64.TRUNC R29, R6 ;  /* 0x00000006001db311 */ /* 0x020e24000030d100 */
[----:B0-----:R0:W-:Y:S02]  /*09a0*/  @!P3 STG.E.U8 desc[UR26][R24.64], R29 ;  /* 0x0000001d1800b986 */ /* 0x0011e4000c10111a */
[----:B0-----:R-:W-:Y:S02]  /*09b0*/  IMAD.U32 R25, RZ, RZ, UR28 ;  /* 0x0000001cff197e24 */ /* 0x001fe4000f8e00ff */
[----:B------:R-:W-:Y:S02]  /*09c0*/  IMAD.U32 R29, RZ, RZ, UR28 ;  /* 0x0000001cff1d7e24 */ /* 0x000fe4000f8e00ff */
[----:B------:R-:W-:Y:S01]  /*09d0*/  @!P1 IMAD.MOV.U32 R24, RZ, RZ, R14 ;  /* 0x000000ffff189224 */ /* 0x000fe200078e000e */
[----:B------:R-:W-:Y:S01]  /*09e0*/  @!P0 LEA R5, P2, R25, R14, 0x6 ;  /* 0x0000000e19058211 */ /* 0x000fe200078430ff */
[----:B------:R-:W-:-:S03]  /*09f0*/  @!P1 IMAD.MOV.U32 R25, RZ, RZ, R15 ;  /* 0x000000ffff199224 */ /* 0x000fc600078e000f */
[----:B------:R-:W-:Y:S01]  /*0a00*/  @!P0 LEA.HI.X R28, R28, R15, RZ, 0x6, P2 ;  /* 0x0000000f1c1c8211 */ /* 0x000fe200010f34ff */
[----:B------:R-:W-:Y:S01]  /*0a10*/  @!P1 IMAD.WIDE.U32 R24, R29, 0x50, R24 ;  /* 0x000000501d189825 */ /* 0x000fe200078e0018 */
[----:B------:R-:W-:-:S03]  /*0a20*/  @!P0 IADD3 R4, P2, PT, R5, UR7, RZ ;  /* 0x0000000705048c10 */ /* 0x000fc6000ff5e0ff */
[----:B------:R-:W-:Y:S01]  /*0a30*/  @!P1 IMAD.MOV.U32 R29, RZ, RZ, RZ ;  /* 0x000000ffff1d9224 */ /* 0x000fe200078e00ff */
[----:B------:R-:W-:Y:S02]  /*0a40*/  @!P0 IADD3.X R5, PT, PT, R28, UR12, RZ, P2, !PT ;  /* 0x0000000c1c058c10 */ /* 0x000fe400097fe4ff */
[----:B------:R-:W-:-:S03]  /*0a50*/  @!P1 IADD3 R24, P2, PT, R24, UR7, RZ ;  /* 0x0000000718189c10 */ /* 0x000fc6000ff5e0ff */
[----:B------:R0:W2:Y:S01]  /*0a60*/  @!P0 LDG.E.64 R12, desc[UR26][R4.64] ;  /* 0x0000001a040c8981 */ /* 0x0000a2000c1e1b00 */
[----:B------:R-:W-:Y:S02]  /*0a70*/  @!P1 IADD3.X R25, PT, PT, R25, UR12, R29, P2, !PT ;  /* 0x0000000c19199c10 */ /* 0x000fe400097fe41d */
[----:B------:R-:W-:-:S03]  /*0a80*/  IADD3 R26, P2, PT, R26, UR28, RZ ;  /* 0x0000001c1a1a7c10 */ /* 0x000fc6000ff5e0ff */
[----:B------:R-:W3:Y:S02]  /*0a90*/  @!P1 LDG.E.64 R10, desc[UR26][R24.64] ;  /* 0x0000001a180a9981 */ /* 0x000ee4000c1e1b00 */
[----:B------:R-:W-:Y:S01]  /*0aa0*/  IMAD.X R27, RZ, RZ, R27, P2 ;  /* 0x000000ffff1b7224 */ /* 0x000fe200010e061b */
[----:B------:R-:W-:-:S04]  /*0ab0*/  ISETP.GE.U32.AND P2, PT, R26, UR40, PT ;  /* 0x000000281a007c0c */ /* 0x000fc8000bf46070 */
[----:B------:R-:W-:Y:S02]  /*0ac0*/  ISETP.GE.AND.EX P2, PT, R27, UR41, PT, P2 ;  /* 0x000000291b007c0c */ /* 0x000fe4000bf46320 */
[----:B------:R-:W-:-:S11]  /*0ad0*/  IADD3 R26, P4, PT, R26, UR28, RZ ;  /* 0x0000001c1a1a7c10 */ /* 0x000fd6000ff9e0ff */
[----:B0-----:R-:W-:-:S04]  /*0ae0*/  @!P2 IADD3 R4, P3, PT, R20, UR7, RZ ;  /* 0x000000071404ac10 */ /* 0x001fc8000ff7e0ff */
[----:B------:R-:W-:Y:S02]  /*0af0*/  @!P2 IADD3.X R5, PT, PT, R21, UR12, RZ, P3, !PT ;  /* 0x0000000c1505ac10 */ /* 0x000fe40009ffe4ff */
[----:B------:R-:W-:Y:S01]  /*0b00*/  ISETP.GE.U32.AND P3, PT, R26, UR40, PT ;  /* 0x000000281a007c0c */ /* 0x000fe2000bf66070 */
[----:B------:R-:W-:Y:S02]  /*0b10*/  IMAD.X R26, RZ, RZ, R27, P4 ;  /* 0x000000ffff1a7224 */ /* 0x000fe400020e061b */
[----:B------:R-:W4:Y:S03]  /*0b20*/  @!P2 LDG.E.64 R8, desc[UR26][R4.64] ;  /* 0x0000001a0408a981 */ /* 0x000f26000c1e1b00 */
[----:B------:R-:W-:-:S13]  /*0b30*/  ISETP.GE.AND.EX P3, PT, R26, UR41, PT, P3 ;  /* 0x000000291a007c0c */ /* 0x000fda000bf66330 */
[----:B------:R-:W-:-:S04]  /*0b40*/  @!P3 IADD3 R26, P4, PT, R22, UR7, RZ ;  /* 0x00000007161abc10 */ /* 0x000fc8000ff9e0ff */
[----:B------:R-:W-:-:S05]  /*0b50*/  @!P3 IADD3.X R27, PT, PT, R23, UR12, RZ, P4, !PT ;  /* 0x0000000c171bbc10 */ /* 0x000fca000a7fe4ff */
[----:B------:R2:W5:Y:S01]  /*0b60*/  @!P3 LDG.E.64 R6, desc[UR26][R26.64] ;  /* 0x0000001a1a06b981 */ /* 0x000562000c1e1b00 */
        /* <DEDUP_REMOVED lines=10> */
[----:B--2---:R-:W0:Y:S02]  /*0c10*/  @!P0 F2I.F64.TRUNC R26, R12 ;  /* 0x0000000c001a8311 */ /* 0x004e24000030d100 */
[----:B0-----:R-:W-:Y:S01]  /*0c20*/  @!P0 STG.E.U8 desc[UR26][R28.64], R26 ;  /* 0x0000001a1c008986 */ /* 0x001fe2000c10111a */
[----:B------:R-:W-:-:S04]  /*0c30*/  @!P1 IADD3 R4, P0, PT, R3, UR35, RZ ;  /* 0x0000002303049c10 */ /* 0x000fc8000ff1e0ff */
[----:B------:R-:W-:-:S15]  /*0c40*/  @!P1 IADD3.X R5, PT, PT, R2, UR14, RZ, P0, !PT ;  /* 0x0000000e02059c10 */ /* 0x000fde00087fe4ff */
[----:B------:R-:W-:-:S15]  /*0c50*/  NOP ;  /* 0x0000000000007918 */ /* 0x000fde0000000000 */
[----:B------:R-:W-:-:S15]  /*0c60*/  NOP ;  /* 0x0000000000007918 */ /* 0x000fde0000000000 */
[----:B------:R-:W-:-:S12]  /*0c70*/  NOP ;  /* 0x0000000000007918 */ /* 0x000fd80000000000 */
[----:B---3--:R-:W0:Y:S02]  /*0c80*/  @!P1 F2I.F64.TRUNC R25, R10 ;  /* 0x0000000a00199311 */ /* 0x008e24000030d100 */
[----:B0-----:R0:W-:Y:S02]  /*0c90*/  @!P1 STG.E.U8 desc[UR26][R4.64], R25 ;  /* 0x0000001904009986 */ /* 0x0011e4000c10111a */
[----:B0-----:R-:W-:-:S04]  /*0ca0*/  @!P2 IADD3 R4, P0, PT, R3, UR34, RZ ;  /* 0x000000220304ac10 */ /* 0x001fc8000ff1e0ff */
[----:B------:R-:W-:Y:S02]  /*0cb0*/  @!P2 IADD3.X R5, PT, PT, R2, UR16, RZ, P0, !PT ;  /* 0x000000100205ac10 */ /* 0x000fe400087fe4ff */
[----:B------:R-:W-:-:S04]  /*0cc0*/  @!P3 IADD3 R24, P0, PT, R3, UR33, RZ ;  /* 0x000000210318bc10 */ /* 0x000fc8000ff1e0ff */
[----:B------:R-:W-:Y:S02]  /*0cd0*/  @!P3 IADD3.X R25, PT, PT, R2, UR18, RZ, P0, !PT ;  /* 0x000000120219bc10 */ /* 0x000fe400087fe4ff */
[----:B------:R-:W-:-:S04]  /*0ce0*/  IADD3 R3, P0, PT, R3, UR29, RZ ;  /* 0x0000001d03037c10 */ /* 0x000fc8000ff1e0ff */
[----:B------:R-:W-:-:S15]  /*0cf0*/  IADD3.X R2, PT, PT, R2, UR30, RZ, P0, !PT ;  /* 0x0000001e02027c10 */ /* 0x000fde00087fe4ff */
[----:B------:R-:W-:-:S15]  /*0d00*/  NOP ;  /* 0x0000000000007918 */ /* 0x000fde0000000000 */
[----:B------:R-:W-:-:S14]  /*0d10*/  NOP ;  /* 0x0000000000007918 */ /* 0x000fdc0000000000 */
[----:B----4-:R-:W0:Y:S02]  /*0d20*/  @!P2 F2I.F64.TRUNC R27, R8 ;  /* 0x00000008001ba311 */ /* 0x010e24000030d100 */
[----:B0-----:R5:W-:-:S15]  /*0d30*/  @!P2 STG.E.U8 desc[UR26][R4.64], R27 ;  /* 0x0000001b0400a986 */ /* 0x001bde000c10111a */
[----:B------:R-:W-:-:S15]  /*0d40*/  NOP ;  /* 0x0000000000007918 */ /* 0x000fde0000000000 */
[----:B------:R-:W-:-:S15]  /*0d50*/  NOP ;  /* 0x0000000000007918 */ /* 0x000fde0000000000 */
[----:B------:R-:W-:-:S15]  /*0d60*/  NOP ;  /* 0x0000000000007918 */ /* 0x000fde0000000000 */
[----:B------:R-:W-:-:S02]  /*0d70*/  NOP ;  /* 0x0000000000007918 */ /* 0x000fc40000000000 */
[----:B-----5:R-:W0:Y:S02]  /*0d80*/  @!P3 F2I.F64.TRUNC R27, R6 ;  /* 0x00000006001bb311 */ /* 0x020e24000030d100 */
[----:B0-----:R1:W-:Y:S01]  /*0d90*/  @!P3 STG.E.U8 desc[UR26][R24.64], R27 ;  /* 0x0000001b1800b986 */ /* 0x0013e2000c10111a */
[----:B------:R-:W-:Y:S05]  /*0da0*/  BRA.U UP0, `(.L_x_3513) ;  /* 0xfffffff900087547 */ /* 0x000fea000b83ffff */
.L_x_3512:
        /* <DEDUP_REMOVED lines=19> */
[C---:B------:R-:W-:Y:S02]  /*0ee0*/  @!P1 LEA R4, P4, R16.reuse, UR10, 0x4 ;  /* 0x0000000a10049c11 */ /* 0x040fe4000f8820ff */
[C---:B------:R-:W-:Y:S01]  /*0ef0*/  @!P2 LEA R14, P3, R19.reuse, UR10, 0x4 ;  /* 0x0000000a130eac11 */ /* 0x040fe2000f8620ff */
[----:B------:R0:W2:Y:S01]  /*0f00*/  @!P0 LDG.E.64 R12, desc[UR26][R2.64] ;  /* 0x0000001a020c8981 */ /* 0x0000a2000c1e1b00 */
[----:B------:R-:W-:Y:S02]  /*0f10*/  @!P1 LEA.HI.X R5, R16, UR11, R21, 0x4, P4 ;  /* 0x0000000b10059c11 */ /* 0x000fe4000a0f2415 */
[----:B------:R-:W-:-:S03]  /*0f20*/  @!P2 LEA.HI.X R15, R19, UR11, R18, 0x4, P3 ;  /* 0x0000000b130fac11 */ /* 0x000fc600098f2412 */
[----:B------:R3:W4:Y:S04]  /*0f30*/  @!P1 LDG.E.64 R10, desc[UR26][R4.64] ;  /* 0x0000001a040a9981 */ /* 0x000728000c1e1b00 */
[----:B------:R-:W4:Y:S01]  /*0f40*/  @!P2 LDG.E.64 R8, desc[UR26][R14.64] ;  /* 0x0000001a0e08a981 */ /* 0x000f22000c1e1b00 */
[----:B-1----:R-:W-:-:S04]  /*0f50*/  IADD3 R25, P4, PT, R19, UR28, RZ ;  /* 0x0000001c13197c10 */ /* 0x002fc8000ff9e0ff */
[----:B------:R-:W-:Y:S01]  /*0f60*/  ISETP.GE.U32.AND P3, PT, R25, UR40, PT ;  /* 0x0000002819007c0c */ /* 0x000fe2000bf66070 */
[----:B------:R-:W-:-:S05]  /*0f70*/  IMAD.X R20, RZ, RZ, R18, P4 ;  /* 0x000000ffff147224 */ /* 0x000fca00020e0612 */
[----:B------:R-:W-:Y:S02]  /*0f80*/  ISETP.GE.AND.EX P3, PT, R20, UR41, PT, P3 ;  /* 0x0000002914007c0c */ /* 0x000fe4000bf66330 */
[----:B------:R-:W-:-:S11]  /*0f90*/  @!P1 IADD3 R16, P5, PT, R16, UR42, RZ ;  /* 0x0000002a10109c10 */ /* 0x000fd6000ffbe0ff */
[----:B------:R-:W-:-:S04]  /*0fa0*/  @!P3 LEA R22, P4, R25, UR10, 0x4 ;  /* 0x0000000a1916bc11 */ /* 0x000fc8000f8820ff */
[----:B------:R-:W-:Y:S02]  /*0fb0*/  @!P3 LEA.HI.X R23, R25, UR11, R20, 0x4, P4 ;  /* 0x0000000b1917bc11 */ /* 0x000fe4000a0f2414 */
[----:B0-----:R-:W-:-:S03]  /*0fc0*/  @!P0 IADD3 R2, P4, PT, R0, UR42, RZ ;  /* 0x0000002a00028c10 */ /* 0x001fc6000ff9e0ff */
[----:B------:R0:W5:Y:S01]  /*0fd0*/  @!P3 LDG.E.64 R6, desc[UR26][R22.64] ;  /* 0x0000001a1606b981 */ /* 0x000162000c1e1b00 */
[----:B------:R-:W-:Y:S02]  /*0fe0*/  @!P0 IADD3.X R3, PT, PT, R17, UR43, RZ, P4, !PT ;  /* 0x0000002b11038c10 */ /* 0x000fe4000a7fe4ff */
[----:B---3--:R-:W-:Y:S02]  /*0ff0*/  @!P2 IADD3 R4, P4, PT, R19, UR42, RZ ;  /* 0x0000002a1304ac10 */ /* 0x008fe4000ff9e0ff */
[----:B------:R-:W-:Y:S02]  /*1000*/  @!P1 IADD3.X R17, PT, PT, R21, UR43, RZ, P5, !PT ;  /* 0x0000002b15119c10 */ /* 0x000fe4000affe4ff */
[----:B------:R-:W-:Y:S01]  /*1010*/  @!P2 IADD3.X R5, PT, PT, R18, UR43, RZ, P4, !PT ;  /* 0x0000002b1205ac10 */ /* 0x000fe2000a7fe4ff */
[----:B--2---:R-:W1:Y:S02]  /*1020*/  @!P0 F2I.F64.TRUNC R13, R12 ;  /* 0x0000000c000d8311 */ /* 0x004e64000030d100 */
[----:B-1----:R0:W-:-:S15]  /*1030*/  @!P0 STG.E.U8 desc[UR26][R2.64], R13 ;  /* 0x0000000d02008986 */ /* 0x0021de000c10111a */
[----:B------:R-:W-:-:S15]  /*1040*/  NOP ;  /* 0x0000000000007918 */ /* 0x000fde0000000000 */
[----:B------:R-:W-:-:S15]  /*1050*/  NOP ;  /* 0x0000000000007918 */ /* 0x000fde0000000000 */
[----:B------:R-:W-:-:S15]  /*1060*/  NOP ;  /* 0x0000000000007918 */ /* 0x000fde0000000000 */
[----:B------:R-:W-:-:S02]  /*1070*/  NOP ;  /* 0x0000000000007918 */ /* 0x000fc40000000000 */
[----:B----4-:R-:W1:Y:S02]  /*1080*/  F2I.F64.TRUNC R11, R10 ;  /* 0x0000000a000b7311 */ /* 0x010e64000030d100 */
[----:B-1----:R0:W-:-:S15]  /*1090*/  @!P1 STG.E.U8 desc[UR26][R16.64], R11 ;  /* 0x0000000b10009986 */ /* 0x0021de000c10111a */
[----:B------:R-:W-:-:S15]  /*10a0*/  NOP ;  /* 0x0000000000007918 */ /* 0x000fde0000000000 */
[----:B------:R-:W-:-:S15]  /*10b0*/  NOP ;  /* 0x0000000000007918 */ /* 0x000fde0000000000 */
[----:B------:R-:W-:-:S15]  /*10c0*/  NOP ;  /* 0x0000000000007918 */ /* 0x000fde0000000000 */
[----:B------:R-:W-:-:S02]  /*10d0*/  NOP ;  /* 0x0000000000007918 */ /* 0x000fc40000000000 */
[----:B------:R-:W1:Y:S02]  /*10e0*/  F2I.F64.TRUNC R9, R8 ;  /* 0x0000000800097311 */ /* 0x000e64000030d100 */
[----:B-1----:R0:W-:Y:S01]  /*10f0*/  @!P2 STG.E.U8 desc[UR26][R4.64], R9 ;  /* 0x000000090400a986 */ /* 0x0021e2000c10111a */
[----:B------:R-:W-:Y:S05]  /*1100*/  @P3 EXIT ;  /* 0x000000000000394d */ /* 0x000fea0003800000 */
[----:B0-----:R-:W-:Y:S01]  /*1110*/  IADD3 R2, P0, PT, R25, UR42, RZ ;  /* 0x0000002a19027c10 */ /* 0x001fe2000ff1e0ff */
[----:B-----5:R-:W0:Y:S03]  /*1120*/  F2I.F64.TRUNC R7, R6 ;  /* 0x0000000600077311 */ /* 0x020e26000030d100 */
[----:B------:R-:W-:-:S05]  /*1130*/  IADD3.X R3, PT, PT, R20, UR43, RZ, P0, !PT ;  /* 0x0000002b14037c10 */ /* 0x000fca00087fe4ff */
[----:B0-----:R-:W-:Y:S01]  /*1140*/  STG.E.U8 desc[UR26][R2.64], R7 ;  /* 0x0000000702007986 */ /* 0x001fe2000c10111a */
[----:B------:R-:W-:Y:S05]  /*1150*/  EXIT ;  /* 0x000000000000794d */ /* 0x000fea0003800000 */
.L_x_3511:
[----:B------:R-:W0:Y:S02]  /*1160*/  S2R R14, SR_TID.X ;  /* 0x00000000000e7919 */ /* 0x000e240000002100 */
[----:B0-----:R-:W-:-:S03]  /*1170*/  IMAD.WIDE.U32 R2, R14, 0x4, RZ ;  /* 0x000000040e027825 */ /* 0x001fc600078e00ff */
[----:B------:R-:W-:-:S04]  /*1180*/  ISETP.GE.U32.AND P0, PT, R2, UR13, PT ;  /* 0x0000000d02007c0c */ /* 0x000fc8000bf06070 */
[----:B------:R-:W-:-:S13]  /*1190*/  ISETP.GE.AND.EX P0, PT, R3, UR4, PT, P0 ;  /* 0x0000000403007c0c */ /* 0x000fda000bf06300 */
[----:B------:R-:W-:Y:S05]  /*11a0*/  @P0 EXIT ;  /* 0x000000000000094d */ /* 0x000fea0003800000 */
[----:B------:R-:W-:Y:S01]  /*11b0*/  IMAD.MOV.U32 R17, RZ, RZ, RZ ;  /* 0x000000ffff117224 */ /* 0x000fe200078e00ff */
[----:B------:R-:W0:Y:S06]  /*11c0*/  LDCU UR5, c[0x0][0x360] ;  /* 0x00006c00ff0577ac */ /* 0x000e2c0008000800 */
.L_x_3514:
[----:B------:R-:W-:-:S04]  /*11d0*/  LEA R2, P0, R14, UR10, 0x6 ;  /* 0x0000000a0e027c11 */ /* 0x000fc8000f8030ff */
[----:B------:R-:W-:-:S05]  /*11e0*/  LEA.HI.X R3, R14, UR11, R17, 0x6, P0 ;  /* 0x0000000b0e037c11 */ /* 0x000fca00080f3411 */
[----:B------:R-:W2:Y:S04]  /*11f0*/  LDG.E.ENL2.256 R6, R4, desc[UR26][R2.64], 0x33 ;  /* 0x6600001a0204797e */ /* 0x000ea80008121806 */
[----:B------:R-:W3:Y:S01]  /*1200*/  LDG.E.ENL2.256 R10, R8, desc[UR26][R2.64+0x20], 0x33 ;  /* 0x6600011a0208797e */ /* 0x000ee2000812180a */
        /* <DEDUP_REMOVED lines=32> */
        .weak           $__internal_124_$__cuda_sm20_div_u16
        .type           $__internal_124_$__cuda_sm20_div_u16,@function
        .size           $__internal_124_$__cuda_sm20_div_u16,(.L_x_7799 - $__internal_124_$__cuda_sm20_div_u16)
$__internal_124_$__cuda_sm20_div_u16:
        /* <DEDUP_REMOVED lines=19> */
[----:B------:R-:W-:Y:S05]  /*1540*/  RET.REL.NODEC R2 `(_ZN2at6native55_GLOBAL__N__de093ff9_22_ForeachBinaryOpList_cu_a911ec4325multi_tensor_apply_kernelINS1_18TensorListMetadataILi2EEENS1_11CopyFunctorIaN3c107complexIdEELi2ELi1ELi1EEEJNS0_4CopyIaS8_EEEEEvT_T0_DpT1_) ;  /* 0xffffffe802ac7950 */ /* 0x000fea0003c3ffff */
.L_x_3515:
        /* <DEDUP_REMOVED lines=11> */
.L_x_7799:


//--------------------- .text._ZN2at6native55_GLOBAL__N__de093ff9_22_ForeachBinaryOpList_cu_a911ec4325multi_tensor_apply_kernelINS1_18TensorListMetadataILi2EEENS1_11CopyFunctorIafLi2ELi1ELi1EEEJNS0_4CopyIafEEEEEvT_T0_DpT1_ --------------------------
	.section	.text._ZN2at6native55_GLOBAL__N__de093ff9_22_ForeachBinaryOpList_cu_a911ec4325multi_tensor_apply_kernelINS1_18TensorListMetadataILi2EEENS1_11CopyFunctorIafLi2ELi1ELi1EEEJNS0_4CopyIafEEEEEvT_T0_DpT1_,"ax",@progbits
	.align	128
.text._ZN2at6native55_GLOBAL__N__de093ff9_22_ForeachBinaryOpList_cu_a911ec4325multi_tensor_apply_kernelINS1_18TensorListMetadataILi2EEENS1_11CopyFunctorIafLi2ELi1ELi1EEEJNS0_4CopyIafEEEEEvT_T0_DpT1_:
        .type           _ZN2at6native55_GLOBAL__N__de093ff9_22_ForeachBinaryOpList_cu_a911ec4325multi_tensor_apply_kernelINS1_18TensorListMetadataILi2EEENS1_11CopyFunctorIafLi2ELi1ELi1EEEJNS0_4CopyIafEEEEEvT_T0_DpT1_,@function
        .size           _ZN2at6native55_GLOBAL__N__de093ff9_22_ForeachBinaryOpList_cu_a911ec4325multi_tensor_apply_kernelINS1_18TensorListMetadataILi2EEENS1_11CopyFunctorIafLi2ELi1ELi1EEEJNS0_4CopyIafEEEEEvT_T0_DpT1_,(.L_x_7801 - _ZN2at6native55_GLOBAL__N__de093ff9_22_ForeachBinaryOpList_cu_a911ec4325multi_tensor_apply_kernelINS1_18TensorListMetadataILi2EEENS1_11CopyFunctorIafLi2ELi1ELi1EEEJNS0_4CopyIafEEEEEvT_T0_DpT1_)
        .other          _ZN2at6native55_GLOBAL__N__de093ff9_22_ForeachBinaryOpList_cu_a911ec4325multi_tensor_apply_kernelINS1_18TensorListMetadataILi2EEENS1_11CopyFunctorIafLi2ELi1ELi1EEEJNS0_4CopyIafEEEEEvT_T0_DpT1_,@"STO_CUDA_ENTRY STV_DEFAULT"
_ZN2at6native55_GLOBAL__N__de093ff9_22_ForeachBinaryOpList_cu_a911ec4325multi_tensor_apply_kernelINS1_18TensorListMetadataILi2EEENS1_11CopyFunctorIafLi2ELi1ELi1EEEJNS0_4CopyIafEEEEEvT_T0_DpT1_:
        /* <DEDUP_REMOVED lines=40> */
[----:B------:R-:W-:Y:S05]  /*0280*/  CALL.REL.NOINC `($__internal_125_$__cuda_sm20_div_u16) ;  /* 0x0000000c00a07944 */ /* 0x000fea0003c00000 */
        /* <DEDUP_REMOVED lines=48> */
.L_x_3518:
[----:B-1----:R-:W-:Y:S01]  /*0590*/  IADD3 R18, P0, PT, R16, UR29, RZ ;  /* 0x0000001d10127c10 */ /* 0x002fe2000ff1e0ff */
[----:B------:R-:W-:-:S03]  /*05a0*/  IMAD.U32 R19, RZ, RZ, UR29 ;  /* 0x0000001dff137e24 */ /* 0x000fc6000f8e00ff */
[C---:B------:R-:W-:Y:S01]  /*05b0*/  IADD3 R27, P1, PT, R18.reuse, UR29, RZ ;  /* 0x0000001d121b7c10 */ /* 0x040fe2000ff3e0ff */
[----:B------:R-:W-:Y:S01]  /*05c0*/  IMAD.X R20, RZ, RZ, R17, P0 ;  /* 0x000000ffff147224 */ /* 0x000fe200000e0611 */
[----:B------:R-:W-:Y:S02]  /*05d0*/  ISETP.GE.U32.AND P2, PT, R18, UR39, PT ;  /* 0x0000002712007c0c */ /* 0x000fe4000bf46070 */
[C---:B------:R-:W-:Y:S01]  /*05e0*/  ISETP.GE.U32.AND P0, PT, R27.reuse, UR39, PT ;  /* 0x000000271b007c0c */ /* 0x040fe2000bf06070 */
[----:B------:R-:W-:Y:S01]  /*05f0*/  IMAD.X R26, RZ, RZ, R20, P1 ;  /* 0x000000ffff1a7224 */ /* 0x000fe200008e0614 */
[----:B------:R-:W-:Y:S02]  /*0600*/  IADD3 R27, P1, PT, R27, UR29, RZ ;  /* 0x0000001d1b1b7c10 */ /* 0x000fe4000ff3e0ff */
[----:B------:R-:W-:Y:S02]  /*0610*/  ISETP.GE.AND.EX P2, PT, R20, UR40, PT, P2 ;  /* 0x0000002814007c0c */ /* 0x000fe4000bf46320 */
[----:B------:R-:W-:Y:S01]  /*0620*/  ISETP.GE.AND.EX P0, PT, R26, UR40, PT, P0 ;  /* 0x000000281a007c0c */ /* 0x000fe2000bf06300 */
[----:B------:R-:W-:Y:S01]  /*0630*/  IMAD.X R26, RZ, RZ, R26, P1 ;  /* 0x000000ffff1a7224 */ /* 0x000fe200008e061a */
[----:B------:R-:W-:-:S04]  /*0640*/  ISETP.GE.U32.AND P1, PT, R27, UR39, PT ;  /* 0x000000271b007c0c */ /* 0x000fc8000bf26070 */
        /* <DEDUP_REMOVED lines=11> */
[----:B------:R-:W3:Y:S01]  /*0700*/  @!P1 LDG.E R24, desc[UR26][R20.64] ;  /* 0x0000001a14189981 */ /* 0x000ee2000c1e1900 */
[----:B------:R-:W-:-:S13]  /*0710*/  ISETP.GE.AND.EX P3, PT, R17, UR40, PT, P3 ;  /* 0x0000002811007c0c */ /* 0x000fda000bf66330 */
[----:B0-----:R-:W-:-:S04]  /*0720*/  @!P3 IADD3 R22, P4, PT, R4, UR7, RZ ;  /* 0x000000070416bc10 */ /* 0x001fc8000ff9e0ff */
[----:B------:R-:W-:Y:S02]  /*0730*/  @!P3 IADD3.X R23, PT, PT, R5, UR12, RZ, P4, !PT ;  /* 0x0000000c0517bc10 */ /* 0x000fe4000a7fe4ff */
[----:B------:R-:W-:-:S03]  /*0740*/  @!P2 LEA R28, P4, R2, UR7, 0x2 ;  /* 0x00000007021cac11 */ /* 0x000fc6000f8810ff */
[----:B------:R-:W4:Y:S01]  /*0750*/  @!P3 LDG.E R25, desc[UR26][R22.64] ;  /* 0x0000001a1619b981 */ /* 0x000f22000c1e1900 */
[----:B------:R-:W-:-:S05]  /*0760*/  @!P2 IADD3.X R29, PT, PT, R3, UR12, RZ, P4, !PT ;  /* 0x0000000c031dac10 */ /* 0x000fca000a7fe4ff */
[----:B------:R4:W5:Y:S01]  /*0770*/  @!P2 LDG.E R6, desc[UR26][R28.64] ;  /* 0x0000001a1c06a981 */ /* 0x000962000c1e1900 */
[----:B------:R-:W-:-:S04]  /*0780*/  @!P3 IADD3 R18, P4, PT, R16, UR41, RZ ;  /* 0x000000291012bc10 */ /* 0x000fc8000ff9e0ff */
[----:B------:R-:W-:Y:S01]  /*0790*/  @!P3 IADD3.X R19, PT, PT, R17, UR42, RZ, P4, !PT ;  /* 0x0000002a1113bc10 */ /* 0x000fe2000a7fe4ff */
[----:B----4-:R-:W0:Y:S08]  /*07a0*/  @!P3 F2I.FTZ.TRUNC.NTZ R29, R25 ;  /* 0x00000019001db305 */ /* 0x010e30000021f100 */
[----:B-----5:R-:W1:Y:S01]  /*07b0*/  @!P2 F2I.FTZ.TRUNC.NTZ R28, R6 ;  /* 0x00000006001ca305 */ /* 0x020e62000021f100 */
[----:B0-----:R-:W-:Y:S01]  /*07c0*/  @!P3 STG.E.U8 desc[UR26][R18.64], R29 ;  /* 0x0000001d1200b986 */ /* 0x001fe2000c10111a */
[----:B------:R-:W-:-:S04]  /*07d0*/  @!P2 IADD3 R20, P3, PT, R16, UR30, RZ ;  /* 0x0000001e1014ac10 */ /* 0x000fc8000ff7e0ff */
[----:B------:R-:W-:-:S05]  /*07e0*/  @!P2 IADD3.X R21, PT, PT, R17, UR31, RZ, P3, !PT ;  /* 0x0000001f1115ac10 */ /* 0x000fca0009ffe4ff */
[----:B-1----:R2:W-:Y:S01]  /*07f0*/  @!P2 STG.E.U8 desc[UR26][R20.64], R28 ;  /* 0x0000001c1400a986 */ /* 0x0025e2000c10111a */
[C---:B------:R-:W-:Y:S01]  /*0800*/  @!P0 IADD3 R22, P2, PT, R16.reuse, UR36, RZ ;  /* 0x0000002410168c10 */ /* 0x040fe2000ff5e0ff */
[----:B--2---:R-:W0:Y:S03]  /*0810*/  @!P0 F2I.FTZ.TRUNC.NTZ R21, R7 ;  /* 0x0000000700158305 */ /* 0x004e26000021f100 */
[----:B------:R-:W-:Y:S02]  /*0820*/  @!P0 IADD3.X R23, PT, PT, R17, UR13, RZ, P2, !PT ;  /* 0x0000000d11178c10 */ /* 0x000fe400097fe4ff */
[----:B------:R-:W-:-:S03]  /*0830*/  @!P1 IADD3 R18, P2, PT, R16, UR35, RZ ;  /* 0x0000002310129c10 */ /* 0x000fc6000ff5e0ff */
[----:B0-----:R3:W-:Y:S01]  /*0840*/  @!P0 STG.E.U8 desc[UR26][R22.64], R21 ;  /* 0x0000001516008986 */ /* 0x0017e2000c10111a */
[----:B------:R-:W-:Y:S01]  /*0850*/  IADD3 R27, P0, PT, R27, UR29, RZ ;  /* 0x0000001d1b1b7c10 */ /* 0x000fe2000ff1e0ff */
[----:B---3--:R-:W0:Y:S04]  /*0860*/  @!P1 F2I.FTZ.TRUNC.NTZ R23, R24 ;  /* 0x0000001800179305 */ /* 0x008e28000021f100 */
[----:B------:R-:W-:Y:S01]  /*0870*/  IMAD.X R26, RZ, RZ, R26, P0 ;  /* 0x000000ffff1a7224 */ /* 0x000fe200000e061a */
[----:B------:R-:W-:Y:S02]  /*0880*/  @!P1 IADD3.X R19, PT, PT, R17, UR14, RZ, P2, !PT ;  /* 0x0000000e11139c10 */ /* 0x000fe400097fe4ff */
[----:B------:R-:W-:-:S04]  /*0890*/  ISETP.GE.U32.AND P0, PT, R27, UR39, PT ;  /* 0x000000271b007c0c */ /* 0x000fc8000bf06070 */
[----:B------:R-:W-:Y:S01]  /*08a0*/  ISETP.GE.AND.EX P0, PT, R26, UR40, PT, P0 ;  /* 0x000000281a007c0c */ /* 0x000fe2000bf06300 */
[----:B0-----:R0:W-:Y:S01]  /*08b0*/  @!P1 STG.E.U8 desc[UR26][R18.64], R23 ;  /* 0x0000001712009986 */ /* 0x0011e2000c10111a */
[----:B------:R-:W-:-:S05]  /*08c0*/  IADD3 R27, P1, PT, R27, UR29, RZ ;  /* 0x0000001d1b1b7c10 */ /* 0x000fca000ff3e0ff */
[----:B------:R-:W-:Y:S01]  /*08d0*/  IMAD.X R20, RZ, RZ, R26, P1 ;  /* 0x000000ffff147224 */ /* 0x000fe200008e061a */
[C---:B------:R-:W-:Y:S02]  /*08e0*/  ISETP.GE.U32.AND P1, PT, R27.reuse, UR39, PT ;  /* 0x000000271b007c0c */ /* 0x040fe4000bf26070 */
[----:B------:R-:W-:Y:S02]  /*08f0*/  IADD3 R21, P3, PT, R27, UR29, RZ ;  /* 0x0000001d1b157c10 */ /* 0x000fe4000ff7e0ff */
[----:B------:R-:W-:Y:S02]  /*0900*/  ISETP.GE.AND.EX P1, PT, R20, UR40, PT, P1 ;  /* 0x0000002814007c0c */ /* 0x000fe4000bf26310 */
[----:B------:R-:W-:Y:S01]  /*0910*/  @!P0 IADD3 R26, P2, PT, R8, UR7, RZ ;  /* 0x00000007081a8c10 */ /* 0x000fe2000ff5e0ff */
[----:B------:R-:W-:Y:S01]  /*0920*/  IMAD.X R20, RZ, RZ, R20, P3 ;  /* 0x000000ffff147224 */ /* 0x000fe200018e0614 */
[----:B0-----:R-:W-:Y:S02]  /*0930*/  IADD3 R18, P4, PT, R21, UR29, RZ ;  /* 0x0000001d15127c10 */ /* 0x001fe4000ff9e0ff */
[----:B------:R-:W-:-:S02]  /*0940*/  @!P0 IADD3.X R27, PT, PT, R9, UR12, RZ, P2, !PT ;  /* 0x0000000c091b8c10 */ /* 0x000fc400097fe4ff */
[----:B------:R-:W-:Y:S02]  /*0950*/  ISETP.GE.U32.AND P2, PT, R21, UR39, PT ;  /* 0x0000002715007c0c */ /* 0x000fe4000bf46070 */
[----:B------:R-:W-:Y:S01]  /*0960*/  ISETP.GE.U32.AND P3, PT, R18, UR39, PT ;  /* 0x0000002712007c0c */ /* 0x000fe2000bf66070 */
[----:B------:R-:W-:Y:S01]  /*0970*/  IMAD.X R18, RZ, RZ, R20, P4 ;  /* 0x000000ffff127224 */ /* 0x000fe200020e0614 */
[----:B------:R-:W-:Y:S01]  /*0980*/  ISETP.GE.AND.EX P2, PT, R20, UR40, PT, P2 ;  /* 0x0000002814007c0c */ /* 0x000fe2000bf46320 */
[----:B------:R0:W2:Y:S01]  /*0990*/  @!P0 LDG.E R25, desc[UR26][R26.64] ;  /* 0x0000001a1a198981 */ /* 0x0000a2000c1e1900 */
[----:B------:R-:W-:Y:S02]  /*09a0*/  @!P1 IADD3 R22, P5, PT, R10, UR7, RZ ;  /* 0x000000070a169c10 */ /* 0x000fe4000ffbe0ff */
[----:B------:R-:W-:Y:S02]  /*09b0*/  ISETP.GE.AND.EX P3, PT, R18, UR40, PT, P3 ;  /* 0x0000002812007c0c */ /* 0x000fe4000bf66330 */
[----:B------:R-:W-:-:S05]  /*09c0*/  @!P1 IADD3.X R23, PT, PT, R11, UR12, RZ, P5, !PT ;  /* 0x0000000c0b179c10 */ /* 0x000fca000affe4ff */
[----:B------:R-:W3:Y:S02]  /*09d0*/  @!P1 LDG.E R6, desc[UR26][R22.64] ;  /* 0x0000001a16069981 */ /* 0x000ee4000c1e1900 */
[----:B------:R-:W-:-:S04]  /*09e0*/  @!P2 IADD3 R20, P4, PT, R12, UR7, RZ ;  /* 0x000000070c14ac10 */ /* 0x000fc8000ff9e0ff */
[----:B------:R-:W-:Y:S02]  /*09f0*/  @!P2 IADD3.X R21, PT, PT, R13, UR12, RZ, P4, !PT ;  /* 0x0000000c0d15ac10 */ /* 0x000fe4000a7fe4ff */
[----:B------:R-:W-:-:S03]  /*0a00*/  @!P3 IADD3 R18, P4, PT, R14, UR7, RZ ;  /* 0x000000070e12bc10 */ /* 0x000fc6000ff9e0ff */
[----:B------:R1:W4:Y:S01]  /*0a10*/  @!P2 LDG.E R7, desc[UR26][R20.64] ;  /* 0x0000001a1407a981 */ /* 0x000322000c1e1900 */
[----:B------:R-:W-:-:S05]  /*0a20*/  @!P3 IADD3.X R19, PT, PT, R15, UR12, RZ, P4, !PT ;  /* 0x0000000c0f13bc10 */ /* 0x000fca000a7fe4ff */
[----:B------:R5:W5:Y:S01]  /*0a30*/  @!P3 LDG.E R24, desc[UR26][R18.64] ;  /* 0x0000001a1218b981 */ /* 0x000b62000c1e1900 */
        /* <DEDUP_REMOVED lines=9> */
[----:B--2---:R-:W0:Y:S08]  /*0ad0*/  @!P0 F2I.FTZ.TRUNC.NTZ R29, R25 ;  /* 0x00000019001d8305 */ /* 0x004e30000021f100 */
[----:B---3--:R-:W2:Y:S01]  /*0ae0*/  @!P1 F2I.FTZ.TRUNC.NTZ R28, R6 ;  /* 0x00000006001c9305 */ /* 0x008ea2000021f100 */
[----:B0-----:R4:W-:Y:S01]  /*0af0*/  @!P0 STG.E.U8 desc[UR26][R26.64], R29 ;  /* 0x0000001d1a008986 */ /* 0x0019e2000c10111a */
[----:B------:R-:W-:-:S04]  /*0b00*/  @!P1 IADD3 R22, P0, PT, R16, UR34, RZ ;  /* 0x0000002210169c10 */ /* 0x000fc8000ff1e0ff */
[----:B------:R-:W-:Y:S02]  /*0b10*/  @!P1 IADD3.X R23, PT, PT, R17, UR16, RZ, P0, !PT ;  /* 0x0000001011179c10 */ /* 0x000fe400087fe4ff */
[----:B-1----:R-:W-:-:S03]  /*0b20*/  @!P2 IADD3 R20, P0, PT, R16, UR33, RZ ;  /* 0x000000211014ac10 */ /* 0x002fc6000ff1e0ff */
[----:B--2---:R0:W-:Y:S01]  /*0b30*/  @!P1 STG.E.U8 desc[UR26][R22.64], R28 ;  /* 0x0000001c16009986 */ /* 0x0041e2000c10111a */
[----:B----4-:R-:W1:Y:S01]  /*0b40*/  @!P2 F2I.FTZ.TRUNC.NTZ R27, R7 ;  /* 0x00000007001ba305 */ /* 0x010e62000021f100 */
[----:B------:R-:W-:Y:S02]  /*0b50*/  @!P2 IADD3.X R21, PT, PT, R17, UR18, RZ, P0, !PT ;  /* 0x000000121115ac10 */ /* 0x000fe400087fe4ff */
[----:B-----5:R-:W-:-:S05]  /*0b60*/  @!P3 IADD3 R18, P0, PT, R16, UR32, RZ ;  /* 0x000000201012bc10 */ /* 0x020fca000ff1e0ff */
[----:B0-----:R-:W0:Y:S01]  /*0b70*/  @!P3 F2I.FTZ.TRUNC.NTZ R23, R24 ;  /* 0x000000180017b305 */ /* 0x001e22000021f100 */
[----:B------:R-:W-:Y:S01]  /*0b80*/  @!P3 IADD3.X R19, PT, PT, R17, UR20, RZ, P0, !PT ;  /* 0x000000141113bc10 */ /* 0x000fe200087fe4ff */
[----:B-1----:R1:W-:Y:S04]  /*0b90*/  @!P2 STG.E.U8 desc[UR26][R20.64], R27 ;  /* 0x0000001b1400a986 */ /* 0x0023e8000c10111a */
[----:B0-----:R1:W-:Y:S01]  /*0ba0*/  @!P3 STG.E.U8 desc[UR26][R18.64], R23 ;  /* 0x000000171200b986 */ /* 0x0013e2000c10111a */
[----:B------:R-:W-:-:S04]  /*0bb0*/  IMAD.U32 R29, RZ, RZ, UR29 ;  /* 0x0000001dff1d7e24 */ /* 0x000fc8000f8e00ff */
[----:B------:R-:W-:Y:S01]  /*0bc0*/  IMAD.WIDE.U32 R16, R29, 0x8, R16 ;  /* 0x000000081d107825 */ /* 0x000fe200078e0010 */
[----:B------:R-:W-:Y:S06]  /*0bd0*/  BRA.U UP0, `(.L_x_3518) ;  /* 0xfffffff9006c7547 */ /* 0x000fec000b83ffff */
.L_x_3517:
[----:B------:R-:W-:-:S04]  /*0be0*/  ULOP3.LUT UR6, UR23, 0x1, URZ, 0xc0, !UPT ;  /* 0x0000000117067892 */ /* 0x000fc8000f8ec0ff */
[----:B------:R-:W-:-:S04]  /*0bf0*/  UISETP.NE.U32.AND UP0, UPT, UR6, 0x1, UPT ;  /* 0x000000010600788c */ /* 0x000fc8000bf05070 */
[----:B------:R-:W-:-:S06]  /*0c00*/  UISETP.NE.U32.AND.EX UP0, UPT, URZ, URZ, UPT, UP0 ;  /* 0x000000ffff00728c */ /* 0x000fcc000bf05100 */
[----:B------:R-:W-:-:S13]  /*0c10*/  PLOP3.LUT P0, PT, PT, PT, UP0, 0x80, 0x8 ;  /* 0x000000000008781c */ /* 0x000fda0003f0f008 */
[----:B------:R-:W-:Y:S05]  /*0c20*/  @!P0 EXIT ;  /* 0x000000000000894d */ /* 0x000fea0003800000 */
[----:B0-----:R-:W-:Y:S01]  /*0c30*/  IADD3 R17, P0, PT, R0, UR4, RZ ;  /* 0x0000000400117c10 */ /* 0x001fe2000ff1e0ff */
[----:B------:R-:W-:-:S03]  /*0c40*/  IMAD.MOV.U32 R15, RZ, RZ, R6 ;  /* 0x000000ffff0f7224 */ /* 0x000fc600078e0006 */
        /* <DEDUP_REMOVED lines=17> */
[----:B------:R0:W2:Y:S01]  /*0d60*/  @!P0 LDG.E R25, desc[UR26][R4.64] ;  /* 0x0000001a04198981 */ /* 0x0000a2000c1e1900 */
[----:B------:R-:W-:-:S03]  /*0d70*/  @!P2 LEA.HI.X R7, R9, UR11, R0, 0x2, P3 ;  /* 0x0000000b0907ac11 */ /* 0x000fc600098f1400 */
[----:B------:R1:W3:Y:S04]  /*0d80*/  @!P1 LDG.E R15, desc[UR26][R2.64] ;  /* 0x0000001a020f9981 */ /* 0x0002e8000c1e1900 */
[----:B------:R4:W3:Y:S01]  /*0d90*/  @!P2 LDG.E R14, desc[UR26][R6.64] ;  /* 0x0000001a060ea981 */ /* 0x0008e2000c1e1900 */
[----:B------:R-:W-:-:S04]  /*0da0*/  IADD3 R16, P4, PT, R9, UR29, RZ ;  /* 0x0000001d09107c10 */ /* 0x000fc8000ff9e0ff */
[----:B------:R-:W-:Y:S01]  /*0db0*/  ISETP.GE.U32.AND P3, PT, R16, UR39, PT ;  /* 0x0000002710007c0c */ /* 0x000fe2000bf66070 */
[----:B------:R-:W-:-:S05]  /*0dc0*/  IMAD.X R21, RZ, RZ, R0, P4 ;  /* 0x000000ffff157224 */ /* 0x000fca00020e0600 */
[----:B------:R-:W-:Y:S02]  /*0dd0*/  ISETP.GE.AND.EX P3, PT, R21, UR40, PT, P3 ;  /* 0x0000002815007c0c */ /* 0x000fe4000bf66330 */
[----:B0-----:R-:W-:-:S11]  /*0de0*/  @!P1 IADD3 R4, P5, PT, R19, UR41, RZ ;  /* 0x0000002913049c10 */ /* 0x001fd6000ffbe0ff */
[----:B------:R-:W-:-:S04]  /*0df0*/  @!P3 LEA R12, P4, R16, UR10, 0x2 ;  /* 0x0000000a100cbc11 */ /* 0x000fc8000f8810ff */
[----:B------:R-:W-:Y:S02]  /*0e00*/  @!P3 LEA.HI.X R13, R16, UR11, R21, 0x2, P4 ;  /* 0x0000000b100dbc11 */ /* 0x000fe4000a0f1415 */
[----:B-1----:R-:W-:Y:S02]  /*0e10*/  @!P0 IADD3 R2, P4, PT, R17, UR41, RZ ;  /* 0x0000002911028c10 */ /* 0x002fe4000ff9e0ff */
[----:B------:R-:W-:Y:S01]  /*0e20*/  @!P1 IADD3.X R5, PT, PT, R10, UR42, RZ, P5, !PT ;  /* 0x0000002a0a059c10 */ /* 0x000fe2000affe4ff */
[----:B------:R0:W5:Y:S01]  /*0e30*/  @!P3 LDG.E R24, desc[UR26][R12.64] ;  /* 0x0000001a0c18b981 */ /* 0x000162000c1e1900 */
[----:B------:R-:W-:Y:S02]  /*0e40*/  @!P0 IADD3.X R3, PT, PT, R8, UR42, RZ, P4, !PT ;  /* 0x0000002a08038c10 */ /* 0x000fe4000a7fe4ff */
[----:B----4-:R-:W-:-:S04]  /*0e50*/  @!P2 IADD3 R6, P4, PT, R9, UR41, RZ ;  /* 0x000000290906ac10 */ /* 0x010fc8000ff9e0ff */
[----:B------:R-:W-:Y:S01]  /*0e60*/  @!P2 IADD3.X R7, PT, PT, R0, UR42, RZ, P4, !PT ;  /* 0x0000002a0007ac10 */ /* 0x000fe2000a7fe4ff */
[----:B--2---:R-:W1:Y:S08]  /*0e70*/  @!P0 F2I.FTZ.TRUNC.NTZ R11, R25 ;  /* 0x00000019000b8305 */ /* 0x004e70000021f100 */
[----:B---3--:R-:W2:Y:S01]  /*0e80*/  F2I.FTZ.TRUNC.NTZ R15, R15 ;  /* 0x0000000f000f7305 */ /* 0x008ea2000021f100 */
[----:B-1----:R0:W-:Y:S07]  /*0e90*/  @!P0 STG.E.U8 desc[UR26][R2.64], R11 ;  /* 0x0000000b02008986 */ /* 0x0021ee000c10111a */
[----:B------:R-:W1:Y:S01]  /*0ea0*/  F2I.FTZ.TRUNC.NTZ R17, R14 ;  /* 0x0000000e00117305 */ /* 0x000e62000021f100 */
[----:B--2---:R0:W-:Y:S04]  /*0eb0*/  @!P1 STG.E.U8 desc[UR26][R4.64], R15 ;  /* 0x0000000f04009986 */ /* 0x0041e8000c10111a */
[----:B-1----:R0:W-:Y:S01]  /*0ec0*/  @!P2 STG.E.U8 desc[UR26][R6.64], R17 ;  /* 0x000000110600a986 */ /* 0x0021e2000c10111a */
[----:B------:R-:W-:Y:S05]  /*0ed0*/  @P3 EXIT ;  /* 0x000000000000394d */ /* 0x000fea0003800000 */
[----:B0----5:R-:W0:Y:S01]  /*0ee0*/  F2I.FTZ.TRUNC.NTZ R5, R24 ;  /* 0x0000001800057305 */ /* 0x021e22000021f100 */
[----:B------:R-:W-:-:S04]  /*0ef0*/  IADD3 R2, P0, PT, R16, UR41, RZ ;  /* 0x0000002910027c10 */ /* 0x000fc8000ff1e0ff */
[----:B------:R-:W-:-:S05]  /*0f00*/  IADD3.X R3, PT, PT, R21, UR42, RZ, P0, !PT ;  /* 0x0000002a15037c10 */ /* 0x000fca00087fe4ff */
[----:B0-----:R-:W-:Y:S01]  /*0f10*/  STG.E.U8 desc[UR26][R2.64], R5 ;  /* 0x0000000502007986 */ /* 0x001fe2000c10111a */
[----:B------:R-:W-:Y:S05]  /*0f20*/  EXIT ;  /* 0x000000000000794d */ /* 0x000fea0003800000 */
.L_x_3516:
[----:B------:R-:W0:Y:S02]  /*0f30*/  S2R R6, SR_TID.X ;  /* 0x0000000000067919 */ /* 0x000e240000002100 */
[----:B0-----:R-:W-:-:S03]  /*0f40*/  IMAD.WIDE.U32 R2, R6, 0x4, RZ ;  /* 0x0000000406027825 */ /* 0x001fc600078e00ff */
[----:B------:R-:W-:-:S04]  /*0f50*/  ISETP.GE.U32.AND P0, PT, R2, UR13, PT ;  /* 0x0000000d02007c0c */ /* 0x000fc8000bf06070 */
[----:B------:R-:W-:-:S13]  /*0f60*/  ISETP.GE.AND.EX P0, PT, R3, UR4, PT, P0 ;  /* 0x0000000403007c0c */ /* 0x000fda000bf06300 */
[----:B------:R-:W-:Y:S05]  /*0f70*/  @P0 EXIT ;  /* 0x000000000000094d */ /* 0x000fea0003800000 */
[----:B------:R-:W-:Y:S01]  /*0f80*/  IMAD.MOV.U32 R13, RZ, RZ, RZ ;  /* 0x000000ffff0d7224 */ /* 0x000fe200078e00ff */
[----:B------:R-:W0:Y:S06]  /*0f90*/  LDCU UR5, c[0x0][0x360] ;  /* 0x00006c00ff0577ac */ /* 0x000e2c0008000800 */
.L_x_3519:
[----:B------:R-:W-:-:S04]  /*0fa0*/  LEA R2, P0, R6, UR10, 0x4 ;  /* 0x0000000a06027c11 */ /* 0x000fc8000f8020ff */
[----:B------:R-:W-:-:S05]  /*0fb0*/  LEA.HI.X R3, R6, UR11, R13, 0x4, P0 ;  /* 0x0000000b06037c11 */ /* 0x000fca00080f240d */
[----:B------:R-:W2:Y:S01]  /*0fc0*/  LDG.E.128 R8, desc[UR26][R2.64] ;  /* 0x0000001a02087981 */ /* 0x000ea2000c1e1d00 */
        /* <DEDUP_REMOVED lines=20> */
        .weak           $__internal_125_$__cuda_sm20_div_u16
        .type           $__internal_125_$__cuda_sm20_div_u16,@function
        .size           $__internal_125_$__cuda_sm20_div_u16,(.L_x_7801 - $__internal_125_$__cuda_sm20_div_u16)
$__internal_125_$__cuda_sm20_div_u16:
        /* <DEDUP_REMOVED lines=19> */
[----:B------:R-:W-:Y:S05]  /*1240*/  RET.REL.NODEC R2 `(_ZN2at6native55_GLOBAL__N__de093ff9_22_ForeachBinaryOpList_cu_a911ec4325multi_tensor_apply_kernelINS1_18TensorListMetadataILi2EEENS1_11CopyFunctorIafLi2ELi1ELi1EEEJNS0_4CopyIafEEEEEvT_T0_DpT1_) ;  /* 0xffffffec026c7950 */ /* 0x000fea0003c3ffff */
.L_x_3520:
        /* <DEDUP_REMOVED lines=11> */
.L_x_7801:


//--------------------- .text._ZN2at6native55_GLOBAL__N__de093ff9_22_ForeachBinaryOpList_cu_a911ec4325multi_tensor_apply_kernelINS1_18TensorListMetadataILi2EEENS1_11CopyFunctorIadLi2ELi1ELi1EEEJNS0_4CopyIadEEEEEvT_T0_DpT1_ --------------------------
	.section	.text._ZN2at6native55_GLOBAL__N__de093ff9_22_ForeachBinaryOpList_cu_a911ec4325multi_tensor_apply_kernelINS1_18TensorListMetadataILi2EEENS1_11CopyFunctorIadLi2ELi1ELi1EEEJNS0_4CopyIadEEEEEvT_T0_DpT1_,"ax",@progbits
	.align	128
.text._ZN2at6native55_GLOBAL__N__de093ff9_22_ForeachBinaryOpList_cu_a911ec4325multi_tensor_apply_kernelINS1_18TensorListMetadataILi2EEENS1_11CopyFunctorIadLi2ELi1ELi1EEEJNS0_4CopyIadEEEEEvT_T0_DpT1_:
        .type           _ZN2at6native55_GLOBAL__N__de093ff9_22_ForeachBinaryOpList_cu_a911ec4325multi_tensor_apply_kernelINS1_18TensorListMetadataILi2EEENS1_11CopyFunctorIadLi2ELi1ELi1EEEJNS0_4CopyIadEEEEEvT_T0_DpT1_,@function
        .size           _ZN2at6native55_GLOBAL__N__de093ff9_22_ForeachBinaryOpList_cu_a911ec4325multi_tensor_apply_kernelINS1_18TensorListMetadataILi2EEENS1_11CopyFunctorIadLi2ELi1ELi1EEEJNS0_4CopyIadEEEEEvT_T0_DpT1_,(.L_x_7803 - _ZN2at6native55_GLOBAL__N__de093ff9_22_ForeachBinaryOpList_cu_a911ec4325multi_tensor_apply_kernelINS1_18TensorListMetadataILi2EEENS1_11CopyFunctorIadLi2ELi1ELi1EEEJNS0_4CopyIadEEEEEvT_T0_DpT1_)
        .other          _ZN2at6native55_GLOBAL__N__de093ff9_22_ForeachBinaryOpList_cu_a911ec4325multi_tensor_apply_kernelINS1_18TensorListMetadataILi2EEENS1_11CopyFunctorIadLi2ELi1ELi1EEEJNS0_4CopyIadEEEEEvT_T0_DpT1_,@"STO_CUDA_ENTRY STV_DEFAULT"
_ZN2at6native55_GLOBAL__N__de093ff9_22_ForeachBinaryOpList_cu_a911ec4325multi_tensor_apply_kernelINS1_18TensorListMetadataILi2EEENS1_11CopyFunctorIadLi2ELi1ELi1EEEJNS0_4CopyIadEEEEEvT_T0_DpT1_:
        /* <DEDUP_REMOVED lines=40> */
[----:B------:R-:W-:Y:S05]  /*0280*/  CALL.REL.NOINC `($__internal_126_$__cuda_sm20_div_u16) ;  /* 0x0000001000487944 */ /* 0x000fea0003c00000 */
        /* <DEDUP_REMOVED lines=47> */
.L_x_3523:
        /* <DEDUP_REMOVED lines=126> */
.L_x_3522:
        /* <DEDUP_REMOVED lines=59> */
.L_x_3521:
[----:B------:R-:W0:Y:S02]  /*1110*/  S2R R14, SR_TID.X ;  /* 0x00000000000e7919 */ /* 0x000e240000002100 */
[----:B0-----:R-:W-:-:S03]  /*1120*/  IMAD.WIDE.U32 R2, R14, 0x4, RZ ;  /* 0x000000040e027825 */ /* 0x001fc600078e00ff */
[----:B------:R-:W-:-:S04]  /*1130*/  ISETP.GE.U32.AND P0, PT, R2, UR13, PT ;  /* 0x0000000d02007c0c */ /* 0x000fc8000bf06070 */
[----:B------:R-:W-:-:S13]  /*1140*/  ISETP.GE.AND.EX P0, PT, R3, UR4, PT, P0 ;  /* 0x0000000403007c0c */ /* 0x000fda000bf06300 */
[----:B------:R-:W-:Y:S05]  /*1150*/  @P0 EXIT ;  /* 0x000000000000094d */ /* 0x000fea0003800000 */
[----:B------:R-:W-:Y:S01]  /*1160*/  IMAD.MOV.U32 R15, RZ, RZ, RZ ;  /* 0x000000ffff0f7224 */ /* 0x000fe200078e00ff */
[----:B------:R-:W0:Y:S06]  /*1170*/  LDCU UR5, c[0x0][0x360] ;  /* 0x00006c00ff0577ac */ /* 0x000e2c0008000800 */
.L_x_3524:
[----:B------:R-:W-:-:S04]  /*1180*/  LEA R4, P0, R14, UR10, 0x5 ;  /* 0x0000000a0e047c11 */ /* 0x000fc8000f8028ff */
[----:B------:R-:W-:-:S06]  /*1190*/  LEA.HI.X R5, R14, UR11, R15, 0x5, P0 ;  /* 0x0000000b0e057c11 */ /* 0x000fcc00080f2c0f */
[----:B------:R-:W2:Y:S01]  /*11a0*/  LDG.E.ENL2.256 R8, R4, desc[UR24][R4.64] ;  /* 0xfe0000180404797e */ /* 0x000ea20008121908 */
        /* <DEDUP_REMOVED lines=22> */
[----:B------:R-:W0:Y:S02]  /*1310*/  F2I.F64.TRUNC R7, R6 ;  /* 0x0000000600077311 */ /* 0x000e24000030d100 */
[----:B0-----:R-:W-:Y:S01]  /*1320*/  PRMT R13, R0, 0x3340, R7 ;  /* 0x00003340000d7816 */ /* 0x001fe20000000007 */
[----:B------:R-:W-:-:S03]  /*1330*/  IMAD.SHL.U32 R0, R14, 0x4, RZ ;  /* 0x000000040e007824 */ /* 0x000fc600078e00ff */
[----:B------:R-:W-:Y:S02]  /*1340*/  PRMT R13, R13, 0x5410, R12 ;  /* 0x000054100d0d7816 */ /* 0x000fe4000000000c */
[----:B------:R-:W-:Y:S02]  /*1350*/  ISETP.LT.U32.AND P1, PT, R0, UR13, PT ;  /* 0x0000000d00007c0c */ /* 0x000fe4000bf21070 */
[----:B------:R-:W-:Y:S01]  /*1360*/  SHF.L.U64.HI R0, R14, 0x2, R15 ;  /* 0x000000020e007819 */ /* 0x000fe2000001020f */
[----:B------:R1:W-:Y:S03]  /*1370*/  STG.E desc[UR24][R2.64], R13 ;  /* 0x0000000d02007986 */ /* 0x0003e6000c101918 */
[----:B------:R-:W-:-:S13]  /*1380*/  ISETP.LT.AND.EX P1, PT, R0, UR4, PT, P1 ;  /* 0x0000000400007c0c */ /* 0x000fda000bf21310 */
[----:B-1----:R-:W-:Y:S05]  /*1390*/  @!P0 BRA P1, `(.L_x_3524) ;  /* 0xfffffffc00788947 */ /* 0x002fea000083ffff */
[----:B------:R-:W-:Y:S05]  /*13a0*/  EXIT ;  /* 0x000000000000794d */ /* 0x000fea0003800000 */
        .weak           $__internal_126_$__cuda_sm20_div_u16
        .type           $__internal_126_$__cuda_sm20_div_u16,@function
        .size           $__internal_126_$__cuda_sm20_div_u16,(.L_x_7803 - $__internal_126_$__cuda_sm20_div_u16)
$__internal_126_$__cuda_sm20_div_u16:
        /* <DEDUP_REMOVED lines=19> */
[----:B------:R-:W-:Y:S05]  /*14e0*/  RET.REL.NODEC R2 `(_ZN2at6native55_GLOBAL__N__de093ff9_22_ForeachBinaryOpList_cu_a911ec4325multi_tensor_apply_kernelINS1_18TensorListMetadataILi2EEENS1_11CopyFunctorIadLi2ELi1ELi1EEEJNS0_4CopyIadEEEEEvT_T0_DpT1_) ;  /* 0xffffffe802c47950 */ /* 0x000fea0003c3ffff */
.L_x_3525:
        /* <DEDUP_REMOVED lines=9> */
.L_x_7803:


//--------------------- .text._ZN2at6native55_GLOBAL__N__de093ff9_22_ForeachBinaryOpList_cu_a911ec4325multi_tensor_apply_kernelINS1_18TensorListMetadataILi2EEENS1_11CopyFunctorIaiLi2ELi1ELi1EEEJNS0_4CopyIaiEEEEEvT_T0_DpT1_ --------------------------
	.section	.text._ZN2at6native55_GLOBAL__N__de093ff9_22_ForeachBinaryOpList_cu_a911ec4325multi_tensor_apply_kernelINS1_18TensorListMetadataILi2EEENS1_11CopyFunctorIaiLi2ELi1ELi1EEEJNS0_4CopyIaiEEEEEvT_T0_DpT1_,"ax",@progbits
	.align	128
.text._ZN2at6native55_GLOBAL__N__de093ff9_22_ForeachBinaryOpList_cu_a911ec4325multi_tensor_apply_kernelINS1_18TensorListMetadataILi2EEENS1_11CopyFunctorIaiLi2ELi1ELi1EEEJNS0_4CopyIaiEEEEEvT_T0_DpT1_:
        .type           _ZN2at6native55_GLOBAL__N__de093ff9_22_ForeachBinaryOpList_cu_a911ec4325multi_tensor_apply_kernelINS1_18TensorListMetadataILi2EEENS1_11CopyFunctorIaiLi2ELi1ELi1EEEJNS0_4CopyIaiEEEEEvT_T0_DpT1_,@function
        .size           _ZN2at6native55_GLOBAL__N__de093ff9_22_ForeachBinaryOpList_cu_a911ec4325multi_tensor_apply_kernelINS1_18TensorListMetadataILi2EEENS1_11CopyFunctorIaiLi2ELi1ELi1EEEJNS0_4CopyIaiEEEEEvT_T0_DpT1_,(.L_x_7805 - _ZN2at6native55_GLOBAL__N__de093ff9_22_ForeachBinaryOpList_cu_a911ec4325multi_tensor_apply_kernelINS1_18TensorListMetadataILi2EEENS1_11CopyFunctorIaiLi2ELi1ELi1EEEJNS0_4CopyIaiEEEEEvT_T0_DpT1_)
        .other          _ZN2at6native55_GLOBAL__N__de093ff9_22_ForeachBinaryOpList_cu_a911ec4325multi_tensor_apply_kernelINS1_18TensorListMetadataILi2EEENS1_11CopyFunctorIaiLi2ELi1ELi1EEEJNS0_4CopyIaiEEEEEvT_T0_DpT1_,@"STO_CUDA_ENTRY STV_DEFAULT"
_ZN2at6native55_GLOBAL__N__de093ff9_22_ForeachBinaryOpList_cu_a911ec4325multi_tensor_apply_kernelINS1_18TensorListMetadataILi2EEENS1_11CopyFunctorIaiLi2ELi1ELi1EEEJNS0_4CopyIaiEEEEEvT_T0_DpT1_:
        /* <DEDUP_REMOVED lines=40> */
[----:B------:R-:W-:Y:S05]  /*0280*/  CALL.REL.NOINC `($__internal_127_$__cuda_sm20_div_u16) ;  /* 0x0000000c00607944 */ /* 0x000fea0003c00000 */
        /* <DEDUP_REMOVED lines=48> */
.L_x_3528:
        /* <DEDUP_REMOVED lines=18> */
[----:B------:R-:W2:Y:S03]  /*06b0*/  @!P1 LDG.E R7, desc[UR26][R20.64] ;  /* 0x0000001a14079981 */ /* 0x000ea6000c1e1900 */
[----:B------:R-:W-:Y:S01]  /*06c0*/  @!P0 IMAD.MOV.U32 R27, RZ, RZ, RZ ;  /* 0x000000ffff1b8224 */ /* 0x000fe200078e00ff */
[----:B------:R-:W-:-:S04]  /*06d0*/  @!P0 IADD3 R28, P3, PT, R18, UR7, RZ ;  /* 0x00000007121c8c10 */ /* 0x000fc8000ff7e0ff */
[----:B------:R-:W-:Y:S02]  /*06e0*/  @!P0 IADD3.X R29, PT, PT, R19, UR12, R27, P3, !PT ;  /* 0x0000000c131d8c10 */ /* 0x000fe40009ffe41b */
[----:B------:R-:W-:-:S03]  /*06f0*/  ISETP.GE.U32.AND P3, PT, R16, UR39, PT ;  /* 0x0000002710007c0c */ /* 0x000fc6000bf66070 */
[----:B------:R0:W3:Y:S01]  /*0700*/  @!P0 LDG.E R24, desc[UR26][R28.64] ;  /* 0x0000001a1c188981 */ /* 0x0000e2000c1e1900 */
[----:B------:R-:W-:-:S13]  /*0710*/  ISETP.GE.AND.EX P3, PT, R17, UR40, PT, P3 ;  /* 0x0000002811007c0c */ /* 0x000fda000bf66330 */
[----:B0-----:R-:W-:-:S04]  /*0720*/  @!P3 IADD3 R28, P4, PT, R4, UR7, RZ ;  /* 0x00000007041cbc10 */ /* 0x001fc8000ff9e0ff */
[----:B------:R-:W-:Y:S02]  /*0730*/  @!P3 IADD3.X R29, PT, PT, R5, UR12, RZ, P4, !PT ;  /* 0x0000000c051dbc10 */ /* 0x000fe4000a7fe4ff */
[----:B------:R-:W-:-:S03]  /*0740*/  @!P2 LEA R18, P4, R2, UR7, 0x2 ;  /* 0x000000070212ac11 */ /* 0x000fc6000f8810ff */
[----:B------:R-:W4:Y:S01]  /*0750*/  @!P3 LDG.E R25, desc[UR26][R28.64] ;  /* 0x0000001a1c19b981 */ /* 0x000f22000c1e1900 */
[----:B------:R-:W-:-:S05]  /*0760*/  @!P2 IADD3.X R19, PT, PT, R3, UR12, RZ, P4, !PT ;  /* 0x0000000c0313ac10 */ /* 0x000fca000a7fe4ff */
[----:B------:R0:W5:Y:S02]  /*0770*/  @!P2 LDG.E R6, desc[UR26][R18.64] ;  /* 0x0000001a1206a981 */ /* 0x000164000c1e1900 */
[----:B0-----:R-:W-:-:S04]  /*0780*/  @!P3 IADD3 R18, P4, PT, R16, UR41, RZ ;  /* 0x000000291012bc10 */ /* 0x001fc8000ff9e0ff */
[----:B------:R-:W-:-:S05]  /*0790*/  @!P3 IADD3.X R19, PT, PT, R17, UR42, RZ, P4, !PT ;  /* 0x0000002a1113bc10 */ /* 0x000fca000a7fe4ff */
[----:B----4-:R0:W-:Y:S01]  /*07a0*/  @!P3 STG.E.U8 desc[UR26][R18.64], R25 ;  /* 0x000000191200b986 */ /* 0x0101e2000c10111a */
[----:B------:R-:W-:-:S04]  /*07b0*/  @!P2 IADD3 R20, P3, PT, R16, UR30, RZ ;  /* 0x0000001e1014ac10 */ /* 0x000fc8000ff7e0ff */
[----:B------:R-:W-:Y:S02]  /*07c0*/  @!P2 IADD3.X R21, PT, PT, R17, UR31, RZ, P3, !PT ;  /* 0x0000001f1115ac10 */ /* 0x000fe40009ffe4ff */
[----:B------:R-:W-:-:S03]  /*07d0*/  IADD3 R27, P3, PT, R23, UR29, RZ ;  /* 0x0000001d171b7c10 */ /* 0x000fc6000ff7e0ff */
[----:B-----5:R-:W-:Y:S01]  /*07e0*/  @!P2 STG.E.U8 desc[UR26][R20.64], R6 ;  /* 0x000000061400a986 */ /* 0x020fe2000c10111a */
[----:B------:R-:W-:Y:S01]  /*07f0*/  @!P1 IADD3 R22, P2, PT, R16, UR36, RZ ;  /* 0x0000002410169c10 */ /* 0x000fe2000ff5e0ff */
[----:B------:R-:W-:-:S03]  /*0800*/  IMAD.X R28, RZ, RZ, R26, P3 ;  /* 0x000000ffff1c7224 */ /* 0x000fc600018e061a */
[----:B------:R-:W-:Y:S02]  /*0810*/  @!P1 IADD3.X R23, PT, PT, R17, UR13, RZ, P2, !PT ;  /* 0x0000000d11179c10 */ /* 0x000fe400097fe4ff */
[C---:B------:R-:W-:Y:S02]  /*0820*/  ISETP.GE.U32.AND P2, PT, R27.reuse, UR39, PT ;  /* 0x000000271b007c0c */ /* 0x040fe4000bf46070 */
[----:B------:R-:W-:Y:S01]  /*0830*/  IADD3 R27, P4, PT, R27, UR29, RZ ;  /* 0x0000001d1b1b7c10 */ /* 0x000fe2000ff9e0ff */
[----:B--2---:R1:W-:Y:S01]  /*0840*/  @!P1 STG.E.U8 desc[UR26][R22.64], R7 ;  /* 0x0000000716009986 */ /* 0x0043e2000c10111a */
[----:B------:R-:W-:Y:S02]  /*0850*/  ISETP.GE.AND.EX P1, PT, R28, UR40, PT, P2 ;  /* 0x000000281c007c0c */ /* 0x000fe4000bf26320 */
[----:B0-----:R-:W-:Y:S01]  /*0860*/  IADD3 R18, P5, PT, R27, UR29, RZ ;  /* 0x0000001d1b127c10 */ /* 0x001fe2000ffbe0ff */
[----:B------:R-:W-:Y:S01]  /*0870*/  IMAD.X R28, RZ, RZ, R28, P4 ;  /* 0x000000ffff1c7224 */ /* 0x000fe200020e061c */
[----:B------:R-:W-:-:S02]  /*0880*/  @!P0 IADD3 R26, P6, PT, R16, UR35, RZ ;  /* 0x00000023101a8c10 */ /* 0x000fc4000ffde0ff */
[----:B------:R-:W-:Y:S02]  /*0890*/  ISETP.GE.U32.AND P3, PT, R27, UR39, PT ;  /* 0x000000271b007c0c */ /* 0x000fe4000bf66070 */
[C---:B------:R-:W-:Y:S02]  /*08a0*/  ISETP.GE.U32.AND P2, PT, R18.reuse, UR39, PT ;  /* 0x0000002712007c0c */ /* 0x040fe4000bf46070 */
[----:B------:R-:W-:Y:S02]  /*08b0*/  @!P0 IADD3.X R27, PT, PT, R17, UR14, RZ, P6, !PT ;  /* 0x0000000e111b8c10 */ /* 0x000fe4000b7fe4ff */
[----:B------:R-:W-:Y:S02]  /*08c0*/  IADD3 R18, P6, PT, R18, UR29, RZ ;  /* 0x0000001d12127c10 */ /* 0x000fe4000ffde0ff */
[----:B------:R-:W-:Y:S01]  /*08d0*/  ISETP.GE.AND.EX P3, PT, R28, UR40, PT, P3 ;  /* 0x000000281c007c0c */ /* 0x000fe2000bf66330 */
[----:B------:R-:W-:Y:S01]  /*08e0*/  IMAD.X R28, RZ, RZ, R28, P5 ;  /* 0x000000ffff1c7224 */ /* 0x000fe200028e061c */
[----:B------:R-:W-:-:S03]  /*08f0*/  ISETP.GE.U32.AND P4, PT, R18, UR39, PT ;  /* 0x0000002712007c0c */ /* 0x000fc6000bf86070 */
[----:B------:R-:W-:Y:S01]  /*0900*/  IMAD.X R18, RZ, RZ, R28, P6 ;  /* 0x000000ffff127224 */ /* 0x000fe200030e061c */
[----:B------:R-:W-:Y:S01]  /*0910*/  ISETP.GE.AND.EX P2, PT, R28, UR40, PT, P2 ;  /* 0x000000281c007c0c */ /* 0x000fe2000bf46320 */
[----:B---3--:R0:W-:Y:S01]  /*0920*/  @!P0 STG.E.U8 desc[UR26][R26.64], R24 ;  /* 0x000000181a008986 */ /* 0x0081e2000c10111a */
[----:B-1----:R-:W-:Y:S02]  /*0930*/  @!P1 IADD3 R22, P0, PT, R8, UR7, RZ ;  /* 0x0000000708169c10 */ /* 0x002fe4000ff1e0ff */
[----:B------:R-:W-:Y:S02]  /*0940*/  ISETP.GE.AND.EX P4, PT, R18, UR40, PT, P4 ;  /* 0x0000002812007c0c */ /* 0x000fe4000bf86340 */
[----:B------:R-:W-:Y:S02]  /*0950*/  @!P1 IADD3.X R23, PT, PT, R9, UR12, RZ, P0, !PT ;  /* 0x0000000c09179c10 */ /* 0x000fe400087fe4ff */
[----:B------:R-:W-:-:S03]  /*0960*/  @!P3 IADD3 R20, P0, PT, R10, UR7, RZ ;  /* 0x000000070a14bc10 */ /* 0x000fc6000ff1e0ff */
[----:B------:R1:W2:Y:S01]  /*0970*/  @!P1 LDG.E R25, desc[UR26][R22.64] ;  /* 0x0000001a16199981 */ /* 0x0002a2000c1e1900 */
[----:B------:R-:W-:Y:S02]  /*0980*/  @!P3 IADD3.X R21, PT, PT, R11, UR12, RZ, P0, !PT ;  /* 0x0000000c0b15bc10 */ /* 0x000fe400087fe4ff */
[----:B------:R-:W-:-:S03]  /*0990*/  @!P2 IADD3 R18, P0, PT, R12, UR7, RZ ;  /* 0x000000070c12ac10 */ /* 0x000fc6000ff1e0ff */
[----:B------:R-:W-:Y:S01]  /*09a0*/  @!P4 IADD3 R28, P5, PT, R14, UR7, RZ ;  /* 0x000000070e1ccc10 */ /* 0x000fe2000ffbe0ff */
[----:B------:R3:W4:Y:S01]  /*09b0*/  @!P3 LDG.E R6, desc[UR26][R20.64] ;  /* 0x0000001a1406b981 */ /* 0x000722000c1e1900 */
[----:B------:R-:W-:Y:S02]  /*09c0*/  @!P2 IADD3.X R19, PT, PT, R13, UR12, RZ, P0, !PT ;  /* 0x0000000c0d13ac10 */ /* 0x000fe400087fe4ff */
[----:B------:R-:W-:-:S03]  /*09d0*/  @!P4 IADD3.X R29, PT, PT, R15, UR12, RZ, P5, !PT ;  /* 0x0000000c0f1dcc10 */ /* 0x000fc6000affe4ff */
[----:B------:R5:W4:Y:S04]  /*09e0*/  @!P2 LDG.E R7, desc[UR26][R18.64] ;  /* 0x0000001a1207a981 */ /* 0x000b28000c1e1900 */
[----:B0-----:R-:W4:Y:S01]  /*09f0*/  @!P4 LDG.E R24, desc[UR26][R28.64] ;  /* 0x0000001a1c18c981 */ /* 0x001f22000c1e1900 */
[----:B------:R-:W-:-:S04]  /*0a00*/  @!P1 IADD3 R26, P0, PT, R16, UR37, RZ ;  /* 0x00000025101a9c10 */ /* 0x000fc8000ff1e0ff */
[C---:B------:R-:W-:Y:S02]  /*0a10*/  @!P1 IADD3.X R27, PT, PT, R17.reuse, UR38, RZ, P0, !PT ;  /* 0x00000026111b9c10 */ /* 0x040fe400087fe4ff */
[C---:B-1----:R-:W-:Y:S02]  /*0a20*/  @!P3 IADD3 R22, P5, PT, R16.reuse, UR34, RZ ;  /* 0x000000221016bc10 */ /* 0x042fe4000ffbe0ff */
[----:B---3--:R-:W-:Y:S02]  /*0a30*/  @!P2 IADD3 R20, P0, PT, R16, UR33, RZ ;  /* 0x000000211014ac10 */ /* 0x008fe4000ff1e0ff */
[C---:B------:R-:W-:Y:S02]  /*0a40*/  @!P3 IADD3.X R23, PT, PT, R17.reuse, UR16, RZ, P5, !PT ;  /* 0x000000101117bc10 */ /* 0x040fe4000affe4ff */
        /* <DEDUP_REMOVED lines=8> */
[----:B--2---:R-:W-:Y:S01]  /*0ad0*/  @!P1 STG.E.U8 desc[UR26][R26.64], R25 ;  /* 0x000000191a009986 */ /* 0x004fe2000c10111a */
[----:B-----5:R-:W-:-:S04]  /*0ae0*/  @!P4 IADD3 R18, P1, PT, R16, UR32, RZ ;  /* 0x000000201012cc10 */ /* 0x020fc8000ff3e0ff */
[----:B------:R-:W-:Y:S01]  /*0af0*/  @!P4 IADD3.X R19, PT, PT, R17, UR20, RZ, P1, !PT ;  /* 0x000000141113cc10 */ /* 0x000fe20008ffe4ff */
[----:B----4-:R0:W-:Y:S04]  /*0b00*/  @!P3 STG.E.U8 desc[UR26][R22.64], R6 ;  /* 0x000000061600b986 */ /* 0x0101e8000c10111a */
[----:B------:R1:W-:Y:S04]  /*0b10*/  @!P2 STG.E.U8 desc[UR26][R20.64], R7 ;  /* 0x000000071400a986 */ /* 0x0003e8000c10111a */
[----:B------:R1:W-:Y:S01]  /*0b20*/  @!P4 STG.E.U8 desc[UR26][R18.64], R24 ;  /* 0x000000181200c986 */ /* 0x0003e2000c10111a */
[----:B0-----:R-:W-:-:S04]  /*0b30*/  IMAD.U32 R23, RZ, RZ, UR29 ;  /* 0x0000001dff177e24 */ /* 0x001fc8000f8e00ff */
[----:B------:R-:W-:Y:S01]  /*0b40*/  IMAD.WIDE.U32 R16, R23, 0x8, R16 ;  /* 0x0000000817107825 */ /* 0x000fe200078e0010 */
[----:B------:R-:W-:Y:S06]  /*0b50*/  BRA.U UP0, `(.L_x_3528) ;  /* 0xfffffff9008c7547 */ /* 0x000fec000b83ffff */
.L_x_3527:
        /* <DEDUP_REMOVED lines=10> */
[C---:B-1----:R-:W-:Y:S01]  /*0c00*/  IADD3 R19, P3, PT, R17.reuse, UR29, RZ ;  /* 0x0000001d11137c10 */ /* 0x042fe2000ff7e0ff */
        /* <DEDUP_REMOVED lines=15> */
[----:B------:R-:W3:Y:S01]  /*0d00*/  @!P1 LDG.E R13, desc[UR26][R2.64] ;  /* 0x0000001a020d9981 */ /* 0x000ee2000c1e1900 */
[----:B------:R-:W-:-:S03]  /*0d10*/  IADD3 R14, P4, PT, R19, UR29, RZ ;  /* 0x0000001d130e7c10 */ /* 0x000fc6000ff9e0ff */
[----:B------:R1:W4:Y:S01]  /*0d20*/  @!P2 LDG.E R9, desc[UR26][R6.64] ;  /* 0x0000001a0609a981 */ /* 0x000322000c1e1900 */
[----:B------:R-:W-:Y:S01]  /*0d30*/  ISETP.GE.U32.AND P3, PT, R14, UR39, PT ;  /* 0x000000270e007c0c */ /* 0x000fe2000bf66070 */
[----:B------:R-:W-:-:S05]  /*0d40*/  IMAD.X R21, RZ, RZ, R8, P4 ;  /* 0x000000ffff157224 */ /* 0x000fca00020e0608 */
[----:B------:R-:W-:-:S13]  /*0d50*/  ISETP.GE.AND.EX P3, PT, R21, UR40, PT, P3 ;  /* 0x0000002815007c0c */ /* 0x000fda000bf66330 */
[----:B------:R-:W-:-:S04]  /*0d60*/  @!P3 LEA R10, P4, R14, UR10, 0x2 ;  /* 0x0000000a0e0abc11 */ /* 0x000fc8000f8810ff */
[----:B------:R-:W-:Y:S02]  /*0d70*/  @!P3 LEA.HI.X R11, R14, UR11, R21, 0x2, P4 ;  /* 0x0000000b0e0bbc11 */ /* 0x000fe4000a0f1415 */
[----:B0-----:R-:W-:Y:S02]  /*0d80*/  @!P0 IADD3 R4, P4, PT, R12, UR41, RZ ;  /* 0x000000290c048c10 */ /* 0x001fe4000ff9e0ff */
[----:B-1----:R-:W-:Y:S01]  /*0d90*/  @!P2 IADD3 R6, P5, PT, R19, UR41, RZ ;  /* 0x000000291306ac10 */ /* 0x002fe2000ffbe0ff */
[----:B------:R0:W5:Y:S01]  /*0da0*/  @!P3 LDG.E R24, desc[UR26][R10.64] ;  /* 0x0000001a0a18b981 */ /* 0x000162000c1e1900 */
        /* <DEDUP_REMOVED lines=12> */
.L_x_3526:
[----:B------:R-:W0:Y:S02]  /*0e70*/  S2R R6, SR_TID.X ;  /* 0x0000000000067919 */ /* 0x000e240000002100 */
[----:B0-----:R-:W-:-:S03]  /*0e80*/  IMAD.WIDE.U32 R2, R6, 0x4, RZ ;  /* 0x0000000406027825 */ /* 0x001fc600078e00ff */
[----:B------:R-:W-:-:S04]  /*0e90*/  ISETP.GE.U32.AND P0, PT, R2, UR13, PT ;  /* 0x0000000d02007c0c */ /* 0x000fc8000bf06070 */
[----:B------:R-:W-:-:S13]  /*0ea0*/  ISETP.GE.AND.EX P0, PT, R3, UR4, PT, P0 ;  /* 0x0000000403007c0c */ /* 0x000fda000bf06300 */
[----:B------:R-:W-:Y:S05]  /*0eb0*/  @P0 EXIT ;  /* 0x000000000000094d */ /* 0x000fea0003800000 */
[----:B------:R-:W-:Y:S01]  /*0ec0*/  IMAD.MOV.U32 R7, RZ, RZ, RZ ;  /* 0x000000ffff077224 */ /* 0x000fe200078e00ff */
[----:B------:R-:W0:Y:S06]  /*0ed0*/  LDCU UR5, c[0x0][0x360] ;  /* 0x00006c00ff0577ac */ /* 0x000e2c0008000800 */
.L_x_3529:
        /* <DEDUP_REMOVED lines=14> */
[----:B------:R-:W-:-:S04]  /*0fc0*/  PRMT R9, R8, 0x3340, R9 ;  /* 0x0000334008097816 */ /* 0x000fc80000000009 */
[----:B------:R-:W-:-:S05]  /*0fd0*/  PRMT R9, R9, 0x5410, R10 ;  /* 0x0000541009097816 */ /* 0x000fca000000000a */
[----:B------:R1:W-:Y:S01]  /*0fe0*/  STG.E desc[UR26][R4.64], R9 ;  /* 0x0000000904007986 */ /* 0x0003e2000c10191a */
[----:B------:R-:W-:Y:S05]  /*0ff0*/  @!P0 BRA P1, `(.L_x_3529) ;  /* 0xfffffffc00b88947 */ /* 0x000fea000083ffff */
[----:B------:R-:W-:Y:S05]  /*1000*/  EXIT ;  /* 0x000000000000794d */ /* 0x000fea0003800000 */
        .weak           $__internal_127_$__cuda_sm20_div_u16
        .type           $__internal_127_$__cuda_sm20_div_u16,@function
        .size           $__internal_127_$__cuda_sm20_div_u16,(.L_x_7805 - $__internal_127_$__cuda_sm20_div_u16)
$__internal_127_$__cuda_sm20_div_u16:
        /* <DEDUP_REMOVED lines=19> */
[----:B------:R-:W-:Y:S05]  /*1140*/  RET.REL.NODEC R2 `(_ZN2at6native55_GLOBAL__N__de093ff9_22_ForeachBinaryOpList_cu_a911ec4325multi_tensor_apply_kernelINS1_18TensorListMetadataILi2EEENS1_11CopyFunctorIaiLi2ELi1ELi1EEEJNS0_4CopyIaiEEEEEvT_T0_DpT1_) ;  /* 0xffffffec02ac7950 */ /* 0x000fea0003c3ffff */
.L_x_3530:
        /* <DEDUP_REMOVED lines=11> */
.L_x_7805:


//--------------------- .text._ZN2at6native55_GLOBAL__N__de093ff9_22_ForeachBinaryOpList_cu_a911ec4325multi_tensor_apply_kernelINS1_18TensorListMetadataILi2EEENS1_11CopyFunctorIasLi2ELi1ELi1EEEJNS0_4CopyIasEEEEEvT_T0_DpT1_ --------------------------
	.section	.text._ZN2at6native55_GLOBAL__N__de093ff9_22_ForeachBinaryOpList_cu_a911ec4325multi_tensor_apply_kernelINS1_18TensorListMetadataILi2EEENS1_11CopyFunctorIasLi2ELi1ELi1EEEJNS0_4CopyIasEEEEEvT_T0_DpT1_,"ax",@progbits
	.align	128
.text._ZN2at6native55_GLOBAL__N__de093ff9_22_ForeachBinaryOpList_cu_a911ec4325multi_tensor_apply_kernelINS1_18TensorListMetadataILi2EEENS1_11CopyFunctorIasLi2ELi1ELi1EEEJNS0_4CopyIasEEEEEvT_T0_DpT1_:
        .type           _ZN2at6native55_GLOBAL__N__de093ff9_22_ForeachBinaryOpList_cu_a911ec4325multi_tensor_apply_kernelINS1_18TensorListMetadataILi2EEENS1_11CopyFunctorIasLi2ELi1ELi1EEEJNS0_4CopyIasEEEEEvT_T0_DpT1_,@function
        .size           _ZN2at6native55_GLOBAL__N__de093ff9_22_ForeachBinaryOpList_cu_a911ec4325multi_tensor_apply_kernelINS1_18TensorListMetadataILi2EEENS1_11CopyFunctorIasLi2ELi1ELi1EEEJNS0_4CopyIasEEEEEvT_T0_DpT1_,(.L_x_7807 - _ZN2at6native55_GLOBAL__N__de093ff9_22_ForeachBinaryOpList_cu_a911ec4325multi_tensor_apply_kernelINS1_18TensorListMetadataILi2EEENS1_11CopyFunctorIasLi2ELi1ELi1EEEJNS0_4CopyIasEEEEEvT_T0_DpT1_)
        .other          _ZN2at6native55_GLOBAL__N__de093ff9_22_ForeachBinaryOpList_cu_a911ec4325multi_tensor_apply_kernelINS1_18TensorListMetadataILi2EEENS1_11CopyFunctorIasLi2ELi1ELi1EEEJNS0_4CopyIasEEEEEvT_T0_DpT1_,@"STO_CUDA_ENTRY STV_DEFAULT"
_ZN2at6native55_GLOBAL__N__de093ff9_22_ForeachBinaryOpList_cu_a911ec4325multi_tensor_apply_kernelINS1_18TensorListMetadataILi2EEENS1_11CopyFunctorIasLi2ELi1ELi1EEEJNS0_4CopyIasEEEEEvT_T0_DpT1_:
        /* <DEDUP_REMOVED lines=40> */
[----:B------:R-:W-:Y:S05]  /*0280*/  CALL.REL.NOINC `($__internal_128_$__cuda_sm20_div_u16) ;  /* 0x0000000c005c7944 */ /* 0x000fea0003c00000 */
        /* <DEDUP_REMOVED lines=48> */
.L_x_3533:
[----:B---3--:R-:W-:-:S04]  /*0590*/  IADD3 R18, P0, PT, R16, UR29, RZ ;  /* 0x0000001d10127c10 */ /* 0x008fc8000ff1e0ff */
[C---:B------:R-:W-:Y:S01]  /*05a0*/  IADD3 R20, P2, PT, R18.reuse, UR29, RZ ;  /* 0x0000001d12147c10 */ /* 0x040fe2000ff5e0ff */
[----:B------:R-:W-:Y:S01]  /*05b0*/  IMAD.X R19, RZ, RZ, R17, P0 ;  /* 0x000000ffff137224 */ /* 0x000fe200000e0611 */
[----:B------:R-:W-:Y:S02]  /*05c0*/  ISETP.GE.U32.AND P1, PT, R18, UR39, PT ;  /* 0x0000002712007c0c */ /* 0x000fe4000bf26070 */
[----:B------:R-:W-:Y:S01]  /*05d0*/  IADD3 R26, P3, PT, R20, UR29, RZ ;  /* 0x0000001d141a7c10 */ /* 0x000fe2000ff7e0ff */
        /* <DEDUP_REMOVED lines=13> */
[----:B------:R-:W2:Y:S01]  /*06b0*/  @!P0 LDG.E.U16 R9, desc[UR26][R20.64] ;  /* 0x0000001a14098981 */ /* 0x000ea2000c1e1500 */
[----:B------:R-:W-:-:S13]  /*06c0*/  ISETP.GE.AND.EX P3, PT, R17, UR40, PT, P3 ;  /* 0x0000002811007c0c */ /* 0x000fda000bf66330 */
[----:B------:R-:W-:-:S04]  /*06d0*/  @!P3 IADD3 R18, P4, PT, R4, UR7, RZ ;  /* 0x000000070412bc10 */ /* 0x000fc8000ff9e0ff */
[----:B------:R-:W-:Y:S02]  /*06e0*/  @!P3 IADD3.X R19, PT, PT, R5, UR12, RZ, P4, !PT ;  /* 0x0000000c0513bc10 */ /* 0x000fe4000a7fe4ff */
[----:B------:R-:W-:-:S03]  /*06f0*/  @!P1 LEA R22, P4, R2, UR7, 0x1 ;  /* 0x0000000702169c11 */ /* 0x000fc6000f8808ff */
[----:B------:R0:W3:Y:S01]  /*0700*/  @!P3 LDG.E.U16 R25, desc[UR26][R18.64] ;  /* 0x0000001a1219b981 */ /* 0x0000e2000c1e1500 */
[----:B------:R-:W-:Y:S02]  /*0710*/  @!P1 IADD3.X R23, PT, PT, R6, UR12, RZ, P4, !PT ;  /* 0x0000000c06179c10 */ /* 0x000fe4000a7fe4ff */
[----:B------:R-:W-:-:S03]  /*0720*/  @!P2 IADD3 R28, P4, PT, R3, UR7, RZ ;  /* 0x00000007031cac10 */ /* 0x000fc6000ff9e0ff */
[----:B------:R-:W4:Y:S01]  /*0730*/  @!P1 LDG.E.U16 R27, desc[UR26][R22.64] ;  /* 0x0000001a161b9981 */ /* 0x000f22000c1e1500 */
[----:B------:R-:W-:-:S05]  /*0740*/  @!P2 IADD3.X R29, PT, PT, R7, UR12, RZ, P4, !PT ;  /* 0x0000000c071dac10 */ /* 0x000fca000a7fe4ff */
[----:B------:R-:W5:Y:S01]  /*0750*/  @!P2 LDG.E.U16 R8, desc[UR26][R28.64] ;  /* 0x0000001a1c08a981 */ /* 0x000f62000c1e1500 */
[----:B0-----:R-:W-:-:S04]  /*0760*/  @!P3 IADD3 R18, P4, PT, R16, UR41, RZ ;  /* 0x000000291012bc10 */ /* 0x001fc8000ff9e0ff */
[----:B------:R-:W-:-:S05]  /*0770*/  @!P3 IADD3.X R19, PT, PT, R17, UR42, RZ, P4, !PT ;  /* 0x0000002a1113bc10 */ /* 0x000fca000a7fe4ff */
[----:B---3--:R0:W-:Y:S01]  /*0780*/  @!P3 STG.E.U8 desc[UR26][R18.64], R25 ;  /* 0x000000191200b986 */ /* 0x0081e2000c10111a */
[----:B------:R-:W-:-:S04]  /*0790*/  @!P1 IADD3 R20, P3, PT, R16, UR30, RZ ;  /* 0x0000001e10149c10 */ /* 0x000fc8000ff7e0ff */
[----:B------:R-:W-:-:S05]  /*07a0*/  @!P1 IADD3.X R21, PT, PT, R17, UR31, RZ, P3, !PT ;  /* 0x0000001f11159c10 */ /* 0x000fca0009ffe4ff */
[----:B----4-:R1:W-:Y:S01]  /*07b0*/  @!P1 STG.E.U8 desc[UR26][R20.64], R27 ;  /* 0x0000001b14009986 */ /* 0x0103e2000c10111a */
[----:B------:R-:W-:-:S04]  /*07c0*/  @!P2 IADD3 R22, P1, PT, R16, UR36, RZ ;  /* 0x000000241016ac10 */ /* 0x000fc8000ff3e0ff */
[----:B------:R-:W-:Y:S02]  /*07d0*/  @!P2 IADD3.X R23, PT, PT, R17, UR13, RZ, P1, !PT ;  /* 0x0000000d1117ac10 */ /* 0x000fe40008ffe4ff */
[----:B------:R-:W-:-:S03]  /*07e0*/  IADD3 R26, P1, PT, R26, UR29, RZ ;  /* 0x0000001d1a1a7c10 */ /* 0x000fc6000ff3e0ff */
[----:B-----5:R3:W-:Y:S01]  /*07f0*/  @!P2 STG.E.U8 desc[UR26][R22.64], R8 ;  /* 0x000000081600a986 */ /* 0x0207e2000c10111a */
[----:B------:R-:W-:Y:S01]  /*0800*/  @!P0 IADD3 R28, P2, PT, R16, UR35, RZ ;  /* 0x00000023101c8c10 */ /* 0x000fe2000ff5e0ff */
[----:B------:R-:W-:Y:S01]  /*0810*/  IMAD.X R24, RZ, RZ, R24, P1 ;  /* 0x000000ffff187224 */ /* 0x000fe200008e0618 */
[----:B------:R-:W-:Y:S02]  /*0820*/  ISETP.GE.U32.AND P1, PT, R26, UR39, PT ;  /* 0x000000271a007c0c */ /* 0x000fe4000bf26070 */
[----:B------:R-:W-:Y:S02]  /*0830*/  @!P0 IADD3.X R29, PT, PT, R17, UR14, RZ, P2, !PT ;  /* 0x0000000e111d8c10 */ /* 0x000fe400097fe4ff */
[----:B------:R-:W-:Y:S02]  /*0840*/  ISETP.GE.AND.EX P1, PT, R24, UR40, PT, P1 ;  /* 0x0000002818007c0c */ /* 0x000fe4000bf26310 */
[----:B------:R-:W-:Y:S01]  /*0850*/  IADD3 R26, P2, PT, R26, UR29, RZ ;  /* 0x0000001d1a1a7c10 */ /* 0x000fe2000ff5e0ff */
[----:B--2---:R2:W-:Y:S01]  /*0860*/  @!P0 STG.E.U8 desc[UR26][R28.64], R9 ;  /* 0x000000091c008986 */ /* 0x0045e2000c10111a */
[----:B0-----:R-:W-:-:S02]  /*0870*/  IMAD.U32 R19, RZ, RZ, UR29 ;  /* 0x0000001dff137e24 */ /* 0x001fc4000f8e00ff */
[C---:B------:R-:W-:Y:S01]  /*0880*/  ISETP.GE.U32.AND P0, PT, R26.reuse, UR39, PT ;  /* 0x000000271a007c0c */ /* 0x040fe2000bf06070 */
[----:B------:R-:W-:Y:S01]  /*0890*/  IMAD.X R24, RZ, RZ, R24, P2 ;  /* 0x000000ffff187224 */ /* 0x000fe200010e0618 */
[----:B-1----:R-:W-:-:S04]  /*08a0*/  IADD3 R20, P2, PT, R26, UR29, RZ ;  /* 0x0000001d1a147c10 */ /* 0x002fc8000ff5e0ff */
[----:B------:R-:W-:Y:S01]  /*08b0*/  ISETP.GE.AND.EX P0, PT, R24, UR40, PT, P0 ;  /* 0x0000002818007c0c */ /* 0x000fe2000bf06300 */
[----:B------:R-:W-:Y:S01]  /*08c0*/  IMAD.X R24, RZ, RZ, R24, P2 ;  /* 0x000000ffff187224 */ /* 0x000fe200010e0618 */
[C---:B------:R-:W-:Y:S01]  /*08d0*/  ISETP.GE.U32.AND P2, PT, R20.reuse, UR39, PT ;  /* 0x0000002714007c0c */ /* 0x040fe2000bf46070 */
[----:B------:R-:W-:Y:S01]  /*08e0*/  @!P1 IMAD.WIDE.U32 R18, R19, 0x8, R4 ;  /* 0x0000000813129825 */ /* 0x000fe200078e0004 */
[----:B------:R-:W-:Y:S02]  /*08f0*/  IADD3 R20, P4, PT, R20, UR29, RZ ;  /* 0x0000001d14147c10 */ /* 0x000fe4000ff9e0ff */
[----:B---3--:R-:W-:-:S03]  /*0900*/  @!P1 IADD3 R22, P5, PT, R18, UR7, RZ ;  /* 0x0000000712169c10 */ /* 0x008fc6000ffbe0ff */
[----:B------:R-:W-:Y:S01]  /*0910*/  IMAD.X R18, RZ, RZ, R24, P4 ;  /* 0x000000ffff127224 */ /* 0x000fe200020e0618 */
[----:B------:R-:W-:Y:S02]  /*0920*/  ISETP.GE.U32.AND P3, PT, R20, UR39, PT ;  /* 0x0000002714007c0c */ /* 0x000fe4000bf66070 */
[----:B------:R-:W-:Y:S02]  /*0930*/  ISETP.GE.AND.EX P2, PT, R24, UR40, PT, P2 ;  /* 0x0000002818007c0c */ /* 0x000fe4000bf46320 */
[----:B------:R-:W-:Y:S02]  /*0940*/  ISETP.GE.AND.EX P3, PT, R18, UR40, PT, P3 ;  /* 0x0000002812007c0c */ /* 0x000fe4000bf66330 */
[----:B------:R-:W-:Y:S02]  /*0950*/  @!P0 IADD3 R18, P4, PT, R10, UR7, RZ ;  /* 0x000000070a128c10 */ /* 0x000fe4000ff9e0ff */
[----:B------:R-:W-:Y:S02]  /*0960*/  @!P1 IADD3.X R23, PT, PT, R19, UR12, RZ, P5, !PT ;  /* 0x0000000c13179c10 */ /* 0x000fe4000affe4ff */
[----:B------:R-:W-:-:S03]  /*0970*/  @!P0 IADD3.X R19, PT, PT, R11, UR12, RZ, P4, !PT ;  /* 0x0000000c0b138c10 */ /* 0x000fc6000a7fe4ff */
[----:B------:R-:W3:Y:S02]  /*0980*/  @!P1 LDG.E.U16 R25, desc[UR26][R22.64] ;  /* 0x0000001a16199981 */ /* 0x000ee4000c1e1500 */
[----:B------:R-:W-:Y:S02]  /*0990*/  @!P2 IADD3 R20, P4, PT, R12, UR7, RZ ;  /* 0x000000070c14ac10 */ /* 0x000fe4000ff9e0ff */
[----:B------:R0:W4:Y:S02]  /*09a0*/  @!P0 LDG.E.U16 R27, desc[UR26][R18.64] ;  /* 0x0000001a121b8981 */ /* 0x000124000c1e1500 */
[----:B------:R-:W-:-:S05]  /*09b0*/  @!P2 IADD3.X R21, PT, PT, R13, UR12, RZ, P4, !PT ;  /* 0x0000000c0d15ac10 */ /* 0x000fca000a7fe4ff */
[----:B------:R1:W5:Y:S01]  /*09c0*/  @!P2 LDG.E.U16 R8, desc[UR26][R20.64] ;  /* 0x0000001a1408a981 */ /* 0x000362000c1e1500 */
[----:B0-----:R-:W-:-:S04]  /*09d0*/  @!P3 IADD3 R18, P5, PT, R14, UR7, RZ ;  /* 0x000000070e12bc10 */ /* 0x001fc8000ffbe0ff */
[----:B------:R-:W-:-:S05]  /*09e0*/  @!P3 IADD3.X R19, PT, PT, R15, UR12, RZ, P5, !PT ;  /* 0x0000000c0f13bc10 */ /* 0x000fca000affe4ff */
[----:B--2---:R0:W2:Y:S01]  /*09f0*/  @!P3 LDG.E.U16 R9, desc[UR26][R18.64] ;  /* 0x0000001a1209b981 */ /* 0x0040a2000c1e1500 */
[C---:B------:R-:W-:Y:S02]  /*0a00*/  @!P1 IADD3 R28, P4, PT, R16.reuse, UR37, RZ ;  /* 0x00000025101c9c10 */ /* 0x040fe4000ff9e0ff */
[----:B------:R-:W-:Y:S02]  /*0a10*/  @!P0 IADD3 R22, P5, PT, R16, UR34, RZ ;  /* 0x0000002210168c10 */ /* 0x000fe4000ffbe0ff */
        /* <DEDUP_REMOVED lines=9> */
[----:B---3--:R-:W-:Y:S01]  /*0ab0*/  @!P1 STG.E.U8 desc[UR26][R28.64], R25 ;  /* 0x000000191c009986 */ /* 0x008fe2000c10111a */
[----:B-1----:R-:W-:-:S03]  /*0ac0*/  @!P2 IADD3 R20, P1, PT, R16, UR33, RZ ;  /* 0x000000211014ac10 */ /* 0x002fc6000ff3e0ff */
[----:B----4-:R1:W-:Y:S01]  /*0ad0*/  @!P0 STG.E.U8 desc[UR26][R22.64], R27 ;  /* 0x0000001b16008986 */ /* 0x0103e2000c10111a */
[----:B0-----:R-:W-:Y:S02]  /*0ae0*/  @!P3 IADD3 R18, P0, PT, R16, UR32, RZ ;  /* 0x000000201012bc10 */ /* 0x001fe4000ff1e0ff */
[C---:B------:R-:W-:Y:S02]  /*0af0*/  @!P2 IADD3.X R21, PT, PT, R17.reuse, UR18, RZ, P1, !PT ;  /* 0x000000121115ac10 */ /* 0x040fe40008ffe4ff */
[----:B------:R-:W-:-:S03]  /*0b00*/  @!P3 IADD3.X R19, PT, PT, R17, UR20, RZ, P0, !PT ;  /* 0x000000141113bc10 */ /* 0x000fc600087fe4ff */
[----:B-----5:R3:W-:Y:S04]  /*0b10*/  @!P2 STG.E.U8 desc[UR26][R20.64], R8 ;  /* 0x000000081400a986 */ /* 0x0207e8000c10111a */
[----:B--2---:R3:W-:Y:S01]  /*0b20*/  @!P3 STG.E.U8 desc[UR26][R18.64], R9 ;  /* 0x000000091200b986 */ /* 0x0047e2000c10111a */
[----:B-1----:R-:W-:-:S04]  /*0b30*/  IMAD.U32 R23, RZ, RZ, UR29 ;  /* 0x0000001dff177e24 */ /* 0x002fc8000f8e00ff */
[----:B------:R-:W-:Y:S01]  /*0b40*/  IMAD.WIDE.U32 R16, R23, 0x8, R16 ;  /* 0x0000000817107825 */ /* 0x000fe200078e0010 */
[----:B------:R-:W-:Y:S06]  /*0b50*/  BRA.U UP0, `(.L_x_3533) ;  /* 0xfffffff9008c7547 */ /* 0x000fec000b83ffff */
.L_x_3532:
        /* <DEDUP_REMOVED lines=9> */
[C---:B---3--:R-:W-:Y:S01]  /*0bf0*/  IADD3 R19, P3, PT, R17.reuse, UR29, RZ ;  /* 0x0000001d11137c10 */ /* 0x048fe2000ff7e0ff */
        /* <DEDUP_REMOVED lines=10> */
[----:B------:R-:W-:Y:S02]  /*0ca0*/  @!P2 LEA R6, P3, R19, UR10, 0x1 ;  /* 0x0000000a1306ac11 */ /* 0x000fe4000f8608ff */
[----:B------:R-:W-:Y:S01]  /*0cb0*/  @!P1 LEA.HI.X R3, R17, UR11, R0, 0x1, P4 ;  /* 0x0000000b11039c11 */ /* 0x000fe2000a0f0c00 */
[----:B------:R0:W2:Y:S01]  /*0cc0*/  @!P0 LDG.E.U16 R25, desc[UR26][R4.64] ;  /* 0x0000001a04198981 */ /* 0x0000a2000c1e1500 */
[----:B------:R-:W-:Y:S02]  /*0cd0*/  PRMT R11, R8, 0x7610, R11 ;  /* 0x00007610080b7816 */ /* 0x000fe4000000000b */
[C---:B------:R-:W-:Y:S01]  /*0ce0*/  @!P2 LEA.HI.X R7, R19.reuse, UR11, R10, 0x1, P3 ;  /* 0x0000000b1307ac11 */ /* 0x040fe200098f0c0a */
[----:B------:R-:W3:Y:S01]  /*0cf0*/  @!P1 LDG.E.U16 R27, desc[UR26][R2.64] ;  /* 0x0000001a021b9981 */ /* 0x000ee2000c1e1500 */
[----:B------:R-:W-:-:S03]  /*0d00*/  IADD3 R8, P4, PT, R19, UR29, RZ ;  /* 0x0000001d13087c10 */ /* 0x000fc6000ff9e0ff */
[----:B------:R1:W4:Y:S01]  /*0d10*/  @!P2 LDG.E.U16 R11, desc[UR26][R6.64] ;  /* 0x0000001a060ba981 */ /* 0x000322000c1e1500 */
[----:B------:R-:W-:Y:S01]  /*0d20*/  ISETP.GE.U32.AND P3, PT, R8, UR39, PT ;  /* 0x0000002708007c0c */ /* 0x000fe2000bf66070 */
[----:B------:R-:W-:-:S05]  /*0d30*/  IMAD.X R21, RZ, RZ, R10, P4 ;  /* 0x000000ffff157224 */ /* 0x000fca00020e060a */
[----:B------:R-:W-:-:S13]  /*0d40*/  ISETP.GE.AND.EX P3, PT, R21, UR40, PT, P3 ;  /* 0x0000002815007c0c */ /* 0x000fda000bf66330 */
[----:B------:R-:W-:-:S04]  /*0d50*/  @!P3 LEA R12, P4, R8, UR10, 0x1 ;  /* 0x0000000a080cbc11 */ /* 0x000fc8000f8808ff */
[----:B------:R-:W-:Y:S02]  /*0d60*/  @!P3 LEA.HI.X R13, R8, UR11, R21, 0x1, P4 ;  /* 0x0000000b080dbc11 */ /* 0x000fe4000a0f0c15 */
[----:B0-----:R-:W-:Y:S02]  /*0d70*/  @!P0 IADD3 R4, P4, PT, R14, UR41, RZ ;  /* 0x000000290e048c10 */ /* 0x001fe4000ff9e0ff */
[----:B-1----:R-:W-:Y:S01]  /*0d80*/  @!P2 IADD3 R6, P5, PT, R19, UR41, RZ ;  /* 0x000000291306ac10 */ /* 0x002fe2000ffbe0ff */
[----:B------:R0:W5:Y:S01]  /*0d90*/  @!P3 LDG.E.U16 R9, desc[UR26][R12.64] ;  /* 0x0000001a0c09b981 */ /* 0x000162000c1e1500 */
        /* <DEDUP_REMOVED lines=12> */
.L_x_3531:
[----:B------:R-:W0:Y:S02]  /*0e60*/  S2R R6, SR_TID.X ;  /* 0x0000000000067919 */ /* 0x000e240000002100 */
[----:B0-----:R-:W-:-:S03]  /*0e70*/  IMAD.WIDE.U32 R2, R6, 0x4, RZ ;  /* 0x0000000406027825 */ /* 0x001fc600078e00ff */
[----:B------:R-:W-:-:S04]  /*0e80*/  ISETP.GE.U32.AND P0, PT, R2, UR13, PT ;  /* 0x0000000d02007c0c */ /* 0x000fc8000bf06070 */
[----:B------:R-:W-:-:S13]  /*0e90*/  ISETP.GE.AND.EX P0, PT, R3, UR4, PT, P0 ;  /* 0x0000000403007c0c */ /* 0x000fda000bf06300 */
[----:B------:R-:W-:Y:S05]  /*0ea0*/  @P0 EXIT ;  /* 0x000000000000094d */ /* 0x000fea0003800000 */
[----:B------:R-:W-:Y:S01]  /*0eb0*/  IMAD.MOV.U32 R9, RZ, RZ, RZ ;  /* 0x000000ffff097224 */ /* 0x000fe200078e00ff */
[----:B------:R-:W0:Y:S06]  /*0ec0*/  LDCU UR5, c[0x0][0x360] ;  /* 0x00006c00ff0577ac */ /* 0x000e2c0008000800 */
.L_x_3534:
        /* <DEDUP_REMOVED lines=8> */
[----:B------:R-:W-:Y:S01]  /*0f50*/  LOP3.LUT P0, RZ, R9, 0x3fffffff, RZ, 0xc0, P0 ;  /* 0x3fffffff09ff7812 */ /* 0x000fe2000000c0ff */
[----:B--2---:R-:W-:Y:S02]  /*0f60*/  IMAD.MOV.U32 R0, RZ, RZ, R3 ;  /* 0x000000ffff007224 */ /* 0x004fe400078e0003 */
[----:B------:R-:W-:-:S05]  /*0f70*/  IMAD.MOV.U32 R3, RZ, RZ, R2 ;  /* 0x000000ffff037224 */ /* 0x000fca00078e0002 */
        /* <DEDUP_REMOVED lines=8> */
        .weak           $__internal_128_$__cuda_sm20_div_u16
        .type           $__internal_128_$__cuda_sm20_div_u16,@function
        .size           $__internal_128_$__cuda_sm20_div_u16,(.L_x_7807 - $__internal_128_$__cuda_sm20_div_u16)
$__internal_128_$__cuda_sm20_div_u16:
        /* <DEDUP_REMOVED lines=19> */
[----:B------:R-:W-:Y:S05]  /*1130*/  RET.REL.NODEC R2 `(_ZN2at6native55_GLOBAL__N__de093ff9_22_ForeachBinaryOpList_cu_a911ec4325multi_tensor_apply_kernelINS1_18TensorListMetadataILi2EEENS1_11CopyFunctorIasLi2ELi1ELi1EEEJNS0_4CopyIasEEEEEvT_T0_DpT1_) ;  /* 0xffffffec02b07950 */ /* 0x000fea0003c3ffff */
.L_x_3535:
        /* <DEDUP_REMOVED lines=12> */
.L_x_7807:


//--------------------- .text._ZN2at6native55_GLOBAL__N__de093ff9_22_ForeachBinaryOpList_cu_a911ec4325multi_tensor_apply_kernelINS1_18TensorListMetadataILi2EEENS1_11CopyFunctorIalLi2ELi1ELi1EEEJNS0_4CopyIalEEEEEvT_T0_DpT1_ --------------------------
	.section	.text._ZN2at6native55_GLOBAL__N__de093ff9_22_ForeachBinaryOpList_cu_a911ec4325multi_tensor_apply_kernelINS1_18TensorListMetadataILi2EEENS1_11CopyFunctorIalLi2ELi1ELi1EEEJNS0_4CopyIalEEEEEvT_T0_DpT1_,"ax",@progbits
	.align	128
.text._ZN2at6native55_GLOBAL__N__de093ff9_22_ForeachBinaryOpList_cu_a911ec4325multi_tensor_apply_kernelINS1_18TensorListMetadataILi2EEENS1_11CopyFunctorIalLi2ELi1ELi1EEEJNS0_4CopyIalEEEEEvT_T0_DpT1_:
        .type           _ZN2at6native55_GLOBAL__N__de093ff9_22_ForeachBinaryOpList_cu_a911ec4325multi_tensor_apply_kernelINS1_18TensorListMetadataILi2EEENS1_11CopyFunctorIalLi2ELi1ELi1EEEJNS0_4CopyIalEEEEEvT_T0_DpT1_,@function
        .size           _ZN2at6native55_GLOBAL__N__de093ff9_22_ForeachBinaryOpList_cu_a911ec4325multi_tensor_apply_kernelINS1_18TensorListMetadataILi2EEENS1_11CopyFunctorIalLi2ELi1ELi1EEEJNS0_4CopyIalEEEEEvT_T0_DpT1_,(.L_x_7809 - _ZN2at6native55_GLOBAL__N__de093ff9_22_ForeachBinaryOpList_cu_a911ec4325multi_tensor_apply_kernelINS1_18TensorListMetadataILi2EEENS1_11CopyFunctorIalLi2ELi1ELi1EEEJNS0_4CopyIalEEEEEvT_T0_DpT1_)
        .other          _ZN2at6native55_GLOBAL__N__de093ff9_22_ForeachBinaryOpList_cu_a911ec4325multi_tensor_apply_kernelINS1_18TensorListMetadataILi2EEENS1_11CopyFunctorIalLi2ELi1ELi1EEEJNS0_4CopyIalEEEEEvT_T0_DpT1_,@"STO_CUDA_ENTRY STV_DEFAULT"
_ZN2at6native55_GLOBAL__N__de093ff9_22_ForeachBinaryOpList_cu_a911ec4325multi_tensor_apply_kernelINS1_18TensorListMetadataILi2EEENS1_11CopyFunctorIalLi2ELi1ELi1EEEJNS0_4CopyIalEEEEEvT_T0_DpT1_:
        /* <DEDUP_REMOVED lines=40> */
[----:B------:R-:W-:Y:S05]  /*0280*/  CALL.REL.NOINC `($__internal_129_$__cuda_sm20_div_u16) ;  /* 0x0000000c009c7944 */ /* 0x000fea0003c00000 */
[----:B------:R-:W0:Y:S01]  /*0290*/  S2R R0, SR_TID.X ;  /* 0x0000000000007919 */ /* 0x000e220000002100 */
[----:B------:R-:W-:Y:S01]  /*02a0*/  UISETP.GE.U32.AND UP0, UPT, UR4, UR21, UPT ;  /* 0x000000150400728c */ /* 0x000fe2000bf06070 */
[----:B------:R-:W-:Y:S02]  /*02b0*/  LOP3.LUT R5, R5, 0xffff, RZ, 0xc0, !PT ;  /* 0x0000ffff05057812 */ /* 0x000fe400078ec0ff */
[----:B------:R-:W-:Y:S01]  /*02c0*/  UMOV UR4, URZ ;  /* 0x000000ff00047c82 */ /* 0x000fe20008000000 */
[----:B------:R-:W-:Y:S01]  /*02d0*/  UISETP.GE.U32.AND.EX UP0, UPT, UR5, URZ, UPT, UP0 ;  /* 0x000000ff0500728c */ /* 0x000fe2000bf06100 */
[----:B------:R-:W-:Y:S02]  /*02e0*/  LOP3.LUT R2, R5, 0x1, RZ, 0xc0, !PT ;  /* 0x0000000105027812 */ /* 0x000fe400078ec0ff */
[----:B------:R-:W-:Y:S02]  /*02f0*/  UMOV UR5, URZ ;  /* 0x000000ff00057c82 */ /* 0x000fe40008000000 */
[----:B------:R-:W-:-:S04]  /*0300*/  ISETP.NE.U32.AND P0, PT, R2, 0x1, PT ;  /* 0x000000010200780c */ /* 0x000fc80003f05070 */
[----:B------:R-:W-:Y:S01]  /*0310*/  ISETP.NE.U32.AND.EX P0, PT, RZ, RZ, PT, P0 ;  /* 0x000000ffff00720c */ /* 0x000fe20003f05100 */
[----:B------:R-:W-:-:S12]  /*0320*/  BRA.U !UP0, `(.L_x_3537) ;  /* 0x0000000908507547 */ /* 0x000fd8000b800000 */
[----:B------:R-:W-:Y:S01]  /*0330*/  UIADD3 UR36, UP0, UP1, UR6, UR22, UR21 ;  /* 0x0000001606247290 */ /* 0x000fe2000f91e015 */
[----:B0-----:R-:W-:Y:S01]  /*0340*/  SHF.R.U32.HI R9, RZ, 0x1d, R0 ;  /* 0x0000001dff097819 */ /* 0x001fe20000011600 */
[----:B------:R-:W-:Y:S01]  /*0350*/  UIMAD.WIDE.U32 UR10, UR26, 0x2, UR22 ;  /* 0x000000021a0a78a5 */ /* 0x000fe2000f8e0016 */
[----:B------:R-:W-:Y:S01]  /*0360*/  VIADD R25, R5, 0x1 ;  /* 0x0000000105197836 */ /* 0x000fe20000000000 */
[----:B------:R-:W-:Y:S01]  /*0370*/  UIADD3 UR29, UP2, UP3, UR6, UR22, UR26 ;  /* 0x00000016061d7290 */ /* 0x000fe2000fb5e01a */
[----:B------:R-:W-:Y:S01]  /*0380*/  IMAD.SHL.U32 R8, R0, 0x8, RZ ;  /* 0x0000000800087824 */ /* 0x000fe200078e00ff */
[----:B------:R-:W-:Y:S02]  /*0390*/  UIMAD.WIDE.U32 UR12, UR26, 0x3, UR22 ;  /* 0x000000031a0c78a5 */ /* 0x000fe4000f8e0016 */
[----:B------:R-:W-:Y:S01]  /*03a0*/  IMAD.U32 R11, RZ, RZ, UR26 ;  /* 0x0000001aff0b7e24 */ /* 0x000fe2000f8e00ff */
[----:B------:R-:W-:Y:S02]  /*03b0*/  UIMAD.WIDE.U32 UR14, UR26, 0x5, UR22 ;  /* 0x000000051a0e78a5 */ /* 0x000fe4000f8e0016 */
[----:B------:R-:W-:Y:S01]  /*03c0*/  IMAD.U32 R13, RZ, RZ, UR26 ;  /* 0x0000001aff0d7e24 */ /* 0x000fe2000f8e00ff */
[----:B------:R-:W-:-:S02]  /*03d0*/  UIMAD.WIDE.U32 UR16, UR26, 0x6, UR22 ;  /* 0x000000061a1078a5 */ /* 0x000fc4000f8e0016 */
[----:B------:R-:W-:Y:S01]  /*03e0*/  IMAD.U32 R15, RZ, RZ, UR26 ;  /* 0x0000001aff0f7e24 */ /* 0x000fe2000f8e00ff */
[----:B------:R-:W-:Y:S02]  /*03f0*/  UIMAD.WIDE.U32 UR18, UR26, 0x7, UR22 ;  /* 0x000000071a1278a5 */ /* 0x000fe4000f8e0016 */
[----:B------:R-:W-:Y:S01]  /*0400*/  IMAD.U32 R17, RZ, RZ, UR26 ;  /* 0x0000001aff117e24 */ /* 0x000fe2000f8e00ff */
[----:B------:R-:W-:Y:S01]  /*0410*/  UIADD3.X UR37, UPT, UPT, UR7, UR23, URZ, UP0, UP1 ;  /* 0x0000001707257290 */ /* 0x000fe200087e24ff */
[--C-:B------:R-:W-:Y:S01]  /*0420*/  IMAD.WIDE.U32 R10, R11, 0x10, R8.reuse ;  /* 0x000000100b0a7825 */ /* 0x100fe200078e0008 */
[----:B------:R-:W-:Y:S01]  /*0430*/  UIADD3.X UR30, UPT, UPT, UR7, UR23, URZ, UP2, UP3 ;  /* 0x00000017071e7290 */ /* 0x000fe200097e64ff */
[----:B------:R-:W-:Y:S01]  /*0440*/  LOP3.LUT R25, R25, 0x1fffe, RZ, 0xc0, !PT ;  /* 0x0001fffe19197812 */ /* 0x000fe200078ec0ff */
[----:B------:R-:W-:Y:S01]  /*0450*/  UIADD3 UR35, UP0, UPT, UR6, UR10, URZ ;  /* 0x0000000a06237290 */ /* 0x000fe2000ff1e0ff */
[----:B------:R-:W-:Y:S01]  /*0460*/  IMAD.WIDE.U32 R12, R13, 0x18, R8 ;  /* 0x000000180d0c7825 */ /* 0x000fe200078e0008 */
[----:B------:R-:W-:-:S02]  /*0470*/  UIADD3 UR34, UP1, UPT, UR6, UR12, URZ ;  /* 0x0000000c06227290 */ /* 0x000fc4000ff3e0ff */
[----:B------:R-:W-:Y:S01]  /*0480*/  UIADD3 UR33, UP2, UPT, UR6, UR14, URZ ;  /* 0x0000000e06217290 */ /* 0x000fe2000ff5e0ff */
[--C-:B------:R-:W-:Y:S01]  /*0490*/  IMAD.WIDE.U32 R14, R15, 0x30, R8.reuse ;  /* 0x000000300f0e7825 */ /* 0x100fe200078e0008 */
[----:B------:R-:W-:Y:S02]  /*04a0*/  UIADD3 UR32, UP3, UPT, UR6, UR16, URZ ;  /* 0x0000001006207290 */ /* 0x000fe4000ff7e0ff */
[----:B------:R-:W-:Y:S01]  /*04b0*/  UIADD3 UR31, UP4, UPT, UR6, UR18, URZ ;  /* 0x00000012061f7290 */ /* 0x000fe2000ff9e0ff */
[----:B------:R-:W-:Y:S01]  /*04c0*/  IMAD.WIDE.U32 R16, R17, 0x38, R8 ;  /* 0x0000003811107825 */ /* 0x000fe200078e0008 */
[----:B------:R-:W-:Y:S01]  /*04d0*/  UIADD3.X UR20, UPT, UPT, UR7, UR11, URZ, UP0, !UPT ;  /* 0x0000000b07147290 */ /* 0x000fe200087fe4ff */
[----:B------:R-:W-:Y:S02]  /*04e0*/  UMOV UR4, URZ ;  /* 0x000000ff00047c82 */ /* 0x000fe40008000000 */
[----:B------:R-:W-:Y:S01]  /*04f0*/  IMAD.MOV.U32 R5, RZ, RZ, RZ ;  /* 0x000000ffff057224 */ /* 0x000fe200078e00ff */
[----:B------:R-:W-:Y:S01]  /*0500*/  UMOV UR5, URZ ;  /* 0x000000ff00057c82 */ /* 0x000fe20008000000 */
[----:B------:R-:W-:Y:S01]  /*0510*/  IMAD.MOV.U32 R2, RZ, RZ, R0 ;  /* 0x000000ffff027224 */ /* 0x000fe200078e0000 */
[----:B------:R-:W-:Y:S01]  /*0520*/  USHF.L.U32 UR27, UR26, 0x3, URZ ;  /* 0x000000031a1b7899 */ /* 0x000fe200080006ff */
[----:B------:R-:W-:Y:S01]  /*0530*/  IMAD.MOV.U32 R3, RZ, RZ, RZ ;  /* 0x000000ffff037224 */ /* 0x000fe200078e00ff */
[----:B------:R-:W-:-:S02]  /*0540*/  USHF.R.U32.HI UR28, URZ, 0x1d, UR26 ;  /* 0x0000001dff1c7899 */ /* 0x000fc4000801161a */
[----:B------:R-:W-:Y:S02]  /*0550*/  UIADD3.X UR12, UPT, UPT, UR7, UR13, URZ, UP1, !UPT ;  /* 0x0000000d070c7290 */ /* 0x000fe40008ffe4ff */
[----:B------:R-:W-:Y:S02]  /*0560*/  UIADD3.X UR14, UPT, UPT, UR7, UR15, URZ, UP2, !UPT ;  /* 0x0000000f070e7290 */ /* 0x000fe400097fe4ff */
[----:B------:R-:W-:Y:S02]  /*0570*/  UIADD3.X UR16, UPT, UPT, UR7, UR17, URZ, UP3, !UPT ;  /* 0x0000001107107290 */ /* 0x000fe40009ffe4ff */
[----:B------:R-:W-:Y:S01]  /*0580*/  UIADD3.X UR18, UPT, UPT, UR7, UR19, URZ, UP4, !UPT ;  /* 0x0000001307127290 */ /* 0x000fe2000a7fe4ff */
[----:B------:R-:W-:Y:S01]  /*0590*/  UMOV UR10, UR8 ;  /* 0x00000008000a7c82 */ /* 0x000fe20008000000 */
[----:B------:R-:W-:-:S10]  /*05a0*/  UMOV UR11, UR9 ;  /* 0x00000009000b7c82 */ /* 0x000fd40008000000 */
.L_x_3538:
[C---:B------:R-:W-:Y:S02]  /*05b0*/  IADD3 R18, P2, PT, R2.reuse, UR26, RZ ;  /* 0x0000001a02127c10 */ /* 0x040fe4000ff5e0ff */
[----:B------:R-:W-:Y:S02]  /*05c0*/  ISETP.GE.U32.AND P1, PT, R2, UR38, PT ;  /* 0x0000002602007c0c */ /* 0x000fe4000bf26070 */
[C---:B------:R-:W-:Y:S01]  /*05d0*/  ISETP.GE.U32.AND P3, PT, R18.reuse, UR38, PT ;  /* 0x0000002612007c0c */ /* 0x040fe2000bf66070 */
[----:B------:R-:W-:Y:S01]  /*05e0*/  IMAD.X R19, RZ, RZ, R3, P2 ;  /* 0x000000ffff137224 */ /* 0x000fe200010e0603 */
[----:B------:R-:W-:Y:S02]  /*05f0*/  ISETP.GE.AND.EX P1, PT, R3, UR39, PT, P1 ;  /* 0x0000002703007c0c */ /* 0x000fe4000bf26310 */
[----:B------:R-:W-:Y:S02]  /*0600*/  IADD3 R26, P4, PT, R18, UR26, RZ ;  /* 0x0000001a121a7c10 */ /* 0x000fe4000ff9e0ff */
[----:B------:R-:W-:-:S03]  /*0610*/  ISETP.GE.AND.EX P3, PT, R19, UR39, PT, P3 ;  /* 0x0000002713007c0c */ /* 0x000fc6000bf66330 */
[----:B------:R-:W-:Y:S01]  /*0620*/  IMAD.X R27, RZ, RZ, R19, P4 ;  /* 0x000000ffff1b7224 */ /* 0x000fe200020e0613 */
[C---:B------:R-:W-:Y:S02]  /*0630*/  ISETP.GE.U32.AND P4, PT, R26.reuse, UR38, PT ;  /* 0x000000261a007c0c */ /* 0x040fe4000bf86070 */
[----:B------:R-:W-:Y:S02]  /*0640*/  IADD3 R26, P6, PT, R26, UR26, RZ ;  /* 0x0000001a1a1a7c10 */ /* 0x000fe4000ffde0ff */
[----:B------:R-:W-:Y:S02]  /*0650*/  ISETP.GE.AND.EX P4, PT, R27, UR39, PT, P4 ;  /* 0x000000271b007c0c */ /* 0x000fe4000bf86340 */
[----:B------:R-:W-:-:S04]  /*0660*/  @!P1 IADD3 R18, P2, PT, R8, UR10, RZ ;  /* 0x0000000a08129c10 */ /* 0x000fc8000ff5e0ff */
[----:B------:R-:W-:Y:S02]  /*0670*/  @!P1 IADD3.X R19, PT, PT, R9, UR11, RZ, P2, !PT ;  /* 0x0000000b09139c10 */ /* 0x000fe400097fe4ff */
[----:B------:R-:W-:Y:S01]  /*0680*/  @!P3 IADD3 R20, P2, PT, R0, UR26, RZ ;  /* 0x0000001a0014bc10 */ /* 0x000fe2000ff5e0ff */
[----:B------:R-:W-:Y:S02]  /*0690*/  IMAD.X R27, RZ, RZ, R27, P6 ;  /* 0x000000ffff1b7224 */ /* 0x000fe400030e061b */
[----:B------:R0:W2:Y:S01]  /*06a0*/  @!P1 LDG.E.U16 R6, desc[UR24][R18.64] ;  /* 0x0000001812069981 */ /* 0x0000a2000c1e1500 */
[----:B------:R-:W-:Y:S01]  /*06b0*/  @!P3 LEA R28, P5, R20, UR10, 0x3 ;  /* 0x0000000a141cbc11 */ /* 0x000fe2000f8a18ff */
[----:B------:R-:W-:Y:S01]  /*06c0*/  @!P3 IMAD.X R21, RZ, RZ, RZ, P2 ;  /* 0x000000ffff15b224 */ /* 0x000fe200010e06ff */
[----:B------:R-:W-:-:S04]  /*06d0*/  ISETP.GE.U32.AND P2, PT, R26, UR38, PT ;  /* 0x000000261a007c0c */ /* 0x000fc8000bf46070 */
[----:B------:R-:W-:Y:S02]  /*06e0*/  @!P3 LEA.HI.X R29, R20, UR11, R21, 0x3, P5 ;  /* 0x0000000b141dbc11 */ /* 0x000fe4000a8f1c15 */
[----:B------:R-:W-:Y:S02]  /*06f0*/  ISETP.GE.AND.EX P2, PT, R27, UR39, PT, P2 ;  /* 0x000000271b007c0c */ /* 0x000fe4000bf46320 */
[----:B------:R-:W-:Y:S01]  /*0700*/  @!P4 IADD3 R22, P5, PT, R10, UR10, RZ ;  /* 0x0000000a0a16cc10 */ /* 0x000fe2000ffbe0ff */
[----:B------:R1:W3:Y:S03]  /*0710*/  @!P3 LDG.E.U16 R7, desc[UR24][R28.64] ;  /* 0x000000181c07b981 */ /* 0x0002e6000c1e1500 */
[----:B------:R-:W-:-:S05]  /*0720*/  @!P4 IADD3.X R23, PT, PT, R11, UR11, RZ, P5, !PT ;  /* 0x0000000b0b17cc10 */ /* 0x000fca000affe4ff */
[----:B------:R-:W4:Y:S02]  /*0730*/  @!P4 LDG.E.U16 R24, desc[UR24][R22.64] ;  /* 0x000000181618c981 */ /* 0x000f24000c1e1500 */
[----:B0-----:R-:W-:-:S04]  /*0740*/  @!P2 IADD3 R18, P5, PT, R12, UR10, RZ ;  /* 0x0000000a0c12ac10 */ /* 0x001fc8000ffbe0ff */
[----:B------:R-:W-:-:S05]  /*0750*/  @!P2 IADD3.X R19, PT, PT, R13, UR11, RZ, P5, !PT ;  /* 0x0000000b0d13ac10 */ /* 0x000fca000affe4ff */
[----:B------:R0:W5:Y:S01]  /*0760*/  @!P2 LDG.E.U16 R4, desc[UR24][R18.64] ;  /* 0x000000181204a981 */ /* 0x000162000c1e1500 */
[----:B------:R-:W-:Y:S01]  /*0770*/  @!P1 IADD3 R20, P5, PT, R2, UR40, RZ ;  /* 0x0000002802149c10 */ /* 0x000fe2000ffbe0ff */
[----:B-1----:R-:W-:-:S03]  /*0780*/  IMAD.U32 R29, RZ, RZ, UR26 ;  /* 0x0000001aff1d7e24 */ /* 0x002fc6000f8e00ff */
[----:B------:R-:W-:Y:S02]  /*0790*/  @!P1 IADD3.X R21, PT, PT, R3, UR41, RZ, P5, !PT ;  /* 0x0000002903159c10 */ /* 0x000fe4000affe4ff */
[----:B0-----:R-:W-:Y:S02]  /*07a0*/  @!P3 IADD3 R18, P5, PT, R2, UR29, RZ ;  /* 0x0000001d0212bc10 */ /* 0x001fe4000ffbe0ff */
[----:B--2---:R-:W-:-:S05]  /*07b0*/  @!P1 PRMT R19, R6, 0x7610, R19 ;  /* 0x0000761006139816 */ /* 0x004fca0000000013 */
[----:B------:R0:W-:Y:S01]  /*07c0*/  @!P1 STG.E.U8 desc[UR24][R20.64], R19 ;  /* 0x0000001314009986 */ /* 0x0001e2000c101118 */
[----:B------:R-:W-:-:S04]  /*07d0*/  @!P4 IADD3 R22, P1, PT, R2, UR35, RZ ;  /* 0x000000230216cc10 */ /* 0x000fc8000ff3e0ff */
[C---:B------:R-:W-:Y:S02]  /*07e0*/  @!P4 IADD3.X R23, PT, PT, R3.reuse, UR20, RZ, P1, !PT ;  /* 0x000000140317cc10 */ /* 0x040fe40008ffe4ff */
[----:B0-----:R-:W-:Y:S02]  /*07f0*/  @!P3 IADD3.X R19, PT, PT, R3, UR30, RZ, P5, !PT ;  /* 0x0000001e0313bc10 */ /* 0x001fe4000affe4ff */
[----:B---3--:R-:W-:-:S05]  /*0800*/  @!P3 PRMT R21, R7, 0x7610, R21 ;  /* 0x000076100715b816 */ /* 0x008fca0000000015 */
[----:B------:R0:W-:Y:S01]  /*0810*/  @!P3 STG.E.U8 desc[UR24][R18.64], R21 ;  /* 0x000000151200b986 */ /* 0x0001e2000c101118 */
[----:B------:R-:W-:Y:S02]  /*0820*/  IADD3 R28, P3, PT, R26, UR26, RZ ;  /* 0x0000001a1a1c7c10 */ /* 0x000fe4000ff7e0ff */
[----:B----4-:R-:W-:Y:S02]  /*0830*/  @!P4 PRMT R26, R24, 0x7610, R26 ;  /* 0x00007610181ac816 */ /* 0x010fe4000000001a */
[----:B------:R-:W-:Y:S01]  /*0840*/  ISETP.GE.U32.AND P1, PT, R28, UR38, PT ;  /* 0x000000261c007c0c */ /* 0x000fe2000bf26070 */
[----:B------:R-:W-:Y:S01]  /*0850*/  IMAD.X R27, RZ, RZ, R27, P3 ;  /* 0x000000ffff1b7224 */ /* 0x000fe200018e061b */
[----:B------:R-:W-:Y:S01]  /*0860*/  @!P2 IADD3 R20, P3, PT, R2, UR34, RZ ;  /* 0x000000220214ac10 */ /* 0x000fe2000ff7e0ff */
[----:B------:R1:W-:Y:S01]  /*0870*/  @!P4 STG.E.U8 desc[UR24][R22.64], R26 ;  /* 0x0000001a1600c986 */ /* 0x0003e2000c101118 */
[----:B------:R-:W-:Y:S02]  /*0880*/  IADD3 R28, P4, PT, R28, UR26, RZ ;  /* 0x0000001a1c1c7c10 */ /* 0x000fe4000ff9e0ff */
[----:B------:R-:W-:Y:S01]  /*0890*/  ISETP.GE.AND.EX P1, PT, R27, UR39, PT, P1 ;  /* 0x000000271b007c0c */ /* 0x000fe2000bf26310 */
[----:B0-----:R-:W-:Y:S01]  /*08a0*/  IMAD.U32 R19, RZ, RZ, UR26 ;  /* 0x0000001aff137e24 */ /* 0x001fe2000f8e00ff */
[----:B------:R-:W-:Y:S01]  /*08b0*/  @!P2 IADD3.X R21, PT, PT, R3, UR12, RZ, P3, !PT ;  /* 0x0000000c0315ac10 */ /* 0x000fe20009ffe4ff */
[----:B------:R-:W-:Y:S01]  /*08c0*/  IMAD.X R27, RZ, RZ, R27, P4 ;  /* 0x000000ffff1b7224 */ /* 0x000fe200020e061b */
[----:B-----5:R-:W-:-:S02]  /*08d0*/  @!P2 PRMT R18, R4, 0x7610, R18 ;  /* 0x000076100412a816 */ /* 0x020fc40000000012 */
[C---:B------:R-:W-:Y:S02]  /*08e0*/  ISETP.GE.U32.AND P3, PT, R28.reuse, UR38, PT ;  /* 0x000000261c007c0c */ /* 0x040fe4000bf66070 */
[----:B------:R-:W-:Y:S01]  /*08f0*/  IADD3 R28, P6, PT, R28, UR26, RZ ;  /* 0x0000001a1c1c7c10 */ /* 0x000fe2000ffde0ff */
[----:B------:R0:W-:Y:S01]  /*0900*/  @!P2 STG.E.U8 desc[UR24][R20.64], R18 ;  /* 0x000000121400a986 */ /* 0x0001e2000c101118 */
[----:B------:R-:W-:Y:S01]  /*0910*/  ISETP.GE.AND.EX P2, PT, R27, UR39, PT, P3 ;  /* 0x000000271b007c0c */ /* 0x000fe2000bf46330 */
[----:B-1----:R-:W-:Y:S01]  /*0920*/  IMAD.U32 R23, RZ, RZ, UR26 ;  /* 0x0000001aff177e24 */ /* 0x002fe2000f8e00ff */
[C---:B------:R-:W-:Y:S01]  /*0930*/  ISETP.GE.U32.AND P4, PT, R28.reuse, UR38, PT ;  /* 0x000000261c007c0c */ /* 0x040fe2000bf86070 */
[----:B------:R-:W-:Y:S01]  /*0940*/  IMAD.X R27, RZ, RZ, R27, P6 ;  /* 0x000000ffff1b7224 */ /* 0x000fe200030e061b */
[----:B------:R-:W-:Y:S02]  /*0950*/  @!P1 LEA R22, P3, R19, R8, 0x5 ;  /* 0x0000000813169211 */ /* 0x000fe400078628ff */
[----:B------:R-:W-:-:S02]  /*0960*/  IADD3 R19, P5, PT, R28, UR26, RZ ;  /* 0x0000001a1c137c10 */ /* 0x000fc4000ffbe0ff */
[----:B------:R-:W-:Y:S02]  /*0970*/  @!P1 LEA.HI.X R23, R23, R9, RZ, 0x5, P3 ;  /* 0x0000000917179211 */ /* 0x000fe400018f2cff */
[----:B------:R-:W-:Y:S02]  /*0980*/  ISETP.GE.U32.AND P3, PT, R19, UR38, PT ;  /* 0x0000002613007c0c */ /* 0x000fe4000bf66070 */
[----:B0-----:R-:W-:Y:S01]  /*0990*/  @!P1 IADD3 R20, P6, PT, R22, UR10, RZ ;  /* 0x0000000a16149c10 */ /* 0x001fe2000ffde0ff */
[----:B------:R-:W-:Y:S01]  /*09a0*/  IMAD.X R22, RZ, RZ, R27, P5 ;  /* 0x000000ffff167224 */ /* 0x000fe200028e061b */
[----:B------:R-:W-:Y:S01]  /*09b0*/  ISETP.GE.AND.EX P4, PT, R27, UR39, PT, P4 ;  /* 0x000000271b007c0c */ /* 0x000fe2000bf86340 */
[----:B------:R-:W-:Y:S01]  /*09c0*/  @!P2 IMAD.MOV.U32 R18, RZ, RZ, R8 ;  /* 0x000000ffff12a224 */ /* 0x000fe200078e0008 */
[----:B------:R-:W-:Y:S01]  /*09d0*/  @!P1 IADD3.X R21, PT, PT, R23, UR11, RZ, P6, !PT ;  /* 0x0000000b17159c10 */ /* 0x000fe2000b7fe4ff */
[----:B------:R-:W-:Y:S01]  /*09e0*/  @!P2 IMAD.MOV.U32 R19, RZ, RZ, R9 ;  /* 0x000000ffff13a224 */ /* 0x000fe200078e0009 */
[----:B------:R-:W-:Y:S01]  /*09f0*/  ISETP.GE.AND.EX P3, PT, R22, UR39, PT, P3 ;  /* 0x0000002716007c0c */ /* 0x000fe2000bf66330 */
[----:B------:R-:W-:-:S02]  /*0a00*/  @!P2 IMAD.WIDE.U32 R18, R29, 0x28, R18 ;  /* 0x000000281d12a825 */ /* 0x000fc400078e0012 */
[----:B------:R-:W2:Y:S02]  /*0a10*/  @!P1 LDG.E.U16 R6, desc[UR24][R20.64] ;  /* 0x0000001814069981 */ /* 0x000ea4000c1e1500 */
[----:B------:R-:W-:Y:S01]  /*0a20*/  @!P2 IMAD.MOV.U32 R23, RZ, RZ, RZ ;  /* 0x000000ffff17a224 */ /* 0x000fe200078e00ff */
[----:B------:R-:W-:-:S04]  /*0a30*/  @!P2 IADD3 R18, P5, PT, R18, UR10, RZ ;  /* 0x0000000a1212ac10 */ /* 0x000fc8000ffbe0ff */
[----:B------:R-:W-:Y:S02]  /*0a40*/  @!P2 IADD3.X R19, PT, PT, R19, UR11, R23, P5, !PT ;  /* 0x0000000b1313ac10 */ /* 0x000fe4000affe417 */
[----:B------:R-:W-:Y:S02]  /*0a50*/  @!P4 IADD3 R28, P5, PT, R14, UR10, RZ ;  /* 0x0000000a0e1ccc10 */ /* 0x000fe4000ffbe0ff */
[----:B------:R-:W-:Y:S01]  /*0a60*/  @!P3 IADD3 R26, P6, PT, R16, UR10, RZ ;  /* 0x0000000a101abc10 */ /* 0x000fe2000ffde0ff */
[----:B------:R-:W3:Y:S01]  /*0a70*/  @!P2 LDG.E.U16 R7, desc[UR24][R18.64] ;  /* 0x000000181207a981 */ /* 0x000ee2000c1e1500 */
[----:B------:R-:W-:Y:S02]  /*0a80*/  @!P4 IADD3.X R29, PT, PT, R15, UR11, RZ, P5, !PT ;  /* 0x0000000b0f1dcc10 */ /* 0x000fe4000affe4ff */
[----:B------:R-:W-:-:S03]  /*0a90*/  @!P3 IADD3.X R27, PT, PT, R17, UR11, RZ, P6, !PT ;  /* 0x0000000b111bbc10 */ /* 0x000fc6000b7fe4ff */
[----:B------:R-:W4:Y:S04]  /*0aa0*/  @!P4 LDG.E.U16 R24, desc[UR24][R28.64] ;  /* 0x000000181c18c981 */ /* 0x000f28000c1e1500 */
[----:B------:R0:W5:Y:S01]  /*0ab0*/  @!P3 LDG.E.U16 R4, desc[UR24][R26.64] ;  /* 0x000000181a04b981 */ /* 0x000162000c1e1500 */
[----:B------:R-:W-:Y:S02]  /*0ac0*/  UIADD3 UR4, UP0, UPT, UR27, UR4, URZ ;  /* 0x000000041b047290 */ /* 0x000fe4000ff1e0ff */
[----:B------:R-:W-:Y:S02]  /*0ad0*/  ULEA UR10, UP1, UR26, UR10, 0x6 ;  /* 0x0000000a1a0a7291 */ /* 0x000fe4000f8230ff */
[----:B------:R-:W-:Y:S02]  /*0ae0*/  UIADD3.X UR5, UPT, UPT, UR28, UR5, URZ, UP0, !UPT ;  /* 0x000000051c057290 */ /* 0x000fe400087fe4ff */
[----:B------:R-:W-:Y:S01]  /*0af0*/  ULEA.HI.X UR11, UR26, UR11, URZ, 0x6, UP1 ;  /* 0x0000000b1a0b7291 */ /* 0x000fe200088f34ff */
[----:B0-----:R-:W-:-:S04]  /*0b00*/  @!P1 IADD3 R26, P5, PT, R2, UR36, RZ ;  /* 0x00000024021a9c10 */ /* 0x001fc8000ffbe0ff */
[----:B------:R-:W-:Y:S02]  /*0b10*/  @!P1 IADD3.X R27, PT, PT, R3, UR37, RZ, P5, !PT ;  /* 0x00000025031b9c10 */ /* 0x000fe4000affe4ff */
[----:B------:R-:W-:-:S04]  /*0b20*/  @!P2 IADD3 R22, P5, PT, R2, UR33, RZ ;  /* 0x000000210216ac10 */ /* 0x000fc8000ffbe0ff */
[----:B------:R-:W-:Y:S02]  /*0b30*/  @!P2 IADD3.X R23, PT, PT, R3, UR14, RZ, P5, !PT ;  /* 0x0000000e0317ac10 */ /* 0x000fe4000affe4ff */
[----:B------:R-:W-:Y:S02]  /*0b40*/  @!P3 IADD3 R18, P5, PT, R2, UR31, RZ ;  /* 0x0000001f0212bc10 */ /* 0x000fe4000ffbe0ff */
[----:B--2---:R-:W-:-:S05]  /*0b50*/  @!P1 PRMT R19, R6, 0x7610, R19 ;  /* 0x0000761006139816 */ /* 0x004fca0000000013 */
[----:B------:R0:W-:Y:S01]  /*0b60*/  @!P1 STG.E.U8 desc[UR24][R26.64], R19 ;  /* 0x000000131a009986 */ /* 0x0001e2000c101118 */
[----:B------:R-:W-:Y:S02]  /*0b70*/  @!P4 IADD3 R20, P1, PT, R2, UR32, RZ ;  /* 0x000000200214cc10 */ /* 0x000fe4000ff3e0ff */
[----:B---3--:R-:W-:Y:S02]  /*0b80*/  @!P2 PRMT R21, R7, 0x7610, R21 ;  /* 0x000076100715a816 */ /* 0x008fe40000000015 */
[----:B0-----:R-:W-:-:S03]  /*0b90*/  @!P3 IADD3.X R19, PT, PT, R3, UR18, RZ, P5, !PT ;  /* 0x000000120313bc10 */ /* 0x001fc6000affe4ff */
[----:B------:R0:W-:Y:S01]  /*0ba0*/  @!P2 STG.E.U8 desc[UR24][R22.64], R21 ;  /* 0x000000151600a986 */ /* 0x0001e2000c101118 */
[----:B------:R-:W-:Y:S02]  /*0bb0*/  IADD3 R2, P2, PT, R2, UR27, RZ ;  /* 0x0000001b02027c10 */ /* 0x000fe4000ff5e0ff */
[----:B-----5:R-:W-:Y:S02]  /*0bc0*/  @!P3 PRMT R27, R4, 0x7610, R27 ;  /* 0x00007610041bb816 */ /* 0x020fe4000000001b */
[----:B0-----:R-:W-:Y:S02]  /*0bd0*/  @!P4 IADD3.X R21, PT, PT, R3, UR16, RZ, P1, !PT ;  /* 0x000000100315cc10 */ /* 0x001fe40008ffe4ff */
[----:B----4-:R-:W-:Y:S02]  /*0be0*/  @!P4 PRMT R23, R24, 0x7610, R23 ;  /* 0x000076101817c816 */ /* 0x010fe40000000017 */
[----:B------:R-:W-:Y:S02]  /*0bf0*/  IADD3 R25, P1, PT, R25, -0x2, RZ ;  /* 0xfffffffe19197810 */ /* 0x000fe40007f3e0ff */
[----:B------:R-:W-:Y:S01]  /*0c00*/  IADD3.X R3, PT, PT, R3, UR28, RZ, P2, !PT ;  /* 0x0000001c03037c10 */ /* 0x000fe200097fe4ff */
[----:B------:R1:W-:Y:S01]  /*0c10*/  @!P4 STG.E.U8 desc[UR24][R20.64], R23 ;  /* 0x000000171400c986 */ /* 0x0003e2000c101118 */
[----:B------:R-:W-:-:S02]  /*0c20*/  IADD3.X R5, PT, PT, R5, -0x1, RZ, P1, !PT ;  /* 0xffffffff05057810 */ /* 0x000fc40000ffe4ff */
[----:B------:R-:W-:Y:S01]  /*0c30*/  ISETP.NE.U32.AND P1, PT, R25, RZ, PT ;  /* 0x000000ff1900720c */ /* 0x000fe20003f25070 */
[----:B------:R1:W-:Y:S03]  /*0c40*/  @!P3 STG.E.U8 desc[UR24][R18.64], R27 ;  /* 0x0000001b1200b986 */ /* 0x0003e6000c101118 */
[----:B------:R-:W-:-:S13]  /*0c50*/  ISETP.NE.AND.EX P1, PT, R5, RZ, PT, P1 ;  /* 0x000000ff0500720c */ /* 0x000fda0003f25310 */
[----:B-1----:R-:W-:Y:S05]  /*0c60*/  @P1 BRA `(.L_x_3538) ;  /* 0xfffffff800501947 */ /* 0x002fea000383ffff */
.L_x_3537:
        /* <DEDUP_REMOVED lines=15> */
[----:B------:R-:W-:-:S04]  /*0d60*/  @!P0 LEA R8, P3, R12, UR8, 0x3 ;  /* 0x000000080c088c11 */ /* 0x000fc8000f8618ff */
[C---:B------:R-:W-:Y:S02]  /*0d70*/  @!P1 LEA R2, P4, R23.reuse, UR8, 0x3 ;  /* 0x0000000817029c11 */ /* 0x040fe4000f8818ff */
[----:B------:R-:W-:Y:S02]  /*0d80*/  @!P0 LEA.HI.X R9, R12, UR9, R21, 0x3, P3 ;  /* 0x000000090c098c11 */ /* 0x000fe400098f1c15 */
[----:B------:R-:W-:Y:S02]  /*0d90*/  @!P2 LEA R6, P3, R14, UR8, 0x3 ;  /* 0x000000080e06ac11 */ /* 0x000fe4000f8618ff */
[----:B------:R-:W-:Y:S01]  /*0da0*/  @!P1 LEA.HI.X R3, R23, UR9, R0, 0x3, P4 ;  /* 0x0000000917039c11 */ /* 0x000fe2000a0f1c00 */
[----:B------:R0:W2:Y:S01]  /*0db0*/  @!P0 LDG.E.U16 R19, desc[UR24][R8.64] ;  /* 0x0000001808138981 */ /* 0x0000a2000c1e1500 */
[----:B------:R-:W-:Y:S02]  /*0dc0*/  PRMT R15, R24, 0x7610, R15 ;  /* 0x00007610180f7816 */ /* 0x000fe4000000000f */
[C---:B------:R-:W-:Y:S01]  /*0dd0*/  @!P2 LEA.HI.X R7, R14.reuse, UR9, R5, 0x3, P3 ;  /* 0x000000090e07ac11 */ /* 0x040fe200098f1c05 */
[----:B------:R1:W3:Y:S01]  /*0de0*/  @!P1 LDG.E.U16 R17, desc[UR24][R2.64] ;  /* 0x0000001802119981 */ /* 0x0002e2000c1e1500 */
[----:B------:R-:W-:-:S03]  /*0df0*/  IADD3 R16, P4, PT, R14, UR26, RZ ;  /* 0x0000001a0e107c10 */ /* 0x000fc6000ff9e0ff */
[----:B------:R-:W4:Y:S01]  /*0e00*/  @!P2 LDG.E.U16 R15, desc[UR24][R6.64] ;  /* 0x00000018060fa981 */ /* 0x000f22000c1e1500 */
[----:B------:R-:W-:Y:S01]  /*0e10*/  ISETP.GE.U32.AND P3, PT, R16, UR38, PT ;  /* 0x0000002610007c0c */ /* 0x000fe2000bf66070 */
[----:B------:R-:W-:Y:S01]  /*0e20*/  IMAD.X R25, RZ, RZ, R5, P4 ;  /* 0x000000ffff197224 */ /* 0x000fe200020e0605 */
[----:B------:R-:W-:-:S04]  /*0e30*/  PRMT R13, R4, 0x7610, R13 ;  /* 0x00007610040d7816 */ /* 0x000fc8000000000d */
[----:B------:R-:W-:Y:S02]  /*0e40*/  ISETP.GE.AND.EX P3, PT, R25, UR39, PT, P3 ;  /* 0x0000002719007c0c */ /* 0x000fe4000bf66330 */
[----:B------:R-:W-:-:S11]  /*0e50*/  @!P2 IADD3 R4, P5, PT, R14, UR40, RZ ;  /* 0x000000280e04ac10 */ /* 0x000fd6000ffbe0ff */
[----:B------:R-:W-:-:S04]  /*0e60*/  @!P3 LEA R10, P4, R16, UR8, 0x3 ;  /* 0x00000008100abc11 */ /* 0x000fc8000f8818ff */
[----:B------:R-:W-:Y:S02]  /*0e70*/  @!P3 LEA.HI.X R11, R16, UR9, R25, 0x3, P4 ;  /* 0x00000009100bbc11 */ /* 0x000fe4000a0f1c19 */
[----:B0-----:R-:W-:Y:S02]  /*0e80*/  @!P0 IADD3 R8, P4, PT, R12, UR40, RZ ;  /* 0x000000280c088c10 */ /* 0x001fe4000ff9e0ff */
[----:B------:R-:W-:Y:S01]  /*0e90*/  @!P2 IADD3.X R5, PT, PT, R5, UR41, RZ, P5, !PT ;  /* 0x000000290505ac10 */ /* 0x000fe2000affe4ff */
[----:B------:R0:W5:Y:S01]  /*0ea0*/  @!P3 LDG.E.U16 R13, desc[UR24][R10.64] ;  /* 0x000000180a0db981 */ /* 0x000162000c1e1500 */
[----:B------:R-:W-:Y:S02]  /*0eb0*/  @!P0 IADD3.X R9, PT, PT, R21, UR41, RZ, P4, !PT ;  /* 0x0000002915098c10 */ /* 0x000fe4000a7fe4ff */
[----:B-1----:R-:W-:-:S04]  /*0ec0*/  @!P1 IADD3 R2, P4, PT, R23, UR40, RZ ;  /* 0x0000002817029c10 */ /* 0x002fc8000ff9e0ff */
        /* <DEDUP_REMOVED lines=9> */
.L_x_3536:
[----:B------:R-:W0:Y:S02]  /*0f60*/  S2R R12, SR_TID.X ;  /* 0x00000000000c7919 */ /* 0x000e240000002100 */
[----:B0-----:R-:W-:-:S03]  /*0f70*/  IMAD.WIDE.U32 R2, R12, 0x4, RZ ;  /* 0x000000040c027825 */ /* 0x001fc600078e00ff */
[----:B------:R-:W-:-:S04]  /*0f80*/  ISETP.GE.U32.AND P0, PT, R2, UR13, PT ;  /* 0x0000000d02007c0c */ /* 0x000fc8000bf06070 */
[----:B------:R-:W-:-:S13]  /*0f90*/  ISETP.GE.AND.EX P0, PT, R3, UR10, PT, P0 ;  /* 0x0000000a03007c0c */ /* 0x000fda000bf06300 */
[----:B------:R-:W-:Y:S05]  /*0fa0*/  @P0 EXIT ;  /* 0x000000000000094d */ /* 0x000fea0003800000 */
[----:B------:R-:W-:Y:S01]  /*0fb0*/  IMAD.MOV.U32 R13, RZ, RZ, RZ ;  /* 0x000000ffff0d7224 */ /* 0x000fe200078e00ff */
[----:B------:R-:W0:Y:S06]  /*0fc0*/  LDCU UR4, c[0x0][0x360] ;  /* 0x00006c00ff0477ac */ /* 0x000e2c0008000800 */
.L_x_3539:
[----:B------:R-:W-:-:S04]  /*0fd0*/  LEA R4, P0, R12, UR8, 0x5 ;  /* 0x000000080c047c11 */ /* 0x000fc8000f8028ff */
[----:B------:R-:W-:-:S06]  /*0fe0*/  LEA.HI.X R5, R12, UR9, R13, 0x5, P0 ;  /* 0x000000090c057c11 */ /* 0x000fcc00080f2c0d */
[----:B-1----:R-:W2:Y:S01]  /*0ff0*/  LDG.E.ENL2.256 R8, R4, desc[UR24][R4.64] ;  /* 0xfe0000180404797e */ /* 0x002ea20008121908 */
        /* <DEDUP_REMOVED lines=16> */
        .weak           $__internal_129_$__cuda_sm20_div_u16
        .type           $__internal_129_$__cuda_sm20_div_u16,@function
        .size           $__internal_129_$__cuda_sm20_div_u16,(.L_x_7809 - $__internal_129_$__cuda_sm20_div_u16)
$__internal_129_$__cuda_sm20_div_u16:
        /* <DEDUP_REMOVED lines=18> */
[----:B------:R-:W-:Y:S06]  /*1220*/  RET.REL.NODEC R2 `(_ZN2at6native55_GLOBAL__N__de093ff9_22_ForeachBinaryOpList_cu_a911ec4325multi_tensor_apply_kernelINS1_18TensorListMetadataILi2EEENS1_11CopyFunctorIalLi2ELi1ELi1EEEJNS0_4CopyIalEEEEEvT_T0_DpT1_) ;  /* 0xffffffec02747950 */ /* 0x000fec0003c3ffff */
.L_x_3540:
        /* <DEDUP_REMOVED lines=13> */
.L_x_7809:


//--------------------- .text._ZN2at6native55_GLOBAL__N__de093ff9_22_ForeachBinaryOpList_cu_a911ec4325multi_tensor_apply_kernelINS1_18TensorListMetadataILi2EEENS1_11CopyFunctorIahLi2ELi1ELi1EEEJNS0_4CopyIahEEEEEvT_T0_DpT1_ --------------------------
	.section	.text._ZN2at6native55_GLOBAL__N__de093ff9_22_ForeachBinaryOpList_cu_a911ec4325multi_tensor_apply_kernelINS1_18TensorListMetadataILi2EEENS1_11CopyFunctorIahLi2ELi1ELi1EEEJNS0_4CopyIahEEEEEvT_T0_DpT1_,"ax",@progbits
	.align	128
.text._ZN2at6native55_GLOBAL__N__de093ff9_22_ForeachBinaryOpList_cu_a911ec4325multi_tensor_apply_kernelINS1_18TensorListMetadataILi2EEENS1_11CopyFunctorIahLi2ELi1ELi1EEEJNS0_4CopyIahEEEEEvT_T0_DpT1_:
        .type           _ZN2at6native55_GLOBAL__N__de093ff9_22_ForeachBinaryOpList_cu_a911ec4325multi_tensor_apply_kernelINS1_18TensorListMetadataILi2EEENS1_11CopyFunctorIahLi2ELi1ELi1EEEJNS0_4CopyIahEEEEEvT_T0_DpT1_,@function
        .size           _ZN2at6native55_GLOBAL__N__de093ff9_22_ForeachBinaryOpList_cu_a911ec4325multi_tensor_apply_kernelINS1_18TensorListMetadataILi2EEENS1_11CopyFunctorIahLi2ELi1ELi1EEEJNS0_4CopyIahEEEEEvT_T0_DpT1_,(.L_x_7811 - _ZN2at6native55_GLOBAL__N__de093ff9_22_ForeachBinaryOpList_cu_a911ec4325multi_tensor_apply_kernelINS1_18TensorListMetadataILi2EEENS1_11CopyFunctorIahLi2ELi1ELi1EEEJNS0_4CopyIahEEEEEvT_T0_DpT1_)
        .other          _ZN2at6native55_GLOBAL__N__de093ff9_22_ForeachBinaryOpList_cu_a911ec4325multi_tensor_apply_kernelINS1_18TensorListMetadataILi2EEENS1_11CopyFunctorIahLi2ELi1ELi1EEEJNS0_4CopyIahEEEEEvT_T0_DpT1_,@"STO_CUDA_ENTRY STV_DEFAULT"
_ZN2at6native55_GLOBAL__N__de093ff9_22_ForeachBinaryOpList_cu_a911ec4325multi_tensor_apply_kernelINS1_18TensorListMetadataILi2EEENS1_11CopyFunctorIahLi2ELi1ELi1EEEJNS0_4CopyIahEEEEEvT_T0_DpT1_:
        /* <DEDUP_REMOVED lines=39> */
[----:B------:R-:W-:Y:S05]  /*0270*/  CALL.REL.NOINC `($__internal_130_$__cuda_sm20_div_u16) ;  /* 0x0000000c00847944 */ /* 0x000fea0003c00000 */
        /* <DEDUP_REMOVED lines=59> */
.L_x_3543:
        /* <DEDUP_REMOVED lines=89> */
.L_x_3542:
        /* <DEDUP_REMOVED lines=52> */
.L_x_3541:
[----:B------:R-:W0:Y:S02]  /*0f00*/  S2R R6, SR_TID.X ;  /* 0x0000000000067919 */ /* 0x000e240000002100 */
[----:B0-----:R-:W-:-:S03]  /*0f10*/  IMAD.WIDE.U32 R2, R6, 0x4, RZ ;  /* 0x0000000406027825 */ /* 0x001fc600078e00ff */
[----:B------:R-:W-:-:S04]  /*0f20*/  ISETP.GE.U32.AND P0, PT, R2, UR12, PT ;  /* 0x0000000c02007c0c */ /* 0x000fc8000bf06070 */
[----:B------:R-:W-:-:S13]  /*0f30*/  ISETP.GE.AND.EX P0, PT, R3, UR5, PT, P0 ;  /* 0x0000000503007c0c */ /* 0x000fda000bf06300 */
[----:B------:R-:W-:Y:S05]  /*0f40*/  @P0 EXIT ;  /* 0x000000000000094d */ /* 0x000fea0003800000 */
[----:B------:R-:W-:Y:S01]  /*0f50*/  IMAD.MOV.U32 R7, RZ, RZ, RZ ;  /* 0x000000ffff077224 */ /* 0x000fe200078e00ff */
[----:B------:R-:W0:Y:S06]  /*0f60*/  LDCU UR4, c[0x0][0x360] ;  /* 0x00006c00ff0477ac */ /* 0x000e2c0008000800 */
.L_x_3544:
        /* <DEDUP_REMOVED lines=18> */
        .weak           $__internal_130_$__cuda_sm20_div_u16
        .type           $__internal_130_$__cuda_sm20_div_u16,@function
        .size           $__internal_130_$__cuda_sm20_div_u16,(.L_x_7811 - $__internal_130_$__cuda_sm20_div_u16)
$__internal_130_$__cuda_sm20_div_u16:
        /* <DEDUP_REMOVED lines=19> */
[----:B------:R-:W-:Y:S05]  /*11c0*/  RET.REL.NODEC R2 `(_ZN2at6native55_GLOBAL__N__de093ff9_22_ForeachBinaryOpList_cu_a911ec4325multi_tensor_apply_kernelINS1_18TensorListMetadataILi2EEENS1_11CopyFunctorIahLi2ELi1ELi1EEEJNS0_4CopyIahEEEEEvT_T0_DpT1_) ;  /* 0xffffffec028c7950 */ /* 0x000fea0003c3ffff */
.L_x_3545:
        /* <DEDUP_REMOVED lines=11> */
.L_x_7811:


//--------------------- .text._ZN2at6native55_GLOBAL__N__de093ff9_22_ForeachBinaryOpList_cu_a911ec4325multi_tensor_apply_kernelINS1_18TensorListMetadataILi2EEENS1_14UnaryOpFunctorIaLi2ELi1ELi1EEEJNS0_4CopyIaaEEEEEvT_T0_DpT1_ --------------------------
	.section	.text._ZN2at6native55_GLOBAL__N__de093ff9_22_ForeachBinaryOpList_cu_a911ec4325multi_tensor_apply_kernelINS1_18TensorListMetadataILi2EEENS1_14UnaryOpFunctorIaLi2ELi1ELi1EEEJNS0_4CopyIaaEEEEEvT_T0_DpT1_,"ax",@progbits
	.align	128
.text._ZN2at6native55_GLOBAL__N__de093ff9_22_ForeachBinaryOpList_cu_a911ec4325multi_tensor_apply_kernelINS1_18TensorListMetadataILi2EEENS1_14UnaryOpFunctorIaLi2ELi1ELi1EEEJNS0_4CopyIaaEEEEEvT_T0_DpT1_:
        .type           _ZN2at6native55_GLOBAL__N__de093ff9_22_ForeachBinaryOpList_cu_a911ec4325multi_tensor_apply_kernelINS1_18TensorListMetadataILi2EEENS1_14UnaryOpFunctorIaLi2ELi1ELi1EEEJNS0_4CopyIaaEEEEEvT_T0_DpT1_,@function
        .size           _ZN2at6native55_GLOBAL__N__de093ff9_22_ForeachBinaryOpList_cu_a911ec4325multi_tensor_apply_kernelINS1_18TensorListMetadataILi2EEENS1_14UnaryOpFunctorIaLi2ELi1ELi1EEEJNS0_4CopyIaaEEEEEvT_T0_DpT1_,(.L_x_7813 - _ZN2at6native55_GLOBAL__N__de093ff9_22_ForeachBinaryOpList_cu_a911ec4325multi_tensor_apply_kernelINS1_18TensorListMetadataILi2EEENS1_14UnaryOpFunctorIaLi2ELi1ELi1EEEJNS0_4CopyIaaEEEEEvT_T0_DpT1_)
        .other          _ZN2at6native55_GLOBAL__N__de093ff9_22_ForeachBinaryOpList_cu_a911ec4325multi_tensor_apply_kernelINS1_18TensorListMetadataILi2EEENS1_14UnaryOpFunctorIaLi2ELi1ELi1EEEJNS0_4CopyIaaEEEEEvT_T0_DpT1_,@"STO_CUDA_ENTRY STV_DEFAULT"
_ZN2at6native55_GLOBAL__N__de093ff9_22_ForeachBinaryOpList_cu_a911ec4325multi_tensor_apply_kernelINS1_18TensorListMetadataILi2EEENS1_14UnaryOpFunctorIaLi2ELi1ELi1EEEJNS0_4CopyIaaEEEEEvT_T0_DpT1_:
        /* <DEDUP_REMOVED lines=39> */
[----:B------:R-:W-:Y:S05]  /*0270*/  CALL.REL.NOINC `($__internal_131_$__cuda_sm20_div_u16) ;  /* 0x0000000c00a07944 */ /* 0x000fea0003c00000 */
        /* <DEDUP_REMOVED lines=59> */
.L_x_3548:
[C---:B------:R-:W-:Y:S01]  /*0630*/  ISETP.GE.U32.AND P2, PT, R2.reuse, UR32, PT ;  /* 0x0000002002007c0c */ /* 0x040fe2000bf46070 */
[----:B------:R-:W-:Y:S01]  /*0640*/  IMAD.U32 R5, RZ, RZ, UR33 ;  /* 0x00000021ff057e24 */ /* 0x000fe2000f8e00ff */
[----:B------:R-:W-:Y:S02]  /*0650*/  IADD3 R0, P0, PT, R2, UR33, RZ ;  /* 0x0000002102007c10 */ /* 0x000fe4000ff1e0ff */
[----:B------:R-:W-:Y:S02]  /*0660*/  ISETP.GE.AND.EX P2, PT, R3, UR31, PT, P2 ;  /* 0x0000001f03007c0c */ /* 0x000fe4000bf46320 */
[----:B------:R-:W-:Y:S01]  /*0670*/  ISETP.GE.U32.AND P3, PT, R0, UR32, PT ;  /* 0x0000002000007c0c */ /* 0x000fe2000bf66070 */
[----:B------:R-:W-:Y:S01]  /*0680*/  IMAD.X R0, RZ, RZ, R3, P0 ;  /* 0x000000ffff007224 */ /* 0x000fe200000e0603 */
[----:B0-----:R-:W-:Y:S02]  /*0690*/  IADD3 R16, P1, P4, R5, UR33, R2 ;  /* 0x0000002105107c10 */ /* 0x001fe4000fc3e002 */
[----:B------:R-:W-:-:S02]  /*06a0*/  PRMT R15, RZ, 0x7610, R15 ;  /* 0x00007610ff0f7816 */ /* 0x000fc4000000000f */
[----:B------:R-:W-:Y:S02]  /*06b0*/  ISETP.GE.AND.EX P3, PT, R0, UR31, PT, P3 ;  /* 0x0000001f00007c0c */ /* 0x000fe4000bf66330 */
[----:B------:R-:W-:Y:S02]  /*06c0*/  IADD3.X R18, PT, PT, RZ, RZ, R3, P1, P4 ;  /* 0x000000ffff127210 */ /* 0x000fe40000fe8403 */
[----:B------:R-:W-:Y:S02]  /*06d0*/  IADD3 R0, P5, PT, R16, UR33, RZ ;  /* 0x0000002110007c10 */ /* 0x000fe4000ffbe0ff */
[----:B------:R-:W-:-:S04]  /*06e0*/  @!P2 IADD3 R4, P0, PT, R2, UR30, RZ ;  /* 0x0000001e0204ac10 */ /* 0x000fc8000ff1e0ff */
[C---:B------:R-:W-:Y:S02]  /*06f0*/  @!P2 IADD3.X R5, PT, PT, R3.reuse, UR7, RZ, P0, !PT ;  /* 0x000000070305ac10 */ /* 0x040fe400087fe4ff */
[----:B------:R-:W-:Y:S02]  /*0700*/  ISETP.GE.U32.AND P0, PT, R16, UR32, PT ;  /* 0x0000002010007c0c */ /* 0x000fe4000bf06070 */
[----:B------:R-:W-:Y:S01]  /*0710*/  @!P3 IADD3 R6, P4, PT, R2, UR8, RZ ;  /* 0x000000080206bc10 */ /* 0x000fe2000ff9e0ff */
[----:B------:R0:W2:Y:S01]  /*0720*/  @!P2 LDG.E.U8 R15, desc[UR28][R4.64] ;  /* 0x0000001c040fa981 */ /* 0x0000a2000c1e1100 */
[----:B------:R-:W-:Y:S02]  /*0730*/  ISETP.GE.AND.EX P0, PT, R18, UR31, PT, P0 ;  /* 0x0000001f12007c0c */ /* 0x000fe4000bf06300 */
[----:B------:R-:W-:Y:S02]  /*0740*/  PRMT R17, RZ, 0x7610, R17 ;  /* 0x00007610ff117816 */ /* 0x000fe40000000011 */
[----:B------:R-:W-:Y:S01]  /*0750*/  ISETP.GE.U32.AND P1, PT, R0, UR32, PT ;  /* 0x0000002000007c0c */ /* 0x000fe2000bf26070 */
[----:B------:R-:W-:Y:S01]  /*0760*/  IMAD.X R0, RZ, RZ, R18, P5 ;  /* 0x000000ffff007224 */ /* 0x000fe200028e0612 */
[----:B------:R-:W-:-:S04]  /*0770*/  @!P3 IADD3.X R7, PT, PT, R3, UR9, RZ, P4, !PT ;  /* 0x000000090307bc10 */ /* 0x000fc8000a7fe4ff */
[----:B------:R-:W-:Y:S01]  /*0780*/  ISETP.GE.AND.EX P1, PT, R0, UR31, PT, P1 ;  /* 0x0000001f00007c0c */ /* 0x000fe2000bf26310 */
[----:B------:R1:W3:Y:S01]  /*0790*/  @!P3 LDG.E.U8 R17, desc[UR28][R6.64] ;  /* 0x0000001c0611b981 */ /* 0x0002e2000c1e1100 */
[----:B0-----:R-:W-:Y:S02]  /*07a0*/  PRMT R4, RZ, 0x7610, R4 ;  /* 0x00007610ff047816 */ /* 0x001fe40000000004 */
[----:B------:R-:W-:-:S04]  /*07b0*/  @!P0 IADD3 R8, P4, PT, R2, UR43, RZ ;  /* 0x0000002b02088c10 */ /* 0x000fc8000ff9e0ff */
[----:B------:R-:W-:Y:S02]  /*07c0*/  @!P0 IADD3.X R9, PT, PT, R3, UR44, RZ, P4, !PT ;  /* 0x0000002c03098c10 */ /* 0x000fe4000a7fe4ff */
[----:B------:R-:W-:-:S03]  /*07d0*/  PRMT R0, RZ, 0x7610, R0 ;  /* 0x00007610ff007816 */ /* 0x000fc60000000000 */
[----:B------:R-:W-:Y:S01]  /*07e0*/  @!P1 IADD3 R10, P4, PT, R2, UR40, RZ ;  /* 0x00000028020a9c10 */ /* 0x000fe2000ff9e0ff */
[----:B------:R-:W4:Y:S03]  /*07f0*/  @!P0 LDG.E.U8 R4, desc[UR28][R8.64] ;  /* 0x0000001c08048981 */ /* 0x000f26000c1e1100 */
[----:B------:R-:W-:-:S05]  /*0800*/  @!P1 IADD3.X R11, PT, PT, R3, UR41, RZ, P4, !PT ;  /* 0x00000029030b9c10 */ /* 0x000fca000a7fe4ff */
[----:B------:R0:W5:Y:S01]  /*0810*/  @!P1 LDG.E.U8 R0, desc[UR28][R10.64] ;  /* 0x0000001c0a009981 */ /* 0x000162000c1e1100 */
[C---:B------:R-:W-:Y:S01]  /*0820*/  @!P2 IADD3 R12, P4, PT, R2.reuse, UR27, RZ ;  /* 0x0000001b020cac10 */ /* 0x040fe2000ff9e0ff */
[----:B------:R-:W-:Y:S01]  /*0830*/  IMAD.U32 R5, RZ, RZ, UR33 ;  /* 0x00000021ff057e24 */ /* 0x000fe2000f8e00ff */
[----:B-1----:R-:W-:Y:S02]  /*0840*/  @!P3 IADD3 R6, P6, PT, R2, UR19, RZ ;  /* 0x000000130206bc10 */ /* 0x002fe4000ffde0ff */
[----:B------:R-:W-:Y:S02]  /*0850*/  @!P2 IADD3.X R13, PT, PT, R3, UR10, RZ, P4, !PT ;  /* 0x0000000a030dac10 */ /* 0x000fe4000a7fe4ff */
[----:B------:R-:W-:Y:S02]  /*0860*/  IADD3 R16, P4, P5, R5, UR33, R16 ;  /* 0x0000002105107c10 */ /* 0x000fe4000fd9e010 */
[----:B------:R-:W-:Y:S02]  /*0870*/  @!P3 IADD3.X R7, PT, PT, R3, UR12, RZ, P6, !PT ;  /* 0x0000000c0307bc10 */ /* 0x000fe4000b7fe4ff */
[----:B------:R-:W-:-:S02]  /*0880*/  IADD3.X R18, PT, PT, RZ, RZ, R18, P4, P5 ;  /* 0x000000ffff127210 */ /* 0x000fc400027ea412 */
[----:B------:R-:W-:Y:S02]  /*0890*/  ISETP.GE.U32.AND P6, PT, R16, UR32, PT ;  /* 0x0000002010007c0c */ /* 0x000fe4000bfc6070 */
[----:B------:R-:W-:Y:S02]  /*08a0*/  PRMT R19, RZ, 0x7610, R19 ;  /* 0x00007610ff137816 */ /* 0x000fe40000000013 */
[----:B------:R-:W-:Y:S02]  /*08b0*/  PRMT R21, RZ, 0x7610, R21 ;  /* 0x00007610ff157816 */ /* 0x000fe40000000015 */
[----:B------:R-:W-:Y:S02]  /*08c0*/  PRMT R23, RZ, 0x7610, R23 ;  /* 0x00007610ff177816 */ /* 0x000fe40000000017 */
[----:B------:R-:W-:Y:S01]  /*08d0*/  PRMT R25, RZ, 0x7610, R25 ;  /* 0x00007610ff197816 */ /* 0x000fe20000000019 */
[----:B--2---:R-:W-:Y:S01]  /*08e0*/  @!P2 STG.E.U8 desc[UR28][R12.64], R15 ;  /* 0x0000000f0c00a986 */ /* 0x004fe2000c10111c */
[----:B------:R-:W-:-:S02]  /*08f0*/  IADD3 R14, P2, P4, R5, UR33, R16 ;  /* 0x00000021050e7c10 */ /* 0x000fc4000fc5e010 */
[----:B------:R-:W-:Y:S02]  /*0900*/  IADD3 R5, P5, PT, R16, UR33, RZ ;  /* 0x0000002110057c10 */ /* 0x000fe4000ffbe0ff */
[--C-:B0-----:R-:W-:Y:S02]  /*0910*/  IADD3.X R10, PT, PT, RZ, RZ, R18.reuse, P2, P4 ;  /* 0x000000ffff0a7210 */ /* 0x101fe400017e8412 */
[----:B------:R-:W-:Y:S01]  /*0920*/  ISETP.GE.U32.AND P2, PT, R5, UR32, PT ;  /* 0x0000002005007c0c */ /* 0x000fe2000bf46070 */
[----:B------:R-:W-:Y:S01]  /*0930*/  IMAD.X R11, RZ, RZ, R18, P5 ;  /* 0x000000ffff0b7224 */ /* 0x000fe200028e0612 */
[----:B------:R-:W-:Y:S01]  /*0940*/  @!P0 IADD3 R8, P4, PT, R2, UR42, RZ ;  /* 0x0000002a02088c10 */ /* 0x000fe2000ff9e0ff */
[----:B---3--:R0:W-:Y:S01]  /*0950*/  @!P3 STG.E.U8 desc[UR28][R6.64], R17 ;  /* 0x000000110600b986 */ /* 0x0081e2000c10111c */
[----:B------:R-:W-:Y:S02]  /*0960*/  ISETP.GE.AND.EX P3, PT, R18, UR31, PT, P6 ;  /* 0x0000001f12007c0c */ /* 0x000fe4000bf66360 */
[----:B------:R-:W-:-:S02]  /*0970*/  IADD3 R5, P6, PT, R14, UR33, RZ ;  /* 0x000000210e057c10 */ /* 0x000fc4000ffde0ff */
[----:B------:R-:W-:Y:S02]  /*0980*/  @!P0 IADD3.X R9, PT, PT, R3, UR20, RZ, P4, !PT ;  /* 0x0000001403098c10 */ /* 0x000fe4000a7fe4ff */
[----:B------:R-:W-:Y:S01]  /*0990*/  ISETP.GE.U32.AND P5, PT, R5, UR32, PT ;  /* 0x0000002005007c0c */ /* 0x000fe2000bfa6070 */
[----:B------:R-:W-:Y:S01]  /*09a0*/  IMAD.X R5, RZ, RZ, R10, P6 ;  /* 0x000000ffff057224 */ /* 0x000fe200030e060a */
[----:B------:R-:W-:Y:S02]  /*09b0*/  ISETP.GE.U32.AND P4, PT, R14, UR32, PT ;  /* 0x000000200e007c0c */ /* 0x000fe4000bf86070 */
[----:B------:R-:W-:Y:S02]  /*09c0*/  ISETP.GE.AND.EX P2, PT, R11, UR31, PT, P2 ;  /* 0x0000001f0b007c0c */ /* 0x000fe4000bf46320 */
[----:B------:R-:W-:Y:S01]  /*09d0*/  ISETP.GE.AND.EX P4, PT, R10, UR31, PT, P4 ;  /* 0x0000001f0a007c0c */ /* 0x000fe2000bf86340 */
[----:B----4-:R1:W-:Y:S01]  /*09e0*/  @!P0 STG.E.U8 desc[UR28][R8.64], R4 ;  /* 0x0000000408008986 */ /* 0x0103e2000c10111c */
[----:B------:R-:W-:-:S02]  /*09f0*/  ISETP.GE.AND.EX P5, PT, R5, UR31, PT, P5 ;  /* 0x0000001f05007c0c */ /* 0x000fc4000bfa6350 */
[C---:B0-----:R-:W-:Y:S02]  /*0a00*/  @!P1 IADD3 R6, P6, PT, R2.reuse, UR39, RZ ;  /* 0x0000002702069c10 */ /* 0x041fe4000ffde0ff */
[C---:B------:R-:W-:Y:S02]  /*0a10*/  @!P3 IADD3 R10, P0, PT, R2.reuse, UR45, RZ ;  /* 0x0000002d020abc10 */ /* 0x040fe4000ff1e0ff */
[C---:B------:R-:W-:Y:S02]  /*0a20*/  @!P1 IADD3.X R7, PT, PT, R3.reuse, UR22, RZ, P6, !PT ;  /* 0x0000001603079c10 */ /* 0x040fe4000b7fe4ff */
[----:B------:R-:W-:Y:S02]  /*0a30*/  @!P3 IADD3.X R11, PT, PT, R3, UR46, RZ, P0, !PT ;  /* 0x0000002e030bbc10 */ /* 0x000fe400087fe4ff */
[C---:B------:R-:W-:Y:S01]  /*0a40*/  @!P2 IADD3 R12, P0, PT, R2.reuse, UR38, RZ ;  /* 0x00000026020cac10 */ /* 0x040fe2000ff1e0ff */
[----:B-----5:R0:W-:Y:S01]  /*0a50*/  @!P1 STG.E.U8 desc[UR28][R6.64], R0 ;  /* 0x0000000006009986 */ /* 0x0201e2000c10111c */
[----:B------:R-:W-:-:S02]  /*0a60*/  @!P4 IADD3 R14, P1, PT, R2, UR36, RZ ;  /* 0x00000024020ecc10 */ /* 0x000fc4000ff3e0ff */
[C---:B------:R-:W-:Y:S01]  /*0a70*/  @!P2 IADD3.X R13, PT, PT, R3.reuse, UR23, RZ, P0, !PT ;  /* 0x00000017030dac10 */ /* 0x040fe200087fe4ff */
[----:B------:R2:W3:Y:S01]  /*0a80*/  @!P3 LDG.E.U8 R19, desc[UR28][R10.64] ;  /* 0x0000001c0a13b981 */ /* 0x0004e2000c1e1100 */
[----:B-1----:R-:W-:Y:S02]  /*0a90*/  @!P5 IADD3 R4, P0, PT, R2, UR34, RZ ;  /* 0x000000220204dc10 */ /* 0x002fe4000ff1e0ff */
[C---:B------:R-:W-:Y:S01]  /*0aa0*/  @!P4 IADD3.X R15, PT, PT, R3.reuse, UR17, RZ, P1, !PT ;  /* 0x00000011030fcc10 */ /* 0x040fe20008ffe4ff */
[----:B------:R-:W4:Y:S01]  /*0ab0*/  @!P2 LDG.E.U8 R21, desc[UR28][R12.64] ;  /* 0x0000001c0c15a981 */ /* 0x000f22000c1e1100 */
[----:B------:R-:W-:-:S03]  /*0ac0*/  @!P5 IADD3.X R5, PT, PT, R3, UR15, RZ, P0, !PT ;  /* 0x0000000f0305dc10 */ /* 0x000fc600087fe4ff */
[----:B------:R-:W5:Y:S04]  /*0ad0*/  @!P4 LDG.E.U8 R23, desc[UR28][R14.64] ;  /* 0x0000001c0e17c981 */ /* 0x000f68000c1e1100 */
[----:B------:R1:W5:Y:S01]  /*0ae0*/  @!P5 LDG.E.U8 R25, desc[UR28][R4.64] ;  /* 0x0000001c0419d981 */ /* 0x000362000c1e1100 */
[C---:B0-----:R-:W-:Y:S02]  /*0af0*/  @!P3 IADD3 R6, P0, PT, R2.reuse, UR25, RZ ;  /* 0x000000190206bc10 */ /* 0x041fe4000ff1e0ff */
[C---:B--2---:R-:W-:Y:S02]  /*0b00*/  @!P4 IADD3 R10, P1, PT, R2.reuse, UR35, RZ ;  /* 0x00000023020acc10 */ /* 0x044fe4000ff3e0ff */
        /* <DEDUP_REMOVED lines=10> */
[----:B-1----:R-:W-:Y:S01]  /*0bb0*/  IMAD.U32 R5, RZ, RZ, UR33 ;  /* 0x00000021ff057e24 */ /* 0x002fe2000f8e00ff */
[----:B------:R-:W-:-:S03]  /*0bc0*/  UIMAD.WIDE.U32 UR4, UR33, 0x8, UR4 ;  /* 0x00000008210478a5 */ /* 0x000fc6000f8e0004 */
[----:B------:R-:W-:Y:S01]  /*0bd0*/  IMAD.WIDE.U32 R2, R5, 0x8, R2 ;  /* 0x0000000805027825 */ /* 0x000fe200078e0002 */
[----:B---3--:R0:W-:Y:S04]  /*0be0*/  @!P3 STG.E.U8 desc[UR28][R6.64], R19 ;  /* 0x000000130600b986 */ /* 0x0081e8000c10111c */
[----:B----4-:R0:W-:Y:S04]  /*0bf0*/  @!P2 STG.E.U8 desc[UR28][R8.64], R21 ;  /* 0x000000150800a986 */ /* 0x0101e8000c10111c */
[----:B-----5:R0:W-:Y:S04]  /*0c00*/  @!P4 STG.E.U8 desc[UR28][R10.64], R23 ;  /* 0x000000170a00c986 */ /* 0x0201e8000c10111c */
[----:B------:R0:W-:Y:S01]  /*0c10*/  @!P5 STG.E.U8 desc[UR28][R16.64], R25 ;  /* 0x000000191000d986 */ /* 0x0001e2000c10111c */
[----:B------:R-:W-:Y:S05]  /*0c20*/  BRA.U UP0, `(.L_x_3548) ;  /* 0xfffffff900807547 */ /* 0x000fea000b83ffff */
.L_x_3547:
[----:B------:R-:W-:-:S04]  /*0c30*/  ULOP3.LUT UR6, UR11, 0x1, URZ, 0xc0, !UPT ;  /* 0x000000010b067892 */ /* 0x000fc8000f8ec0ff */
[----:B------:R-:W-:-:S06]  /*0c40*/  UISETP.NE.U32.AND UP0, UPT, UR6, 0x1, UPT ;  /* 0x000000010600788c */ /* 0x000fcc000bf05070 */
[----:B------:R-:W-:-:S13]  /*0c50*/  PLOP3.LUT P0, PT, PT, PT, UP0, 0x80, 0x8 ;  /* 0x000000000008781c */ /* 0x000fda0003f0f008 */
[----:B------:R-:W-:Y:S05]  /*0c60*/  @!P0 EXIT ;  /* 0x000000000000894d */ /* 0x000fea0003800000 */
[----:B------:R-:W1:Y:S01]  /*0c70*/  S2R R0, SR_TID.X ;  /* 0x0000000000007919 */ /* 0x000e620000002100 */
[----:B------:R-:W2:Y:S01]  /*0c80*/  LDCU UR6, c[0x0][0x360] ;  /* 0x00006c00ff0677ac */ /* 0x000ea20008000800 */
[----:B0-----:R-:W-:Y:S02]  /*0c90*/  PRMT R11, RZ, 0x7610, R11 ;  /* 0x00007610ff0b7816 */ /* 0x001fe4000000000b */
[----:B------:R-:W-:Y:S02]  /*0ca0*/  PRMT R13, RZ, 0x7610, R13 ;  /* 0x00007610ff0d7816 */ /* 0x000fe4000000000d */
[----:B-1----:R-:W-:-:S04]  /*0cb0*/  IADD3 R0, P0, PT, R0, UR4, RZ ;  /* 0x0000000400007c10 */ /* 0x002fc8000ff1e0ff */
[C---:B--2---:R-:W-:Y:S01]  /*0cc0*/  IADD3 R10, P2, PT, R0.reuse, UR6, RZ ;  /* 0x00000006000a7c10 */ /* 0x044fe2000ff5e0ff */
        /* <DEDUP_REMOVED lines=16> */
[----:B------:R-:W-:Y:S02]  /*0dd0*/  PRMT R15, RZ, 0x7610, R15 ;  /* 0x00007610ff0f7816 */ /* 0x000fe4000000000f */
[----:B------:R-:W-:Y:S01]  /*0de0*/  @!P2 IADD3.X R7, PT, PT, R20, UR7, RZ, P3, !PT ;  /* 0x000000071407ac10 */ /* 0x000fe20009ffe4ff */
[----:B------:R-:W3:Y:S01]  /*0df0*/  @!P1 LDG.E.U8 R13, desc[UR28][R4.64] ;  /* 0x0000001c040d9981 */ /* 0x000ee2000c1e1100 */
[----:B------:R-:W-:-:S03]  /*0e00*/  IADD3 R14, P4, PT, R12, UR6, RZ ;  /* 0x000000060c0e7c10 */ /* 0x000fc6000ff9e0ff */
[----:B------:R1:W4:Y:S01]  /*0e10*/  @!P2 LDG.E.U8 R15, desc[UR28][R6.64] ;  /* 0x0000001c060fa981 */ /* 0x000322000c1e1100 */
[----:B------:R-:W-:Y:S01]  /*0e20*/  ISETP.GE.U32.AND P3, PT, R14, UR32, PT ;  /* 0x000000200e007c0c */ /* 0x000fe2000bf66070 */
[----:B------:R-:W-:Y:S01]  /*0e30*/  IMAD.X R16, RZ, RZ, R20, P4 ;  /* 0x000000ffff107224 */ /* 0x000fe200020e0614 */
[----:B------:R-:W-:-:S04]  /*0e40*/  PRMT R17, RZ, 0x7610, R17 ;  /* 0x00007610ff117816 */ /* 0x000fc80000000011 */
        /* <DEDUP_REMOVED lines=18> */
.L_x_3546:
[----:B------:R-:W0:Y:S02]  /*0f70*/  S2R R6, SR_TID.X ;  /* 0x0000000000067919 */ /* 0x000e240000002100 */
[----:B0-----:R-:W-:-:S03]  /*0f80*/  IMAD.WIDE.U32 R2, R6, 0x4, RZ ;  /* 0x0000000406027825 */ /* 0x001fc600078e00ff */
[----:B------:R-:W-:-:S04]  /*0f90*/  ISETP.GE.U32.AND P0, PT, R2, UR12, PT ;  /* 0x0000000c02007c0c */ /* 0x000fc8000bf06070 */
[----:B------:R-:W-:-:S13]  /*0fa0*/  ISETP.GE.AND.EX P0, PT, R3, UR5, PT, P0 ;  /* 0x0000000503007c0c */ /* 0x000fda000bf06300 */
[----:B------:R-:W-:Y:S05]  /*0fb0*/  @P0 EXIT ;  /* 0x000000000000094d */ /* 0x000fea0003800000 */
[----:B------:R-:W-:Y:S01]  /*0fc0*/  IMAD.MOV.U32 R7, RZ, RZ, RZ ;  /* 0x000000ffff077224 */ /* 0x000fe200078e00ff */
[----:B------:R-:W0:Y:S06]  /*0fd0*/  LDCU UR4, c[0x0][0x360] ;  /* 0x00006c00ff0477ac */ /* 0x000e2c0008000800 */
.L_x_3549:
        /* <DEDUP_REMOVED lines=18> */
        .weak           $__internal_131_$__cuda_sm20_div_u16
        .type           $__internal_131_$__cuda_sm20_div_u16,@function
        .size           $__internal_131_$__cuda_sm20_div_u16,(.L_x_7813 - $__internal_131_$__cuda_sm20_div_u16)
$__internal_131_$__cuda_sm20_div_u16:
        /* <DEDUP_REMOVED lines=19> */
[----:B------:R-:W-:Y:S05]  /*1230*/  RET.REL.NODEC R2 `(_ZN2at6native55_GLOBAL__N__de093ff9_22_ForeachBinaryOpList_cu_a911ec4325multi_tensor_apply_kernelINS1_18TensorListMetadataILi2EEENS1_14UnaryOpFunctorIaLi2ELi1ELi1EEEJNS0_4CopyIaaEEEEEvT_T0_DpT1_) ;  /* 0xffffffec02707950 */ /* 0x000fea0003c3ffff */
.L_x_3550:
        /* <DEDUP_REMOVED lines=12> */
.L_x_7813:


//--------------------- .text._ZN2at6native55_GLOBAL__N__de093ff9_22_ForeachBinaryOpList_cu_a911ec4325multi_tensor_apply_kernelINS1_18TensorListMetadataILi2EEENS1_11CopyFunctorIhN3c1015Float8_e5m2fnuzELi2ELi1ELi1EEEJNS0_4CopyIhS7_EEEEEvT_T0_DpT1_ --------------------------
	.section	.text._ZN2at6native55_GLOBAL__N__de093ff9_22_ForeachBinaryOpList_cu_a911ec4325multi_tensor_apply_kernelINS1_18TensorListMetadataILi2EEENS1_11CopyFunctorIhN3c1015Float8_e5m2fnuzELi2ELi1ELi1EEEJNS0_4CopyIhS7_EEEEEvT_T0_DpT1_,"ax",@progbits
	.align	128
.text._ZN2at6native55_GLOBAL__N__de093ff9_22_ForeachBinaryOpList_cu_a911ec4325multi_tensor_apply_kernelINS1_18TensorListMetadataILi2EEENS1_11CopyFunctorIhN3c1015Float8_e5m2fnuzELi2ELi1ELi1EEEJNS0_4CopyIhS7_EEEEEvT_T0_DpT1_:
        .type           _ZN2at6native55_GLOBAL__N__de093ff9_22_ForeachBinaryOpList_cu_a911ec4325multi_tensor_apply_kernelINS1_18TensorListMetadataILi2EEENS1_11CopyFunctorIhN3c1015Float8_e5m2fnuzELi2ELi1ELi1EEEJNS0_4CopyIhS7_EEEEEvT_T0_DpT1_,@function
        .size           _ZN2at6native55_GLOBAL__N__de093ff9_22_ForeachBinaryOpList_cu_a911ec4325multi_tensor_apply_kernelINS1_18TensorListMetadataILi2EEENS1_11CopyFunctorIhN3c1015Float8_e5m2fnuzELi2ELi1ELi1EEEJNS0_4CopyIhS7_EEEEEvT_T0_DpT1_,(.L_x_7815 - _ZN2at6native55_GLOBAL__N__de093ff9_22_ForeachBinaryOpList_cu_a911ec4325multi_tensor_apply_kernelINS1_18TensorListMetadataILi2EEENS1_11CopyFunctorIhN3c1015Float8_e5m2fnuzELi2ELi1ELi1EEEJNS0_4CopyIhS7_EEEEEvT_T0_DpT1_)
        .other          _ZN2at6native55_GLOBAL__N__de093ff9_22_ForeachBinaryOpList_cu_a911ec4325multi_tensor_apply_kernelINS1_18TensorListMetadataILi2EEENS1_11CopyFunctorIhN3c1015Float8_e5m2fnuzELi2ELi1ELi1EEEJNS0_4CopyIhS7_EEEEEvT_T0_DpT1_,@"STO_CUDA_ENTRY STV_DEFAULT"
_ZN2at6native55_GLOBAL__N__de093ff9_22_ForeachBinaryOpList_cu_a911ec4325multi_tensor_apply_kernelINS1_18TensorListMetadataILi2EEENS1_11CopyFunctorIhN3c1015Float8_e5m2fnuzELi2ELi1ELi1EEEJNS0_4CopyIhS7_EEEEEvT_T0_DpT1_:
        /* <DEDUP_REMOVED lines=50> */
.L_x_3568:
        /* <DEDUP_REMOVED lines=51> */
.L_x_3555:
[----:B------:R-:W-:Y:S05]  /*0650*/  BSYNC.RECONVERGENT B1 ;  /* 0x0000000000017941 */ /* 0x000fea0003800200 */
.L_x_3554:
[----:B------:R-:W-:Y:S01]  /*0660*/  IMAD.SHL.U32 R6, R6, 0x200000, RZ ;  /* 0x0020000006067824 */ /* 0x000fe200078e00ff */
[----:B------:R-:W-:-:S04]  /*0670*/  LEA R7, R7, 0x37800000, 0x17 ;  /* 0x3780000007077811 */ /* 0x000fc800078eb8ff */
[----:B------:R-:W-:-:S07]  /*0680*/  LOP3.LUT R14, R7, R6, R11, 0xfe, !PT ;  /* 0x00000006070e7212 */ /* 0x000fce00078efe0b */
.L_x_3553:
[----:B------:R-:W-:Y:S05]  /*0690*/  BSYNC.RECONVERGENT B0 ;  /* 0x0000000000007941 */ /* 0x000fea0003800200 */
.L_x_3552:
[----:B-----5:R-:W-:Y:S01]  /*06a0*/  ISETP.NE.AND P4, PT, R3, RZ, PT ;  /* 0x000000ff0300720c */ /* 0x020fe20003f85270 */
[----:B------:R0:W1:Y:S01]  /*06b0*/  F2I.FTZ.U32.TRUNC.NTZ R6, R14 ;  /* 0x0000000e00067305 */ /* 0x000062000021f000 */
        /* <DEDUP_REMOVED lines=20> */
.L_x_3559:
[----:B------:R-:W-:Y:S05]  /*0800*/  BSYNC.RECONVERGENT B1 ;  /* 0x0000000000017941 */ /* 0x000fea0003800200 */
.L_x_3558:
[----:B------:R-:W-:Y:S01]  /*0810*/  IMAD.SHL.U32 R7, R7, 0x200000, RZ ;  /* 0x0020000007077824 */ /* 0x000fe200078e00ff */
[----:B------:R-:W-:-:S04]  /*0820*/  LEA R8, R8, 0x37800000, 0x17 ;  /* 0x3780000008087811 */ /* 0x000fc800078eb8ff */
[----:B------:R-:W-:-:S07]  /*0830*/  LOP3.LUT R7, R8, R7, R12, 0xfe, !PT ;  /* 0x0000000708077212 */ /* 0x000fce00078efe0c */
.L_x_3557:
[----:B------:R-:W-:Y:S05]  /*0840*/  BSYNC.RECONVERGENT B0 ;  /* 0x0000000000007941 */ /* 0x000fea0003800200 */
.L_x_3556:
[----:B------:R-:W-:Y:S01]  /*0850*/  ISETP.NE.AND P4, PT, R2, RZ, PT ;  /* 0x000000ff0200720c */ /* 0x000fe20003f85270 */
[----:B------:R-:W0:Y:S01]  /*0860*/  F2I.FTZ.U32.TRUNC.NTZ R7, R7 ;  /* 0x0000000700077305 */ /* 0x000e22000021f000 */
        /* <DEDUP_REMOVED lines=20> */
.L_x_3563:
[----:B------:R-:W-:Y:S05]  /*09b0*/  BSYNC.RECONVERGENT B1 ;  /* 0x0000000000017941 */ /* 0x000fea0003800200 */
.L_x_3562:
[----:B------:R-:W-:Y:S01]  /*09c0*/  IMAD.SHL.U32 R8, R8, 0x200000, RZ ;  /* 0x0020000008087824 */ /* 0x000fe200078e00ff */
[----:B------:R-:W-:-:S04]  /*09d0*/  LEA R9, R9, 0x37800000, 0x17 ;  /* 0x3780000009097811 */ /* 0x000fc800078eb8ff */
[----:B------:R-:W-:-:S07]  /*09e0*/  LOP3.LUT R8, R9, R8, R13, 0xfe, !PT ;  /* 0x0000000809087212 */ /* 0x000fce00078efe0d */
.L_x_3561:
[----:B------:R-:W-:Y:S05]  /*09f0*/  BSYNC.RECONVERGENT B0 ;  /* 0x0000000000007941 */ /* 0x000fea0003800200 */
.L_x_3560:
[----:B------:R-:W-:Y:S01]  /*0a00*/  ISETP.NE.AND P4, PT, R0, RZ, PT ;  /* 0x000000ff0000720c */ /* 0x000fe20003f85270 */
[----:B------:R-:W2:Y:S01]  /*0a10*/  F2I.FTZ.U32.TRUNC.NTZ R8, R8 ;  /* 0x0000000800087305 */ /* 0x000ea2000021f000 */
        /* <DEDUP_REMOVED lines=20> */
.L_x_3567:
[----:B------:R-:W-:Y:S05]  /*0b60*/  BSYNC.RECONVERGENT B1 ;  /* 0x0000000000017941 */ /* 0x000fea0003800200 */
.L_x_3566:
[----:B------:R-:W-:Y:S01]  /*0b70*/  IMAD.SHL.U32 R9, R9, 0x200000, RZ ;  /* 0x0020000009097824 */ /* 0x000fe200078e00ff */
[----:B------:R-:W-:-:S04]  /*0b80*/  LEA R10, R10, 0x37800000, 0x17 ;  /* 0x378000000a0a7811 */ /* 0x000fc800078eb8ff */
[----:B------:R-:W-:-:S07]  /*0b90*/  LOP3.LUT R9, R10, R9, R14, 0xfe, !PT ;  /* 0x000000090a097212 */ /* 0x000fce00078efe0e */
.L_x_3565:
[----:B------:R-:W-:Y:S05]  /*0ba0*/  BSYNC.RECONVERGENT B0 ;  /* 0x0000000000007941 */ /* 0x000fea0003800200 */
.L_x_3564:
[----:B------:R-:W3:Y:S01]  /*0bb0*/  F2I.FTZ.U32.TRUNC.NTZ R9, R9 ;  /* 0x0000000900097305 */ /* 0x000ee2000021f000 */
        /* <DEDUP_REMOVED lines=20> */
.L_x_3551:
[----:B------:R-:W0:Y:S02]  /*0d00*/  S2R R3, SR_TID.X ;  /* 0x0000000000037919 */ /* 0x000e240000002100 */
[----:B0-----:R-:W-:-:S03]  /*0d10*/  IMAD.WIDE.U32 R4, R3, 0x4, RZ ;  /* 0x0000000403047825 */ /* 0x001fc600078e00ff */
[----:B------:R-:W-:-:S04]  /*0d20*/  ISETP.GE.U32.AND P0, PT, R4, UR29, PT ;  /* 0x0000001d04007c0c */ /* 0x000fc8000bf06070 */
[----:B------:R-:W-:-:S13]  /*0d30*/  ISETP.GE.AND.EX P0, PT, R5, UR15, PT, P0 ;  /* 0x0000000f05007c0c */ /* 0x000fda000bf06300 */
[----:B------:R-:W-:Y:S05]  /*0d40*/  @P0 EXIT ;  /* 0x000000000000094d */ /* 0x000fea0003800000 */
[----:B------:R-:W-:Y:S01]  /*0d50*/  IMAD.MOV.U32 R0, RZ, RZ, RZ ;  /* 0x000000ffff007224 */ /* 0x000fe200078e00ff */
[----:B------:R-:W0:Y:S06]  /*0d60*/  LDCU UR4, c[0x0][0x360] ;  /* 0x00006c00ff0477ac */ /* 0x000e2c0008000800 */
.L_x_3585:
        /* <DEDUP_REMOVED lines=31> */
.L_x_3572:
[----:B0-----:R-:W-:Y:S05]  /*0f60*/  BSYNC.RECONVERGENT B1 ;  /* 0x0000000000017941 */ /* 0x001fea0003800200 */
.L_x_3571:
[----:B------:R-:W-:Y:S01]  /*0f70*/  IMAD.SHL.U32 R6, R6, 0x200000, RZ ;  /* 0x0020000006067824 */ /* 0x000fe200078e00ff */
[----:B------:R-:W-:-:S04]  /*0f80*/  LEA R8, R8, 0x37800000, 0x17 ;  /* 0x3780000008087811 */ /* 0x000fc800078eb8ff */
[----:B------:R-:W-:-:S07]  /*0f90*/  LOP3.LUT R6, R8, R6, R13, 0xfe, !PT ;  /* 0x0000000608067212 */ /* 0x000fce00078efe0d */
.L_x_3570:
[----:B0-----:R-:W-:Y:S05]  /*0fa0*/  BSYNC.RECONVERGENT B0 ;  /* 0x0000000000007941 */ /* 0x001fea0003800200 */
.L_x_3569:
        /* <DEDUP_REMOVED lines=23> */
.L_x_3576:
[----:B------:R-:W-:Y:S05]  /*1120*/  BSYNC.RECONVERGENT B1 ;  /* 0x0000000000017941 */ /* 0x000fea0003800200 */
.L_x_3575:
[----:B------:R-:W-:Y:S01]  /*1130*/  IMAD.SHL.U32 R7, R7, 0x200000, RZ ;  /* 0x0020000007077824 */ /* 0x000fe200078e00ff */
[----:B------:R-:W-:-:S04]  /*1140*/  LEA R8, R8, 0x37800000, 0x17 ;  /* 0x3780000008087811 */ /* 0x000fc800078eb8ff */
[----:B------:R-:W-:-:S07]  /*1150*/  LOP3.LUT R8, R8, R7, R14, 0xfe, !PT ;  /* 0x0000000708087212 */ /* 0x000fce00078efe0e */
.L_x_3574:
[----:B------:R-:W-:Y:S05]  /*1160*/  BSYNC.RECONVERGENT B0 ;  /* 0x0000000000007941 */ /* 0x000fea0003800200 */
.L_x_3573:
[----:B------:R-:W-:Y:S01]  /*1170*/  ISETP.NE.AND P0, PT, R4, RZ, PT ;  /* 0x000000ff0400720c */ /* 0x000fe20003f05270 */
[----:B------:R1:W2:Y:S01]  /*1180*/  F2I.FTZ.U32.TRUNC.NTZ R7, R8 ;  /* 0x0000000800077305 */ /* 0x0002a2000021f000 */
        /* <DEDUP_REMOVED lines=21> */
.L_x_3580:
[----:B------:R-:W-:Y:S05]  /*12e0*/  BSYNC.RECONVERGENT B1 ;  /* 0x0000000000017941 */ /* 0x000fea0003800200 */
.L_x_3579:
[----:B------:R-:W-:Y:S01]  /*12f0*/  IMAD.SHL.U32 R4, R4, 0x200000, RZ ;  /* 0x0020000004047824 */ /* 0x000fe200078e00ff */
[----:B------:R-:W-:-:S04]  /*1300*/  LEA R8, R8, 0x37800000, 0x17 ;  /* 0x3780000008087811 */ /* 0x000fc800078eb8ff */
[----:B------:R-:W-:-:S07]  /*1310*/  LOP3.LUT R9, R8, R4, R13, 0xfe, !PT ;  /* 0x0000000408097212 */ /* 0x000fce00078efe0d */
.L_x_3578:
[----:B------:R-:W-:Y:S05]  /*1320*/  BSYNC.RECONVERGENT B0 ;  /* 0x0000000000007941 */ /* 0x000fea0003800200 */
.L_x_3577:
[----:B------:R-:W-:Y:S01]  /*1330*/  ISETP.NE.AND P0, PT, R5, RZ, PT ;  /* 0x000000ff0500720c */ /* 0x000fe20003f05270 */
[----:B------:R1:W3:Y:S01]  /*1340*/  F2I.FTZ.U32.TRUNC.NTZ R11, R9 ;  /* 0x00000009000b7305 */ /* 0x0002e2000021f000 */
        /* <DEDUP_REMOVED lines=21> */
.L_x_3584:
[----:B------:R-:W-:Y:S05]  /*14a0*/  BSYNC.RECONVERGENT B1 ;  /* 0x0000000000017941 */ /* 0x000fea0003800200 */
.L_x_3583:
[----:B------:R-:W-:Y:S01]  /*14b0*/  IMAD.SHL.U32 R5, R5, 0x200000, RZ ;  /* 0x0020000005057824 */ /* 0x000fe200078e00ff */
[----:B------:R-:W-:-:S04]  /*14c0*/  LEA R4, R4, 0x37800000, 0x17 ;  /* 0x3780000004047811 */ /* 0x000fc800078eb8ff */
[----:B------:R-:W-:-:S07]  /*14d0*/  LOP3.LUT R8, R4, R5, R12, 0xfe, !PT ;  /* 0x0000000504087212 */ /* 0x000fce00078efe0c */
.L_x_3582:
[----:B------:R-:W-:Y:S05]  /*14e0*/  BSYNC.RECONVERGENT B0 ;  /* 0x0000000000007941 */ /* 0x000fea0003800200 */
.L_x_3581:
[----:B------:R-:W3:Y:S01]  /*14f0*/  F2I.FTZ.U32.TRUNC.NTZ R8, R8 ;  /* 0x0000000800087305 */ /* 0x000ee2000021f000 */
        /* <DEDUP_REMOVED lines=16> */
.L_x_3586:
        /* <DEDUP_REMOVED lines=16> */
.L_x_7815:


//--------------------- .text._ZN2at6native55_GLOBAL__N__de093ff9_22_ForeachBinaryOpList_cu_a911ec4325multi_tensor_apply_kernelINS1_18TensorListMetadataILi2EEENS1_11CopyFunctorIhN3c1011Float8_e5m2ELi2ELi1ELi1EEEJNS0_4CopyIhS7_EEEEEvT_T0_DpT1_ --------------------------
	.section	.text._ZN2at6native55_GLOBAL__N__de093ff9_22_ForeachBinaryOpList_cu_a911ec4325multi_tensor_apply_kernelINS1_18TensorListMetadataILi2EEENS1_11CopyFunctorIhN3c1011Float8_e5m2ELi2ELi1ELi1EEEJNS0_4CopyIhS7_EEEEEvT_T0_DpT1_,"ax",@progbits
	.align	128
.text._ZN2at6native55_GLOBAL__N__de093ff9_22_ForeachBinaryOpList_cu_a911ec4325multi_tensor_apply_kernelINS1_18TensorListMetadataILi2EEENS1_11CopyFunctorIhN3c1011Float8_e5m2ELi2ELi1ELi1EEEJNS0_4CopyIhS7_EEEEEvT_T0_DpT1_:
        .type           _ZN2at6native55_GLOBAL__N__de093ff9_22_ForeachBinaryOpList_cu_a911ec4325multi_tensor_apply_kernelINS1_18TensorListMetadataILi2EEENS1_11CopyFunctorIhN3c1011Float8_e5m2ELi2ELi1ELi1EEEJNS0_4CopyIhS7_EEEEEvT_T0_DpT1_,@function
        .size           _ZN2at6native55_GLOBAL__N__de093ff9_22_ForeachBinaryOpList_cu_a911ec4325multi_tensor_apply_kernelINS1_18TensorListMetadataILi2EEENS1_11CopyFunctorIhN3c1011Float8_e5m2ELi2ELi1ELi1EEEJNS0_4CopyIhS7_EEEEEvT_T0_DpT1_,(.L_x_7816 - _ZN2at6native55_GLOBAL__N__de093ff9_22_ForeachBinaryOpList_cu_a911ec4325multi_tensor_apply_kernelINS1_18TensorListMetadataILi2EEENS1_11CopyFunctorIhN3c1011Float8_e5m2ELi2ELi1ELi1EEEJNS0_4CopyIhS7_EEEEEvT_T0_DpT1_)
        .other          _ZN2at6native55_GLOBAL__N__de093ff9_22_ForeachBinaryOpList_cu_a911ec4325multi_tensor_apply_kernelINS1_18TensorListMetadataILi2EEENS1_11CopyFunctorIhN3c1011Float8_e5m2ELi2ELi1ELi1EEEJNS0_4CopyIhS7_EEEEEvT_T0_DpT1_,@"STO_CUDA_ENTRY STV_DEFAULT"
_ZN2at6native55_GLOBAL__N__de093ff9_22_ForeachBinaryOpList_cu_a911ec4325multi_tensor_apply_kernelINS1_18TensorListMetadataILi2EEENS1_11CopyFunctorIhN3c1011Float8_e5m2ELi2ELi1ELi1EEEJNS0_4CopyIhS7_EEEEEvT_T0_DpT1_:
        /* <DEDUP_REMOVED lines=50> */
.L_x_3588:
        /* <DEDUP_REMOVED lines=64> */
[----:B------:R-:W0:Y:S01]  /*0720*/  F2I.FTZ.U32.TRUNC.NTZ R5, R5 ;  /* 0x0000000500057305 */ /* 0x000e22000021f000 */
[----:B------:R-:W-:Y:S01]  /*0730*/  PRMT R14, R11, 0x9910, RZ ;  /* 0x000099100b0e7816 */ /* 0x000fe200000000ff */
[----:B------:R-:W-:Y:S01]  /*0740*/  @P4 FMUL.FTZ R7, R7, 1.9259299443872358531e-34 ;  /* 0x0780000007074820 */ /* 0x000fe20000410000 */
[----:B------:R-:W-:-:S02]  /*0750*/  @!P6 LOP3.LUT R11, R12, 0x7f00, RZ, 0xc0, !PT ;  /* 0x00007f000c0be812 */ /* 0x000fc400078ec0ff */
[----:B------:R-:W-:Y:S02]  /*0760*/  LOP3.LUT R10, R9, 0x80000000, R10, 0xf8, !PT ;  /* 0x80000000090a7812 */ /* 0x000fe400078ef80a */
[----:B------:R-:W-:Y:S02]  /*0770*/  @!P4 LOP3.LUT R8, R8, 0x3f000000, RZ, 0xfc, !PT ;  /* 0x3f0000000808c812 */ /* 0x000fe400078efcff */
[----:B------:R-:W-:Y:S01]  /*0780*/  @P6 LEA.HI R9, R13, 0x70000000, RZ, 0x1c ;  /* 0x700000000d096811 */ /* 0x000fe200078fe0ff */
[----:B------:R1:W2:Y:S01]  /*0790*/  F2I.FTZ.U32.TRUNC.NTZ R19, R10 ;  /* 0x0000000a00137305 */ /* 0x0002a2000021f000 */
        /* <DEDUP_REMOVED lines=10> */
[----:B------:R-:W3:Y:S01]  /*0840*/  F2I.FTZ.U32.TRUNC.NTZ R7, R7 ;  /* 0x0000000700077305 */ /* 0x000ee2000021f000 */
[C---:B------:R-:W-:Y:S02]  /*0850*/  @!P2 IADD3 R12, P5, PT, R6.reuse, UR24, RZ ;  /* 0x00000018060cac10 */ /* 0x040fe4000ffbe0ff */
[----:B------:R-:W-:Y:S02]  /*0860*/  @!P0 IADD3.X R9, PT, PT, R3, UR31, RZ, P4, !PT ;  /* 0x0000001f03098c10 */ /* 0x000fe4000a7fe4ff */
[----:B-1----:R-:W-:-:S02]  /*0870*/  @!P1 IADD3 R10, P4, PT, R6, UR20, RZ ;  /* 0x00000014060a9c10 */ /* 0x002fc4000ff9e0ff */
[C---:B------:R-:W-:Y:S01]  /*0880*/  @!P2 IADD3.X R13, PT, PT, R3.reuse, UR14, RZ, P5, !PT ;  /* 0x0000000e030dac10 */ /* 0x040fe2000affe4ff */
[----:B------:R-:W1:Y:S01]  /*0890*/  F2I.FTZ.U32.TRUNC.NTZ R17, R17 ;  /* 0x0000001100117305 */ /* 0x000e62000021f000 */
        /* <DEDUP_REMOVED lines=10> */
.L_x_3587:
[----:B------:R-:W0:Y:S02]  /*0940*/  S2R R3, SR_TID.X ;  /* 0x0000000000037919 */ /* 0x000e240000002100 */
[----:B0-----:R-:W-:-:S03]  /*0950*/  IMAD.WIDE.U32 R4, R3, 0x4, RZ ;  /* 0x0000000403047825 */ /* 0x001fc600078e00ff */
[----:B------:R-:W-:-:S04]  /*0960*/  ISETP.GE.U32.AND P0, PT, R4, UR29, PT ;  /* 0x0000001d04007c0c */ /* 0x000fc8000bf06070 */
[----:B------:R-:W-:-:S13]  /*0970*/  ISETP.GE.AND.EX P0, PT, R5, UR15, PT, P0 ;  /* 0x0000000f05007c0c */ /* 0x000fda000bf06300 */
[----:B------:R-:W-:Y:S05]  /*0980*/  @P0 EXIT ;  /* 0x000000000000094d */ /* 0x000fea0003800000 */
[----:B------:R-:W-:Y:S01]  /*0990*/  IMAD.MOV.U32 R0, RZ, RZ, RZ ;  /* 0x000000ffff007224 */ /* 0x000fe200078e00ff */
[----:B------:R-:W0:Y:S06]  /*09a0*/  LDCU UR4, c[0x0][0x360] ;  /* 0x00006c00ff0477ac */ /* 0x000e2c0008000800 */
.L_x_3589:
        /* <DEDUP_REMOVED lines=56> */
[----:B------:R-:W-:Y:S01]  /*0d30*/  F2I.FTZ.U32.TRUNC.NTZ R12, R12 ;  /* 0x0000000c000c7305 */ /* 0x000fe2000021f000 */
[----:B------:R-:W-:-:S04]  /*0d40*/  IADD3 R4, P0, PT, R2, UR30, RZ ;  /* 0x0000001e02047c10 */ /* 0x000fc8000ff1e0ff */
[----:B------:R-:W-:Y:S02]  /*0d50*/  IADD3.X R5, PT, PT, R10, UR31, RZ, P0, !PT ;  /* 0x0000001f0a057c10 */ /* 0x000fe400087fe4ff */
[----:B0-----:R-:W-:Y:S01]  /*0d60*/  IADD3 R3, P0, PT, R3, UR4, RZ ;  /* 0x0000000403037c10 */ /* 0x001fe2000ff1e0ff */
[----:B------:R-:W0:Y:S04]  /*0d70*/  F2I.FTZ.U32.TRUNC.NTZ R11, R6 ;  /* 0x00000006000b7305 */ /* 0x000e28000021f000 */
[----:B------:R-:W-:Y:S01]  /*0d80*/  IMAD.X R0, RZ, RZ, R0, P0 ;  /* 0x000000ffff007224 */ /* 0x000fe200000e0600 */
[----:B------:R-:W-:-:S03]  /*0d90*/  LOP3.LUT P0, RZ, R3, 0xffffc000, RZ, 0xc0, !PT ;  /* 0xffffc00003ff7812 */ /* 0x000fc6000780c0ff */
[----:B------:R-:W-:Y:S01]  /*0da0*/  F2I.FTZ.U32.TRUNC.NTZ R8, R8 ;  /* 0x0000000800087305 */ /* 0x000fe2000021f000 */
[----:B------:R-:W-:Y:S02]  /*0db0*/  LOP3.LUT P0, RZ, R0, 0x3fffffff, RZ, 0xc0, P0 ;  /* 0x3fffffff00ff7812 */ /* 0x000fe4000000c0ff */
[----:B0-----:R-:W-:-:S05]  /*0dc0*/  PRMT R9, R11, 0x3340, R12 ;  /* 0x000033400b097816 */ /* 0x001fca000000000c */
[----:B------:R-:W0:Y:S02]  /*0dd0*/  F2I.FTZ.U32.TRUNC.NTZ R7, R7 ;  /* 0x0000000700077305 */ /* 0x000e24000021f000 */
        /* <DEDUP_REMOVED lines=9> */
.L_x_3590:
        /* <DEDUP_REMOVED lines=9> */
.L_x_7816:


//--------------------- .text._ZN2at6native55_GLOBAL__N__de093ff9_22_ForeachBinaryOpList_cu_a911ec4325multi_tensor_apply_kernelINS1_18TensorListMetadataILi2EEENS1_11CopyFunctorIhN3c1015Float8_e4m3fnuzELi2ELi1ELi1EEEJNS0_4CopyIhS7_EEEEEvT_T0_DpT1_ --------------------------
	.section	.text._ZN2at6native55_GLOBAL__N__de093ff9_22_ForeachBinaryOpList_cu_a911ec4325multi_tensor_apply_kernelINS1_18TensorListMetadataILi2EEENS1_11CopyFunctorIhN3c1015Float8_e4m3fnuzELi2ELi1ELi1EEEJNS0_4CopyIhS7_EEEEEvT_T0_DpT1_,"ax",@progbits
	.align	128
.text._ZN2at6native55_GLOBAL__N__de093ff9_22_ForeachBinaryOpList_cu_a911ec4325multi_tensor_apply_kernelINS1_18TensorListMetadataILi2EEENS1_11CopyFunctorIhN3c1015Float8_e4m3fnuzELi2ELi1ELi1EEEJNS0_4CopyIhS7_EEEEEvT_T0_DpT1_:
        .type           _ZN2at6native55_GLOBAL__N__de093ff9_22_ForeachBinaryOpList_cu_a911ec4325multi_tensor_apply_kernelINS1_18TensorListMetadataILi2EEENS1_11CopyFunctorIhN3c1015Float8_e4m3fnuzELi2ELi1ELi1EEEJNS0_4CopyIhS7_EEEEEvT_T0_DpT1_,@function
        .size           _ZN2at6native55_GLOBAL__N__de093ff9_22_ForeachBinaryOpList_cu_a911ec4325multi_tensor_apply_kernelINS1_18TensorListMetadataILi2EEENS1_11CopyFunctorIhN3c1015Float8_e4m3fnuzELi2ELi1ELi1EEEJNS0_4CopyIhS7_EEEEEvT_T0_DpT1_,(.L_x_7817 - _ZN2at6native55_GLOBAL__N__de093ff9_22_ForeachBinaryOpList_cu_a911ec4325multi_tensor_apply_kernelINS1_18TensorListMetadataILi2EEENS1_11CopyFunctorIhN3c1015Float8_e4m3fnuzELi2ELi1ELi1EEEJNS0_4CopyIhS7_EEEEEvT_T0_DpT1_)
        .other          _ZN2at6native55_GLOBAL__N__de093ff9_22_ForeachBinaryOpList_cu_a911ec4325multi_tensor_apply_kernelINS1_18TensorListMetadataILi2EEENS1_11CopyFunctorIhN3c1015Float8_e4m3fnuzELi2ELi1ELi1EEEJNS0_4CopyIhS7_EEEEEvT_T0_DpT1_,@"STO_CUDA_ENTRY STV_DEFAULT"
_ZN2at6native55_GLOBAL__N__de093ff9_22_ForeachBinaryOpList_cu_a911ec4325multi_tensor_apply_kernelINS1_18TensorListMetadataILi2EEENS1_11CopyFunctorIhN3c1015Float8_e4m3fnuzELi2ELi1ELi1EEEJNS0_4CopyIhS7_EEEEEvT_T0_DpT1_:
        /* <DEDUP_REMOVED lines=50> */
.L_x_3608:
        /* <DEDUP_REMOVED lines=51> */
.L_x_3595:
[----:B------:R-:W-:Y:S05]  /*0650*/  BSYNC.RECONVERGENT B1 ;  /* 0x0000000000017941 */ /* 0x000fea0003800200 */
.L_x_3594:
[----:B------:R-:W-:Y:S01]  /*0660*/  IMAD.SHL.U32 R6, R6, 0x100000, RZ ;  /* 0x0010000006067824 */ /* 0x000fe200078e00ff */
[----:B------:R-:W-:-:S04]  /*0670*/  LEA R7, R7, 0x3b800000, 0x17 ;  /* 0x3b80000007077811 */ /* 0x000fc800078eb8ff */
[----:B------:R-:W-:-:S07]  /*0680*/  LOP3.LUT R14, R7, R6, R11, 0xfe, !PT ;  /* 0x00000006070e7212 */ /* 0x000fce00078efe0b */
.L_x_3593:
[----:B------:R-:W-:Y:S05]  /*0690*/  BSYNC.RECONVERGENT B0 ;  /* 0x0000000000007941 */ /* 0x000fea0003800200 */
.L_x_3592:
        /* <DEDUP_REMOVED lines=22> */
.L_x_3599:
[----:B------:R-:W-:Y:S05]  /*0800*/  BSYNC.RECONVERGENT B1 ;  /* 0x0000000000017941 */ /* 0x000fea0003800200 */
.L_x_3598:
[----:B------:R-:W-:Y:S01]  /*0810*/  IMAD.SHL.U32 R7, R7, 0x100000, RZ ;  /* 0x0010000007077824 */ /* 0x000fe200078e00ff */
[----:B------:R-:W-:-:S04]  /*0820*/  LEA R8, R8, 0x3b800000, 0x17 ;  /* 0x3b80000008087811 */ /* 0x000fc800078eb8ff */
[----:B------:R-:W-:-:S07]  /*0830*/  LOP3.LUT R7, R8, R7, R12, 0xfe, !PT ;  /* 0x0000000708077212 */ /* 0x000fce00078efe0c */
.L_x_3597:
[----:B------:R-:W-:Y:S05]  /*0840*/  BSYNC.RECONVERGENT B0 ;  /* 0x0000000000007941 */ /* 0x000fea0003800200 */
.L_x_3596:
        /* <DEDUP_REMOVED lines=22> */
.L_x_3603:
[----:B------:R-:W-:Y:S05]  /*09b0*/  BSYNC.RECONVERGENT B1 ;  /* 0x0000000000017941 */ /* 0x000fea0003800200 */
.L_x_3602:
[----:B------:R-:W-:Y:S01]  /*09c0*/  IMAD.SHL.U32 R8, R8, 0x100000, RZ ;  /* 0x0010000008087824 */ /* 0x000fe200078e00ff */
[----:B------:R-:W-:-:S04]  /*09d0*/  LEA R9, R9, 0x3b800000, 0x17 ;  /* 0x3b80000009097811 */ /* 0x000fc800078eb8ff */
[----:B------:R-:W-:-:S07]  /*09e0*/  LOP3.LUT R8, R9, R8, R13, 0xfe, !PT ;  /* 0x0000000809087212 */ /* 0x000fce00078efe0d */
.L_x_3601:
[----:B------:R-:W-:Y:S05]  /*09f0*/  BSYNC.RECONVERGENT B0 ;  /* 0x0000000000007941 */ /* 0x000fea0003800200 */
.L_x_3600:
        /* <DEDUP_REMOVED lines=22> */
.L_x_3607:
[----:B------:R-:W-:Y:S05]  /*0b60*/  BSYNC.RECONVERGENT B1 ;  /* 0x0000000000017941 */ /* 0x000fea0003800200 */
.L_x_3606:
[----:B------:R-:W-:Y:S01]  /*0b70*/  IMAD.SHL.U32 R9, R9, 0x100000, RZ ;  /* 0x0010000009097824 */ /* 0x000fe200078e00ff */
[----:B------:R-:W-:-:S04]  /*0b80*/  LEA R10, R10, 0x3b800000, 0x17 ;  /* 0x3b8000000a0a7811 */ /* 0x000fc800078eb8ff */
[----:B------:R-:W-:-:S07]  /*0b90*/  LOP3.LUT R9, R10, R9, R14, 0xfe, !PT ;  /* 0x000000090a097212 */ /* 0x000fce00078efe0e */
.L_x_3605:
[----:B------:R-:W-:Y:S05]  /*0ba0*/  BSYNC.RECONVERGENT B0 ;  /* 0x0000000000007941 */ /* 0x000fea0003800200 */
.L_x_3604:
        /* <DEDUP_REMOVED lines=21> */
.L_x_3591:
[----:B------:R-:W0:Y:S02]  /*0d00*/  S2R R3, SR_TID.X ;  /* 0x0000000000037919 */ /* 0x000e240000002100 */
[----:B0-----:R-:W-:-:S03]  /*0d10*/  IMAD.WIDE.U32 R4, R3, 0x4, RZ ;  /* 0x0000000403047825 */ /* 0x001fc600078e00ff */
[----:B------:R-:W-:-:S04]  /*0d20*/  ISETP.GE.U32.AND P0, PT, R4, UR29, PT ;  /* 0x0000001d04007c0c */ /* 0x000fc8000bf06070 */
[----:B------:R-:W-:-:S13]  /*0d30*/  ISETP.GE.AND.EX P0, PT, R5, UR15, PT, P0 ;  /* 0x0000000f05007c0c */ /* 0x000fda000bf06300 */
[----:B------:R-:W-:Y:S05]  /*0d40*/  @P0 EXIT ;  /* 0x000000000000094d */ /* 0x000fea0003800000 */
[----:B------:R-:W-:Y:S01]  /*0d50*/  IMAD.MOV.U32 R0, RZ, RZ, RZ ;  /* 0x000000ffff007224 */ /* 0x000fe200078e00ff */
[----:B------:R-:W0:Y:S06]  /*0d60*/  LDCU UR4, c[0x0][0x360] ;  /* 0x00006c00ff0477ac */ /* 0x000e2c0008000800 */
.L_x_3625:
        /* <DEDUP_REMOVED lines=31> */
.L_x_3612:
[----:B0-----:R-:W-:Y:S05]  /*0f60*/  BSYNC.RECONVERGENT B1 ;  /* 0x0000000000017941 */ /* 0x001fea0003800200 */
.L_x_3611:
[----:B------:R-:W-:Y:S01]  /*0f70*/  IMAD.SHL.U32 R6, R6, 0x100000, RZ ;  /* 0x0010000006067824 */ /* 0x000fe200078e00ff */
[----:B------:R-:W-:-:S04]  /*0f80*/  LEA R8, R8, 0x3b800000, 0x17 ;  /* 0x3b80000008087811 */ /* 0x000fc800078eb8ff */
[----:B------:R-:W-:-:S07]  /*0f90*/  LOP3.LUT R6, R8, R6, R13, 0xfe, !PT ;  /* 0x0000000608067212 */ /* 0x000fce00078efe0d */
.L_x_3610:
[----:B0-----:R-:W-:Y:S05]  /*0fa0*/  BSYNC.RECONVERGENT B0 ;  /* 0x0000000000007941 */ /* 0x001fea0003800200 */
.L_x_3609:
        /* <DEDUP_REMOVED lines=23> */
.L_x_3616:
[----:B------:R-:W-:Y:S05]  /*1120*/  BSYNC.RECONVERGENT B1 ;  /* 0x0000000000017941 */ /* 0x000fea0003800200 */
.L_x_3615:
[----:B------:R-:W-:Y:S01]  /*1130*/  IMAD.SHL.U32 R7, R7, 0x100000, RZ ;  /* 0x0010000007077824 */ /* 0x000fe200078e00ff */
[----:B------:R-:W-:-:S04]  /*1140*/  LEA R8, R8, 0x3b800000, 0x17 ;  /* 0x3b80000008087811 */ /* 0x000fc800078eb8ff */
[----:B------:R-:W-:-:S07]  /*1150*/  LOP3.LUT R8, R8, R7, R14, 0xfe, !PT ;  /* 0x0000000708087212 */ /* 0x000fce00078efe0e */
.L_x_3614:
[----:B------:R-:W-:Y:S05]  /*1160*/  BSYNC.RECONVERGENT B0 ;  /* 0x0000000000007941 */ /* 0x000fea0003800200 */
.L_x_3613:
        /* <DEDUP_REMOVED lines=23> */
.L_x_3620:
[----:B------:R-:W-:Y:S05]  /*12e0*/  BSYNC.RECONVERGENT B1 ;  /* 0x0000000000017941 */ /* 0x000fea0003800200 */
.L_x_3619:
[----:B------:R-:W-:Y:S01]  /*12f0*/  IMAD.SHL.U32 R4, R4, 0x100000, RZ ;  /* 0x0010000004047824 */ /* 0x000fe200078e00ff */
[----:B------:R-:W-:-:S04]  /*1300*/  LEA R8, R8, 0x3b800000, 0x17 ;  /* 0x3b80000008087811 */ /* 0x000fc800078eb8ff */
[----:B------:R-:W-:-:S07]  /*1310*/  LOP3.LUT R9, R8, R4, R13, 0xfe, !PT ;  /* 0x0000000408097212 */ /* 0x000fce00078efe0d */
.L_x_3618:
[----:B------:R-:W-:Y:S05]  /*1320*/  BSYNC.RECONVERGENT B0 ;  /* 0x0000000000007941 */ /* 0x000fea0003800200 */
.L_x_3617:
        /* <DEDUP_REMOVED lines=23> */
.L_x_3624:
[----:B------:R-:W-:Y:S05]  /*14a0*/  BSYNC.RECONVERGENT B1 ;  /* 0x0000000000017941 */ /* 0x000fea0003800200 */
.L_x_3623:
[----:B------:R-:W-:Y:S01]  /*14b0*/  IMAD.SHL.U32 R5, R5, 0x100000, RZ ;  /* 0x0010000005057824 */ /* 0x000fe200078e00ff */
[----:B------:R-:W-:-:S04]  /*14c0*/  LEA R4, R4, 0x3b800000, 0x17 ;  /* 0x3b80000004047811 */ /* 0x000fc800078eb8ff */
[----:B------:R-:W-:-:S07]  /*14d0*/  LOP3.LUT R8, R4, R5, R12, 0xfe, !PT ;  /* 0x0000000504087212 */ /* 0x000fce00078efe0c */
.L_x_3622:
[----:B------:R-:W-:Y:S05]  /*14e0*/  BSYNC.RECONVERGENT B0 ;  /* 0x0000000000007941 */ /* 0x000fea0003800200 */
.L_x_3621:
        /* <DEDUP_REMOVED lines=17> */
.L_x_3626:
        /* <DEDUP_REMOVED lines=16> */
.L_x_7817:


//--------------------- .text._ZN2at6native55_GLOBAL__N__de093ff9_22_ForeachBinaryOpList_cu_a911ec4325multi_tensor_apply_kernelINS1_18TensorListMetadataILi2EEENS1_11CopyFunctorIhN3c1013Float8_e4m3fnELi2ELi1ELi1EEEJNS0_4CopyIhS7_EEEEEvT_T0_DpT1_ --------------------------
	.section	.text._ZN2at6native55_GLOBAL__N__de093ff9_22_ForeachBinaryOpList_cu_a911ec4325multi_tensor_apply_kernelINS1_18TensorListMetadataILi2EEENS1_11CopyFunctorIhN3c1013Float8_e4m3fnELi2ELi1ELi1EEEJNS0_4CopyIhS7_EEEEEvT_T0_DpT1_,"ax",@progbits
	.align	128
.text._ZN2at6native55_GLOBAL__N__de093ff9_22_ForeachBinaryOpList_cu_a911ec4325multi_tensor_apply_kernelINS1_18TensorListMetadataILi2EEENS1_11CopyFunctorIhN3c1013Float8_e4m3fnELi2ELi1ELi1EEEJNS0_4CopyIhS7_EEEEEvT_T0_DpT1_:
        .type           _ZN2at6native55_GLOBAL__N__de093ff9_22_ForeachBinaryOpList_cu_a911ec4325multi_tensor_apply_kernelINS1_18TensorListMetadataILi2EEENS1_11CopyFunctorIhN3c1013Float8_e4m3fnELi2ELi1ELi1EEEJNS0_4CopyIhS7_EEEEEvT_T0_DpT1_,@function
        .size           _ZN2at6native55_GLOBAL__N__de093ff9_22_ForeachBinaryOpList_cu_a911ec4325multi_tensor_apply_kernelINS1_18TensorListMetadataILi2EEENS1_11CopyFunctorIhN3c1013Float8_e4m3fnELi2ELi1ELi1EEEJNS0_4CopyIhS7_EEEEEvT_T0_DpT1_,(.L_x_7818 - _ZN2at6native55_GLOBAL__N__de093ff9_22_ForeachBinaryOpList_cu_a911ec4325multi_tensor_apply_kernelINS1_18TensorListMetadataILi2EEENS1_11CopyFunctorIhN3c1013Float8_e4m3fnELi2ELi1ELi1EEEJNS0_4CopyIhS7_EEEEEvT_T0_DpT1_)
        .other          _ZN2at6native55_GLOBAL__N__de093ff9_22_ForeachBinaryOpList_cu_a911ec4325multi_tensor_apply_kernelINS1_18TensorListMetadataILi2EEENS1_11CopyFunctorIhN3c1013Float8_e4m3fnELi2ELi1ELi1EEEJNS0_4CopyIhS7_EEEEEvT_T0_DpT1_,@"STO_CUDA_ENTRY STV_DEFAULT"
_ZN2at6native55_GLOBAL__N__de093ff9_22_ForeachBinaryOpList_cu_a911ec4325multi_tensor_apply_kernelINS1_18TensorListMetadataILi2EEENS1_11CopyFunctorIhN3c1013Float8_e4m3fnELi2ELi1ELi1EEEJNS0_4CopyIhS7_EEEEEvT_T0_DpT1_:
        /* <DEDUP_REMOVED lines=50> */
.L_x_3636:
        /* <DEDUP_REMOVED lines=51> */
[----:B------:R-:W0:Y:S02]  /*0650*/  F2I.FTZ.U32.TRUNC.NTZ R9, R8 ;  /* 0x0000000800097305 */ /* 0x000e24000021f000 */
[----:B------:R-:W-:-:S05]  /*0660*/  IADD3.X R7, PT, PT, R3, UR31, RZ, P1, !PT ;  /* 0x0000001f03077c10 */ /* 0x000fca0008ffe4ff */
[----:B0-----:R1:W-:Y:S04]  /*0670*/  STG.E.U8 desc[UR18][R6.64], R9 ;  /* 0x0000000906007986 */ /* 0x0013e8000c101112 */
.L_x_3629:
[----:B------:R-:W-:Y:S05]  /*0680*/  BSYNC.RECONVERGENT B0 ;  /* 0x0000000000007941 */ /* 0x000fea0003800200 */
.L_x_3628:
        /* <DEDUP_REMOVED lines=22> */
.L_x_3631:
[----:B------:R-:W-:Y:S05]  /*07f0*/  BSYNC.RECONVERGENT B0 ;  /* 0x0000000000007941 */ /* 0x000fea0003800200 */
.L_x_3630:
        /* <DEDUP_REMOVED lines=22> */
.L_x_3633:
[----:B------:R-:W-:Y:S05]  /*0960*/  BSYNC.RECONVERGENT B0 ;  /* 0x0000000000007941 */ /* 0x000fea0003800200 */
.L_x_3632:
        /* <DEDUP_REMOVED lines=22> */
.L_x_3635:
[----:B------:R-:W-:Y:S05]  /*0ad0*/  BSYNC.RECONVERGENT B0 ;  /* 0x0000000000007941 */ /* 0x000fea0003800200 */
.L_x_3634:
        /* <DEDUP_REMOVED lines=8> */
.L_x_3627:
[----:B------:R-:W0:Y:S02]  /*0b60*/  S2R R3, SR_TID.X ;  /* 0x0000000000037919 */ /* 0x000e240000002100 */
[----:B0-----:R-:W-:-:S03]  /*0b70*/  IMAD.WIDE.U32 R4, R3, 0x4, RZ ;  /* 0x0000000403047825 */ /* 0x001fc600078e00ff */
[----:B------:R-:W-:-:S04]  /*0b80*/  ISETP.GE.U32.AND P0, PT, R4, UR29, PT ;  /* 0x0000001d04007c0c */ /* 0x000fc8000bf06070 */
[----:B------:R-:W-:-:S13]  /*0b90*/  ISETP.GE.AND.EX P0, PT, R5, UR15, PT, P0 ;  /* 0x0000000f05007c0c */ /* 0x000fda000bf06300 */
[----:B------:R-:W-:Y:S05]  /*0ba0*/  @P0 EXIT ;  /* 0x000000000000094d */ /* 0x000fea0003800000 */
[----:B------:R-:W-:Y:S01]  /*0bb0*/  IMAD.MOV.U32 R0, RZ, RZ, RZ ;  /* 0x000000ffff007224 */ /* 0x000fe200078e00ff */
[----:B------:R-:W0:Y:S06]  /*0bc0*/  LDCU UR4, c[0x0][0x360] ;  /* 0x00006c00ff0477ac */ /* 0x000e2c0008000800 */
.L_x_3637:
        /* <DEDUP_REMOVED lines=73> */
[----:B------:R-:W-:Y:S01]  /*1060*/  F2I.FTZ.U32.TRUNC.NTZ R11, R11 ;  /* 0x0000000b000b7305 */ /* 0x000fe2000021f000 */
[----:B------:R-:W-:-:S07]  /*1070*/  LOP3.LUT R8, R8, 0x80000000, R7, 0xf8, !PT ;  /* 0x8000000008087812 */ /* 0x000fce00078ef807 */
[----:B------:R-:W1:Y:S08]  /*1080*/  F2I.FTZ.U32.TRUNC.NTZ R4, R9 ;  /* 0x0000000900047305 */ /* 0x000e70000021f000 */
[----:B------:R-:W-:Y:S01]  /*1090*/  F2I.FTZ.U32.TRUNC.NTZ R12, R12 ;  /* 0x0000000c000c7305 */ /* 0x000fe2000021f000 */
[----:B-1----:R-:W-:-:S07]  /*10a0*/  PRMT R11, R11, 0x3340, R4 ;  /* 0x000033400b0b7816 */ /* 0x002fce0000000004 */
[----:B------:R-:W1:Y:S01]  /*10b0*/  F2I.FTZ.U32.TRUNC.NTZ R5, R8 ;  /* 0x0000000800057305 */ /* 0x000e62000021f000 */
        /* <DEDUP_REMOVED lines=15> */
.L_x_3638:
        /* <DEDUP_REMOVED lines=13> */
.L_x_7818:


//--------------------- .text._ZN2at6native55_GLOBAL__N__de093ff9_22_ForeachBinaryOpList_cu_a911ec4325multi_tensor_apply_kernelINS1_18TensorListMetadataILi2EEENS1_11CopyFunctorIhbLi2ELi1ELi1EEEJNS0_4CopyIhbEEEEEvT_T0_DpT1_ --------------------------
	.section	.text._ZN2at6native55_GLOBAL__N__de093ff9_22_ForeachBinaryOpList_cu_a911ec4325multi_tensor_apply_kernelINS1_18TensorListMetadataILi2EEENS1_11CopyFunctorIhbLi2ELi1ELi1EEEJNS0_4CopyIhbEEEEEvT_T0_DpT1_,"ax",@progbits
	.align	128
.text._ZN2at6native55_GLOBAL__N__de093ff9_22_ForeachBinaryOpList_cu_a911ec4325multi_tensor_apply_kernelINS1_18TensorListMetadataILi2EEENS1_11CopyFunctorIhbLi2ELi1ELi1EEEJNS0_4CopyIhbEEEEEvT_T0_DpT1_:
        .type           _ZN2at6native55_GLOBAL__N__de093ff9_22_ForeachBinaryOpList_cu_a911ec4325multi_tensor_apply_kernelINS1_18TensorListMetadataILi2EEENS1_11CopyFunctorIhbLi2ELi1ELi1EEEJNS0_4CopyIhbEEEEEvT_T0_DpT1_,@function
        .size           _ZN2at6native55_GLOBAL__N__de093ff9_22_ForeachBinaryOpList_cu_a911ec4325multi_tensor_apply_kernelINS1_18TensorListMetadataILi2EEENS1_11CopyFunctorIhbLi2ELi1ELi1EEEJNS0_4CopyIhbEEEEEvT_T0_DpT1_,(.L_x_7819 - _ZN2at6native55_GLOBAL__N__de093ff9_22_ForeachBinaryOpList_cu_a911ec4325multi_tensor_apply_kernelINS1_18TensorListMetadataILi2EEENS1_11CopyFunctorIhbLi2ELi1ELi1EEEJNS0_4CopyIhbEEEEEvT_T0_DpT1_)
        .other          _ZN2at6native55_GLOBAL__N__de093ff9_22_ForeachBinaryOpList_cu_a911ec4325multi_tensor_apply_kernelINS1_18TensorListMetadataILi2EEENS1_11CopyFunctorIhbLi2ELi1ELi1EEEJNS0_4CopyIhbEEEEEvT_T0_DpT1_,@"STO_CUDA_ENTRY STV_DEFAULT"
_ZN2at6native55_GLOBAL__N__de093ff9_22_ForeachBinaryOpList_cu_a911ec4325multi_tensor_apply_kernelINS1_18TensorListMetadataILi2EEENS1_11CopyFunctorIhbLi2ELi1ELi1EEEJNS0_4CopyIhbEEEEEvT_T0_DpT1_:
        /* <DEDUP_REMOVED lines=39> */
[----:B------:R-:W-:Y:S05]  /*0270*/  CALL.REL.NOINC `($__internal_132_$__cuda_sm20_div_u16) ;  /* 0x0000000c00847944 */ /* 0x000fea0003c00000 */
        /* <DEDUP_REMOVED lines=59> */
.L_x_3641:
        /* <DEDUP_REMOVED lines=89> */
.L_x_3640:
        /* <DEDUP_REMOVED lines=52> */
.L_x_3639:
[----:B------:R-:W0:Y:S02]  /*0f00*/  S2R R6, SR_TID.X ;  /* 0x0000000000067919 */ /* 0x000e240000002100 */
[----:B0-----:R-:W-:-:S03]  /*0f10*/  IMAD.WIDE.U32 R2, R6, 0x4, RZ ;  /* 0x0000000406027825 */ /* 0x001fc600078e00ff */
[----:B------:R-:W-:-:S04]  /*0f20*/  ISETP.GE.U32.AND P0, PT, R2, UR12, PT ;  /* 0x0000000c02007c0c */ /* 0x000fc8000bf06070 */
[----:B------:R-:W-:-:S13]  /*0f30*/  ISETP.GE.AND.EX P0, PT, R3, UR5, PT, P0 ;  /* 0x0000000503007c0c */ /* 0x000fda000bf06300 */
[----:B------:R-:W-:Y:S05]  /*0f40*/  @P0 EXIT ;  /* 0x000000000000094d */ /* 0x000fea0003800000 */
[----:B------:R-:W-:Y:S01]  /*0f50*/  IMAD.MOV.U32 R7, RZ, RZ, RZ ;  /* 0x000000ffff077224 */ /* 0x000fe200078e00ff */
[----:B------:R-:W0:Y:S06]  /*0f60*/  LDCU UR4, c[0x0][0x360] ;  /* 0x00006c00ff0477ac */ /* 0x000e2c0008000800 */
.L_x_3642:
        /* <DEDUP_REMOVED lines=18> */
        .weak           $__internal_132_$__cuda_sm20_div_u16
        .type           $__internal_132_$__cuda_sm20_div_u16,@function
        .size           $__internal_132_$__cuda_sm20_div_u16,(.L_x_7819 - $__internal_132_$__cuda_sm20_div_u16)
$__internal_132_$__cuda_sm20_div_u16:
        /* <DEDUP_REMOVED lines=19> */
[----:B------:R-:W-:Y:S05]  /*11c0*/  RET.REL.NODEC R2 `(_ZN2at6native55_GLOBAL__N__de093ff9_22_ForeachBinaryOpList_cu_a911ec4325multi_tensor_apply_kernelINS1_18TensorListMetadataILi2EEENS1_11CopyFunctorIhbLi2ELi1ELi1EEEJNS0_4CopyIhbEEEEEvT_T0_DpT1_) ;  /* 0xffffffec028c7950 */ /* 0x000fea0003c3ffff */
.L_x_3643:
        /* <DEDUP_REMOVED lines=11> */
.L_x_7819:


//--------------------- .text._ZN2at6native55_GLOBAL__N__de093ff9_22_ForeachBinaryOpList_cu_a911ec4325multi_tensor_apply_kernelINS1_18TensorListMetadataILi2EEENS1_11CopyFunctorIhN3c108BFloat16ELi2ELi1ELi1EEEJNS0_4CopyIhS7_EEEEEvT_T0_DpT1_ --------------------------
	.section	.text._ZN2at6native55_GLOBAL__N__de093ff9_22_ForeachBinaryOpList_cu_a911ec4325multi_tensor_apply_kernelINS1_18TensorListMetadataILi2EEENS1_11CopyFunctorIhN3c108BFloat16ELi2ELi1ELi1EEEJNS0_4CopyIhS7_EEEEEvT_T0_DpT1_,"ax",@progbits
	.align	128
.text._ZN2at6native55_GLOBAL__N__de093ff9_22_ForeachBinaryOpList_cu_a911ec4325multi_tensor_apply_kernelINS1_18TensorListMetadataILi2EEENS1_11CopyFunctorIhN3c108BFloat16ELi2ELi1ELi1EEEJNS0_4CopyIhS7_EEEEEvT_T0_DpT1_:
        .type           _ZN2at6native55_GLOBAL__N__de093ff9_22_ForeachBinaryOpList_cu_a911ec4325multi_tensor_apply_kernelINS1_18TensorListMetadataILi2EEENS1_11CopyFunctorIhN3c108BFloat16ELi2ELi1ELi1EEEJNS0_4CopyIhS7_EEEEEvT_T0_DpT1_,@function
        .size           _ZN2at6native55_GLOBAL__N__de093ff9_22_ForeachBinaryOpList_cu_a911ec4325multi_tensor_apply_kernelINS1_18TensorListMetadataILi2EEENS1_11CopyFunctorIhN3c108BFloat16ELi2ELi1ELi1EEEJNS0_4CopyIhS7_EEEEEvT_T0_DpT1_,(.L_x_7821 - _ZN2at6native55_GLOBAL__N__de093ff9_22_ForeachBinaryOpList_cu_a911ec4325multi_tensor_apply_kernelINS1_18TensorListMetadataILi2EEENS1_11CopyFunctorIhN3c108BFloat16ELi2ELi1ELi1EEEJNS0_4CopyIhS7_EEEEEvT_T0_DpT1_)
        .other          _ZN2at6native55_GLOBAL__N__de093ff9_22_ForeachBinaryOpList_cu_a911ec4325multi_tensor_apply_kernelINS1_18TensorListMetadataILi2EEENS1_11CopyFunctorIhN3c108BFloat16ELi2ELi1ELi1EEEJNS0_4CopyIhS7_EEEEEvT_T0_DpT1_,@"STO_CUDA_ENTRY STV_DEFAULT"
_ZN2at6native55_GLOBAL__N__de093ff9_22_ForeachBinaryOpList_cu_a911ec4325multi_tensor_apply_kernelINS1_18TensorListMetadataILi2EEENS1_11CopyFunctorIhN3c108BFloat16ELi2ELi1ELi1EEEJNS0_4CopyIhS7_EEEEEvT_T0_DpT1_:
        /* <DEDUP_REMOVED lines=40> */
[----:B------:R-:W-:Y:S05]  /*0280*/  CALL.REL.NOINC `($__internal_133_$__cuda_sm20_div_u16) ;  /* 0x0000000c00e07944 */ /* 0x000fea0003c00000 */
        /* <DEDUP_REMOVED lines=45> */
.L_x_3646:
        /* <DEDUP_REMOVED lines=35> */
[----:B------:R-:W0:Y:S08]  /*0790*/  @!P3 F2I.FTZ.U32.TRUNC.NTZ R22, R22 ;  /* 0x000000160016b305 */ /* 0x000e30000021f000 */
[----:B------:R-:W1:Y:S01]  /*07a0*/  F2I.FTZ.U32.TRUNC.NTZ R20, R20 ;  /* 0x0000001400147305 */ /* 0x000e62000021f000 */
[----:B-----5:R-:W-:Y:S01]  /*07b0*/  IMAD.U32 R21, R25, 0x10000, RZ ;  /* 0x0001000019157824 */ /* 0x020fe200078e00ff */
[----:B0-----:R-:W-:Y:S01]  /*07c0*/  @!P3 STG.E.U8 desc[UR26][R28.64], R22 ;  /* 0x000000161c00b986 */ /* 0x001fe2000c10111a */
[----:B------:R-:W-:-:S05]  /*07d0*/  @!P1 IADD3 R18, P3, PT, R14, UR30, RZ ;  /* 0x0000001e0e129c10 */ /* 0x000fca000ff7e0ff */
[----:B------:R0:W3:Y:S01]  /*07e0*/  F2I.FTZ.U32.TRUNC.NTZ R23, R21 ;  /* 0x0000001500177305 */ /* 0x0000e2000021f000 */
[----:B------:R-:W-:-:S05]  /*07f0*/  @!P1 IADD3.X R19, PT, PT, R15, UR31, RZ, P3, !PT ;  /* 0x0000001f0f139c10 */ /* 0x000fca0009ffe4ff */
[----:B-1----:R1:W-:Y:S01]  /*0800*/  @!P1 STG.E.U8 desc[UR26][R18.64], R20 ;  /* 0x0000001412009986 */ /* 0x0023e2000c10111a */
[----:B0-----:R-:W-:Y:S01]  /*0810*/  IADD3 R21, P3, PT, R27, UR29, RZ ;  /* 0x0000001d1b157c10 */ /* 0x001fe2000ff7e0ff */
[----:B--2---:R-:W-:Y:S01]  /*0820*/  IMAD.U32 R27, R6, 0x10000, RZ ;  /* 0x00010000061b7824 */ /* 0x004fe200078e00ff */
[----:B------:R-:W-:-:S03]  /*0830*/  @!P2 IADD3 R16, P1, PT, R14, UR36, RZ ;  /* 0x000000240e10ac10 */ /* 0x000fc6000ff3e0ff */
[----:B------:R-:W-:Y:S01]  /*0840*/  IMAD.X R26, RZ, RZ, R26, P3 ;  /* 0x000000ffff1a7224 */ /* 0x000fe200018e061a */
[----:B------:R-:W-:Y:S01]  /*0850*/  @!P2 IADD3.X R17, PT, PT, R15, UR13, RZ, P1, !PT ;  /* 0x0000000d0f11ac10 */ /* 0x000fe20008ffe4ff */
[----:B------:R-:W0:Y:S01]  /*0860*/  F2I.FTZ.U32.TRUNC.NTZ R27, R27 ;  /* 0x0000001b001b7305 */ /* 0x000e22000021f000 */
        /* <DEDUP_REMOVED lines=45> */
[----:B------:R-:W0:Y:S01]  /*0b40*/  @!P1 F2I.FTZ.U32.TRUNC.NTZ R29, R29 ;  /* 0x0000001d001d9305 */ /* 0x000e22000021f000 */
[----:B----4-:R-:W-:-:S07]  /*0b50*/  IMAD.U32 R27, R25, 0x10000, RZ ;  /* 0x00010000191b7824 */ /* 0x010fce00078e00ff */
[----:B------:R-:W1:Y:S01]  /*0b60*/  F2I.FTZ.U32.TRUNC.NTZ R26, R26 ;  /* 0x0000001a001a7305 */ /* 0x000e62000021f000 */
[----:B-----5:R-:W-:-:S07]  /*0b70*/  IMAD.U32 R28, R6, 0x10000, RZ ;  /* 0x00010000061c7824 */ /* 0x020fce00078e00ff */
[----:B------:R-:W2:Y:S01]  /*0b80*/  F2I.FTZ.U32.TRUNC.NTZ R27, R27 ;  /* 0x0000001b001b7305 */ /* 0x000ea2000021f000 */
[----:B0-----:R-:W-:Y:S01]  /*0b90*/  @!P1 STG.E.U8 desc[UR26][R22.64], R29 ;  /* 0x0000001d16009986 */ /* 0x001fe2000c10111a */
[----:B------:R-:W-:-:S06]  /*0ba0*/  @!P3 IADD3 R16, P1, PT, R14, UR32, RZ ;  /* 0x000000200e10bc10 */ /* 0x000fcc000ff3e0ff */
[----:B------:R-:W0:Y:S01]  /*0bb0*/  F2I.FTZ.U32.TRUNC.NTZ R28, R28 ;  /* 0x0000001c001c7305 */ /* 0x000e22000021f000 */
        /* <DEDUP_REMOVED lines=9> */
.L_x_3645:
        /* <DEDUP_REMOVED lines=39> */
[----:B------:R-:W1:Y:S01]  /*0ec0*/  @!P0 F2I.FTZ.U32.TRUNC.NTZ R13, R13 ;  /* 0x0000000d000d8305 */ /* 0x000e62000021f000 */
[----:B----4-:R-:W-:-:S07]  /*0ed0*/  IMAD.U32 R11, R25, 0x10000, RZ ;  /* 0x00010000190b7824 */ /* 0x010fce00078e00ff */
[----:B------:R-:W2:Y:S01]  /*0ee0*/  F2I.FTZ.U32.TRUNC.NTZ R15, R10 ;  /* 0x0000000a000f7305 */ /* 0x000ea2000021f000 */
[----:B------:R-:W-:-:S07]  /*0ef0*/  @!P0 IADD3.X R7, PT, PT, R2, UR42, RZ, P4, !PT ;  /* 0x0000002a02078c10 */ /* 0x000fce000a7fe4ff */
[----:B------:R-:W3:Y:S01]  /*0f00*/  F2I.FTZ.U32.TRUNC.NTZ R11, R11 ;  /* 0x0000000b000b7305 */ /* 0x000ee2000021f000 */
        /* <DEDUP_REMOVED lines=8> */
[----:B------:R-:W0:Y:S01]  /*0f90*/  F2I.FTZ.U32.TRUNC.NTZ R5, R0 ;  /* 0x0000000000057305 */ /* 0x000e22000021f000 */
[----:B------:R-:W-:-:S05]  /*0fa0*/  IADD3.X R3, PT, PT, R12, UR42, RZ, P0, !PT ;  /* 0x0000002a0c037c10 */ /* 0x000fca00087fe4ff */
[----:B0-----:R-:W-:Y:S01]  /*0fb0*/  STG.E.U8 desc[UR26][R2.64], R5 ;  /* 0x0000000502007986 */ /* 0x001fe2000c10111a */
[----:B------:R-:W-:Y:S05]  /*0fc0*/  EXIT ;  /* 0x000000000000794d */ /* 0x000fea0003800000 */
.L_x_3644:
[----:B------:R-:W0:Y:S02]  /*0fd0*/  S2R R9, SR_TID.X ;  /* 0x0000000000097919 */ /* 0x000e240000002100 */
[----:B0-----:R-:W-:-:S03]  /*0fe0*/  IMAD.WIDE.U32 R2, R9, 0x4, RZ ;  /* 0x0000000409027825 */ /* 0x001fc600078e00ff */
[----:B------:R-:W-:-:S04]  /*0ff0*/  ISETP.GE.U32.AND P0, PT, R2, UR13, PT ;  /* 0x0000000d02007c0c */ /* 0x000fc8000bf06070 */
[----:B------:R-:W-:-:S13]  /*1000*/  ISETP.GE.AND.EX P0, PT, R3, UR4, PT, P0 ;  /* 0x0000000403007c0c */ /* 0x000fda000bf06300 */
[----:B------:R-:W-:Y:S05]  /*1010*/  @P0 EXIT ;  /* 0x000000000000094d */ /* 0x000fea0003800000 */
[----:B------:R-:W-:Y:S01]  /*1020*/  IMAD.MOV.U32 R10, RZ, RZ, RZ ;  /* 0x000000ffff0a7224 */ /* 0x000fe200078e00ff */
[----:B------:R-:W0:Y:S06]  /*1030*/  LDCU UR5, c[0x0][0x360] ;  /* 0x00006c00ff0577ac */ /* 0x000e2c0008000800 */
.L_x_3647:
        /* <DEDUP_REMOVED lines=9> */
[----:B------:R-:W-:Y:S01]  /*10d0*/  F2I.FTZ.U32.TRUNC.NTZ R4, R4 ;  /* 0x0000000400047305 */ /* 0x000fe2000021f000 */
[----:B------:R-:W-:-:S02]  /*10e0*/  LEA.HI.X R3, R9, UR42, R10, 0x2, P0 ;  /* 0x0000002a09037c11 */ /* 0x000fc400080f140a */
[----:B0-----:R-:W-:Y:S01]  /*10f0*/  IADD3 R9, P0, PT, R9, UR5, RZ ;  /* 0x0000000509097c10 */ /* 0x001fe2000ff1e0ff */
[----:B------:R-:W-:-:S04]  /*1100*/  IMAD.U32 R0, R0, 0x10000, RZ ;  /* 0x0001000000007824 */ /* 0x000fc800078e00ff */
[----:B------:R-:W-:Y:S01]  /*1110*/  F2I.FTZ.U32.TRUNC.NTZ R6, R6 ;  /* 0x0000000600067305 */ /* 0x000fe2000021f000 */
[----:B------:R-:W-:Y:S01]  /*1120*/  IMAD.X R10, RZ, RZ, R10, P0 ;  /* 0x000000ffff0a7224 */ /* 0x000fe200000e060a */
[----:B------:R-:W-:-:S04]  /*1130*/  LOP3.LUT P0, RZ, R9, 0xffffc000, RZ, 0xc0, !PT ;  /* 0xffffc00009ff7812 */ /* 0x000fc8000780c0ff */
[----:B------:R-:W-:Y:S02]  /*1140*/  LOP3.LUT P0, RZ, R10, 0x3fffffff, RZ, 0xc0, P0 ;  /* 0x3fffffff0aff7812 */ /* 0x000fe4000000c0ff */
[----:B------:R-:W0:Y:S08]  /*1150*/  F2I.FTZ.U32.TRUNC.NTZ R5, R5 ;  /* 0x0000000500057305 */ /* 0x000e30000021f000 */
[----:B------:R1:W2:Y:S01]  /*1160*/  F2I.FTZ.U32.TRUNC.NTZ R7, R0 ;  /* 0x0000000000077305 */ /* 0x0002a2000021f000 */
        /* <DEDUP_REMOVED lines=10> */
        .weak           $__internal_133_$__cuda_sm20_div_u16
        .type           $__internal_133_$__cuda_sm20_div_u16,@function
        .size           $__internal_133_$__cuda_sm20_div_u16,(.L_x_7821 - $__internal_133_$__cuda_sm20_div_u16)
$__internal_133_$__cuda_sm20_div_u16:
        /* <DEDUP_REMOVED lines=19> */
[----:B------:R-:W-:Y:S05]  /*1340*/  RET.REL.NODEC R2 `(_ZN2at6native55_GLOBAL__N__de093ff9_22_ForeachBinaryOpList_cu_a911ec4325multi_tensor_apply_kernelINS1_18TensorListMetadataILi2EEENS1_11CopyFunctorIhN3c108BFloat16ELi2ELi1ELi1EEEJNS0_4CopyIhS7_EEEEEvT_T0_DpT1_) ;  /* 0xffffffec022c7950 */ /* 0x000fea0003c3ffff */
.L_x_3648:
        /* <DEDUP_REMOVED lines=11> */
.L_x_7821:


//--------------------- .text._ZN2at6native55_GLOBAL__N__de093ff9_22_ForeachBinaryOpList_cu_a911ec4325multi_tensor_apply_kernelINS1_18TensorListMetadataILi2EEENS1_11CopyFunctorIhN3c104HalfELi2ELi1ELi1EEEJNS0_4CopyIhS7_EEEEEvT_T0_DpT1_ --------------------------
	.section	.text._ZN2at6native55_GLOBAL__N__de093ff9_22_ForeachBinaryOpList_cu_a911ec4325multi_tensor_apply_kernelINS1_18TensorListMetadataILi2EEENS1_11CopyFunctorIhN3c104HalfELi2ELi1ELi1EEEJNS0_4CopyIhS7_EEEEEvT_T0_DpT1_,"ax",@progbits
	.align	128
.text._ZN2at6native55_GLOBAL__N__de093ff9_22_ForeachBinaryOpList_cu_a911ec4325multi_tensor_apply_kernelINS1_18TensorListMetadataILi2EEENS1_11CopyFunctorIhN3c104HalfELi2ELi1ELi1EEEJNS0_4CopyIhS7_EEEEEvT_T0_DpT1_:
        .type           _ZN2at6native55_GLOBAL__N__de093ff9_22_ForeachBinaryOpList_cu_a911ec4325multi_tensor_apply_kernelINS1_18TensorListMetadataILi2EEENS1_11CopyFunctorIhN3c104HalfELi2ELi1ELi1EEEJNS0_4CopyIhS7_EEEEEvT_T0_DpT1_,@function
        .size           _ZN2at6native55_GLOBAL__N__de093ff9_22_ForeachBinaryOpList_cu_a911ec4325multi_tensor_apply_kernelINS1_18TensorListMetadataILi2EEENS1_11CopyFunctorIhN3c104HalfELi2ELi1ELi1EEEJNS0_4CopyIhS7_EEEEEvT_T0_DpT1_,(.L_x_7823 - _ZN2at6native55_GLOBAL__N__de093ff9_22_ForeachBinaryOpList_cu_a911ec4325multi_tensor_apply_kernelINS1_18TensorListMetadataILi2EEENS1_11CopyFunctorIhN3c104HalfELi2ELi1ELi1EEEJNS0_4CopyIhS7_EEEEEvT_T0_DpT1_)
        .other          _ZN2at6native55_GLOBAL__N__de093ff9_22_ForeachBinaryOpList_cu_a911ec4325multi_tensor_apply_kernelINS1_18TensorListMetadataILi2EEENS1_11CopyFunctorIhN3c104HalfELi2ELi1ELi1EEEJNS0_4CopyIhS7_EEEEEvT_T0_DpT1_,@"STO_CUDA_ENTRY STV_DEFAULT"
_ZN2at6native55_GLOBAL__N__de093ff9_22_ForeachBinaryOpList_cu_a911ec4325multi_tensor_apply_kernelINS1_18TensorListMetadataILi2EEENS1_11CopyFunctorIhN3c104HalfELi2ELi1ELi1EEEJNS0_4CopyIhS7_EEEEEvT_T0_DpT1_:
        /* <DEDUP_REMOVED lines=40> */
[----:B------:R-:W-:Y:S05]  /*0280*/  CALL.REL.NOINC `($__internal_134_$__cuda_sm20_div_u16) ;  /* 0x0000000c00d87944 */ /* 0x000fea0003c00000 */
        /* <DEDUP_REMOVED lines=45> */
.L_x_3651:
        /* <DEDUP_REMOVED lines=35> */
[----:B------:R-:W0:Y:S08]  /*0790*/  @!P3 F2I.FTZ.U32.TRUNC.NTZ R22, R22 ;  /* 0x000000160016b305 */ /* 0x000e30000021f000 */
[----:B------:R-:W1:Y:S01]  /*07a0*/  F2I.FTZ.U32.TRUNC.NTZ R20, R20 ;  /* 0x0000001400147305 */ /* 0x000e62000021f000 */
[----:B-----5:R-:W-:Y:S01]  /*07b0*/  HADD2.F32 R21, -RZ, R25.H0_H0 ;  /* 0x20000019ff157230 */ /* 0x020fe20000004100 */
[----:B0-----:R-:W-:Y:S01]  /*07c0*/  @!P3 STG.E.U8 desc[UR26][R28.64], R22 ;  /* 0x000000161c00b986 */ /* 0x001fe2000c10111a */
[----:B------:R-:W-:-:S05]  /*07d0*/  @!P1 IADD3 R18, P3, PT, R14, UR30, RZ ;  /* 0x0000001e0e129c10 */ /* 0x000fca000ff7e0ff */
[----:B------:R0:W3:Y:S01]  /*07e0*/  F2I.FTZ.U32.TRUNC.NTZ R23, R21 ;  /* 0x0000001500177305 */ /* 0x0000e2000021f000 */
[----:B------:R-:W-:-:S05]  /*07f0*/  @!P1 IADD3.X R19, PT, PT, R15, UR31, RZ, P3, !PT ;  /* 0x0000001f0f139c10 */ /* 0x000fca0009ffe4ff */
[----:B-1----:R1:W-:Y:S01]  /*0800*/  @!P1 STG.E.U8 desc[UR26][R18.64], R20 ;  /* 0x0000001412009986 */ /* 0x0023e2000c10111a */
[----:B0-----:R-:W-:Y:S01]  /*0810*/  IADD3 R21, P3, PT, R27, UR29, RZ ;  /* 0x0000001d1b157c10 */ /* 0x001fe2000ff7e0ff */
[----:B--2---:R-:W-:Y:S01]  /*0820*/  HADD2.F32 R27, -RZ, R6.H0_H0 ;  /* 0x20000006ff1b7230 */ /* 0x004fe20000004100 */
        /* <DEDUP_REMOVED lines=49> */
[----:B------:R-:W0:Y:S01]  /*0b40*/  @!P1 F2I.FTZ.U32.TRUNC.NTZ R29, R29 ;  /* 0x0000001d001d9305 */ /* 0x000e22000021f000 */
[----:B----4-:R-:W-:-:S07]  /*0b50*/  HADD2.F32 R27, -RZ, R25.H0_H0 ;  /* 0x20000019ff1b7230 */ /* 0x010fce0000004100 */
[----:B------:R-:W1:Y:S01]  /*0b60*/  F2I.FTZ.U32.TRUNC.NTZ R26, R26 ;  /* 0x0000001a001a7305 */ /* 0x000e62000021f000 */
[----:B-----5:R-:W-:-:S07]  /*0b70*/  HADD2.F32 R28, -RZ, R6.H0_H0 ;  /* 0x20000006ff1c7230 */ /* 0x020fce0000004100 */
        /* <DEDUP_REMOVED lines=13> */
.L_x_3650:
        /* <DEDUP_REMOVED lines=39> */
[----:B------:R-:W1:Y:S01]  /*0ec0*/  @!P0 F2I.FTZ.U32.TRUNC.NTZ R13, R13 ;  /* 0x0000000d000d8305 */ /* 0x000e62000021f000 */
[----:B----4-:R-:W-:-:S07]  /*0ed0*/  HADD2.F32 R11, -RZ, R25.H0_H0 ;  /* 0x20000019ff0b7230 */ /* 0x010fce0000004100 */
        /* <DEDUP_REMOVED lines=11> */
[----:B------:R-:W0:Y:S01]  /*0f90*/  F2I.FTZ.U32.TRUNC.NTZ R5, R0 ;  /* 0x0000000000057305 */ /* 0x000e22000021f000 */
[----:B------:R-:W-:-:S05]  /*0fa0*/  IADD3.X R3, PT, PT, R12, UR42, RZ, P0, !PT ;  /* 0x0000002a0c037c10 */ /* 0x000fca00087fe4ff */
[----:B0-----:R-:W-:Y:S01]  /*0fb0*/  STG.E.U8 desc[UR26][R2.64], R5 ;  /* 0x0000000502007986 */ /* 0x001fe2000c10111a */
[----:B------:R-:W-:Y:S05]  /*0fc0*/  EXIT ;  /* 0x000000000000794d */ /* 0x000fea0003800000 */
.L_x_3649:
[----:B------:R-:W0:Y:S02]  /*0fd0*/  S2R R10, SR_TID.X ;  /* 0x00000000000a7919 */ /* 0x000e240000002100 */
[----:B0-----:R-:W-:-:S03]  /*0fe0*/  IMAD.WIDE.U32 R2, R10, 0x4, RZ ;  /* 0x000000040a027825 */ /* 0x001fc600078e00ff */
[----:B------:R-:W-:-:S04]  /*0ff0*/  ISETP.GE.U32.AND P0, PT, R2, UR13, PT ;  /* 0x0000000d02007c0c */ /* 0x000fc8000bf06070 */
[----:B------:R-:W-:-:S13]  /*1000*/  ISETP.GE.AND.EX P0, PT, R3, UR4, PT, P0 ;  /* 0x0000000403007c0c */ /* 0x000fda000bf06300 */
[----:B------:R-:W-:Y:S05]  /*1010*/  @P0 EXIT ;  /* 0x000000000000094d */ /* 0x000fea0003800000 */
[----:B------:R-:W-:Y:S01]  /*1020*/  IMAD.MOV.U32 R11, RZ, RZ, RZ ;  /* 0x000000ffff0b7224 */ /* 0x000fe200078e00ff */
[----:B------:R-:W0:Y:S06]  /*1030*/  LDCU UR5, c[0x0][0x360] ;  /* 0x00006c00ff0577ac */ /* 0x000e2c0008000800 */
.L_x_3652:
        /* <DEDUP_REMOVED lines=8> */
[----:B------:R-:W-:Y:S08]  /*10c0*/  F2I.FTZ.U32.TRUNC.NTZ R0, R0 ;  /* 0x0000000000007305 */ /* 0x000ff0000021f000 */
[----:B------:R-:W1:Y:S08]  /*10d0*/  F2I.FTZ.U32.TRUNC.NTZ R5, R6 ;  /* 0x0000000600057305 */ /* 0x000e70000021f000 */
[----:B------:R-:W-:Y:S01]  /*10e0*/  F2I.FTZ.U32.TRUNC.NTZ R7, R7 ;  /* 0x0000000700077305 */ /* 0x000fe2000021f000 */
[----:B-1----:R-:W-:-:S07]  /*10f0*/  PRMT R9, R0, 0x3340, R5 ;  /* 0x0000334000097816 */ /* 0x002fce0000000005 */
[----:B------:R-:W1:Y:S01]  /*1100*/  F2I.FTZ.U32.TRUNC.NTZ R8, R8 ;  /* 0x0000000800087305 */ /* 0x000e62000021f000 */
        /* <DEDUP_REMOVED lines=14> */
        .weak           $__internal_134_$__cuda_sm20_div_u16
        .type           $__internal_134_$__cuda_sm20_div_u16,@function
        .size           $__internal_134_$__cuda_sm20_div_u16,(.L_x_7823 - $__internal_134_$__cuda_sm20_div_u16)
$__internal_134_$__cuda_sm20_div_u16:
        /* <DEDUP_REMOVED lines=19> */
[----:B------:R-:W-:Y:S05]  /*1320*/  RET.REL.NODEC R2 `(_ZN2at6native55_GLOBAL__N__de093ff9_22_ForeachBinaryOpList_cu_a911ec4325multi_tensor_apply_kernelINS1_18TensorListMetadataILi2EEENS1_11CopyFunctorIhN3c104HalfELi2ELi1ELi1EEEJNS0_4CopyIhS7_EEEEEvT_T0_DpT1_) ;  /* 0xffffffec02347950 */ /* 0x000fea0003c3ffff */
.L_x_3653:
        /* <DEDUP_REMOVED lines=13> */
.L_x_7823:


//--------------------- .text._ZN2at6native55_GLOBAL__N__de093ff9_22_ForeachBinaryOpList_cu_a911ec4325multi_tensor_apply_kernelINS1_18TensorListMetadataILi2EEENS1_11CopyFunctorIhN3c107complexIfEELi2ELi1ELi1EEEJNS0_4CopyIhS8_EEEEEvT_T0_DpT1_ --------------------------
	.section	.text._ZN2at6native55_GLOBAL__N__de093ff9_22_ForeachBinaryOpList_cu_a911ec4325multi_tensor_apply_kernelINS1_18TensorListMetadataILi2EEENS1_11CopyFunctorIhN3c107complexIfEELi2ELi1ELi1EEEJNS0_4CopyIhS8_EEEEEvT_T0_DpT1_,"ax",@progbits
	.align	128
.text._ZN2at6native55_GLOBAL__N__de093ff9_22_ForeachBinaryOpList_cu_a911ec4325multi_tensor_apply_kernelINS1_18TensorListMetadataILi2EEENS1_11CopyFunctorIhN3c107complexIfEELi2ELi1ELi1EEEJNS0_4CopyIhS8_EEEEEvT_T0_DpT1_:
        .type           _ZN2at6native55_GLOBAL__N__de093ff9_22_ForeachBinaryOpList_cu_a911ec4325multi_tensor_apply_kernelINS1_18TensorListMetadataILi2EEENS1_11CopyFunctorIhN3c107complexIfEELi2ELi1ELi1EEEJNS0_4CopyIhS8_EEEEEvT_T0_DpT1_,@function
        .size           _ZN2at6native55_GLOBAL__N__de093ff9_22_ForeachBinaryOpList_cu_a911ec4325multi_tensor_apply_kernelINS1_18TensorListMetadataILi2EEENS1_11CopyFunctorIhN3c107complexIfEELi2ELi1ELi1EEEJNS0_4CopyIhS8_EEEEEvT_T0_DpT1_,(.L_x_7825 - _ZN2at6native55_GLOBAL__N__de093ff9_22_ForeachBinaryOpList_cu_a911ec4325multi_tensor_apply_kernelINS1_18TensorListMetadataILi2EEENS1_11CopyFunctorIhN3c107complexIfEELi2ELi1ELi1EEEJNS0_4CopyIhS8_EEEEEvT_T0_DpT1_)
        .other          _ZN2at6native55_GLOBAL__N__de093ff9_22_ForeachBinaryOpList_cu_a911ec4325multi_tensor_apply_kernelINS1_18TensorListMetadataILi2EEENS1_11CopyFunctorIhN3c107complexIfEELi2ELi1ELi1EEEJNS0_4CopyIhS8_EEEEEvT_T0_DpT1_,@"STO_CUDA_ENTRY STV_DEFAULT"
_ZN2at6native55_GLOBAL__N__de093ff9_22_ForeachBinaryOpList_cu_a911ec4325multi_tensor_apply_kernelINS1_18TensorListMetadataILi2EEENS1_11CopyFunctorIhN3c107complexIfEELi2ELi1ELi1EEEJNS0_4CopyIhS8_EEEEEvT_T0_DpT1_:
        /* <DEDUP_REMOVED lines=40> */
[----:B------:R-:W-:Y:S05]  /*0280*/  CALL.REL.NOINC `($__internal_135_$__cuda_sm20_div_u16) ;  /* 0x0000000c00b47944 */ /* 0x000fea0003c00000 */
        /* <DEDUP_REMOVED lines=55> */
.L_x_3656:
        /* <DEDUP_REMOVED lines=30> */
[----:B--2---:R-:W-:Y:S08]  /*07e0*/  @!P0 F2I.FTZ.U32.TRUNC.NTZ R27, R3 ;  /* 0x00000003001b8305 */ /* 0x004ff0000021f000 */
[----:B---3--:R-:W0:Y:S02]  /*07f0*/  @!P1 F2I.FTZ.U32.TRUNC.NTZ R25, R4 ;  /* 0x0000000400199305 */ /* 0x008e24000021f000 */
[----:B0-----:R0:W-:Y:S01]  /*0800*/  @!P1 STG.E.U8 desc[UR26][R22.64], R25 ;  /* 0x0000001916009986 */ /* 0x0011e2000c10111a */
[----:B------:R-:W-:-:S04]  /*0810*/  @!P0 IADD3 R24, P1, PT, R7, UR31, RZ ;  /* 0x0000001f07188c10 */ /* 0x000fc8000ff3e0ff */
[----:B0-----:R-:W-:Y:S02]  /*0820*/  @!P0 IADD3.X R25, PT, PT, R6, UR32, RZ, P1, !PT ;  /* 0x0000002006198c10 */ /* 0x001fe40008ffe4ff */
[----:B------:R-:W-:-:S03]  /*0830*/  @!P2 IADD3 R22, P1, PT, R7, UR36, RZ ;  /* 0x000000240716ac10 */ /* 0x000fc6000ff3e0ff */
[----:B------:R4:W-:Y:S01]  /*0840*/  @!P0 STG.E.U8 desc[UR26][R24.64], R27 ;  /* 0x0000001b18008986 */ /* 0x0009e2000c10111a */
[----:B------:R-:W-:Y:S02]  /*0850*/  @!P3 IADD3 R26, P0, PT, R7, UR37, RZ ;  /* 0x00000025071abc10 */ /* 0x000fe4000ff1e0ff */
[C---:B------:R-:W-:Y:S01]  /*0860*/  @!P2 IADD3.X R23, PT, PT, R6.reuse, UR13, RZ, P1, !PT ;  /* 0x0000000d0617ac10 */ /* 0x040fe20008ffe4ff */
[----:B----4-:R-:W0:Y:S01]  /*0870*/  @!P3 F2I.FTZ.U32.TRUNC.NTZ R24, R2 ;  /* 0x000000020018b305 */ /* 0x010e22000021f000 */
        /* <DEDUP_REMOVED lines=10> */
[----:B-----5:R-:W0:Y:S01]  /*0920*/  @!P2 F2I.FTZ.U32.TRUNC.NTZ R26, R0 ;  /* 0x00000000001aa305 */ /* 0x020e22000021f000 */
        /* <DEDUP_REMOVED lines=31> */
[----:B--2---:R-:W0:Y:S08]  /*0b20*/  @!P0 F2I.FTZ.U32.TRUNC.NTZ R23, R4 ;  /* 0x0000000400178305 */ /* 0x004e30000021f000 */
[----:B---3--:R-:W1:Y:S01]  /*0b30*/  @!P1 F2I.FTZ.U32.TRUNC.NTZ R25, R3 ;  /* 0x0000000300199305 */ /* 0x008e62000021f000 */
[----:B0-----:R4:W-:Y:S01]  /*0b40*/  @!P0 STG.E.U8 desc[UR26][R28.64], R23 ;  /* 0x000000171c008986 */ /* 0x0019e2000c10111a */
[----:B------:R-:W-:-:S04]  /*0b50*/  @!P1 IADD3 R26, P0, PT, R7, UR35, RZ ;  /* 0x00000023071a9c10 */ /* 0x000fc8000ff1e0ff */
[C---:B------:R-:W-:Y:S02]  /*0b60*/  @!P1 IADD3.X R27, PT, PT, R6.reuse, UR14, RZ, P0, !PT ;  /* 0x0000000e061b9c10 */ /* 0x040fe400087fe4ff */
[----:B------:R-:W-:Y:S01]  /*0b70*/  @!P2 IADD3 R24, P0, PT, R7, UR34, RZ ;  /* 0x000000220718ac10 */ /* 0x000fe2000ff1e0ff */
[----:B----4-:R-:W0:Y:S02]  /*0b80*/  @!P2 F2I.FTZ.U32.TRUNC.NTZ R29, R2 ;  /* 0x00000002001da305 */ /* 0x010e24000021f000 */
[----:B-1----:R5:W-:Y:S06]  /*0b90*/  @!P1 STG.E.U8 desc[UR26][R26.64], R25 ;  /* 0x000000191a009986 */ /* 0x002bec000c10111a */
[----:B-----5:R-:W1:Y:S01]  /*0ba0*/  @!P3 F2I.FTZ.U32.TRUNC.NTZ R27, R0 ;  /* 0x00000000001bb305 */ /* 0x020e62000021f000 */
        /* <DEDUP_REMOVED lines=8> */
.L_x_3655:
        /* <DEDUP_REMOVED lines=41> */
[----:B---3--:R-:W1:Y:S08]  /*0ec0*/  @!P0 F2I.FTZ.U32.TRUNC.NTZ R9, R4 ;  /* 0x0000000400098305 */ /* 0x008e70000021f000 */
[----:B----4-:R-:W2:Y:S01]  /*0ed0*/  F2I.FTZ.U32.TRUNC.NTZ R23, R18 ;  /* 0x0000001200177305 */ /* 0x010ea2000021f000 */
[----:B-1----:R0:W-:Y:S07]  /*0ee0*/  @!P0 STG.E.U8 desc[UR26][R2.64], R9 ;  /* 0x0000000902008986 */ /* 0x0021ee000c10111a */
[----:B------:R-:W1:Y:S01]  /*0ef0*/  F2I.FTZ.U32.TRUNC.NTZ R19, R19 ;  /* 0x0000001300137305 */ /* 0x000e62000021f000 */
[----:B--2---:R0:W-:Y:S04]  /*0f00*/  @!P1 STG.E.U8 desc[UR26][R6.64], R23 ;  /* 0x0000001706009986 */ /* 0x0041e8000c10111a */
[----:B-1----:R0:W-:Y:S01]  /*0f10*/  @!P2 STG.E.U8 desc[UR26][R12.64], R19 ;  /* 0x000000130c00a986 */ /* 0x0021e2000c10111a */
[----:B------:R-:W-:Y:S05]  /*0f20*/  @P3 EXIT ;  /* 0x000000000000394d */ /* 0x000fea0003800000 */
[----:B-----5:R-:W1:Y:S01]  /*0f30*/  F2I.FTZ.U32.TRUNC.NTZ R5, R0 ;  /* 0x0000000000057305 */ /* 0x020e62000021f000 */
[----:B0-----:R-:W-:-:S04]  /*0f40*/  IADD3 R2, P0, PT, R21, UR42, RZ ;  /* 0x0000002a15027c10 */ /* 0x001fc8000ff1e0ff */
[----:B------:R-:W-:-:S05]  /*0f50*/  IADD3.X R3, PT, PT, R22, UR43, RZ, P0, !PT ;  /* 0x0000002b16037c10 */ /* 0x000fca00087fe4ff */
[----:B-1----:R-:W-:Y:S01]  /*0f60*/  STG.E.U8 desc[UR26][R2.64], R5 ;  /* 0x0000000502007986 */ /* 0x002fe2000c10111a */
[----:B------:R-:W-:Y:S05]  /*0f70*/  EXIT ;  /* 0x000000000000794d */ /* 0x000fea0003800000 */
.L_x_3654:
[----:B------:R-:W0:Y:S02]  /*0f80*/  S2R R10, SR_TID.X ;  /* 0x00000000000a7919 */ /* 0x000e240000002100 */
[----:B0-----:R-:W-:-:S03]  /*0f90*/  IMAD.WIDE.U32 R2, R10, 0x4, RZ ;  /* 0x000000040a027825 */ /* 0x001fc600078e00ff */
[----:B------:R-:W-:-:S04]  /*0fa0*/  ISETP.GE.U32.AND P0, PT, R2, UR13, PT ;  /* 0x0000000d02007c0c */ /* 0x000fc8000bf06070 */
[----:B------:R-:W-:-:S13]  /*0fb0*/  ISETP.GE.AND.EX P0, PT, R3, UR4, PT, P0 ;  /* 0x0000000403007c0c */ /* 0x000fda000bf06300 */
[----:B------:R-:W-:Y:S05]  /*0fc0*/  @P0 EXIT ;  /* 0x000000000000094d */ /* 0x000fea0003800000 */
[----:B------:R-:W-:Y:S01]  /*0fd0*/  IMAD.MOV.U32 R11, RZ, RZ, RZ ;  /* 0x000000ffff0b7224 */ /* 0x000fe200078e00ff */
[----:B------:R-:W0:Y:S06]  /*0fe0*/  LDCU UR5, c[0x0][0x360] ;  /* 0x00006c00ff0577ac */ /* 0x000e2c0008000800 */
.L_x_3657:
[----:B------:R-:W-:-:S04]  /*0ff0*/  LEA R2, P0, R10, UR10, 0x5 ;  /* 0x0000000a0a027c11 */ /* 0x000fc8000f8028ff */
[----:B------:R-:W-:-:S06]  /*1000*/  LEA.HI.X R3, R10, UR11, R11, 0x5, P0 ;  /* 0x0000000b0a037c11 */ /* 0x000fcc00080f2c0b */
[----:B------:R-:W2:Y:S01]  /*1010*/  LDG.E.ENL2.256 R6, R2, desc[UR26][R2.64], 0x55 ;  /* 0xaa00001a0202797e */ /* 0x000ea20008121806 */
[----:B------:R-:W-:Y:S01]  /*1020*/  LEA R4, P0, R10, UR42, 0x2 ;  /* 0x0000002a0a047c11 */ /* 0x000fe2000f8010ff */
[----:B--2---:R-:W-:Y:S08]  /*1030*/  F2I.FTZ.U32.TRUNC.NTZ R0, R2 ;  /* 0x0000000200007305 */ /* 0x004ff0000021f000 */
        /* <DEDUP_REMOVED lines=18> */
        .weak           $__internal_135_$__cuda_sm20_div_u16
        .type           $__internal_135_$__cuda_sm20_div_u16,@function
        .size           $__internal_135_$__cuda_sm20_div_u16,(.L_x_7825 - $__internal_135_$__cuda_sm20_div_u16)
$__internal_135_$__cuda_sm20_div_u16:
        /* <DEDUP_REMOVED lines=19> */
[----:B------:R-:W-:Y:S05]  /*1290*/  RET.REL.NODEC R2 `(_ZN2at6native55_GLOBAL__N__de093ff9_22_ForeachBinaryOpList_cu_a911ec4325multi_tensor_apply_kernelINS1_18TensorListMetadataILi2EEENS1_11CopyFunctorIhN3c107complexIfEELi2ELi1ELi1EEEJNS0_4CopyIhS8_EEEEEvT_T0_DpT1_) ;  /* 0xffffffec02587950 */ /* 0x000fea0003c3ffff */
.L_x_3658:
        /* <DEDUP_REMOVED lines=14> */
.L_x_7825:


//--------------------- .text._ZN2at6native55_GLOBAL__N__de093ff9_22_ForeachBinaryOpList_cu_a911ec4325multi_tensor_apply_kernelINS1_18TensorListMetadataILi2EEENS1_11CopyFunctorIhN3c107complexIdEELi2ELi1ELi1EEEJNS0_4CopyIhS8_EEEEEvT_T0_DpT1_ --------------------------
	.section	.text._ZN2at6native55_GLOBAL__N__de093ff9_22_ForeachBinaryOpList_cu_a911ec4325multi_tensor_apply_kernelINS1_18TensorListMetadataILi2EEENS1_11CopyFunctorIhN3c107complexIdEELi2ELi1ELi1EEEJNS0_4CopyIhS8_EEEEEvT_T0_DpT1_,"ax",@progbits
	.align	128
.text._ZN2at6native55_GLOBAL__N__de093ff9_22_ForeachBinaryOpList_cu_a911ec4325multi_tensor_apply_kernelINS1_18TensorListMetadataILi2EEENS1_11CopyFunctorIhN3c107complexIdEELi2ELi1ELi1EEEJNS0_4CopyIhS8_EEEEEvT_T0_DpT1_:
        .type           _ZN2at6native55_GLOBAL__N__de093ff9_22_ForeachBinaryOpList_cu_a911ec4325multi_tensor_apply_kernelINS1_18TensorListMetadataILi2EEENS1_11CopyFunctorIhN3c107complexIdEELi2ELi1ELi1EEEJNS0_4CopyIhS8_EEEEEvT_T0_DpT1_,@function
        .size           _ZN2at6native55_GLOBAL__N__de093ff9_22_ForeachBinaryOpList_cu_a911ec4325multi_tensor_apply_kernelINS1_18TensorListMetadataILi2EEENS1_11CopyFunctorIhN3c107complexIdEELi2ELi1ELi1EEEJNS0_4CopyIhS8_EEEEEvT_T0_DpT1_,(.L_x_7827 - _ZN2at6native55_GLOBAL__N__de093ff9_22_ForeachBinaryOpList_cu_a911ec4325multi_tensor_apply_kernelINS1_18TensorListMetadataILi2EEENS1_11CopyFunctorIhN3c107complexIdEELi2ELi1ELi1EEEJNS0_4CopyIhS8_EEEEEvT_T0_DpT1_)
        .other          _ZN2at6native55_GLOBAL__N__de093ff9_22_ForeachBinaryOpList_cu_a911ec4325multi_tensor_apply_kernelINS1_18TensorListMetadataILi2EEENS1_11CopyFunctorIhN3c107complexIdEELi2ELi1ELi1EEEJNS0_4CopyIhS8_EEEEEvT_T0_DpT1_,@"STO_CUDA_ENTRY STV_DEFAULT"
_ZN2at6native55_GLOBAL__N__de093ff9_22_ForeachBinaryOpList_cu_a911ec4325multi_tensor_apply_kernelINS1_18TensorListMetadataILi2EEENS1_11CopyFunctorIhN3c107complexIdEELi2ELi1ELi1EEEJNS0_4CopyIhS8_EEEEEvT_T0_DpT1_:
        /* <DEDUP_REMOVED lines=40> */
[----:B------:R-:W-:Y:S05]  /*0280*/  CALL.REL.NOINC `($__internal_136_$__cuda_sm20_div_u16) ;  /* 0x0000001000607944 */ /* 0x000fea0003c00000 */
        /* <DEDUP_REMOVED lines=52> */
.L_x_3661:
        /* <DEDUP_REMOVED lines=30> */
[----:B--2---:R-:W-:-:S15]  /*07b0*/  @!P0 F2I.U32.F64.TRUNC R29, R10 ;  /* 0x0000000a001d8311 */ /* 0x004fde000030d000 */
[----:B------:R-:W-:-:S15]  /*07c0*/  NOP ;  /* 0x0000000000007918 */ /* 0x000fde0000000000 */
[----:B------:R-:W-:-:S15]  /*07d0*/  NOP ;  /* 0x0000000000007918 */ /* 0x000fde0000000000 */
[----:B------:R-:W-:-:S15]  /*07e0*/  NOP ;  /* 0x0000000000007918 */ /* 0x000fde0000000000 */
[----:B------:R-:W-:-:S04]  /*07f0*/  NOP ;  /* 0x0000000000007918 */ /* 0x000fc80000000000 */
[----:B---3--:R-:W0:Y:S02]  /*0800*/  @!P1 F2I.U32.F64.TRUNC R27, R12 ;  /* 0x0000000c001b9311 */ /* 0x008e24000030d000 */
        /* <DEDUP_REMOVED lines=15> */
[----:B----4-:R-:W0:Y:S02]  /*0900*/  @!P2 F2I.U32.F64.TRUNC R27, R8 ;  /* 0x00000008001ba311 */ /* 0x010e24000030d000 */
        /* <DEDUP_REMOVED lines=8> */
[----:B-----5:R-:W0:Y:S02]  /*0990*/  @!P3 F2I.U32.F64.TRUNC R29, R6 ;  /* 0x00000006001db311 */ /* 0x020e24000030d000 */
        /* <DEDUP_REMOVED lines=39> */
[----:B--2---:R-:W0:Y:S02]  /*0c10*/  @!P0 F2I.U32.F64.TRUNC R26, R12 ;  /* 0x0000000c001a8311 */ /* 0x004e24000030d000 */
[----:B0-----:R-:W-:Y:S01]  /*0c20*/  @!P0 STG.E.U8 desc[UR26][R28.64], R26 ;  /* 0x0000001a1c008986 */ /* 0x001fe2000c10111a */
[----:B------:R-:W-:-:S04]  /*0c30*/  @!P1 IADD3 R4, P0, PT, R3, UR35, RZ ;  /* 0x0000002303049c10 */ /* 0x000fc8000ff1e0ff */
[----:B------:R-:W-:-:S15]  /*0c40*/  @!P1 IADD3.X R5, PT, PT, R2, UR14, RZ, P0, !PT ;  /* 0x0000000e02059c10 */ /* 0x000fde00087fe4ff */
[----:B------:R-:W-:-:S15]  /*0c50*/  NOP ;  /* 0x0000000000007918 */ /* 0x000fde0000000000 */
[----:B------:R-:W-:-:S15]  /*0c60*/  NOP ;  /* 0x0000000000007918 */ /* 0x000fde0000000000 */
[----:B------:R-:W-:-:S12]  /*0c70*/  NOP ;  /* 0x0000000000007918 */ /* 0x000fd80000000000 */
[----:B---3--:R-:W0:Y:S02]  /*0c80*/  @!P1 F2I.U32.F64.TRUNC R25, R10 ;  /* 0x0000000a00199311 */ /* 0x008e24000030d000 */
        /* <DEDUP_REMOVED lines=9> */
[----:B----4-:R-:W0:Y:S02]  /*0d20*/  @!P2 F2I.U32.F64.TRUNC R27, R8 ;  /* 0x00000008001ba311 */ /* 0x010e24000030d000 */
[----:B0-----:R5:W-:-:S15]  /*0d30*/  @!P2 STG.E.U8 desc[UR26][R4.64], R27 ;  /* 0x0000001b0400a986 */ /* 0x001bde000c10111a */
[----:B------:R-:W-:-:S15]  /*0d40*/  NOP ;  /* 0x0000000000007918 */ /* 0x000fde0000000000 */
[----:B------:R-:W-:-:S15]  /*0d50*/  NOP ;  /* 0x0000000000007918 */ /* 0x000fde0000000000 */
[----:B------:R-:W-:-:S15]  /*0d60*/  NOP ;  /* 0x0000000000007918 */ /* 0x000fde0000000000 */
[----:B------:R-:W-:-:S02]  /*0d70*/  NOP ;  /* 0x0000000000007918 */ /* 0x000fc40000000000 */
[----:B-----5:R-:W0:Y:S02]  /*0d80*/  @!P3 F2I.U32.F64.TRUNC R27, R6 ;  /* 0x00000006001bb311 */ /* 0x020e24000030d000 */
[----:B0-----:R1:W-:Y:S01]  /*0d90*/  @!P3 STG.E.U8 desc[UR26][R24.64], R27 ;  /* 0x0000001b1800b986 */ /* 0x0013e2000c10111a */
[----:B------:R-:W-:Y:S05]  /*0da0*/  BRA.U UP0, `(.L_x_3661) ;  /* 0xfffffff900087547 */ /* 0x000fea000b83ffff */
.L_x_3660:
        /* <DEDUP_REMOVED lines=39> */
[----:B--2---:R-:W1:Y:S02]  /*1020*/  @!P0 F2I.U32.F64.TRUNC R13, R12 ;  /* 0x0000000c000d8311 */ /* 0x004e64000030d000 */
[----:B-1----:R0:W-:-:S15]  /*1030*/  @!P0 STG.E.U8 desc[UR26][R2.64], R13 ;  /* 0x0000000d02008986 */ /* 0x0021de000c10111a */
[----:B------:R-:W-:-:S15]  /*1040*/  NOP ;  /* 0x0000000000007918 */ /* 0x000fde0000000000 */
[----:B------:R-:W-:-:S15]  /*1050*/  NOP ;  /* 0x0000000000007918 */ /* 0x000fde0000000000 */
[----:B------:R-:W-:-:S15]  /*1060*/  NOP ;  /* 0x0000000000007918 */ /* 0x000fde0000000000 */
[----:B------:R-:W-:-:S02]  /*1070*/  NOP ;  /* 0x0000000000007918 */ /* 0x000fc40000000000 */
[----:B----4-:R-:W1:Y:S02]  /*1080*/  F2I.U32.F64.TRUNC R11, R10 ;  /* 0x0000000a000b7311 */ /* 0x010e64000030d000 */
[----:B-1----:R0:W-:-:S15]  /*1090*/  @!P1 STG.E.U8 desc[UR26][R16.64], R11 ;  /* 0x0000000b10009986 */ /* 0x0021de000c10111a */
[----:B------:R-:W-:-:S15]  /*10a0*/  NOP ;  /* 0x0000000000007918 */ /* 0x000fde0000000000 */
[----:B------:R-:W-:-:S15]  /*10b0*/  NOP ;  /* 0x0000000000007918 */ /* 0x000fde0000000000 */
[----:B------:R-:W-:-:S15]  /*10c0*/  NOP ;  /* 0x0000000000007918 */ /* 0x000fde0000000000 */
[----:B------:R-:W-:-:S02]  /*10d0*/  NOP ;  /* 0x0000000000007918 */ /* 0x000fc40000000000 */
[----:B------:R-:W1:Y:S02]  /*10e0*/  F2I.U32.F64.TRUNC R9, R8 ;  /* 0x0000000800097311 */ /* 0x000e64000030d000 */
[----:B-1----:R0:W-:Y:S01]  /*10f0*/  @!P2 STG.E.U8 desc[UR26][R4.64], R9 ;  /* 0x000000090400a986 */ /* 0x0021e2000c10111a */
[----:B------:R-:W-:Y:S05]  /*1100*/  @P3 EXIT ;  /* 0x000000000000394d */ /* 0x000fea0003800000 */
[----:B0-----:R-:W-:Y:S01]  /*1110*/  IADD3 R2, P0, PT, R25, UR42, RZ ;  /* 0x0000002a19027c10 */ /* 0x001fe2000ff1e0ff */
[----:B-----5:R-:W0:Y:S03]  /*1120*/  F2I.U32.F64.TRUNC R7, R6 ;  /* 0x0000000600077311 */ /* 0x020e26000030d000 */
[----:B------:R-:W-:-:S05]  /*1130*/  IADD3.X R3, PT, PT, R20, UR43, RZ, P0, !PT ;  /* 0x0000002b14037c10 */ /* 0x000fca00087fe4ff */
[----:B0-----:R-:W-:Y:S01]  /*1140*/  STG.E.U8 desc[UR26][R2.64], R7 ;  /* 0x0000000702007986 */ /* 0x001fe2000c10111a */
[----:B------:R-:W-:Y:S05]  /*1150*/  EXIT ;  /* 0x000000000000794d */ /* 0x000fea0003800000 */
.L_x_3659:
[----:B------:R-:W0:Y:S02]  /*1160*/  S2R R14, SR_TID.X ;  /* 0x00000000000e7919 */ /* 0x000e240000002100 */
[----:B0-----:R-:W-:-:S03]  /*1170*/  IMAD.WIDE.U32 R2, R14, 0x4, RZ ;  /* 0x000000040e027825 */ /* 0x001fc600078e00ff */
[----:B------:R-:W-:-:S04]  /*1180*/  ISETP.GE.U32.AND P0, PT, R2, UR13, PT ;  /* 0x0000000d02007c0c */ /* 0x000fc8000bf06070 */
[----:B------:R-:W-:-:S13]  /*1190*/  ISETP.GE.AND.EX P0, PT, R3, UR4, PT, P0 ;  /* 0x0000000403007c0c */ /* 0x000fda000bf06300 */
[----:B------:R-:W-:Y:S05]  /*11a0*/  @P0 EXIT ;  /* 0x000000000000094d */ /* 0x000fea0003800000 */
[----:B------:R-:W-:Y:S01]  /*11b0*/  IMAD.MOV.U32 R17, RZ, RZ, RZ ;  /* 0x000000ffff117224 */ /* 0x000fe200078e00ff */
[----:B------:R-:W0:Y:S06]  /*11c0*/  LDCU UR5, c[0x0][0x360] ;  /* 0x00006c00ff0577ac */ /* 0x000e2c0008000800 */
.L_x_3662:
        /* <DEDUP_REMOVED lines=10> */
[----:B--2---:R-:W-:-:S15]  /*1270*/  F2I.U32.F64.TRUNC R4, R4 ;  /* 0x0000000400047311 */ /* 0x004fde000030d000 */
[----:B------:R-:W-:-:S15]  /*1280*/  NOP ;  /* 0x0000000000007918 */ /* 0x000fde0000000000 */
[----:B------:R-:W-:-:S15]  /*1290*/  NOP ;  /* 0x0000000000007918 */ /* 0x000fde0000000000 */
[----:B------:R-:W-:-:S15]  /*12a0*/  NOP ;  /* 0x0000000000007918 */ /* 0x000fde0000000000 */
[----:B------:R-:W-:-:S04]  /*12b0*/  NOP ;  /* 0x0000000000007918 */ /* 0x000fc80000000000 */
[----:B------:R-:W0:Y:S02]  /*12c0*/  F2I.U32.F64.TRUNC R7, R6 ;  /* 0x0000000600077311 */ /* 0x000e24000030d000 */
[----:B0-----:R-:W-:-:S15]  /*12d0*/  PRMT R15, R4, 0x3340, R7 ;  /* 0x00003340040f7816 */ /* 0x001fde0000000007 */
[----:B------:R-:W-:-:S15]  /*12e0*/  NOP ;  /* 0x0000000000007918 */ /* 0x000fde0000000000 */
[----:B------:R-:W-:-:S15]  /*12f0*/  NOP ;  /* 0x0000000000007918 */ /* 0x000fde0000000000 */
[----:B------:R-:W-:-:S15]  /*1300*/  NOP ;  /* 0x0000000000007918 */ /* 0x000fde0000000000 */
[----:B------:R-:W-:-:S02]  /*1310*/  NOP ;  /* 0x0000000000007918 */ /* 0x000fc40000000000 */
[----:B---3--:R-:W-:-:S15]  /*1320*/  F2I.U32.F64.TRUNC R8, R8 ;  /* 0x0000000800087311 */ /* 0x008fde000030d000 */
[----:B------:R-:W-:-:S15]  /*1330*/  NOP ;  /* 0x0000000000007918 */ /* 0x000fde0000000000 */
[----:B------:R-:W-:-:S15]  /*1340*/  NOP ;  /* 0x0000000000007918 */ /* 0x000fde0000000000 */
[----:B------:R-:W-:-:S15]  /*1350*/  NOP ;  /* 0x0000000000007918 */ /* 0x000fde0000000000 */
[----:B------:R-:W-:-:S04]  /*1360*/  NOP ;  /* 0x0000000000007918 */ /* 0x000fc80000000000 */
[----:B------:R-:W0:Y:S02]  /*1370*/  F2I.U32.F64.TRUNC R11, R10 ;  /* 0x0000000a000b7311 */ /* 0x000e24000030d000 */
        /* <DEDUP_REMOVED lines=9> */
        .weak           $__internal_136_$__cuda_sm20_div_u16
        .type           $__internal_136_$__cuda_sm20_div_u16,@function
        .size           $__internal_136_$__cuda_sm20_div_u16,(.L_x_7827 - $__internal_136_$__cuda_sm20_div_u16)
$__internal_136_$__cuda_sm20_div_u16:
        /* <DEDUP_REMOVED lines=19> */
[----:B------:R-:W-:Y:S05]  /*1540*/  RET.REL.NODEC R2 `(_ZN2at6native55_GLOBAL__N__de093ff9_22_ForeachBinaryOpList_cu_a911ec4325multi_tensor_apply_kernelINS1_18TensorListMetadataILi2EEENS1_11CopyFunctorIhN3c107complexIdEELi2ELi1ELi1EEEJNS0_4CopyIhS8_EEEEEvT_T0_DpT1_) ;  /* 0xffffffe802ac7950 */ /* 0x000fea0003c3ffff */
.L_x_3663:
        /* <DEDUP_REMOVED lines=11> */
.L_x_7827:


//--------------------- .text._ZN2at6native55_GLOBAL__N__de093ff9_22_ForeachBinaryOpList_cu_a911ec4325multi_tensor_apply_kernelINS1_18TensorListMetadataILi2EEENS1_11CopyFunctorIhfLi2ELi1ELi1EEEJNS0_4CopyIhfEEEEEvT_T0_DpT1_ --------------------------
	.section	.text._ZN2at6native55_GLOBAL__N__de093ff9_22_ForeachBinaryOpList_cu_a911ec4325multi_tensor_apply_kernelINS1_18TensorListMetadataILi2EEENS1_11CopyFunctorIhfLi2ELi1ELi1EEEJNS0_4CopyIhfEEEEEvT_T0_DpT1_,"ax",@progbits
	.align	128
.text._ZN2at6native55_GLOBAL__N__de093ff9_22_ForeachBinaryOpList_cu_a911ec4325multi_tensor_apply_kernelINS1_18TensorListMetadataILi2EEENS1_11CopyFunctorIhfLi2ELi1ELi1EEEJNS0_4CopyIhfEEEEEvT_T0_DpT1_:
        .type           _ZN2at6native55_GLOBAL__N__de093ff9_22_ForeachBinaryOpList_cu_a911ec4325multi_tensor_apply_kernelINS1_18TensorListMetadataILi2EEENS1_11CopyFunctorIhfLi2ELi1ELi1EEEJNS0_4CopyIhfEEEEEvT_T0_DpT1_,@function
        .size           _ZN2at6native55_GLOBAL__N__de093ff9_22_ForeachBinaryOpList_cu_a911ec4325multi_tensor_apply_kernelINS1_18TensorListMetadataILi2EEENS1_11CopyFunctorIhfLi2ELi1ELi1EEEJNS0_4CopyIhfEEEEEvT_T0_DpT1_,(.L_x_7829 - _ZN2at6native55_GLOBAL__N__de093ff9_22_ForeachBinaryOpList_cu_a911ec4325multi_tensor_apply_kernelINS1_18TensorListMetadataILi2EEENS1_11CopyFunctorIhfLi2ELi1ELi1EEEJNS0_4CopyIhfEEEEEvT_T0_DpT1_)
        .other          _ZN2at6native55_GLOBAL__N__de093ff9_22_ForeachBinaryOpList_cu_a911ec4325multi_tensor_apply_kernelINS1_18TensorListMetadataILi2EEENS1_11CopyFunctorIhfLi2ELi1ELi1EEEJNS0_4CopyIhfEEEEEvT_T0_DpT1_,@"STO_CUDA_ENTRY STV_DEFAULT"
_ZN2at6native55_GLOBAL__N__de093ff9_22_ForeachBinaryOpList_cu_a911ec4325multi_tensor_apply_kernelINS1_18TensorListMetadataILi2EEENS1_11CopyFunctorIhfLi2ELi1ELi1EEEJNS0_4CopyIhfEEEEEvT_T0_DpT1_:
        /* <DEDUP_REMOVED lines=40> */
[----:B------:R-:W-:Y:S05]  /*0280*/  CALL.REL.NOINC `($__internal_137_$__cuda_sm20_div_u16) ;  /* 0x0000000c00a07944 */ /* 0x000fea0003c00000 */
        /* <DEDUP_REMOVED lines=48> */
.L_x_3666:
        /* <DEDUP_REMOVED lines=33> */
[----:B----4-:R-:W0:Y:S08]  /*07a0*/  @!P3 F2I.FTZ.U32.TRUNC.NTZ R29, R25 ;  /* 0x00000019001db305 */ /* 0x010e30000021f000 */
[----:B-----5:R-:W1:Y:S01]  /*07b0*/  @!P2 F2I.FTZ.U32.TRUNC.NTZ R28, R6 ;  /* 0x00000006001ca305 */ /* 0x020e62000021f000 */
[----:B0-----:R-:W-:Y:S01]  /*07c0*/  @!P3 STG.E.U8 desc[UR26][R18.64], R29 ;  /* 0x0000001d1200b986 */ /* 0x001fe2000c10111a */
[----:B------:R-:W-:-:S04]  /*07d0*/  @!P2 IADD3 R20, P3, PT, R16, UR30, RZ ;  /* 0x0000001e1014ac10 */ /* 0x000fc8000ff7e0ff */
[----:B------:R-:W-:-:S05]  /*07e0*/  @!P2 IADD3.X R21, PT, PT, R17, UR31, RZ, P3, !PT ;  /* 0x0000001f1115ac10 */ /* 0x000fca0009ffe4ff */
[----:B-1----:R2:W-:Y:S01]  /*07f0*/  @!P2 STG.E.U8 desc[UR26][R20.64], R28 ;  /* 0x0000001c1400a986 */ /* 0x0025e2000c10111a */
[C---:B------:R-:W-:Y:S01]  /*0800*/  @!P0 IADD3 R22, P2, PT, R16.reuse, UR36, RZ ;  /* 0x0000002410168c10 */ /* 0x040fe2000ff5e0ff */
[----:B--2---:R-:W0:Y:S03]  /*0810*/  @!P0 F2I.FTZ.U32.TRUNC.NTZ R21, R7 ;  /* 0x0000000700158305 */ /* 0x004e26000021f000 */
[----:B------:R-:W-:Y:S02]  /*0820*/  @!P0 IADD3.X R23, PT, PT, R17, UR13, RZ, P2, !PT ;  /* 0x0000000d11178c10 */ /* 0x000fe400097fe4ff */
[----:B------:R-:W-:-:S03]  /*0830*/  @!P1 IADD3 R18, P2, PT, R16, UR35, RZ ;  /* 0x0000002310129c10 */ /* 0x000fc6000ff5e0ff */
[----:B0-----:R3:W-:Y:S01]  /*0840*/  @!P0 STG.E.U8 desc[UR26][R22.64], R21 ;  /* 0x0000001516008986 */ /* 0x0017e2000c10111a */
[----:B------:R-:W-:Y:S01]  /*0850*/  IADD3 R27, P0, PT, R27, UR29, RZ ;  /* 0x0000001d1b1b7c10 */ /* 0x000fe2000ff1e0ff */
[----:B---3--:R-:W0:Y:S04]  /*0860*/  @!P1 F2I.FTZ.U32.TRUNC.NTZ R23, R24 ;  /* 0x0000001800179305 */ /* 0x008e28000021f000 */
        /* <DEDUP_REMOVED lines=38> */
[----:B--2---:R-:W0:Y:S08]  /*0ad0*/  @!P0 F2I.FTZ.U32.TRUNC.NTZ R29, R25 ;  /* 0x00000019001d8305 */ /* 0x004e30000021f000 */
[----:B---3--:R-:W2:Y:S01]  /*0ae0*/  @!P1 F2I.FTZ.U32.TRUNC.NTZ R28, R6 ;  /* 0x00000006001c9305 */ /* 0x008ea2000021f000 */
[----:B0-----:R4:W-:Y:S01]  /*0af0*/  @!P0 STG.E.U8 desc[UR26][R26.64], R29 ;  /* 0x0000001d1a008986 */ /* 0x0019e2000c10111a */
[----:B------:R-:W-:-:S04]  /*0b00*/  @!P1 IADD3 R22, P0, PT, R16, UR34, RZ ;  /* 0x0000002210169c10 */ /* 0x000fc8000ff1e0ff */
[----:B------:R-:W-:Y:S02]  /*0b10*/  @!P1 IADD3.X R23, PT, PT, R17, UR16, RZ, P0, !PT ;  /* 0x0000001011179c10 */ /* 0x000fe400087fe4ff */
[----:B-1----:R-:W-:-:S03]  /*0b20*/  @!P2 IADD3 R20, P0, PT, R16, UR33, RZ ;  /* 0x000000211014ac10 */ /* 0x002fc6000ff1e0ff */
[----:B--2---:R0:W-:Y:S01]  /*0b30*/  @!P1 STG.E.U8 desc[UR26][R22.64], R28 ;  /* 0x0000001c16009986 */ /* 0x0041e2000c10111a */
[----:B----4-:R-:W1:Y:S01]  /*0b40*/  @!P2 F2I.FTZ.U32.TRUNC.NTZ R27, R7 ;  /* 0x00000007001ba305 */ /* 0x010e62000021f000 */
[----:B------:R-:W-:Y:S02]  /*0b50*/  @!P2 IADD3.X R21, PT, PT, R17, UR18, RZ, P0, !PT ;  /* 0x000000121115ac10 */ /* 0x000fe400087fe4ff */
[----:B-----5:R-:W-:-:S05]  /*0b60*/  @!P3 IADD3 R18, P0, PT, R16, UR32, RZ ;  /* 0x000000201012bc10 */ /* 0x020fca000ff1e0ff */
[----:B0-----:R-:W0:Y:S01]  /*0b70*/  @!P3 F2I.FTZ.U32.TRUNC.NTZ R23, R24 ;  /* 0x000000180017b305 */ /* 0x001e22000021f000 */
[----:B------:R-:W-:Y:S01]  /*0b80*/  @!P3 IADD3.X R19, PT, PT, R17, UR20, RZ, P0, !PT ;  /* 0x000000141113bc10 */ /* 0x000fe200087fe4ff */
[----:B-1----:R1:W-:Y:S04]  /*0b90*/  @!P2 STG.E.U8 desc[UR26][R20.64], R27 ;  /* 0x0000001b1400a986 */ /* 0x0023e8000c10111a */
[----:B0-----:R1:W-:Y:S01]  /*0ba0*/  @!P3 STG.E.U8 desc[UR26][R18.64], R23 ;  /* 0x000000171200b986 */ /* 0x0013e2000c10111a */
[----:B------:R-:W-:-:S04]  /*0bb0*/  IMAD.U32 R29, RZ, RZ, UR29 ;  /* 0x0000001dff1d7e24 */ /* 0x000fc8000f8e00ff */
[----:B------:R-:W-:Y:S01]  /*0bc0*/  IMAD.WIDE.U32 R16, R29, 0x8, R16 ;  /* 0x000000081d107825 */ /* 0x000fe200078e0010 */
[----:B------:R-:W-:Y:S06]  /*0bd0*/  BRA.U UP0, `(.L_x_3666) ;  /* 0xfffffff9006c7547 */ /* 0x000fec000b83ffff */
.L_x_3665:
        /* <DEDUP_REMOVED lines=41> */
[----:B--2---:R-:W1:Y:S08]  /*0e70*/  @!P0 F2I.FTZ.U32.TRUNC.NTZ R11, R25 ;  /* 0x00000019000b8305 */ /* 0x004e70000021f000 */
[----:B---3--:R-:W2:Y:S01]  /*0e80*/  F2I.FTZ.U32.TRUNC.NTZ R15, R15 ;  /* 0x0000000f000f7305 */ /* 0x008ea2000021f000 */
[----:B-1----:R0:W-:Y:S07]  /*0e90*/  @!P0 STG.E.U8 desc[UR26][R2.64], R11 ;  /* 0x0000000b02008986 */ /* 0x0021ee000c10111a */
[----:B------:R-:W1:Y:S01]  /*0ea0*/  F2I.FTZ.U32.TRUNC.NTZ R17, R14 ;  /* 0x0000000e00117305 */ /* 0x000e62000021f000 */
[----:B--2---:R0:W-:Y:S04]  /*0eb0*/  @!P1 STG.E.U8 desc[UR26][R4.64], R15 ;  /* 0x0000000f04009986 */ /* 0x0041e8000c10111a */
[----:B-1----:R0:W-:Y:S01]  /*0ec0*/  @!P2 STG.E.U8 desc[UR26][R6.64], R17 ;  /* 0x000000110600a986 */ /* 0x0021e2000c10111a */
[----:B------:R-:W-:Y:S05]  /*0ed0*/  @P3 EXIT ;  /* 0x000000000000394d */ /* 0x000fea0003800000 */
[----:B0----5:R-:W0:Y:S01]  /*0ee0*/  F2I.FTZ.U32.TRUNC.NTZ R5, R24 ;  /* 0x0000001800057305 */ /* 0x021e22000021f000 */
[----:B------:R-:W-:-:S04]  /*0ef0*/  IADD3 R2, P0, PT, R16, UR41, RZ ;  /* 0x0000002910027c10 */ /* 0x000fc8000ff1e0ff */
[----:B------:R-:W-:-:S05]  /*0f00*/  IADD3.X R3, PT, PT, R21, UR42, RZ, P0, !PT ;  /* 0x0000002a15037c10 */ /* 0x000fca00087fe4ff */
[----:B0-----:R-:W-:Y:S01]  /*0f10*/  STG.E.U8 desc[UR26][R2.64], R5 ;  /* 0x0000000502007986 */ /* 0x001fe2000c10111a */
[----:B------:R-:W-:Y:S05]  /*0f20*/  EXIT ;  /* 0x000000000000794d */ /* 0x000fea0003800000 */
.L_x_3664:
[----:B------:R-:W0:Y:S02]  /*0f30*/  S2R R6, SR_TID.X ;  /* 0x0000000000067919 */ /* 0x000e240000002100 */
[----:B0-----:R-:W-:-:S03]  /*0f40*/  IMAD.WIDE.U32 R2, R6, 0x4, RZ ;  /* 0x0000000406027825 */ /* 0x001fc600078e00ff */
[----:B------:R-:W-:-:S04]  /*0f50*/  ISETP.GE.U32.AND P0, PT, R2, UR13, PT ;  /* 0x0000000d02007c0c */ /* 0x000fc8000bf06070 */
[----:B------:R-:W-:-:S13]  /*0f60*/  ISETP.GE.AND.EX P0, PT, R3, UR4, PT, P0 ;  /* 0x0000000403007c0c */ /* 0x000fda000bf06300 */
[----:B------:R-:W-:Y:S05]  /*0f70*/  @P0 EXIT ;  /* 0x000000000000094d */ /* 0x000fea0003800000 */
[----:B------:R-:W-:Y:S01]  /*0f80*/  IMAD.MOV.U32 R13, RZ, RZ, RZ ;  /* 0x000000ffff0d7224 */ /* 0x000fe200078e00ff */
[----:B------:R-:W0:Y:S06]  /*0f90*/  LDCU UR5, c[0x0][0x360] ;  /* 0x00006c00ff0577ac */ /* 0x000e2c0008000800 */
.L_x_3667:
        /* <DEDUP_REMOVED lines=9> */
[----:B--2---:R-:W-:Y:S08]  /*1030*/  F2I.FTZ.U32.TRUNC.NTZ R10, R10 ;  /* 0x0000000a000a7305 */ /* 0x004ff0000021f000 */
[----:B------:R-:W0:Y:S08]  /*1040*/  F2I.FTZ.U32.TRUNC.NTZ R11, R11 ;  /* 0x0000000b000b7305 */ /* 0x000e30000021f000 */
[----:B------:R-:W-:Y:S01]  /*1050*/  F2I.FTZ.U32.TRUNC.NTZ R8, R8 ;  /* 0x0000000800087305 */ /* 0x000fe2000021f000 */
[----:B0-----:R-:W-:-:S07]  /*1060*/  PRMT R0, R10, 0x3340, R11 ;  /* 0x000033400a007816 */ /* 0x001fce000000000b */
        /* <DEDUP_REMOVED lines=10> */
        .weak           $__internal_137_$__cuda_sm20_div_u16
        .type           $__internal_137_$__cuda_sm20_div_u16,@function
        .size           $__internal_137_$__cuda_sm20_div_u16,(.L_x_7829 - $__internal_137_$__cuda_sm20_div_u16)
$__internal_137_$__cuda_sm20_div_u16:
        /* <DEDUP_REMOVED lines=19> */
[----:B------:R-:W-:Y:S05]  /*1240*/  RET.REL.NODEC R2 `(_ZN2at6native55_GLOBAL__N__de093ff9_22_ForeachBinaryOpList_cu_a911ec4325multi_tensor_apply_kernelINS1_18TensorListMetadataILi2EEENS1_11CopyFunctorIhfLi2ELi1ELi1EEEJNS0_4CopyIhfEEEEEvT_T0_DpT1_) ;  /* 0xffffffec026c7950 */ /* 0x000fea0003c3ffff */
.L_x_3668:
        /* <DEDUP_REMOVED lines=11> */
.L_x_7829:


//--------------------- .text._ZN2at6native55_GLOBAL__N__de093ff9_22_ForeachBinaryOpList_cu_a911ec4325multi_tensor_apply_kernelINS1_18TensorListMetadataILi2EEENS1_11CopyFunctorIhdLi2ELi1ELi1EEEJNS0_4CopyIhdEEEEEvT_T0_DpT1_ --------------------------
	.section	.text._ZN2at6native55_GLOBAL__N__de093ff9_22_ForeachBinaryOpList_cu_a911ec4325multi_tensor_apply_kernelINS1_18TensorListMetadataILi2EEENS1_11CopyFunctorIhdLi2ELi1ELi1EEEJNS0_4CopyIhdEEEEEvT_T0_DpT1_,"ax",@progbits
	.align	128
.text._ZN2at6native55_GLOBAL__N__de093ff9_22_ForeachBinaryOpList_cu_a911ec4325multi_tensor_apply_kernelINS1_18TensorListMetadataILi2EEENS1_11CopyFunctorIhdLi2ELi1ELi1EEEJNS0_4CopyIhdEEEEEvT_T0_DpT1_:
        .type           _ZN2at6native55_GLOBAL__N__de093ff9_22_ForeachBinaryOpList_cu_a911ec4325multi_tensor_apply_kernelINS1_18TensorListMetadataILi2EEENS1_11CopyFunctorIhdLi2ELi1ELi1EEEJNS0_4CopyIhdEEEEEvT_T0_DpT1_,@function
        .size           _ZN2at6native55_GLOBAL__N__de093ff9_22_ForeachBinaryOpList_cu_a911ec4325multi_tensor_apply_kernelINS1_18TensorListMetadataILi2EEENS1_11CopyFunctorIhdLi2ELi1ELi1EEEJNS0_4CopyIhdEEEEEvT_T0_DpT1_,(.L_x_7831 - _ZN2at6native55_GLOBAL__N__de093ff9_22_ForeachBinaryOpList_cu_a911ec4325multi_tensor_apply_kernelINS1_18TensorListMetadataILi2EEENS1_11CopyFunctorIhdLi2ELi1ELi1EEEJNS0_4CopyIhdEEEEEvT_T0_DpT1_)
        .other          _ZN2at6native55_GLOBAL__N__de093ff9_22_ForeachBinaryOpList_cu_a911ec4325multi_tensor_apply_kernelINS1_18TensorListMetadataILi2EEENS1_11CopyFunctorIhdLi2ELi1ELi1EEEJNS0_4CopyIhdEEEEEvT_T0_DpT1_,@"STO_CUDA_ENTRY STV_DEFAULT"
_ZN2at6native55_GLOBAL__N__de093ff9_22_ForeachBinaryOpList_cu_a911ec4325multi_tensor_apply_kernelINS1_18TensorListMetadataILi2EEENS1_11CopyFunctorIhdLi2ELi1ELi1EEEJNS0_4CopyIhdEEEEEvT_T0_DpT1_:
        /* <DEDUP_REMOVED lines=40> */
[----:B------:R-:W-:Y:S05]  /*0280*/  CALL.REL.NOINC `($__internal_138_$__cuda_sm20_div_u16) ;  /* 0x0000001000487944 */ /* 0x000fea0003c00000 */
        /* <DEDUP_REMOVED lines=47> */
.L_x_3671:
        /* <DEDUP_REMOVED lines=126> */
.L_x_3670:
        /* <DEDUP_REMOVED lines=59> */
.L_x_3669:
[----:B------:R-:W0:Y:S02]  /*1110*/  S2R R14, SR_TID.X ;  /* 0x00000000000e7919 */ /* 0x000e240000002100 */
[----:B0-----:R-:W-:-:S03]  /*1120*/  IMAD.WIDE.U32 R2, R14, 0x4, RZ ;  /* 0x000000040e027825 */ /* 0x001fc600078e00ff */
[----:B------:R-:W-:-:S04]  /*1130*/  ISETP.GE.U32.AND P0, PT, R2, UR13, PT ;  /* 0x0000000d02007c0c */ /* 0x000fc8000bf06070 */
[----:B------:R-:W-:-:S13]  /*1140*/  ISETP.GE.AND.EX P0, PT, R3, UR4, PT, P0 ;  /* 0x0000000403007c0c */ /* 0x000fda000bf06300 */
[----:B------:R-:W-:Y:S05]  /*1150*/  @P0 EXIT ;  /* 0x000000000000094d */ /* 0x000fea0003800000 */
[----:B------:R-:W-:Y:S01]  /*1160*/  IMAD.MOV.U32 R15, RZ, RZ, RZ ;  /* 0x000000ffff0f7224 */ /* 0x000fe200078e00ff */
[----:B------:R-:W0:Y:S06]  /*1170*/  LDCU UR5, c[0x0][0x360] ;  /* 0x00006c00ff0577ac */ /* 0x000e2c0008000800 */
.L_x_3672:
        /* <DEDUP_REMOVED lines=14> */
[----:B------:R-:W-:-:S15]  /*1260*/  F2I.U32.F64.TRUNC R8, R8 ;  /* 0x0000000800087311 */ /* 0x000fde000030d000 */
        /* <DEDUP_REMOVED lines=10> */
[----:B------:R-:W0:Y:S02]  /*1310*/  F2I.U32.F64.TRUNC R7, R6 ;  /* 0x0000000600077311 */ /* 0x000e24000030d000 */
        /* <DEDUP_REMOVED lines=9> */
        .weak           $__internal_138_$__cuda_sm20_div_u16
        .type           $__internal_138_$__cuda_sm20_div_u16,@function
        .size           $__internal_138_$__cuda_sm20_div_u16,(.L_x_7831 - $__internal_138_$__cuda_sm20_div_u16)
$__internal_138_$__cuda_sm20_div_u16:
        /* <DEDUP_REMOVED lines=19> */
[----:B------:R-:W-:Y:S05]  /*14e0*/  RET.REL.NODEC R2 `(_ZN2at6native55_GLOBAL__N__de093ff9_22_ForeachBinaryOpList_cu_a911ec4325multi_tensor_apply_kernelINS1_18TensorListMetadataILi2EEENS1_11CopyFunctorIhdLi2ELi1ELi1EEEJNS0_4CopyIhdEEEEEvT_T0_DpT1_) ;  /* 0xffffffe802c47950 */ /* 0x000fea0003c3ffff */
.L_x_3673:
        /* <DEDUP_REMOVED lines=9> */
.L_x_7831:


//--------------------- .text._ZN2at6native55_GLOBAL__N__de093ff9_22_ForeachBinaryOpList_cu_a911ec4325multi_tensor_apply_kernelINS1_18TensorListMetadataILi2EEENS1_11CopyFunctorIhiLi2ELi1ELi1EEEJNS0_4CopyIhiEEEEEvT_T0_DpT1_ --------------------------
	.section	.text._ZN2at6native55_GLOBAL__N__de093ff9_22_ForeachBinaryOpList_cu_a911ec4325multi_tensor_apply_kernelINS1_18TensorListMetadataILi2EEENS1_11CopyFunctorIhiLi2ELi1ELi1EEEJNS0_4CopyIhiEEEEEvT_T0_DpT1_,"ax",@progbits
	.align	128
.text._ZN2at6native55_GLOBAL__N__de093ff9_22_ForeachBinaryOpList_cu_a911ec4325multi_tensor_apply_kernelINS1_18TensorListMetadataILi2EEENS1_11CopyFunctorIhiLi2ELi1ELi1EEEJNS0_4CopyIhiEEEEEvT_T0_DpT1_:
        .type           _ZN2at6native55_GLOBAL__N__de093ff9_22_ForeachBinaryOpList_cu_a911ec4325multi_tensor_apply_kernelINS1_18TensorListMetadataILi2EEENS1_11CopyFunctorIhiLi2ELi1ELi1EEEJNS0_4CopyIhiEEEEEvT_T0_DpT1_,@function
        .size           _ZN2at6native55_GLOBAL__N__de093ff9_22_ForeachBinaryOpList_cu_a911ec4325multi_tensor_apply_kernelINS1_18TensorListMetadataILi2EEENS1_11CopyFunctorIhiLi2ELi1ELi1EEEJNS0_4CopyIhiEEEEEvT_T0_DpT1_,(.L_x_7833 - _ZN2at6native55_GLOBAL__N__de093ff9_22_ForeachBinaryOpList_cu_a911ec4325multi_tensor_apply_kernelINS1_18TensorListMetadataILi2EEENS1_11CopyFunctorIhiLi2ELi1ELi1EEEJNS0_4CopyIhiEEEEEvT_T0_DpT1_)
        .other          _ZN2at6native55_GLOBAL__N__de093ff9_22_ForeachBinaryOpList_cu_a911ec4325multi_tensor_apply_kernelINS1_18TensorListMetadataILi2EEENS1_11CopyFunctorIhiLi2ELi1ELi1EEEJNS0_4CopyIhiEEEEEvT_T0_DpT1_,@"STO_CUDA_ENTRY STV_DEFAULT"
_ZN2at6native55_GLOBAL__N__de093ff9_22_ForeachBinaryOpList_cu_a911ec4325multi_tensor_apply_kernelINS1_18TensorListMetadataILi2EEENS1_11CopyFunctorIhiLi2ELi1ELi1EEEJNS0_4CopyIhiEEEEEvT_T0_DpT1_:
        /* <DEDUP_REMOVED lines=40> */
[----:B------:R-:W-:Y:S05]  /*0280*/  CALL.REL.NOINC `($__internal_139_$__cuda_sm20_div_u16) ;  /* 0x0000000c00607944 */ /* 0x000fea0003c00000 */
        /* <DEDUP_REMOVED lines=48> */
.L_x_3676:
        /* <DEDUP_REMOVED lines=93> */
.L_x_3675:
        /* <DEDUP_REMOVED lines=49> */
.L_x_3674:
[----:B------:R-:W0:Y:S02]  /*0e70*/  S2R R6, SR_TID.X ;  /* 0x0000000000067919 */ /* 0x000e240000002100 */
[----:B0-----:R-:W-:-:S03]  /*0e80*/  IMAD.WIDE.U32 R2, R6, 0x4, RZ ;  /* 0x0000000406027825 */ /* 0x001fc600078e00ff */
[----:B------:R-:W-:-:S04]  /*0e90*/  ISETP.GE.U32.AND P0, PT, R2, UR13, PT ;  /* 0x0000000d02007c0c */ /* 0x000fc8000bf06070 */
[----:B------:R-:W-:-:S13]  /*0ea0*/  ISETP.GE.AND.EX P0, PT, R3, UR4, PT, P0 ;  /* 0x0000000403007c0c */ /* 0x000fda000bf06300 */
[----:B------:R-:W-:Y:S05]  /*0eb0*/  @P0 EXIT ;  /* 0x000000000000094d */ /* 0x000fea0003800000 */
[----:B------:R-:W-:Y:S01]  /*0ec0*/  IMAD.MOV.U32 R7, RZ, RZ, RZ ;  /* 0x000000ffff077224 */ /* 0x000fe200078e00ff */
[----:B------:R-:W0:Y:S06]  /*0ed0*/  LDCU UR5, c[0x0][0x360] ;  /* 0x00006c00ff0577ac */ /* 0x000e2c0008000800 */
.L_x_3677:
        /* <DEDUP_REMOVED lines=19> */
        .weak           $__internal_139_$__cuda_sm20_div_u16
        .type           $__internal_139_$__cuda_sm20_div_u16,@function
        .size           $__internal_139_$__cuda_sm20_div_u16,(.L_x_7833 - $__internal_139_$__cuda_sm20_div_u16)
$__internal_139_$__cuda_sm20_div_u16:
        /* <DEDUP_REMOVED lines=19> */
[----:B------:R-:W-:Y:S05]  /*1140*/  RET.REL.NODEC R2 `(_ZN2at6native55_GLOBAL__N__de093ff9_22_ForeachBinaryOpList_cu_a911ec4325multi_tensor_apply_kernelINS1_18TensorListMetadataILi2EEENS1_11CopyFunctorIhiLi2ELi1ELi1EEEJNS0_4CopyIhiEEEEEvT_T0_DpT1_) ;  /* 0xffffffec02ac7950 */ /* 0x000fea0003c3ffff */
.L_x_3678:
        /* <DEDUP_REMOVED lines=11> */
.L_x_7833:


//--------------------- .text._ZN2at6native55_GLOBAL__N__de093ff9_22_ForeachBinaryOpList_cu_a911ec4325multi_tensor_apply_kernelINS1_18TensorListMetadataILi2EEENS1_11CopyFunctorIhsLi2ELi1ELi1EEEJNS0_4CopyIhsEEEEEvT_T0_DpT1_ --------------------------
	.section	.text._ZN2at6native55_GLOBAL__N__de093ff9_22_ForeachBinaryOpList_cu_a911ec4325multi_tensor_apply_kernelINS1_18TensorListMetadataILi2EEENS1_11CopyFunctorIhsLi2ELi1ELi1EEEJNS0_4CopyIhsEEEEEvT_T0_DpT1_,"ax",@progbits
	.align	128
.text._ZN2at6native55_GLOBAL__N__de093ff9_22_ForeachBinaryOpList_cu_a911ec4325multi_tensor_apply_kernelINS1_18TensorListMetadataILi2EEENS1_11CopyFunctorIhsLi2ELi1ELi1EEEJNS0_4CopyIhsEEEEEvT_T0_DpT1_:
        .type           _ZN2at6native55_GLOBAL__N__de093ff9_22_ForeachBinaryOpList_cu_a911ec4325multi_tensor_apply_kernelINS1_18TensorListMetadataILi2EEENS1_11CopyFunctorIhsLi2ELi1ELi1EEEJNS0_4CopyIhsEEEEEvT_T0_DpT1_,@function
        .size           _ZN2at6native55_GLOBAL__N__de093ff9_22_ForeachBinaryOpList_cu_a911ec4325multi_tensor_apply_kernelINS1_18TensorListMetadataILi2EEENS1_11CopyFunctorIhsLi2ELi1ELi1EEEJNS0_4CopyIhsEEEEEvT_T0_DpT1_,(.L_x_7835 - _ZN2at6native55_GLOBAL__N__de093ff9_22_ForeachBinaryOpList_cu_a911ec4325multi_tensor_apply_kernelINS1_18TensorListMetadataILi2EEENS1_11CopyFunctorIhsLi2ELi1ELi1EEEJNS0_4CopyIhsEEEEEvT_T0_DpT1_)
        .other          _ZN2at6native55_GLOBAL__N__de093ff9_22_ForeachBinaryOpList_cu_a911ec4325multi_tensor_apply_kernelINS1_18TensorListMetadataILi2EEENS1_11CopyFunctorIhsLi2ELi1ELi1EEEJNS0_4CopyIhsEEEEEvT_T0_DpT1_,@"STO_CUDA_ENTRY STV_DEFAULT"
_ZN2at6native55_GLOBAL__N__de093ff9_22_ForeachBinaryOpList_cu_a911ec4325multi_tensor_apply_kernelINS1_18TensorListMetadataILi2EEENS1_11CopyFunctorIhsLi2ELi1ELi1EEEJNS0_4CopyIhsEEEEEvT_T0_DpT1_:
        /* <DEDUP_REMOVED lines=40> */
[----:B------:R-:W-:Y:S05]  /*0280*/  CALL.REL.NOINC `($__internal_140_$__cuda_sm20_div_u16) ;  /* 0x0000000c005c7944 */ /* 0x000fea0003c00000 */
        /* <DEDUP_REMOVED lines=48> */
.L_x_3681:
        /* <DEDUP_REMOVED lines=93> */
.L_x_3680:
        /* <DEDUP_REMOVED lines=48> */
.L_x_3679:
[----:B------:R-:W0:Y:S02]  /*0e60*/  S2R R6, SR_TID.X ;  /* 0x0000000000067919 */ /* 0x000e240000002100 */
[----:B0-----:R-:W-:-:S03]  /*0e70*/  IMAD.WIDE.U32 R2, R6, 0x4, RZ ;  /* 0x0000000406027825 */ /* 0x001fc600078e00ff */
[----:B------:R-:W-:-:S04]  /*0e80*/  ISETP.GE.U32.AND P0, PT, R2, UR13, PT ;  /* 0x0000000d02007c0c */ /* 0x000fc8000bf06070 */
[----:B------:R-:W-:-:S13]  /*0e90*/  ISETP.GE.AND.EX P0, PT, R3, UR4, PT, P0 ;  /* 0x0000000403007c0c */ /* 0x000fda000bf06300 */
[----:B------:R-:W-:Y:S05]  /*0ea0*/  @P0 EXIT ;  /* 0x000000000000094d */ /* 0x000fea0003800000 */
[----:B------:R-:W-:Y:S01]  /*0eb0*/  IMAD.MOV.U32 R9, RZ, RZ, RZ ;  /* 0x000000ffff097224 */ /* 0x000fe200078e00ff */
[----:B------:R-:W0:Y:S06]  /*0ec0*/  LDCU UR5, c[0x0][0x360] ;  /* 0x00006c00ff0577ac */ /* 0x000e2c0008000800 */
.L_x_3682:
        /* <DEDUP_REMOVED lines=19> */
        .weak           $__internal_140_$__cuda_sm20_div_u16
        .type           $__internal_140_$__cuda_sm20_div_u16,@function
        .size           $__internal_140_$__cuda_sm20_div_u16,(.L_x_7835 - $__internal_140_$__cuda_sm20_div_u16)
$__internal_140_$__cuda_sm20_div_u16:
        /* <DEDUP_REMOVED lines=19> */
[----:B------:R-:W-:Y:S05]  /*1130*/  RET.REL.NODEC R2 `(_ZN2at6native55_GLOBAL__N__de093ff9_22_ForeachBinaryOpList_cu_a911ec4325multi_tensor_apply_kernelINS1_18TensorListMetadataILi2EEENS1_11CopyFunctorIhsLi2ELi1ELi1EEEJNS0_4CopyIhsEEEEEvT_T0_DpT1_) ;  /* 0xffffffec02b07950 */ /* 0x000fea0003c3ffff */
.L_x_3683:
        /* <DEDUP_REMOVED lines=12> */
.L_x_7835:


//--------------------- .text._ZN2at6native55_GLOBAL__N__de093ff9_22_ForeachBinaryOpList_cu_a911ec4325multi_tensor_apply_kernelINS1_18TensorListMetadataILi2EEENS1_11CopyFunctorIhlLi2ELi1ELi1EEEJNS0_4CopyIhlEEEEEvT_T0_DpT1_ --------------------------
	.section	.text._ZN2at6native55_GLOBAL__N__de093ff9_22_ForeachBinaryOpList_cu_a911ec4325multi_tensor_apply_kernelINS1_18TensorListMetadataILi2EEENS1_11CopyFunctorIhlLi2ELi1ELi1EEEJNS0_4CopyIhlEEEEEvT_T0_DpT1_,"ax",@progbits
	.align	128
.text._ZN2at6native55_GLOBAL__N__de093ff9_22_ForeachBinaryOpList_cu_a911ec4325multi_tensor_apply_kernelINS1_18TensorListMetadataILi2EEENS1_11CopyFunctorIhlLi2ELi1ELi1EEEJNS0_4CopyIhlEEEEEvT_T0_DpT1_:
        .type           _ZN2at6native55_GLOBAL__N__de093ff9_22_ForeachBinaryOpList_cu_a911ec4325multi_tensor_apply_kernelINS1_18TensorListMetadataILi2EEENS1_11CopyFunctorIhlLi2ELi1ELi1EEEJNS0_4CopyIhlEEEEEvT_T0_DpT1_,@function
        .size           _ZN2at6native55_GLOBAL__N__de093ff9_22_ForeachBinaryOpList_cu_a911ec4325multi_tensor_apply_kernelINS1_18TensorListMetadataILi2EEENS1_11CopyFunctorIhlLi2ELi1ELi1EEEJNS0_4CopyIhlEEEEEvT_T0_DpT1_,(.L_x_7837 - _ZN2at6native55_GLOBAL__N__de093ff9_22_ForeachBinaryOpList_cu_a911ec4325multi_tensor_apply_kernelINS1_18TensorListMetadataILi2EEENS1_11CopyFunctorIhlLi2ELi1ELi1EEEJNS0_4CopyIhlEEEEEvT_T0_DpT1_)
        .other          _ZN2at6native55_GLOBAL__N__de093ff9_22_ForeachBinaryOpList_cu_a911ec4325multi_tensor_apply_kernelINS1_18TensorListMetadataILi2EEENS1_11CopyFunctorIhlLi2ELi1ELi1EEEJNS0_4CopyIhlEEEEEvT_T0_DpT1_,@"STO_CUDA_ENTRY STV_DEFAULT"
_ZN2at6native55_GLOBAL__N__de093ff9_22_ForeachBinaryOpList_cu_a911ec4325multi_tensor_apply_kernelINS1_18TensorListMetadataILi2EEENS1_11CopyFunctorIhlLi2ELi1ELi1EEEJNS0_4CopyIhlEEEEEvT_T0_DpT1_:
        /* <DEDUP_REMOVED lines=40> */
[----:B------:R-:W-:Y:S05]  /*0280*/  CALL.REL.NOINC `($__internal_141_$__cuda_sm20_div_u16) ;  /* 0x0000000c009c7944 */ /* 0x000fea0003c00000 */
        /* <DEDUP_REMOVED lines=50> */
.L_x_3686:
        /* <DEDUP_REMOVED lines=108> */
.L_x_3685:
        /* <DEDUP_REMOVED lines=47> */
.L_x_3684:
[----:B------:R-:W0:Y:S02]  /*0f60*/  S2R R12, SR_TID.X ;  /* 0x00000000000c7919 */ /* 0x000e240000002100 */
[----:B0-----:R-:W-:-:S03]  /*0f70*/  IMAD.WIDE.U32 R2, R12, 0x4, RZ ;  /* 0x000000040c027825 */ /* 0x001fc600078e00ff */
[----:B------:R-:W-:-:S04]  /*0f80*/  ISETP.GE.U32.AND P0, PT, R2, UR13, PT ;  /* 0x0000000d02007c0c */ /* 0x000fc8000bf06070 */
[----:B------:R-:W-:-:S13]  /*0f90*/  ISETP.GE.AND.EX P0, PT, R3, UR10, PT, P0 ;  /* 0x0000000a03007c0c */ /* 0x000fda000bf06300 */
[----:B------:R-:W-:Y:S05]  /*0fa0*/  @P0 EXIT ;  /* 0x000000000000094d */ /* 0x000fea0003800000 */
[----:B------:R-:W-:Y:S01]  /*0fb0*/  IMAD.MOV.U32 R13, RZ, RZ, RZ ;  /* 0x000000ffff0d7224 */ /* 0x000fe200078e00ff */
[----:B------:R-:W0:Y:S06]  /*0fc0*/  LDCU UR4, c[0x0][0x360] ;  /* 0x00006c00ff0477ac */ /* 0x000e2c0008000800 */
.L_x_3687:
        /* <DEDUP_REMOVED lines=19> */
        .weak           $__internal_141_$__cuda_sm20_div_u16
        .type           $__internal_141_$__cuda_sm20_div_u16,@function
        .size           $__internal_141_$__cuda_sm20_div_u16,(.L_x_7837 - $__internal_141_$__cuda_sm20_div_u16)
$__internal_141_$__cuda_sm20_div_u16:
        /* <DEDUP_REMOVED lines=18> */
[----:B------:R-:W-:Y:S06]  /*1220*/  RET.REL.NODEC R2 `(_ZN2at6native55_GLOBAL__N__de093ff9_22_ForeachBinaryOpList_cu_a911ec4325multi_tensor_apply_kernelINS1_18TensorListMetadataILi2EEENS1_11CopyFunctorIhlLi2ELi1ELi1EEEJNS0_4CopyIhlEEEEEvT_T0_DpT1_) ;  /* 0xffffffec02747950 */ /* 0x000fec0003c3ffff */
.L_x_3688:
        /* <DEDUP_REMOVED lines=13> */
.L_x_7837:


//--------------------- .text._ZN2at6native55_GLOBAL__N__de093ff9_22_ForeachBinaryOpList_cu_a911ec4325multi_tensor_apply_kernelINS1_18TensorListMetadataILi2EEENS1_11CopyFunctorIhaLi2ELi1ELi1EEEJNS0_4CopyIhaEEEEEvT_T0_DpT1_ --------------------------
	.section	.text._ZN2at6native55_GLOBAL__N__de093ff9_22_ForeachBinaryOpList_cu_a911ec4325multi_tensor_apply_kernelINS1_18TensorListMetadataILi2EEENS1_11CopyFunctorIhaLi2ELi1ELi1EEEJNS0_4CopyIhaEEEEEvT_T0_DpT1_,"ax",@progbits
	.align	128
.text._ZN2at6native55_GLOBAL__N__de093ff9_22_ForeachBinaryOpList_cu_a911ec4325multi_tensor_apply_kernelINS1_18TensorListMetadataILi2EEENS1_11CopyFunctorIhaLi2ELi1ELi1EEEJNS0_4CopyIhaEEEEEvT_T0_DpT1_:
        .type           _ZN2at6native55_GLOBAL__N__de093ff9_22_ForeachBinaryOpList_cu_a911ec4325multi_tensor_apply_kernelINS1_18TensorListMetadataILi2EEENS1_11CopyFunctorIhaLi2ELi1ELi1EEEJNS0_4CopyIhaEEEEEvT_T0_DpT1_,@function
        .size           _ZN2at6native55_GLOBAL__N__de093ff9_22_ForeachBinaryOpList_cu_a911ec4325multi_tensor_apply_kernelINS1_18TensorListMetadataILi2EEENS1_11CopyFunctorIhaLi2ELi1ELi1EEEJNS0_4CopyIhaEEEEEvT_T0_DpT1_,(.L_x_7839 - _ZN2at6native55_GLOBAL__N__de093ff9_22_ForeachBinaryOpList_cu_a911ec4325multi_tensor_apply_kernelINS1_18TensorListMetadataILi2EEENS1_11CopyFunctorIhaLi2ELi1ELi1EEEJNS0_4CopyIhaEEEEEvT_T0_DpT1_)
        .other          _ZN2at6native55_GLOBAL__N__de093ff9_22_ForeachBinaryOpList_cu_a911ec4325multi_tensor_apply_kernelINS1_18TensorListMetadataILi2EEENS1_11CopyFunctorIhaLi2ELi1ELi1EEEJNS0_4CopyIhaEEEEEvT_T0_DpT1_,@"STO_CUDA_ENTRY STV_DEFAULT"
_ZN2at6native55_GLOBAL__N__de093ff9_22_ForeachBinaryOpList_cu_a911ec4325multi_tensor_apply_kernelINS1_18TensorListMetadataILi2EEENS1_11CopyFunctorIhaLi2ELi1ELi1EEEJNS0_4CopyIhaEEEEEvT_T0_DpT1_:
        /* <DEDUP_REMOVED lines=39> */
[----:B------:R-:W-:Y:S05]  /*0270*/  CALL.REL.NOINC `($__internal_142_$__cuda_sm20_div_u16) ;  /* 0x0000000c00847944 */ /* 0x000fea0003c00000 */
        /* <DEDUP_REMOVED lines=59> */
.L_x_3691:
        /* <DEDUP_REMOVED lines=89> */
.L_x_3690:
        /* <DEDUP_REMOVED lines=52> */
.L_x_3689:
[----:B------:R-:W0:Y:S02]  /*0f00*/  S2R R6, SR_TID.X ;  /* 0x0000000000067919 */ /* 0x000e240000002100 */
[----:B0-----:R-:W-:-:S03]  /*0f10*/  IMAD.WIDE.U32 R2, R6, 0x4, RZ ;  /* 0x0000000406027825 */ /* 0x001fc600078e00ff */
[----:B------:R-:W-:-:S04]  /*0f20*/  ISETP.GE.U32.AND P0, PT, R2, UR12, PT ;  /* 0x0000000c02007c0c */ /* 0x000fc8000bf06070 */
[----:B------:R-:W-:-:S13]  /*0f30*/  ISETP.GE.AND.EX P0, PT, R3, UR5, PT, P0 ;  /* 0x0000000503007c0c */ /* 0x000fda000bf06300 */
[----:B------:R-:W-:Y:S05]  /*0f40*/  @P0 EXIT ;  /* 0x000000000000094d */ /* 0x000fea0003800000 */
[----:B------:R-:W-:Y:S01]  /*0f50*/  IMAD.MOV.U32 R7, RZ, RZ, RZ ;  /* 0x000000ffff077224 */ /* 0x000fe200078e00ff */
[----:B------:R-:W0:Y:S06]  /*0f60*/  LDCU UR4, c[0x0][0x360] ;  /* 0x00006c00ff0477ac */ /* 0x000e2c0008000800 */
.L_x_3692:
        /* <DEDUP_REMOVED lines=18> */
        .weak           $__internal_142_$__cuda_sm20_div_u16
        .type           $__internal_142_$__cuda_sm20_div_u16,@function
        .size           $__internal_142_$__cuda_sm20_div_u16,(.L_x_7839 - $__internal_142_$__cuda_sm20_div_u16)
$__internal_142_$__cuda_sm20_div_u16:
        /* <DEDUP_REMOVED lines=19> */
[----:B------:R-:W-:Y:S05]  /*11c0*/  RET.REL.NODEC R2 `(_ZN2at6native55_GLOBAL__N__de093ff9_22_ForeachBinaryOpList_cu_a911ec4325multi_tensor_apply_kernelINS1_18TensorListMetadataILi2EEENS1_11CopyFunctorIhaLi2ELi1ELi1EEEJNS0_4CopyIhaEEEEEvT_T0_DpT1_) ;  /* 0xffffffec028c7950 */ /* 0x000fea0003c3ffff */
.L_x_3693:
        /* <DEDUP_REMOVED lines=11> */
.L_x_7839:


//--------------------- .text._ZN2at6native55_GLOBAL__N__de093ff9_22_ForeachBinaryOpList_cu_a911ec4325multi_tensor_apply_kernelINS1_18TensorListMetadataILi2EEENS1_14UnaryOpFunctorIhLi2ELi1ELi1EEEJNS0_4CopyIhhEEEEEvT_T0_DpT1_ --------------------------
	.section	.text._ZN2at6native55_GLOBAL__N__de093ff9_22_ForeachBinaryOpList_cu_a911ec4325multi_tensor_apply_kernelINS1_18TensorListMetadataILi2EEENS1_14UnaryOpFunctorIhLi2ELi1ELi1EEEJNS0_4CopyIhhEEEEEvT_T0_DpT1_,"ax",@progbits
	.align	128
.text._ZN2at6native55_GLOBAL__N__de093ff9_22_ForeachBinaryOpList_cu_a911ec4325multi_tensor_apply_kernelINS1_18TensorListMetadataILi2EEENS1_14UnaryOpFunctorIhLi2ELi1ELi1EEEJNS0_4CopyIhhEEEEEvT_T0_DpT1_:
        .type           _ZN2at6native55_GLOBAL__N__de093ff9_22_ForeachBinaryOpList_cu_a911ec4325multi_tensor_apply_kernelINS1_18TensorListMetadataILi2EEENS1_14UnaryOpFunctorIhLi2ELi1ELi1EEEJNS0_4CopyIhhEEEEEvT_T0_DpT1_,@function
        .size           _ZN2at6native55_GLOBAL__N__de093ff9_22_ForeachBinaryOpList_cu_a911ec4325multi_tensor_apply_kernelINS1_18TensorListMetadataILi2EEENS1_14UnaryOpFunctorIhLi2ELi1ELi1EEEJNS0_4CopyIhhEEEEEvT_T0_DpT1_,(.L_x_7841 - _ZN2at6native55_GLOBAL__N__de093ff9_22_ForeachBinaryOpList_cu_a911ec4325multi_tensor_apply_kernelINS1_18TensorListMetadataILi2EEENS1_14UnaryOpFunctorIhLi2ELi1ELi1EEEJNS0_4CopyIhhEEEEEvT_T0_DpT1_)
        .other          _ZN2at6native55_GLOBAL__N__de093ff9_22_ForeachBinaryOpList_cu_a911ec4325multi_tensor_apply_kernelINS1_18TensorListMetadataILi2EEENS1_14UnaryOpFunctorIhLi2ELi1ELi1EEEJNS0_4CopyIhhEEEEEvT_T0_DpT1_,@"STO_CUDA_ENTRY STV_DEFAULT"
_ZN2at6native55_GLOBAL__N__de093ff9_22_ForeachBinaryOpList_cu_a911ec4325multi_tensor_apply_kernelINS1_18TensorListMetadataILi2EEENS1_14UnaryOpFunctorIhLi2ELi1ELi1EEEJNS0_4CopyIhhEEEEEvT_T0_DpT1_:
        /* <DEDUP_REMOVED lines=39> */
[----:B------:R-:W-:Y:S05]  /*0270*/  CALL.REL.NOINC `($__internal_143_$__cuda_sm20_div_u16) ;  /* 0x0000000c00a07944 */ /* 0x000fea0003c00000 */
        /* <DEDUP_REMOVED lines=59> */
.L_x_3696:
        /* <DEDUP_REMOVED lines=96> */
.L_x_3695:
        /* <DEDUP_REMOVED lines=52> */
.L_x_3694:
[----:B------:R-:W0:Y:S02]  /*0f70*/  S2R R6, SR_TID.X ;  /* 0x0000000000067919 */ /* 0x000e240000002100 */
[----:B0-----:R-:W-:-:S03]  /*0f80*/  IMAD.WIDE.U32 R2, R6, 0x4, RZ ;  /* 0x0000000406027825 */ /* 0x001fc600078e00ff */
[----:B------:R-:W-:-:S04]  /*0f90*/  ISETP.GE.U32.AND P0, PT, R2, UR12, PT ;  /* 0x0000000c02007c0c */ /* 0x000fc8000bf06070 */
[----:B------:R-:W-:-:S13]  /*0fa0*/  ISETP.GE.AND.EX P0, PT, R3, UR5, PT, P0 ;  /* 0x0000000503007c0c */ /* 0x000fda000bf06300 */
[----:B------:R-:W-:Y:S05]  /*0fb0*/  @P0 EXIT ;  /* 0x000000000000094d */ /* 0x000fea0003800000 */
[----:B------:R-:W-:Y:S01]  /*0fc0*/  IMAD.MOV.U32 R7, RZ, RZ, RZ ;  /* 0x000000ffff077224 */ /* 0x000fe200078e00ff */
[----:B------:R-:W0:Y:S06]  /*0fd0*/  LDCU UR4, c[0x0][0x360] ;  /* 0x00006c00ff0477ac */ /* 0x000e2c0008000800 */
.L_x_3697:
        /* <DEDUP_REMOVED lines=18> */
        .weak           $__internal_143_$__cuda_sm20_div_u16
        .type           $__internal_143_$__cuda_sm20_div_u16,@function
        .size           $__internal_143_$__cuda_sm20_div_u16,(.L_x_7841 - $__internal_143_$__cuda_sm20_div_u16)
$__internal_143_$__cuda_sm20_div_u16:
        /* <DEDUP_REMOVED lines=19> */
[----:B------:R-:W-:Y:S05]  /*1230*/  RET.REL.NODEC R2 `(_ZN2at6native55_GLOBAL__N__de093ff9_22_ForeachBinaryOpList_cu_a911ec4325multi_tensor_apply_kernelINS1_18TensorListMetadataILi2EEENS1_14UnaryOpFunctorIhLi2ELi1ELi1EEEJNS0_4CopyIhhEEEEEvT_T0_DpT1_) ;  /* 0xffffffec02707950 */ /* 0x000fea0003c3ffff */
.L_x_3698:
        /* <DEDUP_REMOVED lines=12> */
.L_x_7841:


//--------------------- .text._ZN2at6native55_GLOBAL__N__de093ff9_22_ForeachBinaryOpList_cu_a911ec4325multi_tensor_apply_kernelINS1_18TensorListMetadataILi3EEENS1_24BinaryOpListAlphaFunctorIN3c104HalfELi3ELi2ELi2EEEJNS1_13power_functorIfEEfEEEvT_T0_DpT1_ --------------------------
	.section	.text._ZN2at6native55_GLOBAL__N__de093ff9_22_ForeachBinaryOpList_cu_a911ec4325multi_tensor_apply_kernelINS1_18TensorListMetadataILi3EEENS1_24BinaryOpListAlphaFunctorIN3c104HalfELi3ELi2ELi2EEEJNS1_13power_functorIfEEfEEEvT_T0_DpT1_,"ax",@progbits
	.align	128
.text._ZN2at6native55_GLOBAL__N__de093ff9_22_ForeachBinaryOpList_cu_a911ec4325multi_tensor_apply_kernelINS1_18TensorListMetadataILi3EEENS1_24BinaryOpListAlphaFunctorIN3c104HalfELi3ELi2ELi2EEEJNS1_13power_functorIfEEfEEEvT_T0_DpT1_:
        .type           _ZN2at6native55_GLOBAL__N__de093ff9_22_ForeachBinaryOpList_cu_a911ec4325multi_tensor_apply_kernelINS1_18TensorListMetadataILi3EEENS1_24BinaryOpListAlphaFunctorIN3c104HalfELi3ELi2ELi2EEEJNS1_13power_functorIfEEfEEEvT_T0_DpT1_,@function
        .size           _ZN2at6native55_GLOBAL__N__de093ff9_22_ForeachBinaryOpList_cu_a911ec4325multi_tensor_apply_kernelINS1_18TensorListMetadataILi3EEENS1_24BinaryOpListAlphaFunctorIN3c104HalfELi3ELi2ELi2EEEJNS1_13power_functorIfEEfEEEvT_T0_DpT1_,(.L_x_7843 - _ZN2at6native55_GLOBAL__N__de093ff9_22_ForeachBinaryOpList_cu_a911ec4325multi_tensor_apply_kernelINS1_18TensorListMetadataILi3EEENS1_24BinaryOpListAlphaFunctorIN3c104HalfELi3ELi2ELi2EEEJNS1_13power_functorIfEEfEEEvT_T0_DpT1_)
        .other          _ZN2at6native55_GLOBAL__N__de093ff9_22_ForeachBinaryOpList_cu_a911ec4325multi_tensor_apply_kernelINS1_18TensorListMetadataILi3EEENS1_24BinaryOpListAlphaFunctorIN3c104HalfELi3ELi2ELi2EEEJNS1_13power_functorIfEEfEEEvT_T0_DpT1_,@"STO_CUDA_ENTRY STV_DEFAULT"
_ZN2at6native55_GLOBAL__N__de093ff9_22_ForeachBinaryOpList_cu_a911ec4325multi_tensor_apply_kernelINS1_18TensorListMetadataILi3EEENS1_24BinaryOpListAlphaFunctorIN3c104HalfELi3ELi2ELi2EEEJNS1_13power_functorIfEEfEEEvT_T0_DpT1_:
        /* <DEDUP_REMOVED lines=10> */
[----:B------:R-:W5:Y:S01]  /*00a0*/  LDCU.64 UR6, c[0x0][UR6+0x380] ;  /* 0x00007000060677ac */ /* 0x000f620008000a00 */
[----:B--2---:R-:W-:Y:S02]  /*00b0*/  UIMAD.WIDE UR12, UR14, 0x10000, URZ ;  /* 0x000100000e0c78a5 */ /* 0x004fe4000f8e02ff */
[----:B0-----:R-:W-:Y:S02]  /*00c0*/  ULOP3.LUT UR15, UR4, 0x3, URZ, 0xc0, !UPT ;  /* 0x00000003040f7892 */ /* 0x001fe4000f8ec0ff */
[----:B---3--:R-:W-:Y:S02]  /*00d0*/  UIMAD.WIDE UR10, UR14, 0x20000, UR10 ;  /* 0x000200000e0a78a5 */ /* 0x008fe4000f8e020a */
[----:B----4-:R-:W-:-:S02]  /*00e0*/  UIMAD.WIDE UR8, UR14, 0x20000, UR8 ;  /* 0x000200000e0878a5 */ /* 0x010fc4000f8e0208 */
[----:B------:R-:W-:Y:S02]  /*00f0*/  ULOP3.LUT UR15, UR15, 0x7, UR10, 0xf8, !UPT ;  /* 0x000000070f0f7892 */ /* 0x000fe4000f8ef80a */
[----:B-----5:R-:W-:Y:S02]  /*0100*/  UIMAD.WIDE UR6, UR14, 0x20000, UR6 ;  /* 0x000200000e0678a5 */ /* 0x020fe4000f8e0206 */
[----:B------:R-:W-:Y:S02]  /*0110*/  ULOP3.LUT UR14, UR15, 0x7, UR8, 0xf8, !UPT ;  /* 0x000000070f0e7892 */ /* 0x000fe4000f8ef808 */
[----:B------:R-:W-:Y:S02]  /*0120*/  UIADD3 UR15, UP1, UPT, UR4, -UR12, URZ ;  /* 0x8000000c040f7290 */ /* 0x000fe4000ff3e0ff */
[----:B------:R-:W-:Y:S02]  /*0130*/  ULOP3.LUT UP0, URZ, UR14, 0x7, UR6, 0xf8, !UPT ;  /* 0x000000070eff7892 */ /* 0x000fe4000f80f806 */
[----:B------:R-:W-:-:S02]  /*0140*/  UIADD3.X UR4, UPT, UPT, UR5, ~UR13, URZ, UP1, !UPT ;  /* 0x8000000d05047290 */ /* 0x000fc40008ffe4ff */
[----:B------:R-:W-:-:S09]  /*0150*/  ULOP3.LUT UP0, URZ, URZ, URZ, URZ, 0xfc, UP0 ;  /* 0x000000ffffff7292 */ /* 0x000fd2000800fcff */
[----:B-1----:R-:W-:Y:S05]  /*0160*/  BRA.U !UP0, `(.L_x_3699) ;  /* 0x0000000508ac7547 */ /* 0x002fea000b800000 */
[----:B------:R-:W-:-:S04]  /*0170*/  UISETP.GE.U32.AND UP0, UPT, UR15, 0x1, UPT ;  /* 0x000000010f00788c */ /* 0x000fc8000bf06070 */
[----:B------:R-:W-:-:S06]  /*0180*/  UISETP.GE.AND.EX UP0, UPT, UR4, URZ, UPT, UP0 ;  /* 0x000000ff0400728c */ /* 0x000fcc000bf06300 */
[----:B------:R-:W-:-:S13]  /*0190*/  PLOP3.LUT P0, PT, PT, PT, UP0, 0x80, 0x8 ;  /* 0x000000000008781c */ /* 0x000fda0003f0f008 */
[----:B------:R-:W-:Y:S05]  /*01a0*/  @!P0 EXIT ;  /* 0x000000000000894d */ /* 0x000fea0003800000 */
[----:B------:R-:W0:Y:S01]  /*01b0*/  S2R R25, SR_TID.X ;  /* 0x0000000000197919 */ /* 0x000e220000002100 */
[----:B------:R-:W-:Y:S01]  /*01c0*/  UISETP.LT.U32.AND UP0, UPT, UR15, 0x10000, UPT ;  /* 0x000100000f00788c */ /* 0x000fe2000bf01070 */
[----:B------:R-:W1:Y:S03]  /*01d0*/  LDCU UR12, c[0x0][0x360] ;  /* 0x00006c00ff0c77ac */ /* 0x000e660008000800 */
[----:B------:R-:W-:Y:S01]  /*01e0*/  UISETP.LT.U32.AND.EX UP0, UPT, UR4, URZ, UPT, UP0 ;  /* 0x000000ff0400728c */ /* 0x000fe2000bf01100 */
[----:B------:R-:W2:Y:S03]  /*01f0*/  LDCU UR18, c[0x0][0xfcc] ;  /* 0x0001f980ff1277ac */ /* 0x000ea60008000800 */
[----:B------:R-:W-:Y:S02]  /*0200*/  USEL UR14, UR4, URZ, UP0 ;  /* 0x000000ff040e7287 */ /* 0x000fe40008000000 */
[----:B------:R-:W-:Y:S01]  /*0210*/  USEL UR13, UR15, 0x10000, UP0 ;  /* 0x000100000f0d7887 */ /* 0x000fe20008000000 */
[----:B------:R-:W-:Y:S01]  /*0220*/  UMOV UR4, URZ ;  /* 0x000000ff00047c82 */ /* 0x000fe20008000000 */
[----:B------:R-:W-:-:S10]  /*0230*/  UMOV UR5, URZ ;  /* 0x000000ff00057c82 */ /* 0x000fd40008000000 */
.L_x_3700:
[----:B0-----:R-:W-:Y:S02]  /*0240*/  IADD3 R17, P1, PT, R25, UR4, RZ ;  /* 0x0000000419117c10 */ /* 0x001fe4000ff3e0ff */
[----:B------:R-:W-:Y:S02]  /*0250*/  PRMT R21, RZ, 0x7610, R21 ;  /* 0x00007610ff157816 */ /* 0x000fe40000000015 */
[C---:B------:R-:W-:Y:S01]  /*0260*/  ISETP.GE.U32.AND P0, PT, R17.reuse, UR13, PT ;  /* 0x0000000d11007c0c */ /* 0x040fe2000bf06070 */
[----:B------:R-:W-:Y:S01]  /*0270*/  IMAD.X R0, RZ, RZ, UR5, P1 ;  /* 0x00000005ff007e24 */ /* 0x000fe200088e06ff */
[----:B-1----:R-:W-:-:S04]  /*0280*/  IADD3 R15, P1, PT, R17, UR12, RZ ;  /* 0x0000000c110f7c10 */ /* 0x002fc8000ff3e0ff */
[----:B------:R-:W-:Y:S01]  /*0290*/  ISETP.GE.U32.AND.EX P0, PT, R0, UR14, PT, P0 ;  /* 0x0000000e00007c0c */ /* 0x000fe2000bf06100 */
[----:B------:R-:W-:Y:S01]  /*02a0*/  IMAD.X R12, RZ, RZ, R0, P1 ;  /* 0x000000ffff0c7224 */ /* 0x000fe200008e0600 */
[C---:B------:R-:W-:Y:S02]  /*02b0*/  IADD3 R20, P3, PT, R15.reuse, UR12, RZ ;  /* 0x0000000c0f147c10 */ /* 0x040fe4000ff7e0ff */
[----:B------:R-:W-:Y:S02]  /*02c0*/  ISETP.GE.U32.AND P1, PT, R15, UR13, PT ;  /* 0x0000000d0f007c0c */ /* 0x000fe4000bf26070 */
[C---:B------:R-:W-:Y:S01]  /*02d0*/  IADD3 R18, P4, PT, R20.reuse, UR12, RZ ;  /* 0x0000000c14127c10 */ /* 0x040fe2000ff9e0ff */
[----:B------:R-:W-:Y:S01]  /*02e0*/  IMAD.X R13, RZ, RZ, R12, P3 ;  /* 0x000000ffff0d7224 */ /* 0x000fe200018e060c */
[----:B------:R-:W-:Y:S02]  /*02f0*/  ISETP.GE.U32.AND P2, PT, R20, UR13, PT ;  /* 0x0000000d14007c0c */ /* 0x000fe4000bf46070 */
[----:B------:R-:W-:Y:S01]  /*0300*/  ISETP.GE.U32.AND.EX P1, PT, R12, UR14, PT, P1 ;  /* 0x0000000e0c007c0c */ /* 0x000fe2000bf26110 */
[----:B------:R-:W-:Y:S01]  /*0310*/  IMAD.X R19, RZ, RZ, R13, P4 ;  /* 0x000000ffff137224 */ /* 0x000fe200020e060d */
[----:B------:R-:W-:-:S02]  /*0320*/  ISETP.GE.U32.AND.EX P2, PT, R13, UR14, PT, P2 ;  /* 0x0000000e0d007c0c */ /* 0x000fc4000bf46120 */
[----:B---3--:R-:W-:-:S04]  /*0330*/  @!P0 LEA R4, P3, R17, UR6, 0x1 ;  /* 0x0000000611048c11 */ /* 0x008fc8000f8608ff */
[----:B------:R-:W-:Y:S02]  /*0340*/  @!P0 LEA.HI.X R5, R17, UR7, R0, 0x1, P3 ;  /* 0x0000000711058c11 */ /* 0x000fe400098f0c00 */
[----:B------:R-:W-:-:S03]  /*0350*/  ISETP.GE.U32.AND P3, PT, R18, UR13, PT ;  /* 0x0000000d12007c0c */ /* 0x000fc6000bf66070 */
[----:B------:R-:W-:Y:S01]  /*0360*/  @!P1 LEA R8, P4, R15, UR6, 0x1 ;  /* 0x000000060f089c11 */ /* 0x000fe2000f8808ff */
[----:B------:R0:W3:Y:S01]  /*0370*/  @!P0 LDG.E.U16 R21, desc[UR16][R4.64] ;  /* 0x0000001004158981 */ /* 0x0000e2000c1e1500 */
[----:B------:R-:W-:Y:S02]  /*0380*/  ISETP.GE.U32.AND.EX P3, PT, R19, UR14, PT, P3 ;  /* 0x0000000e13007c0c */ /* 0x000fe4000bf66130 */
[C---:B------:R-:W-:Y:S02]  /*0390*/  @!P2 LEA R10, P5, R20.reuse, UR6, 0x1 ;  /* 0x00000006140aac11 */ /* 0x040fe4000f8a08ff */
[----:B------:R-:W-:Y:S02]  /*03a0*/  PRMT R16, RZ, 0x7610, R16 ;  /* 0x00007610ff107816 */ /* 0x000fe40000000010 */
[----:B------:R-:W-:Y:S02]  /*03b0*/  @!P2 LEA.HI.X R11, R20, UR7, R13, 0x1, P5 ;  /* 0x00000007140bac11 */ /* 0x000fe4000a8f0c0d */
[----:B------:R-:W-:-:S02]  /*03c0*/  @!P1 LEA.HI.X R9, R15, UR7, R12, 0x1, P4 ;  /* 0x000000070f099c11 */ /* 0x000fc4000a0f0c0c */
[----:B------:R-:W-:Y:S01]  /*03d0*/  PRMT R14, RZ, 0x7610, R14 ;  /* 0x00007610ff0e7816 */ /* 0x000fe2000000000e */
[----:B------:R-:W4:Y:S02]  /*03e0*/  @!P2 LDG.E.U16 R16, desc[UR16][R10.64] ;  /* 0x000000100a10a981 */ /* 0x000f24000c1e1500 */
[C---:B------:R-:W-:Y:S02]  /*03f0*/  @!P3 LEA R6, P5, R18.reuse, UR6, 0x1 ;  /* 0x000000061206bc11 */ /* 0x040fe4000f8a08ff */
[C---:B------:R-:W-:Y:S01]  /*0400*/  @!P0 LEA R2, P4, R17.reuse, UR8, 0x1 ;  /* 0x0000000811028c11 */ /* 0x040fe2000f8808ff */
[----:B------:R1:W5:Y:S01]  /*0410*/  @!P1 LDG.E.U16 R14, desc[UR16][R8.64] ;  /* 0x00000010080e9981 */ /* 0x000362000c1e1500 */
[----:B------:R-:W-:Y:S02]  /*0420*/  PRMT R22, RZ, 0x7610, R22 ;  /* 0x00007610ff167816 */ /* 0x000fe40000000016 */
[----:B------:R-:W-:Y:S02]  /*0430*/  @!P3 LEA.HI.X R7, R18, UR7, R19, 0x1, P5 ;  /* 0x000000071207bc11 */ /* 0x000fe4000a8f0c13 */
[----:B------:R-:W-:-:S02]  /*0440*/  @!P0 LEA.HI.X R3, R17, UR9, R0, 0x1, P4 ;  /* 0x0000000911038c11 */ /* 0x000fc4000a0f0c00 */
[C---:B0-----:R-:W-:Y:S01]  /*0450*/  @!P1 LEA R4, P4, R15.reuse, UR8, 0x1 ;  /* 0x000000080f049c11 */ /* 0x041fe2000f8808ff */
[----:B------:R-:W2:Y:S01]  /*0460*/  @!P3 LDG.E.U16 R22, desc[UR16][R6.64] ;  /* 0x000000100616b981 */ /* 0x000ea2000c1e1500 */
[----:B------:R-:W-:Y:S02]  /*0470*/  PRMT R23, RZ, 0x7610, R23 ;  /* 0x00007610ff177816 */ /* 0x000fe40000000017 */
[----:B------:R-:W-:Y:S02]  /*0480*/  @!P1 LEA.HI.X R5, R15, UR9, R12, 0x1, P4 ;  /* 0x000000090f059c11 */ /* 0x000fe4000a0f0c0c */
[----:B-1----:R-:W-:Y:S02]  /*0490*/  @!P2 LEA R8, P4, R20, UR8, 0x1 ;  /* 0x000000081408ac11 */ /* 0x002fe4000f8808ff */
[----:B------:R-:W-:Y:S01]  /*04a0*/  @!P3 LEA R10, P5, R18, UR8, 0x1 ;  /* 0x00000008120abc11 */ /* 0x000fe2000f8a08ff */
[----:B------:R-:W2:Y:S01]  /*04b0*/  @!P0 LDG.E.U16 R23, desc[UR16][R2.64] ;  /* 0x0000001002178981 */ /* 0x000ea2000c1e1500 */
[----:B------:R-:W-:-:S02]  /*04c0*/  PRMT R24, RZ, 0x7610, R24 ;  /* 0x00007610ff187816 */ /* 0x000fc40000000018 */
[----:B------:R-:W-:Y:S02]  /*04d0*/  PRMT R27, RZ, 0x7610, R27 ;  /* 0x00007610ff1b7816 */ /* 0x000fe4000000001b */
[----:B------:R-:W-:Y:S02]  /*04e0*/  @!P2 LEA.HI.X R9, R20, UR9, R13, 0x1, P4 ;  /* 0x000000091409ac11 */ /* 0x000fe4000a0f0c0d */
[----:B------:R-:W-:Y:S01]  /*04f0*/  PRMT R26, RZ, 0x7610, R26 ;  /* 0x00007610ff1a7816 */ /* 0x000fe2000000001a */
[----:B------:R0:W2:Y:S01]  /*0500*/  @!P1 LDG.E.U16 R24, desc[UR16][R4.64] ;  /* 0x0000001004189981 */ /* 0x0000a2000c1e1500 */
[----:B------:R-:W-:-:S03]  /*0510*/  @!P3 LEA.HI.X R11, R18, UR9, R19, 0x1, P5 ;  /* 0x00000009120bbc11 */ /* 0x000fc6000a8f0c13 */
[----:B------:R1:W2:Y:S04]  /*0520*/  @!P2 LDG.E.U16 R27, desc[UR16][R8.64] ;  /* 0x00000010081ba981 */ /* 0x0002a8000c1e1500 */
[----:B------:R-:W2:Y:S01]  /*0530*/  @!P3 LDG.E.U16 R26, desc[UR16][R10.64] ;  /* 0x000000100a1ab981 */ /* 0x000ea2000c1e1500 */
[----:B0-----:R-:W-:Y:S02]  /*0540*/  @!P1 LEA R4, P4, R15, UR10, 0x1 ;  /* 0x0000000a0f049c11 */ /* 0x001fe4000f8808ff */
[----:B-1----:R-:W-:-:S04]  /*0550*/  @!P3 LEA R8, P6, R18, UR10, 0x1 ;  /* 0x0000000a1208bc11 */ /* 0x002fc8000f8c08ff */
[----:B------:R-:W-:Y:S01]  /*0560*/  @!P3 LEA.HI.X R9, R18, UR11, R19, 0x1, P6 ;  /* 0x0000000b1209bc11 */ /* 0x000fe2000b0f0c13 */
[----:B------:R-:W-:-:S04]  /*0570*/  ULEA UR4, UP0, UR12, UR4, 0x2 ;  /* 0x000000040c047291 */ /* 0x000fc8000f8010ff */
[----:B------:R-:W-:Y:S02]  /*0580*/  UIADD3.X UR5, UPT, UPT, URZ, UR5, URZ, UP0, !UPT ;  /* 0x00000005ff057290 */ /* 0x000fe400087fe4ff */
[----:B------:R-:W-:-:S04]  /*0590*/  UISETP.GE.U32.AND UP0, UPT, UR4, UR13, UPT ;  /* 0x0000000d0400728c */ /* 0x000fc8000bf06070 */
[----:B------:R-:W-:Y:S01]  /*05a0*/  UISETP.GE.U32.AND.EX UP0, UPT, UR5, UR14, UPT, UP0 ;  /* 0x0000000e0500728c */ /* 0x000fe2000bf06100 */
[----:B---3--:R-:W-:-:S04]  /*05b0*/  HADD2.F32 R21, -RZ, R21.H0_H0 ;  /* 0x20000015ff157230 */ /* 0x008fc80000004100 */
[----:B------:R-:W0:Y:S01]  /*05c0*/  MUFU.LG2 R6, R21 ;  /* 0x0000001500067308 */ /* 0x000e220000000c00 */
[----:B----4-:R-:W-:Y:S02]  /*05d0*/  HADD2.F32 R2, -RZ, R16.H0_H0 ;  /* 0x20000010ff027230 */ /* 0x010fe40000004100 */
[----:B-----5:R-:W-:-:S05]  /*05e0*/  HADD2.F32 R14, -RZ, R14.H0_H0 ;  /* 0x2000000eff0e7230 */ /* 0x020fca0000004100 */
[----:B------:R-:W-:Y:S01]  /*05f0*/  MUFU.LG2 R2, R2 ;  /* 0x0000000200027308 */ /* 0x000fe20000000c00 */
[----:B--2---:R-:W-:-:S07]  /*0600*/  HADD2.F32 R22, -RZ, R22.H0_H0 ;  /* 0x20000016ff167230 */ /* 0x004fce0000004100 */
[----:B------:R-:W1:Y:S08]  /*0610*/  MUFU.LG2 R3, R14 ;  /* 0x0000000e00037308 */ /* 0x000e700000000c00 */
[----:B------:R-:W2:Y:S01]  /*0620*/  MUFU.LG2 R5, R22 ;  /* 0x0000001600057308 */ /* 0x000ea20000000c00 */
[----:B------:R-:W-:Y:S02]  /*0630*/  HADD2.F32 R23, -RZ, R23.H0_H0 ;  /* 0x20000017ff177230 */ /* 0x000fe40000004100 */
[----:B------:R-:W-:-:S03]  /*0640*/  HADD2.F32 R24, -RZ, R24.H0_H0 ;  /* 0x20000018ff187230 */ /* 0x000fc60000004100 */
[----:B------:R-:W-:Y:S01]  /*0650*/  FMUL.FTZ R23, R23, UR18 ;  /* 0x0000001217177c20 */ /* 0x000fe20008410000 */
[----:B------:R-:W-:Y:S02]  /*0660*/  HADD2.F32 R27, -RZ, R27.H0_H0 ;  /* 0x2000001bff1b7230 */ /* 0x000fe40000004100 */
[----:B------:R-:W-:Y:S01]  /*0670*/  FMUL.FTZ R24, R24, UR18 ;  /* 0x0000001218187c20 */ /* 0x000fe20008410000 */
[----:B------:R-:W-:Y:S02]  /*0680*/  HADD2.F32 R26, -RZ, R26.H0_H0 ;  /* 0x2000001aff1a7230 */ /* 0x000fe40000004100 */
[----:B------:R-:W-:Y:S01]  /*0690*/  FMUL.FTZ R27, R27, UR18 ;  /* 0x000000121b1b7c20 */ /* 0x000fe20008410000 */
[----:B0-----:R-:W-:Y:S01]  /*06a0*/  FMUL.FTZ R23, R23, R6 ;  /* 0x0000000617177220 */ /* 0x001fe20000410000 */
[----:B-1----:R-:W-:Y:S01]  /*06b0*/  FMUL.FTZ R24, R24, R3 ;  /* 0x0000000318187220 */ /* 0x002fe20000410000 */
[----:B------:R-:W-:Y:S01]  /*06c0*/  FMUL.FTZ R26, R26, UR18 ;  /* 0x000000121a1a7c20 */ /* 0x000fe20008410000 */
[----:B------:R-:W-:-:S03]  /*06d0*/  FMUL.FTZ R27, R27, R2 ;  /* 0x000000021b1b7220 */ /* 0x000fc60000410000 */
[----:B--2---:R-:W-:Y:S01]  /*06e0*/  FMUL.FTZ R26, R26, R5 ;  /* 0x000000051a1a7220 */ /* 0x004fe20000410000 */
[----:B------:R-:W0:Y:S04]  /*06f0*/  MUFU.EX2 R23, R23 ;  /* 0x0000001700177308 */ /* 0x000e280000000800 */
[----:B------:R-:W1:Y:S04]  /*0700*/  MUFU.EX2 R24, R24 ;  /* 0x0000001800187308 */ /* 0x000e680000000800 */
[----:B------:R-:W2:Y:S04]  /*0710*/  MUFU.EX2 R27, R27 ;  /* 0x0000001b001b7308 */ /* 0x000ea80000000800 */
[----:B------:R-:W3:Y:S01]  /*0720*/  MUFU.EX2 R26, R26 ;  /* 0x0000001a001a7308 */ /* 0x000ee20000000800 */
[----:B------:R-:W-:-:S04]  /*0730*/  @!P0 LEA R2, P5, R17, UR10, 0x1 ;  /* 0x0000000a11028c11 */ /* 0x000fc8000f8a08ff */
[----:B------:R-:W-:Y:S02]  /*0740*/  @!P0 LEA.HI.X R3, R17, UR11, R0, 0x1, P5 ;  /* 0x0000000b11038c11 */ /* 0x000fe4000a8f0c00 */
[C---:B------:R-:W-:Y:S02]  /*0750*/  @!P2 LEA R6, P5, R20.reuse, UR10, 0x1 ;  /* 0x0000000a1406ac11 */ /* 0x040fe4000f8a08ff */
[----:B0-----:R-:W-:Y:S02]  /*0760*/  F2FP.F16.F32.PACK_AB R23, RZ, R23 ;  /* 0x00000017ff17723e */ /* 0x001fe400000000ff */
[----:B------:R-:W-:Y:S02]  /*0770*/  @!P1 LEA.HI.X R5, R15, UR11, R12, 0x1, P4 ;  /* 0x0000000b0f059c11 */ /* 0x000fe4000a0f0c0c */
[----:B-1----:R-:W-:Y:S02]  /*0780*/  F2FP.F16.F32.PACK_AB R24, RZ, R24 ;  /* 0x00000018ff18723e */ /* 0x002fe400000000ff */
[----:B------:R-:W-:-:S02]  /*0790*/  @!P2 LEA.HI.X R7, R20, UR11, R13, 0x1, P5 ;  /* 0x0000000b1407ac11 */ /* 0x000fc4000a8f0c0d */
[----:B--2---:R-:W-:Y:S02]  /*07a0*/  F2FP.F16.F32.PACK_AB R27, RZ, R27 ;  /* 0x0000001bff1b723e */ /* 0x004fe400000000ff */
[----:B---3--:R-:W-:Y:S01]  /*07b0*/  F2FP.F16.F32.PACK_AB R26, RZ, R26 ;  /* 0x0000001aff1a723e */ /* 0x008fe200000000ff */
[----:B------:R3:W-:Y:S04]  /*07c0*/  @!P0 STG.E.U16 desc[UR16][R2.64], R23 ;  /* 0x0000001702008986 */ /* 0x0007e8000c101510 */
[----:B------:R3:W-:Y:S04]  /*07d0*/  @!P1 STG.E.U16 desc[UR16][R4.64], R24 ;  /* 0x0000001804009986 */ /* 0x0007e8000c101510 */
[----:B------:R3:W-:Y:S04]  /*07e0*/  @!P2 STG.E.U16 desc[UR16][R6.64], R27 ;  /* 0x0000001b0600a986 */ /* 0x0007e8000c101510 */
[----:B------:R3:W-:Y:S01]  /*07f0*/  @!P3 STG.E.U16 desc[UR16][R8.64], R26 ;  /* 0x0000001a0800b986 */ /* 0x0007e2000c101510 */
[----:B------:R-:W-:Y:S05]  /*0800*/  BRA.U !UP0, `(.L_x_3700) ;  /* 0xfffffff9088c7547 */ /* 0x000fea000b83ffff */
[----:B------:R-:W-:Y:S05]  /*0810*/  EXIT ;  /* 0x000000000000794d */ /* 0x000fea0003800000 */
.L_x_3699:
[----:B------:R-:W0:Y:S02]  /*0820*/  S2R R5, SR_TID.X ;  /* 0x0000000000057919 */ /* 0x000e240000002100 */
[----:B0-----:R-:W-:-:S03]  /*0830*/  IMAD.WIDE.U32 R2, R5, 0x4, RZ ;  /* 0x0000000405027825 */ /* 0x001fc600078e00ff */
[----:B------:R-:W-:-:S04]  /*0840*/  ISETP.GE.U32.AND P0, PT, R2, UR15, PT ;  /* 0x0000000f02007c0c */ /* 0x000fc8000bf06070 */
[----:B------:R-:W-:-:S13]  /*0850*/  ISETP.GE.AND.EX P0, PT, R3, UR4, PT, P0 ;  /* 0x0000000403007c0c */ /* 0x000fda000bf06300 */
[----:B------:R-:W-:Y:S05]  /*0860*/  @P0 EXIT ;  /* 0x000000000000094d */ /* 0x000fea0003800000 */
[----:B------:R-:W-:Y:S01]  /*0870*/  IMAD.MOV.U32 R0, RZ, RZ, RZ ;  /* 0x000000ffff007224 */ /* 0x000fe200078e00ff */
[----:B------:R-:W0:Y:S01]  /*0880*/  LDCU UR5, c[0x0][0x360] ;  /* 0x00006c00ff0577ac */ /* 0x000e220008000800 */
[----:B------:R-:W1:Y:S05]  /*0890*/  LDCU UR12, c[0x0][0xfcc] ;  /* 0x0001f980ff0c77ac */ /* 0x000e6a0008000800 */
.L_x_3701:
[C---:B------:R-:W-:Y:S01]  /*08a0*/  IMAD.SHL.U32 R4, R5.reuse, 0x8, RZ ;  /* 0x0000000805047824 */ /* 0x040fe200078e00ff */
[----:B------:R-:W-:-:S04]  /*08b0*/  SHF.L.U64.HI R12, R5, 0x3, R0 ;  /* 0x00000003050c7819 */ /* 0x000fc80000010200 */
[----:B------:R-:W-:-:S04]  /*08c0*/  IADD3 R6, P0, PT, R4, UR6, RZ ;  /* 0x0000000604067c10 */ /* 0x000fc8000ff1e0ff */
[----:B------:R-:W-:Y:S02]  /*08d0*/  IADD3.X R7, PT, PT, R12, UR7, RZ, P0, !PT ;  /* 0x000000070c077c10 */ /* 0x000fe400087fe4ff */
[----:B--2---:R-:W-:-:S04]  /*08e0*/  IADD3 R2, P0, PT, R4, UR8, RZ ;  /* 0x0000000804027c10 */ /* 0x004fc8000ff1e0ff */
[----:B------:R-:W2:Y:S01]  /*08f0*/  LDG.E.64 R6, desc[UR16][R6.64] ;  /* 0x0000001006067981 */ /* 0x000ea2000c1e1b00 */
[----:B------:R-:W-:-:S06]  /*0900*/  IADD3.X R3, PT, PT, R12, UR9, RZ, P0, !PT ;  /* 0x000000090c037c10 */ /* 0x000fcc00087fe4ff */
[----:B------:R-:W3:Y:S01]  /*0910*/  LDG.E.64 R2, desc[UR16][R2.64] ;  /* 0x0000001002027981 */ /* 0x000ee2000c1e1b00 */
[--C-:B--2---:R-:W-:Y:S02]  /*0920*/  HADD2.F32 R10, -RZ, R6.reuse.H1_H1 ;  /* 0x30000006ff0a7230 */ /* 0x104fe40000004100 */
[--C-:B------:R-:W-:Y:S02]  /*0930*/  HADD2.F32 R11, -RZ, R7.reuse.H0_H0 ;  /* 0x20000007ff0b7230 */ /* 0x100fe40000004100 */
[----:B------:R-:W-:Y:S02]  /*0940*/  HADD2.F32 R8, -RZ, R6.H0_H0 ;  /* 0x20000006ff087230 */ /* 0x000fe40000004100 */
[----:B------:R-:W-:Y:S01]  /*0950*/  HADD2.F32 R13, -RZ, R7.H1_H1 ;  /* 0x30000007ff0d7230 */ /* 0x000fe20000004100 */
[----:B------:R-:W2:Y:S01]  /*0960*/  MUFU.LG2 R10, R10 ;  /* 0x0000000a000a7308 */ /* 0x000ea20000000c00 */
[--C-:B---3--:R-:W-:Y:S02]  /*0970*/  HADD2.F32 R6, -RZ, R2.reuse.H0_H0 ;  /* 0x20000002ff067230 */ /* 0x108fe40000004100 */
[----:B------:R-:W-:-:S02]  /*0980*/  HADD2.F32 R7, -RZ, R2.H1_H1 ;  /* 0x30000002ff077230 */ /* 0x000fc40000004100 */
[--C-:B------:R-:W-:Y:S02]  /*0990*/  HADD2.F32 R2, -RZ, R3.reuse.H0_H0 ;  /* 0x20000003ff027230 */ /* 0x100fe40000004100 */
[----:B-1----:R-:W-:Y:S01]  /*09a0*/  FMUL.FTZ R6, R6, UR12 ;  /* 0x0000000c06067c20 */ /* 0x002fe20008410000 */
[----:B------:R-:W-:Y:S01]  /*09b0*/  HADD2.F32 R3, -RZ, R3.H1_H1 ;  /* 0x30000003ff037230 */ /* 0x000fe20000004100 */
[----:B------:R-:W1:Y:S01]  /*09c0*/  MUFU.LG2 R9, R8 ;  /* 0x0000000800097308 */ /* 0x000e620000000c00 */
[----:B------:R-:W-:Y:S01]  /*09d0*/  FMUL.FTZ R7, R7, UR12 ;  /* 0x0000000c07077c20 */ /* 0x000fe20008410000 */
[----:B------:R-:W-:Y:S02]  /*09e0*/  FMUL.FTZ R2, R2, UR12 ;  /* 0x0000000c02027c20 */ /* 0x000fe40008410000 */
[----:B------:R-:W-:-:S04]  /*09f0*/  FMUL.FTZ R3, R3, UR12 ;  /* 0x0000000c03037c20 */ /* 0x000fc80008410000 */
[----:B------:R-:W3:Y:S01]  /*0a00*/  MUFU.LG2 R11, R11 ;  /* 0x0000000b000b7308 */ /* 0x000ee20000000c00 */
[----:B--2---:R-:W-:-:S07]  /*0a10*/  FMUL.FTZ R7, R7, R10 ;  /* 0x0000000a07077220 */ /* 0x004fce0000410000 */
[----:B------:R-:W2:Y:S01]  /*0a20*/  MUFU.LG2 R14, R13 ;  /* 0x0000000d000e7308 */ /* 0x000ea20000000c00 */
[----:B-1----:R-:W-:-:S07]  /*0a30*/  FMUL.FTZ R6, R6, R9 ;  /* 0x0000000906067220 */ /* 0x002fce0000410000 */
[----:B------:R-:W-:Y:S01]  /*0a40*/  MUFU.EX2 R6, R6 ;  /* 0x0000000600067308 */ /* 0x000fe20000000800 */
[----:B---3--:R-:W-:Y:S01]  /*0a50*/  FMUL.FTZ R11, R2, R11 ;  /* 0x0000000b020b7220 */ /* 0x008fe20000410000 */
[----:B------:R-:W-:Y:S02]  /*0a60*/  IADD3 R2, P0, PT, R4, UR10, RZ ;  /* 0x0000000a04027c10 */ /* 0x000fe4000ff1e0ff */
[----:B------:R-:W1:Y:S04]  /*0a70*/  MUFU.EX2 R7, R7 ;  /* 0x0000000700077308 */ /* 0x000e680000000800 */
[----:B------:R-:W-:Y:S01]  /*0a80*/  MUFU.EX2 R11, R11 ;  /* 0x0000000b000b7308 */ /* 0x000fe20000000800 */
[----:B--2---:R-:W-:Y:S01]  /*0a90*/  FMUL.FTZ R14, R3, R14 ;  /* 0x0000000e030e7220 */ /* 0x004fe20000410000 */
[----:B------:R-:W-:-:S02]  /*0aa0*/  IADD3.X R3, PT, PT, R12, UR11, RZ, P0, !PT ;  /* 0x0000000b0c037c10 */ /* 0x000fc400087fe4ff */
[----:B0-----:R-:W-:-:S03]  /*0ab0*/  IADD3 R5, P0, PT, R5, UR5, RZ ;  /* 0x0000000505057c10 */ /* 0x001fc6000ff1e0ff */
[----:B------:R-:W0:Y:S01]  /*0ac0*/  MUFU.EX2 R14, R14 ;  /* 0x0000000e000e7308 */ /* 0x000e220000000800 */
[----:B-1----:R-:W-:Y:S01]  /*0ad0*/  F2FP.F16.F32.PACK_AB R8, R7, R6 ;  /* 0x000000060708723e */ /* 0x002fe200000000ff */
[C---:B------:R-:W-:Y:S02]  /*0ae0*/  IMAD.SHL.U32 R4, R5.reuse, 0x4, RZ ;  /* 0x0000000405047824 */ /* 0x040fe400078e00ff */
[----:B------:R-:W-:Y:S01]  /*0af0*/  IMAD.X R0, RZ, RZ, R0, P0 ;  /* 0x000000ffff007224 */ /* 0x000fe200000e0600 */
[C---:B------:R-:W-:Y:S02]  /*0b00*/  LOP3.LUT P0, RZ, R5.reuse, 0xffffc000, RZ, 0xc0, !PT ;  /* 0xffffc00005ff7812 */ /* 0x040fe4000780c0ff */
[----:B------:R-:W-:Y:S02]  /*0b10*/  ISETP.LT.U32.AND P1, PT, R4, UR15, PT ;  /* 0x0000000f04007c0c */ /* 0x000fe4000bf21070 */
[----:B------:R-:W-:Y:S02]  /*0b20*/  SHF.L.U64.HI R4, R5, 0x2, R0 ;  /* 0x0000000205047819 */ /* 0x000fe40000010200 */
[----:B------:R-:W-:-:S02]  /*0b30*/  LOP3.LUT P0, RZ, R0, 0x3fffffff, RZ, 0xc0, P0 ;  /* 0x3fffffff00ff7812 */ /* 0x000fc4000000c0ff */
[----:B0-----:R-:W-:Y:S02]  /*0b40*/  F2FP.F16.F32.PACK_AB R9, R14, R11 ;  /* 0x0000000b0e09723e */ /* 0x001fe400000000ff */
[----:B------:R-:W-:-:S03]  /*0b50*/  ISETP.LT.AND.EX P1, PT, R4, UR4, PT, P1 ;  /* 0x0000000404007c0c */ /* 0x000fc6000bf21310 */
[----:B------:R2:W-:Y:S10]  /*0b60*/  STG.E.64 desc[UR16][R2.64], R8 ;  /* 0x0000000802007986 */ /* 0x0005f4000c101b10 */
[----:B------:R-:W-:Y:S05]  /*0b70*/  @!P0 BRA P1, `(.L_x_3701) ;  /* 0xfffffffc00488947 */ /* 0x000fea000083ffff */
[----:B------:R-:W-:Y:S05]  /*0b80*/  EXIT ;  /* 0x000000000000794d */ /* 0x000fea0003800000 */
.L_x_3702:
        /* <DEDUP_REMOVED lines=15> */
.L_x_7843:


//--------------------- .text._ZN2at6native55_GLOBAL__N__de093ff9_22_ForeachBinaryOpList_cu_a911ec4325multi_tensor_apply_kernelINS1_18TensorListMetadataILi3EEENS1_24BinaryOpListAlphaFunctorIN3c108BFloat16ELi3ELi2ELi2EEEJNS1_13power_functorIfEEfEEEvT_T0_DpT1_ --------------------------
	.section	.text._ZN2at6native55_GLOBAL__N__de093ff9_22_ForeachBinaryOpList_cu_a911ec4325multi_tensor_apply_kernelINS1_18TensorListMetadataILi3EEENS1_24BinaryOpListAlphaFunctorIN3c108BFloat16ELi3ELi2ELi2EEEJNS1_13power_functorIfEEfEEEvT_T0_DpT1_,"ax",@progbits
	.align	128
.text._ZN2at6native55_GLOBAL__N__de093ff9_22_ForeachBinaryOpList_cu_a911ec4325multi_tensor_apply_kernelINS1_18TensorListMetadataILi3EEENS1_24BinaryOpListAlphaFunctorIN3c108BFloat16ELi3ELi2ELi2EEEJNS1_13power_functorIfEEfEEEvT_T0_DpT1_:
        .type           _ZN2at6native55_GLOBAL__N__de093ff9_22_ForeachBinaryOpList_cu_a911ec4325multi_tensor_apply_kernelINS1_18TensorListMetadataILi3EEENS1_24BinaryOpListAlphaFunctorIN3c108BFloat16ELi3ELi2ELi2EEEJNS1_13power_functorIfEEfEEEvT_T0_DpT1_,@function
        .size           _ZN2at6native55_GLOBAL__N__de093ff9_22_ForeachBinaryOpList_cu_a911ec4325multi_tensor_apply_kernelINS1_18TensorListMetadataILi3EEENS1_24BinaryOpListAlphaFunctorIN3c108BFloat16ELi3ELi2ELi2EEEJNS1_13power_functorIfEEfEEEvT_T0_DpT1_,(.L_x_7844 - _ZN2at6native55_GLOBAL__N__de093ff9_22_ForeachBinaryOpList_cu_a911ec4325multi_tensor_apply_kernelINS1_18TensorListMetadataILi3EEENS1_24BinaryOpListAlphaFunctorIN3c108BFloat16ELi3ELi2ELi2EEEJNS1_13power_functorIfEEfEEEvT_T0_DpT1_)
        .other          _ZN2at6native55_GLOBAL__N__de093ff9_22_ForeachBinaryOpList_cu_a911ec4325multi_tensor_apply_kernelINS1_18TensorListMetadataILi3EEENS1_24BinaryOpListAlphaFunctorIN3c108BFloat16ELi3ELi2ELi2EEEJNS1_13power_functorIfEEfEEEvT_T0_DpT1_,@"STO_CUDA_ENTRY STV_DEFAULT"
_ZN2at6native55_GLOBAL__N__de093ff9_22_ForeachBinaryOpList_cu_a911ec4325multi_tensor_apply_kernelINS1_18TensorListMetadataILi3EEENS1_24BinaryOpListAlphaFunctorIN3c108BFloat16ELi3ELi2ELi2EEEJNS1_13power_functorIfEEfEEEvT_T0_DpT1_:
        /* <DEDUP_REMOVED lines=36> */
.L_x_3704:
        /* <DEDUP_REMOVED lines=24> */
[----:B------:R-:W-:-:S02]  /*03c0*/  PRMT R14, RZ, 0x7610, R14 ;  /* 0x00007610ff0e7816 */ /* 0x000fc4000000000e */
[----:B------:R-:W-:Y:S01]  /*03d0*/  @!P1 LEA.HI.X R9, R15, UR7, R12, 0x1, P4 ;  /* 0x000000070f099c11 */ /* 0x000fe2000a0f0c0c */
        /* <DEDUP_REMOVED lines=29> */
[----:B---3--:R-:W-:-:S04]  /*05b0*/  IMAD.U32 R21, R21, 0x10000, RZ ;  /* 0x0001000015157824 */ /* 0x008fc800078e00ff */
[----:B------:R-:W0:Y:S01]  /*05c0*/  MUFU.LG2 R6, R21 ;  /* 0x0000001500067308 */ /* 0x000e220000000c00 */
[----:B----4-:R-:W-:Y:S02]  /*05d0*/  IMAD.U32 R2, R16, 0x10000, RZ ;  /* 0x0001000010027824 */ /* 0x010fe400078e00ff */
[----:B-----5:R-:W-:-:S05]  /*05e0*/  IMAD.U32 R14, R14, 0x10000, RZ ;  /* 0x000100000e0e7824 */ /* 0x020fca00078e00ff */
[----:B------:R-:W-:Y:S01]  /*05f0*/  MUFU.LG2 R2, R2 ;  /* 0x0000000200027308 */ /* 0x000fe20000000c00 */
[----:B--2---:R-:W-:-:S07]  /*0600*/  IMAD.U32 R22, R22, 0x10000, RZ ;  /* 0x0001000016167824 */ /* 0x004fce00078e00ff */
[----:B------:R-:W1:Y:S08]  /*0610*/  MUFU.LG2 R3, R14 ;  /* 0x0000000e00037308 */ /* 0x000e700000000c00 */
[----:B------:R-:W2:Y:S01]  /*0620*/  MUFU.LG2 R5, R22 ;  /* 0x0000001600057308 */ /* 0x000ea20000000c00 */
[----:B------:R-:W-:Y:S02]  /*0630*/  IMAD.U32 R23, R23, 0x10000, RZ ;  /* 0x0001000017177824 */ /* 0x000fe400078e00ff */
[----:B------:R-:W-:-:S02]  /*0640*/  IMAD.U32 R24, R24, 0x10000, RZ ;  /* 0x0001000018187824 */ /* 0x000fc400078e00ff */
[----:B------:R-:W-:Y:S01]  /*0650*/  FMUL.FTZ R23, R23, UR18 ;  /* 0x0000001217177c20 */ /* 0x000fe20008410000 */
[----:B------:R-:W-:Y:S02]  /*0660*/  IMAD.U32 R27, R27, 0x10000, RZ ;  /* 0x000100001b1b7824 */ /* 0x000fe400078e00ff */
[----:B------:R-:W-:Y:S01]  /*0670*/  FMUL.FTZ R24, R24, UR18 ;  /* 0x0000001218187c20 */ /* 0x000fe20008410000 */
[----:B------:R-:W-:Y:S02]  /*0680*/  IMAD.U32 R26, R26, 0x10000, RZ ;  /* 0x000100001a1a7824 */ /* 0x000fe400078e00ff */
[----:B------:R-:W-:Y:S01]  /*0690*/  FMUL.FTZ R27, R27, UR18 ;  /* 0x000000121b1b7c20 */ /* 0x000fe20008410000 */
[----:B0-----:R-:W-:Y:S01]  /*06a0*/  FMUL.FTZ R23, R23, R6 ;  /* 0x0000000617177220 */ /* 0x001fe20000410000 */
[----:B------:R-:W-:Y:S01]  /*06b0*/  FMUL.FTZ R26, R26, UR18 ;  /* 0x000000121a1a7c20 */ /* 0x000fe20008410000 */
[----:B-1----:R-:W-:Y:S01]  /*06c0*/  FMUL.FTZ R24, R24, R3 ;  /* 0x0000000318187220 */ /* 0x002fe20000410000 */
[----:B------:R-:W-:-:S02]  /*06d0*/  FMUL.FTZ R27, R27, R2 ;  /* 0x000000021b1b7220 */ /* 0x000fc40000410000 */
        /* <DEDUP_REMOVED lines=8> */
[----:B0-----:R-:W-:Y:S02]  /*0760*/  F2FP.BF16.F32.PACK_AB R23, RZ, R23 ;  /* 0x00000017ff17723e */ /* 0x001fe400000010ff */
[----:B------:R-:W-:Y:S02]  /*0770*/  @!P1 LEA.HI.X R5, R15, UR11, R12, 0x1, P4 ;  /* 0x0000000b0f059c11 */ /* 0x000fe4000a0f0c0c */
[----:B-1----:R-:W-:Y:S02]  /*0780*/  F2FP.BF16.F32.PACK_AB R24, RZ, R24 ;  /* 0x00000018ff18723e */ /* 0x002fe400000010ff */
[----:B------:R-:W-:-:S02]  /*0790*/  @!P2 LEA.HI.X R7, R20, UR11, R13, 0x1, P5 ;  /* 0x0000000b1407ac11 */ /* 0x000fc4000a8f0c0d */
[----:B--2---:R-:W-:Y:S02]  /*07a0*/  F2FP.BF16.F32.PACK_AB R27, RZ, R27 ;  /* 0x0000001bff1b723e */ /* 0x004fe400000010ff */
[----:B---3--:R-:W-:Y:S01]  /*07b0*/  F2FP.BF16.F32.PACK_AB R26, RZ, R26 ;  /* 0x0000001aff1a723e */ /* 0x008fe200000010ff */
[----:B------:R3:W-:Y:S04]  /*07c0*/  @!P0 STG.E.U16 desc[UR16][R2.64], R23 ;  /* 0x0000001702008986 */ /* 0x0007e8000c101510 */
[----:B------:R3:W-:Y:S04]  /*07d0*/  @!P1 STG.E.U16 desc[UR16][R4.64], R24 ;  /* 0x0000001804009986 */ /* 0x0007e8000c101510 */
[----:B------:R3:W-:Y:S04]  /*07e0*/  @!P2 STG.E.U16 desc[UR16][R6.64], R27 ;  /* 0x0000001b0600a986 */ /* 0x0007e8000c101510 */
[----:B------:R3:W-:Y:S01]  /*07f0*/  @!P3 STG.E.U16 desc[UR16][R8.64], R26 ;  /* 0x0000001a0800b986 */ /* 0x0007e2000c101510 */
[----:B------:R-:W-:Y:S05]  /*0800*/  BRA.U !UP0, `(.L_x_3704) ;  /* 0xfffffff9088c7547 */ /* 0x000fea000b83ffff */
[----:B------:R-:W-:Y:S05]  /*0810*/  EXIT ;  /* 0x000000000000794d */ /* 0x000fea0003800000 */
.L_x_3703:
        /* <DEDUP_REMOVED lines=8> */
.L_x_3705:
[C---:B------:R-:W-:Y:S01]  /*08a0*/  IMAD.SHL.U32 R4, R5.reuse, 0x8, RZ ;  /* 0x0000000805047824 */ /* 0x040fe200078e00ff */
[----:B------:R-:W-:-:S04]  /*08b0*/  SHF.L.U64.HI R12, R5, 0x3, R0 ;  /* 0x00000003050c7819 */ /* 0x000fc80000010200 */
[----:B------:R-:W-:-:S04]  /*08c0*/  IADD3 R6, P0, PT, R4, UR6, RZ ;  /* 0x0000000604067c10 */ /* 0x000fc8000ff1e0ff */
[----:B------:R-:W-:-:S06]  /*08d0*/  IADD3.X R7, PT, PT, R12, UR7, RZ, P0, !PT ;  /* 0x000000070c077c10 */ /* 0x000fcc00087fe4ff */
[----:B--2---:R-:W2:Y:S01]  /*08e0*/  LDG.E.64 R6, desc[UR16][R6.64] ;  /* 0x0000001006067981 */ /* 0x004ea2000c1e1b00 */
[----:B------:R-:W-:-:S04]  /*08f0*/  IADD3 R2, P0, PT, R4, UR8, RZ ;  /* 0x0000000804027c10 */ /* 0x000fc8000ff1e0ff */
[----:B------:R-:W-:-:S06]  /*0900*/  IADD3.X R3, PT, PT, R12, UR9, RZ, P0, !PT ;  /* 0x000000090c037c10 */ /* 0x000fcc00087fe4ff */
[----:B------:R-:W3:Y:S01]  /*0910*/  LDG.E.64 R2, desc[UR16][R2.64] ;  /* 0x0000001002027981 */ /* 0x000ee2000c1e1b00 */
[C---:B--2---:R-:W-:Y:S01]  /*0920*/  PRMT R8, R6.reuse, 0x7632, R8 ;  /* 0x0000763206087816 */ /* 0x044fe20000000008 */
[----:B------:R-:W-:Y:S02]  /*0930*/  IMAD.U32 R9, R6, 0x10000, RZ ;  /* 0x0001000006097824 */ /* 0x000fe400078e00ff */
[C---:B------:R-:W-:Y:S02]  /*0940*/  IMAD.U32 R11, R7.reuse, 0x10000, RZ ;  /* 0x00010000070b7824 */ /* 0x040fe400078e00ff */
[----:B------:R-:W-:Y:S01]  /*0950*/  IMAD.U32 R10, R8, 0x10000, RZ ;  /* 0x00010000080a7824 */ /* 0x000fe200078e00ff */
[----:B------:R-:W-:Y:S01]  /*0960*/  PRMT R8, R7, 0x7632, R8 ;  /* 0x0000763207087816 */ /* 0x000fe20000000008 */
[----:B------:R-:W2:Y:S04]  /*0970*/  MUFU.LG2 R9, R9 ;  /* 0x0000000900097308 */ /* 0x000ea80000000c00 */
[----:B------:R-:W-:-:S02]  /*0980*/  IMAD.U32 R13, R8, 0x10000, RZ ;  /* 0x00010000080d7824 */ /* 0x000fc400078e00ff */
[C---:B---3--:R-:W-:Y:S01]  /*0990*/  IMAD.U32 R6, R2.reuse, 0x10000, RZ ;  /* 0x0001000002067824 */ /* 0x048fe200078e00ff */
[----:B------:R-:W-:Y:S01]  /*09a0*/  PRMT R2, R2, 0x7632, R2 ;  /* 0x0000763202027816 */ /* 0x000fe20000000002 */
[----:B------:R-:W3:Y:S01]  /*09b0*/  MUFU.LG2 R11, R11 ;  /* 0x0000000b000b7308 */ /* 0x000ee20000000c00 */
[C---:B------:R-:W-:Y:S01]  /*09c0*/  IMAD.U32 R8, R3.reuse, 0x10000, RZ ;  /* 0x0001000003087824 */ /* 0x040fe200078e00ff */
[----:B------:R-:W-:Y:S01]  /*09d0*/  PRMT R3, R3, 0x7632, R3 ;  /* 0x0000763203037816 */ /* 0x000fe20000000003 */
[----:B-1----:R-:W-:Y:S01]  /*09e0*/  FMUL.FTZ R6, R6, UR12 ;  /* 0x0000000c06067c20 */ /* 0x002fe20008410000 */
[----:B------:R-:W-:Y:S02]  /*09f0*/  IMAD.U32 R2, R2, 0x10000, RZ ;  /* 0x0001000002027824 */ /* 0x000fe400078e00ff */
[----:B------:R-:W-:Y:S01]  /*0a00*/  FMUL.FTZ R8, R8, UR12 ;  /* 0x0000000c08087c20 */ /* 0x000fe20008410000 */
[----:B------:R-:W-:Y:S01]  /*0a10*/  IMAD.U32 R3, R3, 0x10000, RZ ;  /* 0x0001000003037824 */ /* 0x000fe200078e00ff */
[----:B------:R-:W1:Y:S01]  /*0a20*/  MUFU.LG2 R7, R10 ;  /* 0x0000000a00077308 */ /* 0x000e620000000c00 */
[----:B------:R-:W-:Y:S01]  /*0a30*/  FMUL.FTZ R2, R2, UR12 ;  /* 0x0000000c02027c20 */ /* 0x000fe20008410000 */
[----:B--2---:R-:W-:Y:S01]  /*0a40*/  FMUL.FTZ R6, R6, R9 ;  /* 0x0000000906067220 */ /* 0x004fe20000410000 */
[----:B------:R-:W-:-:S05]  /*0a50*/  FMUL.FTZ R3, R3, UR12 ;  /* 0x0000000c03037c20 */ /* 0x000fca0008410000 */
[----:B------:R-:W2:Y:S01]  /*0a60*/  MUFU.LG2 R14, R13 ;  /* 0x0000000d000e7308 */ /* 0x000ea20000000c00 */
[----:B---3--:R-:W-:-:S07]  /*0a70*/  FMUL.FTZ R8, R8, R11 ;  /* 0x0000000b08087220 */ /* 0x008fce0000410000 */
[----:B------:R-:W-:Y:S01]  /*0a80*/  MUFU.EX2 R6, R6 ;  /* 0x0000000600067308 */ /* 0x000fe20000000800 */
[----:B-1----:R-:W-:Y:S01]  /*0a90*/  FMUL.FTZ R7, R2, R7 ;  /* 0x0000000702077220 */ /* 0x002fe20000410000 */
[----:B------:R-:W-:Y:S02]  /*0aa0*/  IADD3 R2, P0, PT, R4, UR10, RZ ;  /* 0x0000000a04027c10 */ /* 0x000fe4000ff1e0ff */
[----:B------:R-:W-:Y:S04]  /*0ab0*/  MUFU.EX2 R8, R8 ;  /* 0x0000000800087308 */ /* 0x000fe80000000800 */
[----:B------:R-:W1:Y:S01]  /*0ac0*/  MUFU.EX2 R7, R7 ;  /* 0x0000000700077308 */ /* 0x000e620000000800 */
[----:B--2---:R-:W-:Y:S01]  /*0ad0*/  FMUL.FTZ R14, R3, R14 ;  /* 0x0000000e030e7220 */ /* 0x004fe20000410000 */
[----:B------:R-:W-:-:S02]  /*0ae0*/  IADD3.X R3, PT, PT, R12, UR11, RZ, P0, !PT ;  /* 0x0000000b0c037c10 */ /* 0x000fc400087fe4ff */
[----:B0-----:R-:W-:Y:S01]  /*0af0*/  IADD3 R5, P0, PT, R5, UR5, RZ ;  /* 0x0000000505057c10 */ /* 0x001fe2000ff1e0ff */
[----:B------:R-:W0:Y:S04]  /*0b00*/  MUFU.EX2 R9, R14 ;  /* 0x0000000e00097308 */ /* 0x000e280000000800 */
[C---:B------:R-:W-:Y:S02]  /*0b10*/  IMAD.SHL.U32 R4, R5.reuse, 0x4, RZ ;  /* 0x0000000405047824 */ /* 0x040fe400078e00ff */
[----:B------:R-:W-:Y:S01]  /*0b20*/  IMAD.X R0, RZ, RZ, R0, P0 ;  /* 0x000000ffff007224 */ /* 0x000fe200000e0600 */
[----:B------:R-:W-:Y:S02]  /*0b30*/  LOP3.LUT P0, RZ, R5, 0xffffc000, RZ, 0xc0, !PT ;  /* 0xffffc00005ff7812 */ /* 0x000fe4000780c0ff */
[----:B-1----:R-:W-:-:S02]  /*0b40*/  F2FP.BF16.F32.PACK_AB R10, R7, R6 ;  /* 0x00000006070a723e */ /* 0x002fc400000010ff */
[----:B------:R-:W-:Y:S02]  /*0b50*/  ISETP.LT.U32.AND P1, PT, R4, UR15, PT ;  /* 0x0000000f04007c0c */ /* 0x000fe4000bf21070 */
[----:B------:R-:W-:Y:S02]  /*0b60*/  SHF.L.U64.HI R4, R5, 0x2, R0 ;  /* 0x0000000205047819 */ /* 0x000fe40000010200 */
[----:B0-----:R-:W-:Y:S02]  /*0b70*/  F2FP.BF16.F32.PACK_AB R11, R9, R8 ;  /* 0x00000008090b723e */ /* 0x001fe400000010ff */
[----:B------:R-:W-:Y:S02]  /*0b80*/  LOP3.LUT P0, RZ, R0, 0x3fffffff, RZ, 0xc0, P0 ;  /* 0x3fffffff00ff7812 */ /* 0x000fe4000000c0ff */
[----:B------:R-:W-:Y:S01]  /*0b90*/  ISETP.LT.AND.EX P1, PT, R4, UR4, PT, P1 ;  /* 0x0000000404007c0c */ /* 0x000fe2000bf21310 */
[----:B------:R2:W-:-:S12]  /*0ba0*/  STG.E.64 desc[UR16][R2.64], R10 ;  /* 0x0000000a02007986 */ /* 0x0005d8000c101b10 */
[----:B------:R-:W-:Y:S05]  /*0bb0*/  @!P0 BRA P1, `(.L_x_3705) ;  /* 0xfffffffc00388947 */ /* 0x000fea000083ffff */
[----:B------:R-:W-:Y:S05]  /*0bc0*/  EXIT ;  /* 0x000000000000794d */ /* 0x000fea0003800000 */
.L_x_3706:
        /* <DEDUP_REMOVED lines=11> */
.L_x_7844:


//--------------------- .text._ZN2at6native55_GLOBAL__N__de093ff9_22_ForeachBinaryOpList_cu_a911ec4325multi_tensor_apply_kernelINS1_18TensorListMetadataILi3EEENS1_24BinaryOpListAlphaFunctorIN3c107complexIfEELi3ELi2ELi2EEEJNS1_13power_functorIS8_EES8_EEEvT_T0_DpT1_ --------------------------
	.section	.text._ZN2at6native55_GLOBAL__N__de093ff9_22_ForeachBinaryOpList_cu_a911ec4325multi_tensor_apply_kernelINS1_18TensorListMetadataILi3EEENS1_24BinaryOpListAlphaFunctorIN3c107complexIfEELi3ELi2ELi2EEEJNS1_13power_functorIS8_EES8_EEEvT_T0_DpT1_,"ax",@progbits
	.align	128
.text._ZN2at6native55_GLOBAL__N__de093ff9_22_ForeachBinaryOpList_cu_a911ec4325multi_tensor_apply_kernelINS1_18TensorListMetadataILi3EEENS1_24BinaryOpListAlphaFunctorIN3c107complexIfEELi3ELi2ELi2EEEJNS1_13power_functorIS8_EES8_EEEvT_T0_DpT1_:
        .type           _ZN2at6native55_GLOBAL__N__de093ff9_22_ForeachBinaryOpList_cu_a911ec4325multi_tensor_apply_kernelINS1_18TensorListMetadataILi3EEENS1_24BinaryOpListAlphaFunctorIN3c107complexIfEELi3ELi2ELi2EEEJNS1_13power_functorIS8_EES8_EEEvT_T0_DpT1_,@function
        .size           _ZN2at6native55_GLOBAL__N__de093ff9_22_ForeachBinaryOpList_cu_a911ec4325multi_tensor_apply_kernelINS1_18TensorListMetadataILi3EEENS1_24BinaryOpListAlphaFunctorIN3c107complexIfEELi3ELi2ELi2EEEJNS1_13power_functorIS8_EES8_EEEvT_T0_DpT1_,(.L_x_7845 - _ZN2at6native55_GLOBAL__N__de093ff9_22_ForeachBinaryOpList_cu_a911ec4325multi_tensor_apply_kernelINS1_18TensorListMetadataILi3EEENS1_24BinaryOpListAlphaFunctorIN3c107complexIfEELi3ELi2ELi2EEEJNS1_13power_functorIS8_EES8_EEEvT_T0_DpT1_)
        .other          _ZN2at6native55_GLOBAL__N__de093ff9_22_ForeachBinaryOpList_cu_a911ec4325multi_tensor_apply_kernelINS1_18TensorListMetadataILi3EEENS1_24BinaryOpListAlphaFunctorIN3c107complexIfEELi3ELi2ELi2EEEJNS1_13power_functorIS8_EES8_EEEvT_T0_DpT1_,@"STO_CUDA_ENTRY STV_DEFAULT"
_ZN2at6native55_GLOBAL__N__de093ff9_22_ForeachBinaryOpList_cu_a911ec4325multi_tensor_apply_kernelINS1_18TensorListMetadataILi3EEENS1_24BinaryOpListAlphaFunctorIN3c107complexIfEELi3ELi2ELi2EEEJNS1_13power_functorIS8_EES8_EEEvT_T0_DpT1_:
        /* <DEDUP_REMOVED lines=31> */
[----:B------:R-:W-:-:S03]  /*01f0*/  UMOV UR5, URZ ;  /* 0x000000ff00057c82 */ /* 0x000fc60008000000 */
[----:B------:R-:W-:Y:S02]  /*0200*/  USEL UR14, UR4, URZ, UP0 ;  /* 0x000000ff040e7287 */ /* 0x000fe40008000000 */
[----:B------:R-:W-:Y:S01]  /*0210*/  USEL UR13, UR15, 0x10000, UP0 ;  /* 0x000100000f0d7887 */ /* 0x000fe20008000000 */
[----:B------:R-:W-:-:S11]  /*0220*/  UMOV UR4, URZ ;  /* 0x000000ff00047c82 */ /* 0x000fd60008000000 */
.L_x_3835:
[----:B0-----:R-:W-:Y:S02]  /*0230*/  IADD3 R0, P0, PT, R18, UR4, RZ ;  /* 0x0000000412007c10 */ /* 0x001fe4000ff1e0ff */
[----:B------:R-:W-:Y:S01]  /*0240*/  CS2R R32, SRZ ;  /* 0x0000000000207805 */ /* 0x000fe2000001ff00 */
[----:B------:R-:W0:Y:S01]  /*0250*/  LDCU.64 UR18, c[0x0][0xfd0] ;  /* 0x0001fa00ff1277ac */ /* 0x000e220008000a00 */
[C---:B-12---:R-:W-:Y:S02]  /*0260*/  IADD3 R8, P3, PT, R0.reuse, UR12, RZ ;  /* 0x0000000c00087c10 */ /* 0x046fe4000ff7e0ff */
[----:B------:R-:W-:Y:S02]  /*0270*/  IADD3.X R3, PT, PT, RZ, UR5, RZ, P0, !PT ;  /* 0x00000005ff037c10 */ /* 0x000fe400087fe4ff */
[----:B------:R-:W-:Y:S02]  /*0280*/  ISETP.GE.U32.AND P2, PT, R0, UR13, PT ;  /* 0x0000000d00007c0c */ /* 0x000fe4000bf46070 */
[----:B------:R-:W-:-:S02]  /*0290*/  ISETP.GE.U32.AND P1, PT, R8, UR13, PT ;  /* 0x0000000d08007c0c */ /* 0x000fc4000bf26070 */
[----:B------:R-:W-:Y:S02]  /*02a0*/  IADD3.X R9, PT, PT, RZ, R3, RZ, P3, !PT ;  /* 0x00000003ff097210 */ /* 0x000fe40001ffe4ff */
[----:B------:R-:W-:Y:S02]  /*02b0*/  IADD3 R10, P3, PT, R8, UR12, RZ ;  /* 0x0000000c080a7c10 */ /* 0x000fe4000ff7e0ff */
[----:B------:R-:W-:Y:S02]  /*02c0*/  ISETP.GE.U32.AND.EX P2, PT, R3, UR14, PT, P2 ;  /* 0x0000000e03007c0c */ /* 0x000fe4000bf46120 */
[----:B------:R-:W-:Y:S02]  /*02d0*/  ISETP.GE.U32.AND.EX P1, PT, R9, UR14, PT, P1 ;  /* 0x0000000e09007c0c */ /* 0x000fe4000bf26110 */
[----:B------:R-:W-:Y:S02]  /*02e0*/  ISETP.GE.U32.AND P0, PT, R10, UR13, PT ;  /* 0x0000000d0a007c0c */ /* 0x000fe4000bf06070 */
[----:B------:R-:W-:-:S02]  /*02f0*/  IADD3.X R11, PT, PT, RZ, R9, RZ, P3, !PT ;  /* 0x00000009ff0b7210 */ /* 0x000fc40001ffe4ff */
[----:B------:R-:W-:Y:S02]  /*0300*/  IADD3 R12, P4, PT, R10, UR12, RZ ;  /* 0x0000000c0a0c7c10 */ /* 0x000fe4000ff9e0ff */
[----:B------:R-:W-:Y:S02]  /*0310*/  ISETP.GE.U32.AND.EX P0, PT, R11, UR14, PT, P0 ;  /* 0x0000000e0b007c0c */ /* 0x000fe4000bf06100 */
[----:B------:R-:W-:Y:S02]  /*0320*/  IADD3.X R13, PT, PT, RZ, R11, RZ, P4, !PT ;  /* 0x0000000bff0d7210 */ /* 0x000fe400027fe4ff */
[----:B------:R-:W-:Y:S02]  /*0330*/  @!P2 LEA R6, P5, R0, UR8, 0x3 ;  /* 0x000000080006ac11 */ /* 0x000fe4000f8a18ff */
[----:B------:R-:W-:Y:S02]  /*0340*/  @!P1 LEA R20, P6, R8, UR6, 0x3 ;  /* 0x0000000608149c11 */ /* 0x000fe4000f8c18ff */
[----:B------:R-:W-:-:S02]  /*0350*/  @!P2 LEA.HI.X R7, R0, UR9, R3, 0x3, P5 ;  /* 0x000000090007ac11 */ /* 0x000fc4000a8f1c03 */
[----:B------:R-:W-:Y:S02]  /*0360*/  @!P1 LEA.HI.X R21, R8, UR7, R9, 0x3, P6 ;  /* 0x0000000708159c11 */ /* 0x000fe4000b0f1c09 */
[----:B------:R-:W-:Y:S01]  /*0370*/  @!P2 LEA R4, P4, R0, UR6, 0x3 ;  /* 0x000000060004ac11 */ /* 0x000fe2000f8818ff */
[----:B------:R1:W0:Y:S01]  /*0380*/  @!P2 LDG.E.64 R32, desc[UR16][R6.64] ;  /* 0x000000100620a981 */ /* 0x000222000c1e1b00 */
[C---:B------:R-:W-:Y:S02]  /*0390*/  @!P0 LEA R24, P5, R10.reuse, UR6, 0x3 ;  /* 0x000000060a188c11 */ /* 0x040fe4000f8a18ff */
[----:B------:R-:W-:Y:S02]  /*03a0*/  @!P0 LEA R26, P6, R10, UR8, 0x3 ;  /* 0x000000080a1a8c11 */ /* 0x000fe4000f8c18ff */
[----:B------:R-:W-:Y:S02]  /*03b0*/  ISETP.GE.U32.AND P3, PT, R12, UR13, PT ;  /* 0x0000000d0c007c0c */ /* 0x000fe4000bf66070 */
[----:B------:R-:W-:-:S02]  /*03c0*/  @!P0 LEA.HI.X R25, R10, UR7, R11, 0x3, P5 ;  /* 0x000000070a198c11 */ /* 0x000fc4000a8f1c0b */
[----:B------:R-:W-:Y:S02]  /*03d0*/  @!P0 LEA.HI.X R27, R10, UR9, R11, 0x3, P6 ;  /* 0x000000090a1b8c11 */ /* 0x000fe4000b0f1c0b */
[----:B------:R-:W-:Y:S02]  /*03e0*/  CS2R R10, SRZ ;  /* 0x00000000000a7805 */ /* 0x000fe4000001ff00 */
[----:B------:R-:W-:Y:S02]  /*03f0*/  @!P2 LEA.HI.X R5, R0, UR7, R3, 0x3, P4 ;  /* 0x000000070005ac11 */ /* 0x000fe4000a0f1c03 */
[----:B------:R-:W-:Y:S02]  /*0400*/  ISETP.GE.U32.AND.EX P3, PT, R13, UR14, PT, P3 ;  /* 0x0000000e0d007c0c */ /* 0x000fe4000bf66130 */
[C---:B------:R-:W-:Y:S01]  /*0410*/  @!P1 LEA R22, P4, R8.reuse, UR8, 0x3 ;  /* 0x0000000808169c11 */ /* 0x040fe2000f8818ff */
[----:B------:R2:W3:Y:S03]  /*0420*/  @!P2 LDG.E.64 R10, desc[UR16][R4.64] ;  /* 0x00000010040aa981 */ /* 0x0004e6000c1e1b00 */
[----:B------:R-:W-:-:S02]  /*0430*/  @!P1 LEA.HI.X R23, R8, UR9, R9, 0x3, P4 ;  /* 0x0000000908179c11 */ /* 0x000fc4000a0f1c09 */
[----:B-1----:R-:W-:-:S05]  /*0440*/  CS2R R6, SRZ ;  /* 0x0000000000067805 */ /* 0x002fca000001ff00 */
[C---:B------:R-:W-:Y:S02]  /*0450*/  @!P3 LEA R28, P4, R12.reuse, UR6, 0x3 ;  /* 0x000000060c1cbc11 */ /* 0x040fe4000f8818ff */
[C---:B------:R-:W-:Y:S02]  /*0460*/  @!P3 LEA R30, P5, R12.reuse, UR8, 0x3 ;  /* 0x000000080c1ebc11 */ /* 0x040fe4000f8a18ff */
[----:B--2---:R-:W-:Y:S02]  /*0470*/  CS2R R4, SRZ ;  /* 0x0000000000047805 */ /* 0x004fe4000001ff00 */
[C-C-:B------:R-:W-:Y:S02]  /*0480*/  @!P3 LEA.HI.X R29, R12.reuse, UR7, R13.reuse, 0x3, P4 ;  /* 0x000000070c1dbc11 */ /* 0x140fe4000a0f1c0d */
[----:B------:R-:W-:-:S03]  /*0490*/  @!P3 LEA.HI.X R31, R12, UR9, R13, 0x3, P5 ;  /* 0x000000090c1fbc11 */ /* 0x000fc6000a8f1c0d */
[----:B------:R1:W5:Y:S04]  /*04a0*/  @!P3 LDG.E.64 R4, desc[UR16][R28.64] ;  /* 0x000000101c04b981 */ /* 0x000368000c1e1b00 */
[----:B------:R1:W5:Y:S01]  /*04b0*/  @!P3 LDG.E.64 R6, desc[UR16][R30.64] ;  /* 0x000000101e06b981 */ /* 0x000362000c1e1b00 */
[----:B------:R-:W-:Y:S02]  /*04c0*/  CS2R R14, SRZ ;  /* 0x00000000000e7805 */ /* 0x000fe4000001ff00 */
[----:B------:R-:W-:Y:S02]  /*04d0*/  CS2R R16, SRZ ;  /* 0x0000000000107805 */ /* 0x000fe4000001ff00 */
[----:B------:R-:W-:Y:S02]  /*04e0*/  CS2R R8, SRZ ;  /* 0x0000000000087805 */ /* 0x000fe4000001ff00 */
[----:B------:R-:W-:Y:S01]  /*04f0*/  CS2R R12, SRZ ;  /* 0x00000000000c7805 */ /* 0x000fe2000001ff00 */
[----:B------:R1:W5:Y:S04]  /*0500*/  @!P1 LDG.E.64 R14, desc[UR16][R20.64] ;  /* 0x00000010140e9981 */ /* 0x000368000c1e1b00 */
[----:B------:R1:W5:Y:S04]  /*0510*/  @!P1 LDG.E.64 R16, desc[UR16][R22.64] ;  /* 0x0000001016109981 */ /* 0x000368000c1e1b00 */
[----:B------:R1:W5:Y:S04]  /*0520*/  @!P0 LDG.E.64 R8, desc[UR16][R24.64] ;  /* 0x0000001018088981 */ /* 0x000368000c1e1b00 */
[----:B------:R1:W5:Y:S01]  /*0530*/  @!P0 LDG.E.64 R12, desc[UR16][R26.64] ;  /* 0x000000101a0c8981 */ /* 0x000362000c1e1b00 */
[----:B------:R-:W-:Y:S01]  /*0540*/  BSSY.RECONVERGENT B2, `(.L_x_3708) ;  /* 0x0000264000027945 */ /* 0x000fe20003800200 */
[C---:B0-----:R-:W-:Y:S01]  /*0550*/  FMUL.FTZ R19, R33.reuse, UR19 ;  /* 0x0000001321137c20 */ /* 0x041fe20008410000 */
[----:B------:R-:W-:-:S03]  /*0560*/  FMUL.FTZ R3, R33, UR18 ;  /* 0x0000001221037c20 */ /* 0x000fc60008410000 */
[----:B------:R-:W-:Y:S01]  /*0570*/  FFMA.FTZ R19, R32, UR18, -R19 ;  /* 0x0000001220137c23 */ /* 0x000fe20008010813 */
[----:B---3--:R-:W-:Y:S02]  /*0580*/  FSETP.NAN.FTZ.AND P1, PT, R10, R10, PT ;  /* 0x0000000a0a00720b */ /* 0x008fe40003f38000 */
[----:B------:R-:W-:Y:S01]  /*0590*/  FSETP.NAN.FTZ.AND P0, PT, R11, R11, PT ;  /* 0x0000000b0b00720b */ /* 0x000fe20003f18000 */
[----:B------:R-:W-:-:S12]  /*05a0*/  FFMA.FTZ R3, R32, UR19, R3 ;  /* 0x0000001320037c23 */ /* 0x000fd80008010003 */
[----:B-1----:R-:W-:Y:S05]  /*05b0*/  @!P0 BRA !P1, `(.L_x_3709) ;  /* 0x0000000000ec8947 */ /* 0x002fea0004800000 */
[C---:B------:R-:W-:Y:S01]  /*05c0*/  FSETP.GEU.FTZ.AND P0, PT, |R10|.reuse, 1.084202172485504434e-19, PT ;  /* 0x200000000a00780b */ /* 0x040fe20003f1e200 */
[----:B------:R-:W-:Y:S01]  /*05d0*/  FADD.FTZ R24, |R10|, -RZ ;  /* 0x800000ff0a187221 */ /* 0x000fe20000010200 */
[C---:B------:R-:W-:Y:S01]  /*05e0*/  FSETP.GEU.FTZ.AND P1, PT, |R11|.reuse, 1.084202172485504434e-19, PT ;  /* 0x200000000b00780b */ /* 0x040fe20003f3e200 */
[C---:B------:R-:W-:Y:S01]  /*05f0*/  FADD.FTZ R25, |R11|.reuse, -RZ ;  /* 0x800000ff0b197221 */ /* 0x040fe20000010200 */
[----:B------:R-:W-:Y:S01]  /*0600*/  FSETP.GT.FTZ.AND P2, PT, |R11|, |R10|, PT ;  /* 0x4000000a0b00720b */ /* 0x000fe20003f54200 */
[----:B------:R-:W-:Y:S01]  /*0610*/  BSSY.RECONVERGENT B3, `(.L_x_3710) ;  /* 0x0000019000037945 */ /* 0x000fe20003800200 */
[----:B------:R-:W-:Y:S02]  /*0620*/  PLOP3.LUT P0, PT, P0, P1, PT, 0xf8, 0x8f ;  /* 0x00000000008f781c */ /* 0x000fe40000703f70 */
[----:B------:R-:W-:-:S04]  /*0630*/  FSEL R29, R25, R24, P2 ;  /* 0x00000018191d7208 */ /* 0x000fc80001000000 */
[----:B------:R-:W0:Y:S07]  /*0640*/  MUFU.RCP R22, R29 ;  /* 0x0000001d00167308 */ /* 0x000e2e0000001000 */
[C---:B------:R-:W-:Y:S01]  /*0650*/  @!P0 FMUL.FTZ R20, R11.reuse, 4 ;  /* 0x408000000b148820 */ /* 0x040fe20000410000 */
[----:B------:R-:W-:Y:S01]  /*0660*/  @!P0 FMUL.FTZ R0, R10, 4 ;  /* 0x408000000a008820 */ /* 0x000fe20000410000 */
[----:B------:R-:W-:Y:S02]  /*0670*/  @P0 FMUL.FTZ R23, R11, R11 ;  /* 0x0000000b0b170220 */ /* 0x000fe40000410000 */
[----:B------:R-:W-:-:S04]  /*0680*/  @!P0 FMUL.FTZ R21, R20, R20 ;  /* 0x0000001414158220 */ /* 0x000fc80000410000 */
[----:B------:R-:W-:Y:S01]  /*0690*/  @!P0 FFMA.FTZ R21, R0, R0, R21 ;  /* 0x0000000000158223 */ /* 0x000fe20000010015 */
[----:B------:R-:W-:-:S03]  /*06a0*/  FSEL R0, R24, R25, P2 ;  /* 0x0000001918007208 */ /* 0x000fc60001000000 */
[----:B------:R-:W-:Y:S01]  /*06b0*/  @!P0 FMUL.FTZ R21, R21, 0.0625 ;  /* 0x3d80000015158820 */ /* 0x000fe20000410000 */
[----:B------:R-:W-:Y:S01]  /*06c0*/  @P0 FFMA.FTZ R21, R10, R10, R23 ;  /* 0x0000000a0a150223 */ /* 0x000fe20000010017 */
[----:B0-----:R-:W-:Y:S01]  /*06d0*/  FFMA R23, -R29, R22, 1 ;  /* 0x3f8000001d177423 */ /* 0x001fe20000000116 */
[----:B------:R-:W-:Y:S03]  /*06e0*/  FCHK P0, R0, R29 ;  /* 0x0000001d00007302 */ /* 0x000fe60000000000 */
[----:B------:R-:W-:-:S04]  /*06f0*/  FFMA R23, R22, R23, R22 ;  /* 0x0000001716177223 */ /* 0x000fc80000000016 */
[----:B------:R-:W-:Y:S01]  /*0700*/  FFMA R20, R0, R23, RZ ;  /* 0x0000001700147223 */ /* 0x000fe200000000ff */
[----:B------:R-:W0:Y:S03]  /*0710*/  MUFU.LG2 R21, R21 ;  /* 0x0000001500157308 */ /* 0x000e260000000c00 */
[----:B------:R-:W-:-:S04]  /*0720*/  FFMA R22, -R29, R20, R0 ;  /* 0x000000141d167223 */ /* 0x000fc80000000100 */
[----:B------:R-:W-:Y:S01]  /*0730*/  FFMA R22, R23, R22, R20 ;  /* 0x0000001617167223 */ /* 0x000fe20000000014 */
[----:B0-----:R-:W-:Y:S01]  /*0740*/  FMUL.FTZ R20, R21, 0.69314718246459960938 ;  /* 0x3f31721815147820 */ /* 0x001fe20000410000 */
[----:B------:R-:W-:Y:S06]  /*0750*/  @!P0 BRA `(.L_x_3711) ;  /* 0x0000000000108947 */ /* 0x000fec0003800000 */
[----:B------:R-:W-:Y:S02]  /*0760*/  MOV R23, R29 ;  /* 0x0000001d00177202 */ /* 0x000fe40000000f00 */
[----:B------:R-:W-:-:S07]  /*0770*/  MOV R22, 0x790 ;  /* 0x0000079000167802 */ /* 0x000fce0000000f00 */
[----:B-----5:R-:W-:Y:S05]  /*0780*/  CALL.REL.NOINC `($__internal_144_$__cuda_sm3x_div_rn_ftz_f32_slowpath) ;  /* 0x0000015400987944 */ /* 0x020fea0003c00000 */
[----:B------:R-:W-:-:S07]  /*0790*/  MOV R22, R0 ;  /* 0x0000000000167202 */ /* 0x000fce0000000f00 */
.L_x_3711:
[----:B------:R-:W-:Y:S05]  /*07a0*/  BSYNC.RECONVERGENT B3 ;  /* 0x0000000000037941 */ /* 0x000fea0003800200 */
.L_x_3710:
[----:B------:R-:W-:Y:S02]  /*07b0*/  HFMA2 R21, -RZ, RZ, 0.89990234375, 10328 ;  /* 0x3b33710bff157431 */ /* 0x000fe400000001ff */
[----:B------:R-:W-:Y:S01]  /*07c0*/  FMUL.FTZ R0, R22, R22 ;  /* 0x0000001616007220 */ /* 0x000fe20000410000 */
[----:B------:R-:W-:Y:S02]  /*07d0*/  MOV R24, 0x3f6ee581 ;  /* 0x3f6ee58100187802 */ /* 0x000fe40000000f00 */
[----:B------:R-:W-:Y:S01]  /*07e0*/  ISETP.GE.AND P0, PT, R10, RZ, PT ;  /* 0x000000ff0a00720c */ /* 0x000fe20003f06270 */
[----:B------:R-:W-:Y:S01]  /*07f0*/  FFMA.FTZ R21, R0, R21, -0.015681877732276916504 ;  /* 0xbc80774800157423 */ /* 0x000fe20000010015 */
[C---:B------:R-:W-:Y:S01]  /*0800*/  FSETP.NEU.FTZ.AND P3, PT, |R10|.reuse, |R11|, PT ;  /* 0x4000000b0a00720b */ /* 0x040fe20003f7d200 */
[----:B------:R-:W-:Y:S01]  /*0810*/  FADD.FTZ R10, |R10|, |R11| ;  /* 0x4000000b0a0a7221 */ /* 0x000fe20000010200 */
[----:B------:R-:W-:Y:S01]  /*0820*/  FSETP.NEU.FTZ.AND P1, PT, R29, RZ, PT ;  /* 0x000000ff1d00720b */ /* 0x000fe20003f3d000 */
[----:B------:R-:W-:-:S04]  /*0830*/  FFMA.FTZ R21, R0, R21, 0.042200751602649688721 ;  /* 0x3d2cdab200157423 */ /* 0x000fc80000010015 */
[----:B------:R-:W-:-:S04]  /*0840*/  FFMA.FTZ R21, R0, R21, -0.074792981147766113281 ;  /* 0xbd992d1000157423 */ /* 0x000fc80000010015 */
[----:B------:R-:W-:-:S04]  /*0850*/  FFMA.FTZ R21, R0, R21, 0.10640415549278259277 ;  /* 0x3dd9ea6c00157423 */ /* 0x000fc80000010015 */
[----:B------:R-:W-:-:S04]  /*0860*/  FFMA.FTZ R21, R0, R21, -0.14207722246646881104 ;  /* 0xbe117cb100157423 */ /* 0x000fc80000010015 */
[----:B------:R-:W-:-:S04]  /*0870*/  FFMA.FTZ R21, R0, R21, 0.19993925094604492188 ;  /* 0x3e4cbce000157423 */ /* 0x000fc80000010015 */
[----:B------:R-:W-:-:S04]  /*0880*/  FFMA.FTZ R21, R0, R21, -0.33333197236061096191 ;  /* 0xbeaaaa7d00157423 */ /* 0x000fc80000010015 */
[----:B------:R-:W-:-:S04]  /*0890*/  FMUL.FTZ R21, R0, R21 ;  /* 0x0000001500157220 */ /* 0x000fc80000410000 */
[----:B------:R-:W-:Y:S01]  /*08a0*/  FFMA.FTZ R21, R21, R22, R22 ;  /* 0x0000001615157223 */ /* 0x000fe20000010016 */
[----:B------:R-:W-:-:S03]  /*08b0*/  FSEL R22, R24, 1.8663789033889770508, P2 ;  /* 0x3feee58118167808 */ /* 0x000fc60001000000 */
[----:B------:R-:W-:-:S05]  /*08c0*/  FFMA.FTZ R0, R24, 1.6832555532455444336, -R21 ;  /* 0x3fd774eb18007823 */ /* 0x000fca0000010815 */
[----:B------:R-:W-:Y:S01]  /*08d0*/  FSEL R0, R0, R21, P2 ;  /* 0x0000001500007208 */ /* 0x000fe20001000000 */
[----:B------:R-:W-:-:S04]  /*08e0*/  @!P2 FADD.FTZ R21, -R21, -RZ ;  /* 0x800000ff1515a221 */ /* 0x000fc80000010100 */
[----:B------:R-:W-:Y:S01]  /*08f0*/  @!P0 FFMA.FTZ R0, R22, 1.6832555532455444336, R21 ;  /* 0x3fd774eb16008823 */ /* 0x000fe20000010015 */
[----:B------:R-:W-:-:S05]  /*0900*/  HFMA2 R21, -RZ, RZ, 2.04296875, -15.78125 ;  /* 0x4016cbe4ff157431 */ /* 0x000fca00000001ff */
[----:B------:R-:W-:Y:S02]  /*0910*/  @!P3 FSEL R0, R21, 0.78539818525314331055, !P0 ;  /* 0x3f490fdb1500b808 */ /* 0x000fe40004000000 */
[----:B------:R-:W-:Y:S02]  /*0920*/  @!P1 FSEL R0, RZ, 3.1415927410125732422, P0 ;  /* 0x40490fdbff009808 */ /* 0x000fe40000000000 */
[----:B------:R-:W-:Y:S02]  /*0930*/  FSETP.NAN.FTZ.AND P0, PT, |R10|, |R10|, PT ;  /* 0x4000000a0a00720b */ /* 0x000fe40003f18200 */
[----:B------:R-:W-:-:S04]  /*0940*/  LOP3.LUT R11, R0, 0x80000000, R11, 0xb8, !PT ;  /* 0x80000000000b7812 */ /* 0x000fc800078eb80b */
[----:B------:R-:W-:Y:S01]  /*0950*/  FSEL R10, R10, R11, P0 ;  /* 0x0000000b0a0a7208 */ /* 0x000fe20000000000 */
[----:B------:R-:W-:Y:S06]  /*0960*/  BRA `(.L_x_3712) ;  /* 0x0000002000847947 */ /* 0x000fec0003800000 */
.L_x_3709:
[C---:B------:R-:W-:Y:S01]  /*0970*/  FADD.FTZ R20, |R10|.reuse, -RZ ;  /* 0x800000ff0a147221 */ /* 0x040fe20000010200 */
[----:B------:R-:W-:Y:S01]  /*0980*/  FADD.FTZ R21, |R11|, -RZ ;  /* 0x800000ff0b157221 */ /* 0x000fe20000010200 */
[----:B------:R-:W-:Y:S02]  /*0990*/  FSETP.GEU.FTZ.AND P1, PT, |R10|, |R11|, PT ;  /* 0x4000000b0a00720b */ /* 0x000fe40003f3e200 */
[----:B------:R-:W-:Y:S02]  /*09a0*/  LOP3.LUT R2, R2, 0xfffffffb, RZ, 0xc0, !PT ;  /* 0xfffffffb02027812 */ /* 0x000fe400078ec0ff */
[----:B------:R-:W-:Y:S02]  /*09b0*/  FSEL R0, R20, R21, !P1 ;  /* 0x0000001514007208 */ /* 0x000fe40004800000 */
[----:B------:R-:W-:Y:S02]  /*09c0*/  FSEL R29, R21, R20, !P1 ;  /* 0x00000014151d7208 */ /* 0x000fe40004800000 */
[----:B------:R-:W-:-:S05]  /*09d0*/  FSETP.GT.FTZ.AND P0, PT, R0, 9.99999979021476795361e+33, PT ;  /* 0x77f684df0000780b */ /* 0x000fca0003f14000 */
[----:B------:R-:W-:-:S08]  /*09e0*/  @P1 LOP3.LUT R2, R2, 0x4, RZ, 0xfc, !PT ;  /* 0x0000000402021812 */ /* 0x000fd000078efcff */
[----:B------:R-:W-:Y:S05]  /*09f0*/  @!P0 BRA `(.L_x_3713) ;  /* 0x0000000400008947 */ /* 0x000fea0003800000 */
[----:B------:R-:W-:Y:S01]  /*0a00*/  FMUL.FTZ R20, R10, 0.36787945032119750977 ;  /* 0x3ebc5ab20a147820 */ /* 0x000fe20000410000 */
[----:B------:R-:W-:Y:S01]  /*0a10*/  FMUL.FTZ R21, R11, 0.36787945032119750977 ;  /* 0x3ebc5ab20b157820 */ /* 0x000fe20000410000 */
[----:B------:R-:W0:Y:S01]  /*0a20*/  MUFU.RCP R26, R29 ;  /* 0x0000001d001a7308 */ /* 0x000e220000001000 */
[----:B------:R-:W-:Y:S01]  /*0a30*/  MOV R25, 0x3f800000 ;  /* 0x3f80000000197802 */ /* 0x000fe20000000f00 */
[----:B------:R-:W-:Y:S01]  /*0a40*/  FADD.FTZ R20, |R20|, -RZ ;  /* 0x800000ff14147221 */ /* 0x000fe20000010200 */
[----:B------:R-:W-:Y:S01]  /*0a50*/  FADD.FTZ R21, |R21|, -RZ ;  /* 0x800000ff15157221 */ /* 0x000fe20000010200 */
[----:B------:R-:W-:Y:S04]  /*0a60*/  BSSY.RECONVERGENT B3, `(.L_x_3714) ;  /* 0x000001c000037945 */ /* 0x000fe80003800200 */
[----:B------:R-:W-:-:S02]  /*0a70*/  VIMNMX R22, PT, PT, R20, R21, !PT ;  /* 0x0000001514167248 */ /* 0x000fc40007fe0100 */
[----:B------:R-:W-:Y:S02]  /*0a80*/  VIMNMX R20, PT, PT, R20, R21, PT ;  /* 0x0000001514147248 */ /* 0x000fe40003fe0100 */
[----:B------:R-:W-:Y:S02]  /*0a90*/  LOP3.LUT R23, R22, 0xfe000000, RZ, 0xc0, !PT ;  /* 0xfe00000016177812 */ /* 0x000fe400078ec0ff */
[----:B------:R-:W-:Y:S02]  /*0aa0*/  FSETP.NEU.FTZ.AND P0, PT, R20, RZ, PT ;  /* 0x000000ff1400720b */ /* 0x000fe40003f1d000 */
[C---:B------:R-:W-:Y:S02]  /*0ab0*/  LOP3.LUT R21, R23.reuse, 0x7e800000, RZ, 0x3c, !PT ;  /* 0x7e80000017157812 */ /* 0x040fe400078e3cff */
[----:B------:R-:W-:-:S03]  /*0ac0*/  LOP3.LUT R23, R23, 0x800000, RZ, 0xfc, !PT ;  /* 0x0080000017177812 */ /* 0x000fc600078efcff */
[-C--:B------:R-:W-:Y:S01]  /*0ad0*/  FMUL.FTZ R24, R20, R21.reuse ;  /* 0x0000001514187220 */ /* 0x080fe20000410000 */
[----:B------:R-:W-:-:S03]  /*0ae0*/  FMUL.FTZ R21, R22, R21 ;  /* 0x0000001516157220 */ /* 0x000fc60000410000 */
[----:B------:R-:W-:-:S04]  /*0af0*/  FMUL.FTZ R24, R24, R24 ;  /* 0x0000001818187220 */ /* 0x000fc80000410000 */
[----:B------:R-:W-:Y:S01]  /*0b00*/  FFMA.FTZ R24, R21, R21, R24 ;  /* 0x0000001515187223 */ /* 0x000fe20000010018 */
[----:B0-----:R-:W-:-:S04]  /*0b10*/  FFMA R21, -R29, R26, 1 ;  /* 0x3f8000001d157423 */ /* 0x001fc8000000011a */
[----:B------:R-:W-:Y:S01]  /*0b20*/  FFMA R21, R26, R21, R26 ;  /* 0x000000151a157223 */ /* 0x000fe2000000001a */
[----:B------:R-:W0:Y:S02]  /*0b30*/  MUFU.SQRT R24, R24 ;  /* 0x0000001800187308 */ /* 0x000e240000002000 */
[----:B0-----:R-:W-:Y:S01]  /*0b40*/  @P0 FMUL.FTZ R22, R24, R23 ;  /* 0x0000001718160220 */ /* 0x001fe20000410000 */
[----:B------:R-:W-:Y:S01]  /*0b50*/  FSETP.NEU.FTZ.AND P0, PT, R20, +INF , PT ;  /* 0x7f8000001400780b */ /* 0x000fe20003f1d000 */
[----:B------:R-:W-:-:S03]  /*0b60*/  FFMA R20, R0, R21, RZ ;  /* 0x0000001500147223 */ /* 0x000fc600000000ff */
[----:B------:R-:W-:Y:S01]  /*0b70*/  FSEL R22, R22, +INF , P0 ;  /* 0x7f80000016167808 */ /* 0x000fe20000000000 */
[----:B------:R-:W-:-:S04]  /*0b80*/  FFMA R23, -R29, R20, R0 ;  /* 0x000000141d177223 */ /* 0x000fc80000000100 */
[----:B------:R-:W-:Y:S01]  /*0b90*/  FFMA R21, R21, R23, R20 ;  /* 0x0000001715157223 */ /* 0x000fe20000000014 */
[----:B------:R-:W0:Y:S08]  /*0ba0*/  MUFU.LG2 R22, R22 ;  /* 0x0000001600167308 */ /* 0x000e300000000c00 */
[----:B------:R-:W1:Y:S01]  /*0bb0*/  FCHK P0, R0, R29 ;  /* 0x0000001d00007302 */ /* 0x000e620000000000 */
[----:B0-----:R-:W-:Y:S01]  /*0bc0*/  FFMA.FTZ R20, R22, 0.69314718246459960938, R25 ;  /* 0x3f31721816147823 */ /* 0x001fe20000010019 */
[----:B-1----:R-:W-:Y:S06]  /*0bd0*/  @!P0 BRA `(.L_x_3715) ;  /* 0x0000000000108947 */ /* 0x002fec0003800000 */
[----:B------:R-:W-:Y:S02]  /*0be0*/  MOV R23, R29 ;  /* 0x0000001d00177202 */ /* 0x000fe40000000f00 */
[----:B------:R-:W-:-:S07]  /*0bf0*/  MOV R22, 0xc10 ;  /* 0x00000c1000167802 */ /* 0x000fce0000000f00 */
[----:B-----5:R-:W-:Y:S05]  /*0c00*/  CALL.REL.NOINC `($__internal_144_$__cuda_sm3x_div_rn_ftz_f32_slowpath) ;  /* 0x0000015000787944 */ /* 0x020fea0003c00000 */
[----:B------:R-:W-:-:S07]  /*0c10*/  MOV R21, R0 ;  /* 0x0000000000157202 */ /* 0x000fce0000000f00 */
.L_x_3715:
[----:B------:R-:W-:Y:S05]  /*0c20*/  BSYNC.RECONVERGENT B3 ;  /* 0x0000000000037941 */ /* 0x000fea0003800200 */
.L_x_3714:
[----:B------:R-:W-:Y:S02]  /*0c30*/  IMAD.MOV.U32 R23, RZ, RZ, 0x3b33710b ;  /* 0x3b33710bff177424 */ /* 0x000fe400078e00ff */
[----:B------:R-:W-:Y:S01]  /*0c40*/  FMUL.FTZ R0, R21, R21 ;  /* 0x0000001515007220 */ /* 0x000fe20000410000 */
[----:B------:R-:W-:Y:S02]  /*0c50*/  LOP3.LUT P3, RZ, R2, 0x4, RZ, 0xc0, !PT ;  /* 0x0000000402ff7812 */ /* 0x000fe4000786c0ff */
[----:B------:R-:W-:Y:S01]  /*0c60*/  ISETP.GE.AND P1, PT, R10, RZ, PT ;  /* 0x000000ff0a00720c */ /* 0x000fe20003f26270 */
[----:B------:R-:W-:Y:S01]  /*0c70*/  FFMA.FTZ R23, R0, R23, -0.015681877732276916504 ;  /* 0xbc80774800177423 */ /* 0x000fe20000010017 */
[----:B------:R-:W-:Y:S02]  /*0c80*/  FSETP.NEU.FTZ.AND P2, PT, |R10|, |R11|, PT ;  /* 0x4000000b0a00720b */ /* 0x000fe40003f5d200 */
[----:B------:R-:W-:Y:S01]  /*0c90*/  FSETP.NEU.FTZ.AND P0, PT, R29, RZ, PT ;  /* 0x000000ff1d00720b */ /* 0x000fe20003f1d000 */
[----:B------:R-:W-:-:S04]  /*0ca0*/  FFMA.FTZ R23, R0, R23, 0.042200751602649688721 ;  /* 0x3d2cdab200177423 */ /* 0x000fc80000010017 */
[----:B------:R-:W-:-:S04]  /*0cb0*/  FFMA.FTZ R23, R0, R23, -0.074792981147766113281 ;  /* 0xbd992d1000177423 */ /* 0x000fc80000010017 */
[----:B------:R-:W-:-:S04]  /*0cc0*/  FFMA.FTZ R23, R0, R23, 0.10640415549278259277 ;  /* 0x3dd9ea6c00177423 */ /* 0x000fc80000010017 */
[----:B------:R-:W-:-:S04]  /*0cd0*/  FFMA.FTZ R23, R0, R23, -0.14207722246646881104 ;  /* 0xbe117cb100177423 */ /* 0x000fc80000010017 */
[----:B------:R-:W-:-:S04]  /*0ce0*/  FFMA.FTZ R23, R0, R23, 0.19993925094604492188 ;  /* 0x3e4cbce000177423 */ /* 0x000fc80000010017 */
[----:B------:R-:W-:-:S04]  /*0cf0*/  FFMA.FTZ R23, R0, R23, -0.33333197236061096191 ;  /* 0xbeaaaa7d00177423 */ /* 0x000fc80000010017 */
[----:B------:R-:W-:Y:S01]  /*0d00*/  FMUL.FTZ R0, R0, R23 ;  /* 0x0000001700007220 */ /* 0x000fe20000410000 */
[----:B------:R-:W-:-:S03]  /*0d10*/  HFMA2 R23, -RZ, RZ, 1.857421875, -1409 ;  /* 0x3f6ee581ff177431 */ /* 0x000fc600000001ff */
[----:B------:R-:W-:-:S04]  /*0d20*/  FFMA.FTZ R0, R0, R21, R21 ;  /* 0x0000001500007223 */ /* 0x000fc80000010015 */
[C---:B------:R-:W-:Y:S01]  /*0d30*/  FFMA.FTZ R21, R23.reuse, 1.6832555532455444336, -R0 ;  /* 0x3fd774eb17157823 */ /* 0x040fe20000010800 */
[----:B------:R-:W-:-:S04]  /*0d40*/  FSEL R23, R23, 1.8663789033889770508, !P3 ;  /* 0x3feee58117177808 */ /* 0x000fc80005800000 */
[----:B------:R-:W-:Y:S01]  /*0d50*/  FSEL R22, R21, R0, !P3 ;  /* 0x0000000015167208 */ /* 0x000fe20005800000 */
[----:B------:R-:W-:Y:S01]  /*0d60*/  @P3 FADD.FTZ R0, -R0, -RZ ;  /* 0x800000ff00003221 */ /* 0x000fe20000010100 */
[----:B------:R-:W-:-:S03]  /*0d70*/  FADD.FTZ R21, |R10|, |R11| ;  /* 0x4000000b0a157221 */ /* 0x000fc60000010200 */
[----:B------:R-:W-:Y:S01]  /*0d80*/  @!P1 FFMA.FTZ R22, R23, 1.6832555532455444336, R0 ;  /* 0x3fd774eb17169823 */ /* 0x000fe20000010000 */
[----:B------:R-:W-:-:S04]  /*0d90*/  MOV R0, 0x4016cbe4 ;  /* 0x4016cbe400007802 */ /* 0x000fc80000000f00 */
[----:B------:R-:W-:Y:S02]  /*0da0*/  @!P2 FSEL R22, R0, 0.78539818525314331055, !P1 ;  /* 0x3f490fdb0016a808 */ /* 0x000fe40004800000 */
[----:B------:R-:W-:Y:S02]  /*0db0*/  @!P0 FSEL R22, RZ, 3.1415927410125732422, P1 ;  /* 0x40490fdbff168808 */ /* 0x000fe40000800000 */
[----:B------:R-:W-:Y:S02]  /*0dc0*/  FSETP.NAN.FTZ.AND P0, PT, |R21|, |R21|, PT ;  /* 0x400000151500720b */ /* 0x000fe40003f18200 */
[----:B------:R-:W-:-:S04]  /*0dd0*/  LOP3.LUT R22, R22, 0x80000000, R11, 0xb8, !PT ;  /* 0x8000000016167812 */ /* 0x000fc800078eb80b */
[----:B------:R-:W-:Y:S01]  /*0de0*/  FSEL R10, R21, R22, P0 ;  /* 0x00000016150a7208 */ /* 0x000fe20000000000 */
[----:B------:R-:W-:Y:S06]  /*0df0*/  BRA `(.L_x_3712) ;  /* 0x0000001c00607947 */ /* 0x000fec0003800000 */
.L_x_3713:
[----:B------:R-:W-:-:S13]  /*0e00*/  FSETP.NEU.FTZ.AND P0, PT, R29, 1, PT ;  /* 0x3f8000001d00780b */ /* 0x000fda0003f1d000 */
[----:B------:R-:W-:Y:S05]  /*0e10*/  @P0 BRA `(.L_x_3716) ;  /* 0x0000000400d40947 */ /* 0x000fea0003800000 */
[----:B------:R-:W-:-:S13]  /*0e20*/  FSETP.GEU.FTZ.AND P0, PT, R0, 9.999999682655225389e-20, PT ;  /* 0x1fec1e4a0000780b */ /* 0x000fda0003f1e000 */
[----:B------:R-:W-:Y:S05]  /*0e30*/  @P0 BRA `(.L_x_3717) ;  /* 0x0000000000ac0947 */ /* 0x000fea0003800000 */
[----:B------:R-:W-:Y:S01]  /*0e40*/  HFMA2 R23, -RZ, RZ, 1.875, 0 ;  /* 0x3f800000ff177431 */ /* 0x000fe200000001ff */
[----:B------:R-:W0:Y:S01]  /*0e50*/  FCHK P0, R0, 1 ;  /* 0x3f80000000007902 */ /* 0x000e220000000000 */
[----:B------:R-:W-:Y:S01]  /*0e60*/  FMUL.FTZ R21, R0, 0.5 ;  /* 0x3f00000000157820 */ /* 0x000fe20000410000 */
[----:B------:R-:W-:Y:S02]  /*0e70*/  BSSY.RECONVERGENT B3, `(.L_x_3718) ;  /* 0x000000c000037945 */ /* 0x000fe40003800200 */
[----:B------:R-:W-:-:S04]  /*0e80*/  FFMA R20, R23, -R23, 1 ;  /* 0x3f80000017147423 */ /* 0x000fc80000000817 */
[----:B------:R-:W-:Y:S01]  /*0e90*/  FFMA R23, R20, R23, 1 ;  /* 0x3f80000014177423 */ /* 0x000fe20000000017 */
[----:B------:R-:W-:-:S03]  /*0ea0*/  FMUL.FTZ R20, R0, R21 ;  /* 0x0000001500147220 */ /* 0x000fc60000410000 */
[----:B------:R-:W-:-:S04]  /*0eb0*/  FFMA R22, R0, R23, RZ ;  /* 0x0000001700167223 */ /* 0x000fc800000000ff */
[----:B------:R-:W-:-:S04]  /*0ec0*/  FFMA R24, R22, -1, R0 ;  /* 0xbf80000016187823 */ /* 0x000fc80000000000 */
[----:B------:R-:W-:Y:S01]  /*0ed0*/  FFMA R22, R23, R24, R22 ;  /* 0x0000001817167223 */ /* 0x000fe20000000016 */
[----:B0-----:R-:W-:Y:S06]  /*0ee0*/  @!P0 BRA `(.L_x_3719) ;  /* 0x0000000000108947 */ /* 0x001fec0003800000 */
[----:B------:R-:W-:Y:S02]  /*0ef0*/  MOV R23, 0x3f800000 ;  /* 0x3f80000000177802 */ /* 0x000fe40000000f00 */
[----:B------:R-:W-:-:S07]  /*0f00*/  MOV R22, 0xf20 ;  /* 0x00000f2000167802 */ /* 0x000fce0000000f00 */
[----:B-----5:R-:W-:Y:S05]  /*0f10*/  CALL.REL.NOINC `($__internal_144_$__cuda_sm3x_div_rn_ftz_f32_slowpath) ;  /* 0x0000014c00b47944 */ /* 0x020fea0003c00000 */
[----:B------:R-:W-:-:S07]  /*0f20*/  MOV R22, R0 ;  /* 0x0000000000167202 */ /* 0x000fce0000000f00 */
.L_x_3719:
[----:B------:R-:W-:Y:S05]  /*0f30*/  BSYNC.RECONVERGENT B3 ;  /* 0x0000000000037941 */ /* 0x000fea0003800200 */
.L_x_3718:
[----:B------:R-:W-:Y:S02]  /*0f40*/  HFMA2 R21, -RZ, RZ, 0.89990234375, 10328 ;  /* 0x3b33710bff157431 */ /* 0x000fe400000001ff */
[----:B------:R-:W-:Y:S01]  /*0f50*/  FMUL.FTZ R0, R22, R22 ;  /* 0x0000001616007220 */ /* 0x000fe20000410000 */
[----:B------:R-:W-:Y:S02]  /*0f60*/  LOP3.LUT P2, RZ, R2, 0x4, RZ, 0xc0, !PT ;  /* 0x0000000402ff7812 */ /* 0x000fe4000784c0ff */
[----:B------:R-:W-:Y:S01]  /*0f70*/  MOV R24, 0x3f6ee581 ;  /* 0x3f6ee58100187802 */ /* 0x000fe20000000f00 */
[----:B------:R-:W-:Y:S01]  /*0f80*/  FFMA.FTZ R21, R0, R21, -0.015681877732276916504 ;  /* 0xbc80774800157423 */ /* 0x000fe20000010015 */
[C---:B------:R-:W-:Y:S02]  /*0f90*/  ISETP.GE.AND P0, PT, R10.reuse, RZ, PT ;  /* 0x000000ff0a00720c */ /* 0x040fe40003f06270 */
[----:B------:R-:W-:Y:S01]  /*0fa0*/  FSETP.NEU.FTZ.AND P1, PT, |R10|, |R11|, PT ;  /* 0x4000000b0a00720b */ /* 0x000fe20003f3d200 */
        /* <DEDUP_REMOVED lines=8> */
[----:B------:R-:W-:-:S03]  /*1030*/  HFMA2 R22, -RZ, RZ, 2.04296875, -15.78125 ;  /* 0x4016cbe4ff167431 */ /* 0x000fc600000001ff */
[C---:B------:R-:W-:Y:S01]  /*1040*/  FFMA.FTZ R0, R24.reuse, 1.6832555532455444336, -R21 ;  /* 0x3fd774eb18007823 */ /* 0x040fe20000010815 */
[----:B------:R-:W-:-:S04]  /*1050*/  FSEL R24, R24, 1.8663789033889770508, !P2 ;  /* 0x3feee58118187808 */ /* 0x000fc80005000000 */
[----:B------:R-:W-:Y:S01]  /*1060*/  FSEL R0, R0, R21, !P2 ;  /* 0x0000001500007208 */ /* 0x000fe20005000000 */
[----:B------:R-:W-:-:S04]  /*1070*/  @P2 FADD.FTZ R21, -R21, -RZ ;  /* 0x800000ff15152221 */ /* 0x000fc80000010100 */
[----:B------:R-:W-:Y:S01]  /*1080*/  @!P0 FFMA.FTZ R0, R24, 1.6832555532455444336, R21 ;  /* 0x3fd774eb18008823 */ /* 0x000fe20000010015 */
[----:B------:R-:W-:Y:S01]  /*1090*/  FADD.FTZ R21, |R10|, |R11| ;  /* 0x4000000b0a157221 */ /* 0x000fe20000010200 */
[----:B------:R-:W-:-:S04]  /*10a0*/  @!P1 FSEL R0, R22, 0.78539818525314331055, !P0 ;  /* 0x3f490fdb16009808 */ /* 0x000fc80004000000 */
[----:B------:R-:W-:Y:S02]  /*10b0*/  FSETP.NAN.FTZ.AND P0, PT, |R21|, |R21|, PT ;  /* 0x400000151500720b */ /* 0x000fe40003f18200 */
[----:B------:R-:W-:-:S04]  /*10c0*/  LOP3.LUT R0, R0, 0x80000000, R11, 0xb8, !PT ;  /* 0x8000000000007812 */ /* 0x000fc800078eb80b */
[----:B------:R-:W-:Y:S01]  /*10d0*/  FSEL R10, R21, R0, P0 ;  /* 0x00000000150a7208 */ /* 0x000fe20000000000 */
[----:B------:R-:W-:Y:S06]  /*10e0*/  BRA `(.L_x_3712) ;  /* 0x0000001800a47947 */ /* 0x000fec0003800000 */
.L_x_3717:
[----:B------:R-:W-:Y:S01]  /*10f0*/  LOP3.LUT P0, RZ, R2, 0x4, RZ, 0xc0, !PT ;  /* 0x0000000402ff7812 */ /* 0x000fe2000780c0ff */
[----:B------:R-:W-:Y:S01]  /*1100*/  IMAD.MOV.U32 R23, RZ, RZ, 0x3d39bf78 ;  /* 0x3d39bf78ff177424 */ /* 0x000fe200078e00ff */
[----:B------:R-:W-:Y:S01]  /*1110*/  MOV R22, 0x3f800000 ;  /* 0x3f80000000167802 */ /* 0x000fe20000000f00 */
[----:B------:R-:W-:Y:S01]  /*1120*/  BSSY.RECONVERGENT B3, `(.L_x_3720) ;  /* 0x0000029000037945 */ /* 0x000fe20003800200 */
[----:B------:R-:W-:-:S05]  /*1130*/  FSEL R24, R20, R21, !P0 ;  /* 0x0000001514187208 */ /* 0x000fca0004000000 */
[----:B------:R-:W-:-:S04]  /*1140*/  FMUL.FTZ R25, R24, R24 ;  /* 0x0000001818197220 */ /* 0x000fc80000410000 */
[C---:B------:R-:W-:Y:S01]  /*1150*/  FADD.FTZ.RZ R0, R25.reuse, 1 ;  /* 0x3f80000019007421 */ /* 0x040fe2000001c000 */
[----:B------:R-:W-:-:S04]  /*1160*/  ISETP.GE.U32.AND P1, PT, R25, 0x7f800000, PT ;  /* 0x7f8000001900780c */ /* 0x000fc80003f26070 */
[----:B------:R-:W-:Y:S02]  /*1170*/  IADD3 R0, PT, PT, R0, -0x3f400000, RZ ;  /* 0xc0c0000000007810 */ /* 0x000fe40007ffe0ff */
[----:B------:R-:W-:Y:S02]  /*1180*/  ISETP.GT.AND P0, PT, R25, -0x40800000, P1 ;  /* 0xbf8000001900780c */ /* 0x000fe40000f04270 */
[----:B------:R-:W-:-:S04]  /*1190*/  LOP3.LUT R0, R0, 0xff800000, RZ, 0xc0, !PT ;  /* 0xff80000000007812 */ /* 0x000fc800078ec0ff */
[----:B------:R-:W-:Y:S02]  /*11a0*/  IADD3 R21, PT, PT, -R0, 0x40800000, RZ ;  /* 0x4080000000157810 */ /* 0x000fe40007ffe1ff */
[-C--:B------:R-:W-:Y:S02]  /*11b0*/  IADD3 R20, PT, PT, R25, -R0.reuse, RZ ;  /* 0x8000000019147210 */ /* 0x080fe40007ffe0ff */
[----:B------:R-:W-:Y:S01]  /*11c0*/  I2FP.F32.S32 R0, R0 ;  /* 0x0000000000007245 */ /* 0x000fe20000201400 */
[----:B------:R-:W-:Y:S01]  /*11d0*/  FFMA.FTZ R21, R21, 0.25, -R22 ;  /* 0x3e80000015157823 */ /* 0x000fe20000010816 */
[----:B------:R-:W-:-:S03]  /*11e0*/  @P1 FSETP.NEU.FTZ.AND P2, PT, R25, RZ, PT ;  /* 0x000000ff1900120b */ /* 0x000fc60003f5d000 */
[----:B------:R-:W-:-:S04]  /*11f0*/  FADD.FTZ R20, R20, R21 ;  /* 0x0000001514147221 */ /* 0x000fc80000010000 */
[----:B------:R-:W-:Y:S01]  /*1200*/  FFMA.FTZ R21, R20, -R23, 0.10546888411045074463 ;  /* 0x3dd8001214157423 */ /* 0x000fe20000010817 */
[----:B------:R-:W-:-:S03]  /*1210*/  FFMA R23, R22, -R22, 1 ;  /* 0x3f80000016177423 */ /* 0x000fc60000000816 */
[----:B------:R-:W-:-:S04]  /*1220*/  FFMA.FTZ R21, R20, R21, -0.13229703903198242188 ;  /* 0xbe0778e014157423 */ /* 0x000fc80000010015 */
[----:B------:R-:W-:-:S04]  /*1230*/  FFMA.FTZ R21, R20, R21, 0.14491446316242218018 ;  /* 0x3e14647514157423 */ /* 0x000fc80000010015 */
[----:B------:R-:W-:-:S04]  /*1240*/  FFMA.FTZ R21, R20, R21, -0.16641564667224884033 ;  /* 0xbe2a68dd14157423 */ /* 0x000fc80000010015 */
[----:B------:R-:W-:-:S04]  /*1250*/  FFMA.FTZ R21, R20, R21, 0.19988867640495300293 ;  /* 0x3e4caf9e14157423 */ /* 0x000fc80000010015 */
[----:B------:R-:W-:-:S04]  /*1260*/  FFMA.FTZ R21, R20, R21, -0.25000196695327758789 ;  /* 0xbe80004214157423 */ /* 0x000fc80000010015 */
[----:B------:R-:W-:-:S04]  /*1270*/  FFMA.FTZ R21, R20, R21, 0.33333510160446166992 ;  /* 0x3eaaaae614157423 */ /* 0x000fc80000010015 */
[----:B------:R-:W-:-:S04]  /*1280*/  FFMA.FTZ R21, R20, R21, -0.5 ;  /* 0xbf00000014157423 */ /* 0x000fc80000010015 */
[----:B------:R-:W-:-:S04]  /*1290*/  FMUL.FTZ R21, R20, R21 ;  /* 0x0000001514157220 */ /* 0x000fc80000410000 */
[----:B------:R-:W-:Y:S01]  /*12a0*/  FFMA.FTZ R21, R20, R21, R20 ;  /* 0x0000001514157223 */ /* 0x000fe20000010014 */
[----:B------:R-:W-:Y:S01]  /*12b0*/  FMUL.FTZ R20, R0, 1.1920928955078125e-07 ;  /* 0x3400000000147820 */ /* 0x000fe20000410000 */
[----:B------:R-:W-:Y:S01]  /*12c0*/  FFMA R0, R23, R22, 1 ;  /* 0x3f80000017007423 */ /* 0x000fe20000000016 */
[----:B------:R-:W-:Y:S02]  /*12d0*/  @P1 MOV R22, 0x7f800000 ;  /* 0x7f80000000161802 */ /* 0x000fe40000000f00 */
[----:B------:R-:W-:Y:S01]  /*12e0*/  FFMA.FTZ R20, R20, 0.69314718246459960938, R21 ;  /* 0x3f31721814147823 */ /* 0x000fe20000010015 */
[----:B------:R-:W-:Y:S02]  /*12f0*/  FFMA R21, R0, R24, RZ ;  /* 0x0000001800157223 */ /* 0x000fe400000000ff */
[----:B------:R-:W-:Y:S01]  /*1300*/  @P0 FFMA.FTZ R20, R25, R22, +INF ;  /* 0x7f80000019140423 */ /* 0x000fe20000010016 */
[----:B------:R-:W0:Y:S01]  /*1310*/  FCHK P0, R24, 1 ;  /* 0x3f80000018007902 */ /* 0x000e220000000000 */
[----:B------:R-:W-:-:S03]  /*1320*/  FFMA R22, R21, -1, R24 ;  /* 0xbf80000015167823 */ /* 0x000fc60000000018 */
[----:B------:R-:W-:Y:S01]  /*1330*/  @P1 FSEL R20, R20, -RZ, P2 ;  /* 0x800000ff14141208 */ /* 0x000fe20001000000 */
[----:B------:R-:W-:-:S04]  /*1340*/  FFMA R0, R0, R22, R21 ;  /* 0x0000001600007223 */ /* 0x000fc80000000015 */
[----:B------:R-:W-:Y:S01]  /*1350*/  FMUL.FTZ R20, R20, 0.5 ;  /* 0x3f00000014147820 */ /* 0x000fe20000410000 */
[----:B0-----:R-:W-:Y:S06]  /*1360*/  @!P0 BRA `(.L_x_3721) ;  /* 0x0000000000108947 */ /* 0x001fec0003800000 */
[----:B------:R-:W-:Y:S01]  /*1370*/  HFMA2 R23, -RZ, RZ, 1.875, 0 ;  /* 0x3f800000ff177431 */ /* 0x000fe200000001ff */
[----:B------:R-:W-:Y:S02]  /*1380*/  MOV R0, R24 ;  /* 0x0000001800007202 */ /* 0x000fe40000000f00 */
[----:B------:R-:W-:-:S07]  /*1390*/  MOV R22, 0x13b0 ;  /* 0x000013b000167802 */ /* 0x000fce0000000f00 */
[----:B-----5:R-:W-:Y:S05]  /*13a0*/  CALL.REL.NOINC `($__internal_144_$__cuda_sm3x_div_rn_ftz_f32_slowpath) ;  /* 0x0000014800907944 */ /* 0x020fea0003c00000 */
.L_x_3721:
[----:B------:R-:W-:Y:S05]  /*13b0*/  BSYNC.RECONVERGENT B3 ;  /* 0x0000000000037941 */ /* 0x000fea0003800200 */
.L_x_3720:
[----:B------:R-:W-:Y:S01]  /*13c0*/  MOV R22, 0x3b33710b ;  /* 0x3b33710b00167802 */ /* 0x000fe20000000f00 */
[----:B------:R-:W-:Y:S01]  /*13d0*/  FMUL.FTZ R21, R0, R0 ;  /* 0x0000000000157220 */ /* 0x000fe20000410000 */
[----:B------:R-:W-:Y:S01]  /*13e0*/  LOP3.LUT P2, RZ, R2, 0x4, RZ, 0xc0, !PT ;  /* 0x0000000402ff7812 */ /* 0x000fe2000784c0ff */
[----:B------:R-:W-:Y:S01]  /*13f0*/  HFMA2 R23, -RZ, RZ, 1.857421875, -1409 ;  /* 0x3f6ee581ff177431 */ /* 0x000fe200000001ff */
[C---:B------:R-:W-:Y:S01]  /*1400*/  ISETP.GE.AND P0, PT, R10.reuse, RZ, PT ;  /* 0x000000ff0a00720c */ /* 0x040fe20003f06270 */
[----:B------:R-:W-:Y:S01]  /*1410*/  FFMA.FTZ R22, R21, R22, -0.015681877732276916504 ;  /* 0xbc80774815167423 */ /* 0x000fe20000010016 */
[----:B------:R-:W-:-:S03]  /*1420*/  FSETP.NEU.FTZ.AND P1, PT, |R10|, |R11|, PT ;  /* 0x4000000b0a00720b */ /* 0x000fc60003f3d200 */
[----:B------:R-:W-:-:S04]  /*1430*/  FFMA.FTZ R22, R21, R22, 0.042200751602649688721 ;  /* 0x3d2cdab215167423 */ /* 0x000fc80000010016 */
[----:B------:R-:W-:-:S04]  /*1440*/  FFMA.FTZ R22, R21, R22, -0.074792981147766113281 ;  /* 0xbd992d1015167423 */ /* 0x000fc80000010016 */
[----:B------:R-:W-:-:S04]  /*1450*/  FFMA.FTZ R22, R21, R22, 0.10640415549278259277 ;  /* 0x3dd9ea6c15167423 */ /* 0x000fc80000010016 */
[----:B------:R-:W-:-:S04]  /*1460*/  FFMA.FTZ R22, R21, R22, -0.14207722246646881104 ;  /* 0xbe117cb115167423 */ /* 0x000fc80000010016 */
[----:B------:R-:W-:-:S04]  /*1470*/  FFMA.FTZ R22, R21, R22, 0.19993925094604492188 ;  /* 0x3e4cbce015167423 */ /* 0x000fc80000010016 */
[----:B------:R-:W-:-:S04]  /*1480*/  FFMA.FTZ R22, R21, R22, -0.33333197236061096191 ;  /* 0xbeaaaa7d15167423 */ /* 0x000fc80000010016 */
[----:B------:R-:W-:-:S04]  /*1490*/  FMUL.FTZ R21, R21, R22 ;  /* 0x0000001615157220 */ /* 0x000fc80000410000 */
        /* <DEDUP_REMOVED lines=9> */
[----:B------:R-:W-:Y:S02]  /*1530*/  FSETP.NAN.FTZ.AND P0, PT, |R21|, |R21|, PT ;  /* 0x400000151500720b */ /* 0x000fe40003f18200 */
[----:B------:R-:W-:-:S04]  /*1540*/  LOP3.LUT R22, R22, 0x80000000, R11, 0xb8, !PT ;  /* 0x8000000016167812 */ /* 0x000fc800078eb80b */
[----:B------:R-:W-:Y:S01]  /*1550*/  FSEL R10, R21, R22, P0 ;  /* 0x00000016150a7208 */ /* 0x000fe20000000000 */
[----:B------:R-:W-:Y:S06]  /*1560*/  BRA `(.L_x_3712) ;  /* 0x0000001400847947 */ /* 0x000fec0003800000 */
.L_x_3716:
[CC--:B------:R-:W-:Y:S02]  /*1570*/  FMNMX.FTZ R22, R29.reuse, R0.reuse, PT ;  /* 0x000000001d167209 */ /* 0x0c0fe40003810000 */
[----:B------:R-:W-:Y:S02]  /*1580*/  FMNMX.FTZ R23, R29, R0, !PT ;  /* 0x000000001d177209 */ /* 0x000fe40007810000 */
[----:B------:R-:W-:Y:S02]  /*1590*/  FSETP.GEU.FTZ.AND P0, PT, R22, 9.9999999747524270788e-07, PT ;  /* 0x358637bd1600780b */ /* 0x000fe40003f1e000 */
[----:B------:R-:W-:-:S13]  /*15a0*/  FSETP.GT.FTZ.AND P1, PT, R23, 1000000, PT ;  /* 0x497424001700780b */ /* 0x000fda0003f34000 */
[----:B------:R-:W-:Y:S05]  /*15b0*/  @P0 BRA !P1, `(.L_x_3722) ;  /* 0x0000000000ec0947 */ /* 0x000fea0004800000 */
[CC--:B------:R-:W-:Y:S01]  /*15c0*/  VIMNMX R22, PT, PT, R20.reuse, R21.reuse, !PT ;  /* 0x0000001514167248 */ /* 0x0c0fe20007fe0100 */
[----:B------:R-:W0:Y:S01]  /*15d0*/  MUFU.RCP R26, R29 ;  /* 0x0000001d001a7308 */ /* 0x000e220000001000 */
[----:B------:R-:W-:Y:S01]  /*15e0*/  VIMNMX R20, PT, PT, R20, R21, PT ;  /* 0x0000001514147248 */ /* 0x000fe20003fe0100 */
[----:B------:R-:W-:Y:S01]  /*15f0*/  BSSY.RECONVERGENT B3, `(.L_x_3723) ;  /* 0x000001a000037945 */ /* 0x000fe20003800200 */
        /* <DEDUP_REMOVED lines=19> */
[----:B0-----:R-:W-:Y:S01]  /*1730*/  FMUL.FTZ R20, R22, 0.69314718246459960938 ;  /* 0x3f31721816147820 */ /* 0x001fe20000410000 */
[----:B-1----:R-:W-:Y:S06]  /*1740*/  @!P0 BRA `(.L_x_3724) ;  /* 0x0000000000108947 */ /* 0x002fec0003800000 */
[----:B------:R-:W-:Y:S02]  /*1750*/  MOV R23, R29 ;  /* 0x0000001d00177202 */ /* 0x000fe40000000f00 */
[----:B------:R-:W-:-:S07]  /*1760*/  MOV R22, 0x1780 ;  /* 0x0000178000167802 */ /* 0x000fce0000000f00 */
[----:B-----5:R-:W-:Y:S05]  /*1770*/  CALL.REL.NOINC `($__internal_144_$__cuda_sm3x_div_rn_ftz_f32_slowpath) ;  /* 0x00000144009c7944 */ /* 0x020fea0003c00000 */
[----:B------:R-:W-:-:S07]  /*1780*/  MOV R21, R0 ;  /* 0x0000000000157202 */ /* 0x000fce0000000f00 */
.L_x_3724:
[----:B------:R-:W-:Y:S05]  /*1790*/  BSYNC.RECONVERGENT B3 ;  /* 0x0000000000037941 */ /* 0x000fea0003800200 */
.L_x_3723:
[----:B------:R-:W-:Y:S02]  /*17a0*/  HFMA2 R23, -RZ, RZ, 0.89990234375, 10328 ;  /* 0x3b33710bff177431 */ /* 0x000fe400000001ff */
        /* <DEDUP_REMOVED lines=13> */
[----:B------:R-:W-:-:S03]  /*1880*/  MOV R23, 0x3f6ee581 ;  /* 0x3f6ee58100177802 */ /* 0x000fc60000000f00 */
[----:B------:R-:W-:-:S04]  /*1890*/  FFMA.FTZ R0, R0, R21, R21 ;  /* 0x0000001500007223 */ /* 0x000fc80000010015 */
[C---:B------:R-:W-:Y:S01]  /*18a0*/  FFMA.FTZ R21, R23.reuse, 1.6832555532455444336, -R0 ;  /* 0x3fd774eb17157823 */ /* 0x040fe20000010800 */
[----:B------:R-:W-:-:S04]  /*18b0*/  FSEL R23, R23, 1.8663789033889770508, !P3 ;  /* 0x3feee58117177808 */ /* 0x000fc80005800000 */
[----:B------:R-:W-:Y:S01]  /*18c0*/  FSEL R22, R21, R0, !P3 ;  /* 0x0000000015167208 */ /* 0x000fe20005800000 */
[----:B------:R-:W-:Y:S01]  /*18d0*/  @P3 FADD.FTZ R0, -R0, -RZ ;  /* 0x800000ff00003221 */ /* 0x000fe20000010100 */
[----:B------:R-:W-:-:S03]  /*18e0*/  FADD.FTZ R21, |R10|, |R11| ;  /* 0x4000000b0a157221 */ /* 0x000fc60000010200 */
        /* <DEDUP_REMOVED lines=8> */
.L_x_3722:
[----:B------:R-:W-:-:S13]  /*1970*/  FSETP.GE.FTZ.AND P0, PT, R29, 1, PT ;  /* 0x3f8000001d00780b */ /* 0x000fda0003f16000 */
[----:B------:R-:W-:Y:S05]  /*1980*/  @!P0 BRA `(.L_x_3725) ;  /* 0x00000004003c8947 */ /* 0x000fea0003800000 */
[----:B------:R-:W-:Y:S01]  /*1990*/  LOP3.LUT P1, RZ, R2, 0x4, RZ, 0xc0, !PT ;  /* 0x0000000402ff7812 */ /* 0x000fe2000782c0ff */
[----:B------:R-:W-:Y:S01]  /*19a0*/  HFMA2 R24, -RZ, RZ, 1.3056640625, -1.8671875 ;  /* 0x3d39bf78ff187431 */ /* 0x000fe200000001ff */
[----:B------:R-:W-:Y:S02]  /*19b0*/  BSSY.RECONVERGENT B3, `(.L_x_3726) ;  /* 0x000002f000037945 */ /* 0x000fe40003800200 */
[----:B------:R-:W-:Y:S02]  /*19c0*/  FSEL R29, R21, R20, !P1 ;  /* 0x00000014151d7208 */ /* 0x000fe40004800000 */
[----:B------:R-:W-:-:S03]  /*19d0*/  FSEL R0, R20, R21, !P1 ;  /* 0x0000001514007208 */ /* 0x000fc60004800000 */
[C---:B------:R-:W-:Y:S01]  /*19e0*/  FADD.FTZ R22, R29.reuse, -1 ;  /* 0xbf8000001d167421 */ /* 0x040fe20000010000 */
[----:B------:R-:W-:-:S04]  /*19f0*/  FADD.FTZ R23, R29, 1 ;  /* 0x3f8000001d177421 */ /* 0x000fc80000010000 */
[----:B------:R-:W-:-:S04]  /*1a00*/  FMUL.FTZ R23, R22, R23 ;  /* 0x0000001716177220 */ /* 0x000fc80000410000 */
[----:B------:R-:W-:Y:S01]  /*1a10*/  FFMA.FTZ R25, R0, R0, R23 ;  /* 0x0000000000197223 */ /* 0x000fe20000010017 */
[----:B------:R-:W-:-:S03]  /*1a20*/  MOV R23, 0x3f800000 ;  /* 0x3f80000000177802 */ /* 0x000fc60000000f00 */
[C---:B------:R-:W-:Y:S01]  /*1a30*/  FADD.FTZ.RZ R20, R25.reuse, 1 ;  /* 0x3f80000019147421 */ /* 0x040fe2000001c000 */
[----:B------:R-:W-:-:S03]  /*1a40*/  ISETP.GE.U32.AND P1, PT, R25, 0x7f800000, PT ;  /* 0x7f8000001900780c */ /* 0x000fc60003f26070 */
[----:B------:R-:W-:Y:S01]  /*1a50*/  VIADD R20, R20, 0xc0c00000 ;  /* 0xc0c0000014147836 */ /* 0x000fe20000000000 */
[----:B------:R-:W-:-:S04]  /*1a60*/  ISETP.GT.AND P0, PT, R25, -0x40800000, P1 ;  /* 0xbf8000001900780c */ /* 0x000fc80000f04270 */
[----:B------:R-:W-:-:S04]  /*1a70*/  LOP3.LUT R20, R20, 0xff800000, RZ, 0xc0, !PT ;  /* 0xff80000014147812 */ /* 0x000fc800078ec0ff */
[----:B------:R-:W-:Y:S02]  /*1a80*/  IADD3 R22, PT, PT, -R20, 0x40800000, RZ ;  /* 0x4080000014167810 */ /* 0x000fe40007ffe1ff */
[CC--:B------:R-:W-:Y:S02]  /*1a90*/  IADD3 R21, PT, PT, R25.reuse, -R20.reuse, RZ ;  /* 0x8000001419157210 */ /* 0x0c0fe40007ffe0ff */
[----:B------:R-:W-:Y:S01]  /*1aa0*/  I2FP.F32.S32 R20, R20 ;  /* 0x0000001400147245 */ /* 0x000fe20000201400 */
[----:B------:R-:W-:Y:S01]  /*1ab0*/  FFMA.FTZ R22, R22, 0.25, -R23 ;  /* 0x3e80000016167823 */ /* 0x000fe20000010817 */
[----:B------:R-:W-:-:S03]  /*1ac0*/  @P1 FSETP.NEU.FTZ.AND P2, PT, R25, RZ, PT ;  /* 0x000000ff1900120b */ /* 0x000fc60003f5d000 */
[----:B------:R-:W-:Y:S01]  /*1ad0*/  FADD.FTZ R21, R21, R22 ;  /* 0x0000001615157221 */ /* 0x000fe20000010000 */
[----:B------:R-:W-:-:S03]  /*1ae0*/  FMUL.FTZ R20, R20, 1.1920928955078125e-07 ;  /* 0x3400000014147820 */ /* 0x000fc60000410000 */
[C---:B------:R-:W-:Y:S02]  /*1af0*/  FFMA.FTZ R22, R21.reuse, -R24, 0.10546888411045074463 ;  /* 0x3dd8001215167423 */ /* 0x040fe40000010818 */
[----:B------:R-:W0:Y:S02]  /*1b00*/  MUFU.RCP R24, R29 ;  /* 0x0000001d00187308 */ /* 0x000e240000001000 */
[----:B------:R-:W-:-:S04]  /*1b10*/  FFMA.FTZ R22, R21, R22, -0.13229703903198242188 ;  /* 0xbe0778e015167423 */ /* 0x000fc80000010016 */
[----:B------:R-:W-:-:S04]  /*1b20*/  FFMA.FTZ R22, R21, R22, 0.14491446316242218018 ;  /* 0x3e14647515167423 */ /* 0x000fc80000010016 */
[----:B------:R-:W-:-:S04]  /*1b30*/  FFMA.FTZ R22, R21, R22, -0.16641564667224884033 ;  /* 0xbe2a68dd15167423 */ /* 0x000fc80000010016 */
[----:B------:R-:W-:-:S04]  /*1b40*/  FFMA.FTZ R22, R21, R22, 0.19988867640495300293 ;  /* 0x3e4caf9e15167423 */ /* 0x000fc80000010016 */
[----:B------:R-:W-:Y:S01]  /*1b50*/  FFMA.FTZ R22, R21, R22, -0.25000196695327758789 ;  /* 0xbe80004215167423 */ /* 0x000fe20000010016 */
[----:B0-----:R-:W-:-:S03]  /*1b60*/  FFMA R23, -R29, R24, 1 ;  /* 0x3f8000001d177423 */ /* 0x001fc60000000118 */
[C---:B------:R-:W-:Y:S01]  /*1b70*/  FFMA.FTZ R22, R21.reuse, R22, 0.33333510160446166992 ;  /* 0x3eaaaae615167423 */ /* 0x040fe20000010016 */
[----:B------:R-:W-:Y:S01]  /*1b80*/  FFMA R23, R24, R23, R24 ;  /* 0x0000001718177223 */ /* 0x000fe20000000018 */
[----:B------:R-:W-:Y:S02]  /*1b90*/  @P1 MOV R24, 0x7f800000 ;  /* 0x7f80000000181802 */ /* 0x000fe40000000f00 */
[----:B------:R-:W-:-:S04]  /*1ba0*/  FFMA.FTZ R22, R21, R22, -0.5 ;  /* 0xbf00000015167423 */ /* 0x000fc80000010016 */
[----:B------:R-:W-:-:S04]  /*1bb0*/  FMUL.FTZ R22, R21, R22 ;  /* 0x0000001615167220 */ /* 0x000fc80000410000 */
[----:B------:R-:W-:Y:S01]  /*1bc0*/  FFMA.FTZ R21, R21, R22, R21 ;  /* 0x0000001615157223 */ /* 0x000fe20000010015 */
[----:B------:R-:W-:-:S03]  /*1bd0*/  FFMA R22, R0, R23, RZ ;  /* 0x0000001700167223 */ /* 0x000fc600000000ff */
[----:B------:R-:W-:Y:S01]  /*1be0*/  FFMA.FTZ R20, R20, 0.69314718246459960938, R21 ;  /* 0x3f31721814147823 */ /* 0x000fe20000010015 */
[----:B------:R-:W-:Y:S01]  /*1bf0*/  @P0 FFMA.FTZ R20, R25, R24, +INF ;  /* 0x7f80000019140423 */ /* 0x000fe20000010018 */
[----:B------:R-:W0:Y:S01]  /*1c00*/  FCHK P0, R0, R29 ;  /* 0x0000001d00007302 */ /* 0x000e220000000000 */
[----:B------:R-:W-:-:S03]  /*1c10*/  FFMA R21, -R29, R22, R0 ;  /* 0x000000161d157223 */ /* 0x000fc60000000100 */
[----:B------:R-:W-:Y:S01]  /*1c20*/  @P1 FSEL R20, R20, -RZ, P2 ;  /* 0x800000ff14141208 */ /* 0x000fe20001000000 */
[----:B------:R-:W-:-:S04]  /*1c30*/  FFMA R21, R23, R21, R22 ;  /* 0x0000001517157223 */ /* 0x000fc80000000016 */
[----:B------:R-:W-:Y:S01]  /*1c40*/  FMUL.FTZ R20, R20, 0.5 ;  /* 0x3f00000014147820 */ /* 0x000fe20000410000 */
[----:B0-----:R-:W-:Y:S06]  /*1c50*/  @!P0 BRA `(.L_x_3727) ;  /* 0x0000000000108947 */ /* 0x001fec0003800000 */
[----:B------:R-:W-:Y:S02]  /*1c60*/  MOV R23, R29 ;  /* 0x0000001d00177202 */ /* 0x000fe40000000f00 */
[----:B------:R-:W-:-:S07]  /*1c70*/  MOV R22, 0x1c90 ;  /* 0x00001c9000167802 */ /* 0x000fce0000000f00 */
[----:B-----5:R-:W-:Y:S05]  /*1c80*/  CALL.REL.NOINC `($__internal_144_$__cuda_sm3x_div_rn_ftz_f32_slowpath) ;  /* 0x0000014000587944 */ /* 0x020fea0003c00000 */
[----:B------:R-:W-:-:S07]  /*1c90*/  MOV R21, R0 ;  /* 0x0000000000157202 */ /* 0x000fce0000000f00 */
.L_x_3727:
[----:B------:R-:W-:Y:S05]  /*1ca0*/  BSYNC.RECONVERGENT B3 ;  /* 0x0000000000037941 */ /* 0x000fea0003800200 */
.L_x_3726:
        /* <DEDUP_REMOVED lines=29> */
.L_x_3725:
[----:B------:R-:W-:-:S04]  /*1e80*/  FMUL.FTZ R22, R0, R0 ;  /* 0x0000000000167220 */ /* 0x000fc80000410000 */
[----:B------:R-:W-:-:S05]  /*1e90*/  FFMA.FTZ R24, R29, R29, R22 ;  /* 0x0000001d1d187223 */ /* 0x000fca0000010016 */
[----:B------:R-:W-:-:S13]  /*1ea0*/  FSETP.GTU.FTZ.AND P0, PT, R24, 0.69999998807907104492, PT ;  /* 0x3f3333331800780b */ /* 0x000fda0003f1c000 */
[----:B------:R-:W-:Y:S05]  /*1eb0*/  @P0 BRA `(.L_x_3728) ;  /* 0x0000000000b40947 */ /* 0x000fea0003800000 */
[----:B------:R-:W0:Y:S01]  /*1ec0*/  MUFU.RCP R22, R29 ;  /* 0x0000001d00167308 */ /* 0x000e220000001000 */
[----:B------:R-:W-:Y:S07]  /*1ed0*/  BSSY.RECONVERGENT B3, `(.L_x_3729) ;  /* 0x000000e000037945 */ /* 0x000fee0003800200 */
[----:B------:R-:W1:Y:S08]  /*1ee0*/  MUFU.LG2 R20, R24 ;  /* 0x0000001800147308 */ /* 0x000e700000000c00 */
[----:B------:R-:W2:Y:S01]  /*1ef0*/  FCHK P0, R0, R29 ;  /* 0x0000001d00007302 */ /* 0x000ea20000000000 */
[----:B0-----:R-:W-:-:S04]  /*1f00*/  FFMA R21, -R29, R22, 1 ;  /* 0x3f8000001d157423 */ /* 0x001fc80000000116 */
[----:B------:R-:W-:-:S04]  /*1f10*/  FFMA R21, R22, R21, R22 ;  /* 0x0000001516157223 */ /* 0x000fc80000000016 */
[----:B------:R-:W-:Y:S01]  /*1f20*/  FFMA R22, R0, R21, RZ ;  /* 0x0000001500167223 */ /* 0x000fe200000000ff */
[----:B-1----:R-:W-:-:S03]  /*1f30*/  FMUL.FTZ.D2 R20, R20, 0.69314718246459960938 ;  /* 0x3f31721814147820 */ /* 0x002fc60000310000 */
[----:B------:R-:W-:-:S04]  /*1f40*/  FFMA R23, -R29, R22, R0 ;  /* 0x000000161d177223 */ /* 0x000fc80000000100 */
[----:B------:R-:W-:Y:S01]  /*1f50*/  FFMA R21, R21, R23, R22 ;  /* 0x0000001715157223 */ /* 0x000fe20000000016 */
[----:B--2---:R-:W-:Y:S06]  /*1f60*/  @!P0 BRA `(.L_x_3730) ;  /* 0x0000000000108947 */ /* 0x004fec0003800000 */
[----:B------:R-:W-:Y:S02]  /*1f70*/  MOV R23, R29 ;  /* 0x0000001d00177202 */ /* 0x000fe40000000f00 */
[----:B------:R-:W-:-:S07]  /*1f80*/  MOV R22, 0x1fa0 ;  /* 0x00001fa000167802 */ /* 0x000fce0000000f00 */
[----:B-----5:R-:W-:Y:S05]  /*1f90*/  CALL.REL.NOINC `($__internal_144_$__cuda_sm3x_div_rn_ftz_f32_slowpath) ;  /* 0x0000013c00947944 */ /* 0x020fea0003c00000 */
[----:B------:R-:W-:-:S07]  /*1fa0*/  MOV R21, R0 ;  /* 0x0000000000157202 */ /* 0x000fce0000000f00 */
.L_x_3730:
[----:B------:R-:W-:Y:S05]  /*1fb0*/  BSYNC.RECONVERGENT B3 ;  /* 0x0000000000037941 */ /* 0x000fea0003800200 */
.L_x_3729:
        /* <DEDUP_REMOVED lines=29> */
.L_x_3728:
[----:B------:R-:W-:Y:S01]  /*2190*/  LOP3.LUT P0, RZ, R2, 0x4, RZ, 0xc0, !PT ;  /* 0x0000000402ff7812 */ /* 0x000fe2000780c0ff */
[----:B------:R-:W-:Y:S03]  /*21a0*/  BSSY.RECONVERGENT B0, `(.L_x_3731) ;  /* 0x0000047000007945 */ /* 0x000fe60003800200 */
[----:B------:R-:W-:Y:S02]  /*21b0*/  FSEL R0, R21, R20, !P0 ;  /* 0x0000001415007208 */ /* 0x000fe40004000000 */
[----:B------:R-:W-:Y:S02]  /*21c0*/  FSEL R22, R20, R21, !P0 ;  /* 0x0000001514167208 */ /* 0x000fe40004000000 */
[----:B------:R-:W-:Y:S02]  /*21d0*/  LOP3.LUT R23, R0, 0xffff0000, RZ, 0xc0, !PT ;  /* 0xffff000000177812 */ /* 0x000fe400078ec0ff */
[----:B------:R-:W-:-:S03]  /*21e0*/  LOP3.LUT R27, R22, 0xffff0000, RZ, 0xc0, !PT ;  /* 0xffff0000161b7812 */ /* 0x000fc600078ec0ff */
[----:B------:R-:W-:Y:S01]  /*21f0*/  FADD.FTZ R0, R0, -R23 ;  /* 0x8000001700007221 */ /* 0x000fe20000010000 */
[----:B------:R-:W-:Y:S01]  /*2200*/  FMUL.FTZ R24, R23, R23 ;  /* 0x0000001717187220 */ /* 0x000fe20000410000 */
[----:B------:R-:W-:Y:S01]  /*2210*/  FADD.FTZ R22, R22, -R27 ;  /* 0x8000001b16167221 */ /* 0x000fe20000010000 */
[----:B------:R-:W-:Y:S01]  /*2220*/  FMUL.FTZ R31, R27, R27 ;  /* 0x0000001b1b1f7220 */ /* 0x000fe20000410000 */
[----:B------:R-:W-:Y:S01]  /*2230*/  FADD.FTZ R23, R23, R23 ;  /* 0x0000001717177221 */ /* 0x000fe20000010000 */
[----:B------:R-:W-:Y:S01]  /*2240*/  LOP3.LUT R25, R0, 0xffff0000, RZ, 0xc0, !PT ;  /* 0xffff000000197812 */ /* 0x000fe200078ec0ff */
[----:B------:R-:W-:Y:S01]  /*2250*/  FADD.FTZ R27, R27, R27 ;  /* 0x0000001b1b1b7221 */ /* 0x000fe20000010000 */
[----:B------:R-:W-:-:S03]  /*2260*/  LOP3.LUT R29, R22, 0xffff0000, RZ, 0xc0, !PT ;  /* 0xffff0000161d7812 */ /* 0x000fc600078ec0ff */
[----:B------:R-:W-:Y:S01]  /*2270*/  FADD.FTZ R0, R0, -R25 ;  /* 0x8000001900007221 */ /* 0x000fe20000010000 */
[C---:B------:R-:W-:Y:S01]  /*2280*/  FMUL.FTZ R26, R25.reuse, R23 ;  /* 0x00000017191a7220 */ /* 0x040fe20000410000 */
[----:B------:R-:W-:Y:S01]  /*2290*/  FADD.FTZ R22, R22, -R29 ;  /* 0x8000001d16167221 */ /* 0x000fe20000010000 */
[----:B------:R-:W-:Y:S01]  /*22a0*/  FMUL.FTZ R30, R25, R25 ;  /* 0x00000019191e7220 */ /* 0x000fe20000410000 */
[C---:B------:R-:W-:Y:S01]  /*22b0*/  FMUL.FTZ R28, R29.reuse, R27 ;  /* 0x0000001b1d1c7220 */ /* 0x040fe20000410000 */
[----:B------:R-:W-:Y:S01]  /*22c0*/  FMUL.FTZ R32, R29, R29 ;  /* 0x0000001d1d207220 */ /* 0x000fe20000410000 */
[----:B------:R-:W-:Y:S01]  /*22d0*/  FADD.FTZ R25, R25, R25 ;  /* 0x0000001919197221 */ /* 0x000fe20000010000 */
[----:B------:R-:W-:Y:S01]  /*22e0*/  FADD.FTZ R29, R29, R29 ;  /* 0x0000001d1d1d7221 */ /* 0x000fe20000010000 */
[----:B------:R-:W-:Y:S01]  /*22f0*/  FMUL.FTZ R23, R0, R23 ;  /* 0x0000001700177220 */ /* 0x000fe20000410000 */
[----:B------:R-:W-:Y:S01]  /*2300*/  FMUL.FTZ R27, R22, R27 ;  /* 0x0000001b161b7220 */ /* 0x000fe20000410000 */
[----:B------:R-:W-:Y:S01]  /*2310*/  FMUL.FTZ R25, R0, R25 ;  /* 0x0000001900197220 */ /* 0x000fe20000410000 */
[----:B------:R-:W-:Y:S01]  /*2320*/  FMUL.FTZ R29, R22, R29 ;  /* 0x0000001d161d7220 */ /* 0x000fe20000410000 */
[----:B------:R-:W-:Y:S01]  /*2330*/  FMUL.FTZ R0, R0, R0 ;  /* 0x0000000000007220 */ /* 0x000fe20000410000 */
[----:B------:R-:W-:-:S07]  /*2340*/  FMUL.FTZ R22, R22, R22 ;  /* 0x0000001616167220 */ /* 0x000fce0000410000 */
.L_x_3732:
[-C--:B------:R-:W-:Y:S02]  /*2350*/  FSETP.GEU.FTZ.AND P1, PT, R24, R31.reuse, PT ;  /* 0x0000001f1800720b */ /* 0x080fe40003f3e000 */
[----:B------:R-:W-:Y:S02]  /*2360*/  LOP3.LUT R2, R2, 0xfffffffe, RZ, 0xc0, !PT ;  /* 0xfffffffe02027812 */ /* 0x000fe400078ec0ff */
[----:B------:R-:W-:Y:S02]  /*2370*/  FSEL R33, R31, R24, P1 ;  /* 0x000000181f217208 */ /* 0x000fe40000800000 */
[----:B------:R-:W-:Y:S02]  /*2380*/  FSEL R24, R24, R31, P1 ;  /* 0x0000001f18187208 */ /* 0x000fe40000800000 */
[----:B------:R-:W-:-:S04]  /*2390*/  FSETP.GEU.FTZ.AND P0, PT, R33, R26, PT ;  /* 0x0000001a2100720b */ /* 0x000fc80003f1e000 */
[----:B------:R-:W-:Y:S02]  /*23a0*/  FSEL R35, R26, R33, P0 ;  /* 0x000000211a237208 */ /* 0x000fe40000000000 */
[----:B------:R-:W-:Y:S02]  /*23b0*/  @P1 LOP3.LUT R2, R2, 0x1, RZ, 0xfc, !PT ;  /* 0x0000000102021812 */ /* 0x000fe400078efcff */
[----:B------:R-:W-:Y:S02]  /*23c0*/  FSETP.GEU.FTZ.AND P1, PT, R35, R28, PT ;  /* 0x0000001c2300720b */ /* 0x000fe40003f3e000 */
[----:B------:R-:W-:Y:S02]  /*23d0*/  FSEL R31, R33, R26, P0 ;  /* 0x0000001a211f7208 */ /* 0x000fe40000000000 */
[----:B------:R-:W-:Y:S02]  /*23e0*/  FSEL R33, R28, R35, P1 ;  /* 0x000000231c217208 */ /* 0x000fe40000800000 */
[----:B------:R-:W-:-:S02]  /*23f0*/  FSEL R26, R35, R28, P1 ;  /* 0x0000001c231a7208 */ /* 0x000fc40000800000 */
[CC--:B------:R-:W-:Y:S02]  /*2400*/  FSETP.GEU.FTZ.AND P2, PT, R33.reuse, R30.reuse, PT ;  /* 0x0000001e2100720b */ /* 0x0c0fe40003f5e000 */
[----:B------:R-:W-:Y:S02]  /*2410*/  P2R R37, PR, RZ, 0x1 ;  /* 0x00000001ff257803 */ /* 0x000fe40000000000 */
[----:B------:R-:W-:Y:S02]  /*2420*/  FSEL R35, R30, R33, P2 ;  /* 0x000000211e237208 */ /* 0x000fe40001000000 */
[----:B------:R-:W-:Y:S02]  /*2430*/  FSEL R28, R33, R30, P2 ;  /* 0x0000001e211c7208 */ /* 0x000fe40001000000 */
[----:B------:R-:W-:-:S04]  /*2440*/  FSETP.GEU.FTZ.AND P6, PT, R35, R32, PT ;  /* 0x000000202300720b */ /* 0x000fc80003fde000 */
[----:B------:R-:W-:Y:S02]  /*2450*/  FSEL R34, R32, R35, P6 ;  /* 0x0000002320227208 */ /* 0x000fe40003000000 */
[----:B------:R-:W-:Y:S02]  /*2460*/  FSEL R30, R35, R32, P6 ;  /* 0x00000020231e7208 */ /* 0x000fe40003000000 */
[----:B------:R-:W-:-:S04]  /*2470*/  FSETP.GEU.FTZ.AND P4, PT, R34, R23, PT ;  /* 0x000000172200720b */ /* 0x000fc80003f9e000 */
[----:B------:R-:W-:Y:S02]  /*2480*/  FSEL R36, R23, R34, P4 ;  /* 0x0000002217247208 */ /* 0x000fe40002000000 */
[----:B------:R-:W-:Y:S02]  /*2490*/  FSEL R32, R34, R23, P4 ;  /* 0x0000001722207208 */ /* 0x000fe40002000000 */
[----:B------:R-:W-:-:S04]  /*24a0*/  FSETP.GEU.FTZ.AND P3, PT, R36, R27, PT ;  /* 0x0000001b2400720b */ /* 0x000fc80003f7e000 */
[----:B------:R-:W-:Y:S02]  /*24b0*/  FSEL R34, R27, R36, P3 ;  /* 0x000000241b227208 */ /* 0x000fe40001800000 */
[----:B------:R-:W-:Y:S02]  /*24c0*/  PLOP3.LUT P6, PT, P3, P6, P4, 0x80, 0x0 ;  /* 0x000000000000781c */ /* 0x000fe40001fcd040 */
[----:B------:R-:W-:Y:S02]  /*24d0*/  FSEL R23, R36, R27, P3 ;  /* 0x0000001b24177208 */ /* 0x000fe40001800000 */
[----:B------:R-:W-:-:S04]  /*24e0*/  FSETP.GEU.FTZ.AND P3, PT, R34, R25, PT ;  /* 0x000000192200720b */ /* 0x000fc80003f7e000 */
[----:B------:R-:W-:Y:S02]  /*24f0*/  FSEL R36, R25, R34, P3 ;  /* 0x0000002219247208 */ /* 0x000fe40001800000 */
[----:B------:R-:W-:Y:S02]  /*2500*/  FSEL R27, R34, R25, P3 ;  /* 0x00000019221b7208 */ /* 0x000fe40001800000 */
[----:B------:R-:W-:-:S04]  /*2510*/  FSETP.GEU.FTZ.AND P4, PT, R36, R29, PT ;  /* 0x0000001d2400720b */ /* 0x000fc80003f9e000 */
[----:B------:R-:W-:Y:S02]  /*2520*/  FSEL R33, R29, R36, P4 ;  /* 0x000000241d217208 */ /* 0x000fe40002000000 */
[----:B------:R-:W-:Y:S02]  /*2530*/  PLOP3.LUT P0, PT, P4, P6, P3, 0x80, 0x0 ;  /* 0x000000000000781c */ /* 0x000fe4000270d030 */
[CC--:B------:R-:W-:Y:S02]  /*2540*/  FSETP.GEU.FTZ.AND P5, PT, R33.reuse, R0.reuse, PT ;  /* 0x000000002100720b */ /* 0x0c0fe40003fbe000 */
[----:B------:R-:W-:Y:S02]  /*2550*/  FSEL R25, R36, R29, P4 ;  /* 0x0000001d24197208 */ /* 0x000fe40002000000 */
[----:B------:R-:W-:Y:S02]  /*2560*/  FSEL R35, R0, R33, P5 ;  /* 0x0000002100237208 */ /* 0x000fe40002800000 */
[----:B------:R-:W-:-:S02]  /*2570*/  FSEL R29, R33, R0, P5 ;  /* 0x00000000211d7208 */ /* 0x000fc40002800000 */
[----:B------:R-:W-:-:S04]  /*2580*/  FSETP.GEU.FTZ.AND P6, PT, R35, R22, PT ;  /* 0x000000162300720b */ /* 0x000fc80003fde000 */
[----:B------:R-:W-:Y:S02]  /*2590*/  PLOP3.LUT P0, PT, P6, P0, P5, 0x80, 0x0 ;  /* 0x000000000000781c */ /* 0x000fe40003701050 */
[----:B------:R-:W-:Y:S02]  /*25a0*/  FSEL R0, R35, R22, P6 ;  /* 0x0000001623007208 */ /* 0x000fe40003000000 */
[----:B------:R-:W-:Y:S02]  /*25b0*/  PLOP3.LUT P1, PT, P0, P1, P2, 0x80, 0x0 ;  /* 0x000000000000781c */ /* 0x000fe40000723020 */
[----:B------:R-:W-:Y:S02]  /*25c0*/  ISETP.NE.AND P0, PT, R37, RZ, PT ;  /* 0x000000ff2500720c */ /* 0x000fe40003f05270 */
[----:B------:R-:W-:Y:S02]  /*25d0*/  LOP3.LUT P2, RZ, R2, 0x1, RZ, 0xc0, !PT ;  /* 0x0000000102ff7812 */ /* 0x000fe4000784c0ff */
[----:B------:R-:W-:-:S02]  /*25e0*/  FSEL R22, R22, R35, P6 ;  /* 0x0000002316167208 */ /* 0x000fc40003000000 */
[----:B------:R-:W-:-:S13]  /*25f0*/  PLOP3.LUT P1, PT, P1, P0, P2, 0x80, 0x0 ;  /* 0x000000000000781c */ /* 0x000fda0000f21020 */
[----:B------:R-:W-:Y:S05]  /*2600*/  @!P1 BRA `(.L_x_3732) ;  /* 0xfffffffc00509947 */ /* 0x000fea000383ffff */
[----:B------:R-:W-:Y:S05]  /*2610*/  BSYNC.RECONVERGENT B0 ;  /* 0x0000000000007941 */ /* 0x000fea0003800200 */
.L_x_3731:
[----:B------:R-:W-:Y:S01]  /*2620*/  FADD.FTZ R24, R24, -1 ;  /* 0xbf80000018187421 */ /* 0x000fe20000010000 */
[----:B------:R-:W-:Y:S01]  /*2630*/  LOP3.LUT P2, RZ, R2, 0x4, RZ, 0xc0, !PT ;  /* 0x0000000402ff7812 */ /* 0x000fe2000784c0ff */
[----:B------:R-:W-:Y:S02]  /*2640*/  BSSY.RECONVERGENT B3, `(.L_x_3733) ;  /* 0x0000037000037945 */ /* 0x000fe40003800200 */
[----:B------:R-:W-:Y:S01]  /*2650*/  FADD.FTZ R31, R31, R24 ;  /* 0x000000181f1f7221 */ /* 0x000fe20000010000 */
[----:B------:R-:W-:-:S03]  /*2660*/  HFMA2 R24, -RZ, RZ, 1.625, 0 ;  /* 0x3e800000ff187431 */ /* 0x000fc600000001ff */
[----:B------:R-:W-:-:S04]  /*2670*/  FADD.FTZ R31, R26, R31 ;  /* 0x0000001f1a1f7221 */ /* 0x000fc80000010000 */
[----:B------:R-:W-:-:S04]  /*2680*/  FADD.FTZ R31, R28, R31 ;  /* 0x0000001f1c1f7221 */ /* 0x000fc80000010000 */
[----:B------:R-:W-:-:S04]  /*2690*/  FADD.FTZ R31, R30, R31 ;  /* 0x0000001f1e1f7221 */ /* 0x000fc80000010000 */
[----:B------:R-:W-:-:S04]  /*26a0*/  FADD.FTZ R32, R32, R31 ;  /* 0x0000001f20207221 */ /* 0x000fc80000010000 */
[----:B------:R-:W-:-:S04]  /*26b0*/  FADD.FTZ R32, R23, R32 ;  /* 0x0000002017207221 */ /* 0x000fc80000010000 */
[----:B------:R-:W-:-:S04]  /*26c0*/  FADD.FTZ R32, R27, R32 ;  /* 0x000000201b207221 */ /* 0x000fc80000010000 */
[----:B------:R-:W-:Y:S01]  /*26d0*/  FADD.FTZ R32, R25, R32 ;  /* 0x0000002019207221 */ /* 0x000fe20000010000 */
[----:B------:R-:W-:-:S03]  /*26e0*/  MOV R25, 0x3d39bf78 ;  /* 0x3d39bf7800197802 */ /* 0x000fc60000000f00 */
[----:B------:R-:W-:-:S04]  /*26f0*/  FADD.FTZ R29, R29, R32 ;  /* 0x000000201d1d7221 */ /* 0x000fc80000010000 */
[----:B------:R-:W-:-:S04]  /*2700*/  FADD.FTZ R29, R0, R29 ;  /* 0x0000001d001d7221 */ /* 0x000fc80000010000 */
[----:B------:R-:W-:Y:S01]  /*2710*/  FADD.FTZ R27, R22, R29 ;  /* 0x0000001d161b7221 */ /* 0x000fe20000010000 */
[----:B------:R-:W-:-:S03]  /*2720*/  FSEL R29, R21, R20, !P2 ;  /* 0x00000014151d7208 */ /* 0x000fc60005000000 */
        /* <DEDUP_REMOVED lines=8> */
[----:B------:R-:W-:Y:S02]  /*27b0*/  FFMA.FTZ R23, R23, R24, -1 ;  /* 0xbf80000017177423 */ /* 0x000fe40000010018 */
[----:B------:R-:W0:Y:S02]  /*27c0*/  MUFU.RCP R24, R29 ;  /* 0x0000001d00187308 */ /* 0x000e240000001000 */
[----:B------:R-:W-:-:S04]  /*27d0*/  FADD.FTZ R22, R22, R23 ;  /* 0x0000001716167221 */ /* 0x000fc80000010000 */
[----:B------:R-:W-:-:S04]  /*27e0*/  FFMA.FTZ R23, R22, -R25, 0.10546888411045074463 ;  /* 0x3dd8001216177423 */ /* 0x000fc80000010819 */
[----:B------:R-:W-:-:S04]  /*27f0*/  FFMA.FTZ R23, R22, R23, -0.13229703903198242188 ;  /* 0xbe0778e016177423 */ /* 0x000fc80000010017 */
[----:B------:R-:W-:-:S04]  /*2800*/  FFMA.FTZ R23, R22, R23, 0.14491446316242218018 ;  /* 0x3e14647516177423 */ /* 0x000fc80000010017 */
[----:B------:R-:W-:Y:S01]  /*2810*/  FFMA.FTZ R23, R22, R23, -0.16641564667224884033 ;  /* 0xbe2a68dd16177423 */ /* 0x000fe20000010017 */
[----:B0-----:R-:W-:-:S03]  /*2820*/  FFMA R25, -R29, R24, 1 ;  /* 0x3f8000001d197423 */ /* 0x001fc60000000118 */
[----:B------:R-:W-:Y:S01]  /*2830*/  FFMA.FTZ R23, R22, R23, 0.19988867640495300293 ;  /* 0x3e4caf9e16177423 */ /* 0x000fe20000010017 */
[----:B------:R-:W-:Y:S01]  /*2840*/  FFMA R25, R24, R25, R24 ;  /* 0x0000001918197223 */ /* 0x000fe20000000018 */
[----:B------:R-:W-:Y:S02]  /*2850*/  @P1 MOV R24, 0x7f800000 ;  /* 0x7f80000000181802 */ /* 0x000fe40000000f00 */
[----:B------:R-:W-:-:S04]  /*2860*/  FFMA.FTZ R23, R22, R23, -0.25000196695327758789 ;  /* 0xbe80004216177423 */ /* 0x000fc80000010017 */
[----:B------:R-:W-:-:S04]  /*2870*/  FFMA.FTZ R23, R22, R23, 0.33333510160446166992 ;  /* 0x3eaaaae616177423 */ /* 0x000fc80000010017 */
[----:B------:R-:W-:-:S04]  /*2880*/  FFMA.FTZ R23, R22, R23, -0.5 ;  /* 0xbf00000016177423 */ /* 0x000fc80000010017 */
[----:B------:R-:W-:-:S04]  /*2890*/  FMUL.FTZ R23, R22, R23 ;  /* 0x0000001716177220 */ /* 0x000fc80000410000 */
[----:B------:R-:W-:Y:S01]  /*28a0*/  FFMA.FTZ R23, R22, R23, R22 ;  /* 0x0000001716177223 */ /* 0x000fe20000010016 */
[----:B------:R-:W-:Y:S01]  /*28b0*/  FMUL.FTZ R22, R0, 1.1920928955078125e-07 ;  /* 0x3400000000167820 */ /* 0x000fe20000410000 */
[----:B------:R-:W-:Y:S02]  /*28c0*/  FSEL R0, R20, R21, !P2 ;  /* 0x0000001514007208 */ /* 0x000fe40005000000 */
[C---:B------:R-:W-:Y:S01]  /*28d0*/  @P1 FSETP.NEU.FTZ.AND P2, PT, R27.reuse, RZ, PT ;  /* 0x000000ff1b00120b */ /* 0x040fe20003f5d000 */
[----:B------:R-:W-:Y:S01]  /*28e0*/  FFMA.FTZ R20, R22, 0.69314718246459960938, R23 ;  /* 0x3f31721816147823 */ /* 0x000fe20000010017 */
[----:B------:R-:W-:Y:S01]  /*28f0*/  @P0 FFMA.FTZ R20, R27, R24, +INF ;  /* 0x7f8000001b140423 */ /* 0x000fe20000010018 */
[----:B------:R-:W0:Y:S01]  /*2900*/  FCHK P0, R0, R29 ;  /* 0x0000001d00007302 */ /* 0x000e220000000000 */
[----:B------:R-:W-:-:S03]  /*2910*/  FFMA R22, R0, R25, RZ ;  /* 0x0000001900167223 */ /* 0x000fc600000000ff */
[----:B------:R-:W-:Y:S01]  /*2920*/  @P1 FSEL R20, R20, -RZ, P2 ;  /* 0x800000ff14141208 */ /* 0x000fe20001000000 */
[----:B------:R-:W-:-:S04]  /*2930*/  FFMA R21, -R29, R22, R0 ;  /* 0x000000161d157223 */ /* 0x000fc80000000100 */
[----:B------:R-:W-:Y:S01]  /*2940*/  FFMA R21, R25, R21, R22 ;  /* 0x0000001519157223 */ /* 0x000fe20000000016 */
[----:B------:R-:W-:Y:S01]  /*2950*/  FMUL.FTZ R20, R20, 0.5 ;  /* 0x3f00000014147820 */ /* 0x000fe20000410000 */
[----:B0-----:R-:W-:Y:S06]  /*2960*/  @!P0 BRA `(.L_x_3734) ;  /* 0x0000000000108947 */ /* 0x001fec0003800000 */
[----:B------:R-:W-:Y:S02]  /*2970*/  MOV R23, R29 ;  /* 0x0000001d00177202 */ /* 0x000fe40000000f00 */
[----:B------:R-:W-:-:S07]  /*2980*/  MOV R22, 0x29a0 ;  /* 0x000029a000167802 */ /* 0x000fce0000000f00 */
[----:B-----5:R-:W-:Y:S05]  /*2990*/  CALL.REL.NOINC `($__internal_144_$__cuda_sm3x_div_rn_ftz_f32_slowpath) ;  /* 0x0000013400147944 */ /* 0x020fea0003c00000 */
[----:B------:R-:W-:-:S07]  /*29a0*/  MOV R21, R0 ;  /* 0x0000000000157202 */ /* 0x000fce0000000f00 */
.L_x_3734:
[----:B------:R-:W-:Y:S05]  /*29b0*/  BSYNC.RECONVERGENT B3 ;  /* 0x0000000000037941 */ /* 0x000fea0003800200 */
.L_x_3733:
        /* <DEDUP_REMOVED lines=22> */
[----:B------:R-:W-:-:S05]  /*2b20*/  IMAD.MOV.U32 R0, RZ, RZ, 0x4016cbe4 ;  /* 0x4016cbe4ff007424 */ /* 0x000fca00078e00ff */
[----:B------:R-:W-:Y:S02]  /*2b30*/  @!P2 FSEL R22, R0, 0.78539818525314331055, !P1 ;  /* 0x3f490fdb0016a808 */ /* 0x000fe40004800000 */
[----:B------:R-:W-:Y:S02]  /*2b40*/  @!P0 FSEL R22, RZ, 3.1415927410125732422, P1 ;  /* 0x40490fdbff168808 */ /* 0x000fe40000800000 */
[----:B------:R-:W-:Y:S02]  /*2b50*/  FSETP.NAN.FTZ.AND P0, PT, |R21|, |R21|, PT ;  /* 0x400000151500720b */ /* 0x000fe40003f18200 */
[----:B------:R-:W-:-:S04]  /*2b60*/  LOP3.LUT R22, R22, 0x80000000, R11, 0xb8, !PT ;  /* 0x8000000016167812 */ /* 0x000fc800078eb80b */
[----:B------:R-:W-:-:S07]  /*2b70*/  FSEL R10, R21, R22, P0 ;  /* 0x00000016150a7208 */ /* 0x000fce0000000000 */
.L_x_3712:
[----:B------:R-:W-:Y:S05]  /*2b80*/  BSYNC.RECONVERGENT B2 ;  /* 0x0000000000027941 */ /* 0x000fea0003800200 */
.L_x_3708:
[-C--:B------:R-:W-:Y:S01]  /*2b90*/  FMUL.FTZ R0, R19, R10.reuse ;  /* 0x0000000a13007220 */ /* 0x080fe20000410000 */
[C---:B------:R-:W-:Y:S01]  /*2ba0*/  FMUL.FTZ R10, R3.reuse, R10 ;  /* 0x0000000a030a7220 */ /* 0x040fe20000410000 */
[----:B------:R-:W-:Y:S02]  /*2bb0*/  BSSY.RECONVERGENT B0, `(.L_x_3735) ;  /* 0x0000038000007945 */ /* 0x000fe40003800200 */
[-C--:B------:R-:W-:Y:S01]  /*2bc0*/  FFMA.FTZ R11, R3, R20.reuse, R0 ;  /* 0x00000014030b7223 */ /* 0x080fe20000010000 */
[----:B------:R-:W-:-:S04]  /*2bd0*/  FFMA.FTZ R19, R19, R20, -R10 ;  /* 0x0000001413137223 */ /* 0x000fc8000001080a */
[----:B------:R-:W-:-:S13]  /*2be0*/  LOP3.LUT P0, R21, R11, 0x7fffffff, RZ, 0xc0, !PT ;  /* 0x7fffffff0b157812 */ /* 0x000fda000780c0ff */
[----:B------:R-:W-:-:S06]  /*2bf0*/  @!P0 FMUL.FTZ R10, R19, 1.4426950216293334961 ;  /* 0x3fb8aa3b130a8820 */ /* 0x000fcc0000410000 */
[----:B------:R-:W0:Y:S01]  /*2c00*/  @!P0 MUFU.EX2 R10, R10 ;  /* 0x0000000a000a8308 */ /* 0x000e220000000800 */
[----:B------:R-:W-:Y:S05]  /*2c10*/  @!P0 BRA `(.L_x_3736) ;  /* 0x0000000000c48947 */ /* 0x000fea0003800000 */
[----:B------:R-:W-:-:S13]  /*2c20*/  LOP3.LUT P0, R3, R19, 0x7fffffff, RZ, 0xc0, !PT ;  /* 0x7fffffff13037812 */ /* 0x000fda000780c0ff */
[----:B------:R-:W-:-:S04]  /*2c30*/  @!P0 FMUL.RZ R0, R11, 0.15915493667125701904 ;  /* 0x3e22f9830b008820 */ /* 0x000fc8000040c000 */
[----:B------:R1:W2:Y:S08]  /*2c40*/  @!P0 MUFU.SIN R11, R0 ;  /* 0x00000000000b8308 */ /* 0x0002b00000000400 */
[----:B0-----:R1:W3:Y:S01]  /*2c50*/  @!P0 MUFU.COS R10, R0 ;  /* 0x00000000000a8308 */ /* 0x0012e20000000000 */
[----:B------:R-:W-:Y:S05]  /*2c60*/  @!P0 BRA `(.L_x_3736) ;  /* 0x0000000000b08947 */ /* 0x000fea0003800000 */
[----:B------:R-:W-:-:S13]  /*2c70*/  ISETP.GE.U32.AND P0, PT, R21, 0x7f800000, PT ;  /* 0x7f8000001500780c */ /* 0x000fda0003f06070 */
[----:B------:R-:W-:Y:S05]  /*2c80*/  @!P0 BRA `(.L_x_3737) ;  /* 0x0000000000208947 */ /* 0x000fea0003800000 */
[----:B------:R-:W-:-:S13]  /*2c90*/  ISETP.NE.AND P1, PT, R3, 0x7f800000, PT ;  /* 0x7f8000000300780c */ /* 0x000fda0003f25270 */
[----:B--2---:R-:W-:Y:S01]  /*2ca0*/  @P1 FADD.FTZ R11, R11, -R11 ;  /* 0x8000000b0b0b1221 */ /* 0x004fe20000010000 */
[----:B------:R-:W-:-:S03]  /*2cb0*/  @!P1 ISETP.GT.AND P0, PT, R19, -0x1, PT ;  /* 0xffffffff1300980c */ /* 0x000fc60003f04270 */
[----:B-1----:R-:W-:Y:S01]  /*2cc0*/  @!P1 FADD.FTZ R0, R11, -R11 ;  /* 0x8000000b0b009221 */ /* 0x002fe20000010000 */
[----:B---3--:R-:W-:Y:S02]  /*2cd0*/  @P1 MOV R10, R11 ;  /* 0x0000000b000a1202 */ /* 0x008fe40000000f00 */
[----:B------:R-:W-:Y:S02]  /*2ce0*/  @!P1 FSEL R10, R19, RZ, P0 ;  /* 0x000000ff130a9208 */ /* 0x000fe40000000000 */
[----:B------:R-:W-:Y:S01]  /*2cf0*/  @!P1 FSEL R11, R0, RZ, P0 ;  /* 0x000000ff000b9208 */ /* 0x000fe20000000000 */
[----:B------:R-:W-:Y:S06]  /*2d00*/  BRA `(.L_x_3736) ;  /* 0x0000000000887947 */ /* 0x000fec0003800000 */
.L_x_3737:
[----:B-1----:R-:W-:-:S04]  /*2d10*/  IADD3 R0, PT, PT, R19, -0x42b17218, RZ ;  /* 0xbd4e8de813007810 */ /* 0x002fc80007ffe0ff */
[----:B------:R-:W-:-:S13]  /*2d20*/  ISETP.GT.U32.AND P0, PT, R0, 0x8e8e5c, PT ;  /* 0x008e8e5c0000780c */ /* 0x000fda0003f04070 */
[----:B------:R-:W-:Y:S05]  /*2d30*/  @P0 BRA `(.L_x_3738) ;  /* 0x0000000000600947 */ /* 0x000fea0003800000 */
[----:B------:R-:W-:Y:S01]  /*2d40*/  FADD.FTZ R0, R19, -162.88958740234375 ;  /* 0xc322e3bc13007421 */ /* 0x000fe20000010000 */
[----:B--2---:R-:W-:-:S03]  /*2d50*/  FMUL.RZ R20, R11, 0.15915493667125701904 ;  /* 0x3e22f9830b147820 */ /* 0x004fc6000040c000 */
[----:B------:R-:W-:Y:S01]  /*2d60*/  FMUL.FTZ R0, R0, 1.4426950216293334961 ;  /* 0x3fb8aa3b00007820 */ /* 0x000fe20000410000 */
[----:B------:R-:W0:Y:S08]  /*2d70*/  MUFU.COS R11, R20 ;  /* 0x00000014000b7308 */ /* 0x000e300000000000 */
[----:B------:R-:W1:Y:S04]  /*2d80*/  MUFU.EX2 R0, R0 ;  /* 0x0000000000007308 */ /* 0x000e680000000800 */
[----:B------:R-:W2:Y:S01]  /*2d90*/  MUFU.SIN R19, R20 ;  /* 0x0000001400137308 */ /* 0x000ea20000000400 */
[----:B-1----:R-:W-:-:S02]  /*2da0*/  LEA.HI R3, R0, 0xffffffed, RZ, 0x9 ;  /* 0xffffffed00037811 */ /* 0x002fc400078f48ff */
[----:B------:R-:W-:Y:S02]  /*2db0*/  LOP3.LUT R0, R0, 0x7fffff, RZ, 0xc0, !PT ;  /* 0x007fffff00007812 */ /* 0x000fe400078ec0ff */
[----:B---3--:R-:W-:Y:S02]  /*2dc0*/  LOP3.LUT R10, R3, 0xffff, RZ, 0xc0, !PT ;  /* 0x0000ffff030a7812 */ /* 0x008fe400078ec0ff */
[----:B------:R-:W-:Y:S02]  /*2dd0*/  LOP3.LUT R0, R0, 0x7f000000, RZ, 0xfc, !PT ;  /* 0x7f00000000007812 */ /* 0x000fe400078efcff */
[----:B------:R-:W-:-:S03]  /*2de0*/  LEA.HI R10, R10, R3, RZ, 0x11 ;  /* 0x000000030a0a7211 */ /* 0x000fc600078f88ff */
[-C--:B0-----:R-:W-:Y:S01]  /*2df0*/  FMUL.FTZ R11, R11, R0.reuse ;  /* 0x000000000b0b7220 */ /* 0x081fe20000410000 */
[----:B------:R-:W-:Y:S01]  /*2e00*/  PRMT R10, R10, 0x9910, RZ ;  /* 0x000099100a0a7816 */ /* 0x000fe200000000ff */
[----:B--2---:R-:W-:-:S03]  /*2e10*/  FMUL.FTZ R19, R19, R0 ;  /* 0x0000000013137220 */ /* 0x004fc60000410000 */
[----:B------:R-:W-:-:S04]  /*2e20*/  SHF.R.S32.HI R10, RZ, 0x1, R10 ;  /* 0x00000001ff0a7819 */ /* 0x000fc8000001140a */
[----:B------:R-:W-:-:S04]  /*2e30*/  PRMT R10, R10, 0x9910, RZ ;  /* 0x000099100a0a7816 */ /* 0x000fc800000000ff */
[----:B------:R-:W-:Y:S02]  /*2e40*/  IADD3 R3, PT, PT, R3, -R10, RZ ;  /* 0x8000000a03037210 */ /* 0x000fe40007ffe0ff */
[----:B------:R-:W-:Y:S02]  /*2e50*/  LEA R10, R10, 0x3f800000, 0x17 ;  /* 0x3f8000000a0a7811 */ /* 0x000fe400078eb8ff */
[----:B------:R-:W-:-:S03]  /*2e60*/  LEA R3, R3, 0x3f800000, 0x17 ;  /* 0x3f80000003037811 */ /* 0x000fc600078eb8ff */
[C---:B------:R-:W-:Y:S01]  /*2e70*/  FMUL.FTZ R0, R10.reuse, R11 ;  /* 0x0000000b0a007220 */ /* 0x040fe20000410000 */
[----:B------:R-:W-:-:S03]  /*2e80*/  FMUL.FTZ R20, R10, R19 ;  /* 0x000000130a147220 */ /* 0x000fc60000410000 */
[C---:B------:R-:W-:Y:S01]  /*2e90*/  FMUL.FTZ R10, R3.reuse, R0 ;  /* 0x00000000030a7220 */ /* 0x040fe20000410000 */
[----:B------:R-:W-:Y:S01]  /*2ea0*/  FMUL.FTZ R11, R3, R20 ;  /* 0x00000014030b7220 */ /* 0x000fe20000410000 */
[----:B------:R-:W-:Y:S06]  /*2eb0*/  BRA `(.L_x_3736) ;  /* 0x00000000001c7947 */ /* 0x000fec0003800000 */
.L_x_3738:
[----:B--2---:R-:W-:Y:S01]  /*2ec0*/  FMUL.RZ R0, R11, 0.15915493667125701904 ;  /* 0x3e22f9830b007820 */ /* 0x004fe2000040c000 */
[----:B------:R-:W-:-:S03]  /*2ed0*/  FMUL.FTZ R19, R19, 1.4426950216293334961 ;  /* 0x3fb8aa3b13137820 */ /* 0x000fc60000410000 */
[----:B---3--:R-:W0:Y:S08]  /*2ee0*/  MUFU.COS R10, R0 ;  /* 0x00000000000a7308 */ /* 0x008e300000000000 */
[----:B------:R-:W1:Y:S08]  /*2ef0*/  MUFU.SIN R20, R0 ;  /* 0x0000000000147308 */ /* 0x000e700000000400 */
[----:B------:R-:W0:Y:S02]  /*2f00*/  MUFU.EX2 R19, R19 ;  /* 0x0000001300137308 */ /* 0x000e240000000800 */
[C---:B0-----:R-:W-:Y:S01]  /*2f10*/  FMUL.FTZ R10, R19.reuse, R10 ;  /* 0x0000000a130a7220 */ /* 0x041fe20000410000 */
[----:B-1----:R-:W-:-:S07]  /*2f20*/  FMUL.FTZ R11, R19, R20 ;  /* 0x00000014130b7220 */ /* 0x002fce0000410000 */
.L_x_3736:
[----:B------:R-:W-:Y:S05]  /*2f30*/  BSYNC.RECONVERGENT B0 ;  /* 0x0000000000007941 */ /* 0x000fea0003800200 */
.L_x_3735:
[----:B------:R-:W4:Y:S01]  /*2f40*/  LDCU.64 UR18, c[0x0][0xfd0] ;  /* 0x0001fa00ff1277ac */ /* 0x000f220008000a00 */
[----:B-----5:R-:W-:Y:S01]  /*2f50*/  FSETP.NAN.FTZ.AND P0, PT, R14, R14, PT ;  /* 0x0000000e0e00720b */ /* 0x020fe20003f18000 */
[----:B------:R-:W-:Y:S01]  /*2f60*/  BSSY.RECONVERGENT B2, `(.L_x_3739) ;  /* 0x000026d000027945 */ /* 0x000fe20003800200 */
[----:B------:R-:W-:-:S04]  /*2f70*/  FSETP.NAN.FTZ.AND P1, PT, R15, R15, PT ;  /* 0x0000000f0f00720b */ /* 0x000fc80003f38000 */
[----:B------:R-:W-:Y:S01]  /*2f80*/  PLOP3.LUT P0, PT, P0, P1, PT, 0xf8, 0x8f ;  /* 0x00000000008f781c */ /* 0x000fe20000703f70 */
[C---:B----4-:R-:W-:Y:S01]  /*2f90*/  FMUL.FTZ R3, R17.reuse, UR19 ;  /* 0x0000001311037c20 */ /* 0x050fe20008410000 */
[----:B------:R-:W-:-:S03]  /*2fa0*/  FMUL.FTZ R19, R17, UR18 ;  /* 0x0000001211137c20 */ /* 0x000fc60008410000 */
[C---:B------:R-:W-:Y:S01]  /*2fb0*/  FFMA.FTZ R17, R16.reuse, UR18, -R3 ;  /* 0x0000001210117c23 */ /* 0x040fe20008010803 */
[----:B------:R-:W-:-:S07]  /*2fc0*/  FFMA.FTZ R16, R16, UR19, R19 ;  /* 0x0000001310107c23 */ /* 0x000fce0008010013 */
[----:B------:R-:W-:Y:S05]  /*2fd0*/  @P0 BRA `(.L_x_3740) ;  /* 0x0000002000ac0947 */ /* 0x000fea0003800000 */
[C---:B------:R-:W-:Y:S01]  /*2fe0*/  FADD.FTZ R20, |R14|.reuse, -RZ ;  /* 0x800000ff0e147221 */ /* 0x040fe20000010200 */
[----:B------:R-:W-:Y:S01]  /*2ff0*/  FADD.FTZ R19, |R15|, -RZ ;  /* 0x800000ff0f137221 */ /* 0x000fe20000010200 */
[----:B------:R-:W-:Y:S02]  /*3000*/  FSETP.GEU.FTZ.AND P1, PT, |R14|, |R15|, PT ;  /* 0x4000000f0e00720b */ /* 0x000fe40003f3e200 */
[----:B------:R-:W-:Y:S02]  /*3010*/  LOP3.LUT R2, R2, 0xffffffef, RZ, 0xc0, !PT ;  /* 0xffffffef02027812 */ /* 0x000fe400078ec0ff */
[----:B-1----:R-:W-:Y:S02]  /*3020*/  FSEL R0, R20, R19, !P1 ;  /* 0x0000001314007208 */ /* 0x002fe40004800000 */
[----:B------:R-:W-:Y:S02]  /*3030*/  FSEL R3, R19, R20, !P1 ;  /* 0x0000001413037208 */ /* 0x000fe40004800000 */
[----:B------:R-:W-:-:S05]  /*3040*/  FSETP.GT.FTZ.AND P0, PT, R0, 9.99999979021476795361e+33, PT ;  /* 0x77f684df0000780b */ /* 0x000fca0003f14000 */
[----:B------:R-:W-:-:S08]  /*3050*/  @P1 LOP3.LUT R2, R2, 0x10, RZ, 0xfc, !PT ;  /* 0x0000001002021812 */ /* 0x000fd000078efcff */
[----:B------:R-:W-:Y:S05]  /*3060*/  @P0 BRA `(.L_x_3741) ;  /* 0x0000001c00880947 */ /* 0x000fea0003800000 */
[----:B------:R-:W-:-:S13]  /*3070*/  FSETP.NEU.FTZ.AND P0, PT, R3, 1, PT ;  /* 0x3f8000000300780b */ /* 0x000fda0003f1d000 */
[----:B------:R-:W-:Y:S05]  /*3080*/  @!P0 BRA `(.L_x_3742) ;  /* 0x0000001400b08947 */ /* 0x000fea0003800000 */
[CC--:B------:R-:W-:Y:S02]  /*3090*/  FMNMX.FTZ R21, R3.reuse, R0.reuse, PT ;  /* 0x0000000003157209 */ /* 0x0c0fe40003810000 */
[----:B------:R-:W-:Y:S02]  /*30a0*/  FMNMX.FTZ R22, R3, R0, !PT ;  /* 0x0000000003167209 */ /* 0x000fe40007810000 */
[----:B------:R-:W-:Y:S02]  /*30b0*/  FSETP.GEU.FTZ.AND P1, PT, R21, 9.9999999747524270788e-07, PT ;  /* 0x358637bd1500780b */ /* 0x000fe40003f3e000 */
[----:B------:R-:W-:-:S04]  /*30c0*/  FSETP.GT.FTZ.AND P0, PT, R22, 1000000, PT ;  /* 0x497424001600780b */ /* 0x000fc80003f14000 */
[----:B------:R-:W-:-:S13]  /*30d0*/  PLOP3.LUT P0, PT, P0, P1, PT, 0xf2, 0x2f ;  /* 0x00000000002f781c */ /* 0x000fda0000703e72 */
[----:B------:R-:W-:Y:S05]  /*30e0*/  @P0 BRA `(.L_x_3743) ;  /* 0x0000001000ac0947 */ /* 0x000fea0003800000 */
[----:B------:R-:W-:-:S13]  /*30f0*/  FSETP.GE.FTZ.AND P0, PT, R3, 1, PT ;  /* 0x3f8000000300780b */ /* 0x000fda0003f16000 */
[----:B------:R-:W-:Y:S05]  /*3100*/  @!P0 BRA `(.L_x_3744) ;  /* 0x0000000400308947 */ /* 0x000fea0003800000 */
[C---:B------:R-:W-:Y:S01]  /*3110*/  FADD.FTZ R19, R3.reuse, -1 ;  /* 0xbf80000003137421 */ /* 0x040fe20000010000 */
[----:B------:R-:W-:Y:S01]  /*3120*/  FADD.FTZ R20, R3, 1 ;  /* 0x3f80000003147421 */ /* 0x000fe20000010000 */
[----:B------:R-:W-:Y:S01]  /*3130*/  HFMA2 R22, -RZ, RZ, 1.625, 0 ;  /* 0x3e800000ff167431 */ /* 0x000fe200000001ff */
[----:B------:R-:W-:Y:S01]  /*3140*/  MOV R23, 0x3d39bf78 ;  /* 0x3d39bf7800177802 */ /* 0x000fe20000000f00 */
[----:B------:R-:W-:Y:S01]  /*3150*/  BSSY.RECONVERGENT B3, `(.L_x_3745) ;  /* 0x000002a000037945 */ /* 0x000fe20003800200 */
[----:B------:R-:W-:-:S04]  /*3160*/  FMUL.FTZ R19, R19, R20 ;  /* 0x0000001413137220 */ /* 0x000fc80000410000 */
[----:B------:R-:W-:-:S04]  /*3170*/  FFMA.FTZ R24, R0, R0, R19 ;  /* 0x0000000000187223 */ /* 0x000fc80000010013 */
[C---:B------:R-:W-:Y:S01]  /*3180*/  FADD.FTZ.RZ R19, R24.reuse, 1 ;  /* 0x3f80000018137421 */ /* 0x040fe2000001c000 */
[----:B------:R-:W-:-:S04]  /*3190*/  ISETP.GE.U32.AND P1, PT, R24, 0x7f800000, PT ;  /* 0x7f8000001800780c */ /* 0x000fc80003f26070 */
[----:B------:R-:W-:Y:S02]  /*31a0*/  IADD3 R19, PT, PT, R19, -0x3f400000, RZ ;  /* 0xc0c0000013137810 */ /* 0x000fe40007ffe0ff */
[----:B------:R-:W-:Y:S02]  /*31b0*/  ISETP.GT.AND P0, PT, R24, -0x40800000, P1 ;  /* 0xbf8000001800780c */ /* 0x000fe40000f04270 */
[----:B------:R-:W-:-:S04]  /*31c0*/  LOP3.LUT R19, R19, 0xff800000, RZ, 0xc0, !PT ;  /* 0xff80000013137812 */ /* 0x000fc800078ec0ff */
[----:B------:R-:W-:Y:S02]  /*31d0*/  IADD3 R21, PT, PT, -R19, 0x40800000, RZ ;  /* 0x4080000013157810 */ /* 0x000fe40007ffe1ff */
[CC--:B------:R-:W-:Y:S02]  /*31e0*/  IADD3 R20, PT, PT, R24.reuse, -R19.reuse, RZ ;  /* 0x8000001318147210 */ /* 0x0c0fe40007ffe0ff */
[----:B------:R-:W-:Y:S01]  /*31f0*/  I2FP.F32.S32 R19, R19 ;  /* 0x0000001300137245 */ /* 0x000fe20000201400 */
[----:B------:R-:W-:Y:S01]  /*3200*/  FFMA.FTZ R21, R21, R22, -1 ;  /* 0xbf80000015157423 */ /* 0x000fe20000010016 */
[----:B------:R-:W-:Y:S01]  /*3210*/  @P1 FSETP.NEU.FTZ.AND P2, PT, R24, RZ, PT ;  /* 0x000000ff1800120b */ /* 0x000fe20003f5d000 */
[----:B------:R-:W1:Y:S02]  /*3220*/  MUFU.RCP R22, R3 ;  /* 0x0000000300167308 */ /* 0x000e640000001000 */
[----:B------:R-:W-:Y:S01]  /*3230*/  FADD.FTZ R20, R20, R21 ;  /* 0x0000001514147221 */ /* 0x000fe20000010000 */
[----:B------:R-:W-:-:S03]  /*3240*/  FMUL.FTZ R19, R19, 1.1920928955078125e-07 ;  /* 0x3400000013137820 */ /* 0x000fc60000410000 */
[----:B------:R-:W-:-:S04]  /*3250*/  FFMA.FTZ R21, R20, -R23, 0.10546888411045074463 ;  /* 0x3dd8001214157423 */ /* 0x000fc80000010817 */
[----:B------:R-:W-:-:S04]  /*3260*/  FFMA.FTZ R21, R20, R21, -0.13229703903198242188 ;  /* 0xbe0778e014157423 */ /* 0x000fc80000010015 */
[----:B------:R-:W-:-:S04]  /*3270*/  FFMA.FTZ R21, R20, R21, 0.14491446316242218018 ;  /* 0x3e14647514157423 */ /* 0x000fc80000010015 */
[----:B------:R-:W-:Y:S01]  /*3280*/  FFMA.FTZ R21, R20, R21, -0.16641564667224884033 ;  /* 0xbe2a68dd14157423 */ /* 0x000fe20000010015 */
[----:B-1----:R-:W-:-:S03]  /*3290*/  FFMA R23, -R3, R22, 1 ;  /* 0x3f80000003177423 */ /* 0x002fc60000000116 */
[----:B------:R-:W-:Y:S01]  /*32a0*/  FFMA.FTZ R21, R20, R21, 0.19988867640495300293 ;  /* 0x3e4caf9e14157423 */ /* 0x000fe20000010015 */
[----:B------:R-:W-:-:S03]  /*32b0*/  FFMA R23, R22, R23, R22 ;  /* 0x0000001716177223 */ /* 0x000fc60000000016 */
[----:B------:R-:W-:-:S04]  /*32c0*/  FFMA.FTZ R21, R20, R21, -0.25000196695327758789 ;  /* 0xbe80004214157423 */ /* 0x000fc80000010015 */
[----:B------:R-:W-:-:S04]  /*32d0*/  FFMA.FTZ R21, R20, R21, 0.33333510160446166992 ;  /* 0x3eaaaae614157423 */ /* 0x000fc80000010015 */
[----:B------:R-:W-:-:S04]  /*32e0*/  FFMA.FTZ R21, R20, R21, -0.5 ;  /* 0xbf00000014157423 */ /* 0x000fc80000010015 */
[----:B------:R-:W-:-:S04]  /*32f0*/  FMUL.FTZ R21, R20, R21 ;  /* 0x0000001514157220 */ /* 0x000fc80000410000 */
[----:B------:R-:W-:Y:S01]  /*3300*/  FFMA.FTZ R20, R20, R21, R20 ;  /* 0x0000001514147223 */ /* 0x000fe20000010014 */
[----:B------:R-:W-:-:S03]  /*3310*/  @P1 MOV R21, 0x7f800000 ;  /* 0x7f80000000151802 */ /* 0x000fc60000000f00 */
[----:B------:R-:W-:Y:S01]  /*3320*/  FFMA.FTZ R19, R19, 0.69314718246459960938, R20 ;  /* 0x3f31721813137823 */ /* 0x000fe20000010014 */
[----:B------:R-:W-:Y:S01]  /*3330*/  FFMA R20, R0, R23, RZ ;  /* 0x0000001700147223 */ /* 0x000fe200000000ff */
[----:B------:R-:W-:Y:S01]  /*3340*/  @P0 FFMA.FTZ R19, R24, R21, +INF ;  /* 0x7f80000018130423 */ /* 0x000fe20000010015 */
[----:B------:R-:W1:Y:S02]  /*3350*/  FCHK P0, R0, R3 ;  /* 0x0000000300007302 */ /* 0x000e640000000000 */
[----:B------:R-:W-:Y:S02]  /*3360*/  FFMA R21, -R3, R20, R0 ;  /* 0x0000001403157223 */ /* 0x000fe40000000100 */
[----:B------:R-:W-:Y:S02]  /*3370*/  @P1 FSEL R19, R19, -RZ, P2 ;  /* 0x800000ff13131208 */ /* 0x000fe40001000000 */
[----:B------:R-:W-:-:S03]  /*3380*/  FFMA R20, R23, R21, R20 ;  /* 0x0000001517147223 */ /* 0x000fc60000000014 */
[----:B------:R-:W-:Y:S01]  /*3390*/  FMUL.FTZ R19, R19, 0.5 ;  /* 0x3f00000013137820 */ /* 0x000fe20000410000 */
[----:B-1----:R-:W-:Y:S06]  /*33a0*/  @!P0 BRA `(.L_x_3746) ;  /* 0x0000000000108947 */ /* 0x002fec0003800000 */
[----:B------:R-:W-:Y:S02]  /*33b0*/  MOV R23, R3 ;  /* 0x0000000300177202 */ /* 0x000fe40000000f00 */
[----:B------:R-:W-:-:S07]  /*33c0*/  MOV R22, 0x33e0 ;  /* 0x000033e000167802 */ /* 0x000fce0000000f00 */
[----:B0-23--:R-:W-:Y:S05]  /*33d0*/  CALL.REL.NOINC `($__internal_144_$__cuda_sm3x_div_rn_ftz_f32_slowpath) ;  /* 0x0000012800847944 */ /* 0x00dfea0003c00000 */
[----:B------:R-:W-:-:S07]  /*33e0*/  MOV R20, R0 ;  /* 0x0000000000147202 */ /* 0x000fce0000000f00 */
.L_x_3746:
[----:B------:R-:W-:Y:S05]  /*33f0*/  BSYNC.RECONVERGENT B3 ;  /* 0x0000000000037941 */ /* 0x000fea0003800200 */
.L_x_3745:
[----:B------:R-:W-:Y:S02]  /*3400*/  HFMA2 R21, -RZ, RZ, 0.89990234375, 10328 ;  /* 0x3b33710bff157431 */ /* 0x000fe400000001ff */
[----:B------:R-:W-:Y:S01]  /*3410*/  FMUL.FTZ R0, R20, R20 ;  /* 0x0000001414007220 */ /* 0x000fe20000410000 */
[----:B------:R-:W-:Y:S01]  /*3420*/  LOP3.LUT P3, RZ, R2, 0x10, RZ, 0xc0, !PT ;  /* 0x0000001002ff7812 */ /* 0x000fe2000786c0ff */
[----:B------:R-:W-:Y:S01]  /*3430*/  IMAD.MOV.U32 R23, RZ, RZ, 0x3f6ee581 ;  /* 0x3f6ee581ff177424 */ /* 0x000fe200078e00ff */
[----:B------:R-:W-:Y:S01]  /*3440*/  ISETP.GE.AND P0, PT, R14, RZ, PT ;  /* 0x000000ff0e00720c */ /* 0x000fe20003f06270 */
[----:B------:R-:W-:Y:S01]  /*3450*/  FFMA.FTZ R21, R0, R21, -0.015681877732276916504 ;  /* 0xbc80774800157423 */ /* 0x000fe20000010015 */
[C---:B------:R-:W-:Y:S01]  /*3460*/  FSETP.NEU.FTZ.AND P2, PT, |R14|.reuse, |R15|, PT ;  /* 0x4000000f0e00720b */ /* 0x040fe20003f5d200 */
[----:B------:R-:W-:Y:S01]  /*3470*/  FADD.FTZ R14, |R14|, |R15| ;  /* 0x4000000f0e0e7221 */ /* 0x000fe20000010200 */
[----:B------:R-:W-:Y:S01]  /*3480*/  FSETP.NEU.FTZ.AND P1, PT, R3, RZ, PT ;  /* 0x000000ff0300720b */ /* 0x000fe20003f3d000 */
[----:B------:R-:W-:Y:S01]  /*3490*/  FFMA.FTZ R21, R0, R21, 0.042200751602649688721 ;  /* 0x3d2cdab200157423 */ /* 0x000fe20000010015 */
[----:B------:R-:W-:-:S03]  /*34a0*/  FSEL R3, R23, 1.8663789033889770508, !P3 ;  /* 0x3feee58117037808 */ /* 0x000fc60005800000 */
[----:B------:R-:W-:-:S04]  /*34b0*/  FFMA.FTZ R21, R0, R21, -0.074792981147766113281 ;  /* 0xbd992d1000157423 */ /* 0x000fc80000010015 */
[----:B------:R-:W-:-:S04]  /*34c0*/  FFMA.FTZ R21, R0, R21, 0.10640415549278259277 ;  /* 0x3dd9ea6c00157423 */ /* 0x000fc80000010015 */
[----:B------:R-:W-:-:S04]  /*34d0*/  FFMA.FTZ R21, R0, R21, -0.14207722246646881104 ;  /* 0xbe117cb100157423 */ /* 0x000fc80000010015 */
[----:B------:R-:W-:-:S04]  /*34e0*/  FFMA.FTZ R21, R0, R21, 0.19993925094604492188 ;  /* 0x3e4cbce000157423 */ /* 0x000fc80000010015 */
[----:B------:R-:W-:-:S04]  /*34f0*/  FFMA.FTZ R21, R0, R21, -0.33333197236061096191 ;  /* 0xbeaaaa7d00157423 */ /* 0x000fc80000010015 */
[----:B------:R-:W-:-:S04]  /*3500*/  FMUL.FTZ R21, R0, R21 ;  /* 0x0000001500157220 */ /* 0x000fc80000410000 */
[----:B------:R-:W-:-:S04]  /*3510*/  FFMA.FTZ R20, R21, R20, R20 ;  /* 0x0000001415147223 */ /* 0x000fc80000010014 */
[----:B------:R-:W-:-:S05]  /*3520*/  FFMA.FTZ R21, R23, 1.6832555532455444336, -R20 ;  /* 0x3fd774eb17157823 */ /* 0x000fca0000010814 */
[----:B------:R-:W-:Y:S01]  /*3530*/  FSEL R0, R21, R20, !P3 ;  /* 0x0000001415007208 */ /* 0x000fe20005800000 */
[----:B------:R-:W-:-:S04]  /*3540*/  @P3 FADD.FTZ R20, -R20, -RZ ;  /* 0x800000ff14143221 */ /* 0x000fc80000010100 */
        /* <DEDUP_REMOVED lines=8> */
.L_x_3744:
[----:B------:R-:W-:-:S04]  /*35d0*/  FMUL.FTZ R22, R0, R0 ;  /* 0x0000000000167220 */ /* 0x000fc80000410000 */
[----:B------:R-:W-:-:S05]  /*35e0*/  FFMA.FTZ R22, R3, R3, R22 ;  /* 0x0000000303167223 */ /* 0x000fca0000010016 */
[----:B------:R-:W-:-:S13]  /*35f0*/  FSETP.GTU.FTZ.AND P0, PT, R22, 0.69999998807907104492, PT ;  /* 0x3f3333331600780b */ /* 0x000fda0003f1c000 */
[----:B------:R-:W-:Y:S05]  /*3600*/  @P0 BRA `(.L_x_3748) ;  /* 0x0000000000b40947 */ /* 0x000fea0003800000 */
[----:B------:R-:W1:Y:S01]  /*3610*/  MUFU.RCP R20, R3 ;  /* 0x0000000300147308 */ /* 0x000e620000001000 */
[----:B------:R-:W-:Y:S07]  /*3620*/  BSSY.RECONVERGENT B3, `(.L_x_3749) ;  /* 0x000000e000037945 */ /* 0x000fee0003800200 */
[----:B------:R-:W4:Y:S08]  /*3630*/  MUFU.LG2 R19, R22 ;  /* 0x0000001600137308 */ /* 0x000f300000000c00 */
[----:B------:R-:W5:Y:S01]  /*3640*/  FCHK P0, R0, R3 ;  /* 0x0000000300007302 */ /* 0x000f620000000000 */
[----:B-1----:R-:W-:-:S04]  /*3650*/  FFMA R21, -R3, R20, 1 ;  /* 0x3f80000003157423 */ /* 0x002fc80000000114 */
[----:B------:R-:W-:-:S04]  /*3660*/  FFMA R21, R20, R21, R20 ;  /* 0x0000001514157223 */ /* 0x000fc80000000014 */
[----:B------:R-:W-:Y:S01]  /*3670*/  FFMA R20, R0, R21, RZ ;  /* 0x0000001500147223 */ /* 0x000fe200000000ff */
[----:B----4-:R-:W-:-:S03]  /*3680*/  FMUL.FTZ.D2 R19, R19, 0.69314718246459960938 ;  /* 0x3f31721813137820 */ /* 0x010fc60000310000 */
[----:B------:R-:W-:-:S04]  /*3690*/  FFMA R23, -R3, R20, R0 ;  /* 0x0000001403177223 */ /* 0x000fc80000000100 */
[----:B------:R-:W-:Y:S01]  /*36a0*/  FFMA R20, R21, R23, R20 ;  /* 0x0000001715147223 */ /* 0x000fe20000000014 */
[----:B-----5:R-:W-:Y:S06]  /*36b0*/  @!P0 BRA `(.L_x_3750) ;  /* 0x0000000000108947 */ /* 0x020fec0003800000 */
[----:B------:R-:W-:Y:S02]  /*36c0*/  MOV R23, R3 ;  /* 0x0000000300177202 */ /* 0x000fe40000000f00 */
[----:B------:R-:W-:-:S07]  /*36d0*/  MOV R22, 0x36f0 ;  /* 0x000036f000167802 */ /* 0x000fce0000000f00 */
[----:B0-23--:R-:W-:Y:S05]  /*36e0*/  CALL.REL.NOINC `($__internal_144_$__cuda_sm3x_div_rn_ftz_f32_slowpath) ;  /* 0x0000012400c07944 */ /* 0x00dfea0003c00000 */
[----:B------:R-:W-:-:S07]  /*36f0*/  MOV R20, R0 ;  /* 0x0000000000147202 */ /* 0x000fce0000000f00 */
.L_x_3750:
[----:B------:R-:W-:Y:S05]  /*3700*/  BSYNC.RECONVERGENT B3 ;  /* 0x0000000000037941 */ /* 0x000fea0003800200 */
.L_x_3749:
[----:B------:R-:W-:Y:S02]  /*3710*/  HFMA2 R21, -RZ, RZ, 0.89990234375, 10328 ;  /* 0x3b33710bff157431 */ /* 0x000fe400000001ff */
[----:B------:R-:W-:Y:S01]  /*3720*/  FMUL.FTZ R0, R20, R20 ;  /* 0x0000001414007220 */ /* 0x000fe20000410000 */
[----:B------:R-:W-:Y:S02]  /*3730*/  LOP3.LUT P3, RZ, R2, 0x10, RZ, 0xc0, !PT ;  /* 0x0000001002ff7812 */ /* 0x000fe4000786c0ff */
[----:B------:R-:W-:Y:S01]  /*3740*/  MOV R23, 0x3f6ee581 ;  /* 0x3f6ee58100177802 */ /* 0x000fe20000000f00 */
[----:B------:R-:W-:Y:S01]  /*3750*/  FFMA.FTZ R21, R0, R21, -0.015681877732276916504 ;  /* 0xbc80774800157423 */ /* 0x000fe20000010015 */
[C---:B------:R-:W-:Y:S02]  /*3760*/  ISETP.GE.AND P0, PT, R14.reuse, RZ, PT ;  /* 0x000000ff0e00720c */ /* 0x040fe40003f06270 */
[----:B------:R-:W-:Y:S01]  /*3770*/  FSETP.NEU.FTZ.AND P2, PT, |R14|, |R15|, PT ;  /* 0x4000000f0e00720b */ /* 0x000fe20003f5d200 */
[----:B------:R-:W-:Y:S01]  /*3780*/  FFMA.FTZ R21, R0, R21, 0.042200751602649688721 ;  /* 0x3d2cdab200157423 */ /* 0x000fe20000010015 */
[----:B------:R-:W-:Y:S01]  /*3790*/  FSETP.NEU.FTZ.AND P1, PT, R3, RZ, PT ;  /* 0x000000ff0300720b */ /* 0x000fe20003f3d000 */
[----:B------:R-:W-:-:S02]  /*37a0*/  HFMA2 R3, -RZ, RZ, 2.04296875, -15.78125 ;  /* 0x4016cbe4ff037431 */ /* 0x000fc400000001ff */
        /* <DEDUP_REMOVED lines=10> */
[----:B------:R-:W-:-:S04]  /*3850*/  @P3 FADD.FTZ R20, -R20, -RZ ;  /* 0x800000ff14143221 */ /* 0x000fc80000010100 */
[----:B------:R-:W-:Y:S01]  /*3860*/  @!P0 FFMA.FTZ R0, R23, 1.6832555532455444336, R20 ;  /* 0x3fd774eb17008823 */ /* 0x000fe20000010014 */
[----:B------:R-:W-:Y:S01]  /*3870*/  @!P2 FSEL R0, R3, 0.78539818525314331055, !P0 ;  /* 0x3f490fdb0300a808 */ /* 0x000fe20004000000 */
[----:B------:R-:W-:Y:S01]  /*3880*/  FADD.FTZ R3, |R14|, |R15| ;  /* 0x4000000f0e037221 */ /* 0x000fe20000010200 */
[----:B------:R-:W-:-:S04]  /*3890*/  @!P1 FSEL R0, RZ, 3.1415927410125732422, P0 ;  /* 0x40490fdbff009808 */ /* 0x000fc80000000000 */
[----:B------:R-:W-:Y:S02]  /*38a0*/  FSETP.NAN.FTZ.AND P0, PT, |R3|, |R3|, PT ;  /* 0x400000030300720b */ /* 0x000fe40003f18200 */
[----:B------:R-:W-:-:S04]  /*38b0*/  LOP3.LUT R0, R0, 0x80000000, R15, 0xb8, !PT ;  /* 0x8000000000007812 */ /* 0x000fc800078eb80f */
[----:B------:R-:W-:Y:S01]  /*38c0*/  FSEL R14, R3, R0, P0 ;  /* 0x00000000030e7208 */ /* 0x000fe20000000000 */
[----:B------:R-:W-:Y:S06]  /*38d0*/  BRA `(.L_x_3747) ;  /* 0x0000001c00547947 */ /* 0x000fec0003800000 */
.L_x_3748:
[----:B------:R-:W-:Y:S01]  /*38e0*/  LOP3.LUT P0, RZ, R2, 0x10, RZ, 0xc0, !PT ;  /* 0x0000001002ff7812 */ /* 0x000fe2000780c0ff */
[----:B------:R-:W-:Y:S03]  /*38f0*/  BSSY.RECONVERGENT B0, `(.L_x_3751) ;  /* 0x0000053000007945 */ /* 0x000fe60003800200 */
[----:B------:R-:W-:Y:S02]  /*3900*/  FSEL R0, R19, R20, !P0 ;  /* 0x0000001413007208 */ /* 0x000fe40004000000 */
[----:B------:R-:W-:Y:S02]  /*3910*/  FSEL R21, R20, R19, !P0 ;  /* 0x0000001314157208 */ /* 0x000fe40004000000 */
[----:B------:R-:W-:Y:S02]  /*3920*/  LOP3.LUT R3, R0, 0xffff0000, RZ, 0xc0, !PT ;  /* 0xffff000000037812 */ /* 0x000fe400078ec0ff */
[----:B------:R-:W-:-:S03]  /*3930*/  LOP3.LUT R22, R21, 0xffff0000, RZ, 0xc0, !PT ;  /* 0xffff000015167812 */ /* 0x000fc600078ec0ff */
[--C-:B------:R-:W-:Y:S01]  /*3940*/  FADD.FTZ R0, R0, -R3.reuse ;  /* 0x8000000300007221 */ /* 0x100fe20000010000 */
[----:B------:R-:W-:Y:S01]  /*3950*/  FMUL.FTZ R25, R3, R3 ;  /* 0x0000000303197220 */ /* 0x000fe20000410000 */
[--C-:B------:R-:W-:Y:S01]  /*3960*/  FADD.FTZ R23, R21, -R22.reuse ;  /* 0x8000001615177221 */ /* 0x100fe20000010000 */
[----:B------:R-:W-:Y:S01]  /*3970*/  FMUL.FTZ R26, R22, R22 ;  /* 0x00000016161a7220 */ /* 0x000fe20000410000 */
[----:B------:R-:W-:Y:S01]  /*3980*/  FADD.FTZ R3, R3, R3 ;  /* 0x0000000303037221 */ /* 0x000fe20000010000 */
[----:B------:R-:W-:Y:S01]  /*3990*/  LOP3.LUT R21, R0, 0xffff0000, RZ, 0xc0, !PT ;  /* 0xffff000000157812 */ /* 0x000fe200078ec0ff */
[----:B------:R-:W-:Y:S01]  /*39a0*/  FADD.FTZ R22, R22, R22 ;  /* 0x0000001616167221 */ /* 0x000fe20000010000 */
[----:B------:R-:W-:-:S03]  /*39b0*/  LOP3.LUT R24, R23, 0xffff0000, RZ, 0xc0, !PT ;  /* 0xffff000017187812 */ /* 0x000fc600078ec0ff */
[--C-:B------:R-:W-:Y:S01]  /*39c0*/  FADD.FTZ R0, R0, -R21.reuse ;  /* 0x8000001500007221 */ /* 0x100fe20000010000 */
[----:B------:R-:W-:Y:S01]  /*39d0*/  FMUL.FTZ R27, R21, R3 ;  /* 0x00000003151b7220 */ /* 0x000fe20000410000 */
[--C-:B------:R-:W-:Y:S01]  /*39e0*/  FADD.FTZ R23, R23, -R24.reuse ;  /* 0x8000001817177221 */ /* 0x100fe20000010000 */
[C---:B------:R-:W-:Y:S01]  /*39f0*/  FMUL.FTZ R29, R21.reuse, R21 ;  /* 0x00000015151d7220 */ /* 0x040fe20000410000 */
[C---:B------:R-:W-:Y:S01]  /*3a00*/  FMUL.FTZ R28, R24.reuse, R22 ;  /* 0x00000016181c7220 */ /* 0x040fe20000410000 */
[C---:B------:R-:W-:Y:S01]  /*3a10*/  FMUL.FTZ R30, R24.reuse, R24 ;  /* 0x00000018181e7220 */ /* 0x040fe20000410000 */
[----:B------:R-:W-:Y:S01]  /*3a20*/  FADD.FTZ R21, R21, R21 ;  /* 0x0000001515157221 */ /* 0x000fe20000010000 */
[----:B------:R-:W-:Y:S01]  /*3a30*/  FADD.FTZ R24, R24, R24 ;  /* 0x0000001818187221 */ /* 0x000fe20000010000 */
[C---:B------:R-:W-:Y:S01]  /*3a40*/  FMUL.FTZ R3, R0.reuse, R3 ;  /* 0x0000000300037220 */ /* 0x040fe20000410000 */
[C---:B------:R-:W-:Y:S01]  /*3a50*/  FMUL.FTZ R22, R23.reuse, R22 ;  /* 0x0000001617167220 */ /* 0x040fe20000410000 */
[C---:B------:R-:W-:Y:S01]  /*3a60*/  FMUL.FTZ R21, R0.reuse, R21 ;  /* 0x0000001500157220 */ /* 0x040fe20000410000 */
[C---:B------:R-:W-:Y:S01]  /*3a70*/  FMUL.FTZ R24, R23.reuse, R24 ;  /* 0x0000001817187220 */ /* 0x040fe20000410000 */
[----:B------:R-:W-:Y:S01]  /*3a80*/  FMUL.FTZ R0, R0, R0 ;  /* 0x0000000000007220 */ /* 0x000fe20000410000 */
[----:B------:R-:W-:-:S07]  /*3a90*/  FMUL.FTZ R23, R23, R23 ;  /* 0x0000001717177220 */ /* 0x000fce0000410000 */
.L_x_3752:
[CC--:B------:R-:W-:Y:S02]  /*3aa0*/  FSETP.GEU.FTZ.AND P3, PT, R25.reuse, R26.reuse, PT ;  /* 0x0000001a1900720b */ /* 0x0c0fe40003f7e000 */
[----:B------:R-:W-:Y:S02]  /*3ab0*/  LOP3.LUT R2, R2, 0xfffffffb, RZ, 0xc0, !PT ;  /* 0xfffffffb02027812 */ /* 0x000fe400078ec0ff */
[----:B------:R-:W-:Y:S02]  /*3ac0*/  FSEL R32, R26, R25, P3 ;  /* 0x000000191a207208 */ /* 0x000fe40001800000 */
[----:B------:R-:W-:Y:S02]  /*3ad0*/  FSEL R25, R25, R26, P3 ;  /* 0x0000001a19197208 */ /* 0x000fe40001800000 */
[----:B------:R-:W-:-:S04]  /*3ae0*/  FSETP.GEU.FTZ.AND P1, PT, R32, R27, PT ;  /* 0x0000001b2000720b */ /* 0x000fc80003f3e000 */
[----:B------:R-:W-:Y:S02]  /*3af0*/  FSEL R31, R27, R32, P1 ;  /* 0x000000201b1f7208 */ /* 0x000fe40000800000 */
[----:B------:R-:W-:Y:S02]  /*3b00*/  @P3 LOP3.LUT R2, R2, 0x4, RZ, 0xfc, !PT ;  /* 0x0000000402023812 */ /* 0x000fe400078efcff */
[----:B------:R-:W-:Y:S02]  /*3b10*/  FSETP.GEU.FTZ.AND P2, PT, R31, R28, PT ;  /* 0x0000001c1f00720b */ /* 0x000fe40003f5e000 */
[----:B------:R-:W-:Y:S02]  /*3b20*/  LOP3.LUT R2, R2, 0xfffffffd, RZ, 0xc0, !PT ;  /* 0xfffffffd02027812 */ /* 0x000fe400078ec0ff */
[----:B------:R-:W-:Y:S02]  /*3b30*/  FSEL R34, R28, R31, P2 ;  /* 0x0000001f1c227208 */ /* 0x000fe40001000000 */
[----:B------:R-:W-:-:S02]  /*3b40*/  FSEL R26, R32, R27, P1 ;  /* 0x0000001b201a7208 */ /* 0x000fc40000800000 */
[----:B------:R-:W-:Y:S02]  /*3b50*/  FSETP.GEU.FTZ.AND P0, PT, R34, R29, PT ;  /* 0x0000001d2200720b */ /* 0x000fe40003f1e000 */
[----:B------:R-:W-:Y:S02]  /*3b60*/  @P1 LOP3.LUT R2, R2, 0x2, RZ, 0xfc, !PT ;  /* 0x0000000202021812 */ /* 0x000fe400078efcff */
[----:B------:R-:W-:Y:S02]  /*3b70*/  FSEL R33, R29, R34, P0 ;  /* 0x000000221d217208 */ /* 0x000fe40000000000 */
[----:B------:R-:W-:Y:S02]  /*3b80*/  LOP3.LUT R2, R2, 0xfffffffe, RZ, 0xc0, !PT ;  /* 0xfffffffe02027812 */ /* 0x000fe400078ec0ff */
[----:B------:R-:W-:Y:S02]  /*3b90*/  FSETP.GEU.FTZ.AND P5, PT, R33, R30, PT ;  /* 0x0000001e2100720b */ /* 0x000fe40003fbe000 */
[----:B------:R-:W-:-:S02]  /*3ba0*/  FSEL R27, R31, R28, P2 ;  /* 0x0000001c1f1b7208 */ /* 0x000fc40001000000 */
[----:B------:R-:W-:Y:S02]  /*3bb0*/  FSEL R32, R30, R33, P5 ;  /* 0x000000211e207208 */ /* 0x000fe40002800000 */
[----:B------:R-:W-:Y:S02]  /*3bc0*/  @P2 LOP3.LUT R2, R2, 0x1, RZ, 0xfc, !PT ;  /* 0x0000000102022812 */ /* 0x000fe400078efcff */
[----:B------:R-:W-:Y:S02]  /*3bd0*/  FSETP.GEU.FTZ.AND P1, PT, R32, R3, PT ;  /* 0x000000032000720b */ /* 0x000fe40003f3e000 */
[----:B------:R-:W-:Y:S02]  /*3be0*/  FSEL R28, R34, R29, P0 ;  /* 0x0000001d221c7208 */ /* 0x000fe40000000000 */
[----:B------:R-:W-:Y:S02]  /*3bf0*/  FSEL R31, R3, R32, P1 ;  /* 0x00000020031f7208 */ /* 0x000fe40000800000 */
[----:B------:R-:W-:-:S02]  /*3c00*/  FSEL R29, R33, R30, P5 ;  /* 0x0000001e211d7208 */ /* 0x000fc40002800000 */
[----:B------:R-:W-:Y:S02]  /*3c10*/  FSETP.GEU.FTZ.AND P2, PT, R31, R22, PT ;  /* 0x000000161f00720b */ /* 0x000fe40003f5e000 */
[----:B------:R-:W-:Y:S02]  /*3c20*/  P2R R39, PR, RZ, 0x2 ;  /* 0x00000002ff277803 */ /* 0x000fe40000000000 */
[----:B------:R-:W-:Y:S02]  /*3c30*/  FSEL R34, R22, R31, P2 ;  /* 0x0000001f16227208 */ /* 0x000fe40001000000 */
[----:B------:R-:W-:Y:S02]  /*3c40*/  PLOP3.LUT P6, PT, P2, P5, P1, 0x80, 0x0 ;  /* 0x000000000000781c */ /* 0x000fe400017cb010 */
[----:B------:R-:W-:Y:S02]  /*3c50*/  FSETP.GEU.FTZ.AND P3, PT, R34, R21, PT ;  /* 0x000000152200720b */ /* 0x000fe40003f7e000 */
[----:B------:R-:W-:-:S02]  /*3c60*/  P2R R38, PR, RZ, 0x4 ;  /* 0x00000004ff267803 */ /* 0x000fc40000000000 */
[----:B------:R-:W-:Y:S02]  /*3c70*/  FSEL R33, R21, R34, P3 ;  /* 0x0000002215217208 */ /* 0x000fe40001800000 */
[----:B------:R-:W-:Y:S02]  /*3c80*/  LOP3.LUT P2, RZ, R2, 0x4, RZ, 0xc0, !PT ;  /* 0x0000000402ff7812 */ /* 0x000fe4000784c0ff */
[----:B------:R-:W-:Y:S02]  /*3c90*/  FSETP.GEU.FTZ.AND P4, PT, R33, R24, PT ;  /* 0x000000182100720b */ /* 0x000fe40003f9e000 */
[----:B------:R-:W-:Y:S02]  /*3ca0*/  P2R R37, PR, RZ, 0x4 ;  /* 0x00000004ff257803 */ /* 0x000fe40000000000 */
[----:B------:R-:W-:Y:S02]  /*3cb0*/  FSEL R35, R24, R33, P4 ;  /* 0x0000002118237208 */ /* 0x000fe40002000000 */
[----:B------:R-:W-:-:S02]  /*3cc0*/  LOP3.LUT P1, RZ, R2, 0x2, RZ, 0xc0, !PT ;  /* 0x0000000202ff7812 */ /* 0x000fc4000782c0ff */
[----:B------:R-:W-:Y:S02]  /*3cd0*/  FSETP.GEU.FTZ.AND P5, PT, R35, R0, PT ;  /* 0x000000002300720b */ /* 0x000fe40003fbe000 */
[----:B------:R-:W-:Y:S02]  /*3ce0*/  PLOP3.LUT P2, PT, P4, P6, P3, 0x80, 0x0 ;  /* 0x000000000000781c */ /* 0x000fe4000274d030 */
[----:B------:R-:W-:Y:S02]  /*3cf0*/  FSEL R36, R0, R35, P5 ;  /* 0x0000002300247208 */ /* 0x000fe40002800000 */
[----:B------:R-:W-:Y:S02]  /*3d00*/  P2R R30, PR, RZ, 0x2 ;  /* 0x00000002ff1e7803 */ /* 0x000fe40000000000 */
[----:B------:R-:W-:Y:S02]  /*3d10*/  FSETP.GEU.FTZ.AND P6, PT, R36, R23, PT ;  /* 0x000000172400720b */ /* 0x000fe40003fde000 */
[----:B------:R-:W-:-:S02]  /*3d20*/  LOP3.LUT P1, RZ, R2, 0x1, RZ, 0xc0, !PT ;  /* 0x0000000102ff7812 */ /* 0x000fc4000782c0ff */
[----:B------:R-:W-:-:S04]  /*3d30*/  PLOP3.LUT P2, PT, P6, P2, P5, 0x80, 0x0 ;  /* 0x000000000000781c */ /* 0x000fc80003745050 */
[----:B------:R-:W-:Y:S02]  /*3d40*/  PLOP3.LUT P0, PT, P2, P1, P0, 0x80, 0x0 ;  /* 0x000000000000781c */ /* 0x000fe40001703000 */
[----:B------:R-:W-:Y:S02]  /*3d50*/  ISETP.NE.AND P1, PT, R30, RZ, PT ;  /* 0x000000ff1e00720c */ /* 0x000fe40003f25270 */
[----:B------:R-:W-:-:S04]  /*3d60*/  ISETP.NE.AND P2, PT, R37, RZ, PT ;  /* 0x000000ff2500720c */ /* 0x000fc80003f45270 */
[----:B------:R-:W-:Y:S02]  /*3d70*/  PLOP3.LUT P0, PT, P0, P1, P2, 0x80, 0x0 ;  /* 0x000000000000781c */ /* 0x000fe40000703020 */
[----:B------:R-:W-:Y:S02]  /*3d80*/  ISETP.NE.AND P1, PT, R39, RZ, PT ;  /* 0x000000ff2700720c */ /* 0x000fe40003f25270 */
[----:B------:R-:W-:Y:S02]  /*3d90*/  ISETP.NE.AND P2, PT, R38, RZ, PT ;  /* 0x000000ff2600720c */ /* 0x000fe40003f45270 */
[----:B------:R-:W-:Y:S02]  /*3da0*/  FSEL R30, R32, R3, P1 ;  /* 0x00000003201e7208 */ /* 0x000fe40000800000 */
[----:B------:R-:W-:Y:S02]  /*3db0*/  FSEL R3, R31, R22, P2 ;  /* 0x000000161f037208 */ /* 0x000fe40001000000 */
[----:B------:R-:W-:-:S02]  /*3dc0*/  FSEL R22, R34, R21, P3 ;  /* 0x0000001522167208 */ /* 0x000fc40001800000 */
[----:B------:R-:W-:Y:S02]  /*3dd0*/  FSEL R21, R33, R24, P4 ;  /* 0x0000001821157208 */ /* 0x000fe40002000000 */
[----:B------:R-:W-:Y:S02]  /*3de0*/  FSEL R24, R35, R0, P5 ;  /* 0x0000000023187208 */ /* 0x000fe40002800000 */
[----:B------:R-:W-:Y:S02]  /*3df0*/  FSEL R0, R36, R23, P6 ;  /* 0x0000001724007208 */ /* 0x000fe40003000000 */
[----:B------:R-:W-:Y:S01]  /*3e00*/  FSEL R23, R23, R36, P6 ;  /* 0x0000002417177208 */ /* 0x000fe20003000000 */
[----:B------:R-:W-:Y:S06]  /*3e10*/  @!P0 BRA `(.L_x_3752) ;  /* 0xfffffffc00208947 */ /* 0x000fec000383ffff */
[----:B------:R-:W-:Y:S05]  /*3e20*/  BSYNC.RECONVERGENT B0 ;  /* 0x0000000000007941 */ /* 0x000fea0003800200 */
.L_x_3751:
[----:B------:R-:W-:Y:S01]  /*3e30*/  FADD.FTZ R25, R25, -1 ;  /* 0xbf80000019197421 */ /* 0x000fe20000010000 */
[----:B------:R-:W-:Y:S01]  /*3e40*/  LOP3.LUT P2, RZ, R2, 0x10, RZ, 0xc0, !PT ;  /* 0x0000001002ff7812 */ /* 0x000fe2000784c0ff */
[----:B------:R-:W-:Y:S02]  /*3e50*/  BSSY.RECONVERGENT B3, `(.L_x_3753) ;  /* 0x0000037000037945 */ /* 0x000fe40003800200 */
[----:B------:R-:W-:-:S04]  /*3e60*/  FADD.FTZ R26, R26, R25 ;  /* 0x000000191a1a7221 */ /* 0x000fc80000010000 */
        /* <DEDUP_REMOVED lines=10> */
[----:B------:R-:W-:-:S04]  /*3f10*/  FADD.FTZ R25, R23, R0 ;  /* 0x0000000017197221 */ /* 0x000fc80000010000 */
        /* <DEDUP_REMOVED lines=8> */
[----:B------:R-:W-:Y:S01]  /*3fa0*/  FFMA.FTZ R22, R21, R22, -1 ;  /* 0xbf80000015167423 */ /* 0x000fe20000010016 */
[----:B------:R-:W-:-:S03]  /*3fb0*/  HFMA2 R21, -RZ, RZ, 1.3056640625, -1.8671875 ;  /* 0x3d39bf78ff157431 */ /* 0x000fc600000001ff */
[----:B------:R-:W-:-:S04]  /*3fc0*/  FADD.FTZ R22, R3, R22 ;  /* 0x0000001603167221 */ /* 0x000fc80000010000 */
[----:B------:R-:W-:-:S04]  /*3fd0*/  FFMA.FTZ R3, R22, -R21, 0.10546888411045074463 ;  /* 0x3dd8001216037423 */ /* 0x000fc80000010815 */
[----:B------:R-:W-:-:S04]  /*3fe0*/  FFMA.FTZ R3, R22, R3, -0.13229703903198242188 ;  /* 0xbe0778e016037423 */ /* 0x000fc80000010003 */
[----:B------:R-:W-:-:S04]  /*3ff0*/  FFMA.FTZ R3, R22, R3, 0.14491446316242218018 ;  /* 0x3e14647516037423 */ /* 0x000fc80000010003 */
[----:B------:R-:W-:Y:S01]  /*4000*/  FFMA.FTZ R21, R22, R3, -0.16641564667224884033 ;  /* 0xbe2a68dd16157423 */ /* 0x000fe20000010003 */
[----:B------:R-:W-:-:S03]  /*4010*/  FSEL R3, R19, R20, !P2 ;  /* 0x0000001413037208 */ /* 0x000fc60005000000 */
[C---:B------:R-:W-:Y:S01]  /*4020*/  FFMA.FTZ R21, R22.reuse, R21, 0.19988867640495300293 ;  /* 0x3e4caf9e16157423 */ /* 0x040fe20000010015 */
[----:B------:R-:W1:Y:S03]  /*4030*/  MUFU.RCP R24, R3 ;  /* 0x0000000300187308 */ /* 0x000e660000001000 */
[----:B------:R-:W-:-:S04]  /*4040*/  FFMA.FTZ R21, R22, R21, -0.25000196695327758789 ;  /* 0xbe80004216157423 */ /* 0x000fc80000010015 */
[----:B------:R-:W-:-:S04]  /*4050*/  FFMA.FTZ R21, R22, R21, 0.33333510160446166992 ;  /* 0x3eaaaae616157423 */ /* 0x000fc80000010015 */
[----:B------:R-:W-:-:S04]  /*4060*/  FFMA.FTZ R21, R22, R21, -0.5 ;  /* 0xbf00000016157423 */ /* 0x000fc80000010015 */
[----:B------:R-:W-:Y:S01]  /*4070*/  FMUL.FTZ R21, R22, R21 ;  /* 0x0000001516157220 */ /* 0x000fe20000410000 */
[----:B-1----:R-:W-:-:S03]  /*4080*/  FFMA R23, -R3, R24, 1 ;  /* 0x3f80000003177423 */ /* 0x002fc60000000118 */
[----:B------:R-:W-:Y:S01]  /*4090*/  FFMA.FTZ R22, R22, R21, R22 ;  /* 0x0000001516167223 */ /* 0x000fe20000010016 */
[----:B------:R-:W-:Y:S01]  /*40a0*/  FMUL.FTZ R21, R0, 1.1920928955078125e-07 ;  /* 0x3400000000157820 */ /* 0x000fe20000410000 */
[----:B------:R-:W-:Y:S01]  /*40b0*/  FSEL R0, R20, R19, !P2 ;  /* 0x0000001314007208 */ /* 0x000fe20005000000 */
[----:B------:R-:W-:Y:S01]  /*40c0*/  FFMA R23, R24, R23, R24 ;  /* 0x0000001718177223 */ /* 0x000fe20000000018 */
[----:B------:R-:W-:Y:S01]  /*40d0*/  @P1 MOV R24, 0x7f800000 ;  /* 0x7f80000000181802 */ /* 0x000fe20000000f00 */
[----:B------:R-:W-:Y:S01]  /*40e0*/  FFMA.FTZ R19, R21, 0.69314718246459960938, R22 ;  /* 0x3f31721815137823 */ /* 0x000fe20000010016 */
[C---:B------:R-:W-:Y:S01]  /*40f0*/  @P1 FSETP.NEU.FTZ.AND P2, PT, R25.reuse, RZ, PT ;  /* 0x000000ff1900120b */ /* 0x040fe20003f5d000 */
[----:B------:R-:W-:Y:S02]  /*4100*/  FFMA R20, R0, R23, RZ ;  /* 0x0000001700147223 */ /* 0x000fe400000000ff */
[----:B------:R-:W-:Y:S01]  /*4110*/  @P0 FFMA.FTZ R19, R25, R24, +INF ;  /* 0x7f80000019130423 */ /* 0x000fe20000010018 */
[----:B------:R-:W1:Y:S01]  /*4120*/  FCHK P0, R0, R3 ;  /* 0x0000000300007302 */ /* 0x000e620000000000 */
[----:B------:R-:W-:-:S03]  /*4130*/  FFMA R21, -R3, R20, R0 ;  /* 0x0000001403157223 */ /* 0x000fc60000000100 */
[----:B------:R-:W-:Y:S01]  /*4140*/  @P1 FSEL R19, R19, -RZ, P2 ;  /* 0x800000ff13131208 */ /* 0x000fe20001000000 */
[----:B------:R-:W-:-:S04]  /*4150*/  FFMA R20, R23, R21, R20 ;  /* 0x0000001517147223 */ /* 0x000fc80000000014 */
[----:B------:R-:W-:Y:S01]  /*4160*/  FMUL.FTZ R19, R19, 0.5 ;  /* 0x3f00000013137820 */ /* 0x000fe20000410000 */
[----:B-1----:R-:W-:Y:S06]  /*4170*/  @!P0 BRA `(.L_x_3754) ;  /* 0x0000000000108947 */ /* 0x002fec0003800000 */
[----:B------:R-:W-:Y:S01]  /*4180*/  IMAD.MOV.U32 R23, RZ, RZ, R3 ;  /* 0x000000ffff177224 */ /* 0x000fe200078e0003 */
[----:B------:R-:W-:-:S07]  /*4190*/  MOV R22, 0x41b0 ;  /* 0x000041b000167802 */ /* 0x000fce0000000f00 */
[----:B0-23--:R-:W-:Y:S05]  /*41a0*/  CALL.REL.NOINC `($__internal_144_$__cuda_sm3x_div_rn_ftz_f32_slowpath) ;  /* 0x0000011c00107944 */ /* 0x00dfea0003c00000 */
[----:B------:R-:W-:-:S07]  /*41b0*/  MOV R20, R0 ;  /* 0x0000000000147202 */ /* 0x000fce0000000f00 */
.L_x_3754:
[----:B------:R-:W-:Y:S05]  /*41c0*/  BSYNC.RECONVERGENT B3 ;  /* 0x0000000000037941 */ /* 0x000fea0003800200 */
.L_x_3753:
        /* <DEDUP_REMOVED lines=8> */
[----:B------:R-:W-:-:S02]  /*4250*/  FSETP.NEU.FTZ.AND P0, PT, R3, RZ, PT ;  /* 0x000000ff0300720b */ /* 0x000fc40003f1d000 */
[----:B------:R-:W-:Y:S01]  /*4260*/  FSEL R3, R23, 1.8663789033889770508, !P3 ;  /* 0x3feee58117037808 */ /* 0x000fe20005800000 */
        /* <DEDUP_REMOVED lines=11> */
[----:B------:R-:W-:-:S05]  /*4320*/  HFMA2 R3, -RZ, RZ, 2.04296875, -15.78125 ;  /* 0x4016cbe4ff037431 */ /* 0x000fca00000001ff */
[----:B------:R-:W-:Y:S01]  /*4330*/  @!P2 FSEL R0, R3, 0.78539818525314331055, !P1 ;  /* 0x3f490fdb0300a808 */ /* 0x000fe20004800000 */
[----:B------:R-:W-:Y:S01]  /*4340*/  FADD.FTZ R3, |R14|, |R15| ;  /* 0x4000000f0e037221 */ /* 0x000fe20000010200 */
[----:B------:R-:W-:-:S04]  /*4350*/  @!P0 FSEL R0, RZ, 3.1415927410125732422, P1 ;  /* 0x40490fdbff008808 */ /* 0x000fc80000800000 */
[----:B------:R-:W-:Y:S02]  /*4360*/  FSETP.NAN.FTZ.AND P0, PT, |R3|, |R3|, PT ;  /* 0x400000030300720b */ /* 0x000fe40003f18200 */
[----:B------:R-:W-:-:S04]  /*4370*/  LOP3.LUT R0, R0, 0x80000000, R15, 0xb8, !PT ;  /* 0x8000000000007812 */ /* 0x000fc800078eb80f */
[----:B------:R-:W-:Y:S01]  /*4380*/  FSEL R14, R3, R0, P0 ;  /* 0x00000000030e7208 */ /* 0x000fe20000000000 */
[----:B------:R-:W-:Y:S06]  /*4390*/  BRA `(.L_x_3747) ;  /* 0x0000001000a47947 */ /* 0x000fec0003800000 */
.L_x_3743:
[CC--:B------:R-:W-:Y:S01]  /*43a0*/  VIMNMX R21, PT, PT, R20.reuse, R19.reuse, !PT ;  /* 0x0000001314157248 */ /* 0x0c0fe20007fe0100 */
[----:B------:R-:W-:Y:S01]  /*43b0*/  BSSY.RECONVERGENT B3, `(.L_x_3755) ;  /* 0x000001c000037945 */ /* 0x000fe20003800200 */
        /* <DEDUP_REMOVED lines=8> */
[----:B------:R-:W-:Y:S02]  /*4440*/  FFMA.FTZ R23, R20, R20, R23 ;  /* 0x0000001414177223 */ /* 0x000fe40000010017 */
[----:B------:R-:W-:Y:S08]  /*4450*/  MUFU.RCP R20, R3 ;  /* 0x0000000300147308 */ /* 0x000ff00000001000 */
[----:B------:R-:W1:Y:S02]  /*4460*/  MUFU.SQRT R23, R23 ;  /* 0x0000001700177308 */ /* 0x000e640000002000 */
[----:B-1----:R-:W-:Y:S01]  /*4470*/  @P0 FMUL.FTZ R21, R23, R22 ;  /* 0x0000001617150220 */ /* 0x002fe20000410000 */
[----:B------:R-:W-:Y:S01]  /*4480*/  FSETP.NEU.FTZ.AND P0, PT, R19, +INF , PT ;  /* 0x7f8000001300780b */ /* 0x000fe20003f1d000 */
[----:B------:R-:W-:-:S03]  /*4490*/  FFMA R19, -R3, R20, 1 ;  /* 0x3f80000003137423 */ /* 0x000fc60000000114 */
[----:B------:R-:W-:Y:S01]  /*44a0*/  FSEL R21, R21, +INF , P0 ;  /* 0x7f80000015157808 */ /* 0x000fe20000000000 */
[----:B------:R-:W-:-:S04]  /*44b0*/  FFMA R19, R20, R19, R20 ;  /* 0x0000001314137223 */ /* 0x000fc80000000014 */
[----:B------:R-:W-:Y:S01]  /*44c0*/  FFMA R20, R0, R19, RZ ;  /* 0x0000001300147223 */ /* 0x000fe200000000ff */
[----:B------:R-:W1:Y:S03]  /*44d0*/  MUFU.LG2 R21, R21 ;  /* 0x0000001500157308 */ /* 0x000e660000000c00 */
[----:B------:R-:W-:-:S04]  /*44e0*/  FFMA R22, -R3, R20, R0 ;  /* 0x0000001403167223 */ /* 0x000fc80000000100 */
[----:B------:R-:W-:Y:S01]  /*44f0*/  FFMA R20, R19, R22, R20 ;  /* 0x0000001613147223 */ /* 0x000fe20000000014 */
[----:B------:R-:W4:Y:S01]  /*4500*/  FCHK P0, R0, R3 ;  /* 0x0000000300007302 */ /* 0x000f220000000000 */
[----:B-1----:R-:W-:Y:S01]  /*4510*/  FMUL.FTZ R19, R21, 0.69314718246459960938 ;  /* 0x3f31721815137820 */ /* 0x002fe20000410000 */
[----:B----4-:R-:W-:Y:S06]  /*4520*/  @!P0 BRA `(.L_x_3756) ;  /* 0x0000000000108947 */ /* 0x010fec0003800000 */
[----:B------:R-:W-:Y:S02]  /*4530*/  MOV R23, R3 ;  /* 0x0000000300177202 */ /* 0x000fe40000000f00 */
[----:B------:R-:W-:-:S07]  /*4540*/  MOV R22, 0x4560 ;  /* 0x0000456000167802 */ /* 0x000fce0000000f00 */
[----:B0-23--:R-:W-:Y:S05]  /*4550*/  CALL.REL.NOINC `($__internal_144_$__cuda_sm3x_div_rn_ftz_f32_slowpath) ;  /* 0x0000011800247944 */ /* 0x00dfea0003c00000 */
[----:B------:R-:W-:-:S07]  /*4560*/  MOV R20, R0 ;  /* 0x0000000000147202 */ /* 0x000fce0000000f00 */
.L_x_3756:
[----:B------:R-:W-:Y:S05]  /*4570*/  BSYNC.RECONVERGENT B3 ;  /* 0x0000000000037941 */ /* 0x000fea0003800200 */
.L_x_3755:
        /* <DEDUP_REMOVED lines=29> */
.L_x_3742:
[----:B------:R-:W-:-:S13]  /*4750*/  FSETP.GEU.FTZ.AND P0, PT, R0, 9.999999682655225389e-20, PT ;  /* 0x1fec1e4a0000780b */ /* 0x000fda0003f1e000 */
[----:B------:R-:W-:Y:S05]  /*4760*/  @!P0 BRA `(.L_x_3757) ;  /* 0x00000004001c8947 */ /* 0x000fea0003800000 */
[----:B------:R-:W-:Y:S01]  /*4770*/  FMUL.FTZ R22, R0, R0 ;  /* 0x0000000000167220 */ /* 0x000fe20000410000 */
[----:B------:R-:W-:Y:S01]  /*4780*/  MOV R21, 0x3e800000 ;  /* 0x3e80000000157802 */ /* 0x000fe20000000f00 */
[----:B------:R-:W-:Y:S01]  /*4790*/  HFMA2 R24, -RZ, RZ, 1.3056640625, -1.8671875 ;  /* 0x3d39bf78ff187431 */ /* 0x000fe200000001ff */
[----:B------:R-:W-:Y:S01]  /*47a0*/  BSSY.RECONVERGENT B3, `(.L_x_3758) ;  /* 0x0000028000037945 */ /* 0x000fe20003800200 */
[C---:B------:R-:W-:Y:S01]  /*47b0*/  FADD.FTZ.RZ R3, R22.reuse, 1 ;  /* 0x3f80000016037421 */ /* 0x040fe2000001c000 */
[----:B------:R-:W-:-:S04]  /*47c0*/  ISETP.GE.U32.AND P1, PT, R22, 0x7f800000, PT ;  /* 0x7f8000001600780c */ /* 0x000fc80003f26070 */
[----:B------:R-:W-:Y:S02]  /*47d0*/  IADD3 R3, PT, PT, R3, -0x3f400000, RZ ;  /* 0xc0c0000003037810 */ /* 0x000fe40007ffe0ff */
[----:B------:R-:W-:Y:S02]  /*47e0*/  ISETP.GT.AND P0, PT, R22, -0x40800000, P1 ;  /* 0xbf8000001600780c */ /* 0x000fe40000f04270 */
[----:B------:R-:W-:-:S04]  /*47f0*/  LOP3.LUT R3, R3, 0xff800000, RZ, 0xc0, !PT ;  /* 0xff80000003037812 */ /* 0x000fc800078ec0ff */
[----:B------:R-:W-:Y:S01]  /*4800*/  IADD3 R20, PT, PT, -R3, 0x40800000, RZ ;  /* 0x4080000003147810 */ /* 0x000fe20007ffe1ff */
[----:B------:R-:W-:Y:S01]  /*4810*/  IMAD.IADD R19, R22, 0x1, -R3 ;  /* 0x0000000116137824 */ /* 0x000fe200078e0a03 */
[----:B------:R-:W-:Y:S02]  /*4820*/  I2FP.F32.S32 R3, R3 ;  /* 0x0000000300037245 */ /* 0x000fe40000201400 */
[----:B------:R-:W-:Y:S01]  /*4830*/  @P1 MOV R23, 0x7f800000 ;  /* 0x7f80000000171802 */ /* 0x000fe20000000f00 */
[----:B------:R-:W-:Y:S01]  /*4840*/  FFMA.FTZ R20, R20, R21, -1 ;  /* 0xbf80000014147423 */ /* 0x000fe20000010015 */
[----:B------:R-:W-:Y:S01]  /*4850*/  @P1 FSETP.NEU.FTZ.AND P2, PT, R22, RZ, PT ;  /* 0x000000ff1600120b */ /* 0x000fe20003f5d000 */
[----:B------:R-:W-:Y:S02]  /*4860*/  FMUL.FTZ R3, R3, 1.1920928955078125e-07 ;  /* 0x3400000003037820 */ /* 0x000fe40000410000 */
[----:B------:R-:W-:-:S04]  /*4870*/  FADD.FTZ R19, R19, R20 ;  /* 0x0000001413137221 */ /* 0x000fc80000010000 */
[----:B------:R-:W-:Y:S01]  /*4880*/  FFMA.FTZ R20, R19, -R24, 0.10546888411045074463 ;  /* 0x3dd8001213147423 */ /* 0x000fe20000010818 */
[----:B------:R-:W-:-:S03]  /*4890*/  MOV R24, 0x3f800000 ;  /* 0x3f80000000187802 */ /* 0x000fc60000000f00 */
[C---:B------:R-:W-:Y:S02]  /*48a0*/  FFMA.FTZ R20, R19.reuse, R20, -0.13229703903198242188 ;  /* 0xbe0778e013147423 */ /* 0x040fe40000010014 */
[----:B------:R-:W-:Y:S02]  /*48b0*/  FFMA R21, R24, -1, R24 ;  /* 0xbf80000018157823 */ /* 0x000fe40000000018 */
[----:B------:R-:W-:Y:S02]  /*48c0*/  FFMA.FTZ R20, R19, R20, 0.14491446316242218018 ;  /* 0x3e14647513147423 */ /* 0x000fe40000010014 */
[----:B------:R-:W-:Y:S02]  /*48d0*/  FFMA R21, R21, R24, 1 ;  /* 0x3f80000015157423 */ /* 0x000fe40000000018 */
[----:B------:R-:W-:-:S04]  /*48e0*/  FFMA.FTZ R20, R19, R20, -0.16641564667224884033 ;  /* 0xbe2a68dd13147423 */ /* 0x000fc80000010014 */
[----:B------:R-:W-:-:S04]  /*48f0*/  FFMA.FTZ R20, R19, R20, 0.19988867640495300293 ;  /* 0x3e4caf9e13147423 */ /* 0x000fc80000010014 */
[----:B------:R-:W-:-:S04]  /*4900*/  FFMA.FTZ R20, R19, R20, -0.25000196695327758789 ;  /* 0xbe80004213147423 */ /* 0x000fc80000010014 */
[----:B------:R-:W-:-:S04]  /*4910*/  FFMA.FTZ R20, R19, R20, 0.33333510160446166992 ;  /* 0x3eaaaae613147423 */ /* 0x000fc80000010014 */
[----:B------:R-:W-:-:S04]  /*4920*/  FFMA.FTZ R20, R19, R20, -0.5 ;  /* 0xbf00000013147423 */ /* 0x000fc80000010014 */
[----:B------:R-:W-:-:S04]  /*4930*/  FMUL.FTZ R20, R19, R20 ;  /* 0x0000001413147220 */ /* 0x000fc80000410000 */
[----:B------:R-:W-:Y:S01]  /*4940*/  FFMA.FTZ R20, R19, R20, R19 ;  /* 0x0000001413147223 */ /* 0x000fe20000010013 */
[----:B------:R-:W-:-:S03]  /*4950*/  FFMA R19, R0, R21, RZ ;  /* 0x0000001500137223 */ /* 0x000fc600000000ff */
[----:B------:R-:W-:Y:S01]  /*4960*/  FFMA.FTZ R3, R3, 0.69314718246459960938, R20 ;  /* 0x3f31721803037823 */ /* 0x000fe20000010014 */
[----:B------:R-:W-:Y:S01]  /*4970*/  @P0 FFMA.FTZ R3, R22, R23, +INF ;  /* 0x7f80000016030423 */ /* 0x000fe20000010017 */
[----:B------:R-:W1:Y:S01]  /*4980*/  FCHK P0, R0, 1 ;  /* 0x3f80000000007902 */ /* 0x000e620000000000 */
[----:B------:R-:W-:-:S03]  /*4990*/  FFMA R20, R19, -1, R0 ;  /* 0xbf80000013147823 */ /* 0x000fc60000000000 */
[----:B------:R-:W-:Y:S01]  /*49a0*/  @P1 FSEL R3, R3, -RZ, P2 ;  /* 0x800000ff03031208 */ /* 0x000fe20001000000 */
[----:B------:R-:W-:-:S04]  /*49b0*/  FFMA R20, R21, R20, R19 ;  /* 0x0000001415147223 */ /* 0x000fc80000000013 */
[----:B------:R-:W-:Y:S01]  /*49c0*/  FMUL.FTZ R19, R3, 0.5 ;  /* 0x3f00000003137820 */ /* 0x000fe20000410000 */
[----:B-1----:R-:W-:Y:S06]  /*49d0*/  @!P0 BRA `(.L_x_3759) ;  /* 0x0000000000108947 */ /* 0x002fec0003800000 */
[----:B------:R-:W-:Y:S02]  /*49e0*/  MOV R23, 0x3f800000 ;  /* 0x3f80000000177802 */ /* 0x000fe40000000f00 */
[----:B------:R-:W-:-:S07]  /*49f0*/  MOV R22, 0x4a10 ;  /* 0x00004a1000167802 */ /* 0x000fce0000000f00 */
[----:B0-23--:R-:W-:Y:S05]  /*4a00*/  CALL.REL.NOINC `($__internal_144_$__cuda_sm3x_div_rn_ftz_f32_slowpath) ;  /* 0x0000011000f87944 */ /* 0x00dfea0003c00000 */
[----:B------:R-:W-:-:S07]  /*4a10*/  MOV R20, R0 ;  /* 0x0000000000147202 */ /* 0x000fce0000000f00 */
.L_x_3759:
[----:B------:R-:W-:Y:S05]  /*4a20*/  BSYNC.RECONVERGENT B3 ;  /* 0x0000000000037941 */ /* 0x000fea0003800200 */
.L_x_3758:
        /* <DEDUP_REMOVED lines=27> */
.L_x_3757:
[----:B------:R-:W-:Y:S01]  /*4be0*/  MOV R3, 0x3f800000 ;  /* 0x3f80000000037802 */ /* 0x000fe20000000f00 */
[----:B------:R-:W1:Y:S01]  /*4bf0*/  FCHK P0, R0, 1 ;  /* 0x3f80000000007902 */ /* 0x000e620000000000 */
[C---:B------:R-:W-:Y:S01]  /*4c00*/  FMUL.FTZ R19, R0.reuse, 0.5 ;  /* 0x3f00000000137820 */ /* 0x040fe20000410000 */
[----:B------:R-:W-:Y:S02]  /*4c10*/  BSSY.RECONVERGENT B3, `(.L_x_3760) ;  /* 0x000000c000037945 */ /* 0x000fe40003800200 */
[----:B------:R-:W-:Y:S01]  /*4c20*/  FFMA R20, R3, -R3, 1 ;  /* 0x3f80000003147423 */ /* 0x000fe20000000803 */
[----:B------:R-:W-:-:S03]  /*4c30*/  FMUL.FTZ R19, R0, R19 ;  /* 0x0000001300137220 */ /* 0x000fc60000410000 */
[----:B------:R-:W-:-:S04]  /*4c40*/  FFMA R3, R20, R3, 1 ;  /* 0x3f80000014037423 */ /* 0x000fc80000000003 */
[----:B------:R-:W-:-:S04]  /*4c50*/  FFMA R20, R3, R0, RZ ;  /* 0x0000000003147223 */ /* 0x000fc800000000ff */
[----:B------:R-:W-:-:S04]  /*4c60*/  FFMA R21, R20, -1, R0 ;  /* 0xbf80000014157823 */ /* 0x000fc80000000000 */
[----:B------:R-:W-:Y:S01]  /*4c70*/  FFMA R3, R3, R21, R20 ;  /* 0x0000001503037223 */ /* 0x000fe20000000014 */
[----:B-1----:R-:W-:Y:S06]  /*4c80*/  @!P0 BRA `(.L_x_3761) ;  /* 0x0000000000108947 */ /* 0x002fec0003800000 */
[----:B------:R-:W-:Y:S01]  /*4c90*/  HFMA2 R23, -RZ, RZ, 1.875, 0 ;  /* 0x3f800000ff177431 */ /* 0x000fe200000001ff */
[----:B------:R-:W-:-:S07]  /*4ca0*/  MOV R22, 0x4cc0 ;  /* 0x00004cc000167802 */ /* 0x000fce0000000f00 */
[----:B0-23--:R-:W-:Y:S05]  /*4cb0*/  CALL.REL.NOINC `($__internal_144_$__cuda_sm3x_div_rn_ftz_f32_slowpath) ;  /* 0x00000110004c7944 */ /* 0x00dfea0003c00000 */
[----:B------:R-:W-:-:S07]  /*4cc0*/  MOV R3, R0 ;  /* 0x0000000000037202 */ /* 0x000fce0000000f00 */
.L_x_3761:
[----:B------:R-:W-:Y:S05]  /*4cd0*/  BSYNC.RECONVERGENT B3 ;  /* 0x0000000000037941 */ /* 0x000fea0003800200 */
.L_x_3760:
[----:B------:R-:W-:Y:S02]  /*4ce0*/  HFMA2 R21, -RZ, RZ, 0.89990234375, 10328 ;  /* 0x3b33710bff157431 */ /* 0x000fe400000001ff */
[----:B------:R-:W-:Y:S01]  /*4cf0*/  FMUL.FTZ R0, R3, R3 ;  /* 0x0000000303007220 */ /* 0x000fe20000410000 */
[----:B------:R-:W-:Y:S02]  /*4d00*/  LOP3.LUT P2, RZ, R2, 0x10, RZ, 0xc0, !PT ;  /* 0x0000001002ff7812 */ /* 0x000fe4000784c0ff */
[----:B------:R-:W-:Y:S01]  /*4d10*/  ISETP.GE.AND P0, PT, R14, RZ, PT ;  /* 0x000000ff0e00720c */ /* 0x000fe20003f06270 */
        /* <DEDUP_REMOVED lines=8> */
[----:B------:R-:W-:Y:S01]  /*4da0*/  FMUL.FTZ R0, R0, R21 ;  /* 0x0000001500007220 */ /* 0x000fe20000410000 */
[----:B------:R-:W-:-:S03]  /*4db0*/  IMAD.MOV.U32 R21, RZ, RZ, 0x3f6ee581 ;  /* 0x3f6ee581ff157424 */ /* 0x000fc600078e00ff */
        /* <DEDUP_REMOVED lines=13> */
.L_x_3741:
[----:B------:R-:W-:Y:S01]  /*4e90*/  FMUL.FTZ R19, R14, 0.36787945032119750977 ;  /* 0x3ebc5ab20e137820 */ /* 0x000fe20000410000 */
[----:B------:R-:W-:Y:S01]  /*4ea0*/  FMUL.FTZ R20, R15, 0.36787945032119750977 ;  /* 0x3ebc5ab20f147820 */ /* 0x000fe20000410000 */
[----:B------:R-:W-:Y:S02]  /*4eb0*/  BSSY.RECONVERGENT B3, `(.L_x_3762) ;  /* 0x0000020000037945 */ /* 0x000fe40003800200 */
[----:B------:R-:W-:Y:S01]  /*4ec0*/  FADD.FTZ R19, |R19|, -RZ ;  /* 0x800000ff13137221 */ /* 0x000fe20000010200 */
[----:B------:R-:W-:-:S05]  /*4ed0*/  FADD.FTZ R20, |R20|, -RZ ;  /* 0x800000ff14147221 */ /* 0x000fca0000010200 */
[CC--:B------:R-:W-:Y:S02]  /*4ee0*/  VIMNMX R21, PT, PT, R19.reuse, R20.reuse, !PT ;  /* 0x0000001413157248 */ /* 0x0c0fe40007fe0100 */
        /* <DEDUP_REMOVED lines=13> */
[----:B------:R-:W-:Y:S01]  /*4fc0*/  FFMA R19, -R3, R20, 1 ;  /* 0x3f80000003137423 */ /* 0x000fe20000000114 */
[----:B------:R-:W-:-:S02]  /*4fd0*/  HFMA2 R22, -RZ, RZ, 1.875, 0 ;  /* 0x3f800000ff167431 */ /* 0x000fc400000001ff */
[----:B------:R-:W-:Y:S01]  /*4fe0*/  FSEL R21, R21, +INF , P0 ;  /* 0x7f80000015157808 */ /* 0x000fe20000000000 */
[----:B------:R-:W-:-:S04]  /*4ff0*/  FFMA R19, R20, R19, R20 ;  /* 0x0000001314137223 */ /* 0x000fc80000000014 */
[----:B------:R-:W-:Y:S01]  /*5000*/  FFMA R20, R0, R19, RZ ;  /* 0x0000001300147223 */ /* 0x000fe200000000ff */
[----:B------:R-:W1:Y:S03]  /*5010*/  MUFU.LG2 R21, R21 ;  /* 0x0000001500157308 */ /* 0x000e660000000c00 */
[----:B------:R-:W-:-:S04]  /*5020*/  FFMA R23, -R3, R20, R0 ;  /* 0x0000001403177223 */ /* 0x000fc80000000100 */
[----:B------:R-:W-:Y:S01]  /*5030*/  FFMA R20, R19, R23, R20 ;  /* 0x0000001713147223 */ /* 0x000fe20000000014 */
[----:B------:R-:W4:Y:S01]  /*5040*/  FCHK P0, R0, R3 ;  /* 0x0000000300007302 */ /* 0x000f220000000000 */
[----:B-1----:R-:W-:Y:S01]  /*5050*/  FFMA.FTZ R19, R21, 0.69314718246459960938, R22 ;  /* 0x3f31721815137823 */ /* 0x002fe20000010016 */
[----:B----4-:R-:W-:Y:S06]  /*5060*/  @!P0 BRA `(.L_x_3763) ;  /* 0x0000000000108947 */ /* 0x010fec0003800000 */
[----:B------:R-:W-:Y:S02]  /*5070*/  MOV R23, R3 ;  /* 0x0000000300177202 */ /* 0x000fe40000000f00 */
[----:B------:R-:W-:-:S07]  /*5080*/  MOV R22, 0x50a0 ;  /* 0x000050a000167802 */ /* 0x000fce0000000f00 */
[----:B0-23--:R-:W-:Y:S05]  /*5090*/  CALL.REL.NOINC `($__internal_144_$__cuda_sm3x_div_rn_ftz_f32_slowpath) ;  /* 0x0000010c00547944 */ /* 0x00dfea0003c00000 */
[----:B------:R-:W-:-:S07]  /*50a0*/  MOV R20, R0 ;  /* 0x0000000000147202 */ /* 0x000fce0000000f00 */
.L_x_3763:
[----:B------:R-:W-:Y:S05]  /*50b0*/  BSYNC.RECONVERGENT B3 ;  /* 0x0000000000037941 */ /* 0x000fea0003800200 */
.L_x_3762:
        /* <DEDUP_REMOVED lines=29> */
.L_x_3740:
        /* <DEDUP_REMOVED lines=8> */
[----:B------:R-:W4:Y:S07]  /*5310*/  MUFU.RCP R22, R3 ;  /* 0x0000000300167308 */ /* 0x000f2e0000001000 */
[C---:B------:R-:W-:Y:S01]  /*5320*/  @P0 FMUL.FTZ R20, R15.reuse, 4 ;  /* 0x408000000f140820 */ /* 0x040fe20000410000 */
[----:B-1----:R-:W-:Y:S01]  /*5330*/  @P0 FMUL.FTZ R0, R14, 4 ;  /* 0x408000000e000820 */ /* 0x002fe20000410000 */
[----:B------:R-:W-:Y:S02]  /*5340*/  @!P0 FMUL.FTZ R19, R15, R15 ;  /* 0x0000000f0f138220 */ /* 0x000fe40000410000 */
[----:B------:R-:W-:-:S02]  /*5350*/  @P0 FMUL.FTZ R21, R20, R20 ;  /* 0x0000001414150220 */ /* 0x000fc40000410000 */
[----:B------:R-:W-:Y:S02]  /*5360*/  @!P0 FFMA.FTZ R20, R14, R14, R19 ;  /* 0x0000000e0e148223 */ /* 0x000fe40000010013 */
[----:B------:R-:W-:Y:S01]  /*5370*/  @P0 FFMA.FTZ R21, R0, R0, R21 ;  /* 0x0000000000150223 */ /* 0x000fe20000010015 */
[----:B------:R-:W-:Y:S01]  /*5380*/  FSEL R0, R23, R24, P2 ;  /* 0x0000001817007208 */ /* 0x000fe20001000000 */
[----:B----4-:R-:W-:Y:S02]  /*5390*/  FFMA R19, -R3, R22, 1 ;  /* 0x3f80000003137423 */ /* 0x010fe40000000116 */
[----:B------:R-:W-:Y:S01]  /*53a0*/  @P0 FMUL.FTZ R20, R21, 0.0625 ;  /* 0x3d80000015140820 */ /* 0x000fe20000410000 */
[----:B------:R-:W-:Y:S01]  /*53b0*/  FCHK P0, R0, R3 ;  /* 0x0000000300007302 */ /* 0x000fe20000000000 */
[----:B------:R-:W-:-:S04]  /*53c0*/  FFMA R19, R22, R19, R22 ;  /* 0x0000001316137223 */ /* 0x000fc80000000016 */
[----:B------:R-:W-:-:S03]  /*53d0*/  FFMA R22, R0, R19, RZ ;  /* 0x0000001300167223 */ /* 0x000fc600000000ff */
[----:B------:R-:W1:Y:S01]  /*53e0*/  MUFU.LG2 R20, R20 ;  /* 0x0000001400147308 */ /* 0x000e620000000c00 */
[----:B------:R-:W-:-:S04]  /*53f0*/  FFMA R21, -R3, R22, R0 ;  /* 0x0000001603157223 */ /* 0x000fc80000000100 */
[----:B------:R-:W-:Y:S01]  /*5400*/  FFMA R21, R19, R21, R22 ;  /* 0x0000001513157223 */ /* 0x000fe20000000016 */
[----:B-1----:R-:W-:Y:S01]  /*5410*/  FMUL.FTZ R19, R20, 0.69314718246459960938 ;  /* 0x3f31721814137820 */ /* 0x002fe20000410000 */
[----:B------:R-:W-:Y:S06]  /*5420*/  @!P0 BRA `(.L_x_3765) ;  /* 0x0000000000108947 */ /* 0x000fec0003800000 */
[----:B------:R-:W-:Y:S02]  /*5430*/  MOV R23, R3 ;  /* 0x0000000300177202 */ /* 0x000fe40000000f00 */
[----:B------:R-:W-:-:S07]  /*5440*/  MOV R22, 0x5460 ;  /* 0x0000546000167802 */ /* 0x000fce0000000f00 */
[----:B0-23--:R-:W-:Y:S05]  /*5450*/  CALL.REL.NOINC `($__internal_144_$__cuda_sm3x_div_rn_ftz_f32_slowpath) ;  /* 0x0000010800647944 */ /* 0x00dfea0003c00000 */
[----:B------:R-:W-:-:S07]  /*5460*/  MOV R21, R0 ;  /* 0x0000000000157202 */ /* 0x000fce0000000f00 */
.L_x_3765:
[----:B------:R-:W-:Y:S05]  /*5470*/  BSYNC.RECONVERGENT B3 ;  /* 0x0000000000037941 */ /* 0x000fea0003800200 */
.L_x_3764:
[----:B------:R-:W-:Y:S02]  /*5480*/  HFMA2 R23, -RZ, RZ, 0.89990234375, 10328 ;  /* 0x3b33710bff177431 */ /* 0x000fe400000001ff */
[----:B------:R-:W-:Y:S01]  /*5490*/  FMUL.FTZ R0, R21, R21 ;  /* 0x0000001515007220 */ /* 0x000fe20000410000 */
[C---:B------:R-:W-:Y:S02]  /*54a0*/  ISETP.GE.AND P1, PT, R14.reuse, RZ, PT ;  /* 0x000000ff0e00720c */ /* 0x040fe40003f26270 */
[----:B------:R-:W-:Y:S01]  /*54b0*/  FSETP.NEU.FTZ.AND P3, PT, |R14|, |R15|, PT ;  /* 0x4000000f0e00720b */ /* 0x000fe20003f7d200 */
[----:B------:R-:W-:Y:S01]  /*54c0*/  FFMA.FTZ R23, R0, R23, -0.015681877732276916504 ;  /* 0xbc80774800177423 */ /* 0x000fe20000010017 */
[----:B------:R-:W-:-:S03]  /*54d0*/  FSETP.NEU.FTZ.AND P0, PT, R3, RZ, PT ;  /* 0x000000ff0300720b */ /* 0x000fc60003f1d000 */
        /* <DEDUP_REMOVED lines=8> */
[----:B------:R-:W-:Y:S01]  /*5560*/  FFMA.FTZ R0, R0, R21, R21 ;  /* 0x0000001500007223 */ /* 0x000fe20000010015 */
[----:B------:R-:W-:-:S03]  /*5570*/  FSEL R3, R23, 1.8663789033889770508, P2 ;  /* 0x3feee58117037808 */ /* 0x000fc60001000000 */
[----:B------:R-:W-:-:S05]  /*5580*/  FFMA.FTZ R21, R23, 1.6832555532455444336, -R0 ;  /* 0x3fd774eb17157823 */ /* 0x000fca0000010800 */
[----:B------:R-:W-:Y:S01]  /*5590*/  FSEL R20, R21, R0, P2 ;  /* 0x0000000015147208 */ /* 0x000fe20001000000 */
[----:B------:R-:W-:-:S04]  /*55a0*/  @!P2 FADD.FTZ R0, -R0, -RZ ;  /* 0x800000ff0000a221 */ /* 0x000fc80000010100 */
[----:B------:R-:W-:Y:S01]  /*55b0*/  @!P1 FFMA.FTZ R20, R3, 1.6832555532455444336, R0 ;  /* 0x3fd774eb03149823 */ /* 0x000fe20000010000 */
[----:B------:R-:W-:Y:S02]  /*55c0*/  HFMA2 R0, -RZ, RZ, 2.04296875, -15.78125 ;  /* 0x4016cbe4ff007431 */ /* 0x000fe400000001ff */
[----:B------:R-:W-:-:S03]  /*55d0*/  FADD.FTZ R3, |R14|, |R15| ;  /* 0x4000000f0e037221 */ /* 0x000fc60000010200 */
[----:B------:R-:W-:Y:S02]  /*55e0*/  @!P3 FSEL R20, R0, 0.78539818525314331055, !P1 ;  /* 0x3f490fdb0014b808 */ /* 0x000fe40004800000 */
[----:B------:R-:W-:Y:S02]  /*55f0*/  @!P0 FSEL R20, RZ, 3.1415927410125732422, P1 ;  /* 0x40490fdbff148808 */ /* 0x000fe40000800000 */
[----:B------:R-:W-:Y:S02]  /*5600*/  FSETP.NAN.FTZ.AND P0, PT, |R3|, |R3|, PT ;  /* 0x400000030300720b */ /* 0x000fe40003f18200 */
[----:B------:R-:W-:-:S04]  /*5610*/  LOP3.LUT R20, R20, 0x80000000, R15, 0xb8, !PT ;  /* 0x8000000014147812 */ /* 0x000fc800078eb80f */
[----:B------:R-:W-:-:S07]  /*5620*/  FSEL R14, R3, R20, P0 ;  /* 0x00000014030e7208 */ /* 0x000fce0000000000 */
.L_x_3747:
[----:B------:R-:W-:Y:S05]  /*5630*/  BSYNC.RECONVERGENT B2 ;  /* 0x0000000000027941 */ /* 0x000fea0003800200 */
.L_x_3739:
[CC--:B------:R-:W-:Y:S01]  /*5640*/  FMUL.FTZ R15, R17.reuse, R14.reuse ;  /* 0x0000000e110f7220 */ /* 0x0c0fe20000410000 */
[C---:B------:R-:W-:Y:S01]  /*5650*/  FMUL.FTZ R14, R16.reuse, R14 ;  /* 0x0000000e100e7220 */ /* 0x040fe20000410000 */
[----:B------:R-:W-:Y:S02]  /*5660*/  BSSY.RECONVERGENT B0, `(.L_x_3766) ;  /* 0x0000039000007945 */ /* 0x000fe40003800200 */
[-C--:B------:R-:W-:Y:S01]  /*5670*/  FFMA.FTZ R15, R16, R19.reuse, R15 ;  /* 0x00000013100f7223 */ /* 0x080fe2000001000f */
[----:B------:R-:W-:-:S04]  /*5680*/  FFMA.FTZ R19, R17, R19, -R14 ;  /* 0x0000001311137223 */ /* 0x000fc8000001080e */
[----:B------:R-:W-:-:S13]  /*5690*/  LOP3.LUT P0, R0, R15, 0x7fffffff, RZ, 0xc0, !PT ;  /* 0x7fffffff0f007812 */ /* 0x000fda000780c0ff */
[----:B------:R-:W-:Y:S05]  /*56a0*/  @!P0 BRA `(.L_x_3767) ;  /* 0x0000000000c88947 */ /* 0x000fea0003800000 */
[----:B------:R-:W-:-:S13]  /*56b0*/  LOP3.LUT P0, R3, R19, 0x7fffffff, RZ, 0xc0, !PT ;  /* 0x7fffffff13037812 */ /* 0x000fda000780c0ff */
[----:B------:R-:W-:Y:S05]  /*56c0*/  @!P0 BRA `(.L_x_3768) ;  /* 0x0000000000b08947 */ /* 0x000fea0003800000 */
[----:B------:R-:W-:-:S13]  /*56d0*/  ISETP.GT.U32.AND P0, PT, R0, 0x7f7fffff, PT ;  /* 0x7f7fffff0000780c */ /* 0x000fda0003f04070 */
[----:B------:R-:W-:Y:S05]  /*56e0*/  @P0 BRA `(.L_x_3769) ;  /* 0x0000000000880947 */ /* 0x000fea0003800000 */
[----:B------:R-:W-:-:S05]  /*56f0*/  VIADD R0, R19, 0xbd4e8de8 ;  /* 0xbd4e8de813007836 */ /* 0x000fca0000000000 */
[----:B------:R-:W-:-:S13]  /*5700*/  ISETP.GE.U32.AND P0, PT, R0, 0x8e8e5d, PT ;  /* 0x008e8e5d0000780c */ /* 0x000fda0003f06070 */
[----:B------:R-:W-:Y:S01]  /*5710*/  @P0 FMUL.RZ R16, R15, 0.15915493667125701904 ;  /* 0x3e22f9830f100820 */ /* 0x000fe2000040c000 */
[----:B------:R-:W-:-:S03]  /*5720*/  @P0 FMUL.FTZ R0, R19, 1.4426950216293334961 ;  /* 0x3fb8aa3b13000820 */ /* 0x000fc60000410000 */
[----:B------:R-:W-:Y:S08]  /*5730*/  @P0 MUFU.COS R3, R16 ;  /* 0x0000001000030308 */ /* 0x000ff00000000000 */
[----:B------:R-:W1:Y:S08]  /*5740*/  @P0 MUFU.SIN R17, R16 ;  /* 0x0000001000110308 */ /* 0x000e700000000400 */
[----:B------:R-:W1:Y:S02]  /*5750*/  @P0 MUFU.EX2 R0, R0 ;  /* 0x0000000000000308 */ /* 0x000e640000000800 */
[C---:B-1----:R-:W-:Y:S01]  /*5760*/  @P0 FMUL.FTZ R15, R0.reuse, R17 ;  /* 0x00000011000f0220 */ /* 0x042fe20000410000 */
[----:B------:R-:W-:Y:S01]  /*5770*/  @P0 FMUL.FTZ R14, R0, R3 ;  /* 0x00000003000e0220 */ /* 0x000fe20000410000 */
[----:B------:R-:W-:Y:S06]  /*5780*/  @P0 BRA `(.L_x_3770) ;  /* 0x0000000000980947 */ /* 0x000fec0003800000 */
[----:B------:R-:W-:Y:S01]  /*5790*/  FADD.FTZ R0, R19, -162.88958740234375 ;  /* 0xc322e3bc13007421 */ /* 0x000fe20000010000 */
[----:B------:R-:W-:-:S03]  /*57a0*/  FMUL.RZ R16, R15, 0.15915493667125701904 ;  /* 0x3e22f9830f107820 */ /* 0x000fc6000040c000 */
[----:B------:R-:W-:Y:S01]  /*57b0*/  FMUL.FTZ R0, R0, 1.4426950216293334961 ;  /* 0x3fb8aa3b00007820 */ /* 0x000fe20000410000 */
[----:B------:R-:W1:Y:S08]  /*57c0*/  MUFU.COS R15, R16 ;  /* 0x00000010000f7308 */ /* 0x000e700000000000 */
[----:B------:R-:W4:Y:S04]  /*57d0*/  MUFU.EX2 R0, R0 ;  /* 0x0000000000007308 */ /* 0x000f280000000800 */
[----:B------:R-:W5:Y:S01]  /*57e0*/  MUFU.SIN R17, R16 ;  /* 0x0000001000117308 */ /* 0x000f620000000400 */
[----:B----4-:R-:W-:-:S02]  /*57f0*/  LEA.HI R3, R0, 0xffffffed, RZ, 0x9 ;  /* 0xffffffed00037811 */ /* 0x010fc400078f48ff */
[----:B------:R-:W-:Y:S02]  /*5800*/  LOP3.LUT R0, R0, 0x7fffff, RZ, 0xc0, !PT ;  /* 0x007fffff00007812 */ /* 0x000fe400078ec0ff */
[----:B------:R-:W-:Y:S02]  /*5810*/  LOP3.LUT R14, R3, 0xffff, RZ, 0xc0, !PT ;  /* 0x0000ffff030e7812 */ /* 0x000fe400078ec0ff */
[----:B------:R-:W-:Y:S02]  /*5820*/  LOP3.LUT R0, R0, 0x7f000000, RZ, 0xfc, !PT ;  /* 0x7f00000000007812 */ /* 0x000fe400078efcff */
[----:B------:R-:W-:-:S03]  /*5830*/  LEA.HI R14, R14, R3, RZ, 0x11 ;  /* 0x000000030e0e7211 */ /* 0x000fc600078f88ff */
[-C--:B-1----:R-:W-:Y:S01]  /*5840*/  FMUL.FTZ R15, R15, R0.reuse ;  /* 0x000000000f0f7220 */ /* 0x082fe20000410000 */
[----:B------:R-:W-:Y:S01]  /*5850*/  PRMT R14, R14, 0x9910, RZ ;  /* 0x000099100e0e7816 */ /* 0x000fe200000000ff */
[----:B-----5:R-:W-:-:S03]  /*5860*/  FMUL.FTZ R17, R17, R0 ;  /* 0x0000000011117220 */ /* 0x020fc60000410000 */
        /* <DEDUP_REMOVED lines=10> */
.L_x_3769:
[----:B------:R-:W-:-:S13]  /*5910*/  ISETP.NE.AND P1, PT, R3, 0x7f800000, PT ;  /* 0x7f8000000300780c */ /* 0x000fda0003f25270 */
[----:B------:R-:W-:Y:S01]  /*5920*/  @P1 FADD.FTZ R15, R15, -R15 ;  /* 0x8000000f0f0f1221 */ /* 0x000fe20000010000 */
[----:B------:R-:W-:-:S03]  /*5930*/  @!P1 ISETP.GT.AND P0, PT, R19, -0x1, PT ;  /* 0xffffffff1300980c */ /* 0x000fc60003f04270 */
[----:B------:R-:W-:Y:S01]  /*5940*/  @!P1 FADD.FTZ R0, R15, -R15 ;  /* 0x8000000f0f009221 */ /* 0x000fe20000010000 */
[----:B------:R-:W-:Y:S02]  /*5950*/  @P1 MOV R14, R15 ;  /* 0x0000000f000e1202 */ /* 0x000fe40000000f00 */
[----:B------:R-:W-:Y:S02]  /*5960*/  @!P1 FSEL R14, R19, RZ, P0 ;  /* 0x000000ff130e9208 */ /* 0x000fe40000000000 */
[----:B------:R-:W-:Y:S01]  /*5970*/  @!P1 FSEL R15, R0, RZ, P0 ;  /* 0x000000ff000f9208 */ /* 0x000fe20000000000 */
[----:B------:R-:W-:Y:S06]  /*5980*/  BRA `(.L_x_3770) ;  /* 0x0000000000187947 */ /* 0x000fec0003800000 */
.L_x_3768:
[----:B------:R-:W-:-:S04]  /*5990*/  FMUL.RZ R0, R15, 0.15915493667125701904 ;  /* 0x3e22f9830f007820 */ /* 0x000fc8000040c000 */
[----:B------:R1:W4:Y:S08]  /*59a0*/  MUFU.COS R14, R0 ;  /* 0x00000000000e7308 */ /* 0x0003300000000000 */
[----:B------:R1:W0:Y:S01]  /*59b0*/  MUFU.SIN R15, R0 ;  /* 0x00000000000f7308 */ /* 0x0002220000000400 */
[----:B------:R-:W-:Y:S05]  /*59c0*/  BRA `(.L_x_3770) ;  /* 0x0000000000087947 */ /* 0x000fea0003800000 */
.L_x_3767:
[----:B------:R-:W-:-:S06]  /*59d0*/  FMUL.FTZ R14, R19, 1.4426950216293334961 ;  /* 0x3fb8aa3b130e7820 */ /* 0x000fcc0000410000 */
[----:B------:R-:W1:Y:S02]  /*59e0*/  MUFU.EX2 R14, R14 ;  /* 0x0000000e000e7308 */ /* 0x000e640000000800 */
.L_x_3770:
[----:B------:R-:W-:Y:S05]  /*59f0*/  BSYNC.RECONVERGENT B0 ;  /* 0x0000000000007941 */ /* 0x000fea0003800200 */
.L_x_3766:
[----:B------:R-:W5:Y:S01]  /*5a00*/  LDCU.64 UR18, c[0x0][0xfd0] ;  /* 0x0001fa00ff1277ac */ /* 0x000f620008000a00 */
[----:B------:R-:W-:Y:S01]  /*5a10*/  FSETP.NAN.FTZ.AND P0, PT, R8, R8, PT ;  /* 0x000000080800720b */ /* 0x000fe20003f18000 */
[----:B------:R-:W-:Y:S01]  /*5a20*/  BSSY.RECONVERGENT B2, `(.L_x_3771) ;  /* 0x0000273000027945 */ /* 0x000fe20003800200 */
[----:B------:R-:W-:-:S04]  /*5a30*/  FSETP.NAN.FTZ.AND P1, PT, R9, R9, PT ;  /* 0x000000090900720b */ /* 0x000fc80003f38000 */
[----:B------:R-:W-:Y:S01]  /*5a40*/  PLOP3.LUT P0, PT, P0, P1, PT, 0xf8, 0x8f ;  /* 0x00000000008f781c */ /* 0x000fe20000703f70 */
[C---:B-----5:R-:W-:Y:S01]  /*5a50*/  FMUL.FTZ R3, R13.reuse, UR19 ;  /* 0x000000130d037c20 */ /* 0x060fe20008410000 */
        /* <DEDUP_REMOVED lines=25> */
[----:B------:R-:W-:Y:S01]  /*5bf0*/  HFMA2 R20, -RZ, RZ, 1.875, 0 ;  /* 0x3f800000ff147431 */ /* 0x000fe200000001ff */
        /* <DEDUP_REMOVED lines=14> */
[----:B------:R-:W-:Y:S01]  /*5ce0*/  FADD.FTZ R17, R17, R20 ;  /* 0x0000001411117221 */ /* 0x000fe20000010000 */
[----:B------:R-:W-:-:S03]  /*5cf0*/  FMUL.FTZ R16, R16, 1.1920928955078125e-07 ;  /* 0x3400000010107820 */ /* 0x000fc60000410000 */
[C---:B------:R-:W-:Y:S02]  /*5d00*/  FFMA.FTZ R20, R17.reuse, -R22, 0.10546888411045074463 ;  /* 0x3dd8001211147423 */ /* 0x040fe40000010816 */
[----:B------:R-:W1:Y:S02]  /*5d10*/  MUFU.RCP R22, R3 ;  /* 0x0000000300167308 */ /* 0x000e640000001000 */
[----:B------:R-:W-:-:S04]  /*5d20*/  FFMA.FTZ R20, R17, R20, -0.13229703903198242188 ;  /* 0xbe0778e011147423 */ /* 0x000fc80000010014 */
[----:B------:R-:W-:-:S04]  /*5d30*/  FFMA.FTZ R20, R17, R20, 0.14491446316242218018 ;  /* 0x3e14647511147423 */ /* 0x000fc80000010014 */
[----:B------:R-:W-:-:S04]  /*5d40*/  FFMA.FTZ R20, R17, R20, -0.16641564667224884033 ;  /* 0xbe2a68dd11147423 */ /* 0x000fc80000010014 */
[----:B------:R-:W-:-:S04]  /*5d50*/  FFMA.FTZ R20, R17, R20, 0.19988867640495300293 ;  /* 0x3e4caf9e11147423 */ /* 0x000fc80000010014 */
[----:B------:R-:W-:Y:S01]  /*5d60*/  FFMA.FTZ R20, R17, R20, -0.25000196695327758789 ;  /* 0xbe80004211147423 */ /* 0x000fe20000010014 */
[----:B-1----:R-:W-:-:S03]  /*5d70*/  FFMA R19, -R3, R22, 1 ;  /* 0x3f80000003137423 */ /* 0x002fc60000000116 */
        /* <DEDUP_REMOVED lines=9> */
[----:B------:R-:W1:Y:S01]  /*5e10*/  FCHK P0, R0, R3 ;  /* 0x0000000300007302 */ /* 0x000e620000000000 */
[----:B------:R-:W-:-:S03]  /*5e20*/  FFMA R17, -R3, R20, R0 ;  /* 0x0000001403117223 */ /* 0x000fc60000000100 */
[----:B------:R-:W-:Y:S01]  /*5e30*/  @P1 FSEL R16, R16, -RZ, P2 ;  /* 0x800000ff10101208 */ /* 0x000fe20001000000 */
[----:B------:R-:W-:-:S04]  /*5e40*/  FFMA R17, R19, R17, R20 ;  /* 0x0000001113117223 */ /* 0x000fc80000000014 */
[----:B------:R-:W-:Y:S01]  /*5e50*/  FMUL.FTZ R16, R16, 0.5 ;  /* 0x3f00000010107820 */ /* 0x000fe20000410000 */
[----:B-1----:R-:W-:Y:S06]  /*5e60*/  @!P0 BRA `(.L_x_3778) ;  /* 0x0000000000108947 */ /* 0x002fec0003800000 */
[----:B------:R-:W-:Y:S02]  /*5e70*/  MOV R23, R3 ;  /* 0x0000000300177202 */ /* 0x000fe40000000f00 */
[----:B------:R-:W-:-:S07]  /*5e80*/  MOV R22, 0x5ea0 ;  /* 0x00005ea000167802 */ /* 0x000fce0000000f00 */
[----:B0-234-:R-:W-:Y:S05]  /*5e90*/  CALL.REL.NOINC `($__internal_144_$__cuda_sm3x_div_rn_ftz_f32_slowpath) ;  /* 0x000000fc00d47944 */ /* 0x01dfea0003c00000 */
[----:B------:R-:W-:-:S07]  /*5ea0*/  MOV R17, R0 ;  /* 0x0000000000117202 */ /* 0x000fce0000000f00 */
.L_x_3778:
[----:B------:R-:W-:Y:S05]  /*5eb0*/  BSYNC.RECONVERGENT B3 ;  /* 0x0000000000037941 */ /* 0x000fea0003800200 */
.L_x_3777:
[----:B------:R-:W-:Y:S02]  /*5ec0*/  HFMA2 R19, -RZ, RZ, 0.89990234375, 10328 ;  /* 0x3b33710bff137431 */ /* 0x000fe400000001ff */
[----:B------:R-:W-:Y:S01]  /*5ed0*/  FMUL.FTZ R0, R17, R17 ;  /* 0x0000001111007220 */ /* 0x000fe20000410000 */
[----:B------:R-:W-:Y:S02]  /*5ee0*/  LOP3.LUT P3, RZ, R2, 0x20, RZ, 0xc0, !PT ;  /* 0x0000002002ff7812 */ /* 0x000fe4000786c0ff */
        /* <DEDUP_REMOVED lines=14> */
[----:B------:R-:W-:-:S03]  /*5fd0*/  FSEL R3, R19, 1.8663789033889770508, !P3 ;  /* 0x3feee58113037808 */ /* 0x000fc60005800000 */
[----:B------:R-:W-:-:S05]  /*5fe0*/  FFMA.FTZ R17, R19, 1.6832555532455444336, -R0 ;  /* 0x3fd774eb13117823 */ /* 0x000fca0000010800 */
[----:B------:R-:W-:Y:S01]  /*5ff0*/  FSEL R20, R17, R0, !P3 ;  /* 0x0000000011147208 */ /* 0x000fe20005800000 */
[----:B------:R-:W-:-:S04]  /*6000*/  @P3 FADD.FTZ R0, -R0, -RZ ;  /* 0x800000ff00003221 */ /* 0x000fc80000010100 */
        /* <DEDUP_REMOVED lines=8> */
.L_x_3776:
[----:B------:R-:W-:-:S04]  /*6090*/  FMUL.FTZ R20, R0, R0 ;  /* 0x0000000000147220 */ /* 0x000fc80000410000 */
[----:B------:R-:W-:-:S05]  /*60a0*/  FFMA.FTZ R20, R3, R3, R20 ;  /* 0x0000000303147223 */ /* 0x000fca0000010014 */
[----:B------:R-:W-:-:S13]  /*60b0*/  FSETP.GTU.FTZ.AND P0, PT, R20, 0.69999998807907104492, PT ;  /* 0x3f3333331400780b */ /* 0x000fda0003f1c000 */
[----:B------:R-:W-:Y:S05]  /*60c0*/  @P0 BRA `(.L_x_3780) ;  /* 0x0000000000b40947 */ /* 0x000fea0003800000 */
[----:B------:R-:W1:Y:S01]  /*60d0*/  MUFU.RCP R22, R3 ;  /* 0x0000000300167308 */ /* 0x000e620000001000 */
[----:B------:R-:W-:Y:S07]  /*60e0*/  BSSY.RECONVERGENT B3, `(.L_x_3781) ;  /* 0x000000e000037945 */ /* 0x000fee0003800200 */
[----:B------:R-:W5:Y:S08]  /*60f0*/  MUFU.LG2 R16, R20 ;  /* 0x0000001400107308 */ /* 0x000f700000000c00 */
[----:B------:R-:W0:Y:S01]  /*6100*/  FCHK P0, R0, R3 ;  /* 0x0000000300007302 */ /* 0x000e220000000000 */
[----:B-1----:R-:W-:-:S04]  /*6110*/  FFMA R17, -R3, R22, 1 ;  /* 0x3f80000003117423 */ /* 0x002fc80000000116 */
[----:B------:R-:W-:-:S04]  /*6120*/  FFMA R17, R22, R17, R22 ;  /* 0x0000001116117223 */ /* 0x000fc80000000016 */
[----:B------:R-:W-:Y:S01]  /*6130*/  FFMA R22, R0, R17, RZ ;  /* 0x0000001100167223 */ /* 0x000fe200000000ff */
[----:B-----5:R-:W-:-:S03]  /*6140*/  FMUL.FTZ.D2 R16, R16, 0.69314718246459960938 ;  /* 0x3f31721810107820 */ /* 0x020fc60000310000 */
[----:B------:R-:W-:-:S04]  /*6150*/  FFMA R19, -R3, R22, R0 ;  /* 0x0000001603137223 */ /* 0x000fc80000000100 */
[----:B------:R-:W-:Y:S01]  /*6160*/  FFMA R17, R17, R19, R22 ;  /* 0x0000001311117223 */ /* 0x000fe20000000016 */
[----:B0-----:R-:W-:Y:S06]  /*6170*/  @!P0 BRA `(.L_x_3782) ;  /* 0x0000000000108947 */ /* 0x001fec0003800000 */
[----:B------:R-:W-:Y:S01]  /*6180*/  IMAD.MOV.U32 R23, RZ, RZ, R3 ;  /* 0x000000ffff177224 */ /* 0x000fe200078e0003 */
[----:B------:R-:W-:-:S07]  /*6190*/  MOV R22, 0x61b0 ;  /* 0x000061b000167802 */ /* 0x000fce0000000f00 */
[----:B--234-:R-:W-:Y:S05]  /*61a0*/  CALL.REL.NOINC `($__internal_144_$__cuda_sm3x_div_rn_ftz_f32_slowpath) ;  /* 0x000000fc00107944 */ /* 0x01cfea0003c00000 */
[----:B------:R-:W-:-:S07]  /*61b0*/  MOV R17, R0 ;  /* 0x0000000000117202 */ /* 0x000fce0000000f00 */
.L_x_3782:
[----:B------:R-:W-:Y:S05]  /*61c0*/  BSYNC.RECONVERGENT B3 ;  /* 0x0000000000037941 */ /* 0x000fea0003800200 */
.L_x_3781:
[----:B------:R-:W-:Y:S02]  /*61d0*/  HFMA2 R19, -RZ, RZ, 0.89990234375, 10328 ;  /* 0x3b33710bff137431 */ /* 0x000fe400000001ff */
[----:B------:R-:W-:Y:S01]  /*61e0*/  FMUL.FTZ R0, R17, R17 ;  /* 0x0000001111007220 */ /* 0x000fe20000410000 */
[----:B------:R-:W-:Y:S02]  /*61f0*/  LOP3.LUT P3, RZ, R2, 0x20, RZ, 0xc0, !PT ;  /* 0x0000002002ff7812 */ /* 0x000fe4000786c0ff */
[----:B------:R-:W-:Y:S01]  /*6200*/  ISETP.GE.AND P0, PT, R8, RZ, PT ;  /* 0x000000ff0800720c */ /* 0x000fe20003f06270 */
[----:B------:R-:W-:Y:S01]  /*6210*/  FFMA.FTZ R19, R0, R19, -0.015681877732276916504 ;  /* 0xbc80774800137423 */ /* 0x000fe20000010013 */
[----:B------:R-:W-:Y:S02]  /*6220*/  FSETP.NEU.FTZ.AND P2, PT, |R8|, |R9|, PT ;  /* 0x400000090800720b */ /* 0x000fe40003f5d200 */
[----:B------:R-:W-:Y:S01]  /*6230*/  FSETP.NEU.FTZ.AND P1, PT, R3, RZ, PT ;  /* 0x000000ff0300720b */ /* 0x000fe20003f3d000 */
[----:B------:R-:W-:Y:S01]  /*6240*/  FFMA.FTZ R19, R0, R19, 0.042200751602649688721 ;  /* 0x3d2cdab200137423 */ /* 0x000fe20000010013 */
[----:B------:R-:W-:-:S03]  /*6250*/  FADD.FTZ R3, |R8|, |R9| ;  /* 0x4000000908037221 */ /* 0x000fc60000010200 */
        /* <DEDUP_REMOVED lines=20> */
.L_x_3780:
        /* <DEDUP_REMOVED lines=28> */
.L_x_3784:
        /* <DEDUP_REMOVED lines=10> */
[----:B------:R-:W-:-:S02]  /*6600*/  @P2 LOP3.LUT R2, R2, 0x4, RZ, 0xfc, !PT ;  /* 0x0000000402022812 */ /* 0x000fc400078efcff */
[----:B------:R-:W-:Y:S02]  /*6610*/  FSETP.GEU.FTZ.AND P0, PT, R32, R27, PT ;  /* 0x0000001b2000720b */ /* 0x000fe40003f1e000 */
[----:B------:R-:W-:Y:S02]  /*6620*/  FSEL R24, R30, R25, P2 ;  /* 0x000000191e187208 */ /* 0x000fe40001000000 */
[----:B------:R-:W-:Y:S02]  /*6630*/  FSEL R31, R27, R32, P0 ;  /* 0x000000201b1f7208 */ /* 0x000fe40000000000 */
[----:B------:R-:W-:Y:S02]  /*6640*/  LOP3.LUT R2, R2, 0xfffffffd, RZ, 0xc0, !PT ;  /* 0xfffffffd02027812 */ /* 0x000fe400078ec0ff */
[----:B------:R-:W-:Y:S02]  /*6650*/  FSETP.GEU.FTZ.AND P0, PT, R31, R28, PT ;  /* 0x0000001c1f00720b */ /* 0x000fe40003f1e000 */
[----:B------:R-:W-:-:S02]  /*6660*/  @P3 LOP3.LUT R2, R2, 0x2, RZ, 0xfc, !PT ;  /* 0x0000000202023812 */ /* 0x000fc400078efcff */
[----:B------:R-:W-:Y:S02]  /*6670*/  FSEL R34, R28, R31, P0 ;  /* 0x0000001f1c227208 */ /* 0x000fe40000000000 */
[----:B------:R-:W-:Y:S02]  /*6680*/  FSEL R25, R29, R26, P3 ;  /* 0x0000001a1d197208 */ /* 0x000fe40001800000 */
[----:B------:R-:W-:Y:S02]  /*6690*/  FSETP.GEU.FTZ.AND P1, PT, R34, R3, PT ;  /* 0x000000032200720b */ /* 0x000fe40003f3e000 */
[----:B------:R-:W-:Y:S02]  /*66a0*/  P2R R39, PR, RZ, 0x1 ;  /* 0x00000001ff277803 */ /* 0x000fe40000000000 */
[----:B------:R-:W-:Y:S02]  /*66b0*/  FSEL R33, R3, R34, P1 ;  /* 0x0000002203217208 */ /* 0x000fe40000800000 */
[----:B------:R-:W-:-:S02]  /*66c0*/  P2R R40, PR, RZ, 0x2 ;  /* 0x00000002ff287803 */ /* 0x000fc40000000000 */
[----:B------:R-:W-:-:S04]  /*66d0*/  FSETP.GEU.FTZ.AND P2, PT, R33, R20, PT ;  /* 0x000000142100720b */ /* 0x000fc80003f5e000 */
[----:B------:R-:W-:Y:S02]  /*66e0*/  FSEL R30, R20, R33, P2 ;  /* 0x00000021141e7208 */ /* 0x000fe40001000000 */
[----:B------:R-:W-:Y:S02]  /*66f0*/  PLOP3.LUT P6, PT, P2, P0, P1, 0x80, 0x0 ;  /* 0x000000000000781c */ /* 0x000fe400017c1010 */
[----:B------:R-:W-:Y:S02]  /*6700*/  FSETP.GEU.FTZ.AND P3, PT, R30, R19, PT ;  /* 0x000000131e00720b */ /* 0x000fe40003f7e000 */
[----:B------:R-:W-:Y:S02]  /*6710*/  P2R R38, PR, RZ, 0x4 ;  /* 0x00000004ff267803 */ /* 0x000fe40000000000 */
[----:B------:R-:W-:Y:S02]  /*6720*/  FSEL R29, R19, R30, P3 ;  /* 0x0000001e131d7208 */ /* 0x000fe40001800000 */
[----:B------:R-:W-:-:S02]  /*6730*/  LOP3.LUT P2, RZ, R2, 0x4, RZ, 0xc0, !PT ;  /* 0x0000000402ff7812 */ /* 0x000fc4000784c0ff */
[----:B------:R-:W-:Y:S02]  /*6740*/  FSETP.GEU.FTZ.AND P4, PT, R29, R22, PT ;  /* 0x000000161d00720b */ /* 0x000fe40003f9e000 */
[----:B------:R-:W-:Y:S02]  /*6750*/  P2R R26, PR, RZ, 0x4 ;  /* 0x00000004ff1a7803 */ /* 0x000fe40000000000 */
[----:B------:R-:W-:Y:S02]  /*6760*/  FSEL R35, R22, R29, P4 ;  /* 0x0000001d16237208 */ /* 0x000fe40002000000 */
[----:B------:R-:W-:Y:S02]  /*6770*/  PLOP3.LUT P0, PT, P4, P6, P3, 0x80, 0x0 ;  /* 0x000000000000781c */ /* 0x000fe4000270d030 */
[----:B------:R-:W-:Y:S02]  /*6780*/  FSETP.GEU.FTZ.AND P5, PT, R35, R0, PT ;  /* 0x000000002300720b */ /* 0x000fe40003fbe000 */
[----:B------:R-:W-:-:S02]  /*6790*/  LOP3.LUT P2, RZ, R2, 0x2, RZ, 0xc0, !PT ;  /* 0x0000000202ff7812 */ /* 0x000fc4000784c0ff */
[----:B------:R-:W-:Y:S02]  /*67a0*/  FSEL R36, R0, R35, P5 ;  /* 0x0000002300247208 */ /* 0x000fe40002800000 */
[----:B------:R-:W-:Y:S02]  /*67b0*/  FSETP.GEU.FTZ.AND P1, PT, R32, R27, PT ;  /* 0x0000001b2000720b */ /* 0x000fe40003f3e000 */
[----:B------:R-:W-:Y:S02]  /*67c0*/  FSETP.GEU.FTZ.AND P6, PT, R36, R21, PT ;  /* 0x000000152400720b */ /* 0x000fe40003fde000 */
[----:B------:R-:W-:Y:S02]  /*67d0*/  P2R R37, PR, RZ, 0x8 ;  /* 0x00000008ff257803 */ /* 0x000fe40000000000 */
[----:B------:R-:W-:Y:S02]  /*67e0*/  PLOP3.LUT P0, PT, P6, P0, P5, 0x80, 0x0 ;  /* 0x000000000000781c */ /* 0x000fe40003701050 */
[----:B------:R-:W-:-:S02]  /*67f0*/  LOP3.LUT P3, RZ, R2, 0x8, RZ, 0xc0, !PT ;  /* 0x0000000802ff7812 */ /* 0x000fc4000786c0ff */
[----:B------:R-:W-:Y:S02]  /*6800*/  PLOP3.LUT P0, PT, P0, P2, P1, 0x80, 0x0 ;  /* 0x000000000000781c */ /* 0x000fe40000705010 */
[----:B------:R-:W-:Y:S02]  /*6810*/  ISETP.NE.AND P2, PT, R26, RZ, PT ;  /* 0x000000ff1a00720c */ /* 0x000fe40003f45270 */
[----:B------:R-:W-:Y:S02]  /*6820*/  LOP3.LUT R2, R2, 0xfffffffd, RZ, 0xc0, !PT ;  /* 0xfffffffd02027812 */ /* 0x000fe400078ec0ff */
[----:B------:R-:W-:Y:S02]  /*6830*/  PLOP3.LUT P0, PT, P0, P2, P3, 0x80, 0x0 ;  /* 0x000000000000781c */ /* 0x000fe40000705030 */
[----:B------:R-:W-:Y:S02]  /*6840*/  FSEL R26, R32, R27, P1 ;  /* 0x0000001b201a7208 */ /* 0x000fe40000800000 */
[----:B------:R-:W-:-:S02]  /*6850*/  ISETP.NE.AND P1, PT, R40, RZ, PT ;  /* 0x000000ff2800720c */ /* 0x000fc40003f25270 */
[----:B------:R-:W-:Y:S02]  /*6860*/  ISETP.NE.AND P2, PT, R38, RZ, PT ;  /* 0x000000ff2600720c */ /* 0x000fe40003f45270 */
[----:B------:R-:W-:-:S05]  /*6870*/  ISETP.NE.AND P3, PT, R37, RZ, PT ;  /* 0x000000ff2500720c */ /* 0x000fca0003f65270 */
[----:B------:R-:W-:Y:S02]  /*6880*/  @P0 LOP3.LUT R2, R2, 0x2, RZ, 0xfc, !PT ;  /* 0x0000000202020812 */ /* 0x000fe400078efcff */
[----:B------:R-:W-:-:S04]  /*6890*/  ISETP.NE.AND P0, PT, R39, RZ, PT ;  /* 0x000000ff2700720c */ /* 0x000fc80003f05270 */
[----:B------:R-:W-:Y:S02]  /*68a0*/  FSEL R27, R31, R28, P0 ;  /* 0x0000001c1f1b7208 */ /* 0x000fe40000000000 */
[----:B------:R-:W-:Y:S02]  /*68b0*/  LOP3.LUT P0, RZ, R2, 0x2, RZ, 0xc0, !PT ;  /* 0x0000000202ff7812 */ /* 0x000fe4000780c0ff */
[----:B------:R-:W-:Y:S02]  /*68c0*/  FSEL R28, R34, R3, P1 ;  /* 0x00000003221c7208 */ /* 0x000fe40000800000 */
[----:B------:R-:W-:Y:S02]  /*68d0*/  FSEL R3, R33, R20, P2 ;  /* 0x0000001421037208 */ /* 0x000fe40001000000 */
[----:B------:R-:W-:Y:S02]  /*68e0*/  FSEL R20, R30, R19, P3 ;  /* 0x000000131e147208 */ /* 0x000fe40001800000 */
[----:B------:R-:W-:-:S02]  /*68f0*/  FSEL R19, R29, R22, P4 ;  /* 0x000000161d137208 */ /* 0x000fc40002000000 */
[----:B------:R-:W-:Y:S02]  /*6900*/  FSEL R22, R35, R0, P5 ;  /* 0x0000000023167208 */ /* 0x000fe40002800000 */
[----:B------:R-:W-:Y:S02]  /*6910*/  FSEL R0, R36, R21, P6 ;  /* 0x0000001524007208 */ /* 0x000fe40003000000 */
[----:B------:R-:W-:Y:S01]  /*6920*/  FSEL R21, R21, R36, P6 ;  /* 0x0000002415157208 */ /* 0x000fe20003000000 */
[----:B------:R-:W-:Y:S06]  /*6930*/  @!P0 BRA `(.L_x_3784) ;  /* 0xfffffffc00088947 */ /* 0x000fec000383ffff */
[----:B------:R-:W-:Y:S05]  /*6940*/  BSYNC.RECONVERGENT B0 ;  /* 0x0000000000007941 */ /* 0x000fea0003800200 */
.L_x_3783:
        /* <DEDUP_REMOVED lines=57> */
.L_x_3786:
[----:B------:R-:W-:Y:S05]  /*6ce0*/  BSYNC.RECONVERGENT B3 ;  /* 0x0000000000037941 */ /* 0x000fea0003800200 */
.L_x_3785:
        /* <DEDUP_REMOVED lines=15> */
[----:B------:R-:W-:Y:S02]  /*6de0*/  FFMA.FTZ R0, R0, R17, R17 ;  /* 0x0000001100007223 */ /* 0x000fe40000010011 */
[C---:B------:R-:W-:Y:S02]  /*6df0*/  FSEL R3, R19.reuse, 1.8663789033889770508, !P3 ;  /* 0x3feee58113037808 */ /* 0x040fe40005800000 */
[----:B------:R-:W-:-:S05]  /*6e00*/  FFMA.FTZ R17, R19, 1.6832555532455444336, -R0 ;  /* 0x3fd774eb13117823 */ /* 0x000fca0000010800 */
[----:B------:R-:W-:Y:S01]  /*6e10*/  FSEL R20, R17, R0, !P3 ;  /* 0x0000000011147208 */ /* 0x000fe20005800000 */
[----:B------:R-:W-:-:S04]  /*6e20*/  @P3 FADD.FTZ R0, -R0, -RZ ;  /* 0x800000ff00003221 */ /* 0x000fc80000010100 */
[----:B------:R-:W-:Y:S01]  /*6e30*/  @!P1 FFMA.FTZ R20, R3, 1.6832555532455444336, R0 ;  /* 0x3fd774eb03149823 */ /* 0x000fe20000010000 */
[----:B------:R-:W-:Y:S01]  /*6e40*/  MOV R0, 0x4016cbe4 ;  /* 0x4016cbe400007802 */ /* 0x000fe20000000f00 */
[----:B------:R-:W-:-:S03]  /*6e50*/  FADD.FTZ R3, |R8|, |R9| ;  /* 0x4000000908037221 */ /* 0x000fc60000010200 */
[----:B------:R-:W-:Y:S02]  /*6e60*/  @!P2 FSEL R20, R0, 0.78539818525314331055, !P1 ;  /* 0x3f490fdb0014a808 */ /* 0x000fe40004800000 */
[----:B------:R-:W-:Y:S02]  /*6e70*/  @!P0 FSEL R20, RZ, 3.1415927410125732422, P1 ;  /* 0x40490fdbff148808 */ /* 0x000fe40000800000 */
[----:B------:R-:W-:Y:S02]  /*6e80*/  FSETP.NAN.FTZ.AND P0, PT, |R3|, |R3|, PT ;  /* 0x400000030300720b */ /* 0x000fe40003f18200 */
[----:B------:R-:W-:-:S04]  /*6e90*/  LOP3.LUT R20, R20, 0x80000000, R9, 0xb8, !PT ;  /* 0x8000000014147812 */ /* 0x000fc800078eb809 */
[----:B------:R-:W-:Y:S01]  /*6ea0*/  FSEL R8, R3, R20, P0 ;  /* 0x0000001403087208 */ /* 0x000fe20000000000 */
[----:B------:R-:W-:Y:S06]  /*6eb0*/  BRA `(.L_x_3779) ;  /* 0x0000001000a47947 */ /* 0x000fec0003800000 */
.L_x_3775:
[CC--:B------:R-:W-:Y:S01]  /*6ec0*/  VIMNMX R19, PT, PT, R17.reuse, R16.reuse, !PT ;  /* 0x0000001011137248 */ /* 0x0c0fe20007fe0100 */
[----:B------:R-:W-:Y:S01]  /*6ed0*/  MUFU.RCP R24, R3 ;  /* 0x0000000300187308 */ /* 0x000fe20000001000 */
[----:B------:R-:W-:Y:S01]  /*6ee0*/  VIMNMX R16, PT, PT, R17, R16, PT ;  /* 0x0000001011107248 */ /* 0x000fe20003fe0100 */
[----:B------:R-:W-:Y:S01]  /*6ef0*/  BSSY.RECONVERGENT B3, `(.L_x_3787) ;  /* 0x000001a000037945 */ /* 0x000fe20003800200 */
[----:B------:R-:W-:Y:S02]  /*6f00*/  LOP3.LUT R20, R19, 0xfe000000, RZ, 0xc0, !PT ;  /* 0xfe00000013147812 */ /* 0x000fe400078ec0ff */
[----:B------:R-:W-:Y:S02]  /*6f10*/  FSETP.NEU.FTZ.AND P0, PT, R16, RZ, PT ;  /* 0x000000ff1000720b */ /* 0x000fe40003f1d000 */
[----:B------:R-:W-:-:S05]  /*6f20*/  LOP3.LUT R17, R20, 0x7e800000, RZ, 0x3c, !PT ;  /* 0x7e80000014117812 */ /* 0x000fca00078e3cff */
[-C--:B------:R-:W-:Y:S01]  /*6f30*/  FMUL.FTZ R21, R16, R17.reuse ;  /* 0x0000001110157220 */ /* 0x080fe20000410000 */
[----:B------:R-:W-:-:S03]  /*6f40*/  FMUL.FTZ R17, R19, R17 ;  /* 0x0000001113117220 */ /* 0x000fc60000410000 */
[----:B------:R-:W-:-:S04]  /*6f50*/  FMUL.FTZ R22, R21, R21 ;  /* 0x0000001515167220 */ /* 0x000fc80000410000 */
[----:B------:R-:W-:Y:S01]  /*6f60*/  FFMA.FTZ R22, R17, R17, R22 ;  /* 0x0000001111167223 */ /* 0x000fe20000010016 */
[----:B------:R-:W-:-:S05]  /*6f70*/  LOP3.LUT R17, R20, 0x800000, RZ, 0xfc, !PT ;  /* 0x0080000014117812 */ /* 0x000fca00078efcff */
        /* <DEDUP_REMOVED lines=10> */
[----:B------:R-:W5:Y:S01]  /*7020*/  FCHK P0, R0, R3 ;  /* 0x0000000300007302 */ /* 0x000f620000000000 */
[----:B-1----:R-:W-:Y:S01]  /*7030*/  FMUL.FTZ R16, R19, 0.69314718246459960938 ;  /* 0x3f31721813107820 */ /* 0x002fe20000410000 */
[----:B-----5:R-:W-:Y:S06]  /*7040*/  @!P0 BRA `(.L_x_3788) ;  /* 0x0000000000108947 */ /* 0x020fec0003800000 */
[----:B------:R-:W-:Y:S02]  /*7050*/  MOV R23, R3 ;  /* 0x0000000300177202 */ /* 0x000fe40000000f00 */
[----:B------:R-:W-:-:S07]  /*7060*/  MOV R22, 0x7080 ;  /* 0x0000708000167802 */ /* 0x000fce0000000f00 */
[----:B0-234-:R-:W-:Y:S05]  /*7070*/  CALL.REL.NOINC `($__internal_144_$__cuda_sm3x_div_rn_ftz_f32_slowpath) ;  /* 0x000000ec005c7944 */ /* 0x01dfea0003c00000 */
[----:B------:R-:W-:-:S07]  /*7080*/  MOV R17, R0 ;  /* 0x0000000000117202 */ /* 0x000fce0000000f00 */
.L_x_3788:
[----:B------:R-:W-:Y:S05]  /*7090*/  BSYNC.RECONVERGENT B3 ;  /* 0x0000000000037941 */ /* 0x000fea0003800200 */
.L_x_3787:
        /* <DEDUP_REMOVED lines=29> */
.L_x_3774:
        /* <DEDUP_REMOVED lines=15> */
[----:B------:R-:W-:-:S03]  /*7360*/  @P1 FSETP.NEU.FTZ.AND P2, PT, R20, RZ, PT ;  /* 0x000000ff1400120b */ /* 0x000fc60003f5d000 */
[----:B------:R-:W-:-:S04]  /*7370*/  FADD.FTZ R16, R16, R17 ;  /* 0x0000001110107221 */ /* 0x000fc80000010000 */
[----:B------:R-:W-:Y:S01]  /*7380*/  FFMA.FTZ R17, R16, -R19, 0.10546888411045074463 ;  /* 0x3dd8001210117423 */ /* 0x000fe20000010813 */
[----:B------:R-:W-:-:S03]  /*7390*/  MOV R19, 0x3f800000 ;  /* 0x3f80000000137802 */ /* 0x000fc60000000f00 */
[C---:B------:R-:W-:Y:S02]  /*73a0*/  FFMA.FTZ R17, R16.reuse, R17, -0.13229703903198242188 ;  /* 0xbe0778e010117423 */ /* 0x040fe40000010011 */
[----:B------:R-:W-:Y:S02]  /*73b0*/  FFMA R22, R19, -1, R19 ;  /* 0xbf80000013167823 */ /* 0x000fe40000000013 */
        /* <DEDUP_REMOVED lines=14> */
[----:B------:R-:W1:Y:S01]  /*74a0*/  FCHK P0, R0, 1 ;  /* 0x3f80000000007902 */ /* 0x000e620000000000 */
[----:B------:R-:W-:-:S03]  /*74b0*/  FFMA R20, R17, -1, R0 ;  /* 0xbf80000011147823 */ /* 0x000fc60000000000 */
[----:B------:R-:W-:Y:S01]  /*74c0*/  @P1 FSEL R16, R16, -RZ, P2 ;  /* 0x800000ff10101208 */ /* 0x000fe20001000000 */
[----:B------:R-:W-:-:S04]  /*74d0*/  FFMA R3, R3, R20, R17 ;  /* 0x0000001403037223 */ /* 0x000fc80000000011 */
[----:B------:R-:W-:Y:S01]  /*74e0*/  FMUL.FTZ R16, R16, 0.5 ;  /* 0x3f00000010107820 */ /* 0x000fe20000410000 */
[----:B-1----:R-:W-:Y:S06]  /*74f0*/  @!P0 BRA `(.L_x_3791) ;  /* 0x0000000000108947 */ /* 0x002fec0003800000 */
[----:B------:R-:W-:Y:S01]  /*7500*/  IMAD.MOV.U32 R23, RZ, RZ, 0x3f800000 ;  /* 0x3f800000ff177424 */ /* 0x000fe200078e00ff */
[----:B------:R-:W-:-:S07]  /*7510*/  MOV R22, 0x7530 ;  /* 0x0000753000167802 */ /* 0x000fce0000000f00 */
[----:B0-234-:R-:W-:Y:S05]  /*7520*/  CALL.REL.NOINC `($__internal_144_$__cuda_sm3x_div_rn_ftz_f32_slowpath) ;  /* 0x000000e800307944 */ /* 0x01dfea0003c00000 */
[----:B------:R-:W-:-:S07]  /*7530*/  MOV R3, R0 ;  /* 0x0000000000037202 */ /* 0x000fce0000000f00 */
.L_x_3791:
[----:B------:R-:W-:Y:S05]  /*7540*/  BSYNC.RECONVERGENT B3 ;  /* 0x0000000000037941 */ /* 0x000fea0003800200 */
.L_x_3790:
        /* <DEDUP_REMOVED lines=23> */
[----:B------:R-:W-:Y:S02]  /*76c0*/  FSETP.NAN.FTZ.AND P0, PT, |R3|, |R3|, PT ;  /* 0x400000030300720b */ /* 0x000fe40003f18200 */
[----:B------:R-:W-:-:S04]  /*76d0*/  LOP3.LUT R20, R20, 0x80000000, R9, 0xb8, !PT ;  /* 0x8000000014147812 */ /* 0x000fc800078eb809 */
[----:B------:R-:W-:Y:S01]  /*76e0*/  FSEL R8, R3, R20, P0 ;  /* 0x0000001403087208 */ /* 0x000fe20000000000 */
[----:B------:R-:W-:Y:S06]  /*76f0*/  BRA `(.L_x_3779) ;  /* 0x0000000800947947 */ /* 0x000fec0003800000 */
.L_x_3789:
[----:B------:R-:W-:Y:S01]  /*7700*/  MOV R3, 0x3f800000 ;  /* 0x3f80000000037802 */ /* 0x000fe20000000f00 */
[----:B------:R-:W1:Y:S01]  /*7710*/  FCHK P0, R0, 1 ;  /* 0x3f80000000007902 */ /* 0x000e620000000000 */
        /* <DEDUP_REMOVED lines=8> */
[----:B-1----:R-:W-:Y:S06]  /*77a0*/  @!P0 BRA `(.L_x_3793) ;  /* 0x0000000000108947 */ /* 0x002fec0003800000 */
[----:B------:R-:W-:Y:S01]  /*77b0*/  HFMA2 R23, -RZ, RZ, 1.875, 0 ;  /* 0x3f800000ff177431 */ /* 0x000fe200000001ff */
[----:B------:R-:W-:-:S07]  /*77c0*/  MOV R22, 0x77e0 ;  /* 0x000077e000167802 */ /* 0x000fce0000000f00 */
[----:B0-234-:R-:W-:Y:S05]  /*77d0*/  CALL.REL.NOINC `($__internal_144_$__cuda_sm3x_div_rn_ftz_f32_slowpath) ;  /* 0x000000e400847944 */ /* 0x01dfea0003c00000 */
[----:B------:R-:W-:-:S07]  /*77e0*/  MOV R3, R0 ;  /* 0x0000000000037202 */ /* 0x000fce0000000f00 */
.L_x_3793:
[----:B------:R-:W-:Y:S05]  /*77f0*/  BSYNC.RECONVERGENT B3 ;  /* 0x0000000000037941 */ /* 0x000fea0003800200 */
.L_x_3792:
        /* <DEDUP_REMOVED lines=27> */
.L_x_3773:
[----:B------:R-:W-:Y:S01]  /*79b0*/  FMUL.FTZ R16, R8, 0.36787945032119750977 ;  /* 0x3ebc5ab208107820 */ /* 0x000fe20000410000 */
[----:B------:R-:W-:Y:S01]  /*79c0*/  FMUL.FTZ R17, R9, 0.36787945032119750977 ;  /* 0x3ebc5ab209117820 */ /* 0x000fe20000410000 */
[----:B------:R-:W-:Y:S01]  /*79d0*/  MUFU.RCP R24, R3 ;  /* 0x0000000300187308 */ /* 0x000fe20000001000 */
[----:B------:R-:W-:Y:S01]  /*79e0*/  BSSY.RECONVERGENT B3, `(.L_x_3794) ;  /* 0x000001f000037945 */ /* 0x000fe20003800200 */
[----:B------:R-:W-:Y:S01]  /*79f0*/  FADD.FTZ R16, |R16|, -RZ ;  /* 0x800000ff10107221 */ /* 0x000fe20000010200 */
[----:B------:R-:W-:-:S05]  /*7a00*/  FADD.FTZ R17, |R17|, -RZ ;  /* 0x800000ff11117221 */ /* 0x000fca0000010200 */
[CC--:B------:R-:W-:Y:S02]  /*7a10*/  VIMNMX R19, PT, PT, R16.reuse, R17.reuse, !PT ;  /* 0x0000001110137248 */ /* 0x0c0fe40007fe0100 */
[----:B------:R-:W-:Y:S02]  /*7a20*/  VIMNMX R16, PT, PT, R16, R17, PT ;  /* 0x0000001110107248 */ /* 0x000fe40003fe0100 */
        /* <DEDUP_REMOVED lines=11> */
[----:B------:R-:W-:Y:S01]  /*7ae0*/  FFMA R17, -R3, R24, 1 ;  /* 0x3f80000003117423 */ /* 0x000fe20000000118 */
[----:B------:R-:W-:Y:S02]  /*7af0*/  MOV R16, 0x3f800000 ;  /* 0x3f80000000107802 */ /* 0x000fe40000000f00 */
[----:B------:R-:W-:Y:S01]  /*7b00*/  FSEL R19, R19, +INF , P0 ;  /* 0x7f80000013137808 */ /* 0x000fe20000000000 */
[----:B------:R-:W-:-:S04]  /*7b10*/  FFMA R17, R24, R17, R24 ;  /* 0x0000001118117223 */ /* 0x000fc80000000018 */
[----:B------:R-:W-:Y:S01]  /*7b20*/  FFMA R20, R0, R17, RZ ;  /* 0x0000001100147223 */ /* 0x000fe200000000ff */
[----:B------:R-:W1:Y:S03]  /*7b30*/  MUFU.LG2 R19, R19 ;  /* 0x0000001300137308 */ /* 0x000e660000000c00 */
[----:B------:R-:W-:-:S04]  /*7b40*/  FFMA R21, -R3, R20, R0 ;  /* 0x0000001403157223 */ /* 0x000fc80000000100 */
[----:B------:R-:W-:Y:S01]  /*7b50*/  FFMA R17, R17, R21, R20 ;  /* 0x0000001511117223 */ /* 0x000fe20000000014 */
[----:B------:R-:W5:Y:S01]  /*7b60*/  FCHK P0, R0, R3 ;  /* 0x0000000300007302 */ /* 0x000f620000000000 */
[----:B-1----:R-:W-:Y:S01]  /*7b70*/  FFMA.FTZ R16, R19, 0.69314718246459960938, R16 ;  /* 0x3f31721813107823 */ /* 0x002fe20000010010 */
[----:B-----5:R-:W-:Y:S06]  /*7b80*/  @!P0 BRA `(.L_x_3795) ;  /* 0x0000000000108947 */ /* 0x020fec0003800000 */
[----:B------:R-:W-:Y:S02]  /*7b90*/  MOV R23, R3 ;  /* 0x0000000300177202 */ /* 0x000fe40000000f00 */
[----:B------:R-:W-:-:S07]  /*7ba0*/  MOV R22, 0x7bc0 ;  /* 0x00007bc000167802 */ /* 0x000fce0000000f00 */
[----:B0-234-:R-:W-:Y:S05]  /*7bb0*/  CALL.REL.NOINC `($__internal_144_$__cuda_sm3x_div_rn_ftz_f32_slowpath) ;  /* 0x000000e0008c7944 */ /* 0x01dfea0003c00000 */
[----:B------:R-:W-:-:S07]  /*7bc0*/  IMAD.MOV.U32 R17, RZ, RZ, R0 ;  /* 0x000000ffff117224 */ /* 0x000fce00078e0000 */
.L_x_3795:
[----:B------:R-:W-:Y:S05]  /*7bd0*/  BSYNC.RECONVERGENT B3 ;  /* 0x0000000000037941 */ /* 0x000fea0003800200 */
.L_x_3794:
        /* <DEDUP_REMOVED lines=29> */
.L_x_3772:
        /* <DEDUP_REMOVED lines=8> */
[----:B------:R-:W5:Y:S07]  /*7e30*/  MUFU.RCP R20, R3 ;  /* 0x0000000300147308 */ /* 0x000f6e0000001000 */
[C---:B------:R-:W-:Y:S01]  /*7e40*/  @P0 FMUL.FTZ R16, R9.reuse, 4 ;  /* 0x4080000009100820 */ /* 0x040fe20000410000 */
[----:B-1----:R-:W-:Y:S01]  /*7e50*/  @P0 FMUL.FTZ R0, R8, 4 ;  /* 0x4080000008000820 */ /* 0x002fe20000410000 */
[----:B------:R-:W-:Y:S02]  /*7e60*/  @!P0 FMUL.FTZ R17, R9, R9 ;  /* 0x0000000909118220 */ /* 0x000fe40000410000 */
[----:B------:R-:W-:-:S02]  /*7e70*/  @P0 FMUL.FTZ R19, R16, R16 ;  /* 0x0000001010130220 */ /* 0x000fc40000410000 */
[----:B------:R-:W-:Y:S02]  /*7e80*/  @!P0 FFMA.FTZ R17, R8, R8, R17 ;  /* 0x0000000808118223 */ /* 0x000fe40000010011 */
[----:B------:R-:W-:Y:S01]  /*7e90*/  @P0 FFMA.FTZ R19, R0, R0, R19 ;  /* 0x0000000000130223 */ /* 0x000fe20000010013 */
[----:B------:R-:W-:-:S03]  /*7ea0*/  FSEL R0, R21, R22, P2 ;  /* 0x0000001615007208 */ /* 0x000fc60001000000 */
[----:B------:R-:W-:Y:S01]  /*7eb0*/  @P0 FMUL.FTZ R17, R19, 0.0625 ;  /* 0x3d80000013110820 */ /* 0x000fe20000410000 */
[----:B-----5:R-:W-:Y:S01]  /*7ec0*/  FFMA R19, -R3, R20, 1 ;  /* 0x3f80000003137423 */ /* 0x020fe20000000114 */
[----:B------:R-:W-:Y:S03]  /*7ed0*/  FCHK P0, R0, R3 ;  /* 0x0000000300007302 */ /* 0x000fe60000000000 */
[----:B------:R-:W-:-:S04]  /*7ee0*/  FFMA R19, R20, R19, R20 ;  /* 0x0000001314137223 */ /* 0x000fc80000000014 */
[----:B------:R-:W-:Y:S01]  /*7ef0*/  FFMA R16, R0, R19, RZ ;  /* 0x0000001300107223 */ /* 0x000fe200000000ff */
[----:B------:R-:W1:Y:S03]  /*7f00*/  MUFU.LG2 R17, R17 ;  /* 0x0000001100117308 */ /* 0x000e660000000c00 */
[----:B------:R-:W-:-:S04]  /*7f10*/  FFMA R20, -R3, R16, R0 ;  /* 0x0000001003147223 */ /* 0x000fc80000000100 */
[----:B------:R-:W-:Y:S01]  /*7f20*/  FFMA R19, R19, R20, R16 ;  /* 0x0000001413137223 */ /* 0x000fe20000000010 */
[----:B-1----:R-:W-:Y:S01]  /*7f30*/  FMUL.FTZ R16, R17, 0.69314718246459960938 ;  /* 0x3f31721811107820 */ /* 0x002fe20000410000 */
[----:B------:R-:W-:Y:S06]  /*7f40*/  @!P0 BRA `(.L_x_3797) ;  /* 0x0000000000108947 */ /* 0x000fec0003800000 */
[----:B------:R-:W-:Y:S02]  /*7f50*/  MOV R23, R3 ;  /* 0x0000000300177202 */ /* 0x000fe40000000f00 */
[----:B------:R-:W-:-:S07]  /*7f60*/  MOV R22, 0x7f80 ;  /* 0x00007f8000167802 */ /* 0x000fce0000000f00 */
[----:B0-234-:R-:W-:Y:S05]  /*7f70*/  CALL.REL.NOINC `($__internal_144_$__cuda_sm3x_div_rn_ftz_f32_slowpath) ;  /* 0x000000dc009c7944 */ /* 0x01dfea0003c00000 */
[----:B------:R-:W-:-:S07]  /*7f80*/  MOV R19, R0 ;  /* 0x0000000000137202 */ /* 0x000fce0000000f00 */
.L_x_3797:
[----:B------:R-:W-:Y:S05]  /*7f90*/  BSYNC.RECONVERGENT B3 ;  /* 0x0000000000037941 */ /* 0x000fea0003800200 */
.L_x_3796:
[----:B------:R-:W-:Y:S02]  /*7fa0*/  HFMA2 R17, -RZ, RZ, 0.89990234375, 10328 ;  /* 0x3b33710bff117431 */ /* 0x000fe400000001ff */
[----:B------:R-:W-:Y:S01]  /*7fb0*/  FMUL.FTZ R0, R19, R19 ;  /* 0x0000001313007220 */ /* 0x000fe20000410000 */
[----:B------:R-:W-:Y:S02]  /*7fc0*/  MOV R21, 0x3f6ee581 ;  /* 0x3f6ee58100157802 */ /* 0x000fe40000000f00 */
[----:B------:R-:W-:Y:S01]  /*7fd0*/  ISETP.GE.AND P1, PT, R8, RZ, PT ;  /* 0x000000ff0800720c */ /* 0x000fe20003f26270 */
[----:B------:R-:W-:Y:S01]  /*7fe0*/  FFMA.FTZ R17, R0, R17, -0.015681877732276916504 ;  /* 0xbc80774800117423 */ /* 0x000fe20000010011 */
[----:B------:R-:W-:Y:S02]  /*7ff0*/  FSETP.NEU.FTZ.AND P3, PT, |R8|, |R9|, PT ;  /* 0x400000090800720b */ /* 0x000fe40003f7d200 */
[----:B------:R-:W-:Y:S01]  /*8000*/  FSETP.NEU.FTZ.AND P0, PT, R3, RZ, PT ;  /* 0x000000ff0300720b */ /* 0x000fe20003f1d000 */
[----:B------:R-:W-:Y:S01]  /*8010*/  FFMA.FTZ R17, R0, R17, 0.042200751602649688721 ;  /* 0x3d2cdab200117423 */ /* 0x000fe20000010011 */
[----:B------:R-:W-:-:S03]  /*8020*/  FSEL R3, R21, 1.8663789033889770508, P2 ;  /* 0x3feee58115037808 */ /* 0x000fc60001000000 */
        /* <DEDUP_REMOVED lines=18> */
.L_x_3779:
[----:B------:R-:W-:Y:S05]  /*8150*/  BSYNC.RECONVERGENT B2 ;  /* 0x0000000000027941 */ /* 0x000fea0003800200 */
.L_x_3771:
        /* <DEDUP_REMOVED lines=11> */
[----:B------:R-:W-:-:S04]  /*8210*/  IADD3 R0, PT, PT, R16, -0x42b17218, RZ ;  /* 0xbd4e8de810007810 */ /* 0x000fc80007ffe0ff */
        /* <DEDUP_REMOVED lines=13> */
[----:B------:R-:W5:Y:S04]  /*82f0*/  MUFU.EX2 R0, R0 ;  /* 0x0000000000007308 */ /* 0x000f680000000800 */
[----:B------:R-:W0:Y:S01]  /*8300*/  MUFU.SIN R13, R12 ;  /* 0x0000000c000d7308 */ /* 0x000e220000000400 */
[----:B-----5:R-:W-:-:S02]  /*8310*/  LEA.HI R3, R0, 0xffffffed, RZ, 0x9 ;  /* 0xffffffed00037811 */ /* 0x020fc400078f48ff */
[----:B------:R-:W-:Y:S02]  /*8320*/  LOP3.LUT R0, R0, 0x7fffff, RZ, 0xc0, !PT ;  /* 0x007fffff00007812 */ /* 0x000fe400078ec0ff */
[----:B------:R-:W-:Y:S02]  /*8330*/  LOP3.LUT R8, R3, 0xffff, RZ, 0xc0, !PT ;  /* 0x0000ffff03087812 */ /* 0x000fe400078ec0ff */
[----:B------:R-:W-:Y:S02]  /*8340*/  LOP3.LUT R0, R0, 0x7f000000, RZ, 0xfc, !PT ;  /* 0x7f00000000007812 */ /* 0x000fe400078efcff */
[----:B------:R-:W-:-:S03]  /*8350*/  LEA.HI R8, R8, R3, RZ, 0x11 ;  /* 0x0000000308087211 */ /* 0x000fc600078f88ff */
[-C--:B-1----:R-:W-:Y:S01]  /*8360*/  FMUL.FTZ R9, R9, R0.reuse ;  /* 0x0000000009097220 */ /* 0x082fe20000410000 */
[----:B------:R-:W-:Y:S01]  /*8370*/  PRMT R8, R8, 0x9910, RZ ;  /* 0x0000991008087816 */ /* 0x000fe200000000ff */
[----:B0-----:R-:W-:-:S03]  /*8380*/  FMUL.FTZ R13, R13, R0 ;  /* 0x000000000d0d7220 */ /* 0x001fc60000410000 */
        /* <DEDUP_REMOVED lines=10> */
.L_x_3801:
        /* <DEDUP_REMOVED lines=8> */
.L_x_3800:
[----:B------:R-:W-:-:S04]  /*84b0*/  FMUL.RZ R0, R9, 0.15915493667125701904 ;  /* 0x3e22f98309007820 */ /* 0x000fc8000040c000 */
[----:B------:R1:W0:Y:S08]  /*84c0*/  MUFU.COS R8, R0 ;  /* 0x0000000000087308 */ /* 0x0002300000000000 */
[----:B------:R1:W0:Y:S01]  /*84d0*/  MUFU.SIN R9, R0 ;  /* 0x0000000000097308 */ /* 0x0002220000000400 */
[----:B------:R-:W-:Y:S05]  /*84e0*/  BRA `(.L_x_3802) ;  /* 0x0000000000087947 */ /* 0x000fea0003800000 */
.L_x_3799:
[----:B------:R-:W-:-:S06]  /*84f0*/  FMUL.FTZ R8, R16, 1.4426950216293334961 ;  /* 0x3fb8aa3b10087820 */ /* 0x000fcc0000410000 */
[----:B------:R-:W1:Y:S02]  /*8500*/  MUFU.EX2 R8, R8 ;  /* 0x0000000800087308 */ /* 0x000e640000000800 */
.L_x_3802:
[----:B------:R-:W-:Y:S05]  /*8510*/  BSYNC.RECONVERGENT B0 ;  /* 0x0000000000007941 */ /* 0x000fea0003800200 */
.L_x_3798:
        /* <DEDUP_REMOVED lines=31> */
[----:B------:R-:W-:Y:S02]  /*8710*/  IMAD.MOV.U32 R17, RZ, RZ, 0x3f800000 ;  /* 0x3f800000ff117424 */ /* 0x000fe400078e00ff */
[----:B------:R-:W-:Y:S01]  /*8720*/  HFMA2 R20, -RZ, RZ, 1.3056640625, -1.8671875 ;  /* 0x3d39bf78ff147431 */ /* 0x000fe200000001ff */
        /* <DEDUP_REMOVED lines=42> */
.L_x_3810:
[----:B------:R-:W-:Y:S05]  /*89d0*/  BSYNC.RECONVERGENT B3 ;  /* 0x0000000000037941 */ /* 0x000fea0003800200 */
.L_x_3809:
        /* <DEDUP_REMOVED lines=29> */
.L_x_3808:
        /* <DEDUP_REMOVED lines=15> */
[----:B------:R-:W-:Y:S02]  /*8ca0*/  MOV R23, R3 ;  /* 0x0000000300177202 */ /* 0x000fe40000000f00 */
[----:B------:R-:W-:-:S07]  /*8cb0*/  MOV R22, 0x8cd0 ;  /* 0x00008cd000167802 */ /* 0x000fce0000000f00 */
[----:B--234-:R-:W-:Y:S05]  /*8cc0*/  CALL.REL.NOINC `($__internal_144_$__cuda_sm3x_div_rn_ftz_f32_slowpath) ;  /* 0x000000d000487944 */ /* 0x01cfea0003c00000 */
[----:B------:R-:W-:-:S07]  /*8cd0*/  MOV R13, R0 ;  /* 0x00000000000d7202 */ /* 0x000fce0000000f00 */
.L_x_3814:
[----:B------:R-:W-:Y:S05]  /*8ce0*/  BSYNC.RECONVERGENT B3 ;  /* 0x0000000000037941 */ /* 0x000fea0003800200 */
.L_x_3813:
        /* <DEDUP_REMOVED lines=22> */
[----:B------:R-:W-:-:S05]  /*8e50*/  IMAD.MOV.U32 R0, RZ, RZ, 0x4016cbe4 ;  /* 0x4016cbe4ff007424 */ /* 0x000fca00078e00ff */
[----:B------:R-:W-:Y:S02]  /*8e60*/  @!P2 FSEL R16, R0, 0.78539818525314331055, !P0 ;  /* 0x3f490fdb0010a808 */ /* 0x000fe40004000000 */
[----:B------:R-:W-:Y:S02]  /*8e70*/  @!P1 FSEL R16, RZ, 3.1415927410125732422, P0 ;  /* 0x40490fdbff109808 */ /* 0x000fe40000000000 */
[----:B------:R-:W-:Y:S02]  /*8e80*/  FSETP.NAN.FTZ.AND P0, PT, |R3|, |R3|, PT ;  /* 0x400000030300720b */ /* 0x000fe40003f18200 */
[----:B------:R-:W-:-:S04]  /*8e90*/  LOP3.LUT R16, R16, 0x80000000, R5, 0xb8, !PT ;  /* 0x8000000010107812 */ /* 0x000fc800078eb805 */
[----:B------:R-:W-:Y:S01]  /*8ea0*/  FSEL R4, R3, R16, P0 ;  /* 0x0000001003047208 */ /* 0x000fe20000000000 */
[----:B------:R-:W-:Y:S06]  /*8eb0*/  BRA `(.L_x_3811) ;  /* 0x0000001c00747947 */ /* 0x000fec0003800000 */
.L_x_3812:
        /* <DEDUP_REMOVED lines=28> */
.L_x_3816:
[-C--:B------:R-:W-:Y:S02]  /*9080*/  FSETP.GEU.FTZ.AND P3, PT, R20, R23.reuse, PT ;  /* 0x000000171400720b */ /* 0x080fe40003f7e000 */
[----:B------:R-:W-:Y:S02]  /*9090*/  LOP3.LUT R2, R2, 0xfffffff7, RZ, 0xc0, !PT ;  /* 0xfffffff702027812 */ /* 0x000fe400078ec0ff */
[----:B------:R-:W-:Y:S02]  /*90a0*/  FSEL R27, R23, R20, P3 ;  /* 0x00000014171b7208 */ /* 0x000fe40001800000 */
[----:B------:R-:W-:Y:S02]  /*90b0*/  FSEL R20, R20, R23, P3 ;  /* 0x0000001714147208 */ /* 0x000fe40001800000 */
[----:B------:R-:W-:-:S04]  /*90c0*/  FSETP.GEU.FTZ.AND P0, PT, R27, R22, PT ;  /* 0x000000161b00720b */ /* 0x000fc80003f1e000 */
[----:B------:R-:W-:Y:S02]  /*90d0*/  FSEL R29, R22, R27, P0 ;  /* 0x0000001b161d7208 */ /* 0x000fe40000000000 */
[----:B------:R-:W-:Y:S02]  /*90e0*/  @P3 LOP3.LUT R2, R2, 0x8, RZ, 0xfc, !PT ;  /* 0x0000000802023812 */ /* 0x000fe400078efcff */
[----:B------:R-:W-:-:S04]  /*90f0*/  FSETP.GEU.FTZ.AND P0, PT, R29, R24, PT ;  /* 0x000000181d00720b */ /* 0x000fc80003f1e000 */
[----:B------:R-:W-:-:S04]  /*9100*/  FSEL R28, R24, R29, P0 ;  /* 0x0000001d181c7208 */ /* 0x000fc80000000000 */
[----:B------:R-:W-:-:S04]  /*9110*/  FSETP.GEU.FTZ.AND P0, PT, R28, R25, PT ;  /* 0x000000191c00720b */ /* 0x000fc80003f1e000 */
[----:B------:R-:W-:-:S04]  /*9120*/  FSEL R31, R25, R28, P0 ;  /* 0x0000001c191f7208 */ /* 0x000fc80000000000 */
[----:B------:R-:W-:-:S04]  /*9130*/  FSETP.GEU.FTZ.AND P0, PT, R31, R26, PT ;  /* 0x0000001a1f00720b */ /* 0x000fc80003f1e000 */
[----:B------:R-:W-:Y:S02]  /*9140*/  FSEL R30, R26, R31, P0 ;  /* 0x0000001f1a1e7208 */ /* 0x000fe40000000000 */
[----:B------:R-:W-:Y:S02]  /*9150*/  P2R R39, PR, RZ, 0x1 ;  /* 0x00000001ff277803 */ /* 0x000fe40000000000 */
[----:B------:R-:W-:-:S04]  /*9160*/  FSETP.GEU.FTZ.AND P1, PT, R30, R3, PT ;  /* 0x000000031e00720b */ /* 0x000fc80003f3e000 */
[----:B------:R-:W-:Y:S02]  /*9170*/  FSEL R32, R3, R30, P1 ;  /* 0x0000001e03207208 */ /* 0x000fe40000800000 */
[----:B------:R-:W-:Y:S02]  /*9180*/  P2R R40, PR, RZ, 0x2 ;  /* 0x00000002ff287803 */ /* 0x000fe40000000000 */
[----:B------:R-:W-:-:S04]  /*9190*/  FSETP.GEU.FTZ.AND P2, PT, R32, R19, PT ;  /* 0x000000132000720b */ /* 0x000fc80003f5e000 */
[----:B------:R-:W-:Y:S02]  /*91a0*/  FSEL R34, R19, R32, P2 ;  /* 0x0000002013227208 */ /* 0x000fe40001000000 */
[----:B------:R-:W-:Y:S02]  /*91b0*/  PLOP3.LUT P6, PT, P2, P0, P1, 0x80, 0x0 ;  /* 0x000000000000781c */ /* 0x000fe400017c1010 */
[----:B------:R-:W-:Y:S02]  /*91c0*/  FSETP.GEU.FTZ.AND P3, PT, R34, R17, PT ;  /* 0x000000112200720b */ /* 0x000fe40003f7e000 */
[----:B------:R-:W-:Y:S02]  /*91d0*/  FSETP.GEU.FTZ.AND P1, PT, R28, R25, PT ;  /* 0x000000191c00720b */ /* 0x000fe40003f3e000 */
[----:B------:R-:W-:Y:S02]  /*91e0*/  FSEL R36, R17, R34, P3 ;  /* 0x0000002211247208 */ /* 0x000fe40001800000 */
[----:B------:R-:W-:-:S02]  /*91f0*/  P2R R38, PR, RZ, 0x4 ;  /* 0x00000004ff267803 */ /* 0x000fc40000000000 */
[----:B------:R-:W-:Y:S02]  /*9200*/  FSETP.GEU.FTZ.AND P4, PT, R36, R21, PT ;  /* 0x000000152400720b */ /* 0x000fe40003f9e000 */
[----:B------:R-:W-:Y:S02]  /*9210*/  P2R R37, PR, RZ, 0x8 ;  /* 0x00000008ff257803 */ /* 0x000fe40000000000 */
[----:B------:R-:W-:Y:S02]  /*9220*/  FSEL R33, R21, R36, P4 ;  /* 0x0000002415217208 */ /* 0x000fe40002000000 */
[----:B------:R-:W-:Y:S02]  /*9230*/  PLOP3.LUT P0, PT, P4, P6, P3, 0x80, 0x0 ;  /* 0x000000000000781c */ /* 0x000fe4000270d030 */
[----:B------:R-:W-:Y:S02]  /*9240*/  FSETP.GEU.FTZ.AND P5, PT, R33, R0, PT ;  /* 0x000000002100720b */ /* 0x000fe40003fbe000 */
[----:B------:R-:W-:-:S02]  /*9250*/  P2R R23, PR, RZ, 0x10 ;  /* 0x00000010ff177803 */ /* 0x000fc40000000000 */
[----:B------:R-:W-:Y:S02]  /*9260*/  FSEL R35, R0, R33, P5 ;  /* 0x0000002100237208 */ /* 0x000fe40002800000 */
[----:B------:R-:W-:Y:S02]  /*9270*/  FSETP.GEU.FTZ.AND P4, PT, R29, R24, PT ;  /* 0x000000181d00720b */ /* 0x000fe40003f9e000 */
[----:B------:R-:W-:Y:S02]  /*9280*/  FSETP.GEU.FTZ.AND P6, PT, R35, R16, PT ;  /* 0x000000102300720b */ /* 0x000fe40003fde000 */
[----:B------:R-:W-:Y:S02]  /*9290*/  LOP3.LUT P3, RZ, R2, 0x8, RZ, 0xc0, !PT ;  /* 0x0000000802ff7812 */ /* 0x000fe4000786c0ff */
[----:B------:R-:W-:Y:S02]  /*92a0*/  PLOP3.LUT P0, PT, P6, P0, P5, 0x80, 0x0 ;  /* 0x000000000000781c */ /* 0x000fe40003701050 */
[----:B------:R-:W-:-:S02]  /*92b0*/  FSETP.GEU.FTZ.AND P2, PT, R27, R22, PT ;  /* 0x000000161b00720b */ /* 0x000fc40003f5e000 */
[----:B------:R-:W-:Y:S02]  /*92c0*/  PLOP3.LUT P0, PT, P0, P4, P1, 0x80, 0x0 ;  /* 0x000000000000781c */ /* 0x000fe40000709010 */
[----:B------:R-:W-:Y:S02]  /*92d0*/  LOP3.LUT R2, R2, 0xfffffff7, RZ, 0xc0, !PT ;  /* 0xfffffff702027812 */ /* 0x000fe400078ec0ff */
[----:B------:R-:W-:Y:S02]  /*92e0*/  PLOP3.LUT P0, PT, P0, P2, P3, 0x80, 0x0 ;  /* 0x000000000000781c */ /* 0x000fe40000705030 */
[----:B------:R-:W-:Y:S02]  /*92f0*/  ISETP.NE.AND P3, PT, R37, RZ, PT ;  /* 0x000000ff2500720c */ /* 0x000fe40003f65270 */
[----:B------:R-:W-:Y:S02]  /*9300*/  ISETP.NE.AND P2, PT, R38, RZ, PT ;  /* 0x000000ff2600720c */ /* 0x000fe40003f45270 */
[----:B------:R-:W-:-:S02]  /*9310*/  P2R R37, PR, RZ, 0x20 ;  /* 0x00000020ff257803 */ /* 0x000fc40000000000 */
[----:B------:R-:W-:Y:S02]  /*9320*/  FSETP.GEU.FTZ.AND P5, PT, R27, R22, PT ;  /* 0x000000161b00720b */ /* 0x000fe40003fbe000 */
[----:B------:R-:W-:Y:S02]  /*9330*/  P2R R38, PR, RZ, 0x40 ;  /* 0x00000040ff267803 */ /* 0x000fe40000000000 */
[----:B------:R-:W-:Y:S02]  /*9340*/  FSETP.GEU.FTZ.AND P6, PT, R29, R24, PT ;  /* 0x000000181d00720b */ /* 0x000fe40003fde000 */
[----:B------:R-:W-:Y:S02]  /*9350*/  @P0 LOP3.LUT R2, R2, 0x8, RZ, 0xfc, !PT ;  /* 0x0000000802020812 */ /* 0x000fe400078efcff */
[----:B------:R-:W-:Y:S02]  /*9360*/  ISETP.NE.AND P4, PT, R23, RZ, PT ;  /* 0x000000ff1700720c */ /* 0x000fe40003f85270 */
[----:B------:R-:W-:-:S02]  /*9370*/  ISETP.NE.AND P0, PT, R39, RZ, PT ;  /* 0x000000ff2700720c */ /* 0x000fc40003f05270 */
[----:B------:R-:W-:Y:S02]  /*9380*/  FSEL R23, R27, R22, P5 ;  /* 0x000000161b177208 */ /* 0x000fe40002800000 */
[----:B------:R-:W-:Y:S02]  /*9390*/  FSEL R22, R29, R24, P6 ;  /* 0x000000181d167208 */ /* 0x000fe40003000000 */
[----:B------:R-:W-:Y:S02]  /*93a0*/  FSEL R24, R28, R25, P1 ;  /* 0x000000191c187208 */ /* 0x000fe40000800000 */
[----:B------:R-:W-:Y:S02]  /*93b0*/  FSEL R25, R31, R26, P0 ;  /* 0x0000001a1f197208 */ /* 0x000fe40000000000 */
[----:B------:R-:W-:Y:S02]  /*93c0*/  LOP3.LUT P0, RZ, R2, 0x8, RZ, 0xc0, !PT ;  /* 0x0000000802ff7812 */ /* 0x000fe4000780c0ff */
[----:B------:R-:W-:-:S02]  /*93d0*/  ISETP.NE.AND P1, PT, R40, RZ, PT ;  /* 0x000000ff2800720c */ /* 0x000fc40003f25270 */
[----:B------:R-:W-:Y:S02]  /*93e0*/  ISETP.NE.AND P5, PT, R37, RZ, PT ;  /* 0x000000ff2500720c */ /* 0x000fe40003fa5270 */
[----:B------:R-:W-:Y:S02]  /*93f0*/  FSEL R26, R30, R3, P1 ;  /* 0x000000031e1a7208 */ /* 0x000fe40000800000 */
[----:B------:R-:W-:Y:S02]  /*9400*/  ISETP.NE.AND P6, PT, R38, RZ, PT ;  /* 0x000000ff2600720c */ /* 0x000fe40003fc5270 */
        /* <DEDUP_REMOVED lines=8> */
.L_x_3815:
        /* <DEDUP_REMOVED lines=11> */
[----:B------:R-:W-:-:S03]  /*9540*/  HFMA2 R17, -RZ, RZ, 1.625, 0 ;  /* 0x3e800000ff117431 */ /* 0x000fc600000001ff */
        /* <DEDUP_REMOVED lines=12> */
[----:B------:R-:W-:-:S03]  /*9610*/  MOV R17, 0x3d39bf78 ;  /* 0x3d39bf7800117802 */ /* 0x000fc60000000f00 */
        /* <DEDUP_REMOVED lines=32> */
.L_x_3818:
[----:B------:R-:W-:Y:S05]  /*9820*/  BSYNC.RECONVERGENT B3 ;  /* 0x0000000000037941 */ /* 0x000fea0003800200 */
.L_x_3817:
        /* <DEDUP_REMOVED lines=21> */
[----:B------:R-:W-:Y:S02]  /*9980*/  HFMA2 R0, -RZ, RZ, 2.04296875, -15.78125 ;  /* 0x4016cbe4ff007431 */ /* 0x000fe400000001ff */
[----:B------:R-:W-:-:S03]  /*9990*/  FADD.FTZ R3, |R4|, |R5| ;  /* 0x4000000504037221 */ /* 0x000fc60000010200 */
[----:B------:R-:W-:Y:S02]  /*99a0*/  @!P2 FSEL R16, R0, 0.78539818525314331055, !P1 ;  /* 0x3f490fdb0010a808 */ /* 0x000fe40004800000 */
[----:B------:R-:W-:Y:S02]  /*99b0*/  @!P0 FSEL R16, RZ, 3.1415927410125732422, P1 ;  /* 0x40490fdbff108808 */ /* 0x000fe40000800000 */
[----:B------:R-:W-:Y:S02]  /*99c0*/  FSETP.NAN.FTZ.AND P0, PT, |R3|, |R3|, PT ;  /* 0x400000030300720b */ /* 0x000fe40003f18200 */
[----:B------:R-:W-:-:S04]  /*99d0*/  LOP3.LUT R16, R16, 0x80000000, R5, 0xb8, !PT ;  /* 0x8000000010107812 */ /* 0x000fc800078eb805 */
[----:B------:R-:W-:Y:S01]  /*99e0*/  FSEL R4, R3, R16, P0 ;  /* 0x0000001003047208 */ /* 0x000fe20000000000 */
[----:B------:R-:W-:Y:S06]  /*99f0*/  BRA `(.L_x_3811) ;  /* 0x0000001000a47947 */ /* 0x000fec0003800000 */
.L_x_3807:
[CC--:B------:R-:W-:Y:S01]  /*9a00*/  VIMNMX R16, PT, PT, R13.reuse, R12.reuse, !PT ;  /* 0x0000000c0d107248 */ /* 0x0c0fe20007fe0100 */
[----:B------:R-:W1:Y:S01]  /*9a10*/  MUFU.RCP R22, R3 ;  /* 0x0000000300167308 */ /* 0x000e620000001000 */
        /* <DEDUP_REMOVED lines=10> */
[----:B-1----:R-:W-:-:S04]  /*9ac0*/  FFMA R13, -R3, R22, 1 ;  /* 0x3f800000030d7423 */ /* 0x002fc80000000116 */
[----:B------:R-:W-:Y:S01]  /*9ad0*/  FFMA R13, R22, R13, R22 ;  /* 0x0000000d160d7223 */ /* 0x000fe20000000016 */
[----:B------:R-:W1:Y:S02]  /*9ae0*/  MUFU.SQRT R20, R20 ;  /* 0x0000001400147308 */ /* 0x000e640000002000 */
[----:B-1----:R-:W-:Y:S01]  /*9af0*/  @P0 FMUL.FTZ R16, R20, R17 ;  /* 0x0000001114100220 */ /* 0x002fe20000410000 */
[----:B------:R-:W-:Y:S01]  /*9b00*/  FSETP.NEU.FTZ.AND P0, PT, R12, +INF , PT ;  /* 0x7f8000000c00780b */ /* 0x000fe20003f1d000 */
[----:B------:R-:W-:-:S03]  /*9b10*/  FFMA R12, R0, R13, RZ ;  /* 0x0000000d000c7223 */ /* 0x000fc600000000ff */
[----:B------:R-:W-:Y:S01]  /*9b20*/  FSEL R16, R16, +INF , P0 ;  /* 0x7f80000010107808 */ /* 0x000fe20000000000 */
[----:B------:R-:W-:-:S04]  /*9b30*/  FFMA R17, -R3, R12, R0 ;  /* 0x0000000c03117223 */ /* 0x000fc80000000100 */
[----:B------:R-:W-:Y:S01]  /*9b40*/  FFMA R13, R13, R17, R12 ;  /* 0x000000110d0d7223 */ /* 0x000fe2000000000c */
[----:B------:R-:W1:Y:S08]  /*9b50*/  MUFU.LG2 R16, R16 ;  /* 0x0000001000107308 */ /* 0x000e700000000c00 */
[----:B------:R-:W5:Y:S01]  /*9b60*/  FCHK P0, R0, R3 ;  /* 0x0000000300007302 */ /* 0x000f620000000000 */
[----:B-1----:R-:W-:Y:S01]  /*9b70*/  FMUL.FTZ R12, R16, 0.69314718246459960938 ;  /* 0x3f317218100c7820 */ /* 0x002fe20000410000 */
[----:B-----5:R-:W-:Y:S06]  /*9b80*/  @!P0 BRA `(.L_x_3820) ;  /* 0x0000000000108947 */ /* 0x020fec0003800000 */
[----:B------:R-:W-:Y:S02]  /*9b90*/  MOV R23, R3 ;  /* 0x0000000300177202 */ /* 0x000fe40000000f00 */
[----:B------:R-:W-:-:S07]  /*9ba0*/  MOV R22, 0x9bc0 ;  /* 0x00009bc000167802 */ /* 0x000fce0000000f00 */
[----:B0-234-:R-:W-:Y:S05]  /*9bb0*/  CALL.REL.NOINC `($__internal_144_$__cuda_sm3x_div_rn_ftz_f32_slowpath) ;  /* 0x000000c0008c7944 */ /* 0x01dfea0003c00000 */
[----:B------:R-:W-:-:S07]  /*9bc0*/  MOV R13, R0 ;  /* 0x00000000000d7202 */ /* 0x000fce0000000f00 */
.L_x_3820:
[----:B------:R-:W-:Y:S05]  /*9bd0*/  BSYNC.RECONVERGENT B3 ;  /* 0x0000000000037941 */ /* 0x000fea0003800200 */
.L_x_3819:
[----:B------:R-:W-:Y:S02]  /*9be0*/  IMAD.MOV.U32 R17, RZ, RZ, 0x3b33710b ;  /* 0x3b33710bff117424 */ /* 0x000fe400078e00ff */
        /* <DEDUP_REMOVED lines=28> */
.L_x_3806:
[----:B------:R-:W-:-:S13]  /*9db0*/  FSETP.GEU.FTZ.AND P0, PT, R0, 9.999999682655225389e-20, PT ;  /* 0x1fec1e4a0000780b */ /* 0x000fda0003f1e000 */
[----:B------:R-:W-:Y:S05]  /*9dc0*/  @!P0 BRA `(.L_x_3821) ;  /* 0x00000004001c8947 */ /* 0x000fea0003800000 */
[----:B------:R-:W-:Y:S01]  /*9dd0*/  FMUL.FTZ R16, R0, R0 ;  /* 0x0000000000107220 */ /* 0x000fe20000410000 */
[----:B------:R-:W-:Y:S01]  /*9de0*/  HFMA2 R20, -RZ, RZ, 1.625, 0 ;  /* 0x3e800000ff147431 */ /* 0x000fe200000001ff */
[----:B------:R-:W-:Y:S01]  /*9df0*/  MOV R17, 0x3d39bf78 ;  /* 0x3d39bf7800117802 */ /* 0x000fe20000000f00 */
        /* <DEDUP_REMOVED lines=13> */
[----:B------:R-:W-:-:S03]  /*9ed0*/  HFMA2 R17, -RZ, RZ, 1.875, 0 ;  /* 0x3f800000ff117431 */ /* 0x000fc600000001ff */
        /* <DEDUP_REMOVED lines=24> */
[----:B0-234-:R-:W-:Y:S05]  /*a060*/  CALL.REL.NOINC `($__internal_144_$__cuda_sm3x_div_rn_ftz_f32_slowpath) ;  /* 0x000000bc00607944 */ /* 0x01dfea0003c00000 */
[----:B------:R-:W-:-:S07]  /*a070*/  MOV R3, R0 ;  /* 0x0000000000037202 */ /* 0x000fce0000000f00 */
.L_x_3823:
[----:B------:R-:W-:Y:S05]  /*a080*/  BSYNC.RECONVERGENT B3 ;  /* 0x0000000000037941 */ /* 0x000fea0003800200 */
.L_x_3822:
        /* <DEDUP_REMOVED lines=23> */
[----:B------:R-:W-:Y:S02]  /*a200*/  FSETP.NAN.FTZ.AND P0, PT, |R3|, |R3|, PT ;  /* 0x400000030300720b */ /* 0x000fe40003f18200 */
[----:B------:R-:W-:-:S04]  /*a210*/  LOP3.LUT R16, R16, 0x80000000, R5, 0xb8, !PT ;  /* 0x8000000010107812 */ /* 0x000fc800078eb805 */
[----:B------:R-:W-:Y:S01]  /*a220*/  FSEL R4, R3, R16, P0 ;  /* 0x0000001003047208 */ /* 0x000fe20000000000 */
[----:B------:R-:W-:Y:S06]  /*a230*/  BRA `(.L_x_3811) ;  /* 0x0000000800947947 */ /* 0x000fec0003800000 */
.L_x_3821:
[----:B------:R-:W-:Y:S01]  /*a240*/  HFMA2 R3, -RZ, RZ, 1.875, 0 ;  /* 0x3f800000ff037431 */ /* 0x000fe200000001ff */
        /* <DEDUP_REMOVED lines=10> */
[----:B------:R-:W-:Y:S02]  /*a2f0*/  MOV R23, 0x3f800000 ;  /* 0x3f80000000177802 */ /* 0x000fe40000000f00 */
[----:B------:R-:W-:-:S07]  /*a300*/  MOV R22, 0xa320 ;  /* 0x0000a32000167802 */ /* 0x000fce0000000f00 */
[----:B0-234-:R-:W-:Y:S05]  /*a310*/  CALL.REL.NOINC `($__internal_144_$__cuda_sm3x_div_rn_ftz_f32_slowpath) ;  /* 0x000000b800b47944 */ /* 0x01dfea0003c00000 */
[----:B------:R-:W-:-:S07]  /*a320*/  MOV R3, R0 ;  /* 0x0000000000037202 */ /* 0x000fce0000000f00 */
.L_x_3825:
[----:B------:R-:W-:Y:S05]  /*a330*/  BSYNC.RECONVERGENT B3 ;  /* 0x0000000000037941 */ /* 0x000fea0003800200 */
.L_x_3824:
        /* <DEDUP_REMOVED lines=27> */
.L_x_3805:
[----:B------:R-:W-:Y:S01]  /*a4f0*/  FMUL.FTZ R12, R4, 0.36787945032119750977 ;  /* 0x3ebc5ab2040c7820 */ /* 0x000fe20000410000 */
[----:B------:R-:W-:Y:S01]  /*a500*/  FMUL.FTZ R13, R5, 0.36787945032119750977 ;  /* 0x3ebc5ab2050d7820 */ /* 0x000fe20000410000 */
[----:B------:R-:W1:Y:S01]  /*a510*/  MUFU.RCP R22, R3 ;  /* 0x0000000300167308 */ /* 0x000e620000001000 */
[----:B------:R-:W-:Y:S01]  /*a520*/  BSSY.RECONVERGENT B3, `(.L_x_3826) ;  /* 0x000001f000037945 */ /* 0x000fe20003800200 */
        /* <DEDUP_REMOVED lines=17> */
[----:B------:R-:W-:Y:S01]  /*a640*/  FFMA R12, R0, R13, RZ ;  /* 0x0000000d000c7223 */ /* 0x000fe200000000ff */
[----:B------:R-:W-:Y:S02]  /*a650*/  MOV R17, 0x3f800000 ;  /* 0x3f80000000117802 */ /* 0x000fe40000000f00 */
[----:B------:R-:W-:Y:S01]  /*a660*/  FSEL R16, R16, +INF , P0 ;  /* 0x7f80000010107808 */ /* 0x000fe20000000000 */
[----:B------:R-:W-:-:S04]  /*a670*/  FFMA R19, -R3, R12, R0 ;  /* 0x0000000c03137223 */ /* 0x000fc80000000100 */
[----:B------:R-:W-:Y:S01]  /*a680*/  FFMA R13, R13, R19, R12 ;  /* 0x000000130d0d7223 */ /* 0x000fe2000000000c */
[----:B------:R-:W1:Y:S08]  /*a690*/  MUFU.LG2 R16, R16 ;  /* 0x0000001000107308 */ /* 0x000e700000000c00 */
[----:B------:R-:W5:Y:S01]  /*a6a0*/  FCHK P0, R0, R3 ;  /* 0x0000000300007302 */ /* 0x000f620000000000 */
[----:B-1----:R-:W-:Y:S01]  /*a6b0*/  FFMA.FTZ R12, R16, 0.69314718246459960938, R17 ;  /* 0x3f317218100c7823 */ /* 0x002fe20000010011 */
[----:B-----5:R-:W-:Y:S06]  /*a6c0*/  @!P0 BRA `(.L_x_3827) ;  /* 0x0000000000108947 */ /* 0x020fec0003800000 */
[----:B------:R-:W-:Y:S02]  /*a6d0*/  MOV R23, R3 ;  /* 0x0000000300177202 */ /* 0x000fe40000000f00 */
[----:B------:R-:W-:-:S07]  /*a6e0*/  MOV R22, 0xa700 ;  /* 0x0000a70000167802 */ /* 0x000fce0000000f00 */
[----:B0-234-:R-:W-:Y:S05]  /*a6f0*/  CALL.REL.NOINC `($__internal_144_$__cuda_sm3x_div_rn_ftz_f32_slowpath) ;  /* 0x000000b400bc7944 */ /* 0x01dfea0003c00000 */
[----:B------:R-:W-:-:S07]  /*a700*/  MOV R13, R0 ;  /* 0x00000000000d7202 */ /* 0x000fce0000000f00 */
.L_x_3827:
[----:B------:R-:W-:Y:S05]  /*a710*/  BSYNC.RECONVERGENT B3 ;  /* 0x0000000000037941 */ /* 0x000fea0003800200 */
.L_x_3826:
        /* <DEDUP_REMOVED lines=29> */
.L_x_3804:
        /* <DEDUP_REMOVED lines=26> */
[----:B------:R-:W-:Y:S01]  /*aa90*/  IMAD.MOV.U32 R23, RZ, RZ, R3 ;  /* 0x000000ffff177224 */ /* 0x000fe200078e0003 */
[----:B------:R-:W-:-:S07]  /*aaa0*/  MOV R22, 0xaac0 ;  /* 0x0000aac000167802 */ /* 0x000fce0000000f00 */
[----:B0-234-:R-:W-:Y:S05]  /*aab0*/  CALL.REL.NOINC `($__internal_144_$__cuda_sm3x_div_rn_ftz_f32_slowpath) ;  /* 0x000000b000cc7944 */ /* 0x01dfea0003c00000 */
[----:B------:R-:W-:-:S07]  /*aac0*/  MOV R16, R0 ;  /* 0x0000000000107202 */ /* 0x000fce0000000f00 */
.L_x_3829:
[----:B------:R-:W-:Y:S05]  /*aad0*/  BSYNC.RECONVERGENT B3 ;  /* 0x0000000000037941 */ /* 0x000fea0003800200 */
.L_x_3828:
        /* <DEDUP_REMOVED lines=8> */
[----:B------:R-:W-:-:S03]  /*ab60*/  HFMA2 R3, -RZ, RZ, 2.04296875, -15.78125 ;  /* 0x4016cbe4ff037431 */ /* 0x000fc600000001ff */
        /* <DEDUP_REMOVED lines=12> */
[----:B------:R-:W-:Y:S01]  /*ac30*/  @!P3 FSEL R0, R3, 0.78539818525314331055, !P1 ;  /* 0x3f490fdb0300b808 */ /* 0x000fe20004800000 */
[----:B------:R-:W-:Y:S01]  /*ac40*/  FADD.FTZ R3, |R4|, |R5| ;  /* 0x4000000504037221 */ /* 0x000fe20000010200 */
[----:B------:R-:W-:-:S04]  /*ac50*/  @!P0 FSEL R0, RZ, 3.1415927410125732422, P1 ;  /* 0x40490fdbff008808 */ /* 0x000fc80000800000 */
[----:B------:R-:W-:Y:S02]  /*ac60*/  FSETP.NAN.FTZ.AND P0, PT, |R3|, |R3|, PT ;  /* 0x400000030300720b */ /* 0x000fe40003f18200 */
[----:B------:R-:W-:-:S04]  /*ac70*/  LOP3.LUT R0, R0, 0x80000000, R5, 0xb8, !PT ;  /* 0x8000000000007812 */ /* 0x000fc800078eb805 */
[----:B------:R-:W-:-:S07]  /*ac80*/  FSEL R4, R3, R0, P0 ;  /* 0x0000000003047208 */ /* 0x000fce0000000000 */
.L_x_3811:
[----:B------:R-:W-:Y:S05]  /*ac90*/  BSYNC.RECONVERGENT B2 ;  /* 0x0000000000027941 */ /* 0x000fea0003800200 */
.L_x_3803:
        /* <DEDUP_REMOVED lines=45> */
.L_x_3833:
        /* <DEDUP_REMOVED lines=8> */
.L_x_3832:
[----:B------:R-:W-:-:S04]  /*aff0*/  FMUL.RZ R0, R5, 0.15915493667125701904 ;  /* 0x3e22f98305007820 */ /* 0x000fc8000040c000 */
[----:B------:R1:W0:Y:S08]  /*b000*/  MUFU.COS R4, R0 ;  /* 0x0000000000047308 */ /* 0x0002300000000000 */
[----:B------:R1:W0:Y:S01]  /*b010*/  MUFU.SIN R5, R0 ;  /* 0x0000000000057308 */ /* 0x0002220000000400 */
[----:B------:R-:W-:Y:S05]  /*b020*/  BRA `(.L_x_3834) ;  /* 0x0000000000087947 */ /* 0x000fea0003800000 */
.L_x_3831:
[----:B------:R-:W-:-:S06]  /*b030*/  FMUL.FTZ R4, R12, 1.4426950216293334961 ;  /* 0x3fb8aa3b0c047820 */ /* 0x000fcc0000410000 */
[----:B------:R-:W1:Y:S02]  /*b040*/  MUFU.EX2 R4, R4 ;  /* 0x0000000400047308 */ /* 0x000e640000000800 */
.L_x_3834:
[----:B------:R-:W-:Y:S05]  /*b050*/  BSYNC.RECONVERGENT B0 ;  /* 0x0000000000007941 */ /* 0x000fea0003800200 */
.L_x_3830:
[----:B------:R-:W-:Y:S01]  /*b060*/  IADD3 R7, P0, PT, R18, UR4, RZ ;  /* 0x0000000412077c10 */ /* 0x000fe2000ff1e0ff */
[----:B------:R-:W-:-:S03]  /*b070*/  ULEA UR4, UP0, UR12, UR4, 0x2 ;  /* 0x000000040c047291 */ /* 0x000fc6000f8010ff */
[C---:B-1----:R-:W-:Y:S02]  /*b080*/  IADD3 R0, P1, PT, R7.reuse, UR12, RZ ;  /* 0x0000000c07007c10 */ /* 0x042fe4000ff3e0ff */
[----:B------:R-:W-:Y:S01]  /*b090*/  IADD3.X R16, PT, PT, RZ, UR5, RZ, P0, !PT ;  /* 0x00000005ff107c10 */ /* 0x000fe200087fe4ff */
[----:B------:R-:W-:Y:S01]  /*b0a0*/  UIADD3.X UR5, UPT, UPT, URZ, UR5, URZ, UP0, !UPT ;  /* 0x00000005ff057290 */ /* 0x000fe200087fe4ff */
[C---:B------:R-:W-:Y:S01]  /*b0b0*/  IADD3 R17, P2, PT, R0.reuse, UR12, RZ ;  /* 0x0000000c00117c10 */ /* 0x040fe2000ff5e0ff */
[----:B------:R-:W-:Y:S01]  /*b0c0*/  UISETP.GE.U32.AND UP0, UPT, UR4, UR13, UPT ;  /* 0x0000000d0400728c */ /* 0x000fe2000bf06070 */
[----:B------:R-:W-:Y:S02]  /*b0d0*/  IADD3.X R3, PT, PT, RZ, R16, RZ, P1, !PT ;  /* 0x00000010ff037210 */ /* 0x000fe40000ffe4ff */
[----:B------:R-:W-:Y:S01]  /*b0e0*/  ISETP.GE.U32.AND P0, PT, R7, UR13, PT ;  /* 0x0000000d07007c0c */ /* 0x000fe2000bf06070 */
[----:B------:R-:W-:Y:S01]  /*b0f0*/  UISETP.GE.U32.AND.EX UP0, UPT, UR5, UR14, UPT, UP0 ;  /* 0x0000000e0500728c */ /* 0x000fe2000bf06100 */
[----:B------:R-:W-:-:S02]  /*b100*/  ISETP.GE.U32.AND P1, PT, R0, UR13, PT ;  /* 0x0000000d00007c0c */ /* 0x000fc4000bf26070 */
[C---:B------:R-:W-:Y:S02]  /*b110*/  IADD3 R19, P4, PT, R17.reuse, UR12, RZ ;  /* 0x0000000c11137c10 */ /* 0x040fe4000ff9e0ff */
[----:B------:R-:W-:Y:S02]  /*b120*/  IADD3.X R22, PT, PT, RZ, R3, RZ, P2, !PT ;  /* 0x00000003ff167210 */ /* 0x000fe400017fe4ff */
[----:B------:R-:W-:Y:S02]  /*b130*/  ISETP.GE.U32.AND.EX P0, PT, R16, UR14, PT, P0 ;  /* 0x0000000e10007c0c */ /* 0x000fe4000bf06100 */
[----:B------:R-:W-:Y:S02]  /*b140*/  ISETP.GE.U32.AND P2, PT, R17, UR13, PT ;  /* 0x0000000d11007c0c */ /* 0x000fe4000bf46070 */
[----:B------:R-:W-:Y:S02]  /*b150*/  ISETP.GE.U32.AND.EX P1, PT, R3, UR14, PT, P1 ;  /* 0x0000000e03007c0c */ /* 0x000fe4000bf26110 */
[----:B------:R-:W-:-:S02]  /*b160*/  ISETP.GE.U32.AND P3, PT, R19, UR13, PT ;  /* 0x0000000d13007c0c */ /* 0x000fc4000bf66070 */
[----:B------:R-:W-:Y:S02]  /*b170*/  IADD3.X R24, PT, PT, RZ, R22, RZ, P4, !PT ;  /* 0x00000016ff187210 */ /* 0x000fe400027fe4ff */
[----:B------:R-:W-:Y:S02]  /*b180*/  ISETP.GE.U32.AND.EX P2, PT, R22, UR14, PT, P2 ;  /* 0x0000000e16007c0c */ /* 0x000fe4000bf46120 */
[----:B------:R-:W-:Y:S02]  /*b190*/  ISETP.GE.U32.AND.EX P3, PT, R24, UR14, PT, P3 ;  /* 0x0000000e18007c0c */ /* 0x000fe4000bf66130 */
[----:B------:R-:W-:-:S03]  /*b1a0*/  @!P0 LEA R6, P4, R7, UR10, 0x3 ;  /* 0x0000000a07068c11 */ /* 0x000fc6000f8818ff */
[C---:B------:R-:W-:Y:S02]  /*b1b0*/  @!P1 LEA R12, P5, R0.reuse, UR10, 0x3 ;  /* 0x0000000a000c9c11 */ /* 0x040fe4000f8a18ff */
[----:B------:R-:W-:Y:S02]  /*b1c0*/  @!P0 LEA.HI.X R7, R7, UR11, R16, 0x3, P4 ;  /* 0x0000000b07078c11 */ /* 0x000fe4000a0f1c10 */
[----:B------:R-:W-:Y:S02]  /*b1d0*/  @!P1 LEA.HI.X R13, R0, UR11, R3, 0x3, P5 ;  /* 0x0000000b000d9c11 */ /* 0x000fe4000a8f1c03 */
[----:B------:R-:W-:Y:S01]  /*b1e0*/  @!P2 LEA R16, P4, R17, UR10, 0x3 ;  /* 0x0000000a1110ac11 */ /* 0x000fe2000f8818ff */
[----:B0-23--:R2:W-:Y:S01]  /*b1f0*/  @!P0 STG.E.64 desc[UR16][R6.64], R10 ;  /* 0x0000000a06008986 */ /* 0x00d5e2000c101b10 */
[----:B------:R-:W-:Y:S02]  /*b200*/  @!P3 LEA R20, P5, R19, UR10, 0x3 ;  /* 0x0000000a1314bc11 */ /* 0x000fe4000f8a18ff */
[----:B------:R-:W-:Y:S01]  /*b210*/  @!P2 LEA.HI.X R17, R17, UR11, R22, 0x3, P4 ;  /* 0x0000000b1111ac11 */ /* 0x000fe2000a0f1c16 */
[----:B----4-:R2:W-:Y:S01]  /*b220*/  @!P1 STG.E.64 desc[UR16][R12.64], R14 ;  /* 0x0000000e0c009986 */ /* 0x0105e2000c101b10 */
[----:B------:R-:W-:-:S03]  /*b230*/  @!P3 LEA.HI.X R21, R19, UR11, R24, 0x3, P5 ;  /* 0x0000000b1315bc11 */ /* 0x000fc6000a8f1c18 */
[----:B------:R2:W-:Y:S04]  /*b240*/  @!P2 STG.E.64 desc[UR16][R16.64], R8 ;  /* 0x000000081000a986 */ /* 0x0005e8000c101b10 */
[----:B------:R2:W-:Y:S01]  /*b250*/  @!P3 STG.E.64 desc[UR16][R20.64], R4 ;  /* 0x000000041400b986 */ /* 0x0005e2000c101b10 */
[----:B------:R-:W-:Y:S05]  /*b260*/  BRA.U !UP0, `(.L_x_3835) ;  /* 0xffffff4d08f07547 */ /* 0x000fea000b83ffff */
[----:B------:R-:W-:Y:S05]  /*b270*/  EXIT ;  /* 0x000000000000794d */ /* 0x000fea0003800000 */
.L_x_3707:
[----:B------:R-:W0:Y:S02]  /*b280*/  S2R R20, SR_TID.X ;  /* 0x0000000000147919 */ /* 0x000e240000002100 */
[----:B0-----:R-:W-:-:S03]  /*b290*/  IMAD.WIDE.U32 R2, R20, 0x4, RZ ;  /* 0x0000000414027825 */ /* 0x001fc600078e00ff */
[----:B------:R-:W-:-:S04]  /*b2a0*/  ISETP.GE.U32.AND P0, PT, R2, UR15, PT ;  /* 0x0000000f02007c0c */ /* 0x000fc8000bf06070 */
[----:B------:R-:W-:-:S13]  /*b2b0*/  ISETP.GE.AND.EX P0, PT, R3, UR4, PT, P0 ;  /* 0x0000000403007c0c */ /* 0x000fda000bf06300 */
[----:B------:R-:W-:Y:S05]  /*b2c0*/  @P0 EXIT ;  /* 0x000000000000094d */ /* 0x000fea0003800000 */
[----:B------:R-:W-:Y:S01]  /*b2d0*/  HFMA2 R3, -RZ, RZ, 0, 0 ;  /* 0x00000000ff037431 */ /* 0x000fe200000001ff */
[----:B------:R-:W0:Y:S06]  /*b2e0*/  LDCU UR5, c[0x0][0x360] ;  /* 0x00006c00ff0577ac */ /* 0x000e2c0008000800 */
.L_x_3963:
[C---:B------:R-:W-:Y:S01]  /*b2f0*/  IMAD.SHL.U32 R8, R20.reuse, 0x20, RZ ;  /* 0x0000002014087824 */ /* 0x040fe200078e00ff */
[----:B------:R-:W-:Y:S01]  /*b300*/  SHF.L.U64.HI R0, R20, 0x5, R3 ;  /* 0x0000000514007819 */ /* 0x000fe20000010203 */
[----:B------:R-:W1:Y:S03]  /*b310*/  LDCU.64 UR12, c[0x0][0xfd0] ;  /* 0x0001fa00ff0c77ac */ /* 0x000e660008000a00 */
[C---:B------:R-:W-:Y:S02]  /*b320*/  IADD3 R4, P0, PT, R8.reuse, UR6, RZ ;  /* 0x0000000608047c10 */ /* 0x040fe4000ff1e0ff */
[----:B------:R-:W-:Y:S02]  /*b330*/  IADD3 R8, P1, PT, R8, UR8, RZ ;  /* 0x0000000808087c10 */ /* 0x000fe4000ff3e0ff */
[C---:B------:R-:W-:Y:S02]  /*b340*/  IADD3.X R5, PT, PT, R0.reuse, UR7, RZ, P0, !PT ;  /* 0x0000000700057c10 */ /* 0x040fe400087fe4ff */
[----:B------:R-:W-:-:S04]  /*b350*/  IADD3.X R9, PT, PT, R0, UR9, RZ, P1, !PT ;  /* 0x0000000900097c10 */ /* 0x000fc80008ffe4ff */
[----:B------:R-:W2:Y:S04]  /*b360*/  LDG.E.ENL2.256 R4, R12, desc[UR16][R4.64] ;  /* 0xfe000010040c797e */ /* 0x000ea80008121904 */
[----:B------:R-:W1:Y:S01]  /*b370*/  LDG.E.ENL2.256 R8, R16, desc[UR16][R8.64] ;  /* 0xfe0000100810797e */ /* 0x000e620008121908 */
[----:B------:R-:W-:Y:S01]  /*b380*/  BSSY.RECONVERGENT B2, `(.L_x_3836) ;  /* 0x0000262000027945 */ /* 0x000fe20003800200 */
[----:B--2---:R-:W-:Y:S02]  /*b390*/  FSETP.NAN.FTZ.AND P1, PT, R12, R12, PT ;  /* 0x0000000c0c00720b */ /* 0x004fe40003f38000 */
[----:B------:R-:W-:Y:S01]  /*b3a0*/  FSETP.NAN.FTZ.AND P0, PT, R13, R13, PT ;  /* 0x0000000d0d00720b */ /* 0x000fe20003f18000 */
[C---:B-1----:R-:W-:Y:S01]  /*b3b0*/  FMUL.FTZ R21, R17.reuse, UR13 ;  /* 0x0000000d11157c20 */ /* 0x042fe20008410000 */
[----:B------:R-:W-:-:S03]  /*b3c0*/  FMUL.FTZ R23, R17, UR12 ;  /* 0x0000000c11177c20 */ /* 0x000fc60008410000 */
[C---:B------:R-:W-:Y:S01]  /*b3d0*/  FFMA.FTZ R17, R16.reuse, UR12, -R21 ;  /* 0x0000000c10117c23 */ /* 0x040fe20008010815 */
[----:B------:R-:W-:-:S07]  /*b3e0*/  FFMA.FTZ R16, R16, UR13, R23 ;  /* 0x0000000d10107c23 */ /* 0x000fce0008010017 */
[----:B------:R-:W-:Y:S05]  /*b3f0*/  @!P0 BRA !P1, `(.L_x_3837) ;  /* 0x0000000000ec8947 */ /* 0x000fea0004800000 */
        /* <DEDUP_REMOVED lines=8> */
[----:B------:R-:W1:Y:S07]  /*b480*/  MUFU.RCP R22, R31 ;  /* 0x0000001f00167308 */ /* 0x000e6e0000001000 */
        /* <DEDUP_REMOVED lines=8> */
[----:B------:R-:W-:Y:S01]  /*b510*/  FCHK P0, R0, R31 ;  /* 0x0000001f00007302 */ /* 0x000fe20000000000 */
[----:B-1----:R-:W-:-:S04]  /*b520*/  FFMA R23, -R31, R22, 1 ;  /* 0x3f8000001f177423 */ /* 0x002fc80000000116 */
[----:B------:R-:W-:-:S03]  /*b530*/  FFMA R23, R22, R23, R22 ;  /* 0x0000001716177223 */ /* 0x000fc60000000016 */
[----:B------:R-:W1:Y:S01]  /*b540*/  MUFU.LG2 R21, R21 ;  /* 0x0000001500157308 */ /* 0x000e620000000c00 */
[----:B------:R-:W-:-:S04]  /*b550*/  FFMA R22, R0, R23, RZ ;  /* 0x0000001700167223 */ /* 0x000fc800000000ff */
[----:B------:R-:W-:-:S04]  /*b560*/  FFMA R24, -R31, R22, R0 ;  /* 0x000000161f187223 */ /* 0x000fc80000000100 */
[----:B------:R-:W-:Y:S01]  /*b570*/  FFMA R22, R23, R24, R22 ;  /* 0x0000001817167223 */ /* 0x000fe20000000016 */
[----:B-1----:R-:W-:Y:S01]  /*b580*/  FMUL.FTZ R29, R21, 0.69314718246459960938 ;  /* 0x3f317218151d7820 */ /* 0x002fe20000410000 */
[----:B------:R-:W-:Y:S06]  /*b590*/  @!P0 BRA `(.L_x_3839) ;  /* 0x0000000000108947 */ /* 0x000fec0003800000 */
[----:B------:R-:W-:Y:S02]  /*b5a0*/  MOV R23, R31 ;  /* 0x0000001f00177202 */ /* 0x000fe40000000f00 */
[----:B------:R-:W-:-:S07]  /*b5b0*/  MOV R22, 0xb5d0 ;  /* 0x0000b5d000167802 */ /* 0x000fce0000000f00 */
[----:B0-----:R-:W-:Y:S05]  /*b5c0*/  CALL.REL.NOINC `($__internal_144_$__cuda_sm3x_div_rn_ftz_f32_slowpath) ;  /* 0x000000a800087944 */ /* 0x001fea0003c00000 */
[----:B------:R-:W-:-:S07]  /*b5d0*/  MOV R22, R0 ;  /* 0x0000000000167202 */ /* 0x000fce0000000f00 */
.L_x_3839:
[----:B0-----:R-:W-:Y:S05]  /*b5e0*/  BSYNC.RECONVERGENT B3 ;  /* 0x0000000000037941 */ /* 0x001fea0003800200 */
.L_x_3838:
        /* <DEDUP_REMOVED lines=28> */
.L_x_3837:
        /* <DEDUP_REMOVED lines=11> */
[----:B------:R-:W-:Y:S01]  /*b860*/  MOV R26, 0x3f800000 ;  /* 0x3f800000001a7802 */ /* 0x000fe20000000f00 */
        /* <DEDUP_REMOVED lines=24> */
[----:B------:R-:W2:Y:S01]  /*b9f0*/  FCHK P0, R0, R31 ;  /* 0x0000001f00007302 */ /* 0x000ea20000000000 */
[----:B-1----:R-:W-:Y:S01]  /*ba00*/  FFMA.FTZ R29, R23, 0.69314718246459960938, R26 ;  /* 0x3f317218171d7823 */ /* 0x002fe2000001001a */
[----:B--2---:R-:W-:Y:S06]  /*ba10*/  @!P0 BRA `(.L_x_3843) ;  /* 0x0000000000108947 */ /* 0x004fec0003800000 */
[----:B------:R-:W-:Y:S02]  /*ba20*/  MOV R23, R31 ;  /* 0x0000001f00177202 */ /* 0x000fe40000000f00 */
[----:B------:R-:W-:-:S07]  /*ba30*/  MOV R22, 0xba50 ;  /* 0x0000ba5000167802 */ /* 0x000fce0000000f00 */
[----:B0-----:R-:W-:Y:S05]  /*ba40*/  CALL.REL.NOINC `($__internal_144_$__cuda_sm3x_div_rn_ftz_f32_slowpath) ;  /* 0x000000a000e87944 */ /* 0x001fea0003c00000 */
[----:B------:R-:W-:-:S07]  /*ba50*/  MOV R21, R0 ;  /* 0x0000000000157202 */ /* 0x000fce0000000f00 */
.L_x_3843:
[----:B0-----:R-:W-:Y:S05]  /*ba60*/  BSYNC.RECONVERGENT B3 ;  /* 0x0000000000037941 */ /* 0x001fea0003800200 */
.L_x_3842:
        /* <DEDUP_REMOVED lines=29> */
.L_x_3841:
[----:B------:R-:W-:-:S13]  /*bc40*/  FSETP.NEU.FTZ.AND P0, PT, R31, 1, PT ;  /* 0x3f8000001f00780b */ /* 0x000fda0003f1d000 */
[----:B------:R-:W-:Y:S05]  /*bc50*/  @P0 BRA `(.L_x_3844) ;  /* 0x0000000400d40947 */ /* 0x000fea0003800000 */
[----:B------:R-:W-:-:S13]  /*bc60*/  FSETP.GEU.FTZ.AND P0, PT, R0, 9.999999682655225389e-20, PT ;  /* 0x1fec1e4a0000780b */ /* 0x000fda0003f1e000 */
[----:B------:R-:W-:Y:S05]  /*bc70*/  @P0 BRA `(.L_x_3845) ;  /* 0x0000000000ac0947 */ /* 0x000fea0003800000 */
        /* <DEDUP_REMOVED lines=11> */
[----:B------:R-:W-:Y:S01]  /*bd30*/  IMAD.MOV.U32 R23, RZ, RZ, 0x3f800000 ;  /* 0x3f800000ff177424 */ /* 0x000fe200078e00ff */
[----:B------:R-:W-:-:S07]  /*bd40*/  MOV R22, 0xbd60 ;  /* 0x0000bd6000167802 */ /* 0x000fce0000000f00 */
[----:B0-----:R-:W-:Y:S05]  /*bd50*/  CALL.REL.NOINC `($__internal_144_$__cuda_sm3x_div_rn_ftz_f32_slowpath) ;  /* 0x000000a000247944 */ /* 0x001fea0003c00000 */
[----:B------:R-:W-:-:S07]  /*bd60*/  MOV R21, R0 ;  /* 0x0000000000157202 */ /* 0x000fce0000000f00 */
.L_x_3847:
[----:B0-----:R-:W-:Y:S05]  /*bd70*/  BSYNC.RECONVERGENT B3 ;  /* 0x0000000000037941 */ /* 0x001fea0003800200 */
.L_x_3846:
        /* <DEDUP_REMOVED lines=27> */
.L_x_3845:
[----:B------:R-:W-:Y:S01]  /*bf30*/  LOP3.LUT P0, RZ, R2, 0x2, RZ, 0xc0, !PT ;  /* 0x0000000202ff7812 */ /* 0x000fe2000780c0ff */
[----:B------:R-:W-:Y:S01]  /*bf40*/  HFMA2 R25, -RZ, RZ, 1.3056640625, -1.8671875 ;  /* 0x3d39bf78ff197431 */ /* 0x000fe200000001ff */
        /* <DEDUP_REMOVED lines=16> */
[----:B------:R-:W-:Y:S01]  /*c050*/  FFMA.FTZ R23, R22, -R25, 0.10546888411045074463 ;  /* 0x3dd8001216177423 */ /* 0x000fe20000010819 */
[----:B------:R-:W-:-:S03]  /*c060*/  FFMA R25, R26, -R26, 1 ;  /* 0x3f8000001a197423 */ /* 0x000fc6000000081a */
[C---:B------:R-:W-:Y:S01]  /*c070*/  FFMA.FTZ R23, R22.reuse, R23, -0.13229703903198242188 ;  /* 0xbe0778e016177423 */ /* 0x040fe20000010017 */
[----:B------:R-:W-:Y:S01]  /*c080*/  FFMA R27, R25, R26, 1 ;  /* 0x3f800000191b7423 */ /* 0x000fe2000000001a */
[----:B------:R-:W-:Y:S02]  /*c090*/  @P1 MOV R25, 0x7f800000 ;  /* 0x7f80000000191802 */ /* 0x000fe40000000f00 */
        /* <DEDUP_REMOVED lines=19> */
[----:B0-----:R-:W-:Y:S05]  /*c1d0*/  CALL.REL.NOINC `($__internal_144_$__cuda_sm3x_div_rn_ftz_f32_slowpath) ;  /* 0x0000009c00047944 */ /* 0x001fea0003c00000 */
[----:B------:R-:W-:-:S07]  /*c1e0*/  MOV R22, R0 ;  /* 0x0000000000167202 */ /* 0x000fce0000000f00 */
.L_x_3849:
[----:B0-----:R-:W-:Y:S05]  /*c1f0*/  BSYNC.RECONVERGENT B3 ;  /* 0x0000000000037941 */ /* 0x001fea0003800200 */
.L_x_3848:
[----:B------:R-:W-:Y:S02]  /*c200*/  HFMA2 R21, -RZ, RZ, 0.89990234375, 10328 ;  /* 0x3b33710bff157431 */ /* 0x000fe400000001ff */
[----:B------:R-:W-:Y:S01]  /*c210*/  FMUL.FTZ R0, R22, R22 ;  /* 0x0000001616007220 */ /* 0x000fe20000410000 */
[----:B------:R-:W-:Y:S01]  /*c220*/  LOP3.LUT P2, RZ, R2, 0x2, RZ, 0xc0, !PT ;  /* 0x0000000202ff7812 */ /* 0x000fe2000784c0ff */
[----:B------:R-:W-:Y:S01]  /*c230*/  IMAD.MOV.U32 R24, RZ, RZ, 0x3f6ee581 ;  /* 0x3f6ee581ff187424 */ /* 0x000fe200078e00ff */
        /* <DEDUP_REMOVED lines=11> */
[----:B------:R-:W-:-:S03]  /*c2f0*/  FSEL R22, R24, 1.8663789033889770508, !P2 ;  /* 0x3feee58118167808 */ /* 0x000fc60005000000 */
[----:B------:R-:W-:-:S05]  /*c300*/  FFMA.FTZ R0, R24, 1.6832555532455444336, -R21 ;  /* 0x3fd774eb18007823 */ /* 0x000fca0000010815 */
[----:B------:R-:W-:Y:S01]  /*c310*/  FSEL R0, R0, R21, !P2 ;  /* 0x0000001500007208 */ /* 0x000fe20005000000 */
[----:B------:R-:W-:-:S04]  /*c320*/  @P2 FADD.FTZ R21, -R21, -RZ ;  /* 0x800000ff15152221 */ /* 0x000fc80000010100 */
[----:B------:R-:W-:Y:S01]  /*c330*/  @!P0 FFMA.FTZ R0, R22, 1.6832555532455444336, R21 ;  /* 0x3fd774eb16008823 */ /* 0x000fe20000010015 */
[----:B------:R-:W-:Y:S01]  /*c340*/  MOV R22, 0x4016cbe4 ;  /* 0x4016cbe400167802 */ /* 0x000fe20000000f00 */
[----:B------:R-:W-:-:S03]  /*c350*/  FADD.FTZ R21, |R12|, |R13| ;  /* 0x4000000d0c157221 */ /* 0x000fc60000010200 */
[----:B------:R-:W-:Y:S02]  /*c360*/  @!P1 FSEL R0, R22, 0.78539818525314331055, !P0 ;  /* 0x3f490fdb16009808 */ /* 0x000fe40004000000 */
[----:B------:R-:W-:Y:S02]  /*c370*/  FSETP.NAN.FTZ.AND P0, PT, |R21|, |R21|, PT ;  /* 0x400000151500720b */ /* 0x000fe40003f18200 */
[----:B------:R-:W-:-:S04]  /*c380*/  LOP3.LUT R0, R0, 0x80000000, R13, 0xb8, !PT ;  /* 0x8000000000007812 */ /* 0x000fc800078eb80d */
[----:B------:R-:W-:Y:S01]  /*c390*/  FSEL R12, R21, R0, P0 ;  /* 0x00000000150c7208 */ /* 0x000fe20000000000 */
[----:B------:R-:W-:Y:S06]  /*c3a0*/  BRA `(.L_x_3840) ;  /* 0x00000014007c7947 */ /* 0x000fec0003800000 */
.L_x_3844:
[CC--:B------:R-:W-:Y:S02]  /*c3b0*/  FMNMX.FTZ R23, R31.reuse, R0.reuse, PT ;  /* 0x000000001f177209 */ /* 0x0c0fe40003810000 */
[----:B------:R-:W-:Y:S02]  /*c3c0*/  FMNMX.FTZ R24, R31, R0, !PT ;  /* 0x000000001f187209 */ /* 0x000fe40007810000 */
[----:B------:R-:W-:Y:S02]  /*c3d0*/  FSETP.GEU.FTZ.AND P0, PT, R23, 9.9999999747524270788e-07, PT ;  /* 0x358637bd1700780b */ /* 0x000fe40003f1e000 */
[----:B------:R-:W-:-:S13]  /*c3e0*/  FSETP.GT.FTZ.AND P1, PT, R24, 1000000, PT ;  /* 0x497424001800780b */ /* 0x000fda0003f34000 */
[----:B------:R-:W-:Y:S05]  /*c3f0*/  @P0 BRA !P1, `(.L_x_3850) ;  /* 0x0000000000ec0947 */ /* 0x000fea0004800000 */
        /* <DEDUP_REMOVED lines=23> */
[----:B-1----:R-:W-:Y:S01]  /*c570*/  FMUL.FTZ R29, R23, 0.69314718246459960938 ;  /* 0x3f317218171d7820 */ /* 0x002fe20000410000 */
[----:B--2---:R-:W-:Y:S06]  /*c580*/  @!P0 BRA `(.L_x_3852) ;  /* 0x0000000000108947 */ /* 0x004fec0003800000 */
[----:B------:R-:W-:Y:S02]  /*c590*/  MOV R23, R31 ;  /* 0x0000001f00177202 */ /* 0x000fe40000000f00 */
[----:B------:R-:W-:-:S07]  /*c5a0*/  MOV R22, 0xc5c0 ;  /* 0x0000c5c000167802 */ /* 0x000fce0000000f00 */
[----:B0-----:R-:W-:Y:S05]  /*c5b0*/  CALL.REL.NOINC `($__internal_144_$__cuda_sm3x_div_rn_ftz_f32_slowpath) ;  /* 0x00000098000c7944 */ /* 0x001fea0003c00000 */
[----:B------:R-:W-:-:S07]  /*c5c0*/  MOV R21, R0 ;  /* 0x0000000000157202 */ /* 0x000fce0000000f00 */
.L_x_3852:
[----:B0-----:R-:W-:Y:S05]  /*c5d0*/  BSYNC.RECONVERGENT B3 ;  /* 0x0000000000037941 */ /* 0x001fea0003800200 */
.L_x_3851:
        /* <DEDUP_REMOVED lines=29> */
.L_x_3850:
        /* <DEDUP_REMOVED lines=9> */
[----:B------:R-:W-:Y:S01]  /*c840*/  FMUL.FTZ R23, R23, R24 ;  /* 0x0000001817177220 */ /* 0x000fe20000410000 */
[----:B------:R-:W-:-:S03]  /*c850*/  MOV R24, 0x3f800000 ;  /* 0x3f80000000187802 */ /* 0x000fc60000000f00 */
        /* <DEDUP_REMOVED lines=38> */
[----:B0-----:R-:W-:Y:S05]  /*cac0*/  CALL.REL.NOINC `($__internal_144_$__cuda_sm3x_div_rn_ftz_f32_slowpath) ;  /* 0x0000009000c87944 */ /* 0x001fea0003c00000 */
[----:B------:R-:W-:-:S07]  /*cad0*/  IMAD.MOV.U32 R22, RZ, RZ, R0 ;  /* 0x000000ffff167224 */ /* 0x000fce00078e0000 */
.L_x_3855:
[----:B0-----:R-:W-:Y:S05]  /*cae0*/  BSYNC.RECONVERGENT B3 ;  /* 0x0000000000037941 */ /* 0x001fea0003800200 */
.L_x_3854:
        /* <DEDUP_REMOVED lines=8> */
[----:B------:R-:W-:-:S03]  /*cb70*/  FSETP.NEU.FTZ.AND P0, PT, R31, RZ, PT ;  /* 0x000000ff1f00720b */ /* 0x000fc60003f1d000 */
        /* <DEDUP_REMOVED lines=20> */
.L_x_3853:
[----:B------:R-:W-:-:S04]  /*ccc0*/  FMUL.FTZ R24, R0, R0 ;  /* 0x0000000000187220 */ /* 0x000fc80000410000 */
[----:B------:R-:W-:-:S05]  /*ccd0*/  FFMA.FTZ R24, R31, R31, R24 ;  /* 0x0000001f1f187223 */ /* 0x000fca0000010018 */
[----:B------:R-:W-:-:S13]  /*cce0*/  FSETP.GTU.FTZ.AND P0, PT, R24, 0.69999998807907104492, PT ;  /* 0x3f3333331800780b */ /* 0x000fda0003f1c000 */
[----:B------:R-:W-:Y:S05]  /*ccf0*/  @P0 BRA `(.L_x_3856) ;  /* 0x0000000000b40947 */ /* 0x000fea0003800000 */
[----:B------:R-:W1:Y:S01]  /*cd00*/  MUFU.RCP R22, R31 ;  /* 0x0000001f00167308 */ /* 0x000e620000001000 */
[----:B------:R-:W-:Y:S07]  /*cd10*/  BSSY.RECONVERGENT B3, `(.L_x_3857) ;  /* 0x000000e000037945 */ /* 0x000fee0003800200 */
[----:B------:R-:W2:Y:S08]  /*cd20*/  MUFU.LG2 R29, R24 ;  /* 0x00000018001d7308 */ /* 0x000eb00000000c00 */
[----:B------:R-:W3:Y:S01]  /*cd30*/  FCHK P0, R0, R31 ;  /* 0x0000001f00007302 */ /* 0x000ee20000000000 */
[----:B-1----:R-:W-:-:S04]  /*cd40*/  FFMA R21, -R31, R22, 1 ;  /* 0x3f8000001f157423 */ /* 0x002fc80000000116 */
[----:B------:R-:W-:-:S04]  /*cd50*/  FFMA R21, R22, R21, R22 ;  /* 0x0000001516157223 */ /* 0x000fc80000000016 */
[----:B------:R-:W-:Y:S01]  /*cd60*/  FFMA R22, R0, R21, RZ ;  /* 0x0000001500167223 */ /* 0x000fe200000000ff */
[----:B--2---:R-:W-:-:S03]  /*cd70*/  FMUL.FTZ.D2 R29, R29, 0.69314718246459960938 ;  /* 0x3f3172181d1d7820 */ /* 0x004fc60000310000 */
[----:B------:R-:W-:-:S04]  /*cd80*/  FFMA R23, -R31, R22, R0 ;  /* 0x000000161f177223 */ /* 0x000fc80000000100 */
[----:B------:R-:W-:Y:S01]  /*cd90*/  FFMA R21, R21, R23, R22 ;  /* 0x0000001715157223 */ /* 0x000fe20000000016 */
[----:B---3--:R-:W-:Y:S06]  /*cda0*/  @!P0 BRA `(.L_x_3858) ;  /* 0x0000000000108947 */ /* 0x008fec0003800000 */
[----:B------:R-:W-:Y:S02]  /*cdb0*/  MOV R23, R31 ;  /* 0x0000001f00177202 */ /* 0x000fe40000000f00 */
[----:B------:R-:W-:-:S07]  /*cdc0*/  MOV R22, 0xcde0 ;  /* 0x0000cde000167802 */ /* 0x000fce0000000f00 */
[----:B0-----:R-:W-:Y:S05]  /*cdd0*/  CALL.REL.NOINC `($__internal_144_$__cuda_sm3x_div_rn_ftz_f32_slowpath) ;  /* 0x0000009000047944 */ /* 0x001fea0003c00000 */
[----:B------:R-:W-:-:S07]  /*cde0*/  MOV R21, R0 ;  /* 0x0000000000157202 */ /* 0x000fce0000000f00 */
.L_x_3858:
[----:B0-----:R-:W-:Y:S05]  /*cdf0*/  BSYNC.RECONVERGENT B3 ;  /* 0x0000000000037941 */ /* 0x001fea0003800200 */
.L_x_3857:
        /* <DEDUP_REMOVED lines=29> */
.L_x_3856:
        /* <DEDUP_REMOVED lines=28> */
.L_x_3860:
[----:B------:R-:W-:-:S04]  /*d190*/  FSETP.GEU.FTZ.AND P3, PT, R26, R31, PT ;  /* 0x0000001f1a00720b */ /* 0x000fc80003f7e000 */
[----:B------:R-:W-:Y:S02]  /*d1a0*/  FSEL R35, R31, R26, P3 ;  /* 0x0000001a1f237208 */ /* 0x000fe40001800000 */
[----:B------:R-:W-:Y:S02]  /*d1b0*/  FSEL R26, R26, R31, P3 ;  /* 0x0000001f1a1a7208 */ /* 0x000fe40001800000 */
[CC--:B------:R-:W-:Y:S02]  /*d1c0*/  FSETP.GEU.FTZ.AND P2, PT, R35.reuse, R28.reuse, PT ;  /* 0x0000001c2300720b */ /* 0x0c0fe40003f5e000 */
[----:B------:R-:W-:Y:S02]  /*d1d0*/  P2R R38, PR, RZ, 0x8 ;  /* 0x00000008ff267803 */ /* 0x000fe40000000000 */
[----:B------:R-:W-:Y:S02]  /*d1e0*/  FSEL R37, R28, R35, P2 ;  /* 0x000000231c257208 */ /* 0x000fe40001000000 */
[----:B------:R-:W-:-:S02]  /*d1f0*/  FSEL R31, R35, R28, P2 ;  /* 0x0000001c231f7208 */ /* 0x000fc40001000000 */
        /* <DEDUP_REMOVED lines=15> */
[----:B------:R-:W-:Y:S02]  /*d2f0*/  FSETP.GEU.FTZ.AND P4, PT, R36, R25, PT ;  /* 0x000000192400720b */ /* 0x000fe40003f9e000 */
[----:B------:R-:W-:Y:S02]  /*d300*/  FSEL R23, R34, R27, P1 ;  /* 0x0000001b22177208 */ /* 0x000fe40000800000 */
[----:B------:R-:W-:Y:S02]  /*d310*/  FSEL R34, R25, R36, P4 ;  /* 0x0000002419227208 */ /* 0x000fe40002000000 */
[----:B------:R-:W-:-:S02]  /*d320*/  FSEL R27, R36, R25, P4 ;  /* 0x00000019241b7208 */ /* 0x000fc40002000000 */
        /* <DEDUP_REMOVED lines=12> */
[----:B------:R-:W-:Y:S02]  /*d3f0*/  FSEL R0, R37, R24, P0 ;  /* 0x0000001825007208 */ /* 0x000fe40000000000 */
[----:B------:R-:W-:-:S02]  /*d400*/  PLOP3.LUT P5, PT, P5, P2, P3, 0x80, 0x0 ;  /* 0x000000000000781c */ /* 0x000fc40002fa5030 */
[----:B------:R-:W-:-:S11]  /*d410*/  MOV R24, R34 ;  /* 0x0000002200187202 */ /* 0x000fd60000000f00 */
[----:B------:R-:W-:Y:S05]  /*d420*/  @!P5 BRA `(.L_x_3860) ;  /* 0xfffffffc0058d947 */ /* 0x000fea000383ffff */
[----:B0-----:R-:W-:Y:S05]  /*d430*/  BSYNC.RECONVERGENT B0 ;  /* 0x0000000000007941 */ /* 0x001fea0003800200 */
.L_x_3859:
[----:B------:R-:W-:Y:S01]  /*d440*/  FADD.FTZ R26, R26, -1 ;  /* 0xbf8000001a1a7421 */ /* 0x000fe20000010000 */
[----:B------:R-:W-:Y:S01]  /*d450*/  LOP3.LUT P6, RZ, R2, 0x2, RZ, 0xc0, !PT ;  /* 0x0000000202ff7812 */ /* 0x000fe200078cc0ff */
[----:B------:R-:W-:Y:S02]  /*d460*/  BSSY.RECONVERGENT B3, `(.L_x_3861) ;  /* 0x0000037000037945 */ /* 0x000fe40003800200 */
[----:B------:R-:W-:Y:S01]  /*d470*/  FADD.FTZ R31, R31, R26 ;  /* 0x0000001a1f1f7221 */ /* 0x000fe20000010000 */
[----:B------:R-:W-:-:S03]  /*d480*/  IMAD.MOV.U32 R26, RZ, RZ, 0x3d39bf78 ;  /* 0x3d39bf78ff1a7424 */ /* 0x000fc600078e00ff */
[----:B------:R-:W-:-:S04]  /*d490*/  FADD.FTZ R31, R28, R31 ;  /* 0x0000001f1c1f7221 */ /* 0x000fc80000010000 */
[----:B------:R-:W-:-:S04]  /*d4a0*/  FADD.FTZ R31, R30, R31 ;  /* 0x0000001f1e1f7221 */ /* 0x000fc80000010000 */
[----:B------:R-:W-:Y:S01]  /*d4b0*/  FADD.FTZ R32, R32, R31 ;  /* 0x0000001f20207221 */ /* 0x000fe20000010000 */
[----:B------:R-:W-:-:S03]  /*d4c0*/  FSEL R31, R22, R21, !P6 ;  /* 0x00000015161f7208 */ /* 0x000fc60007000000 */
        /* <DEDUP_REMOVED lines=33> */
[----:B------:R-:W-:Y:S01]  /*d6e0*/  FMUL.FTZ R23, R0, 1.1920928955078125e-07 ;  /* 0x3400000000177820 */ /* 0x000fe20000410000 */
[----:B------:R-:W-:-:S03]  /*d6f0*/  FSEL R0, R21, R22, !P6 ;  /* 0x0000001615007208 */ /* 0x000fc60007000000 */
        /* <DEDUP_REMOVED lines=11> */
[----:B------:R-:W-:Y:S05]  /*d7b0*/  CALL.REL.NOINC `($__internal_144_$__cuda_sm3x_div_rn_ftz_f32_slowpath) ;  /* 0x00000084008c7944 */ /* 0x000fea0003c00000 */
[----:B------:R-:W-:-:S07]  /*d7c0*/  MOV R21, R0 ;  /* 0x0000000000157202 */ /* 0x000fce0000000f00 */
.L_x_3862:
[----:B------:R-:W-:Y:S05]  /*d7d0*/  BSYNC.RECONVERGENT B3 ;  /* 0x0000000000037941 */ /* 0x000fea0003800200 */
.L_x_3861:
        /* <DEDUP_REMOVED lines=27> */
[----:B------:R-:W-:-:S07]  /*d990*/  FSEL R12, R21, R22, P0 ;  /* 0x00000016150c7208 */ /* 0x000fce0000000000 */
.L_x_3840:
[----:B------:R-:W-:Y:S05]  /*d9a0*/  BSYNC.RECONVERGENT B2 ;  /* 0x0000000000027941 */ /* 0x000fea0003800200 */
.L_x_3836:
[CC--:B------:R-:W-:Y:S01]  /*d9b0*/  FMUL.FTZ R13, R17.reuse, R12.reuse ;  /* 0x0000000c110d7220 */ /* 0x0c0fe20000410000 */
        /* <DEDUP_REMOVED lines=23> */
.L_x_3865:
[----:B-1----:R-:W-:-:S04]  /*db30*/  IADD3 R0, PT, PT, R17, -0x42b17218, RZ ;  /* 0xbd4e8de811007810 */ /* 0x002fc80007ffe0ff */
[----:B------:R-:W-:-:S13]  /*db40*/  ISETP.GT.U32.AND P0, PT, R0, 0x8e8e5c, PT ;  /* 0x008e8e5c0000780c */ /* 0x000fda0003f04070 */
[----:B------:R-:W-:Y:S05]  /*db50*/  @P0 BRA `(.L_x_3866) ;  /* 0x0000000000600947 */ /* 0x000fea0003800000 */
[----:B------:R-:W-:Y:S01]  /*db60*/  FADD.FTZ R0, R17, -162.88958740234375 ;  /* 0xc322e3bc11007421 */ /* 0x000fe20000010000 */
[----:B--2---:R-:W-:-:S03]  /*db70*/  FMUL.RZ R21, R13, 0.15915493667125701904 ;  /* 0x3e22f9830d157820 */ /* 0x004fc6000040c000 */
[----:B------:R-:W-:Y:S01]  /*db80*/  FMUL.FTZ R0, R0, 1.4426950216293334961 ;  /* 0x3fb8aa3b00007820 */ /* 0x000fe20000410000 */
[----:B------:R-:W0:Y:S08]  /*db90*/  MUFU.SIN R23, R21 ;  /* 0x0000001500177308 */ /* 0x000e300000000400 */
[----:B------:R-:W3:Y:S02]  /*dba0*/  MUFU.EX2 R0, R0 ;  /* 0x0000000000007308 */ /* 0x000ee40000000800 */
[----:B---3--:R-:W-:-:S02]  /*dbb0*/  LEA.HI R12, R0, 0xffffffed, RZ, 0x9 ;  /* 0xffffffed000c7811 */ /* 0x008fc400078f48ff */
[----:B------:R-:W-:Y:S02]  /*dbc0*/  LOP3.LUT R0, R0, 0x7fffff, RZ, 0xc0, !PT ;  /* 0x007fffff00007812 */ /* 0x000fe400078ec0ff */
[----:B------:R-:W-:Y:S02]  /*dbd0*/  LOP3.LUT R17, R12, 0xffff, RZ, 0xc0, !PT ;  /* 0x0000ffff0c117812 */ /* 0x000fe400078ec0ff */
[----:B------:R-:W-:Y:S02]  /*dbe0*/  LOP3.LUT R0, R0, 0x7f000000, RZ, 0xfc, !PT ;  /* 0x7f00000000007812 */ /* 0x000fe400078efcff */
[----:B------:R-:W-:Y:S02]  /*dbf0*/  LEA.HI R13, R17, R12, RZ, 0x11 ;  /* 0x0000000c110d7211 */ /* 0x000fe400078f88ff */
[----:B------:R-:W1:Y:S01]  /*dc00*/  MUFU.COS R17, R21 ;  /* 0x0000001500117308 */ /* 0x000e620000000000 */
[----:B0-----:R-:W-:Y:S01]  /*dc10*/  FMUL.FTZ R22, R23, R0 ;  /* 0x0000000017167220 */ /* 0x001fe20000410000 */
[----:B------:R-:W-:-:S04]  /*dc20*/  PRMT R13, R13, 0x9910, RZ ;  /* 0x000099100d0d7816 */ /* 0x000fc800000000ff */
[----:B------:R-:W-:-:S04]  /*dc30*/  SHF.R.S32.HI R13, RZ, 0x1, R13 ;  /* 0x00000001ff0d7819 */ /* 0x000fc8000001140d */
[----:B------:R-:W-:-:S04]  /*dc40*/  PRMT R13, R13, 0x9910, RZ ;  /* 0x000099100d0d7816 */ /* 0x000fc800000000ff */
[----:B------:R-:W-:Y:S02]  /*dc50*/  IADD3 R12, PT, PT, R12, -R13, RZ ;  /* 0x8000000d0c0c7210 */ /* 0x000fe40007ffe0ff */
[----:B------:R-:W-:Y:S01]  /*dc60*/  LEA R13, R13, 0x3f800000, 0x17 ;  /* 0x3f8000000d0d7811 */ /* 0x000fe200078eb8ff */
[----:B-1----:R-:W-:Y:S01]  /*dc70*/  FMUL.FTZ R16, R17, R0 ;  /* 0x0000000011107220 */ /* 0x002fe20000410000 */
[----:B------:R-:W-:-:S03]  /*dc80*/  LEA R0, R12, 0x3f800000, 0x17 ;  /* 0x3f8000000c007811 */ /* 0x000fc600078eb8ff */
[C---:B------:R-:W-:Y:S01]  /*dc90*/  FMUL.FTZ R17, R13.reuse, R16 ;  /* 0x000000100d117220 */ /* 0x040fe20000410000 */
[----:B------:R-:W-:-:S03]  /*dca0*/  FMUL.FTZ R13, R13, R22 ;  /* 0x000000160d0d7220 */ /* 0x000fc60000410000 */
[C---:B------:R-:W-:Y:S01]  /*dcb0*/  FMUL.FTZ R12, R0.reuse, R17 ;  /* 0x00000011000c7220 */ /* 0x040fe20000410000 */
[----:B------:R-:W-:Y:S01]  /*dcc0*/  FMUL.FTZ R13, R0, R13 ;  /* 0x0000000d000d7220 */ /* 0x000fe20000410000 */
[----:B------:R-:W-:Y:S06]  /*dcd0*/  BRA `(.L_x_3864) ;  /* 0x00000000001c7947 */ /* 0x000fec0003800000 */
.L_x_3866:
[----:B--2---:R-:W-:Y:S01]  /*dce0*/  FMUL.RZ R0, R13, 0.15915493667125701904 ;  /* 0x3e22f9830d007820 */ /* 0x004fe2000040c000 */
[----:B------:R-:W-:-:S03]  /*dcf0*/  FMUL.FTZ R17, R17, 1.4426950216293334961 ;  /* 0x3fb8aa3b11117820 */ /* 0x000fc60000410000 */
[----:B---3--:R-:W0:Y:S08]  /*dd00*/  MUFU.COS R12, R0 ;  /* 0x00000000000c7308 */ /* 0x008e300000000000 */
[----:B------:R-:W1:Y:S08]  /*dd10*/  MUFU.SIN R16, R0 ;  /* 0x0000000000107308 */ /* 0x000e700000000400 */
[----:B------:R-:W0:Y:S02]  /*dd20*/  MUFU.EX2 R17, R17 ;  /* 0x0000001100117308 */ /* 0x000e240000000800 */
[C---:B0-----:R-:W-:Y:S01]  /*dd30*/  FMUL.FTZ R12, R17.reuse, R12 ;  /* 0x0000000c110c7220 */ /* 0x041fe20000410000 */
[----:B-1----:R-:W-:-:S07]  /*dd40*/  FMUL.FTZ R13, R17, R16 ;  /* 0x00000010110d7220 */ /* 0x002fce0000410000 */
.L_x_3864:
[----:B------:R-:W-:Y:S05]  /*dd50*/  BSYNC.RECONVERGENT B0 ;  /* 0x0000000000007941 */ /* 0x000fea0003800200 */
.L_x_3863:
[----:B------:R-:W4:Y:S01]  /*dd60*/  LDCU.64 UR12, c[0x0][0xfd0] ;  /* 0x0001fa00ff0c77ac */ /* 0x000f220008000a00 */
[----:B------:R-:W-:Y:S01]  /*dd70*/  FSETP.NAN.FTZ.AND P0, PT, R14, R14, PT ;  /* 0x0000000e0e00720b */ /* 0x000fe20003f18000 */
        /* <DEDUP_REMOVED lines=29> */
[----:B------:R-:W-:Y:S02]  /*df50*/  HFMA2 R23, -RZ, RZ, 1.625, 0 ;  /* 0x3e800000ff177431 */ /* 0x000fe400000001ff */
[----:B------:R-:W-:Y:S01]  /*df60*/  IMAD.MOV.U32 R24, RZ, RZ, 0x3d39bf78 ;  /* 0x3d39bf78ff187424 */ /* 0x000fe200078e00ff */
        /* <DEDUP_REMOVED lines=23> */
[----:B------:R-:W-:Y:S01]  /*e0e0*/  FFMA.FTZ R22, R21, R22, 0.33333510160446166992 ;  /* 0x3eaaaae615167423 */ /* 0x000fe20000010016 */
[----:B------:R-:W-:-:S03]  /*e0f0*/  FFMA R23, R24, R23, R24 ;  /* 0x0000001718177223 */ /* 0x000fc60000000018 */
        /* <DEDUP_REMOVED lines=17> */
.L_x_3874:
[----:B------:R-:W-:Y:S05]  /*e210*/  BSYNC.RECONVERGENT B3 ;  /* 0x0000000000037941 */ /* 0x000fea0003800200 */
.L_x_3873:
        /* <DEDUP_REMOVED lines=29> */
.L_x_3872:
        /* <DEDUP_REMOVED lines=19> */
.L_x_3878:
[----:B------:R-:W-:Y:S05]  /*e520*/  BSYNC.RECONVERGENT B3 ;  /* 0x0000000000037941 */ /* 0x000fea0003800200 */
.L_x_3877:
        /* <DEDUP_REMOVED lines=29> */
.L_x_3876:
        /* <DEDUP_REMOVED lines=28> */
.L_x_3880:
        /* <DEDUP_REMOVED lines=12> */
[----:B------:R-:W-:Y:S02]  /*e980*/  LOP3.LUT R2, R2, 0xfffffffe, RZ, 0xc0, !PT ;  /* 0xfffffffe02027812 */ /* 0x000fe400078ec0ff */
[----:B------:R-:W-:Y:S02]  /*e990*/  FSEL R32, R30, R33, P1 ;  /* 0x000000211e207208 */ /* 0x000fe40000800000 */
[----:B------:R-:W-:Y:S02]  /*e9a0*/  FSEL R29, R33, R30, P1 ;  /* 0x0000001e211d7208 */ /* 0x000fe40000800000 */
[----:B------:R-:W-:Y:S02]  /*e9b0*/  FSETP.GEU.FTZ.AND P6, PT, R32, R31, PT ;  /* 0x0000001f2000720b */ /* 0x000fe40003fde000 */
[----:B------:R-:W-:-:S02]  /*e9c0*/  @P2 LOP3.LUT R2, R2, 0x1, RZ, 0xfc, !PT ;  /* 0x0000000102022812 */ /* 0x000fc400078efcff */
        /* <DEDUP_REMOVED lines=9> */
[----:B------:R-:W-:Y:S02]  /*ea60*/  P2R R17, PR, RZ, 0x4 ;  /* 0x00000004ff117803 */ /* 0x000fe40000000000 */
[----:B------:R-:W-:-:S04]  /*ea70*/  FSEL R35, R21, R32, P3 ;  /* 0x0000002015237208 */ /* 0x000fc80001800000 */
[----:B------:R-:W-:-:S04]  /*ea80*/  FSETP.GEU.FTZ.AND P4, PT, R35, R26, PT ;  /* 0x0000001a2300720b */ /* 0x000fc80003f9e000 */
[----:B------:R-:W-:Y:S02]  /*ea90*/  FSEL R37, R26, R35, P4 ;  /* 0x000000231a257208 */ /* 0x000fe40002000000 */
[----:B------:R-:W-:Y:S02]  /*eaa0*/  PLOP3.LUT P2, PT, P4, P6, P3, 0x80, 0x0 ;  /* 0x000000000000781c */ /* 0x000fe4000274d030 */
[----:B------:R-:W-:-:S04]  /*eab0*/  FSETP.GEU.FTZ.AND P5, PT, R37, R0, PT ;  /* 0x000000002500720b */ /* 0x000fc80003fbe000 */
[----:B------:R-:W-:-:S04]  /*eac0*/  FSEL R34, R0, R37, P5 ;  /* 0x0000002500227208 */ /* 0x000fc80002800000 */
[----:B------:R-:W-:-:S04]  /*ead0*/  FSETP.GEU.FTZ.AND P6, PT, R34, R23, PT ;  /* 0x000000172200720b */ /* 0x000fc80003fde000 */
[----:B------:R-:W-:-:S04]  /*eae0*/  PLOP3.LUT P2, PT, P6, P2, P5, 0x80, 0x0 ;  /* 0x000000000000781c */ /* 0x000fc80003745050 */
[----:B------:R-:W-:Y:S02]  /*eaf0*/  PLOP3.LUT P0, PT, P2, P0, P1, 0x80, 0x0 ;  /* 0x000000000000781c */ /* 0x000fe40001701010 */
[----:B------:R-:W-:Y:S02]  /*eb00*/  ISETP.NE.AND P2, PT, R17, RZ, PT ;  /* 0x000000ff1100720c */ /* 0x000fe40003f45270 */
[C---:B------:R-:W-:Y:S02]  /*eb10*/  LOP3.LUT P1, RZ, R2.reuse, 0x1, RZ, 0xc0, !PT ;  /* 0x0000000102ff7812 */ /* 0x040fe4000782c0ff */
[----:B------:R-:W-:Y:S02]  /*eb20*/  FSEL R17, R33, R24, P2 ;  /* 0x0000001821117208 */ /* 0x000fe40001000000 */
[----:B------:R-:W-:Y:S02]  /*eb30*/  LOP3.LUT P2, RZ, R2, 0x2, RZ, 0xc0, !PT ;  /* 0x0000000202ff7812 */ /* 0x000fe4000784c0ff */
[----:B------:R-:W-:-:S02]  /*eb40*/  FSEL R24, R32, R21, P3 ;  /* 0x0000001520187208 */ /* 0x000fc40001800000 */
[----:B------:R-:W-:Y:S02]  /*eb50*/  PLOP3.LUT P0, PT, P0, P1, P2, 0x80, 0x0 ;  /* 0x000000000000781c */ /* 0x000fe40000703020 */
[----:B------:R-:W-:Y:S02]  /*eb60*/  FSEL R32, R23, R34, P6 ;  /* 0x0000002217207208 */ /* 0x000fe40003000000 */
[----:B------:R-:W-:Y:S02]  /*eb70*/  FSEL R21, R35, R26, P4 ;  /* 0x0000001a23157208 */ /* 0x000fe40002000000 */
[----:B------:R-:W-:Y:S02]  /*eb80*/  FSEL R26, R37, R0, P5 ;  /* 0x00000000251a7208 */ /* 0x000fe40002800000 */
[----:B------:R-:W-:Y:S02]  /*eb90*/  FSEL R0, R34, R23, P6 ;  /* 0x0000001722007208 */ /* 0x000fe40003000000 */
[----:B------:R-:W-:-:S03]  /*eba0*/  MOV R23, R32 ;  /* 0x0000002000177202 */ /* 0x000fc60000000f00 */
[----:B------:R-:W-:Y:S05]  /*ebb0*/  @!P0 BRA `(.L_x_3880) ;  /* 0xfffffffc00408947 */ /* 0x000fea000383ffff */
[----:B------:R-:W-:Y:S05]  /*ebc0*/  BSYNC.RECONVERGENT B0 ;  /* 0x0000000000007941 */ /* 0x000fea0003800200 */
.L_x_3879:
        /* <DEDUP_REMOVED lines=16> */
[----:B------:R-:W-:-:S03]  /*ecd0*/  ISETP.GE.U32.AND P1, PT, R25, 0x7f800000, PT ;  /* 0x7f8000001900780c */ /* 0x000fc60003f26070 */
[----:B------:R-:W-:Y:S01]  /*ece0*/  VIADD R0, R0, 0xc0c00000 ;  /* 0xc0c0000000007836 */ /* 0x000fe20000000000 */
[----:B------:R-:W-:-:S04]  /*ecf0*/  ISETP.GT.AND P0, PT, R25, -0x40800000, P1 ;  /* 0xbf8000001900780c */ /* 0x000fc80000f04270 */
        /* <DEDUP_REMOVED lines=36> */
[----:B0-23--:R-:W-:Y:S05]  /*ef40*/  CALL.REL.NOINC `($__internal_144_$__cuda_sm3x_div_rn_ftz_f32_slowpath) ;  /* 0x0000006c00a87944 */ /* 0x00dfea0003c00000 */
[----:B------:R-:W-:-:S07]  /*ef50*/  MOV R21, R0 ;  /* 0x0000000000157202 */ /* 0x000fce0000000f00 */
.L_x_3882:
[----:B------:R-:W-:Y:S05]  /*ef60*/  BSYNC.RECONVERGENT B3 ;  /* 0x0000000000037941 */ /* 0x000fea0003800200 */
.L_x_3881:
        /* <DEDUP_REMOVED lines=29> */
.L_x_3871:
[CC--:B------:R-:W-:Y:S01]  /*f140*/  VIMNMX R21, PT, PT, R22.reuse, R19.reuse, !PT ;  /* 0x0000001316157248 */ /* 0x0c0fe20007fe0100 */
[----:B------:R-:W-:Y:S01]  /*f150*/  BSSY.RECONVERGENT B3, `(.L_x_3883) ;  /* 0x000001c000037945 */ /* 0x000fe20003800200 */
[----:B------:R-:W-:Y:S02]  /*f160*/  VIMNMX R19, PT, PT, R22, R19, PT ;  /* 0x0000001316137248 */ /* 0x000fe40003fe0100 */
[----:B------:R-:W-:Y:S02]  /*f170*/  LOP3.LUT R23, R21, 0xfe000000, RZ, 0xc0, !PT ;  /* 0xfe00000015177812 */ /* 0x000fe400078ec0ff */
[----:B------:R-:W-:Y:S02]  /*f180*/  FSETP.NEU.FTZ.AND P0, PT, R19, RZ, PT ;  /* 0x000000ff1300720b */ /* 0x000fe40003f1d000 */
[----:B------:R-:W-:-:S05]  /*f190*/  LOP3.LUT R22, R23, 0x7e800000, RZ, 0x3c, !PT ;  /* 0x7e80000017167812 */ /* 0x000fca00078e3cff */
[-C--:B------:R-:W-:Y:S01]  /*f1a0*/  FMUL.FTZ R24, R19, R22.reuse ;  /* 0x0000001613187220 */ /* 0x080fe20000410000 */
[----:B------:R-:W-:-:S03]  /*f1b0*/  FMUL.FTZ R22, R21, R22 ;  /* 0x0000001615167220 */ /* 0x000fc60000410000 */
[----:B------:R-:W-:Y:S02]  /*f1c0*/  FMUL.FTZ R25, R24, R24 ;  /* 0x0000001818197220 */ /* 0x000fe40000410000 */
[----:B------:R-:W-:Y:S02]  /*f1d0*/  MUFU.RCP R24, R17 ;  /* 0x0000001100187308 */ /* 0x000fe40000001000 */
        /* <DEDUP_REMOVED lines=19> */
.L_x_3884:
[----:B------:R-:W-:Y:S05]  /*f310*/  BSYNC.RECONVERGENT B3 ;  /* 0x0000000000037941 */ /* 0x000fea0003800200 */
.L_x_3883:
[----:B------:R-:W-:Y:S02]  /*f320*/  HFMA2 R21, -RZ, RZ, 0.89990234375, 10328 ;  /* 0x3b33710bff157431 */ /* 0x000fe400000001ff */
[----:B------:R-:W-:Y:S01]  /*f330*/  FMUL.FTZ R0, R22, R22 ;  /* 0x0000001616007220 */ /* 0x000fe20000410000 */
[----:B------:R-:W-:Y:S01]  /*f340*/  LOP3.LUT P3, RZ, R2, 0x8, RZ, 0xc0, !PT ;  /* 0x0000000802ff7812 */ /* 0x000fe2000786c0ff */
[----:B------:R-:W-:Y:S01]  /*f350*/  IMAD.MOV.U32 R24, RZ, RZ, 0x3f6ee581 ;  /* 0x3f6ee581ff187424 */ /* 0x000fe200078e00ff */
[----:B------:R-:W-:Y:S01]  /*f360*/  ISETP.GE.AND P0, PT, R14, RZ, PT ;  /* 0x000000ff0e00720c */ /* 0x000fe20003f06270 */
[----:B------:R-:W-:Y:S01]  /*f370*/  FFMA.FTZ R21, R0, R21, -0.015681877732276916504 ;  /* 0xbc80774800157423 */ /* 0x000fe20000010015 */
[----:B------:R-:W-:Y:S02]  /*f380*/  FSETP.NEU.FTZ.AND P2, PT, |R14|, |R15|, PT ;  /* 0x4000000f0e00720b */ /* 0x000fe40003f5d200 */
[----:B------:R-:W-:Y:S01]  /*f390*/  FSETP.NEU.FTZ.AND P1, PT, R17, RZ, PT ;  /* 0x000000ff1100720b */ /* 0x000fe20003f3d000 */
[----:B------:R-:W-:Y:S01]  /*f3a0*/  FFMA.FTZ R21, R0, R21, 0.042200751602649688721 ;  /* 0x3d2cdab200157423 */ /* 0x000fe20000010015 */
[----:B------:R-:W-:-:S03]  /*f3b0*/  MOV R17, 0x4016cbe4 ;  /* 0x4016cbe400117802 */ /* 0x000fc60000000f00 */
        /* <DEDUP_REMOVED lines=19> */
.L_x_3870:
        /* <DEDUP_REMOVED lines=15> */
[----:B------:R-:W-:Y:S01]  /*f5e0*/  HFMA2 R21, -RZ, RZ, 1.875, 0 ;  /* 0x3f800000ff157431 */ /* 0x000fe200000001ff */
[----:B------:R-:W-:Y:S02]  /*f5f0*/  @P1 FSETP.NEU.FTZ.AND P2, PT, R24, RZ, PT ;  /* 0x000000ff1800120b */ /* 0x000fe40003f5d000 */
[----:B------:R-:W-:Y:S01]  /*f600*/  FADD.FTZ R19, R19, R22 ;  /* 0x0000001613137221 */ /* 0x000fe20000010000 */
[----:B------:R-:W-:-:S03]  /*f610*/  FMUL.FTZ R17, R17, 1.1920928955078125e-07 ;  /* 0x3400000011117820 */ /* 0x000fc60000410000 */
[----:B------:R-:W-:Y:S01]  /*f620*/  FFMA.FTZ R22, R19, -R26, 0.10546888411045074463 ;  /* 0x3dd8001213167423 */ /* 0x000fe2000001081a */
[----:B------:R-:W-:-:S03]  /*f630*/  FFMA R26, R21, -1, R21 ;  /* 0xbf800000151a7823 */ /* 0x000fc60000000015 */
        /* <DEDUP_REMOVED lines=24> */
.L_x_3887:
[----:B------:R-:W-:Y:S05]  /*f7c0*/  BSYNC.RECONVERGENT B3 ;  /* 0x0000000000037941 */ /* 0x000fea0003800200 */
.L_x_3886:
[----:B------:R-:W-:Y:S02]  /*f7d0*/  HFMA2 R17, -RZ, RZ, 0.89990234375, 10328 ;  /* 0x3b33710bff117431 */ /* 0x000fe400000001ff */
[----:B------:R-:W-:Y:S01]  /*f7e0*/  FMUL.FTZ R0, R22, R22 ;  /* 0x0000001616007220 */ /* 0x000fe20000410000 */
[----:B------:R-:W-:Y:S01]  /*f7f0*/  LOP3.LUT P2, RZ, R2, 0x8, RZ, 0xc0, !PT ;  /* 0x0000000802ff7812 */ /* 0x000fe2000784c0ff */
[----:B------:R-:W-:Y:S01]  /*f800*/  HFMA2 R21, -RZ, RZ, 2.04296875, -15.78125 ;  /* 0x4016cbe4ff157431 */ /* 0x000fe200000001ff */
        /* <DEDUP_REMOVED lines=23> */
.L_x_3885:
[----:B------:R-:W-:Y:S01]  /*f980*/  IMAD.MOV.U32 R17, RZ, RZ, 0x3f800000 ;  /* 0x3f800000ff117424 */ /* 0x000fe200078e00ff */
[----:B------:R-:W1:Y:S01]  /*f990*/  FCHK P0, R0, 1 ;  /* 0x3f80000000007902 */ /* 0x000e620000000000 */
[C---:B------:R-:W-:Y:S01]  /*f9a0*/  FMUL.FTZ R19, R0.reuse, 0.5 ;  /* 0x3f00000000137820 */ /* 0x040fe20000410000 */
[----:B------:R-:W-:Y:S01]  /*f9b0*/  BSSY.RECONVERGENT B3, `(.L_x_3888) ;  /* 0x000000c000037945 */ /* 0x000fe20003800200 */
[----:B------:R-:W-:Y:S02]  /*f9c0*/  FFMA R22, R17, -R17, 1 ;  /* 0x3f80000011167423 */ /* 0x000fe40000000811 */
[----:B------:R-:W-:Y:S02]  /*f9d0*/  FMUL.FTZ R19, R0, R19 ;  /* 0x0000001300137220 */ /* 0x000fe40000410000 */
[----:B------:R-:W-:-:S04]  /*f9e0*/  FFMA R21, R22, R17, 1 ;  /* 0x3f80000016157423 */ /* 0x000fc80000000011 */
[----:B------:R-:W-:-:S04]  /*f9f0*/  FFMA R17, R0, R21, RZ ;  /* 0x0000001500117223 */ /* 0x000fc800000000ff */
[----:B------:R-:W-:-:S04]  /*fa00*/  FFMA R22, R17, -1, R0 ;  /* 0xbf80000011167823 */ /* 0x000fc80000000000 */
[----:B------:R-:W-:Y:S01]  /*fa10*/  FFMA R17, R22, R21, R17 ;  /* 0x0000001516117223 */ /* 0x000fe20000000011 */
[----:B-1----:R-:W-:Y:S06]  /*fa20*/  @!P0 BRA `(.L_x_3889) ;  /* 0x0000000000108947 */ /* 0x002fec0003800000 */
[----:B------:R-:W-:Y:S02]  /*fa30*/  MOV R23, 0x3f800000 ;  /* 0x3f80000000177802 */ /* 0x000fe40000000f00 */
[----:B------:R-:W-:-:S07]  /*fa40*/  MOV R22, 0xfa60 ;  /* 0x0000fa6000167802 */ /* 0x000fce0000000f00 */
[----:B0-23--:R-:W-:Y:S05]  /*fa50*/  CALL.REL.NOINC `($__internal_144_$__cuda_sm3x_div_rn_ftz_f32_slowpath) ;  /* 0x0000006000e47944 */ /* 0x00dfea0003c00000 */
[----:B------:R-:W-:-:S07]  /*fa60*/  MOV R17, R0 ;  /* 0x0000000000117202 */ /* 0x000fce0000000f00 */
.L_x_3889:
[----:B------:R-:W-:Y:S05]  /*fa70*/  BSYNC.RECONVERGENT B3 ;  /* 0x0000000000037941 */ /* 0x000fea0003800200 */
.L_x_3888:
        /* <DEDUP_REMOVED lines=27> */
.L_x_3869:
        /* <DEDUP_REMOVED lines=21> */
[----:B------:R-:W-:Y:S01]  /*fd80*/  FFMA R19, R24, R19, R24 ;  /* 0x0000001318137223 */ /* 0x000fe20000000018 */
[----:B------:R-:W-:-:S03]  /*fd90*/  MOV R24, 0x3f800000 ;  /* 0x3f80000000187802 */ /* 0x000fc60000000f00 */
        /* <DEDUP_REMOVED lines=11> */
.L_x_3891:
[----:B------:R-:W-:Y:S05]  /*fe50*/  BSYNC.RECONVERGENT B3 ;  /* 0x0000000000037941 */ /* 0x000fea0003800200 */
.L_x_3890:
        /* <DEDUP_REMOVED lines=29> */
.L_x_3868:
        /* <DEDUP_REMOVED lines=29> */
[----:B------:R-:W-:-:S07]  /*10200*/  IMAD.MOV.U32 R22, RZ, RZ, R0 ;  /* 0x000000ffff167224 */ /* 0x000fce00078e0000 */
.L_x_3893:
[----:B------:R-:W-:Y:S05]  /*10210*/  BSYNC.RECONVERGENT B3 ;  /* 0x0000000000037941 */ /* 0x000fea0003800200 */
.L_x_3892:
        /* <DEDUP_REMOVED lines=27> */
.L_x_3875:
[----:B------:R-:W-:Y:S05]  /*103d0*/  BSYNC.RECONVERGENT B2 ;  /* 0x0000000000027941 */ /* 0x000fea0003800200 */
.L_x_3867:
[-C--:B------:R-:W-:Y:S01]  /*103e0*/  FMUL.FTZ R15, R16, R17.reuse ;  /* 0x00000011100f7220 */ /* 0x080fe20000410000 */
        /* <DEDUP_REMOVED lines=23> */
[----:B------:R-:W1:Y:S08]  /*10560*/  MUFU.SIN R21, R19 ;  /* 0x0000001300157308 */ /* 0x000e700000000400 */
[----:B------:R-:W4:Y:S02]  /*10570*/  MUFU.EX2 R0, R0 ;  /* 0x0000000000007308 */ /* 0x000f240000000800 */
[----:B----4-:R-:W-:-:S02]  /*10580*/  LEA.HI R14, R0, 0xffffffed, RZ, 0x9 ;  /* 0xffffffed000e7811 */ /* 0x010fc400078f48ff */
[----:B------:R-:W-:Y:S02]  /*10590*/  LOP3.LUT R0, R0, 0x7fffff, RZ, 0xc0, !PT ;  /* 0x007fffff00007812 */ /* 0x000fe400078ec0ff */
[----:B------:R-:W-:Y:S02]  /*105a0*/  LOP3.LUT R17, R14, 0xffff, RZ, 0xc0, !PT ;  /* 0x0000ffff0e117812 */ /* 0x000fe400078ec0ff */
[----:B------:R-:W-:Y:S02]  /*105b0*/  LOP3.LUT R0, R0, 0x7f000000, RZ, 0xfc, !PT ;  /* 0x7f00000000007812 */ /* 0x000fe400078efcff */
[----:B------:R-:W-:Y:S02]  /*105c0*/  LEA.HI R15, R17, R14, RZ, 0x11 ;  /* 0x0000000e110f7211 */ /* 0x000fe400078f88ff */
[----:B------:R-:W4:Y:S01]  /*105d0*/  MUFU.COS R17, R19 ;  /* 0x0000001300117308 */ /* 0x000f220000000000 */
[----:B-1----:R-:W-:Y:S01]  /*105e0*/  FMUL.FTZ R18, R21, R0 ;  /* 0x0000000015127220 */ /* 0x002fe20000410000 */
[----:B------:R-:W-:-:S04]  /*105f0*/  PRMT R15, R15, 0x9910, RZ ;  /* 0x000099100f0f7816 */ /* 0x000fc800000000ff */
[----:B------:R-:W-:-:S04]  /*10600*/  SHF.R.S32.HI R15, RZ, 0x1, R15 ;  /* 0x00000001ff0f7819 */ /* 0x000fc8000001140f */
[----:B------:R-:W-:-:S04]  /*10610*/  PRMT R15, R15, 0x9910, RZ ;  /* 0x000099100f0f7816 */ /* 0x000fc800000000ff */
[----:B------:R-:W-:Y:S02]  /*10620*/  IADD3 R14, PT, PT, R14, -R15, RZ ;  /* 0x8000000f0e0e7210 */ /* 0x000fe40007ffe0ff */
[----:B------:R-:W-:Y:S01]  /*10630*/  LEA R15, R15, 0x3f800000, 0x17 ;  /* 0x3f8000000f0f7811 */ /* 0x000fe200078eb8ff */
[----:B----4-:R-:W-:Y:S01]  /*10640*/  FMUL.FTZ R16, R17, R0 ;  /* 0x0000000011107220 */ /* 0x010fe20000410000 */
[----:B------:R-:W-:-:S03]  /*10650*/  LEA R0, R14, 0x3f800000, 0x17 ;  /* 0x3f8000000e007811 */ /* 0x000fc600078eb8ff */
[C---:B------:R-:W-:Y:S01]  /*10660*/  FMUL.FTZ R17, R15.reuse, R16 ;  /* 0x000000100f117220 */ /* 0x040fe20000410000 */
[----:B------:R-:W-:-:S03]  /*10670*/  FMUL.FTZ R15, R15, R18 ;  /* 0x000000120f0f7220 */ /* 0x000fc60000410000 */
[C---:B------:R-:W-:Y:S01]  /*10680*/  FMUL.FTZ R14, R0.reuse, R17 ;  /* 0x00000011000e7220 */ /* 0x040fe20000410000 */
[----:B------:R-:W-:Y:S01]  /*10690*/  FMUL.FTZ R15, R0, R15 ;  /* 0x0000000f000f7220 */ /* 0x000fe20000410000 */
[----:B------:R-:W-:Y:S06]  /*106a0*/  BRA `(.L_x_3898) ;  /* 0x0000000000387947 */ /* 0x000fec0003800000 */
.L_x_3897:
        /* <DEDUP_REMOVED lines=8> */
.L_x_3896:
[----:B------:R-:W-:-:S04]  /*10730*/  FMUL.RZ R0, R15, 0.15915493667125701904 ;  /* 0x3e22f9830f007820 */ /* 0x000fc8000040c000 */
[----:B------:R1:W4:Y:S08]  /*10740*/  MUFU.COS R14, R0 ;  /* 0x00000000000e7308 */ /* 0x0003300000000000 */
[----:B------:R1:W0:Y:S01]  /*10750*/  MUFU.SIN R15, R0 ;  /* 0x00000000000f7308 */ /* 0x0002220000000400 */
[----:B------:R-:W-:Y:S05]  /*10760*/  BRA `(.L_x_3898) ;  /* 0x0000000000087947 */ /* 0x000fea0003800000 */
.L_x_3895:
[----:B------:R-:W-:-:S06]  /*10770*/  FMUL.FTZ R14, R18, 1.4426950216293334961 ;  /* 0x3fb8aa3b120e7820 */ /* 0x000fcc0000410000 */
[----:B------:R-:W1:Y:S02]  /*10780*/  MUFU.EX2 R14, R14 ;  /* 0x0000000e000e7308 */ /* 0x000e640000000800 */
.L_x_3898:
[----:B------:R-:W-:Y:S05]  /*10790*/  BSYNC.RECONVERGENT B0 ;  /* 0x0000000000007941 */ /* 0x000fea0003800200 */
.L_x_3894:
        /* <DEDUP_REMOVED lines=74> */
[----:B------:R-:W-:-:S07]  /*10c40*/  IMAD.MOV.U32 R18, RZ, RZ, R0 ;  /* 0x000000ffff127224 */ /* 0x000fce00078e0000 */
.L_x_3906:
[----:B------:R-:W-:Y:S05]  /*10c50*/  BSYNC.RECONVERGENT B3 ;  /* 0x0000000000037941 */ /* 0x000fea0003800200 */
.L_x_3905:
        /* <DEDUP_REMOVED lines=9> */
[----:B------:R-:W-:Y:S01]  /*10cf0*/  FADD.FTZ R4, |R4|, |R5| ;  /* 0x4000000504047221 */ /* 0x000fe20000010200 */
        /* <DEDUP_REMOVED lines=19> */
.L_x_3904:
        /* <DEDUP_REMOVED lines=19> */
.L_x_3910:
[----:B------:R-:W-:Y:S05]  /*10f60*/  BSYNC.RECONVERGENT B3 ;  /* 0x0000000000037941 */ /* 0x000fea0003800200 */
.L_x_3909:
        /* <DEDUP_REMOVED lines=29> */
.L_x_3908:
        /* <DEDUP_REMOVED lines=28> */
.L_x_3912:
        /* <DEDUP_REMOVED lines=12> */
[----:B------:R-:W-:Y:S02]  /*113c0*/  LOP3.LUT R2, R2, 0xfffffffd, RZ, 0xc0, !PT ;  /* 0xfffffffd02027812 */ /* 0x000fe400078ec0ff */
[----:B------:R-:W-:Y:S02]  /*113d0*/  FSEL R30, R28, R35, P3 ;  /* 0x000000231c1e7208 */ /* 0x000fe40001800000 */
[----:B------:R-:W-:Y:S02]  /*113e0*/  FSEL R27, R31, R24, P4 ;  /* 0x000000181f1b7208 */ /* 0x000fe40002000000 */
[----:B------:R-:W-:Y:S02]  /*113f0*/  FSETP.GEU.FTZ.AND P0, PT, R30, R29, PT ;  /* 0x0000001d1e00720b */ /* 0x000fe40003f1e000 */
[----:B------:R-:W-:-:S02]  /*11400*/  @P2 LOP3.LUT R2, R2, 0x2, RZ, 0xfc, !PT ;  /* 0x0000000202022812 */ /* 0x000fc400078efcff */
[----:B------:R-:W-:Y:S02]  /*11410*/  FSEL R32, R29, R30, P0 ;  /* 0x0000001e1d207208 */ /* 0x000fe40000000000 */
[----:B------:R-:W-:Y:S02]  /*11420*/  FSEL R24, R33, R26, P2 ;  /* 0x0000001a21187208 */ /* 0x000fe40001000000 */
[----:B------:R-:W-:Y:S02]  /*11430*/  FSETP.GEU.FTZ.AND P1, PT, R32, R17, PT ;  /* 0x000000112000720b */ /* 0x000fe40003f3e000 */
[----:B------:R-:W-:Y:S02]  /*11440*/  FSEL R26, R35, R28, P3 ;  /* 0x0000001c231a7208 */ /* 0x000fe40001800000 */
        /* <DEDUP_REMOVED lines=11> */
[----:B------:R-:W-:Y:S02]  /*11500*/  LOP3.LUT P0, RZ, R2, 0x4, RZ, 0xc0, !PT ;  /* 0x0000000402ff7812 */ /* 0x000fe4000780c0ff */
[----:B------:R-:W-:Y:S02]  /*11510*/  FSEL R31, R25, R38, P4 ;  /* 0x00000026191f7208 */ /* 0x000fe40002000000 */
[----:B------:R-:W-:-:S02]  /*11520*/  PLOP3.LUT P1, PT, P4, P6, P3, 0x80, 0x0 ;  /* 0x000000000000781c */ /* 0x000fc4000272d030 */
[----:B------:R-:W-:Y:S02]  /*11530*/  FSETP.GEU.FTZ.AND P5, PT, R31, R0, PT ;  /* 0x000000001f00720b */ /* 0x000fe40003fbe000 */
[----:B------:R-:W-:Y:S02]  /*11540*/  P2R R39, PR, RZ, 0x4 ;  /* 0x00000004ff277803 */ /* 0x000fe40000000000 */
[----:B------:R-:W-:Y:S02]  /*11550*/  FSEL R33, R0, R31, P5 ;  /* 0x0000001f00217208 */ /* 0x000fe40002800000 */
[----:B------:R-:W-:Y:S02]  /*11560*/  P2R R37, PR, RZ, 0x1 ;  /* 0x00000001ff257803 */ /* 0x000fe40000000000 */
[----:B------:R-:W-:Y:S02]  /*11570*/  FSETP.GEU.FTZ.AND P6, PT, R33, R18, PT ;  /* 0x000000122100720b */ /* 0x000fe40003fde000 */
[----:B------:R-:W-:-:S02]  /*11580*/  LOP3.LUT P2, RZ, R2, 0x2, RZ, 0xc0, !PT ;  /* 0x0000000202ff7812 */ /* 0x000fc4000784c0ff */
[----:B------:R-:W-:Y:S02]  /*11590*/  FSETP.GEU.FTZ.AND P0, PT, R35, R28, PT ;  /* 0x0000001c2300720b */ /* 0x000fe40003f1e000 */
[----:B------:R-:W-:Y:S02]  /*115a0*/  PLOP3.LUT P1, PT, P6, P1, P5, 0x80, 0x0 ;  /* 0x000000000000781c */ /* 0x000fe40003723050 */
[----:B------:R-:W-:Y:S02]  /*115b0*/  LOP3.LUT R2, R2, 0xfffffffe, RZ, 0xc0, !PT ;  /* 0xfffffffe02027812 */ /* 0x000fe400078ec0ff */
[----:B------:R-:W-:Y:S02]  /*115c0*/  PLOP3.LUT P1, PT, P1, P2, P0, 0x80, 0x0 ;  /* 0x000000000000781c */ /* 0x000fe40000f25000 */
[----:B------:R-:W-:Y:S02]  /*115d0*/  ISETP.NE.AND P0, PT, R37, RZ, PT ;  /* 0x000000ff2500720c */ /* 0x000fe40003f05270 */
[----:B------:R-:W-:-:S04]  /*115e0*/  ISETP.NE.AND P2, PT, R39, RZ, PT ;  /* 0x000000ff2700720c */ /* 0x000fc80003f45270 */
[----:B------:R-:W-:Y:S02]  /*115f0*/  PLOP3.LUT P1, PT, P1, P0, P2, 0x80, 0x0 ;  /* 0x000000000000781c */ /* 0x000fe40000f21020 */
[----:B------:R-:W-:Y:S02]  /*11600*/  ISETP.NE.AND P0, PT, R41, RZ, PT ;  /* 0x000000ff2900720c */ /* 0x000fe40003f05270 */
[----:B------:R-:W-:Y:S02]  /*11610*/  ISETP.NE.AND P2, PT, R40, RZ, PT ;  /* 0x000000ff2800720c */ /* 0x000fe40003f45270 */
[----:B------:R-:W-:Y:S02]  /*11620*/  FSEL R28, R30, R29, P0 ;  /* 0x0000001d1e1c7208 */ /* 0x000fe40000000000 */
[----:B------:R-:W-:-:S05]  /*11630*/  FSEL R30, R18, R33, P6 ;  /* 0x00000021121e7208 */ /* 0x000fca0003000000 */
[----:B------:R-:W-:Y:S02]  /*11640*/  @P1 LOP3.LUT R2, R2, 0x1, RZ, 0xfc, !PT ;  /* 0x0000000102021812 */ /* 0x000fe400078efcff */
[----:B------:R-:W-:Y:S02]  /*11650*/  ISETP.NE.AND P1, PT, R42, RZ, PT ;  /* 0x000000ff2a00720c */ /* 0x000fe40003f25270 */
[----:B------:R-:W-:Y:S02]  /*11660*/  LOP3.LUT P0, RZ, R2, 0x1, RZ, 0xc0, !PT ;  /* 0x0000000102ff7812 */ /* 0x000fe4000780c0ff */
[----:B------:R-:W-:Y:S02]  /*11670*/  FSEL R29, R32, R17, P1 ;  /* 0x00000011201d7208 */ /* 0x000fe40000800000 */
[----:B------:R-:W-:Y:S02]  /*11680*/  FSEL R17, R34, R23, P2 ;  /* 0x0000001722117208 */ /* 0x000fe40001000000 */
[----:B------:R-:W-:-:S02]  /*11690*/  FSEL R23, R36, R21, P3 ;  /* 0x0000001524177208 */ /* 0x000fc40001800000 */
[----:B------:R-:W-:Y:S02]  /*116a0*/  FSEL R21, R38, R25, P4 ;  /* 0x0000001926157208 */ /* 0x000fe40002000000 */
[----:B------:R-:W-:Y:S02]  /*116b0*/  FSEL R25, R31, R0, P5 ;  /* 0x000000001f197208 */ /* 0x000fe40002800000 */
[----:B------:R-:W-:Y:S02]  /*116c0*/  FSEL R0, R33, R18, P6 ;  /* 0x0000001221007208 */ /* 0x000fe40003000000 */
[----:B------:R-:W-:Y:S01]  /*116d0*/  MOV R18, R30 ;  /* 0x0000001e00127202 */ /* 0x000fe20000000f00 */
[----:B------:R-:W-:Y:S06]  /*116e0*/  @!P0 BRA `(.L_x_3912) ;  /* 0xfffffffc00048947 */ /* 0x000fec000383ffff */
[----:B------:R-:W-:Y:S05]  /*116f0*/  BSYNC.RECONVERGENT B0 ;  /* 0x0000000000007941 */ /* 0x000fea0003800200 */
.L_x_3911:
        /* <DEDUP_REMOVED lines=24> */
[----:B------:R-:W-:-:S03]  /*11880*/  IMAD.MOV.U32 R21, RZ, RZ, 0x3d39bf78 ;  /* 0x3d39bf78ff157424 */ /* 0x000fc600078e00ff */
        /* <DEDUP_REMOVED lines=32> */
.L_x_3914:
[----:B------:R-:W-:Y:S05]  /*11a90*/  BSYNC.RECONVERGENT B3 ;  /* 0x0000000000037941 */ /* 0x000fea0003800200 */
.L_x_3913:
        /* <DEDUP_REMOVED lines=29> */
.L_x_3903:
        /* <DEDUP_REMOVED lines=29> */
.L_x_3916:
[----:B------:R-:W-:Y:S05]  /*11e40*/  BSYNC.RECONVERGENT B3 ;  /* 0x0000000000037941 */ /* 0x000fea0003800200 */
.L_x_3915:
        /* <DEDUP_REMOVED lines=29> */
.L_x_3902:
[----:B------:R-:W-:-:S13]  /*12020*/  FSETP.GEU.FTZ.AND P0, PT, R0, 9.999999682655225389e-20, PT ;  /* 0x1fec1e4a0000780b */ /* 0x000fda0003f1e000 */
[----:B------:R-:W-:Y:S05]  /*12030*/  @!P0 BRA `(.L_x_3917) ;  /* 0x00000004001c8947 */ /* 0x000fea0003800000 */
[----:B------:R-:W-:Y:S01]  /*12040*/  FMUL.FTZ R19, R0, R0 ;  /* 0x0000000000137220 */ /* 0x000fe20000410000 */
[----:B------:R-:W-:Y:S01]  /*12050*/  IMAD.MOV.U32 R21, RZ, RZ, 0x3e800000 ;  /* 0x3e800000ff157424 */ /* 0x000fe200078e00ff */
        /* <DEDUP_REMOVED lines=17> */
[----:B------:R-:W-:Y:S01]  /*12170*/  FFMA.FTZ R18, R17, R18, -0.13229703903198242188 ;  /* 0xbe0778e011127423 */ /* 0x000fe20000010012 */
[----:B------:R-:W-:-:S03]  /*12180*/  FFMA R21, R22, R21, 1 ;  /* 0x3f80000016157423 */ /* 0x000fc60000000015 */
        /* <DEDUP_REMOVED lines=8> */
[----:B------:R-:W-:-:S03]  /*12210*/  @P1 MOV R18, 0x7f800000 ;  /* 0x7f80000000121802 */ /* 0x000fc60000000f00 */
[----:B------:R-:W-:Y:S01]  /*12220*/  FFMA.FTZ R16, R16, 0.69314718246459960938, R17 ;  /* 0x3f31721810107823 */ /* 0x000fe20000010011 */
[-C--:B------:R-:W-:Y:S01]  /*12230*/  FFMA R17, R0, R21.reuse, RZ ;  /* 0x0000001500117223 */ /* 0x080fe200000000ff */
[----:B------:R-:W-:Y:S01]  /*12240*/  @P0 FFMA.FTZ R16, R19, R18, +INF ;  /* 0x7f80000013100423 */ /* 0x000fe20000010012 */
[----:B------:R-:W1:Y:S02]  /*12250*/  FCHK P0, R0, 1 ;  /* 0x3f80000000007902 */ /* 0x000e640000000000 */
[----:B------:R-:W-:Y:S02]  /*12260*/  FFMA R18, R17, -1, R0 ;  /* 0xbf80000011127823 */ /* 0x000fe40000000000 */
[----:B------:R-:W-:Y:S02]  /*12270*/  @P1 FSEL R16, R16, -RZ, P2 ;  /* 0x800000ff10101208 */ /* 0x000fe40001000000 */
[----:B------:R-:W-:-:S03]  /*12280*/  FFMA R17, R18, R21, R17 ;  /* 0x0000001512117223 */ /* 0x000fc60000000011 */
[----:B------:R-:W-:Y:S01]  /*12290*/  FMUL.FTZ R16, R16, 0.5 ;  /* 0x3f00000010107820 */ /* 0x000fe20000410000 */
[----:B-1----:R-:W-:Y:S06]  /*122a0*/  @!P0 BRA `(.L_x_3919) ;  /* 0x0000000000108947 */ /* 0x002fec0003800000 */
[----:B------:R-:W-:Y:S02]  /*122b0*/  MOV R23, 0x3f800000 ;  /* 0x3f80000000177802 */ /* 0x000fe40000000f00 */
[----:B------:R-:W-:-:S07]  /*122c0*/  MOV R22, 0x122e0 ;  /* 0x000122e000167802 */ /* 0x000fce0000000f00 */
[----:B0-234-:R-:W-:Y:S05]  /*122d0*/  CALL.REL.NOINC `($__internal_144_$__cuda_sm3x_div_rn_ftz_f32_slowpath) ;  /* 0x0000003800c47944 */ /* 0x01dfea0003c00000 */
[----:B------:R-:W-:-:S07]  /*122e0*/  MOV R17, R0 ;  /* 0x0000000000117202 */ /* 0x000fce0000000f00 */
.L_x_3919:
[----:B------:R-:W-:Y:S05]  /*122f0*/  BSYNC.RECONVERGENT B3 ;  /* 0x0000000000037941 */ /* 0x000fea0003800200 */
.L_x_3918:
        /* <DEDUP_REMOVED lines=27> */
.L_x_3917:
[----:B------:R-:W-:Y:S01]  /*124b0*/  MOV R16, 0x3f800000 ;  /* 0x3f80000000107802 */ /* 0x000fe20000000f00 */
[----:B------:R-:W1:Y:S01]  /*124c0*/  FCHK P0, R0, 1 ;  /* 0x3f80000000007902 */ /* 0x000e620000000000 */
[----:B------:R-:W-:Y:S03]  /*124d0*/  BSSY.RECONVERGENT B3, `(.L_x_3920) ;  /* 0x000000d000037945 */ /* 0x000fe60003800200 */
[----:B------:R-:W-:-:S04]  /*124e0*/  FFMA R17, R16, -R16, 1 ;  /* 0x3f80000010117423 */ /* 0x000fc80000000810 */
[----:B------:R-:W-:Y:S01]  /*124f0*/  FFMA R21, R17, R16, 1 ;  /* 0x3f80000011157423 */ /* 0x000fe20000000010 */
[----:B------:R-:W-:-:S03]  /*12500*/  FMUL.FTZ R17, R0, 0.5 ;  /* 0x3f00000000117820 */ /* 0x000fc60000410000 */
[C---:B------:R-:W-:Y:S01]  /*12510*/  FFMA R19, R0.reuse, R21, RZ ;  /* 0x0000001500137223 */ /* 0x040fe200000000ff */
[----:B------:R-:W-:-:S03]  /*12520*/  FMUL.FTZ R16, R0, R17 ;  /* 0x0000001100107220 */ /* 0x000fc60000410000 */
[----:B------:R-:W-:-:S04]  /*12530*/  FFMA R18, R19, -1, R0 ;  /* 0xbf80000013127823 */ /* 0x000fc80000000000 */
[----:B------:R-:W-:Y:S01]  /*12540*/  FFMA R18, R18, R21, R19 ;  /* 0x0000001512127223 */ /* 0x000fe20000000013 */
[----:B-1----:R-:W-:Y:S06]  /*12550*/  @!P0 BRA `(.L_x_3921) ;  /* 0x0000000000108947 */ /* 0x002fec0003800000 */
[----:B------:R-:W-:Y:S01]  /*12560*/  HFMA2 R23, -RZ, RZ, 1.875, 0 ;  /* 0x3f800000ff177431 */ /* 0x000fe200000001ff */
[----:B------:R-:W-:-:S07]  /*12570*/  MOV R22, 0x12590 ;  /* 0x0001259000167802 */ /* 0x000fce0000000f00 */
[----:B0-234-:R-:W-:Y:S05]  /*12580*/  CALL.REL.NOINC `($__internal_144_$__cuda_sm3x_div_rn_ftz_f32_slowpath) ;  /* 0x0000003800187944 */ /* 0x01dfea0003c00000 */
[----:B------:R-:W-:-:S07]  /*12590*/  MOV R18, R0 ;  /* 0x0000000000127202 */ /* 0x000fce0000000f00 */
.L_x_3921:
[----:B------:R-:W-:Y:S05]  /*125a0*/  BSYNC.RECONVERGENT B3 ;  /* 0x0000000000037941 */ /* 0x000fea0003800200 */
.L_x_3920:
[----:B------:R-:W-:Y:S02]  /*125b0*/  IMAD.MOV.U32 R17, RZ, RZ, 0x3b33710b ;  /* 0x3b33710bff117424 */ /* 0x000fe400078e00ff */
[----:B------:R-:W-:Y:S01]  /*125c0*/  FMUL.FTZ R0, R18, R18 ;  /* 0x0000001212007220 */ /* 0x000fe20000410000 */
[----:B------:R-:W-:Y:S01]  /*125d0*/  LOP3.LUT P2, RZ, R2, 0x20, RZ, 0xc0, !PT ;  /* 0x0000002002ff7812 */ /* 0x000fe2000784c0ff */
[----:B------:R-:W-:Y:S01]  /*125e0*/  HFMA2 R22, -RZ, RZ, 1.857421875, -1409 ;  /* 0x3f6ee581ff167431 */ /* 0x000fe200000001ff */
        /* <DEDUP_REMOVED lines=23> */
.L_x_3901:
        /* <DEDUP_REMOVED lines=22> */
[----:B------:R-:W-:Y:S02]  /*128c0*/  HFMA2 R21, -RZ, RZ, 1.875, 0 ;  /* 0x3f800000ff157431 */ /* 0x000fe400000001ff */
        /* <DEDUP_REMOVED lines=11> */
.L_x_3923:
[----:B------:R-:W-:Y:S05]  /*12980*/  BSYNC.RECONVERGENT B3 ;  /* 0x0000000000037941 */ /* 0x000fea0003800200 */
.L_x_3922:
        /* <DEDUP_REMOVED lines=29> */
.L_x_3900:
        /* <DEDUP_REMOVED lines=30> */
.L_x_3925:
[----:B------:R-:W-:Y:S05]  /*12d40*/  BSYNC.RECONVERGENT B3 ;  /* 0x0000000000037941 */ /* 0x000fea0003800200 */
.L_x_3924:
        /* <DEDUP_REMOVED lines=20> */
[----:B------:R-:W-:-:S05]  /*12e90*/  IMAD.MOV.U32 R17, RZ, RZ, 0x4016cbe4 ;  /* 0x4016cbe4ff117424 */ /* 0x000fca00078e00ff */
[----:B------:R-:W-:Y:S01]  /*12ea0*/  @!P3 FSEL R0, R17, 0.78539818525314331055, !P1 ;  /* 0x3f490fdb1100b808 */ /* 0x000fe20004800000 */
[----:B------:R-:W-:Y:S01]  /*12eb0*/  FADD.FTZ R17, |R4|, |R5| ;  /* 0x4000000504117221 */ /* 0x000fe20000010200 */
[----:B------:R-:W-:-:S04]  /*12ec0*/  @!P0 FSEL R0, RZ, 3.1415927410125732422, P1 ;  /* 0x40490fdbff008808 */ /* 0x000fc80000800000 */
[----:B------:R-:W-:Y:S02]  /*12ed0*/  FSETP.NAN.FTZ.AND P0, PT, |R17|, |R17|, PT ;  /* 0x400000111100720b */ /* 0x000fe40003f18200 */
[----:B------:R-:W-:-:S04]  /*12ee0*/  LOP3.LUT R0, R0, 0x80000000, R5, 0xb8, !PT ;  /* 0x8000000000007812 */ /* 0x000fc800078eb805 */
[----:B------:R-:W-:-:S07]  /*12ef0*/  FSEL R4, R17, R0, P0 ;  /* 0x0000000011047208 */ /* 0x000fce0000000000 */
.L_x_3907:
[----:B------:R-:W-:Y:S05]  /*12f00*/  BSYNC.RECONVERGENT B2 ;  /* 0x0000000000027941 */ /* 0x000fea0003800200 */
.L_x_3899:
        /* <DEDUP_REMOVED lines=25> */
[----:B------:R-:W5:Y:S02]  /*130a0*/  MUFU.EX2 R0, R0 ;  /* 0x0000000000007308 */ /* 0x000f640000000800 */
[----:B-----5:R-:W-:-:S02]  /*130b0*/  LEA.HI R4, R0, 0xffffffed, RZ, 0x9 ;  /* 0xffffffed00047811 */ /* 0x020fc400078f48ff */
[----:B------:R-:W-:Y:S02]  /*130c0*/  LOP3.LUT R0, R0, 0x7fffff, RZ, 0xc0, !PT ;  /* 0x007fffff00007812 */ /* 0x000fe400078ec0ff */
[----:B------:R-:W-:Y:S02]  /*130d0*/  LOP3.LUT R9, R4, 0xffff, RZ, 0xc0, !PT ;  /* 0x0000ffff04097812 */ /* 0x000fe400078ec0ff */
[----:B------:R-:W-:Y:S02]  /*130e0*/  LOP3.LUT R0, R0, 0x7f000000, RZ, 0xfc, !PT ;  /* 0x7f00000000007812 */ /* 0x000fe400078efcff */
[----:B------:R-:W-:Y:S02]  /*130f0*/  LEA.HI R5, R9, R4, RZ, 0x11 ;  /* 0x0000000409057211 */ /* 0x000fe400078f88ff */
[----:B------:R-:W5:Y:S01]  /*13100*/  MUFU.COS R9, R17 ;  /* 0x0000001100097308 */ /* 0x000f620000000000 */
[----:B-1----:R-:W-:Y:S01]  /*13110*/  FMUL.FTZ R16, R19, R0 ;  /* 0x0000000013107220 */ /* 0x002fe20000410000 */
[----:B------:R-:W-:-:S04]  /*13120*/  PRMT R5, R5, 0x9910, RZ ;  /* 0x0000991005057816 */ /* 0x000fc800000000ff */
[----:B------:R-:W-:-:S04]  /*13130*/  SHF.R.S32.HI R5, RZ, 0x1, R5 ;  /* 0x00000001ff057819 */ /* 0x000fc80000011405 */
[----:B------:R-:W-:-:S04]  /*13140*/  PRMT R5, R5, 0x9910, RZ ;  /* 0x0000991005057816 */ /* 0x000fc800000000ff */
[----:B------:R-:W-:Y:S02]  /*13150*/  IADD3 R4, PT, PT, R4, -R5, RZ ;  /* 0x8000000504047210 */ /* 0x000fe40007ffe0ff */
[----:B------:R-:W-:Y:S01]  /*13160*/  LEA R5, R5, 0x3f800000, 0x17 ;  /* 0x3f80000005057811 */ /* 0x000fe200078eb8ff */
[----:B-----5:R-:W-:Y:S01]  /*13170*/  FMUL.FTZ R8, R9, R0 ;  /* 0x0000000009087220 */ /* 0x020fe20000410000 */
[----:B------:R-:W-:-:S03]  /*13180*/  LEA R0, R4, 0x3f800000, 0x17 ;  /* 0x3f80000004007811 */ /* 0x000fc600078eb8ff */
[C---:B------:R-:W-:Y:S01]  /*13190*/  FMUL.FTZ R9, R5.reuse, R8 ;  /* 0x0000000805097220 */ /* 0x040fe20000410000 */
[----:B------:R-:W-:-:S03]  /*131a0*/  FMUL.FTZ R5, R5, R16 ;  /* 0x0000001005057220 */ /* 0x000fc60000410000 */
[C---:B------:R-:W-:Y:S01]  /*131b0*/  FMUL.FTZ R4, R0.reuse, R9 ;  /* 0x0000000900047220 */ /* 0x040fe20000410000 */
[----:B------:R-:W-:Y:S01]  /*131c0*/  FMUL.FTZ R5, R0, R5 ;  /* 0x0000000500057220 */ /* 0x000fe20000410000 */
[----:B------:R-:W-:Y:S06]  /*131d0*/  BRA `(.L_x_3930) ;  /* 0x0000000000387947 */ /* 0x000fec0003800000 */
.L_x_3929:
        /* <DEDUP_REMOVED lines=8> */
.L_x_3928:
[----:B------:R-:W-:-:S04]  /*13260*/  FMUL.RZ R0, R5, 0.15915493667125701904 ;  /* 0x3e22f98305007820 */ /* 0x000fc8000040c000 */
[----:B------:R1:W0:Y:S08]  /*13270*/  MUFU.COS R4, R0 ;  /* 0x0000000000047308 */ /* 0x0002300000000000 */
[----:B------:R1:W0:Y:S01]  /*13280*/  MUFU.SIN R5, R0 ;  /* 0x0000000000057308 */ /* 0x0002220000000400 */
[----:B------:R-:W-:Y:S05]  /*13290*/  BRA `(.L_x_3930) ;  /* 0x0000000000087947 */ /* 0x000fea0003800000 */
.L_x_3927:
[----:B------:R-:W-:-:S06]  /*132a0*/  FMUL.FTZ R4, R16, 1.4426950216293334961 ;  /* 0x3fb8aa3b10047820 */ /* 0x000fcc0000410000 */
[----:B------:R-:W1:Y:S02]  /*132b0*/  MUFU.EX2 R4, R4 ;  /* 0x0000000400047308 */ /* 0x000e640000000800 */
.L_x_3930:
[----:B------:R-:W-:Y:S05]  /*132c0*/  BSYNC.RECONVERGENT B0 ;  /* 0x0000000000007941 */ /* 0x000fea0003800200 */
.L_x_3926:
        /* <DEDUP_REMOVED lines=12> */
[----:B------:R-:W-:-:S04]  /*13390*/  FSETP.GEU.FTZ.AND P2, PT, |R6|, |R7|, PT ;  /* 0x400000070600720b */ /* 0x000fc80003f5e200 */
[----:B-1----:R-:W-:Y:S02]  /*133a0*/  FSEL R0, R16, R11, !P2 ;  /* 0x0000000b10007208 */ /* 0x002fe40005000000 */
[----:B------:R-:W-:Y:S02]  /*133b0*/  FSEL R9, R11, R16, !P2 ;  /* 0x000000100b097208 */ /* 0x000fe40005000000 */
[----:B------:R-:W-:-:S13]  /*133c0*/  FSETP.GT.FTZ.AND P0, PT, R0, 9.99999979021476795361e+33, PT ;  /* 0x77f684df0000780b */ /* 0x000fda0003f14000 */
        /* <DEDUP_REMOVED lines=55> */
[----:B0-234-:R-:W-:Y:S05]  /*13740*/  CALL.REL.NOINC `($__internal_144_$__cuda_sm3x_div_rn_ftz_f32_slowpath) ;  /* 0x0000002400a87944 */ /* 0x01dfea0003c00000 */
[----:B------:R-:W-:-:S07]  /*13750*/  MOV R16, R0 ;  /* 0x0000000000107202 */ /* 0x000fce0000000f00 */
.L_x_3938:
[----:B------:R-:W-:Y:S05]  /*13760*/  BSYNC.RECONVERGENT B3 ;  /* 0x0000000000037941 */ /* 0x000fea0003800200 */
.L_x_3937:
        /* <DEDUP_REMOVED lines=28> */
.L_x_3936:
        /* <DEDUP_REMOVED lines=19> */
.L_x_3942:
[----:B------:R-:W-:Y:S05]  /*13a60*/  BSYNC.RECONVERGENT B3 ;  /* 0x0000000000037941 */ /* 0x000fea0003800200 */
.L_x_3941:
        /* <DEDUP_REMOVED lines=28> */
.L_x_3940:
[----:B------:R-:W-:Y:S01]  /*13c30*/  FSEL R0, R11, R16, !P2 ;  /* 0x000000100b007208 */ /* 0x000fe20005000000 */
[----:B------:R-:W-:Y:S01]  /*13c40*/  BSSY.RECONVERGENT B0, `(.L_x_3943) ;  /* 0x0000055000007945 */ /* 0x000fe20003800200 */
        /* <DEDUP_REMOVED lines=25> */
.L_x_3944:
        /* <DEDUP_REMOVED lines=11> */
[----:B------:R-:W-:Y:S02]  /*13e90*/  FSEL R24, R28, R23, P3 ;  /* 0x000000171c187208 */ /* 0x000fe40001800000 */
[----:B------:R-:W-:-:S04]  /*13ea0*/  LOP3.LUT R2, R2, 0xfffffffd, RZ, 0xc0, !PT ;  /* 0xfffffffd02027812 */ /* 0x000fc800078ec0ff */
[----:B------:R-:W-:Y:S02]  /*13eb0*/  @P0 LOP3.LUT R2, R2, 0x2, RZ, 0xfc, !PT ;  /* 0x0000000202020812 */ /* 0x000fe400078efcff */
        /* <DEDUP_REMOVED lines=16> */
[----:B------:R-:W-:Y:S02]  /*13fc0*/  FSETP.GEU.FTZ.AND P1, PT, R29, R26, PT ;  /* 0x0000001a1d00720b */ /* 0x000fe40003f3e000 */
[----:B------:R-:W-:Y:S02]  /*13fd0*/  FSEL R35, R22, R33, P4 ;  /* 0x0000002116237208 */ /* 0x000fe40002000000 */
[----:B------:R-:W-:Y:S02]  /*13fe0*/  PLOP3.LUT P0, PT, P4, P6, P3, 0x80, 0x0 ;  /* 0x000000000000781c */ /* 0x000fe4000270d030 */
[----:B------:R-:W-:Y:S02]  /*13ff0*/  FSETP.GEU.FTZ.AND P5, PT, R35, R0, PT ;  /* 0x000000002300720b */ /* 0x000fe40003fbe000 */
[----:B------:R-:W-:-:S02]  /*14000*/  LOP3.LUT R2, R2, 0xfffffffd, RZ, 0xc0, !PT ;  /* 0xfffffffd02027812 */ /* 0x000fc400078ec0ff */
[----:B------:R-:W-:Y:S02]  /*14010*/  FSEL R28, R0, R35, P5 ;  /* 0x00000023001c7208 */ /* 0x000fe40002800000 */
[----:B------:R-:W-:Y:S02]  /*14020*/  FSEL R23, R30, R25, P2 ;  /* 0x000000191e177208 */ /* 0x000fe40001000000 */
[----:B------:R-:W-:Y:S02]  /*14030*/  FSETP.GEU.FTZ.AND P6, PT, R28, R19, PT ;  /* 0x000000131c00720b */ /* 0x000fe40003fde000 */
[----:B------:R-:W-:Y:S02]  /*14040*/  FSEL R25, R29, R26, P1 ;  /* 0x0000001a1d197208 */ /* 0x000fe40000800000 */
[----:B------:R-:W-:Y:S02]  /*14050*/  PLOP3.LUT P0, PT, P6, P0, P5, 0x80, 0x0 ;  /* 0x000000000000781c */ /* 0x000fe40003701050 */
[----:B------:R-:W-:-:S02]  /*14060*/  FSEL R30, R19, R28, P6 ;  /* 0x0000001c131e7208 */ /* 0x000fc40003000000 */
[----:B------:R-:W-:Y:S02]  /*14070*/  PLOP3.LUT P0, PT, P0, P2, P1, 0x80, 0x0 ;  /* 0x000000000000781c */ /* 0x000fe40000705010 */
[----:B------:R-:W-:Y:S02]  /*14080*/  ISETP.NE.AND P1, PT, R39, RZ, PT ;  /* 0x000000ff2700720c */ /* 0x000fe40003f25270 */
[----:B------:R-:W-:-:S09]  /*14090*/  ISETP.NE.AND P2, PT, R37, RZ, PT ;  /* 0x000000ff2500720c */ /* 0x000fd20003f45270 */
[----:B------:R-:W-:Y:S02]  /*140a0*/  @P0 LOP3.LUT R2, R2, 0x2, RZ, 0xfc, !PT ;  /* 0x0000000202020812 */ /* 0x000fe400078efcff */
[----:B------:R-:W-:-:S04]  /*140b0*/  ISETP.NE.AND P0, PT, R38, RZ, PT ;  /* 0x000000ff2600720c */ /* 0x000fc80003f05270 */
[----:B------:R-:W-:Y:S02]  /*140c0*/  FSEL R26, R32, R27, P0 ;  /* 0x0000001b201a7208 */ /* 0x000fe40000000000 */
[----:B------:R-:W-:Y:S02]  /*140d0*/  FSEL R27, R34, R9, P1 ;  /* 0x00000009221b7208 */ /* 0x000fe40000800000 */
[----:B------:R-:W-:Y:S02]  /*140e0*/  FSEL R9, R31, R18, P2 ;  /* 0x000000121f097208 */ /* 0x000fe40001000000 */
[C---:B------:R-:W-:Y:S02]  /*140f0*/  LOP3.LUT P0, RZ, R2.reuse, 0x2, RZ, 0xc0, !PT ;  /* 0x0000000202ff7812 */ /* 0x040fe4000780c0ff */
[C---:B------:R-:W-:Y:S02]  /*14100*/  LOP3.LUT P1, RZ, R2.reuse, 0x4, RZ, 0xc0, !PT ;  /* 0x0000000402ff7812 */ /* 0x040fe4000782c0ff */
[----:B------:R-:W-:-:S02]  /*14110*/  LOP3.LUT P2, RZ, R2, 0x8, RZ, 0xc0, !PT ;  /* 0x0000000802ff7812 */ /* 0x000fc4000784c0ff */
[----:B------:R-:W-:Y:S02]  /*14120*/  FSEL R18, R36, R17, P3 ;  /* 0x0000001124127208 */ /* 0x000fe40001800000 */
[----:B------:R-:W-:Y:S02]  /*14130*/  PLOP3.LUT P0, PT, P0, P1, P2, 0x80, 0x0 ;  /* 0x000000000000781c */ /* 0x000fe40000703020 */
[----:B------:R-:W-:Y:S02]  /*14140*/  FSEL R17, R33, R22, P4 ;  /* 0x0000001621117208 */ /* 0x000fe40002000000 */
[----:B------:R-:W-:Y:S02]  /*14150*/  FSEL R22, R35, R0, P5 ;  /* 0x0000000023167208 */ /* 0x000fe40002800000 */
[----:B------:R-:W-:Y:S02]  /*14160*/  FSEL R0, R28, R19, P6 ;  /* 0x000000131c007208 */ /* 0x000fe40003000000 */
[----:B------:R-:W-:-:S05]  /*14170*/  MOV R19, R30 ;  /* 0x0000001e00137202 */ /* 0x000fca0000000f00 */
[----:B------:R-:W-:Y:S05]  /*14180*/  @!P0 BRA `(.L_x_3944) ;  /* 0xfffffffc00148947 */ /* 0x000fea000383ffff */
[----:B------:R-:W-:Y:S05]  /*14190*/  BSYNC.RECONVERGENT B0 ;  /* 0x0000000000007941 */ /* 0x000fea0003800200 */
.L_x_3943:
[----:B------:R-:W-:Y:S01]  /*141a0*/  FADD.FTZ R21, R21, -1 ;  /* 0xbf80000015157421 */ /* 0x000fe20000010000 */
[----:B------:R-:W-:Y:S01]  /*141b0*/  FSETP.GEU.FTZ.AND P2, PT, |R6|, |R7|, PT ;  /* 0x400000070600720b */ /* 0x000fe20003f5e200 */
        /* <DEDUP_REMOVED lines=22> */
[----:B------:R-:W-:Y:S02]  /*14320*/  MOV R17, 0x3d39bf78 ;  /* 0x3d39bf7800117802 */ /* 0x000fe40000000f00 */
[----:B------:R-:W-:Y:S01]  /*14330*/  @P1 FSETP.NEU.FTZ.AND P3, PT, R21, RZ, PT ;  /* 0x000000ff1500120b */ /* 0x000fe20003f7d000 */
        /* <DEDUP_REMOVED lines=18> */
[----:B------:R-:W-:Y:S02]  /*14460*/  FFMA.FTZ R11, R17, 0.69314718246459960938, R18 ;  /* 0x3f317218110b7823 */ /* 0x000fe40000010012 */
        /* <DEDUP_REMOVED lines=12> */
.L_x_3946:
[----:B------:R-:W-:Y:S05]  /*14530*/  BSYNC.RECONVERGENT B3 ;  /* 0x0000000000037941 */ /* 0x000fea0003800200 */
.L_x_3945:
        /* <DEDUP_REMOVED lines=28> */
.L_x_3935:
        /* <DEDUP_REMOVED lines=29> */
.L_x_3948:
[----:B------:R-:W-:Y:S05]  /*148d0*/  BSYNC.RECONVERGENT B3 ;  /* 0x0000000000037941 */ /* 0x000fea0003800200 */
.L_x_3947:
        /* <DEDUP_REMOVED lines=28> */
.L_x_3934:
        /* <DEDUP_REMOVED lines=15> */
[----:B------:R-:W-:Y:S01]  /*14b90*/  IMAD.MOV.U32 R17, RZ, RZ, 0x3f800000 ;  /* 0x3f800000ff117424 */ /* 0x000fe200078e00ff */
        /* <DEDUP_REMOVED lines=29> */
.L_x_3951:
[----:B------:R-:W-:Y:S05]  /*14d70*/  BSYNC.RECONVERGENT B3 ;  /* 0x0000000000037941 */ /* 0x000fea0003800200 */
.L_x_3950:
[----:B------:R-:W-:Y:S02]  /*14d80*/  HFMA2 R9, -RZ, RZ, 0.89990234375, 10328 ;  /* 0x3b33710bff097431 */ /* 0x000fe400000001ff */
[----:B------:R-:W-:Y:S01]  /*14d90*/  FMUL.FTZ R0, R16, R16 ;  /* 0x0000001010007220 */ /* 0x000fe20000410000 */
[----:B------:R-:W-:Y:S02]  /*14da0*/  MOV R18, 0x3f6ee581 ;  /* 0x3f6ee58100127802 */ /* 0x000fe40000000f00 */
        /* <DEDUP_REMOVED lines=19> */
[----:B------:R-:W-:Y:S02]  /*14ee0*/  FSETP.NAN.FTZ.AND P0, PT, |R9|, |R9|, PT ;  /* 0x400000090900720b */ /* 0x000fe40003f18200 */
[----:B------:R-:W-:-:S04]  /*14ef0*/  LOP3.LUT R0, R0, 0x80000000, R7, 0xb8, !PT ;  /* 0x8000000000007812 */ /* 0x000fc800078eb807 */
[----:B------:R-:W-:Y:S01]  /*14f00*/  FSEL R9, R9, R0, P0 ;  /* 0x0000000009097208 */ /* 0x000fe20000000000 */
[----:B------:R-:W-:Y:S06]  /*14f10*/  BRA `(.L_x_3939) ;  /* 0x00000008008c7947 */ /* 0x000fec0003800000 */
.L_x_3949:
        /* <DEDUP_REMOVED lines=15> */
.L_x_3953:
[----:B------:R-:W-:Y:S05]  /*15010*/  BSYNC.RECONVERGENT B3 ;  /* 0x0000000000037941 */ /* 0x000fea0003800200 */
.L_x_3952:
[----:B------:R-:W-:Y:S02]  /*15020*/  HFMA2 R17, -RZ, RZ, 0.89990234375, 10328 ;  /* 0x3b33710bff117431 */ /* 0x000fe400000001ff */
[----:B------:R-:W-:Y:S01]  /*15030*/  FMUL.FTZ R0, R9, R9 ;  /* 0x0000000909007220 */ /* 0x000fe20000410000 */
[C---:B------:R-:W-:Y:S02]  /*15040*/  ISETP.GE.AND P0, PT, R6.reuse, RZ, PT ;  /* 0x000000ff0600720c */ /* 0x040fe40003f06270 */
[----:B------:R-:W-:Y:S01]  /*15050*/  FSETP.NEU.FTZ.AND P1, PT, |R6|, |R7|, PT ;  /* 0x400000070600720b */ /* 0x000fe20003f3d200 */
[----:B------:R-:W-:-:S04]  /*15060*/  FFMA.FTZ R17, R0, R17, -0.015681877732276916504 ;  /* 0xbc80774800117423 */ /* 0x000fc80000010011 */
        /* <DEDUP_REMOVED lines=21> */
.L_x_3933:
        /* <DEDUP_REMOVED lines=20> */
[----:B------:R-:W-:-:S02]  /*15300*/  IMAD.MOV.U32 R18, RZ, RZ, 0x3f800000 ;  /* 0x3f800000ff127424 */ /* 0x000fc400078e00ff */
        /* <DEDUP_REMOVED lines=12> */
[----:B------:R-:W-:-:S07]  /*153d0*/  MOV R16, R0 ;  /* 0x0000000000107202 */ /* 0x000fce0000000f00 */
.L_x_3955:
[----:B------:R-:W-:Y:S05]  /*153e0*/  BSYNC.RECONVERGENT B3 ;  /* 0x0000000000037941 */ /* 0x000fea0003800200 */
.L_x_3954:
        /* <DEDUP_REMOVED lines=28> */
.L_x_3932:
        /* <DEDUP_REMOVED lines=15> */
[----:B------:R-:W-:Y:S01]  /*156a0*/  FSEL R0, R19, R22, P2 ;  /* 0x0000001613007208 */ /* 0x000fe20001000000 */
[----:B-----5:R-:W-:Y:S02]  /*156b0*/  FFMA R11, -R9, R18, 1 ;  /* 0x3f800000090b7423 */ /* 0x020fe40000000112 */
        /* <DEDUP_REMOVED lines=13> */
.L_x_3957:
[----:B------:R-:W-:Y:S05]  /*15790*/  BSYNC.RECONVERGENT B3 ;  /* 0x0000000000037941 */ /* 0x000fea0003800200 */
.L_x_3956:
        /* <DEDUP_REMOVED lines=27> */
.L_x_3939:
[----:B------:R-:W-:Y:S05]  /*15950*/  BSYNC.RECONVERGENT B2 ;  /* 0x0000000000027941 */ /* 0x000fea0003800200 */
.L_x_3931:
        /* <DEDUP_REMOVED lines=45> */
.L_x_3961:
[----:B------:R-:W-:-:S13]  /*15c30*/  ISETP.NE.AND P1, PT, R6, 0x7f800000, PT ;  /* 0x7f8000000600780c */ /* 0x000fda0003f25270 */
[----:B------:R-:W-:Y:S01]  /*15c40*/  @P1 FADD.FTZ R7, R7, -R7 ;  /* 0x8000000707071221 */ /* 0x000fe20000010000 */
[----:B------:R-:W-:-:S03]  /*15c50*/  @!P1 ISETP.GT.AND P0, PT, R10, -0x1, PT ;  /* 0xffffffff0a00980c */ /* 0x000fc60003f04270 */
[--C-:B------:R-:W-:Y:S01]  /*15c60*/  @!P1 FADD.FTZ R0, R7, -R7.reuse ;  /* 0x8000000707009221 */ /* 0x100fe20000010000 */
[----:B------:R-:W-:Y:S01]  /*15c70*/  @P1 IMAD.MOV.U32 R6, RZ, RZ, R7 ;  /* 0x000000ffff061224 */ /* 0x000fe200078e0007 */
[----:B------:R-:W-:-:S03]  /*15c80*/  @!P1 FSEL R6, R10, RZ, P0 ;  /* 0x000000ff0a069208 */ /* 0x000fc60000000000 */
[----:B------:R-:W-:Y:S01]  /*15c90*/  @!P1 FSEL R7, R0, RZ, P0 ;  /* 0x000000ff00079208 */ /* 0x000fe20000000000 */
[----:B------:R-:W-:Y:S06]  /*15ca0*/  BRA `(.L_x_3962) ;  /* 0x0000000000187947 */ /* 0x000fec0003800000 */
.L_x_3960:
[----:B------:R-:W-:-:S04]  /*15cb0*/  FMUL.RZ R0, R7, 0.15915493667125701904 ;  /* 0x3e22f98307007820 */ /* 0x000fc8000040c000 */
[----:B------:R1:W0:Y:S08]  /*15cc0*/  MUFU.COS R6, R0 ;  /* 0x0000000000067308 */ /* 0x0002300000000000 */
[----:B------:R1:W0:Y:S01]  /*15cd0*/  MUFU.SIN R7, R0 ;  /* 0x0000000000077308 */ /* 0x0002220000000400 */
[----:B------:R-:W-:Y:S05]  /*15ce0*/  BRA `(.L_x_3962) ;  /* 0x0000000000087947 */ /* 0x000fea0003800000 */
.L_x_3959:
[----:B------:R-:W-:-:S06]  /*15cf0*/  FMUL.FTZ R6, R10, 1.4426950216293334961 ;  /* 0x3fb8aa3b0a067820 */ /* 0x000fcc0000410000 */
[----:B------:R-:W1:Y:S02]  /*15d00*/  MUFU.EX2 R6, R6 ;  /* 0x0000000600067308 */ /* 0x000e640000000800 */
.L_x_3962:
[----:B------:R-:W-:Y:S05]  /*15d10*/  BSYNC.RECONVERGENT B0 ;  /* 0x0000000000007941 */ /* 0x000fea0003800200 */
.L_x_3958:
[----:B------:R-:W-:-:S04]  /*15d20*/  LEA R8, P0, R20, UR10, 0x5 ;  /* 0x0000000a14087c11 */ /* 0x000fc8000f8028ff */
[C---:B------:R-:W-:Y:S02]  /*15d30*/  LEA.HI.X R9, R20.reuse, UR11, R3, 0x5, P0 ;  /* 0x0000000b14097c11 */ /* 0x040fe400080f2c03 */
[----:B------:R-:W-:-:S03]  /*15d40*/  IADD3 R20, P0, PT, R20, UR5, RZ ;  /* 0x0000000514147c10 */ /* 0x000fc6000ff1e0ff */
[----:B01234-:R1:W-:Y:S01]  /*15d50*/  STG.E.ENL2.256 desc[UR16][R8.64], R12, R4 ;  /* 0xf800000c0804797f */ /* 0x01f3e2000f121810 */
[----:B------:R-:W-:Y:S02]  /*15d60*/  SHF.L.U32 R0, R20, 0x2, RZ ;  /* 0x0000000214007819 */ /* 0x000fe400000006ff */
[----:B------:R-:W-:Y:S02]  /*15d70*/  IADD3.X R3, PT, PT, RZ, R3, RZ, P0, !PT ;  /* 0x00000003ff037210 */ /* 0x000fe400007fe4ff */
[----:B------:R-:W-:Y:S02]  /*15d80*/  ISETP.LT.U32.AND P1, PT, R0, UR15, PT ;  /* 0x0000000f00007c0c */ /* 0x000fe4000bf21070 */
[C---:B------:R-:W-:Y:S02]  /*15d90*/  LOP3.LUT P0, RZ, R20.reuse, 0xffffc000, RZ, 0xc0, !PT ;  /* 0xffffc00014ff7812 */ /* 0x040fe4000780c0ff */
[----:B------:R-:W-:Y:S02]  /*15da0*/  SHF.L.U64.HI R0, R20, 0x2, R3 ;  /* 0x0000000214007819 */ /* 0x000fe40000010203 */
[----:B------:R-:W-:-:S02]  /*15db0*/  LOP3.LUT P0, RZ, R3, 0x3fffffff, RZ, 0xc0, P0 ;  /* 0x3fffffff03ff7812 */ /* 0x000fc4000000c0ff */
[----:B------:R-:W-:-:S13]  /*15dc0*/  ISETP.LT.AND.EX P1, PT, R0, UR4, PT, P1 ;  /* 0x0000000400007c0c */ /* 0x000fda000bf21310 */
[----:B-1----:R-:W-:Y:S05]  /*15dd0*/  @!P0 BRA P1, `(.L_x_3963) ;  /* 0xffffff5400448947 */ /* 0x002fea000083ffff */
[----:B------:R-:W-:Y:S05]  /*15de0*/  EXIT ;  /* 0x000000000000794d */ /* 0x000fea0003800000 */
        .weak           $__internal_144_$__cuda_sm3x_div_rn_ftz_f32_slowpath
        .type           $__internal_144_$__cuda_sm3x_div_rn_ftz_f32_slowpath,@function
        .size           $__internal_144_$__cuda_sm3x_div_rn_ftz_f32_slowpath,(.L_x_7845 - $__internal_144_$__cuda_sm3x_div_rn_ftz_f32_slowpath)
$__internal_144_$__cuda_sm3x_div_rn_ftz_f32_slowpath:
[----:B------:R-:W-:Y:S01]  /*15df0*/  SHF.R.U32.HI R21, RZ, 0x17, R23 ;  /* 0x00000017ff157819 */ /* 0x000fe20000011617 */
[----:B------:R-:W-:Y:S01]  /*15e00*/  BSSY.RECONVERGENT B0, `(.L_x_3964) ;  /* 0x0000047000007945 */ /* 0x000fe20003800200 */
[----:B------:R-:W-:-:S03]  /*15e10*/  SHF.R.U32.HI R24, RZ, 0x17, R0 ;  /* 0x00000017ff187819 */ /* 0x000fc60000011600 */
[----:B------:R-:W-:Y:S01]  /*15e20*/  BSSY.RELIABLE B1, `(.L_x_3965) ;  /* 0x000001d000017945 */ /* 0x000fe20003800100 */
[----:B------:R-:W-:Y:S02]  /*15e30*/  LOP3.LUT R21, R21, 0xff, RZ, 0xc0, !PT ;  /* 0x000000ff15157812 */ /* 0x000fe400078ec0ff */
[----:B------:R-:W-:Y:S02]  /*15e40*/  LOP3.LUT R24, R24, 0xff, RZ, 0xc0, !PT ;  /* 0x000000ff18187812 */ /* 0x000fe400078ec0ff */
[----:B------:R-:W-:Y:S02]  /*15e50*/  IADD3 R25, PT, PT, R21, -0x1, RZ ;  /* 0xffffffff15197810 */ /* 0x000fe40007ffe0ff */
[----:B------:R-:W-:Y:S02]  /*15e60*/  IADD3 R26, PT, PT, R24, -0x1, RZ ;  /* 0xffffffff181a7810 */ /* 0x000fe40007ffe0ff */
[----:B------:R-:W-:-:S04]  /*15e70*/  ISETP.GT.U32.AND P0, PT, R25, 0xfd, PT ;  /* 0x000000fd1900780c */ /* 0x000fc80003f04070 */
[----:B------:R-:W-:-:S13]  /*15e80*/  ISETP.GT.U32.OR P0, PT, R26, 0xfd, P0 ;  /* 0x000000fd1a00780c */ /* 0x000fda0000704470 */
[----:B------:R-:W-:Y:S05]  /*15e90*/  @!P0 BRA `(.L_x_3966) ;  /* 0x0000000000548947 */ /* 0x000fea0003800000 */
[----:B------:R-:W-:Y:S02]  /*15ea0*/  FSETP.GTU.FTZ.AND P1, PT, |R0|, +INF , PT ;  /* 0x7f8000000000780b */ /* 0x000fe40003f3c200 */
[----:B------:R-:W-:-:S04]  /*15eb0*/  FSETP.GTU.FTZ.AND P0, PT, |R23|, +INF , PT ;  /* 0x7f8000001700780b */ /* 0x000fc80003f1c200 */
[----:B------:R-:W-:-:S13]  /*15ec0*/  PLOP3.LUT P0, PT, P1, P0, PT, 0xf8, 0x8f ;  /* 0x00000000008f781c */ /* 0x000fda0000f01f70 */
[----:B------:R-:W-:Y:S05]  /*15ed0*/  @P0 BREAK.RELIABLE B1 ;  /* 0x0000000000010942 */ /* 0x000fea0003800100 */
[----:B------:R-:W-:Y:S05]  /*15ee0*/  @P0 BRA `(.L_x_3967) ;  /* 0x0000000000dc0947 */ /* 0x000fea0003800000 */
[C---:B------:R-:W-:Y:S02]  /*15ef0*/  FSETP.NEU.FTZ.AND P0, PT, R0.reuse, RZ, PT ;  /* 0x000000ff0000720b */ /* 0x040fe40003f1d000 */
[----:B------:R-:W-:Y:S02]  /*15f00*/  FSETP.NEU.FTZ.AND P4, PT, R23, RZ, PT ;  /* 0x000000ff1700720b */ /* 0x000fe40003f9d000 */
[----:B------:R-:W-:-:S11]  /*15f10*/  FSETP.NEU.FTZ.AND P6, PT, R0, RZ, PT ;  /* 0x000000ff0000720b */ /* 0x000fd60003fdd000 */
[----:B------:R-:W-:Y:S05]  /*15f20*/  @!P4 BREAK.RELIABLE !P0, B1 ;  /* 0x000000000001c942 */ /* 0x000fea0004000100 */
[----:B------:R-:W-:Y:S05]  /*15f30*/  @!P4 BRA !P0, `(.L_x_3968) ;  /* 0x0000000000c0c947 */ /* 0x000fea0004000000 */
[C---:B------:R-:W-:Y:S02]  /*15f40*/  FSETP.NEU.FTZ.AND P0, PT, |R0|.reuse, +INF , PT ;  /* 0x7f8000000000780b */ /* 0x040fe40003f1d200 */
[----:B------:R-:W-:Y:S02]  /*15f50*/  FSETP.NEU.FTZ.AND P3, PT, |R23|, +INF , PT ;  /* 0x7f8000001700780b */ /* 0x000fe40003f7d200 */
[----:B------:R-:W-:-:S11]  /*15f60*/  FSETP.NEU.FTZ.AND P5, PT, |R0|, +INF , PT ;  /* 0x7f8000000000780b */ /* 0x000fd60003fbd200 */
[----:B------:R-:W-:Y:S05]  /*15f70*/  @!P3 BREAK.RELIABLE !P0, B1 ;  /* 0x000000000001b942 */ /* 0x000fea0004000100 */
[----:B------:R-:W-:Y:S05]  /*15f80*/  @!P3 BRA !P0, `(.L_x_3968) ;  /* 0x0000000000acb947 */ /* 0x000fea0004000000 */
[----:B------:R-:W-:-:S13]  /*15f90*/  PLOP3.LUT P0, PT, P3, P6, PT, 0x2f, 0xf2 ;  /* 0x0000000000f2781c */ /* 0x000fda0001f0c577 */
[----:B------:R-:W-:Y:S05]  /*15fa0*/  @P0 BREAK.RELIABLE B1 ;  /* 0x0000000000010942 */ /* 0x000fea0003800100 */
[----:B------:R-:W-:Y:S05]  /*15fb0*/  @P0 BRA `(.L_x_3969) ;  /* 0x0000000000980947 */ /* 0x000fea0003800000 */
[----:B------:R-:W-:-:S13]  /*15fc0*/  PLOP3.LUT P0, PT, P5, P4, PT, 0x2f, 0xf2 ;  /* 0x0000000000f2781c */ /* 0x000fda0002f08577 */
[----:B------:R-:W-:Y:S05]  /*15fd0*/  @P0 BREAK.RELIABLE B1 ;  /* 0x0000000000010942 */ /* 0x000fea0003800100 */
[----:B------:R-:W-:Y:S05]  /*15fe0*/  @P0 BRA `(.L_x_3970) ;  /* 0x0000000000800947 */ /* 0x000fea0003800000 */
.L_x_3966:
[----:B------:R-:W-:Y:S05]  /*15ff0*/  BSYNC.RELIABLE B1 ;  /* 0x0000000000017941 */ /* 0x000fea0003800100 */
.L_x_3965:
[----:B------:R-:W-:Y:S01]  /*16000*/  IADD3 R21, PT, PT, R21, -0x7f, RZ ;  /* 0xffffff8115157810 */ /* 0x000fe20007ffe0ff */
[----:B------:R-:W-:Y:S01]  /*16010*/  BSSY.RECONVERGENT B1, `(.L_x_3971) ;  /* 0x000001b000017945 */ /* 0x000fe20003800200 */
[----:B------:R-:W-:-:S03]  /*16020*/  IADD3 R24, PT, PT, R24, -0x7f, RZ ;  /* 0xffffff8118187810 */ /* 0x000fc60007ffe0ff */
[----:B------:R-:W-:Y:S02]  /*16030*/  IMAD R28, R21, -0x800000, R23 ;  /* 0xff800000151c7824 */ /* 0x000fe400078e0217 */
[C---:B------:R-:W-:Y:S01]  /*16040*/  IMAD R0, R24.reuse, -0x800000, R0 ;  /* 0xff80000018007824 */ /* 0x040fe200078e0200 */
[----:B------:R-:W-:Y:S01]  /*16050*/  IADD3 R24, PT, PT, R24, -R21, RZ ;  /* 0x8000001518187210 */ /* 0x000fe20007ffe0ff */
[----:B------:R-:W0:Y:S01]  /*16060*/  MUFU.RCP R26, R28 ;  /* 0x0000001c001a7308 */ /* 0x000e220000001000 */
[----:B------:R-:W-:-:S04]  /*16070*/  FADD.FTZ R23, -R28, -RZ ;  /* 0x800000ff1c177221 */ /* 0x000fc80000010100 */
[----:B0-----:R-:W-:-:S04]  /*16080*/  FFMA R25, R26, R23, 1 ;  /* 0x3f8000001a197423 */ /* 0x001fc80000000017 */
[----:B------:R-:W-:-:S04]  /*16090*/  FFMA R25, R26, R25, R26 ;  /* 0x000000191a197223 */ /* 0x000fc8000000001a */
[----:B------:R-:W-:-:S04]  /*160a0*/  FFMA R26, R0, R25, RZ ;  /* 0x00000019001a7223 */ /* 0x000fc800000000ff */
[----:B------:R-:W-:-:S04]  /*160b0*/  FFMA R27, R23, R26, R0 ;  /* 0x0000001a171b7223 */ /* 0x000fc80000000000 */
[----:B------:R-:W-:-:S04]  /*160c0*/  FFMA R27, R25, R27, R26 ;  /* 0x0000001b191b7223 */ /* 0x000fc8000000001a */
[----:B------:R-:W-:-:S04]  /*160d0*/  FFMA R0, R23, R27, R0 ;  /* 0x0000001b17007223 */ /* 0x000fc80000000000 */
[----:B------:R-:W-:-:S05]  /*160e0*/  FFMA.FTZ R25, R25, R0, R27 ;  /* 0x0000000019197223 */ /* 0x000fca000001001b */
[----:B------:R-:W-:-:S04]  /*160f0*/  SHF.R.U32.HI R0, RZ, 0x17, R25 ;  /* 0x00000017ff007819 */ /* 0x000fc80000011619 */
[----:B------:R-:W-:-:S04]  /*16100*/  LOP3.LUT R21, R0, 0xff, RZ, 0xc0, !PT ;  /* 0x000000ff00157812 */ /* 0x000fc800078ec0ff */
[----:B------:R-:W-:-:S04]  /*16110*/  IADD3 R0, PT, PT, R21, R24, RZ ;  /* 0x0000001815007210 */ /* 0x000fc80007ffe0ff */
[----:B------:R-:W-:-:S04]  /*16120*/  IADD3 R21, PT, PT, R0, -0x1, RZ ;  /* 0xffffffff00157810 */ /* 0x000fc80007ffe0ff */
[----:B------:R-:W-:-:S13]  /*16130*/  ISETP.GE.U32.AND P0, PT, R21, 0xfe, PT ;  /* 0x000000fe1500780c */ /* 0x000fda0003f06070 */
[----:B------:R-:W-:Y:S05]  /*16140*/  @!P0 BRA `(.L_x_3972) ;  /* 0x0000000000188947 */ /* 0x000fea0003800000 */
[----:B------:R-:W-:Y:S02]  /*16150*/  ISETP.GT.AND P0, PT, R0, 0xfe, PT ;  /* 0x000000fe0000780c */ /* 0x000fe40003f04270 */
[----:B------:R-:W-:-:S11]  /*16160*/  LOP3.LUT R24, R25, 0x80000000, RZ, 0xc0, !PT ;  /* 0x8000000019187812 */ /* 0x000fd600078ec0ff */
[----:B------:R-:W-:-:S04]  /*16170*/  @!P0 ISETP.GE.AND P1, PT, R0, 0x1, PT ;  /* 0x000000010000880c */ /* 0x000fc80003f26270 */
[C---:B------:R-:W-:Y:S02]  /*16180*/  @!P0 SEL R25, R24.reuse, R25, !P1 ;  /* 0x0000001918198207 */ /* 0x040fe40004800000 */
[----:B------:R-:W-:Y:S01]  /*16190*/  @P0 LOP3.LUT R25, R24, 0x7f800000, RZ, 0xfc, !PT ;  /* 0x7f80000018190812 */ /* 0x000fe200078efcff */
[----:B------:R-:W-:Y:S06]  /*161a0*/  BRA `(.L_x_3973) ;  /* 0x0000000000047947 */ /* 0x000fec0003800000 */
.L_x_3972:
[----:B------:R-:W-:-:S07]  /*161b0*/  LEA R25, R24, R25, 0x17 ;  /* 0x0000001918197211 */ /* 0x000fce00078eb8ff */
.L_x_3973:
[----:B------:R-:W-:Y:S05]  /*161c0*/  BSYNC.RECONVERGENT B1 ;  /* 0x0000000000017941 */ /* 0x000fea0003800200 */
.L_x_3971:
[----:B------:R-:W-:Y:S01]  /*161d0*/  MOV R0, R25 ;  /* 0x0000001900007202 */ /* 0x000fe20000000f00 */
[----:B------:R-:W-:Y:S06]  /*161e0*/  BRA `(.L_x_3974) ;  /* 0x0000000000207947 */ /* 0x000fec0003800000 */
.L_x_3970:
[----:B------:R-:W-:-:S04]  /*161f0*/  LOP3.LUT R0, R23, 0x80000000, R0, 0x48, !PT ;  /* 0x8000000017007812 */ /* 0x000fc800078e4800 */
[----:B------:R-:W-:Y:S01]  /*16200*/  LOP3.LUT R0, R0, 0x7f800000, RZ, 0xfc, !PT ;  /* 0x7f80000000007812 */ /* 0x000fe200078efcff */
[----:B------:R-:W-:Y:S06]  /*16210*/  BRA `(.L_x_3974) ;  /* 0x0000000000147947 */ /* 0x000fec0003800000 */
.L_x_3969:
[----:B------:R-:W-:Y:S01]  /*16220*/  LOP3.LUT R0, R23, 0x80000000, R0, 0x48, !PT ;  /* 0x8000000017007812 */ /* 0x000fe200078e4800 */
[----:B------:R-:W-:Y:S06]  /*16230*/  BRA `(.L_x_3974) ;  /* 0x00000000000c7947 */ /* 0x000fec0003800000 */
.L_x_3968:
[----:B------:R-:W0:Y:S01]  /*16240*/  MUFU.RSQ R0, -QNAN ;  /* 0xffc0000000007908 */ /* 0x000e220000001400 */
[----:B------:R-:W-:Y:S05]  /*16250*/  BRA `(.L_x_3974) ;  /* 0x0000000000047947 */ /* 0x000fea0003800000 */
.L_x_3967:
[----:B------:R-:W-:-:S07]  /*16260*/  FADD.FTZ R0, R0, R23 ;  /* 0x0000001700007221 */ /* 0x000fce0000010000 */
.L_x_3974:
[----:B------:R-:W-:Y:S05]  /*16270*/  BSYNC.RECONVERGENT B0 ;  /* 0x0000000000007941 */ /* 0x000fea0003800200 */
.L_x_3964:
[----:B------:R-:W-:-:S04]  /*16280*/  HFMA2 R23, -RZ, RZ, 0, 0 ;  /* 0x00000000ff177431 */ /* 0x000fc800000001ff */
[----:B0-----:R-:W-:Y:S05]  /*16290*/  RET.REL.NODEC R22 `(_ZN2at6native55_GLOBAL__N__de093ff9_22_ForeachBinaryOpList_cu_a911ec4325multi_tensor_apply_kernelINS1_18TensorListMetadataILi3EEENS1_24BinaryOpListAlphaFunctorIN3c107complexIfEELi3ELi2ELi2EEEJNS1_13power_functorIS8_EES8_EEEvT_T0_DpT1_) ;  /* 0xfffffe9c16587950 */ /* 0x001fea0003c3ffff */
.L_x_3975:
        /* <DEDUP_REMOVED lines=14> */
.L_x_7845:


//--------------------- .text._ZN2at6native55_GLOBAL__N__de093ff9_22_ForeachBinaryOpList_cu_a911ec4325multi_tensor_apply_kernelINS1_18TensorListMetadataILi3EEENS1_24BinaryOpListAlphaFunctorIN3c107complexIdEELi3ELi2ELi2EEEJNS1_13power_functorIS8_EES8_EEEvT_T0_DpT1_ --------------------------
	.section	.text._ZN2at6native55_GLOBAL__N__de093ff9_22_ForeachBinaryOpList_cu_a911ec4325multi_tensor_apply_kernelINS1_18TensorListMetadataILi3EEENS1_24BinaryOpListAlphaFunctorIN3c107complexIdEELi3ELi2ELi2EEEJNS1_13power_functorIS8_EES8_EEEvT_T0_DpT1_,"ax",@progbits
	.align	128
.text._ZN2at6native55_GLOBAL__N__de093ff9_22_ForeachBinaryOpList_cu_a911ec4325multi_tensor_apply_kernelINS1_18TensorListMetadataILi3EEENS1_24BinaryOpListAlphaFunctorIN3c107complexIdEELi3ELi2ELi2EEEJNS1_13power_functorIS8_EES8_EEEvT_T0_DpT1_:
        .type           _ZN2at6native55_GLOBAL__N__de093ff9_22_ForeachBinaryOpList_cu_a911ec4325multi_tensor_apply_kernelINS1_18TensorListMetadataILi3EEENS1_24BinaryOpListAlphaFunctorIN3c107complexIdEELi3ELi2ELi2EEEJNS1_13power_functorIS8_EES8_EEEvT_T0_DpT1_,@function
        .size           _ZN2at6native55_GLOBAL__N__de093ff9_22_ForeachBinaryOpList_cu_a911ec4325multi_tensor_apply_kernelINS1_18TensorListMetadataILi3EEENS1_24BinaryOpListAlphaFunctorIN3c107complexIdEELi3ELi2ELi2EEEJNS1_13power_functorIS8_EES8_EEEvT_T0_DpT1_,(.L_x_7847 - _ZN2at6native55_GLOBAL__N__de093ff9_22_ForeachBinaryOpList_cu_a911ec4325multi_tensor_apply_kernelINS1_18TensorListMetadataILi3EEENS1_24BinaryOpListAlphaFunctorIN3c107complexIdEELi3ELi2ELi2EEEJNS1_13power_functorIS8_EES8_EEEvT_T0_DpT1_)
        .other          _ZN2at6native55_GLOBAL__N__de093ff9_22_ForeachBinaryOpList_cu_a911ec4325multi_tensor_apply_kernelINS1_18TensorListMetadataILi3EEENS1_24BinaryOpListAlphaFunctorIN3c107complexIdEELi3ELi2ELi2EEEJNS1_13power_functorIS8_EES8_EEEvT_T0_DpT1_,@"STO_CUDA_ENTRY STV_DEFAULT"
_ZN2at6native55_GLOBAL__N__de093ff9_22_ForeachBinaryOpList_cu_a911ec4325multi_tensor_apply_kernelINS1_18TensorListMetadataILi3EEENS1_24BinaryOpListAlphaFunctorIN3c107complexIdEELi3ELi2ELi2EEEJNS1_13power_functorIS8_EES8_EEEvT_T0_DpT1_:
[----:B------:R-:W0:Y:S08]  /*0000*/  LDC R1, c[0x0][0x37c] ;  /* 0x0000df00ff017b82 */ /* 0x000e300000000800 */
[----:B------:R-:W1:Y:S01]  /*0010*/  S2UR UR5, SR_CTAID.X ;  /* 0x00000000000579c3 */ /* 0x000e620000002500 */
[----:B0-----:R-:W-:Y:S01]  /*0020*/  VIADD R1, R1, 0xffffffd8 ;  /* 0xffffffd801017836 */ /* 0x001fe20000000000 */
[----:B------:R-:W0:Y:S01]  /*0030*/  LDCU.64 UR16, c[0x0][0x358] ;  /* 0x00006b00ff1077ac */ /* 0x000e220008000a00 */
[----:B-1----:R-:W1:Y:S01]  /*0040*/  LDCU.U8 UR4, c[0x0][UR5+0x980] ;  /* 0x00013000050477ac */ /* 0x002e620008000000 */
[----:B------:R-:W-:-:S12]  /*0050*/  UIMAD UR5, UR5, 0x3, UR5 ;  /* 0x00000003050578a4 */ /* 0x000fd8000f8e0205 */
[----:B------:R-:W2:Y:S01]  /*0060*/  LDCU UR14, c[0x0][UR5+0xac0] ;  /* 0x00015800050e77ac */ /* 0x000ea20008000800 */
[----:B-1----:R-:W-:-:S12]  /*0070*/  USHF.L.U32 UR10, UR4, 0x3, URZ ;  /* 0x00000003040a7899 */ /* 0x002fd800080006ff */
[----:B------:R-:W1:Y:S01]  /*0080*/  LDCU.64 UR4, c[0x0][UR10+0x800] ;  /* 0x000100000a0477ac */ /* 0x000e620008000a00 */
[----:B------:R-:W3:Y:S01]  /*0090*/  LDCU.64 UR6, c[0x0][UR10+0x680] ;  /* 0x0000d0000a0677ac */ /* 0x000ee20008000a00 */
[----:B------:R-:W4:Y:S01]  /*00a0*/  LDCU.64 UR8, c[0x0][UR10+0x500] ;  /* 0x0000a0000a0877ac */ /* 0x000f220008000a00 */
[----:B------:R-:W5:Y:S01]  /*00b0*/  LDCU.64 UR10, c[0x0][UR10+0x380] ;  /* 0x000070000a0a77ac */ /* 0x000f620008000a00 */
[----:B--2---:R-:W-:Y:S02]  /*00c0*/  UIMAD.WIDE UR12, UR14, 0x10000, URZ ;  /* 0x000100000e0c78a5 */ /* 0x004fe4000f8e02ff */
[----:B-1----:R-:W-:Y:S02]  /*00d0*/  ULOP3.LUT UR15, UR4, 0x3, URZ, 0xc0, !UPT ;  /* 0x00000003040f7892 */ /* 0x002fe4000f8ec0ff */
[----:B------:R-:W-:Y:S02]  /*00e0*/  UIADD3 UR20, UP1, UPT, UR4, -UR12, URZ ;  /* 0x8000000c04147290 */ /* 0x000fe4000ff3e0ff */
[----:B---3--:R-:W-:-:S02]  /*00f0*/  UIMAD.WIDE UR6, UR14, 0x100000, UR6 ;  /* 0x001000000e0678a5 */ /* 0x008fc4000f8e0206 */
[----:B------:R-:W-:Y:S02]  /*0100*/  UIADD3.X UR4, UPT, UPT, UR5, ~UR13, URZ, UP1, !UPT ;  /* 0x8000000d05047290 */ /* 0x000fe40008ffe4ff */
[----:B----4-:R-:W-:Y:S02]  /*0110*/  UIMAD.WIDE UR8, UR14, 0x100000, UR8 ;  /* 0x001000000e0878a5 */ /* 0x010fe4000f8e0208 */
[----:B------:R-:W-:Y:S02]  /*0120*/  ULOP3.LUT UR15, UR15, 0x3f, UR6, 0xf8, !UPT ;  /* 0x0000003f0f0f7892 */ /* 0x000fe4000f8ef806 */
[----:B-----5:R-:W-:Y:S02]  /*0130*/  UIMAD.WIDE UR10, UR14, 0x100000, UR10 ;  /* 0x001000000e0a78a5 */ /* 0x020fe4000f8e020a */
[----:B------:R-:W-:-:S04]  /*0140*/  ULOP3.LUT UR14, UR15, 0x3f, UR8, 0xf8, !UPT ;  /* 0x0000003f0f0e7892 */ /* 0x000fc8000f8ef808 */
[----:B------:R-:W-:-:S04]  /*0150*/  ULOP3.LUT UP0, URZ, UR14, 0x3f, UR10, 0xf8, !UPT ;  /* 0x0000003f0eff7892 */ /* 0x000fc8000f80f80a */
[----:B------:R-:W-:-:S09]  /*0160*/  ULOP3.LUT UP0, URZ, URZ, URZ, URZ, 0xfc, UP0 ;  /* 0x000000ffffff7292 */ /* 0x000fd2000800fcff */
[----:B0-----:R-:W-:Y:S05]  /*0170*/  BRA.U !UP0, `(.L_x_3976) ;  /* 0x0000058108187547 */ /* 0x001fea000b800000 */
        /* <DEDUP_REMOVED lines=12> */
.L_x_4371:
[----:B0-----:R-:W-:Y:S02]  /*0240*/  IADD3 R0, P0, PT, R0, UR4, RZ ;  /* 0x0000000400007c10 */ /* 0x001fe4000ff1e0ff */
[----:B------:R-:W-:Y:S02]  /*0250*/  CS2R R18, SRZ ;  /* 0x0000000000127805 */ /* 0x000fe4000001ff00 */
[----:B------:R-:W-:Y:S02]  /*0260*/  CS2R R30, SRZ ;  /* 0x00000000001e7805 */ /* 0x000fe4000001ff00 */
[----:B------:R-:W-:Y:S02]  /*0270*/  CS2R R28, SRZ ;  /* 0x00000000001c7805 */ /* 0x000fe4000001ff00 */
[C---:B-1----:R-:W-:Y:S01]  /*0280*/  IADD3 R4, P3, PT, R0.reuse, UR15, RZ ;  /* 0x0000000f00047c10 */ /* 0x042fe2000ff7e0ff */
[----:B------:R-:W-:Y:S01]  /*0290*/  IMAD.X R5, RZ, RZ, UR5, P0 ;  /* 0x00000005ff057e24 */ /* 0x000fe200080e06ff */
[----:B------:R-:W-:-:S02]  /*02a0*/  ISETP.GE.U32.AND P2, PT, R0, UR18, PT ;  /* 0x0000001200007c0c */ /* 0x000fc4000bf46070 */
[----:B------:R-:W-:Y:S02]  /*02b0*/  CS2R R26, SRZ ;  /* 0x00000000001a7805 */ /* 0x000fe4000001ff00 */
[C---:B------:R-:W-:Y:S01]  /*02c0*/  ISETP.GE.U32.AND P1, PT, R4.reuse, UR18, PT ;  /* 0x0000001204007c0c */ /* 0x040fe2000bf26070 */
[----:B------:R-:W-:Y:S01]  /*02d0*/  IMAD.X R7, RZ, RZ, R5, P3 ;  /* 0x000000ffff077224 */ /* 0x000fe200018e0605 */
[----:B------:R-:W-:Y:S02]  /*02e0*/  IADD3 R6, P3, PT, R4, UR15, RZ ;  /* 0x0000000f04067c10 */ /* 0x000fe4000ff7e0ff */
[----:B------:R-:W-:Y:S02]  /*02f0*/  CS2R R24, SRZ ;  /* 0x0000000000187805 */ /* 0x000fe4000001ff00 */
[----:B------:R-:W-:Y:S01]  /*0300*/  ISETP.GE.U32.AND.EX P2, PT, R5, UR19, PT, P2 ;  /* 0x0000001305007c0c */ /* 0x000fe2000bf46120 */
[----:B------:R-:W0:Y:S01]  /*0310*/  LDCU.128 UR20, c[0x0][0xfd0] ;  /* 0x0001fa00ff1477ac */ /* 0x000e220008000c00 */
[----:B------:R-:W-:Y:S01]  /*0320*/  ISETP.GE.U32.AND.EX P1, PT, R7, UR19, PT, P1 ;  /* 0x0000001307007c0c */ /* 0x000fe2000bf26110 */
[----:B------:R-:W-:Y:S01]  /*0330*/  IMAD.X R17, RZ, RZ, R7, P3 ;  /* 0x000000ffff117224 */ /* 0x000fe200018e0607 */
[----:B------:R-:W-:-:S02]  /*0340*/  ISETP.GE.U32.AND P0, PT, R6, UR18, PT ;  /* 0x0000001206007c0c */ /* 0x000fc4000bf06070 */
[----:B------:R-:W-:Y:S02]  /*0350*/  IADD3 R22, P4, PT, R6, UR15, RZ ;  /* 0x0000000f06167c10 */ /* 0x000fe4000ff9e0ff */
[----:B------:R-:W-:Y:S02]  /*0360*/  ISETP.GE.U32.AND.EX P0, PT, R17, UR19, PT, P0 ;  /* 0x0000001311007c0c */ /* 0x000fe4000bf06100 */
[----:B------:R-:W-:Y:S01]  /*0370*/  ISETP.GE.U32.AND P3, PT, R22, UR18, PT ;  /* 0x0000001216007c0c */ /* 0x000fe2000bf66070 */
[----:B------:R-:W-:Y:S02]  /*0380*/  IMAD.X R23, RZ, RZ, R17, P4 ;  /* 0x000000ffff177224 */ /* 0x000fe400020e0611 */
[C---:B------:R-:W-:Y:S02]  /*0390*/  @!P2 LEA R2, P4, R0.reuse, UR10, 0x4 ;  /* 0x0000000a0002ac11 */ /* 0x040fe4000f8820ff */
[----:B------:R-:W-:Y:S02]  /*03a0*/  @!P2 LEA R8, P5, R0, UR8, 0x4 ;  /* 0x000000080008ac11 */ /* 0x000fe4000f8a20ff */
[----:B------:R-:W-:-:S02]  /*03b0*/  @!P1 LEA R10, P6, R4, UR10, 0x4 ;  /* 0x0000000a040a9c11 */ /* 0x000fc4000f8c20ff */
[----:B------:R-:W-:Y:S02]  /*03c0*/  ISETP.GE.U32.AND.EX P3, PT, R23, UR19, PT, P3 ;  /* 0x0000001317007c0c */ /* 0x000fe4000bf66130 */
[C-C-:B------:R-:W-:Y:S02]  /*03d0*/  @!P2 LEA.HI.X R3, R0.reuse, UR11, R5.reuse, 0x4, P4 ;  /* 0x0000000b0003ac11 */ /* 0x140fe4000a0f2405 */
[----:B------:R-:W-:Y:S02]  /*03e0*/  @!P2 LEA.HI.X R9, R0, UR9, R5, 0x4, P5 ;  /* 0x000000090009ac11 */ /* 0x000fe4000a8f2405 */
[C---:B------:R-:W-:Y:S02]  /*03f0*/  @!P1 LEA.HI.X R11, R4.reuse, UR11, R7, 0x4, P6 ;  /* 0x0000000b040b9c11 */ /* 0x040fe4000b0f2407 */
[----:B------:R-:W-:Y:S02]  /*0400*/  @!P1 LEA R12, P4, R4, UR8, 0x4 ;  /* 0x00000008040c9c11 */ /* 0x000fe4000f8820ff */
[----:B------:R-:W-:-:S02]  /*0410*/  @!P0 LEA R14, P5, R6, UR10, 0x4 ;  /* 0x0000000a060e8c11 */ /* 0x000fc4000f8a20ff */
[----:B------:R-:W-:Y:S02]  /*0420*/  @!P0 LEA R20, P6, R6, UR8, 0x4 ;  /* 0x0000000806148c11 */ /* 0x000fe4000f8c20ff */
[----:B------:R-:W-:Y:S02]  /*0430*/  @!P1 LEA.HI.X R13, R4, UR9, R7, 0x4, P4 ;  /* 0x00000009040d9c11 */ /* 0x000fe4000a0f2407 */
[----:B------:R-:W-:Y:S02]  /*0440*/  CS2R R4, SRZ ;  /* 0x0000000000047805 */ /* 0x000fe4000001ff00 */
[C-C-:B------:R-:W-:Y:S02]  /*0450*/  @!P0 LEA.HI.X R15, R6.reuse, UR11, R17.reuse, 0x4, P5 ;  /* 0x0000000b060f8c11 */ /* 0x140fe4000a8f2411 */
[----:B------:R-:W-:Y:S02]  /*0460*/  @!P0 LEA.HI.X R21, R6, UR9, R17, 0x4, P6 ;  /* 0x0000000906158c11 */ /* 0x000fe4000b0f2411 */
[----:B------:R-:W-:-:S02]  /*0470*/  CS2R R16, SRZ ;  /* 0x0000000000107805 */ /* 0x000fc4000001ff00 */
[----:B------:R-:W-:Y:S02]  /*0480*/  CS2R R6, SRZ ;  /* 0x0000000000067805 */ /* 0x000fe4000001ff00 */
[C---:B------:R-:W-:Y:S02]  /*0490*/  @!P3 LEA R48, P4, R22.reuse, UR10, 0x4 ;  /* 0x0000000a1630bc11 */ /* 0x040fe4000f8820ff */
[C---:B------:R-:W-:Y:S01]  /*04a0*/  @!P3 LEA R50, P5, R22.reuse, UR8, 0x4 ;  /* 0x000000081632bc11 */ /* 0x040fe2000f8a20ff */
[----:B------:R-:W2:Y:S01]  /*04b0*/  @!P2 LDG.E.128 R16, desc[UR16][R2.64] ;  /* 0x000000100210a981 */ /* 0x000ea2000c1e1d00 */
[C-C-:B------:R-:W-:Y:S02]  /*04c0*/  @!P3 LEA.HI.X R49, R22.reuse, UR11, R23.reuse, 0x4, P4 ;  /* 0x0000000b1631bc11 */ /* 0x140fe4000a0f2417 */
[----:B------:R-:W-:Y:S01]  /*04d0*/  @!P3 LEA.HI.X R51, R22, UR9, R23, 0x4, P5 ;  /* 0x000000091633bc11 */ /* 0x000fe2000a8f2417 */
[----:B------:R-:W0:Y:S04]  /*04e0*/  @!P2 LDG.E.128 R4, desc[UR16][R8.64] ;  /* 0x000000100804a981 */ /* 0x000e28000c1e1d00 */
[----:B------:R1:W5:Y:S04]  /*04f0*/  @!P3 LDG.E.128 R28, desc[UR16][R48.64] ;  /* 0x00000010301cb981 */ /* 0x000368000c1e1d00 */
[----:B------:R1:W5:Y:S01]  /*0500*/  @!P3 LDG.E.128 R24, desc[UR16][R50.64] ;  /* 0x000000103218b981 */ /* 0x000362000c1e1d00 */
[----:B------:R-:W-:-:S02]  /*0510*/  CS2R R46, SRZ ;  /* 0x00000000002e7805 */ /* 0x000fc4000001ff00 */
[----:B------:R-:W-:Y:S02]  /*0520*/  CS2R R44, SRZ ;  /* 0x00000000002c7805 */ /* 0x000fe4000001ff00 */
[----:B------:R-:W-:Y:S02]  /*0530*/  CS2R R42, SRZ ;  /* 0x00000000002a7805 */ /* 0x000fe4000001ff00 */
[----:B------:R-:W-:Y:S02]  /*0540*/  CS2R R40, SRZ ;  /* 0x0000000000287805 */ /* 0x000fe4000001ff00 */
[----:B------:R-:W-:Y:S02]  /*0550*/  CS2R R38, SRZ ;  /* 0x0000000000267805 */ /* 0x000fe4000001ff00 */
[----:B------:R-:W-:Y:S02]  /*0560*/  CS2R R36, SRZ ;  /* 0x0000000000247805 */ /* 0x000fe4000001ff00 */
[----:B------:R-:W-:-:S02]  /*0570*/  CS2R R34, SRZ ;  /* 0x0000000000227805 */ /* 0x000fc4000001ff00 */
[----:B------:R-:W-:Y:S01]  /*0580*/  CS2R R32, SRZ ;  /* 0x0000000000207805 */ /* 0x000fe2000001ff00 */
[----:B------:R1:W5:Y:S01]  /*0590*/  @!P1 LDG.E.128 R44, desc[UR16][R10.64] ;  /* 0x000000100a2c9981 */ /* 0x000362000c1e1d00 */
[----:B------:R-:W-:Y:S03]  /*05a0*/  BSSY.RECONVERGENT B1, `(.L_x_3977) ;  /* 0x00011d6000017945 */ /* 0x000fe60003800200 */
[----:B------:R1:W5:Y:S04]  /*05b0*/  @!P1 LDG.E.128 R40, desc[UR16][R12.64] ;  /* 0x000000100c289981 */ /* 0x000368000c1e1d00 */
[----:B------:R1:W5:Y:S04]  /*05c0*/  @!P0 LDG.E.128 R36, desc[UR16][R14.64] ;  /* 0x000000100e248981 */ /* 0x000368000c1e1d00 */
[----:B------:R1:W5:Y:S01]  /*05d0*/  @!P0 LDG.E.128 R32, desc[UR16][R20.64] ;  /* 0x0000001014208981 */ /* 0x000362000c1e1d00 */
[----:B--2---:R-:W-:-:S15]  /*05e0*/  DSETP.NAN.AND P0, PT, R18, R18, PT ;  /* 0x000000121200722a */ /* 0x004fde0003f08000 */
[----:B------:R-:W-:-:S15]  /*05f0*/  NOP ;  /* 0x0000000000007918 */ /* 0x000fde0000000000 */
[----:B------:R-:W-:-:S15]  /*0600*/  NOP ;  /* 0x0000000000007918 */ /* 0x000fde0000000000 */
[----:B------:R-:W-:-:S15]  /*0610*/  NOP ;  /* 0x0000000000007918 */ /* 0x000fde0000000000 */
[----:B------:R-:W-:-:S04]  /*0620*/  NOP ;  /* 0x0000000000007918 */ /* 0x000fc80000000000 */
[----:B0-----:R-:W0:-:S15]  /*0630*/  DMUL R2, R6, UR22 ;  /* 0x0000001606027c28 */ /* 0x001e1e0008000000 */
[----:B------:R-:W-:-:S15]  /*0640*/  NOP ;  /* 0x0000000000007918 */ /* 0x000fde0000000000 */
[----:B------:R-:W-:-:S15]  /*0650*/  NOP ;  /* 0x0000000000007918 */ /* 0x000fde0000000000 */
[----:B------:R-:W-:-:S15]  /*0660*/  NOP ;  /* 0x0000000000007918 */ /* 0x000fde0000000000 */
[----:B------:R-:W-:-:S04]  /*0670*/  NOP ;  /* 0x0000000000007918 */ /* 0x000fc80000000000 */
[----:B------:R-:W2:-:S15]  /*0680*/  DMUL R22, R6, UR20 ;  /* 0x0000001406167c28 */ /* 0x000e9e0008000000 */
[----:B------:R-:W-:-:S15]  /*0690*/  NOP ;  /* 0x0000000000007918 */ /* 0x000fde0000000000 */
[----:B------:R-:W-:-:S15]  /*06a0*/  NOP ;  /* 0x0000000000007918 */ /* 0x000fde0000000000 */
[----:B------:R-:W-:-:S15]  /*06b0*/  NOP ;  /* 0x0000000000007918 */ /* 0x000fde0000000000 */
[----:B------:R-:W-:-:S04]  /*06c0*/  NOP ;  /* 0x0000000000007918 */ /* 0x000fc80000000000 */
[----:B------:R-:W3:-:S15]  /*06d0*/  DSETP.NUM.AND P1, PT, R16, R16, PT ;  /* 0x000000101000722a */ /* 0x000ede0003f27000 */
[----:B------:R-:W-:-:S15]  /*06e0*/  NOP ;  /* 0x0000000000007918 */ /* 0x000fde0000000000 */
[----:B------:R-:W-:-:S15]  /*06f0*/  NOP ;  /* 0x0000000000007918 */ /* 0x000fde0000000000 */
[----:B------:R-:W-:-:S15]  /*0700*/  NOP ;  /* 0x0000000000007918 */ /* 0x000fde0000000000 */
[----:B------:R-:W-:-:S04]  /*0710*/  NOP ;  /* 0x0000000000007918 */ /* 0x000fc80000000000 */
[----:B0-----:R1:W0:-:S15]  /*0720*/  DFMA R2, R4, UR20, -R2 ;  /* 0x0000001404027c2b */ /* 0x00121e0008000802 */
[----:B------:R-:W-:-:S15]  /*0730*/  NOP ;  /* 0x0000000000007918 */ /* 0x000fde0000000000 */
[----:B------:R-:W-:-:S15]  /*0740*/  NOP ;  /* 0x0000000000007918 */ /* 0x000fde0000000000 */
[----:B------:R-:W-:-:S15]  /*0750*/  NOP ;  /* 0x0000000000007918 */ /* 0x000fde0000000000 */
[----:B------:R-:W-:-:S04]  /*0760*/  NOP ;  /* 0x0000000000007918 */ /* 0x000fc80000000000 */
[----:B--2---:R1:W2:Y:S02]  /*0770*/  DFMA R22, R4, UR22, R22 ;  /* 0x0000001604167c2b */ /* 0x0042a40008000016 */
[----:B0123--:R-:W-:Y:S05]  /*0780*/  @!P0 BRA P1, `(.L_x_3978) ;  /* 0x0000001c00f48947 */ /* 0x00ffea0000800000 */
[----:B------:R-:W0:Y:S01]  /*0790*/  DSETP.GEU.AND P0, PT, |R18|, 1.4916681462400413487e-154, PT ;  /* 0x200000001200742a */ /* 0x000e220003f0e200 */
[----:B------:R-:W-:-:S15]  /*07a0*/  BSSY.RECONVERGENT B0, `(.L_x_3979) ;  /* 0x00000e7000007945 */ /* 0x000fde0003800200 */
[----:B------:R-:W-:-:S15]  /*07b0*/  NOP ;  /* 0x0000000000007918 */ /* 0x000fde0000000000 */
[----:B------:R-:W-:-:S15]  /*07c0*/  NOP ;  /* 0x0000000000007918 */ /* 0x000fde0000000000 */
[----:B------:R-:W-:-:S15]  /*07d0*/  NOP ;  /* 0x0000000000007918 */ /* 0x000fde0000000000 */
[----:B------:R-:W-:-:S03]  /*07e0*/  NOP ;  /* 0x0000000000007918 */ /* 0x000fc60000000000 */
[----:B0-----:R-:W0:-:S15]  /*07f0*/  DSETP.GEU.OR P0, PT, |R16|, 1.4916681462400413487e-154, P0 ;  /* 0x200000001000742a */ /* 0x001e1e000070e600 */
[----:B------:R-:W-:-:S15]  /*0800*/  NOP ;  /* 0x0000000000007918 */ /* 0x000fde0000000000 */
[----:B------:R-:W-:-:S15]  /*0810*/  NOP ;  /* 0x0000000000007918 */ /* 0x000fde0000000000 */
[----:B------:R-:W-:-:S15]  /*0820*/  NOP ;  /* 0x0000000000007918 */ /* 0x000fde0000000000 */
[----:B------:R-:W-:-:S04]  /*0830*/  NOP ;  /* 0x0000000000007918 */ /* 0x000fc80000000000 */
[----:B0-----:R-:W0:-:S15]  /*0840*/  @!P0 DMUL R6, R18, 4 ;  /* 0x4010000012068828 */ /* 0x001e1e0000000000 */
[----:B------:R-:W-:-:S15]  /*0850*/  NOP ;  /* 0x0000000000007918 */ /* 0x000fde0000000000 */
[----:B------:R-:W-:-:S15]  /*0860*/  NOP ;  /* 0x0000000000007918 */ /* 0x000fde0000000000 */
[----:B------:R-:W-:-:S15]  /*0870*/  NOP ;  /* 0x0000000000007918 */ /* 0x000fde0000000000 */
[----:B------:R-:W-:-:S04]  /*0880*/  NOP ;  /* 0x0000000000007918 */ /* 0x000fc80000000000 */
[----:B------:R-:W-:-:S15]  /*0890*/  @!P0 DMUL R4, R16, 4 ;  /* 0x4010000010048828 */ /* 0x000fde0000000000 */
[----:B------:R-:W-:-:S15]  /*08a0*/  NOP ;  /* 0x0000000000007918 */ /* 0x000fde0000000000 */
[----:B------:R-:W-:-:S15]  /*08b0*/  NOP ;  /* 0x0000000000007918 */ /* 0x000fde0000000000 */
[----:B------:R-:W-:-:S15]  /*08c0*/  NOP ;  /* 0x0000000000007918 */ /* 0x000fde0000000000 */
[----:B------:R-:W-:-:S04]  /*08d0*/  NOP ;  /* 0x0000000000007918 */ /* 0x000fc80000000000 */
[----:B0-----:R-:W0:-:S15]  /*08e0*/  @!P0 DMUL R6, R6, R6 ;  /* 0x0000000606068228 */ /* 0x001e1e0000000000 */
[----:B------:R-:W-:-:S15]  /*08f0*/  NOP ;  /* 0x0000000000007918 */ /* 0x000fde0000000000 */
[----:B------:R-:W-:-:S15]  /*0900*/  NOP ;  /* 0x0000000000007918 */ /* 0x000fde0000000000 */
[----:B------:R-:W-:-:S15]  /*0910*/  NOP ;  /* 0x0000000000007918 */ /* 0x000fde0000000000 */
[----:B------:R-:W-:-:S04]  /*0920*/  NOP ;  /* 0x0000000000007918 */ /* 0x000fc80000000000 */
[----:B0-----:R-:W0:-:S15]  /*0930*/  @!P0 DFMA R6, R4, R4, R6 ;  /* 0x000000040406822b */ /* 0x001e1e0000000006 */
[----:B------:R-:W-:-:S15]  /*0940*/  NOP ;  /* 0x0000000000007918 */ /* 0x000fde0000000000 */
[----:B------:R-:W-:-:S15]  /*0950*/  NOP ;  /* 0x0000000000007918 */ /* 0x000fde0000000000 */
[----:B------:R-:W-:-:S15]  /*0960*/  NOP ;  /* 0x0000000000007918 */ /* 0x000fde0000000000 */
[----:B------:R-:W-:-:S04]  /*0970*/  NOP ;  /* 0x0000000000007918 */ /* 0x000fc80000000000 */
[----:B------:R-:W1:-:S15]  /*0980*/  @P0 DMUL R8, R18, R18 ;  /* 0x0000001212080228 */ /* 0x000e5e0000000000 */
[----:B------:R-:W-:-:S15]  /*0990*/  NOP ;  /* 0x0000000000007918 */ /* 0x000fde0000000000 */
[----:B------:R-:W-:-:S15]  /*09a0*/  NOP ;  /* 0x0000000000007918 */ /* 0x000fde0000000000 */
[----:B------:R-:W-:-:S15]  /*09b0*/  NOP ;  /* 0x0000000000007918 */ /* 0x000fde0000000000 */
[----:B------:R-:W-:-:S04]  /*09c0*/  NOP ;  /* 0x0000000000007918 */ /* 0x000fc80000000000 */
[----:B0-----:R-:W-:-:S15]  /*09d0*/  @!P0 DMUL R6, R6, 0.0625 ;  /* 0x3fb0000006068828 */ /* 0x001fde0000000000 */
[----:B------:R-:W-:-:S15]  /*09e0*/  NOP ;  /* 0x0000000000007918 */ /* 0x000fde0000000000 */
[----:B------:R-:W-:-:S15]  /*09f0*/  NOP ;  /* 0x0000000000007918 */ /* 0x000fde0000000000 */
[----:B------:R-:W-:-:S15]  /*0a00*/  NOP ;  /* 0x0000000000007918 */ /* 0x000fde0000000000 */
[----:B------:R-:W-:-:S04]  /*0a10*/  NOP ;  /* 0x0000000000007918 */ /* 0x000fc80000000000 */
[----:B-1----:R-:W0:Y:S02]  /*0a20*/  @P0 DFMA R6, R16, R16, R8 ;  /* 0x000000101006022b */ /* 0x002e240000000008 */
[----:B0-----:R-:W-:Y:S01]  /*0a30*/  ISETP.GT.AND P0, PT, R7, 0xfffff, PT ;  /* 0x000fffff0700780c */ /* 0x001fe20003f04270 */
[----:B------:R-:W-:Y:S02]  /*0a40*/  IMAD.MOV.U32 R0, RZ, RZ, R7 ;  /* 0x000000ffff007224 */ /* 0x000fe400078e0007 */
[----:B------:R-:W-:Y:S02]  /*0a50*/  IMAD.MOV.U32 R4, RZ, RZ, R6 ;  /* 0x000000ffff047224 */ /* 0x000fe400078e0006 */
[----:B------:R-:W-:-:S08]  /*0a60*/  IMAD.MOV.U32 R9, RZ, RZ, -0x3ff ;  /* 0xfffffc01ff097424 */ /* 0x000fd000078e00ff */
[----:B------:R-:W-:-:S15]  /*0a70*/  @!P0 IMAD.MOV.U32 R9, RZ, RZ, -0x435 ;  /* 0xfffffbcbff098424 */ /* 0x000fde00078e00ff */
[----:B------:R-:W-:-:S15]  /*0a80*/  NOP ;  /* 0x0000000000007918 */ /* 0x000fde0000000000 */
[----:B------:R-:W-:-:S15]  /*0a90*/  NOP ;  /* 0x0000000000007918 */ /* 0x000fde0000000000 */
[----:B------:R-:W-:-:S04]  /*0aa0*/  NOP ;  /* 0x0000000000007918 */ /* 0x000fc80000000000 */
[----:B------:R-:W0:Y:S02]  /*0ab0*/  @!P0 DMUL R6, R6, 1.80143985094819840000e+16 ;  /* 0x4350000006068828 */ /* 0x000e240000000000 */
[----:B0-----:R-:W-:Y:S02]  /*0ac0*/  @!P0 IMAD.MOV.U32 R0, RZ, RZ, R7 ;  /* 0x000000ffff008224 */ /* 0x001fe400078e0007 */
[----:B------:R-:W-:Y:S02]  /*0ad0*/  @!P0 IMAD.MOV.U32 R4, RZ, RZ, R6 ;  /* 0x000000ffff048224 */ /* 0x000fe400078e0006 */
[----:B------:R-:W-:-:S05]  /*0ae0*/  VIADD R5, R0, 0xffffffff ;  /* 0xffffffff00057836 */ /* 0x000fca0000000000 */
[----:B------:R-:W-:-:S13]  /*0af0*/  ISETP.GT.U32.AND P1, PT, R5, 0x7feffffe, PT ;  /* 0x7feffffe0500780c */ /* 0x000fda0003f24070 */
[----:B------:R-:W-:Y:S05]  /*0b00*/  @P1 BRA `(.L_x_3980) ;  /* 0x0000000800a81947 */ /* 0x000fea0003800000 */
[C---:B------:R-:W-:Y:S01]  /*0b10*/  LOP3.LUT R5, R0.reuse, 0xfffff, RZ, 0xc0, !PT ;  /* 0x000fffff00057812 */ /* 0x040fe200078ec0ff */
[----:B------:R-:W-:Y:S01]  /*0b20*/  UMOV UR12, 0x80000000 ;  /* 0x80000000000c7882 */ /* 0x000fe20000000000 */
[----:B------:R-:W-:Y:S01]  /*0b30*/  LEA.HI R9, R0, R9, RZ, 0xc ;  /* 0x0000000900097211 */ /* 0x000fe200078f60ff */
[----:B------:R-:W-:Y:S01]  /*0b40*/  UMOV UR13, 0x43300000 ;  /* 0x43300000000d7882 */ /* 0x000fe20000000000 */
[----:B------:R-:W-:-:S04]  /*0b50*/  LOP3.LUT R5, R5, 0x3ff00000, RZ, 0xfc, !PT ;  /* 0x3ff0000005057812 */ /* 0x000fc800078efcff */
[----:B------:R-:W-:-:S13]  /*0b60*/  ISETP.GE.U32.AND P0, PT, R5, 0x3ff6a09f, PT ;  /* 0x3ff6a09f0500780c */ /* 0x000fda0003f06070 */
[----:B------:R-:W-:Y:S02]  /*0b70*/  @P0 VIADD R7, R5, 0xfff00000 ;  /* 0xfff0000005070836 */ /* 0x000fe40000000000 */
[----:B------:R-:W-:Y:S02]  /*0b80*/  @P0 VIADD R9, R9, 0x1 ;  /* 0x0000000109090836 */ /* 0x000fe40000000000 */
[----:B------:R-:W-:-:S03]  /*0b90*/  @P0 IMAD.MOV.U32 R5, RZ, RZ, R7 ;  /* 0x000000ffff050224 */ /* 0x000fc600078e0007 */
[----:B------:R-:W-:Y:S01]  /*0ba0*/  LOP3.LUT R8, R9, 0x80000000, RZ, 0x3c, !PT ;  /* 0x8000000009087812 */ /* 0x000fe200078e3cff */
[----:B------:R-:W-:Y:S02]  /*0bb0*/  IMAD.MOV.U32 R9, RZ, RZ, 0x43300000 ;  /* 0x43300000ff097424 */ /* 0x000fe400078e00ff */
[----:B------:R-:W-:-:S15]  /*0bc0*/  DADD R6, R4, -1 ;  /* 0xbff0000004067429 */ /* 0x000fde0000000000 */
[----:B------:R-:W-:-:S15]  /*0bd0*/  NOP ;  /* 0x0000000000007918 */ /* 0x000fde0000000000 */
[----:B------:R-:W-:-:S15]  /*0be0*/  NOP ;  /* 0x0000000000007918 */ /* 0x000fde0000000000 */
[----:B------:R-:W-:-:S15]  /*0bf0*/  NOP ;  /* 0x0000000000007918 */ /* 0x000fde0000000000 */
[----:B------:R-:W-:-:S04]  /*0c00*/  NOP ;  /* 0x0000000000007918 */ /* 0x000fc80000000000 */
[----:B------:R-:W0:-:S15]  /*0c10*/  DADD R4, R4, 1 ;  /* 0x3ff0000004047429 */ /* 0x000e1e0000000000 */
[----:B------:R-:W-:-:S15]  /*0c20*/  NOP ;  /* 0x0000000000007918 */ /* 0x000fde0000000000 */
[----:B------:R-:W-:-:S15]  /*0c30*/  NOP ;  /* 0x0000000000007918 */ /* 0x000fde0000000000 */
[----:B------:R-:W-:-:S15]  /*0c40*/  NOP ;  /* 0x0000000000007918 */ /* 0x000fde0000000000 */
[----:B------:R-:W-:-:S04]  /*0c50*/  NOP ;  /* 0x0000000000007918 */ /* 0x000fc80000000000 */
[----:B------:R0:W-:Y:S01]  /*0c60*/  DADD R20, R8, -UR12 ;  /* 0x8000000c08147e29 */ /* 0x0001e20008000000 */
[----:B------:R-:W-:Y:S01]  /*0c70*/  UMOV UR12, 0xfefa39ef ;  /* 0xfefa39ef000c7882 */ /* 0x000fe20000000000 */
[----:B0-----:R-:W0:Y:S01]  /*0c80*/  MUFU.RCP64H R9, R5 ;  /* 0x0000000500097308 */ /* 0x001e220000001800 */
[----:B------:R-:W-:Y:S01]  /*0c90*/  IMAD.MOV.U32 R8, RZ, RZ, RZ ;  /* 0x000000ffff087224 */ /* 0x000fe200078e00ff */
[----:B------:R-:W-:-:S15]  /*0ca0*/  UMOV UR13, 0x3fe62e42 ;  /* 0x3fe62e42000d7882 */ /* 0x000fde0000000000 */
[----:B------:R-:W-:-:S15]  /*0cb0*/  NOP ;  /* 0x0000000000007918 */ /* 0x000fde0000000000 */
[----:B------:R-:W-:-:S15]  /*0cc0*/  NOP ;  /* 0x0000000000007918 */ /* 0x000fde0000000000 */
[----:B------:R-:W-:-:S15]  /*0cd0*/  NOP ;  /* 0x0000000000007918 */ /* 0x000fde0000000000 */
[----:B0-----:R0:W1:Y:S02]  /*0ce0*/  DFMA R10, -R4, R8, 1 ;  /* 0x3ff00000040a742b */ /* 0x0010640000000108 */
[----:B0-----:R-:W-:Y:S02]  /*0cf0*/  IMAD.MOV.U32 R4, RZ, RZ, -0x748574fc ;  /* 0x8b7a8b04ff047424 */ /* 0x001fe400078e00ff */
[----:B------:R-:W-:-:S15]  /*0d00*/  IMAD.MOV.U32 R5, RZ, RZ, 0x3ed0ee25 ;  /* 0x3ed0ee25ff057424 */ /* 0x000fde00078e00ff */
[----:B------:R-:W-:-:S15]  /*0d10*/  NOP ;  /* 0x0000000000007918 */ /* 0x000fde0000000000 */
[----:B------:R-:W-:-:S15]  /*0d20*/  NOP ;  /* 0x0000000000007918 */ /* 0x000fde0000000000 */
[----:B------:R-:W-:-:S15]  /*0d30*/  NOP ;  /* 0x0000000000007918 */ /* 0x000fde0000000000 */
[----:B-1----:R-:W0:-:S15]  /*0d40*/  DFMA R10, R10, R10, R10 ;  /* 0x0000000a0a0a722b */ /* 0x002e1e000000000a */
[----:B------:R-:W-:-:S15]  /*0d50*/  NOP ;  /* 0x0000000000007918 */ /* 0x000fde0000000000 */
[----:B------:R-:W-:-:S15]  /*0d60*/  NOP ;  /* 0x0000000000007918 */ /* 0x000fde0000000000 */
[----:B------:R-:W-:-:S15]  /*0d70*/  NOP ;  /* 0x0000000000007918 */ /* 0x000fde0000000000 */
[----:B------:R-:W-:-:S04]  /*0d80*/  NOP ;  /* 0x0000000000007918 */ /* 0x000fc80000000000 */
[----:B0-----:R-:W0:-:S15]  /*0d90*/  DFMA R10, R8, R10, R8 ;  /* 0x0000000a080a722b */ /* 0x001e1e0000000008 */
[----:B------:R-:W-:-:S15]  /*0da0*/  NOP ;  /* 0x0000000000007918 */ /* 0x000fde0000000000 */
[----:B------:R-:W-:-:S15]  /*0db0*/  NOP ;  /* 0x0000000000007918 */ /* 0x000fde0000000000 */
[----:B------:R-:W-:-:S15]  /*0dc0*/  NOP ;  /* 0x0000000000007918 */ /* 0x000fde0000000000 */
[----:B------:R-:W-:-:S04]  /*0dd0*/  NOP ;  /* 0x0000000000007918 */ /* 0x000fc80000000000 */
[----:B0-----:R-:W0:-:S15]  /*0de0*/  DMUL R8, R6, R10 ;  /* 0x0000000a06087228 */ /* 0x001e1e0000000000 */
        /* <DEDUP_REMOVED lines=9> */
[----:B0-----:R-:W-:Y:S01]  /*0e80*/  DFMA R48, R20, UR12, R8 ;  /* 0x0000000c14307c2b */ /* 0x001fe20008000008 */
[----:B------:R-:W-:Y:S01]  /*0e90*/  UMOV UR12, 0x3ae80f1e ;  /* 0x3ae80f1e000c7882 */ /* 0x000fe20000000000 */
[----:B------:R-:W-:-:S15]  /*0ea0*/  UMOV UR13, 0x3eb1380b ;  /* 0x3eb1380b000d7882 */ /* 0x000fde0000000000 */
[----:B------:R-:W-:-:S15]  /*0eb0*/  NOP ;  /* 0x0000000000007918 */ /* 0x000fde0000000000 */
[----:B------:R-:W-:-:S15]  /*0ec0*/  NOP ;  /* 0x0000000000007918 */ /* 0x000fde0000000000 */
[----:B------:R-:W-:-:S15]  /*0ed0*/  NOP ;  /* 0x0000000000007918 */ /* 0x000fde0000000000 */
[----:B------:R-:W-:-:S02]  /*0ee0*/  NOP ;  /* 0x0000000000007918 */ /* 0x000fc40000000000 */
[----:B------:R-:W0:-:S15]  /*0ef0*/  DMUL R12, R8, R8 ;  /* 0x00000008080c7228 */ /* 0x000e1e0000000000 */
[----:B------:R-:W-:-:S15]  /*0f00*/  NOP ;  /* 0x0000000000007918 */ /* 0x000fde0000000000 */
[----:B------:R-:W-:-:S15]  /*0f10*/  NOP ;  /* 0x0000000000007918 */ /* 0x000fde0000000000 */
[----:B------:R-:W-:-:S15]  /*0f20*/  NOP ;  /* 0x0000000000007918 */ /* 0x000fde0000000000 */
[----:B------:R-:W-:-:S04]  /*0f30*/  NOP ;  /* 0x0000000000007918 */ /* 0x000fc80000000000 */
[----:B0-----:R-:W0:Y:S01]  /*0f40*/  DFMA R4, R12, UR12, R4 ;  /* 0x0000000c0c047c2b */ /* 0x001e220008000004 */
[----:B------:R-:W-:Y:S01]  /*0f50*/  UMOV UR12, 0xfefa39ef ;  /* 0xfefa39ef000c7882 */ /* 0x000fe20000000000 */
[----:B------:R-:W-:-:S15]  /*0f60*/  UMOV UR13, 0x3fe62e42 ;  /* 0x3fe62e42000d7882 */ /* 0x000fde0000000000 */
[----:B------:R-:W-:-:S15]  /*0f70*/  NOP ;  /* 0x0000000000007918 */ /* 0x000fde0000000000 */
[----:B------:R-:W-:-:S15]  /*0f80*/  NOP ;  /* 0x0000000000007918 */ /* 0x000fde0000000000 */
[----:B------:R-:W-:-:S15]  /*0f90*/  NOP ;  /* 0x0000000000007918 */ /* 0x000fde0000000000 */
[----:B------:R-:W-:-:S02]  /*0fa0*/  NOP ;  /* 0x0000000000007918 */ /* 0x000fc40000000000 */
[----:B------:R-:W-:Y:S01]  /*0fb0*/  DFMA R50, R20, -UR12, R48 ;  /* 0x8000000c14327c2b */ /* 0x000fe20008000030 */
[----:B------:R-:W-:Y:S01]  /*0fc0*/  UMOV UR12, 0x9f02676f ;  /* 0x9f02676f000c7882 */ /* 0x000fe20000000000 */
[----:B------:R-:W-:-:S15]  /*0fd0*/  UMOV UR13, 0x3ef3b266 ;  /* 0x3ef3b266000d7882 */ /* 0x000fde0000000000 */
[----:B------:R-:W-:-:S15]  /*0fe0*/  NOP ;  /* 0x0000000000007918 */ /* 0x000fde0000000000 */
[----:B------:R-:W-:-:S15]  /*0ff0*/  NOP ;  /* 0x0000000000007918 */ /* 0x000fde0000000000 */
[----:B------:R-:W-:-:S15]  /*1000*/  NOP ;  /* 0x0000000000007918 */ /* 0x000fde0000000000 */
[----:B------:R-:W-:-:S02]  /*1010*/  NOP ;  /* 0x0000000000007918 */ /* 0x000fc40000000000 */
[----:B0-----:R-:W0:Y:S01]  /*1020*/  DFMA R4, R12, R4, UR12 ;  /* 0x0000000c0c047e2b */ /* 0x001e220008000004 */
        /* <DEDUP_REMOVED lines=27> */
[----:B0-----:R-:W-:Y:S01]  /*11e0*/  DFMA R4, R12, R4, UR12 ;  /* 0x0000000c0c047e2b */ /* 0x001fe20008000004 */
[----:B------:R-:W-:Y:S01]  /*11f0*/  UMOV UR12, 0x55555554 ;  /* 0x55555554000c7882 */ /* 0x000fe20000000000 */
[----:B------:R-:W-:-:S15]  /*1200*/  UMOV UR13, 0x3fb55555 ;  /* 0x3fb55555000d7882 */ /* 0x000fde0000000000 */
[----:B------:R-:W-:-:S15]  /*1210*/  NOP ;  /* 0x0000000000007918 */ /* 0x000fde0000000000 */
[----:B------:R-:W-:-:S15]  /*1220*/  NOP ;  /* 0x0000000000007918 */ /* 0x000fde0000000000 */
[----:B------:R-:W-:-:S15]  /*1230*/  NOP ;  /* 0x0000000000007918 */ /* 0x000fde0000000000 */
[----:B------:R-:W-:-:S02]  /*1240*/  NOP ;  /* 0x0000000000007918 */ /* 0x000fc40000000000 */
[----:B------:R-:W0:-:S15]  /*1250*/  DADD R14, R6, -R8 ;  /* 0x00000000060e7229 */ /* 0x000e1e0000000808 */
[----:B------:R-:W-:-:S15]  /*1260*/  NOP ;  /* 0x0000000000007918 */ /* 0x000fde0000000000 */
[----:B------:R-:W-:-:S15]  /*1270*/  NOP ;  /* 0x0000000000007918 */ /* 0x000fde0000000000 */
[----:B------:R-:W-:-:S15]  /*1280*/  NOP ;  /* 0x0000000000007918 */ /* 0x000fde0000000000 */
[----:B------:R-:W-:-:S04]  /*1290*/  NOP ;  /* 0x0000000000007918 */ /* 0x000fc80000000000 */
[----:B0-----:R-:W0:-:S15]  /*12a0*/  DADD R14, R14, R14 ;  /* 0x000000000e0e7229 */ /* 0x001e1e000000000e */
[----:B------:R-:W-:-:S15]  /*12b0*/  NOP ;  /* 0x0000000000007918 */ /* 0x000fde0000000000 */
[----:B------:R-:W-:-:S15]  /*12c0*/  NOP ;  /* 0x0000000000007918 */ /* 0x000fde0000000000 */
[----:B------:R-:W-:-:S15]  /*12d0*/  NOP ;  /* 0x0000000000007918 */ /* 0x000fde0000000000 */
[----:B------:R-:W-:-:S04]  /*12e0*/  NOP ;  /* 0x0000000000007918 */ /* 0x000fc80000000000 */
[----:B0-----:R-:W0:-:S15]  /*12f0*/  DFMA R14, R6, -R8, R14 ;  /* 0x80000008060e722b */ /* 0x001e1e000000000e */
[----:B------:R-:W-:-:S15]  /*1300*/  NOP ;  /* 0x0000000000007918 */ /* 0x000fde0000000000 */
[----:B------:R-:W-:-:S15]  /*1310*/  NOP ;  /* 0x0000000000007918 */ /* 0x000fde0000000000 */
[----:B------:R-:W-:-:S15]  /*1320*/  NOP ;  /* 0x0000000000007918 */ /* 0x000fde0000000000 */
[----:B------:R-:W-:-:S04]  /*1330*/  NOP ;  /* 0x0000000000007918 */ /* 0x000fc80000000000 */
[----:B------:R-:W1:Y:S01]  /*1340*/  DFMA R4, R12, R4, UR12 ;  /* 0x0000000c0c047e2b */ /* 0x000e620008000004 */
[----:B------:R-:W-:Y:S01]  /*1350*/  UMOV UR12, 0x3b39803f ;  /* 0x3b39803f000c7882 */ /* 0x000fe20000000000 */
[----:B------:R-:W-:-:S15]  /*1360*/  UMOV UR13, 0x3c7abc9e ;  /* 0x3c7abc9e000d7882 */ /* 0x000fde0000000000 */
[----:B------:R-:W-:-:S15]  /*1370*/  NOP ;  /* 0x0000000000007918 */ /* 0x000fde0000000000 */
[----:B------:R-:W-:-:S15]  /*1380*/  NOP ;  /* 0x0000000000007918 */ /* 0x000fde0000000000 */
[----:B------:R-:W-:-:S15]  /*1390*/  NOP ;  /* 0x0000000000007918 */ /* 0x000fde0000000000 */
[----:B------:R-:W-:-:S02]  /*13a0*/  NOP ;  /* 0x0000000000007918 */ /* 0x000fc40000000000 */
[----:B0-----:R-:W-:-:S15]  /*13b0*/  DMUL R14, R10, R14 ;  /* 0x0000000e0a0e7228 */ /* 0x001fde0000000000 */
[----:B------:R-:W-:-:S15]  /*13c0*/  NOP ;  /* 0x0000000000007918 */ /* 0x000fde0000000000 */
[----:B------:R-:W-:-:S15]  /*13d0*/  NOP ;  /* 0x0000000000007918 */ /* 0x000fde0000000000 */
[----:B------:R-:W-:-:S15]  /*13e0*/  NOP ;  /* 0x0000000000007918 */ /* 0x000fde0000000000 */
[----:B------:R-:W-:-:S04]  /*13f0*/  NOP ;  /* 0x0000000000007918 */ /* 0x000fc80000000000 */
[----:B-1----:R-:W0:-:S15]  /*1400*/  DMUL R4, R12, R4 ;  /* 0x000000040c047228 */ /* 0x002e1e0000000000 */
[----:B------:R-:W-:-:S15]  /*1410*/  NOP ;  /* 0x0000000000007918 */ /* 0x000fde0000000000 */
[----:B------:R-:W-:-:S15]  /*1420*/  NOP ;  /* 0x0000000000007918 */ /* 0x000fde0000000000 */
[----:B------:R-:W-:-:S15]  /*1430*/  NOP ;  /* 0x0000000000007918 */ /* 0x000fde0000000000 */
[----:B------:R-:W-:-:S04]  /*1440*/  NOP ;  /* 0x0000000000007918 */ /* 0x000fc80000000000 */
[----:B------:R-:W-:-:S15]  /*1450*/  DADD R50, -R8, R50 ;  /* 0x0000000008327229 */ /* 0x000fde0000000132 */
        /* <DEDUP_REMOVED lines=9> */
[----:B0-----:R-:W0:-:S15]  /*14f0*/  DADD R4, R4, -R50 ;  /* 0x0000000004047229 */ /* 0x001e1e0000000832 */
[----:B------:R-:W-:-:S15]  /*1500*/  NOP ;  /* 0x0000000000007918 */ /* 0x000fde0000000000 */
[----:B------:R-:W-:-:S15]  /*1510*/  NOP ;  /* 0x0000000000007918 */ /* 0x000fde0000000000 */
[----:B------:R-:W-:-:S15]  /*1520*/  NOP ;  /* 0x0000000000007918 */ /* 0x000fde0000000000 */
[----:B------:R-:W-:-:S04]  /*1530*/  NOP ;  /* 0x0000000000007918 */ /* 0x000fc80000000000 */
[----:B0-----:R-:W0:-:S15]  /*1540*/  DFMA R4, R20, UR12, R4 ;  /* 0x0000000c14047c2b */ /* 0x001e1e0008000004 */
[----:B------:R-:W-:-:S15]  /*1550*/  NOP ;  /* 0x0000000000007918 */ /* 0x000fde0000000000 */
[----:B------:R-:W-:-:S15]  /*1560*/  NOP ;  /* 0x0000000000007918 */ /* 0x000fde0000000000 */
[----:B------:R-:W-:-:S15]  /*1570*/  NOP ;  /* 0x0000000000007918 */ /* 0x000fde0000000000 */
[----:B------:R-:W-:-:S04]  /*1580*/  NOP ;  /* 0x0000000000007918 */ /* 0x000fc80000000000 */
[----:B0-----:R0:W1:Y:S02]  /*1590*/  DADD R14, R48, R4 ;  /* 0x00000000300e7229 */ /* 0x0010640000000004 */
[----:B01----:R-:W-:Y:S05]  /*15a0*/  BRA `(.L_x_3981) ;  /* 0x0000000000187947 */ /* 0x003fea0003800000 */
.L_x_3980:
[----:B------:R-:W-:Y:S01]  /*15b0*/  IMAD.MOV.U32 R4, RZ, RZ, 0x0 ;  /* 0x00000000ff047424 */ /* 0x000fe200078e00ff */
[----:B------:R-:W-:Y:S01]  /*15c0*/  LOP3.LUT P0, RZ, R7, 0x7fffffff, RZ, 0xc0, !PT ;  /* 0x7fffffff07ff7812 */ /* 0x000fe2000780c0ff */
[----:B------:R-:W-:-:S06]  /*15d0*/  IMAD.MOV.U32 R5, RZ, RZ, 0x7ff00000 ;  /* 0x7ff00000ff057424 */ /* 0x000fcc00078e00ff */
[----:B------:R-:W0:Y:S02]  /*15e0*/  DFMA R6, R6, R4, +INF ;  /* 0x7ff000000606742b */ /* 0x000e240000000004 */
[----:B0-----:R-:W-:Y:S02]  /*15f0*/  FSEL R14, R6, RZ, P0 ;  /* 0x000000ff060e7208 */ /* 0x001fe40000000000 */
[----:B------:R-:W-:-:S07]  /*1600*/  FSEL R15, R7, -QNAN , P0 ;  /* 0xfff00000070f7808 */ /* 0x000fce0000000000 */
.L_x_3981:
[----:B------:R-:W-:Y:S05]  /*1610*/  BSYNC.RECONVERGENT B0 ;  /* 0x0000000000007941 */ /* 0x000fea0003800200 */
.L_x_3979:
[----:B------:R-:W-:Y:S01]  /*1620*/  DSETP.GT.AND P1, PT, |R18|, |R16|, PT ;  /* 0x400000101200722a */ /* 0x000fe20003f24200 */
[----:B------:R-:W-:Y:S01]  /*1630*/  IMAD.MOV.U32 R4, RZ, RZ, 0x1 ;  /* 0x00000001ff047424 */ /* 0x000fe200078e00ff */
[----:B------:R-:W-:-:S15]  /*1640*/  BSSY.RECONVERGENT B2, `(.L_x_3982) ;  /* 0x000003f000027945 */ /* 0x000fde0003800200 */
[----:B------:R-:W-:-:S15]  /*1650*/  NOP ;  /* 0x0000000000007918 */ /* 0x000fde0000000000 */
[----:B------:R-:W-:-:S15]  /*1660*/  NOP ;  /* 0x0000000000007918 */ /* 0x000fde0000000000 */
[----:B------:R-:W-:-:S15]  /*1670*/  NOP ;  /* 0x0000000000007918 */ /* 0x000fde0000000000 */
[----:B------:R-:W-:-:S02]  /*1680*/  NOP ;  /* 0x0000000000007918 */ /* 0x000fc40000000000 */
[----:B------:R-:W-:-:S15]  /*1690*/  DADD R10, -RZ, |R18| ;  /* 0x00000000ff0a7229 */ /* 0x000fde0000000512 */
[----:B------:R-:W-:-:S15]  /*16a0*/  NOP ;  /* 0x0000000000007918 */ /* 0x000fde0000000000 */
[----:B------:R-:W-:-:S15]  /*16b0*/  NOP ;  /* 0x0000000000007918 */ /* 0x000fde0000000000 */
[----:B------:R-:W-:-:S15]  /*16c0*/  NOP ;  /* 0x0000000000007918 */ /* 0x000fde0000000000 */
[----:B------:R-:W-:-:S04]  /*16d0*/  NOP ;  /* 0x0000000000007918 */ /* 0x000fc80000000000 */
[----:B------:R-:W0:Y:S02]  /*16e0*/  DADD R12, -RZ, |R16| ;  /* 0x00000000ff0c7229 */ /* 0x000e240000000510 */
[----:B0-----:R-:W-:Y:S02]  /*16f0*/  FSEL R7, R11, R13, P1 ;  /* 0x0000000d0b077208 */ /* 0x001fe40000800000 */
[----:B------:R-:W-:Y:S02]  /*1700*/  FSEL R6, R10, R12, P1 ;  /* 0x0000000c0a067208 */ /* 0x000fe40000800000 */
[----:B------:R-:W0:Y:S01]  /*1710*/  MUFU.RCP64H R5, R7 ;  /* 0x0000000700057308 */ /* 0x000e220000001800 */
[----:B------:R-:W-:Y:S02]  /*1720*/  FSEL R10, R12, R10, P1 ;  /* 0x0000000a0c0a7208 */ /* 0x000fe40000800000 */
[----:B------:R-:W-:-:S04]  /*1730*/  FSEL R11, R13, R11, P1 ;  /* 0x0000000b0d0b7208 */ /* 0x000fc80000800000 */
[----:B------:R-:W-:-:S15]  /*1740*/  FSETP.GEU.AND P2, PT, |R11|, 6.5827683646048100446e-37, PT ;  /* 0x036000000b00780b */ /* 0x000fde0003f4e200 */
[----:B------:R-:W-:-:S15]  /*1750*/  NOP ;  /* 0x0000000000007918 */ /* 0x000fde0000000000 */
[----:B------:R-:W-:-:S15]  /*1760*/  NOP ;  /* 0x0000000000007918 */ /* 0x000fde0000000000 */
[----:B------:R-:W-:-:S06]  /*1770*/  NOP ;  /* 0x0000000000007918 */ /* 0x000fcc0000000000 */
[----:B0-----:R-:W0:-:S15]  /*1780*/  DFMA R8, -R6, R4, 1 ;  /* 0x3ff000000608742b */ /* 0x001e1e0000000104 */
        /* <DEDUP_REMOVED lines=29> */
[----:B0-----:R-:W0:-:S15]  /*1960*/  DFMA R8, -R6, R54, R10 ;  /* 0x000000360608722b */ /* 0x001e1e000000010a */
[----:B------:R-:W-:-:S15]  /*1970*/  NOP ;  /* 0x0000000000007918 */ /* 0x000fde0000000000 */
[----:B------:R-:W-:-:S15]  /*1980*/  NOP ;  /* 0x0000000000007918 */ /* 0x000fde0000000000 */
[----:B------:R-:W-:-:S15]  /*1990*/  NOP ;  /* 0x0000000000007918 */ /* 0x000fde0000000000 */
[----:B------:R-:W-:-:S04]  /*19a0*/  NOP ;  /* 0x0000000000007918 */ /* 0x000fc80000000000 */
[----:B0-----:R-:W0:Y:S02]  /*19b0*/  DFMA R54, R4, R8, R54 ;  /* 0x000000080436722b */ /* 0x001e240000000036 */
[----:B0-----:R-:W-:-:S05]  /*19c0*/  FFMA R0, RZ, R7, R55 ;  /* 0x00000007ff007223 */ /* 0x001fca0000000037 */
[----:B------:R-:W-:-:S13]  /*19d0*/  FSETP.GT.AND P0, PT, |R0|, 1.469367938527859385e-39, PT ;  /* 0x001000000000780b */ /* 0x000fda0003f04200 */
[----:B------:R-:W-:Y:S05]  /*19e0*/  @P0 BRA P2, `(.L_x_3983) ;  /* 0x0000000000100947 */ /* 0x000fea0001000000 */
[----:B------:R-:W-:Y:S01]  /*19f0*/  IMAD.MOV.U32 R4, RZ, RZ, R10 ;  /* 0x000000ffff047224 */ /* 0x000fe200078e000a */
[----:B------:R-:W-:Y:S01]  /*1a00*/  MOV R0, 0x1a30 ;  /* 0x00001a3000007802 */ /* 0x000fe20000000f00 */
[----:B------:R-:W-:-:S07]  /*1a10*/  IMAD.MOV.U32 R5, RZ, RZ, R11 ;  /* 0x000000ffff057224 */ /* 0x000fce00078e000b */
[----:B-----5:R-:W-:Y:S05]  /*1a20*/  CALL.REL.NOINC `($__internal_145_$__cuda_sm20_div_rn_f64_full) ;  /* 0x00000ae400607944 */ /* 0x020fea0003c00000 */
.L_x_3983:
[----:B------:R-:W-:Y:S05]  /*1a30*/  BSYNC.RECONVERGENT B2 ;  /* 0x0000000000027941 */ /* 0x000fea0003800200 */
.L_x_3982:
[----:B------:R-:W-:Y:S01]  /*1a40*/  IMAD.MOV.U32 R6, RZ, RZ, -0x2449a4b7 ;  /* 0xdbb65b49ff067424 */ /* 0x000fe200078e00ff */
[----:B------:R-:W-:Y:S01]  /*1a50*/  UMOV UR12, 0x2a25ff7e ;  /* 0x2a25ff7e000c7882 */ /* 0x000fe20000000000 */
[----:B------:R-:W-:Y:S01]  /*1a60*/  IMAD.MOV.U32 R7, RZ, RZ, 0x3f2d3b63 ;  /* 0x3f2d3b63ff077424 */ /* 0x000fe200078e00ff */
[----:B------:R-:W-:Y:S01]  /*1a70*/  UMOV UR13, 0x3ef53e1d ;  /* 0x3ef53e1d000d7882 */ /* 0x000fe20000000000 */
[----:B------:R-:W0:Y:S01]  /*1a80*/  DMUL R4, R54, R54 ;  /* 0x0000003636047228 */ /* 0x000e220000000000 */
[----:B------:R-:W-:-:S15]  /*1a90*/  ISETP.GE.AND P2, PT, R17, RZ, PT ;  /* 0x000000ff1100720c */ /* 0x000fde0003f46270 */
[----:B------:R-:W-:-:S15]  /*1aa0*/  NOP ;  /* 0x0000000000007918 */ /* 0x000fde0000000000 */
[----:B------:R-:W-:-:S15]  /*1ab0*/  NOP ;  /* 0x0000000000007918 */ /* 0x000fde0000000000 */
[----:B------:R-:W-:-:S15]  /*1ac0*/  NOP ;  /* 0x0000000000007918 */ /* 0x000fde0000000000 */
[----:B------:R-:W-:-:S03]  /*1ad0*/  NOP ;  /* 0x0000000000007918 */ /* 0x000fc60000000000 */
[----:B0-----:R-:W0:Y:S01]  /*1ae0*/  DFMA R6, R4, -UR12, R6 ;  /* 0x8000000c04067c2b */ /* 0x001e220008000006 */
[----:B------:R-:W-:Y:S01]  /*1af0*/  UMOV UR12, 0x8dde082e ;  /* 0x8dde082e000c7882 */ /* 0x000fe20000000000 */
[----:B------:R-:W-:-:S15]  /*1b00*/  UMOV UR13, 0x3f531278 ;  /* 0x3f531278000d7882 */ /* 0x000fde0000000000 */
[----:B------:R-:W-:-:S15]  /*1b10*/  NOP ;  /* 0x0000000000007918 */ /* 0x000fde0000000000 */
[----:B------:R-:W-:-:S15]  /*1b20*/  NOP ;  /* 0x0000000000007918 */ /* 0x000fde0000000000 */
[----:B------:R-:W-:-:S15]  /*1b30*/  NOP ;  /* 0x0000000000007918 */ /* 0x000fde0000000000 */
[----:B------:R-:W-:-:S02]  /*1b40*/  NOP ;  /* 0x0000000000007918 */ /* 0x000fc40000000000 */
[----:B0-----:R-:W0:Y:S01]  /*1b50*/  DFMA R6, R4, R6, -UR12 ;  /* 0x8000000c04067e2b */ /* 0x001e220008000006 */
        /* <DEDUP_REMOVED lines=111> */
[----:B------:R-:W-:-:S15]  /*2250*/  DSETP.GT.AND P0, PT, |R18|, |R16|, PT ;  /* 0x400000101200722a */ /* 0x000fde0003f04200 */
[----:B------:R-:W-:-:S15]  /*2260*/  NOP ;  /* 0x0000000000007918 */ /* 0x000fde0000000000 */
[----:B------:R-:W-:-:S15]  /*2270*/  NOP ;  /* 0x0000000000007918 */ /* 0x000fde0000000000 */
[----:B------:R-:W-:-:S15]  /*2280*/  NOP ;  /* 0x0000000000007918 */ /* 0x000fde0000000000 */
[----:B------:R-:W-:-:S04]  /*2290*/  NOP ;  /* 0x0000000000007918 */ /* 0x000fc80000000000 */
        /* <DEDUP_REMOVED lines=8> */
[----:B------:R-:W-:-:S15]  /*2320*/  @P1 PLOP3.LUT P0, PT, P2, PT, PT, 0x80, 0x8 ;  /* 0x000000000008181c */ /* 0x000fde000170f070 */
[----:B------:R-:W-:-:S15]  /*2330*/  NOP ;  /* 0x0000000000007918 */ /* 0x000fde0000000000 */
[----:B------:R-:W-:-:S15]  /*2340*/  NOP ;  /* 0x0000000000007918 */ /* 0x000fde0000000000 */
[----:B------:R-:W-:-:S13]  /*2350*/  NOP ;  /* 0x0000000000007918 */ /* 0x000fda0000000000 */
[----:B------:R-:W0:-:S15]  /*2360*/  DFMA R6, R4, R6, -UR12 ;  /* 0x8000000c04067e2b */ /* 0x000e1e0008000006 */
        /* <DEDUP_REMOVED lines=9> */
[----:B0-----:R0:W1:Y:S02]  /*2400*/  DFMA R54, R6, R54, R54 ;  /* 0x000000360636722b */ /* 0x0010640000000036 */
[----:B0-----:R-:W-:Y:S02]  /*2410*/  @P1 IMAD.MOV.U32 R6, RZ, RZ, 0x54442d18 ;  /* 0x54442d18ff061424 */ /* 0x001fe400078e00ff */
[----:B------:R-:W-:-:S15]  /*2420*/  @P1 IMAD.MOV.U32 R7, RZ, RZ, 0x3ff921fb ;  /* 0x3ff921fbff071424 */ /* 0x000fde00078e00ff */
[----:B------:R-:W-:-:S15]  /*2430*/  NOP ;  /* 0x0000000000007918 */ /* 0x000fde0000000000 */
[----:B------:R-:W-:-:S15]  /*2440*/  NOP ;  /* 0x0000000000007918 */ /* 0x000fde0000000000 */
[----:B------:R-:W-:-:S15]  /*2450*/  NOP ;  /* 0x0000000000007918 */ /* 0x000fde0000000000 */
[----:B-1----:R-:W0:Y:S02]  /*2460*/  @P1 DADD R4, -RZ, -R54 ;  /* 0x00000000ff041229 */ /* 0x002e240000000936 */
[----:B0-----:R-:W-:Y:S02]  /*2470*/  @P1 FSEL R4, R54, R4, !P0 ;  /* 0x0000000436041208 */ /* 0x001fe40004000000 */
[----:B------:R-:W-:Y:S02]  /*2480*/  @P1 FSEL R5, R55, R5, !P0 ;  /* 0x0000000537051208 */ /* 0x000fe40004000000 */
[----:B------:R-:W-:-:S15]  /*2490*/  @!P1 PLOP3.LUT P0, PT, P2, PT, PT, 0x80, 0x8 ;  /* 0x000000000008981c */ /* 0x000fde000170f070 */
[----:B------:R-:W-:-:S15]  /*24a0*/  NOP ;  /* 0x0000000000007918 */ /* 0x000fde0000000000 */
[----:B------:R-:W-:-:S15]  /*24b0*/  NOP ;  /* 0x0000000000007918 */ /* 0x000fde0000000000 */
[----:B------:R-:W-:-:S13]  /*24c0*/  NOP ;  /* 0x0000000000007918 */ /* 0x000fda0000000000 */
[----:B------:R-:W-:Y:S01]  /*24d0*/  @P1 DADD R4, R4, R6 ;  /* 0x0000000004041229 */ /* 0x000fe20000000006 */
[----:B------:R-:W-:Y:S02]  /*24e0*/  @!P1 IMAD.MOV.U32 R6, RZ, RZ, 0x54442d18 ;  /* 0x54442d18ff069424 */ /* 0x000fe400078e00ff */
[----:B------:R-:W-:-:S15]  /*24f0*/  @!P1 IMAD.MOV.U32 R7, RZ, RZ, 0x400921fb ;  /* 0x400921fbff079424 */ /* 0x000fde00078e00ff */
[----:B------:R-:W-:-:S15]  /*2500*/  NOP ;  /* 0x0000000000007918 */ /* 0x000fde0000000000 */
[----:B------:R-:W-:-:S15]  /*2510*/  NOP ;  /* 0x0000000000007918 */ /* 0x000fde0000000000 */
[----:B------:R-:W-:-:S15]  /*2520*/  NOP ;  /* 0x0000000000007918 */ /* 0x000fde0000000000 */
[----:B------:R-:W-:-:S01]  /*2530*/  NOP ;  /* 0x0000000000007918 */ /* 0x000fc20000000000 */
[----:B------:R-:W0:Y:S02]  /*2540*/  DSETP.NEU.AND P3, PT, R10, RZ, PT ;  /* 0x000000ff0a00722a */ /* 0x000e240003f6d000 */
[----:B0-----:R-:W-:Y:S02]  /*2550*/  @P3 IMAD.MOV.U32 R13, RZ, RZ, 0x4002d97c ;  /* 0x4002d97cff0d3424 */ /* 0x001fe400078e00ff */
[----:B------:R-:W-:-:S03]  /*2560*/  @P3 IMAD.MOV.U32 R11, RZ, RZ, 0x7f3321d2 ;  /* 0x7f3321d2ff0b3424 */ /* 0x000fc600078e00ff */
[----:B------:R-:W-:Y:S02]  /*2570*/  @P3 FSEL R13, R13, 1.8213495016098022461, !P0 ;  /* 0x3fe921fb0d0d3808 */ /* 0x000fe40004000000 */
[----:B------:R-:W-:-:S15]  /*2580*/  @P3 FSEL R11, R11, 3.37028055040000000000e+12, !P0 ;  /* 0x54442d180b0b3808 */ /* 0x000fde0004000000 */
[----:B------:R-:W-:-:S15]  /*2590*/  NOP ;  /* 0x0000000000007918 */ /* 0x000fde0000000000 */
[----:B------:R-:W-:-:S15]  /*25a0*/  NOP ;  /* 0x0000000000007918 */ /* 0x000fde0000000000 */
[----:B------:R-:W-:-:S10]  /*25b0*/  NOP ;  /* 0x0000000000007918 */ /* 0x000fd40000000000 */
[----:B------:R-:W0:Y:S02]  /*25c0*/  @!P1 DADD R6, -R54, R6 ;  /* 0x0000000036069229 */ /* 0x000e240000000106 */
[----:B0-----:R-:W-:Y:S02]  /*25d0*/  @!P1 FSEL R5, R7, R55, !P0 ;  /* 0x0000003707059208 */ /* 0x001fe40004000000 */
[----:B------:R-:W-:Y:S02]  /*25e0*/  @!P1 FSEL R4, R6, R54, !P0 ;  /* 0x0000003606049208 */ /* 0x000fe40004000000 */
[----:B------:R-:W-:Y:S02]  /*25f0*/  @!P3 FSEL R7, RZ, 2.1426990032196044922, P0 ;  /* 0x400921fbff07b808 */ /* 0x000fe40000000000 */
[----:B------:R-:W-:-:S15]  /*2600*/  @!P3 FSEL R6, RZ, 3.37028055040000000000e+12, P0 ;  /* 0x54442d18ff06b808 */ /* 0x000fde0000000000 */
[----:B------:R-:W-:-:S15]  /*2610*/  NOP ;  /* 0x0000000000007918 */ /* 0x000fde0000000000 */
[----:B------:R-:W-:-:S15]  /*2620*/  NOP ;  /* 0x0000000000007918 */ /* 0x000fde0000000000 */
[----:B------:R-:W-:-:S11]  /*2630*/  NOP ;  /* 0x0000000000007918 */ /* 0x000fd60000000000 */
[----:B------:R-:W0:Y:S02]  /*2640*/  @P3 DSETP.NEU.AND P4, PT, |R16|, |R18|, PT ;  /* 0x400000121000322a */ /* 0x000e240003f8d200 */
[----:B0-----:R-:W-:Y:S02]  /*2650*/  @P3 FSEL R5, R13, R5, !P4 ;  /* 0x000000050d053208 */ /* 0x001fe40006000000 */
[----:B------:R-:W-:-:S03]  /*2660*/  @P3 FSEL R0, R11, R4, !P4 ;  /* 0x000000040b003208 */ /* 0x000fc60006000000 */
[----:B------:R-:W-:Y:S02]  /*2670*/  @P3 IMAD.MOV.U32 R7, RZ, RZ, R5 ;  /* 0x000000ffff073224 */ /* 0x000fe400078e0005 */
[----:B------:R-:W-:-:S15]  /*2680*/  @P3 IMAD.MOV.U32 R6, RZ, RZ, R0 ;  /* 0x000000ffff063224 */ /* 0x000fde00078e0000 */
[----:B------:R-:W-:-:S15]  /*2690*/  NOP ;  /* 0x0000000000007918 */ /* 0x000fde0000000000 */
[----:B------:R-:W-:-:S15]  /*26a0*/  NOP ;  /* 0x0000000000007918 */ /* 0x000fde0000000000 */
[----:B------:R-:W-:-:S10]  /*26b0*/  NOP ;  /* 0x0000000000007918 */ /* 0x000fd40000000000 */
[----:B------:R0:W1:Y:S02]  /*26c0*/  DADD R8, |R16|, |R18| ;  /* 0x0000000010087229 */ /* 0x0000640000000612 */
[----:B0-----:R-:W-:-:S15]  /*26d0*/  LOP3.LUT R19, R7, 0x80000000, R19, 0xb8, !PT ;  /* 0x8000000007137812 */ /* 0x001fde00078eb813 */
[----:B------:R-:W-:-:S15]  /*26e0*/  NOP ;  /* 0x0000000000007918 */ /* 0x000fde0000000000 */
[----:B------:R-:W-:-:S15]  /*26f0*/  NOP ;  /* 0x0000000000007918 */ /* 0x000fde0000000000 */
[----:B------:R-:W-:-:S15]  /*2700*/  NOP ;  /* 0x0000000000007918 */ /* 0x000fde0000000000 */
[----:B------:R-:W-:-:S02]  /*2710*/  NOP ;  /* 0x0000000000007918 */ /* 0x000fc40000000000 */
[----:B-1----:R-:W0:Y:S02]  /*2720*/  DSETP.NAN.AND P0, PT, R8, R8, PT ;  /* 0x000000080800722a */ /* 0x002e240003f08000 */
[----:B0-----:R-:W-:Y:S02]  /*2730*/  FSEL R6, R8, R6, P0 ;  /* 0x0000000608067208 */ /* 0x001fe40000000000 */
[----:B------:R-:W-:Y:S01]  /*2740*/  FSEL R7, R9, R19, P0 ;  /* 0x0000001309077208 */ /* 0x000fe20000000000 */
[----:B------:R-:W-:Y:S06]  /*2750*/  BRA `(.L_x_3984) ;  /* 0x000000f800e87947 */ /* 0x000fec0003800000 */
.L_x_3978:
[----:B------:R-:W-:Y:S01]  /*2760*/  DSETP.GEU.AND P1, PT, |R16|, |R18|, PT ;  /* 0x400000121000722a */ /* 0x000fe20003f2e200 */
[----:B------:R-:W-:Y:S01]  /*2770*/  UMOV UR12, 0x85ebc8a0 ;  /* 0x85ebc8a0000c7882 */ /* 0x000fe20000000000 */
[----:B------:R-:W-:-:S15]  /*2780*/  UMOV UR13, 0x7fd1ccf3 ;  /* 0x7fd1ccf3000d7882 */ /* 0x000fde0000000000 */
        /* <DEDUP_REMOVED lines=10> */
[----:B0-----:R-:W-:Y:S02]  /*2830*/  FSEL R4, R10, R8, !P1 ;  /* 0x000000080a047208 */ /* 0x001fe40004800000 */
[----:B------:R-:W-:Y:S02]  /*2840*/  FSEL R5, R11, R9, !P1 ;  /* 0x000000090b057208 */ /* 0x000fe40004800000 */
[----:B------:R-:W-:Y:S02]  /*2850*/  FSEL R6, R8, R10, !P1 ;  /* 0x0000000a08067208 */ /* 0x000fe40004800000 */
[----:B------:R-:W-:-:S15]  /*2860*/  FSEL R7, R9, R11, !P1 ;  /* 0x0000000b09077208 */ /* 0x000fde0004800000 */
[----:B------:R-:W-:-:S15]  /*2870*/  NOP ;  /* 0x0000000000007918 */ /* 0x000fde0000000000 */
[----:B------:R-:W-:-:S15]  /*2880*/  NOP ;  /* 0x0000000000007918 */ /* 0x000fde0000000000 */
[----:B------:R-:W-:-:S11]  /*2890*/  NOP ;  /* 0x0000000000007918 */ /* 0x000fd60000000000 */
[----:B------:R-:W0:Y:S02]  /*28a0*/  DSETP.GT.AND P0, PT, R4, UR12, PT ;  /* 0x0000000c04007e2a */ /* 0x000e24000bf04000 */
[----:B0-----:R-:W-:Y:S05]  /*28b0*/  @!P0 BRA `(.L_x_3985) ;  /* 0x0000002800908947 */ /* 0x001fea0003800000 */
[----:B------:R-:W0:Y:S01]  /*28c0*/  MUFU.RCP64H R5, 2.718280792236328125 ;  /* 0x4005bf0a00057908 */ /* 0x000e220000001800 */
[----:B------:R-:W-:Y:S01]  /*28d0*/  IMAD.MOV.U32 R8, RZ, RZ, -0x74eba897 ;  /* 0x8b145769ff087424 */ /* 0x000fe200078e00ff */
[----:B------:R-:W-:Y:S01]  /*28e0*/  FSETP.GEU.AND P1, PT, |R17|, 6.5827683646048100446e-37, PT ;  /* 0x036000001100780b */ /* 0x000fe20003f2e200 */
[----:B------:R-:W-:Y:S01]  /*28f0*/  IMAD.MOV.U32 R9, RZ, RZ, 0x4005bf0a ;  /* 0x4005bf0aff097424 */ /* 0x000fe200078e00ff */
[----:B------:R-:W-:Y:S01]  /*2900*/  BSSY.RECONVERGENT B2, `(.L_x_3986) ;  /* 0x0000031000027945 */ /* 0x000fe20003800200 */
[----:B------:R-:W-:-:S06]  /*2910*/  IMAD.MOV.U32 R4, RZ, RZ, 0x1 ;  /* 0x00000001ff047424 */ /* 0x000fcc00078e00ff */
[----:B0-----:R-:W0:-:S15]  /*2920*/  DFMA R6, R4, -R8, 1 ;  /* 0x3ff000000406742b */ /* 0x001e1e0000000808 */
        /* <DEDUP_REMOVED lines=34> */
[----:B0-----:R-:W0:Y:S02]  /*2b50*/  DFMA R14, R4, R6, R14 ;  /* 0x00000006040e722b */ /* 0x001e24000000000e */
[----:B0-----:R-:W-:-:S05]  /*2b60*/  FFMA R0, RZ, 2.0897850990295410156, R15 ;  /* 0x4005bf0aff007823 */ /* 0x001fca000000000f */
[----:B------:R-:W-:-:S13]  /*2b70*/  FSETP.GT.AND P0, PT, |R0|, 1.469367938527859385e-39, PT ;  /* 0x001000000000780b */ /* 0x000fda0003f04200 */
[----:B------:R-:W-:Y:S05]  /*2b80*/  @P0 BRA P1, `(.L_x_3987) ;  /* 0x0000000000200947 */ /* 0x000fea0000800000 */
[----:B------:R-:W-:Y:S01]  /*2b90*/  IMAD.MOV.U32 R4, RZ, RZ, R16 ;  /* 0x000000ffff047224 */ /* 0x000fe200078e0010 */
[----:B------:R-:W-:Y:S01]  /*2ba0*/  MOV R0, 0x2bf0 ;  /* 0x00002bf000007802 */ /* 0x000fe20000000f00 */
[----:B------:R-:W-:Y:S02]  /*2bb0*/  IMAD.MOV.U32 R5, RZ, RZ, R17 ;  /* 0x000000ffff057224 */ /* 0x000fe400078e0011 */
[----:B------:R-:W-:Y:S02]  /*2bc0*/  IMAD.MOV.U32 R6, RZ, RZ, -0x74eba897 ;  /* 0x8b145769ff067424 */ /* 0x000fe400078e00ff */
[----:B------:R-:W-:-:S07]  /*2bd0*/  IMAD.MOV.U32 R7, RZ, RZ, 0x4005bf0a ;  /* 0x4005bf0aff077424 */ /* 0x000fce00078e00ff */
[----:B-----5:R-:W-:Y:S05]  /*2be0*/  CALL.REL.NOINC `($__internal_145_$__cuda_sm20_div_rn_f64_full) ;  /* 0x00000ad000f07944 */ /* 0x020fea0003c00000 */
[----:B------:R-:W-:Y:S02]  /*2bf0*/  IMAD.MOV.U32 R14, RZ, RZ, R54 ;  /* 0x000000ffff0e7224 */ /* 0x000fe400078e0036 */
[----:B------:R-:W-:-:S07]  /*2c00*/  IMAD.MOV.U32 R15, RZ, RZ, R55 ;  /* 0x000000ffff0f7224 */ /* 0x000fce00078e0037 */
.L_x_3987:
[----:B------:R-:W-:Y:S05]  /*2c10*/  BSYNC.RECONVERGENT B2 ;  /* 0x0000000000027941 */ /* 0x000fea0003800200 */
.L_x_3986:
        /* <DEDUP_REMOVED lines=51> */
.L_x_3989:
[----:B------:R-:W-:Y:S05]  /*2f50*/  BSYNC.RECONVERGENT B2 ;  /* 0x0000000000027941 */ /* 0x000fea0003800200 */
.L_x_3988:
[----:B------:R-:W-:Y:S01]  /*2f60*/  DADD R14, -RZ, |R14| ;  /* 0x00000000ff0e7229 */ /* 0x000fe2000000050e */
[----:B------:R-:W-:Y:S01]  /*2f70*/  IMAD.MOV.U32 R4, RZ, RZ, RZ ;  /* 0x000000ffff047224 */ /* 0x000fe200078e00ff */
[----:B------:R-:W-:Y:S01]  /*2f80*/  UMOV UR13, 0x7fefffff ;  /* 0x7fefffff000d7882 */ /* 0x000fe20000000000 */
[----:B------:R-:W-:Y:S01]  /*2f90*/  UMOV UR12, 0xffffffff ;  /* 0xffffffff000c7882 */ /* 0x000fe20000000000 */
[----:B------:R-:W-:Y:S01]  /*2fa0*/  UMOV UR14, UR13 ;  /* 0x0000000d000e7c82 */ /* 0x000fe20008000000 */
[----:B------:R-:W-:Y:S01]  /*2fb0*/  IMAD.MOV.U32 R12, RZ, RZ, 0x0 ;  /* 0x00000000ff0c7424 */ /* 0x000fe200078e00ff */
[----:B------:R-:W-:Y:S01]  /*2fc0*/  BSSY.RECONVERGENT B0, `(.L_x_3990) ;  /* 0x000011b000007945 */ /* 0x000fe20003800200 */
[----:B------:R-:W-:-:S15]  /*2fd0*/  IMAD.MOV.U32 R13, RZ, RZ, 0x3fd80000 ;  /* 0x3fd80000ff0d7424 */ /* 0x000fde00078e00ff */
[----:B------:R-:W-:-:S15]  /*2fe0*/  NOP ;  /* 0x0000000000007918 */ /* 0x000fde0000000000 */
[----:B------:R-:W-:-:S15]  /*2ff0*/  NOP ;  /* 0x0000000000007918 */ /* 0x000fde0000000000 */
[----:B------:R-:W-:-:S12]  /*3000*/  NOP ;  /* 0x0000000000007918 */ /* 0x000fd80000000000 */
[----:B------:R-:W0:Y:S02]  /*3010*/  DADD R54, -RZ, |R54| ;  /* 0x00000000ff367229 */ /* 0x000e240000000536 */
[----:B0-----:R-:W-:-:S04]  /*3020*/  ISETP.LT.U32.AND P0, PT, R54, R14, PT ;  /* 0x0000000e3600720c */ /* 0x001fc80003f01070 */
[----:B------:R-:W-:-:S04]  /*3030*/  ISETP.LT.U32.AND.EX P0, PT, R55, R15, PT, P0 ;  /* 0x0000000f3700720c */ /* 0x000fc80003f01100 */
[----:B------:R-:W-:Y:S02]  /*3040*/  SEL R21, R54, R14, P0 ;  /* 0x0000000e36157207 */ /* 0x000fe40000000000 */
[----:B------:R-:W-:Y:S02]  /*3050*/  SEL R20, R55, R15, P0 ;  /* 0x0000000f37147207 */ /* 0x000fe40000000000 */
[----:B------:R-:W-:Y:S01]  /*3060*/  ISETP.GT.U32.AND P0, PT, R14, R54, PT ;  /* 0x000000360e00720c */ /* 0x000fe20003f04070 */
[----:B------:R-:W-:Y:S02]  /*3070*/  IMAD.MOV.U32 R8, RZ, RZ, R21 ;  /* 0x000000ffff087224 */ /* 0x000fe400078e0015 */
[----:B------:R-:W-:Y:S01]  /*3080*/  IMAD.MOV.U32 R9, RZ, RZ, R20 ;  /* 0x000000ffff097224 */ /* 0x000fe200078e0014 */
[----:B------:R-:W-:-:S04]  /*3090*/  ISETP.GT.U32.AND.EX P0, PT, R15, R55, PT, P0 ;  /* 0x000000370f00720c */ /* 0x000fc80003f04100 */
[----:B------:R-:W-:Y:S02]  /*30a0*/  SEL R15, R15, R55, P0 ;  /* 0x000000370f0f7207 */ /* 0x000fe40000000000 */
[----:B------:R-:W-:Y:S02]  /*30b0*/  SEL R14, R14, R54, P0 ;  /* 0x000000360e0e7207 */ /* 0x000fe40000000000 */
[----:B------:R-:W-:-:S04]  /*30c0*/  LOP3.LUT R0, R15, 0xffc00000, RZ, 0xc0, !PT ;  /* 0xffc000000f007812 */ /* 0x000fc800078ec0ff */
[----:B------:R-:W-:-:S15]  /*30d0*/  LOP3.LUT R5, R0, 0x7fd00000, RZ, 0x3c, !PT ;  /* 0x7fd0000000057812 */ /* 0x000fde00078e3cff */
[----:B------:R-:W-:-:S15]  /*30e0*/  NOP ;  /* 0x0000000000007918 */ /* 0x000fde0000000000 */
[----:B------:R-:W-:-:S04]  /*30f0*/  NOP ;  /* 0x0000000000007918 */ /* 0x000fc80000000000 */
[----:B------:R-:W-:-:S15]  /*3100*/  DMUL R6, R4, R14 ;  /* 0x0000000e04067228 */ /* 0x000fde0000000000 */
[----:B------:R-:W-:-:S15]  /*3110*/  NOP ;  /* 0x0000000000007918 */ /* 0x000fde0000000000 */
[----:B------:R-:W-:-:S15]  /*3120*/  NOP ;  /* 0x0000000000007918 */ /* 0x000fde0000000000 */
[----:B------:R-:W-:-:S15]  /*3130*/  NOP ;  /* 0x0000000000007918 */ /* 0x000fde0000000000 */
[----:B------:R-:W-:-:S04]  /*3140*/  NOP ;  /* 0x0000000000007918 */ /* 0x000fc80000000000 */
[----:B------:R-:W0:-:S15]  /*3150*/  DMUL R4, R4, R8 ;  /* 0x0000000804047228 */ /* 0x000e1e0000000000 */
        /* <DEDUP_REMOVED lines=9> */
[----:B0-----:R-:W0:Y:S02]  /*31f0*/  DFMA R4, R6, R6, R4 ;  /* 0x000000060604722b */ /* 0x001e240000000004 */
[----:B0-----:R-:W-:-:S15]  /*3200*/  IMAD.MOV.U32 R6, RZ, RZ, R5 ;  /* 0x000000ffff067224 */ /* 0x001fde00078e0005 */
[----:B------:R-:W-:-:S15]  /*3210*/  NOP ;  /* 0x0000000000007918 */ /* 0x000fde0000000000 */
[----:B------:R-:W-:-:S15]  /*3220*/  NOP ;  /* 0x0000000000007918 */ /* 0x000fde0000000000 */
[----:B------:R-:W-:-:S15]  /*3230*/  NOP ;  /* 0x0000000000007918 */ /* 0x000fde0000000000 */
[----:B------:R-:W-:-:S02]  /*3240*/  NOP ;  /* 0x0000000000007918 */ /* 0x000fc40000000000 */
[----:B------:R0:W-:Y:S02]  /*3250*/  DSETP.NEU.AND P1, PT, R8, RZ, PT ;  /* 0x000000ff0800722a */ /* 0x0001e40003f2d000 */
[----:B0-----:R-:W-:-:S15]  /*3260*/  IMAD.U32 R8, RZ, RZ, UR14 ;  /* 0x0000000eff087e24 */ /* 0x001fde000f8e00ff */
[----:B------:R-:W-:-:S15]  /*3270*/  NOP ;  /* 0x0000000000007918 */ /* 0x000fde0000000000 */
[----:B------:R-:W-:-:S15]  /*3280*/  NOP ;  /* 0x0000000000007918 */ /* 0x000fde0000000000 */
[----:B------:R-:W-:-:S15]  /*3290*/  NOP ;  /* 0x0000000000007918 */ /* 0x000fde0000000000 */
[----:B------:R-:W-:-:S02]  /*32a0*/  NOP ;  /* 0x0000000000007918 */ /* 0x000fc40000000000 */
[----:B------:R-:W0:Y:S02]  /*32b0*/  DSETP.MIN.AND P0, P2, R4, UR12, PT ;  /* 0x0000000c04007e2a */ /* 0x000e24000ba00000 */
[----:B0-----:R-:W-:Y:S01]  /*32c0*/  FSEL R7, R6, UR14, P0 ;  /* 0x0000000e06077c08 */ /* 0x001fe20008000000 */
[----:B------:R-:W-:Y:S01]  /*32d0*/  IMAD.MOV.U32 R6, RZ, RZ, R4 ;  /* 0x000000ffff067224 */ /* 0x000fe200078e0004 */
[----:B------:R-:W-:Y:S01]  /*32e0*/  @P2 LOP3.LUT R7, R8, 0x80000, RZ, 0xfc, !PT ;  /* 0x0008000008072812 */ /* 0x000fe200078efcff */
[----:B------:R-:W-:-:S03]  /*32f0*/  IMAD.MOV.U32 R8, RZ, RZ, RZ ;  /* 0x000000ffff087224 */ /* 0x000fc600078e00ff */
[----:B------:R-:W0:Y:S01]  /*3300*/  MUFU.RSQ64H R9, R7 ;  /* 0x0000000700097308 */ /* 0x000e220000001c00 */
[----:B------:R-:W-:Y:S02]  /*3310*/  SEL R6, R6, UR12, P0 ;  /* 0x0000000c06067c07 */ /* 0x000fe40008000000 */
[----:B------:R-:W-:-:S15]  /*3320*/  ISETP.GE.U32.AND P0, PT, R20, 0x7ff00000, PT ;  /* 0x7ff000001400780c */ /* 0x000fde0003f06070 */
[----:B------:R-:W-:-:S15]  /*3330*/  NOP ;  /* 0x0000000000007918 */ /* 0x000fde0000000000 */
[----:B------:R-:W-:-:S15]  /*3340*/  NOP ;  /* 0x0000000000007918 */ /* 0x000fde0000000000 */
[----:B------:R-:W-:-:S08]  /*3350*/  NOP ;  /* 0x0000000000007918 */ /* 0x000fd00000000000 */
[----:B0-----:R-:W0:-:S15]  /*3360*/  DMUL R10, R8, R8 ;  /* 0x00000008080a7228 */ /* 0x001e1e0000000000 */
        /* <DEDUP_REMOVED lines=9> */
[----:B0-----:R-:W-:-:S15]  /*3400*/  DFMA R12, R10, R12, 0.5 ;  /* 0x3fe000000a0c742b */ /* 0x001fde000000000c */
        /* <DEDUP_REMOVED lines=9> */
[----:B0-----:R0:W1:Y:S02]  /*34a0*/  DFMA R10, R12, R10, R8 ;  /* 0x0000000a0c0a722b */ /* 0x0010640000000008 */
[----:B0-----:R-:W-:-:S15]  /*34b0*/  IMAD.MOV.U32 R9, RZ, RZ, -0x3ff ;  /* 0xfffffc01ff097424 */ /* 0x001fde00078e00ff */
[----:B------:R-:W-:-:S15]  /*34c0*/  NOP ;  /* 0x0000000000007918 */ /* 0x000fde0000000000 */
[----:B------:R-:W-:-:S15]  /*34d0*/  NOP ;  /* 0x0000000000007918 */ /* 0x000fde0000000000 */
[----:B------:R-:W-:-:S15]  /*34e0*/  NOP ;  /* 0x0000000000007918 */ /* 0x000fde0000000000 */
[----:B------:R-:W-:-:S02]  /*34f0*/  NOP ;  /* 0x0000000000007918 */ /* 0x000fc40000000000 */
[----:B-1----:R0:W1:Y:S02]  /*3500*/  DMUL R10, R4, R10 ;  /* 0x0000000a040a7228 */ /* 0x0020640000000000 */
[----:B0-----:R-:W-:Y:S01]  /*3510*/  LOP3.LUT R5, R0, 0x100000, RZ, 0xfc, !PT ;  /* 0x0010000000057812 */ /* 0x001fe200078efcff */
[----:B------:R-:W-:-:S15]  /*3520*/  IMAD.MOV.U32 R4, RZ, RZ, RZ ;  /* 0x000000ffff047224 */ /* 0x000fde00078e00ff */
[----:B------:R-:W-:-:S15]  /*3530*/  NOP ;  /* 0x0000000000007918 */ /* 0x000fde0000000000 */
[----:B------:R-:W-:-:S15]  /*3540*/  NOP ;  /* 0x0000000000007918 */ /* 0x000fde0000000000 */
[----:B------:R-:W-:-:S15]  /*3550*/  NOP ;  /* 0x0000000000007918 */ /* 0x000fde0000000000 */
[----:B------:R-:W-:-:S01]  /*3560*/  NOP ;  /* 0x0000000000007918 */ /* 0x000fc20000000000 */
[----:B-1----:R-:W0:Y:S02]  /*3570*/  DMUL R10, R10, R4 ;  /* 0x000000040a0a7228 */ /* 0x002e240000000000 */
[----:B0-----:R-:W-:Y:S02]  /*3580*/  @!P0 FSEL R20, R15, R11, !P1 ;  /* 0x0000000b0f148208 */ /* 0x001fe40004800000 */
[----:B------:R-:W-:Y:S02]  /*3590*/  @!P0 FSEL R21, R14, R10, !P1 ;  /* 0x0000000a0e158208 */ /* 0x000fe40004800000 */
[----:B------:R-:W-:Y:S01]  /*35a0*/  ISETP.GT.AND P2, PT, R20, 0xfffff, PT ;  /* 0x000fffff1400780c */ /* 0x000fe20003f44270 */
[----:B------:R-:W-:Y:S02]  /*35b0*/  IMAD.MOV.U32 R5, RZ, RZ, R20 ;  /* 0x000000ffff057224 */ /* 0x000fe400078e0014 */
[----:B------:R-:W-:-:S10]  /*35c0*/  IMAD.MOV.U32 R4, RZ, RZ, R21 ;  /* 0x000000ffff047224 */ /* 0x000fd400078e0015 */
[----:B------:R-:W-:-:S15]  /*35d0*/  @!P2 IMAD.MOV.U32 R9, RZ, RZ, -0x435 ;  /* 0xfffffbcbff09a424 */ /* 0x000fde00078e00ff */
[----:B------:R-:W-:-:S15]  /*35e0*/  NOP ;  /* 0x0000000000007918 */ /* 0x000fde0000000000 */
[----:B------:R-:W-:-:S15]  /*35f0*/  NOP ;  /* 0x0000000000007918 */ /* 0x000fde0000000000 */
[----:B------:R-:W0:Y:S02]  /*3600*/  @!P2 DMUL R4, R4, 1.80143985094819840000e+16 ;  /* 0x435000000404a828 */ /* 0x000e240000000000 */
[----:B0-----:R-:W-:Y:S02]  /*3610*/  @!P2 IMAD.MOV.U32 R20, RZ, RZ, R5 ;  /* 0x000000ffff14a224 */ /* 0x001fe400078e0005 */
[----:B------:R-:W-:Y:S02]  /*3620*/  @!P2 IMAD.MOV.U32 R21, RZ, RZ, R4 ;  /* 0x000000ffff15a224 */ /* 0x000fe400078e0004 */
[----:B------:R-:W-:-:S05]  /*3630*/  VIADD R0, R20, 0xffffffff ;  /* 0xffffffff14007836 */ /* 0x000fca0000000000 */
[----:B------:R-:W-:-:S13]  /*3640*/  ISETP.GT.U32.AND P0, PT, R0, 0x7feffffe, PT ;  /* 0x7feffffe0000780c */ /* 0x000fda0003f04070 */
[----:B------:R-:W-:Y:S05]  /*3650*/  @P0 BRA `(.L_x_3991) ;  /* 0x0000000800ac0947 */ /* 0x000fea0003800000 */
[C---:B------:R-:W-:Y:S01]  /*3660*/  LOP3.LUT R0, R20.reuse, 0xfffff, RZ, 0xc0, !PT ;  /* 0x000fffff14007812 */ /* 0x040fe200078ec0ff */
[----:B------:R-:W-:Y:S01]  /*3670*/  IMAD.MOV.U32 R4, RZ, RZ, R21 ;  /* 0x000000ffff047224 */ /* 0x000fe200078e0015 */
[----:B------:R-:W-:Y:S01]  /*3680*/  LEA.HI R9, R20, R9, RZ, 0xc ;  /* 0x0000000914097211 */ /* 0x000fe200078f60ff */
[----:B------:R-:W-:Y:S01]  /*3690*/  UMOV UR12, 0x80000000 ;  /* 0x80000000000c7882 */ /* 0x000fe20000000000 */
[----:B------:R-:W-:Y:S01]  /*36a0*/  LOP3.LUT R5, R0, 0x3ff00000, RZ, 0xfc, !PT ;  /* 0x3ff0000000057812 */ /* 0x000fe200078efcff */
[----:B------:R-:W-:-:S03]  /*36b0*/  UMOV UR13, 0x43300000 ;  /* 0x43300000000d7882 */ /* 0x000fc60000000000 */
        /* <DEDUP_REMOVED lines=165> */
.L_x_3991:
[----:B------:R-:W-:Y:S01]  /*4110*/  IMAD.MOV.U32 R6, RZ, RZ, 0x0 ;  /* 0x00000000ff067424 */ /* 0x000fe200078e00ff */
[----:B------:R-:W-:Y:S01]  /*4120*/  LOP3.LUT P0, RZ, R5, 0x7fffffff, RZ, 0xc0, !PT ;  /* 0x7fffffff05ff7812 */ /* 0x000fe2000780c0ff */
[----:B------:R-:W-:-:S06]  /*4130*/  IMAD.MOV.U32 R7, RZ, RZ, 0x7ff00000 ;  /* 0x7ff00000ff077424 */ /* 0x000fcc00078e00ff */
[----:B------:R-:W0:Y:S02]  /*4140*/  DFMA R4, R4, R6, +INF ;  /* 0x7ff000000404742b */ /* 0x000e240000000006 */
[----:B0-----:R-:W-:Y:S02]  /*4150*/  FSEL R14, R4, RZ, P0 ;  /* 0x000000ff040e7208 */ /* 0x001fe40000000000 */
[----:B------:R-:W-:-:S07]  /*4160*/  FSEL R15, R5, -QNAN , P0 ;  /* 0xfff00000050f7808 */ /* 0x000fce0000000000 */
.L_x_3992:
[----:B------:R-:W-:Y:S05]  /*4170*/  BSYNC.RECONVERGENT B0 ;  /* 0x0000000000007941 */ /* 0x000fea0003800200 */
.L_x_3990:
[----:B------:R-:W-:Y:S01]  /*4180*/  DSETP.GEU.AND P1, PT, |R16|, |R18|, PT ;  /* 0x400000121000722a */ /* 0x000fe20003f2e200 */
        /* <DEDUP_REMOVED lines=14> */
[----:B------:R-:W0:Y:S01]  /*4270*/  MUFU.RCP64H R5, R7 ;  /* 0x0000000700057308 */ /* 0x000e220000001800 */
[----:B------:R-:W-:Y:S02]  /*4280*/  FSEL R10, R12, R10, !P1 ;  /* 0x0000000a0c0a7208 */ /* 0x000fe40004800000 */
[----:B------:R-:W-:-:S04]  /*4290*/  FSEL R11, R13, R11, !P1 ;  /* 0x0000000b0d0b7208 */ /* 0x000fc80004800000 */
        /* <DEDUP_REMOVED lines=47> */
.L_x_3994:
[----:B------:R-:W-:Y:S05]  /*4590*/  BSYNC.RECONVERGENT B2 ;  /* 0x0000000000027941 */ /* 0x000fea0003800200 */
.L_x_3993:
        /* <DEDUP_REMOVED lines=129> */
[----:B------:R-:W-:-:S15]  /*4db0*/  DSETP.GEU.AND P0, PT, |R16|, |R18|, PT ;  /* 0x400000121000722a */ /* 0x000fde0003f0e200 */
        /* <DEDUP_REMOVED lines=12> */
[----:B------:R-:W-:-:S15]  /*4e80*/  @!P1 PLOP3.LUT P0, PT, P2, PT, PT, 0x80, 0x8 ;  /* 0x000000000008981c */ /* 0x000fde000170f070 */
        /* <DEDUP_REMOVED lines=14> */
[----:B0-----:R-:W-:Y:S02]  /*4f70*/  @!P1 IMAD.MOV.U32 R6, RZ, RZ, 0x54442d18 ;  /* 0x54442d18ff069424 */ /* 0x001fe400078e00ff */
[----:B------:R-:W-:-:S15]  /*4f80*/  @!P1 IMAD.MOV.U32 R7, RZ, RZ, 0x3ff921fb ;  /* 0x3ff921fbff079424 */ /* 0x000fde00078e00ff */
[----:B------:R-:W-:-:S15]  /*4f90*/  NOP ;  /* 0x0000000000007918 */ /* 0x000fde0000000000 */
[----:B------:R-:W-:-:S15]  /*4fa0*/  NOP ;  /* 0x0000000000007918 */ /* 0x000fde0000000000 */
[----:B------:R-:W-:-:S15]  /*4fb0*/  NOP ;  /* 0x0000000000007918 */ /* 0x000fde0000000000 */
[----:B-1----:R-:W0:Y:S02]  /*4fc0*/  @!P1 DADD R4, -RZ, -R54 ;  /* 0x00000000ff049229 */ /* 0x002e240000000936 */
[----:B0-----:R-:W-:Y:S02]  /*4fd0*/  @!P1 FSEL R4, R54, R4, !P0 ;  /* 0x0000000436049208 */ /* 0x001fe40004000000 */
[----:B------:R-:W-:Y:S02]  /*4fe0*/  @!P1 FSEL R5, R55, R5, !P0 ;  /* 0x0000000537059208 */ /* 0x000fe40004000000 */
[----:B------:R-:W-:-:S15]  /*4ff0*/  @P1 PLOP3.LUT P0, PT, P2, PT, PT, 0x80, 0x8 ;  /* 0x000000000008181c */ /* 0x000fde000170f070 */
[----:B------:R-:W-:-:S15]  /*5000*/  NOP ;  /* 0x0000000000007918 */ /* 0x000fde0000000000 */
[----:B------:R-:W-:-:S15]  /*5010*/  NOP ;  /* 0x0000000000007918 */ /* 0x000fde0000000000 */
[----:B------:R-:W-:-:S13]  /*5020*/  NOP ;  /* 0x0000000000007918 */ /* 0x000fda0000000000 */
[----:B------:R-:W-:Y:S01]  /*5030*/  @!P1 DADD R4, R4, R6 ;  /* 0x0000000004049229 */ /* 0x000fe20000000006 */
[----:B------:R-:W-:Y:S02]  /*5040*/  @P1 IMAD.MOV.U32 R6, RZ, RZ, 0x54442d18 ;  /* 0x54442d18ff061424 */ /* 0x000fe400078e00ff */
[----:B------:R-:W-:-:S15]  /*5050*/  @P1 IMAD.MOV.U32 R7, RZ, RZ, 0x400921fb ;  /* 0x400921fbff071424 */ /* 0x000fde00078e00ff */
[----:B------:R-:W-:-:S15]  /*5060*/  NOP ;  /* 0x0000000000007918 */ /* 0x000fde0000000000 */
[----:B------:R-:W-:-:S15]  /*5070*/  NOP ;  /* 0x0000000000007918 */ /* 0x000fde0000000000 */
[----:B------:R-:W-:-:S15]  /*5080*/  NOP ;  /* 0x0000000000007918 */ /* 0x000fde0000000000 */
[----:B------:R-:W-:-:S01]  /*5090*/  NOP ;  /* 0x0000000000007918 */ /* 0x000fc20000000000 */
[----:B------:R-:W0:Y:S02]  /*50a0*/  @P1 DADD R6, -R54, R6 ;  /* 0x0000000036061229 */ /* 0x000e240000000106 */
[----:B0-----:R-:W-:Y:S02]  /*50b0*/  @P1 FSEL R4, R6, R54, !P0 ;  /* 0x0000003606041208 */ /* 0x001fe40004000000 */
[----:B------:R-:W-:-:S15]  /*50c0*/  @P1 FSEL R5, R7, R55, !P0 ;  /* 0x0000003707051208 */ /* 0x000fde0004000000 */
[----:B------:R-:W-:-:S15]  /*50d0*/  NOP ;  /* 0x0000000000007918 */ /* 0x000fde0000000000 */
[----:B------:R-:W-:-:S15]  /*50e0*/  NOP ;  /* 0x0000000000007918 */ /* 0x000fde0000000000 */
[----:B------:R-:W-:-:S15]  /*50f0*/  NOP ;  /* 0x0000000000007918 */ /* 0x000fde0000000000 */
[----:B------:R-:W0:Y:S02]  /*5100*/  DSETP.NEU.AND P3, PT, R8, RZ, PT ;  /* 0x000000ff0800722a */ /* 0x000e240003f6d000 */
[----:B0-----:R-:W-:Y:S01]  /*5110*/  @P3 IMAD.MOV.U32 R6, RZ, RZ, 0x4002d97c ;  /* 0x4002d97cff063424 */ /* 0x001fe200078e00ff */
[----:B------:R-:W-:Y:S01]  /*5120*/  @!P3 FSEL R7, RZ, 2.1426990032196044922, P0 ;  /* 0x400921fbff07b808 */ /* 0x000fe20000000000 */
[----:B------:R-:W-:-:S03]  /*5130*/  @P3 IMAD.MOV.U32 R0, RZ, RZ, 0x7f3321d2 ;  /* 0x7f3321d2ff003424 */ /* 0x000fc600078e00ff */
[----:B------:R-:W-:Y:S02]  /*5140*/  @P3 FSEL R11, R6, 1.8213495016098022461, !P0 ;  /* 0x3fe921fb060b3808 */ /* 0x000fe40004000000 */
[----:B------:R-:W-:Y:S02]  /*5150*/  @P3 FSEL R9, R0, 3.37028055040000000000e+12, !P0 ;  /* 0x54442d1800093808 */ /* 0x000fe40004000000 */
[----:B------:R-:W-:-:S15]  /*5160*/  @!P3 FSEL R6, RZ, 3.37028055040000000000e+12, P0 ;  /* 0x54442d18ff06b808 */ /* 0x000fde0000000000 */
[----:B------:R-:W-:-:S15]  /*5170*/  NOP ;  /* 0x0000000000007918 */ /* 0x000fde0000000000 */
[----:B------:R-:W-:-:S15]  /*5180*/  NOP ;  /* 0x0000000000007918 */ /* 0x000fde0000000000 */
[----:B------:R-:W-:-:S08]  /*5190*/  NOP ;  /* 0x0000000000007918 */ /* 0x000fd00000000000 */
        /* <DEDUP_REMOVED lines=16> */
[----:B------:R-:W-:-:S15]  /*52a0*/  FSEL R7, R13, R19, P5 ;  /* 0x000000130d077208 */ /* 0x000fde0002800000 */
[----:B------:R-:W-:-:S15]  /*52b0*/  NOP ;  /* 0x0000000000007918 */ /* 0x000fde0000000000 */
[----:B------:R-:W-:-:S15]  /*52c0*/  NOP ;  /* 0x0000000000007918 */ /* 0x000fde0000000000 */
[----:B------:R-:W-:-:S15]  /*52d0*/  NOP ;  /* 0x0000000000007918 */ /* 0x000fde0000000000 */
[----:B------:R-:W1:Y:S02]  /*52e0*/  DADD R14, R14, 1 ;  /* 0x3ff000000e0e7429 */ /* 0x000e640000000000 */
[----:B-1----:R-:W-:Y:S05]  /*52f0*/  BRA `(.L_x_3984) ;  /* 0x000000d000007947 */ /* 0x002fea0003800000 */
.L_x_3985:
[----:B------:R-:W0:Y:S02]  /*5300*/  DSETP.NEU.AND P0, PT, R6, 1, PT ;  /* 0x3ff000000600742a */ /* 0x000e240003f0d000 */
[----:B0-----:R-:W-:Y:S05]  /*5310*/  @P0 BRA `(.L_x_3995) ;  /* 0x0000002c00940947 */ /* 0x001fea0003800000 */
[----:B------:R-:W-:Y:S01]  /*5320*/  UMOV UR12, 0x6a3f9475 ;  /* 0x6a3f9475000c7882 */ /* 0x000fe20000000000 */
[----:B------:R-:W-:Y:S02]  /*5330*/  UMOV UR13, 0x20ca2fe7 ;  /* 0x20ca2fe7000d7882 */ /* 0x000fe40000000000 */
[----:B------:R-:W0:Y:S02]  /*5340*/  DSETP.GEU.AND P0, PT, R4, UR12, PT ;  /* 0x0000000c04007e2a */ /* 0x000e24000bf0e000 */
[----:B0-----:R-:W-:Y:S05]  /*5350*/  @P0 BRA `(.L_x_3996) ;  /* 0x0000000c000c0947 */ /* 0x001fea0003800000 */
[----:B------:R-:W-:Y:S01]  /*5360*/  IMAD.MOV.U32 R8, RZ, RZ, -0x2449a4b7 ;  /* 0xdbb65b49ff087424 */ /* 0x000fe200078e00ff */
[----:B------:R-:W-:Y:S01]  /*5370*/  UMOV UR12, 0x2a25ff7e ;  /* 0x2a25ff7e000c7882 */ /* 0x000fe20000000000 */
[----:B------:R-:W-:Y:S01]  /*5380*/  IMAD.MOV.U32 R9, RZ, RZ, 0x3f2d3b63 ;  /* 0x3f2d3b63ff097424 */ /* 0x000fe200078e00ff */
[----:B------:R-:W-:Y:S01]  /*5390*/  UMOV UR13, 0x3ef53e1d ;  /* 0x3ef53e1d000d7882 */ /* 0x000fe20000000000 */
[----:B------:R-:W0:Y:S01]  /*53a0*/  DMUL R6, R4, R4 ;  /* 0x0000000404067228 */ /* 0x000e220000000000 */
[----:B------:R-:W-:Y:S01]  /*53b0*/  ISETP.GE.AND P2, PT, R17, RZ, PT ;  /* 0x000000ff1100720c */ /* 0x000fe20003f46270 */
[----:B------:R-:W-:-:S03]  /*53c0*/  IMAD.MOV.U32 R0, RZ, RZ, 0x7f3321d2 ;  /* 0x7f3321d2ff007424 */ /* 0x000fc600078e00ff */
[----:B------:R-:W-:-:S15]  /*53d0*/  @!P1 PLOP3.LUT P0, PT, P2, PT, PT, 0x80, 0x8 ;  /* 0x000000000008981c */ /* 0x000fde000170f070 */
[----:B------:R-:W-:-:S15]  /*53e0*/  NOP ;  /* 0x0000000000007918 */ /* 0x000fde0000000000 */
[----:B------:R-:W-:-:S15]  /*53f0*/  NOP ;  /* 0x0000000000007918 */ /* 0x000fde0000000000 */
[----:B------:R-:W-:-:S14]  /*5400*/  NOP ;  /* 0x0000000000007918 */ /* 0x000fdc0000000000 */
        /* <DEDUP_REMOVED lines=119> */
[----:B0-----:R-:W0:-:S15]  /*5b80*/  DFMA R8, R6, R8, -UR12 ;  /* 0x8000000c06087e2b */ /* 0x001e1e0008000008 */
        /* <DEDUP_REMOVED lines=29> */
[----:B------:R-:W-:-:S15]  /*5d60*/  DSETP.NEU.AND P3, PT, |R16|, |R18|, PT ;  /* 0x400000121000722a */ /* 0x000fde0003f6d200 */
[----:B------:R-:W-:-:S15]  /*5d70*/  NOP ;  /* 0x0000000000007918 */ /* 0x000fde0000000000 */
[----:B------:R-:W-:-:S15]  /*5d80*/  NOP ;  /* 0x0000000000007918 */ /* 0x000fde0000000000 */
[----:B------:R-:W-:-:S15]  /*5d90*/  NOP ;  /* 0x0000000000007918 */ /* 0x000fde0000000000 */
[----:B------:R-:W-:-:S04]  /*5da0*/  NOP ;  /* 0x0000000000007918 */ /* 0x000fc80000000000 */
[----:B------:R0:W-:Y:S02]  /*5db0*/  DADD R12, |R16|, |R18| ;  /* 0x00000000100c7229 */ /* 0x0001e40000000612 */
[----:B0-----:R-:W-:-:S15]  /*5dc0*/  IMAD.MOV.U32 R16, RZ, RZ, 0x4002d97c ;  /* 0x4002d97cff107424 */ /* 0x001fde00078e00ff */
[----:B------:R-:W-:-:S15]  /*5dd0*/  NOP ;  /* 0x0000000000007918 */ /* 0x000fde0000000000 */
[----:B------:R-:W-:-:S15]  /*5de0*/  NOP ;  /* 0x0000000000007918 */ /* 0x000fde0000000000 */
[----:B------:R-:W-:-:S15]  /*5df0*/  NOP ;  /* 0x0000000000007918 */ /* 0x000fde0000000000 */
[----:B------:R-:W-:-:S02]  /*5e00*/  NOP ;  /* 0x0000000000007918 */ /* 0x000fc40000000000 */
[----:B------:R-:W0:Y:S02]  /*5e10*/  @P1 DADD R8, -R10, R8 ;  /* 0x000000000a081229 */ /* 0x000e240000000108 */
[----:B0-----:R-:W-:Y:S02]  /*5e20*/  @P1 FSEL R7, R9, R11, !P0 ;  /* 0x0000000b09071208 */ /* 0x001fe40004000000 */
[----:B------:R-:W-:Y:S02]  /*5e30*/  FSEL R9, R16, 1.8213495016098022461, !P0 ;  /* 0x3fe921fb10097808 */ /* 0x000fe40004000000 */
[----:B------:R-:W-:Y:S02]  /*5e40*/  @P1 FSEL R6, R8, R10, !P0 ;  /* 0x0000000a08061208 */ /* 0x000fe40004000000 */
[----:B------:R-:W-:Y:S02]  /*5e50*/  FSEL R11, R0, 3.37028055040000000000e+12, !P0 ;  /* 0x54442d18000b7808 */ /* 0x000fe40004000000 */
[----:B------:R-:W-:-:S02]  /*5e60*/  FSEL R9, R9, R7, !P3 ;  /* 0x0000000709097208 */ /* 0x000fc40005800000 */
[----:B------:R-:W-:Y:S02]  /*5e70*/  FSEL R7, R11, R6, !P3 ;  /* 0x000000060b077208 */ /* 0x000fe40005800000 */
[----:B------:R-:W-:-:S15]  /*5e80*/  LOP3.LUT R19, R9, 0x80000000, R19, 0xb8, !PT ;  /* 0x8000000009137812 */ /* 0x000fde00078eb813 */
[----:B------:R-:W-:-:S15]  /*5e90*/  NOP ;  /* 0x0000000000007918 */ /* 0x000fde0000000000 */
[----:B------:R-:W-:-:S15]  /*5ea0*/  NOP ;  /* 0x0000000000007918 */ /* 0x000fde0000000000 */
[----:B------:R-:W-:-:S05]  /*5eb0*/  NOP ;  /* 0x0000000000007918 */ /* 0x000fca0000000000 */
[----:B------:R-:W-:-:S15]  /*5ec0*/  DMUL R14, R4, 0.5 ;  /* 0x3fe00000040e7828 */ /* 0x000fde0000000000 */
[----:B------:R-:W-:-:S15]  /*5ed0*/  NOP ;  /* 0x0000000000007918 */ /* 0x000fde0000000000 */
[----:B------:R-:W-:-:S15]  /*5ee0*/  NOP ;  /* 0x0000000000007918 */ /* 0x000fde0000000000 */
[----:B------:R-:W-:-:S15]  /*5ef0*/  NOP ;  /* 0x0000000000007918 */ /* 0x000fde0000000000 */
[----:B------:R-:W-:-:S04]  /*5f00*/  NOP ;  /* 0x0000000000007918 */ /* 0x000fc80000000000 */
[----:B------:R-:W0:Y:S02]  /*5f10*/  DSETP.NAN.AND P4, PT, R12, R12, PT ;  /* 0x0000000c0c00722a */ /* 0x000e240003f88000 */
[----:B0-----:R-:W-:Y:S02]  /*5f20*/  FSEL R6, R12, R7, P4 ;  /* 0x000000070c067208 */ /* 0x001fe40002000000 */
[----:B------:R-:W-:-:S15]  /*5f30*/  FSEL R7, R13, R19, P4 ;  /* 0x000000130d077208 */ /* 0x000fde0002000000 */
[----:B------:R-:W-:-:S15]  /*5f40*/  NOP ;  /* 0x0000000000007918 */ /* 0x000fde0000000000 */
[----:B------:R-:W-:-:S15]  /*5f50*/  NOP ;  /* 0x0000000000007918 */ /* 0x000fde0000000000 */
[----:B------:R-:W-:-:S15]  /*5f60*/  NOP ;  /* 0x0000000000007918 */ /* 0x000fde0000000000 */
[----:B------:R0:W1:Y:S02]  /*5f70*/  DMUL R14, R4, R14 ;  /* 0x0000000e040e7228 */ /* 0x0000640000000000 */
[----:B01----:R-:W-:Y:S05]  /*5f80*/  BRA `(.L_x_3984) ;  /* 0x000000c000dc7947 */ /* 0x003fea0003800000 */
.L_x_3996:
[----:B------:R-:W0:Y:S01]  /*5f90*/  DMUL R6, R4, R4 ;  /* 0x0000000404067228 */ /* 0x000e220000000000 */
[----:B------:R-:W-:Y:S01]  /*5fa0*/  BSSY.RECONVERGENT B2, `(.L_x_3997) ;  /* 0x000014f000027945 */ /* 0x000fe20003800200 */
[C---:B0-----:R-:W-:Y:S02]  /*5fb0*/  FSETP.GEU.FTZ.AND P0, PT, R7.reuse, 1.7916666269302368164, PT ;  /* 0x3fe555550700780b */ /* 0x041fe40003f1e000 */
[----:B------:R-:W-:-:S04]  /*5fc0*/  FSETP.GT.FTZ.AND P1, PT, R7, -1.6999999284744262695, PT ;  /* 0xbfd999990700780b */ /* 0x000fc80003f34000 */
[----:B------:R-:W-:-:S13]  /*5fd0*/  PLOP3.LUT P0, PT, P0, P1, PT, 0xf2, 0x2f ;  /* 0x00000000002f781c */ /* 0x000fda0000703e72 */
[----:B------:R-:W-:Y:S05]  /*5fe0*/  @P0 BRA `(.L_x_3998) ;  /* 0x0000000800280947 */ /* 0x000fea0003800000 */
[----:B------:R0:W1:Y:S01]  /*5ff0*/  DMUL R14, R4, R4 ;  /* 0x00000004040e7228 */ /* 0x0000620000000000 */
[----:B------:R-:W-:Y:S01]  /*6000*/  BSSY.RECONVERGENT B3, `(.L_x_3999) ;  /* 0x000003a000037945 */ /* 0x000fe20003800200 */
[----:B0-----:R-:W-:Y:S01]  /*6010*/  IMAD.MOV.U32 R4, RZ, RZ, 0x1 ;  /* 0x00000001ff047424 */ /* 0x001fe200078e00ff */
[----:B-1----:R-:W-:-:S15]  /*6020*/  FSETP.GEU.AND P1, PT, |R15|, 6.5827683646048100446e-37, PT ;  /* 0x036000000f00780b */ /* 0x002fde0003f2e200 */
[----:B------:R-:W-:-:S15]  /*6030*/  NOP ;  /* 0x0000000000007918 */ /* 0x000fde0000000000 */
[----:B------:R-:W-:-:S15]  /*6040*/  NOP ;  /* 0x0000000000007918 */ /* 0x000fde0000000000 */
[----:B------:R-:W-:-:S15]  /*6050*/  NOP ;  /* 0x0000000000007918 */ /* 0x000fde0000000000 */
[----:B------:R-:W-:-:S01]  /*6060*/  NOP ;  /* 0x0000000000007918 */ /* 0x000fc20000000000 */
[----:B------:R-:W0:Y:S02]  /*6070*/  DADD R8, R14, 2 ;  /* 0x400000000e087429 */ /* 0x000e240000000000 */
[----:B0-----:R-:W0:-:S15]  /*6080*/  MUFU.RCP64H R5, R9 ;  /* 0x0000000900057308 */ /* 0x001e1e0000001800 */
[----:B------:R-:W-:-:S15]  /*6090*/  NOP ;  /* 0x0000000000007918 */ /* 0x000fde0000000000 */
[----:B------:R-:W-:-:S15]  /*60a0*/  NOP ;  /* 0x0000000000007918 */ /* 0x000fde0000000000 */
[----:B------:R-:W-:-:S15]  /*60b0*/  NOP ;  /* 0x0000000000007918 */ /* 0x000fde0000000000 */
[----:B------:R-:W-:-:S02]  /*60c0*/  NOP ;  /* 0x0000000000007918 */ /* 0x000fc40000000000 */
        /* <DEDUP_REMOVED lines=41> */
[----:B------:R-:W-:Y:S02]  /*6360*/  IMAD.MOV.U32 R7, RZ, RZ, R9 ;  /* 0x000000ffff077224 */ /* 0x000fe400078e0009 */
[----:B------:R-:W-:Y:S02]  /*6370*/  IMAD.MOV.U32 R4, RZ, RZ, R14 ;  /* 0x000000ffff047224 */ /* 0x000fe400078e000e */
[----:B------:R-:W-:-:S07]  /*6380*/  IMAD.MOV.U32 R5, RZ, RZ, R15 ;  /* 0x000000ffff057224 */ /* 0x000fce00078e000f */
[----:B-----5:R-:W-:Y:S05]  /*6390*/  CALL.REL.NOINC `($__internal_145_$__cuda_sm20_div_rn_f64_full) ;  /* 0x00000a9c00047944 */ /* 0x020fea0003c00000 */
.L_x_4000:
[----:B------:R-:W-:Y:S05]  /*63a0*/  BSYNC.RECONVERGENT B3 ;  /* 0x0000000000037941 */ /* 0x000fea0003800200 */
.L_x_3999:
[----:B------:R-:W-:Y:S01]  /*63b0*/  IMAD.MOV.U32 R8, RZ, RZ, -0x314d23bc ;  /* 0xceb2dc44ff087424 */ /* 0x000fe200078e00ff */
[----:B------:R-:W0:Y:S01]  /*63c0*/  DMUL R54, R14, -R54 ;  /* 0x800000360e367228 */ /* 0x000e220000000000 */
[----:B------:R-:W-:Y:S01]  /*63d0*/  IMAD.MOV.U32 R9, RZ, RZ, 0x3ed087ff ;  /* 0x3ed087ffff097424 */ /* 0x000fe200078e00ff */
[----:B------:R-:W-:Y:S01]  /*63e0*/  UMOV UR12, 0x2fbe14b5 ;  /* 0x2fbe14b5000c7882 */ /* 0x000fe20000000000 */
[----:B------:R-:W-:-:S15]  /*63f0*/  UMOV UR13, 0x3eb372fb ;  /* 0x3eb372fb000d7882 */ /* 0x000fde0000000000 */
[----:B------:R-:W-:-:S15]  /*6400*/  NOP ;  /* 0x0000000000007918 */ /* 0x000fde0000000000 */
[----:B------:R-:W-:-:S15]  /*6410*/  NOP ;  /* 0x0000000000007918 */ /* 0x000fde0000000000 */
[----:B------:R-:W-:-:S15]  /*6420*/  NOP ;  /* 0x0000000000007918 */ /* 0x000fde0000000000 */
[----:B------:R-:W-:-:S01]  /*6430*/  NOP ;  /* 0x0000000000007918 */ /* 0x000fc20000000000 */
[----:B0-----:R-:W0:-:S15]  /*6440*/  DADD R4, R14, R54 ;  /* 0x000000000e047229 */ /* 0x001e1e0000000036 */
        /* <DEDUP_REMOVED lines=51> */
[----:B0-----:R-:W0:-:S15]  /*6780*/  DFMA R8, R6, R8, UR12 ;  /* 0x0000000c06087e2b */ /* 0x001e1e0008000008 */
        /* <DEDUP_REMOVED lines=14> */
[----:B0-----:R0:W1:Y:S02]  /*6870*/  DADD R14, R14, R8 ;  /* 0x000000000e0e7229 */ /* 0x0010640000000008 */
[----:B01----:R-:W-:Y:S05]  /*6880*/  BRA `(.L_x_4001) ;  /* 0x0000000c00007947 */ /* 0x003fea0003800000 */
.L_x_3998:
[----:B------:R-:W0:Y:S01]  /*6890*/  DADD R4, R6, 1 ;  /* 0x3ff0000006047429 */ /* 0x000e220000000000 */
[----:B------:R-:W-:Y:S01]  /*68a0*/  IMAD.MOV.U32 R9, RZ, RZ, -0x3ff ;  /* 0xfffffc01ff097424 */ /* 0x000fe200078e00ff */
[----:B0-----:R-:W-:Y:S01]  /*68b0*/  ISETP.GT.AND P0, PT, R5, 0xfffff, PT ;  /* 0x000fffff0500780c */ /* 0x001fe20003f04270 */
[----:B------:R-:W-:Y:S02]  /*68c0*/  IMAD.MOV.U32 R6, RZ, RZ, R4 ;  /* 0x000000ffff067224 */ /* 0x000fe400078e0004 */
[--C-:B------:R-:W-:Y:S02]  /*68d0*/  IMAD.MOV.U32 R7, RZ, RZ, R5.reuse ;  /* 0x000000ffff077224 */ /* 0x100fe400078e0005 */
[----:B------:R-:W-:-:S08]  /*68e0*/  IMAD.MOV.U32 R0, RZ, RZ, R5 ;  /* 0x000000ffff007224 */ /* 0x000fd000078e0005 */
        /* <DEDUP_REMOVED lines=180> */
.L_x_4002:
[----:B------:R-:W-:Y:S01]  /*7430*/  IMAD.MOV.U32 R4, RZ, RZ, 0x0 ;  /* 0x00000000ff047424 */ /* 0x000fe200078e00ff */
[----:B------:R-:W-:Y:S01]  /*7440*/  LOP3.LUT P0, RZ, R7, 0x7fffffff, RZ, 0xc0, !PT ;  /* 0x7fffffff07ff7812 */ /* 0x000fe2000780c0ff */
[----:B------:R-:W-:-:S06]  /*7450*/  IMAD.MOV.U32 R5, RZ, RZ, 0x7ff00000 ;  /* 0x7ff00000ff057424 */ /* 0x000fcc00078e00ff */
[----:B------:R-:W0:Y:S02]  /*7460*/  DFMA R6, R6, R4, +INF ;  /* 0x7ff000000606742b */ /* 0x000e240000000004 */
[----:B0-----:R-:W-:Y:S02]  /*7470*/  FSEL R14, R6, RZ, P0 ;  /* 0x000000ff060e7208 */ /* 0x001fe40000000000 */
[----:B------:R-:W-:-:S07]  /*7480*/  FSEL R15, R7, -QNAN , P0 ;  /* 0xfff00000070f7808 */ /* 0x000fce0000000000 */
.L_x_4001:
[----:B------:R-:W-:Y:S05]  /*7490*/  BSYNC.RECONVERGENT B2 ;  /* 0x0000000000027941 */ /* 0x000fea0003800200 */
.L_x_3997:
[----:B------:R-:W0:Y:S01]  /*74a0*/  DSETP.GEU.AND P2, PT, |R16|, |R18|, PT ;  /* 0x400000121000722a */ /* 0x000e220003f4e200 */
[----:B------:R-:W-:Y:S01]  /*74b0*/  UMOV UR12, 0x2a25ff7e ;  /* 0x2a25ff7e000c7882 */ /* 0x000fe20000000000 */
[----:B------:R-:W-:Y:S01]  /*74c0*/  UMOV UR13, 0x3ef53e1d ;  /* 0x3ef53e1d000d7882 */ /* 0x000fe20000000000 */
[----:B------:R-:W-:Y:S01]  /*74d0*/  ISETP.GE.AND P1, PT, R17, RZ, PT ;  /* 0x000000ff1100720c */ /* 0x000fe20003f26270 */
[----:B------:R-:W-:Y:S02]  /*74e0*/  IMAD.MOV.U32 R12, RZ, RZ, 0x4002d97c ;  /* 0x4002d97cff0c7424 */ /* 0x000fe400078e00ff */
[----:B------:R-:W-:Y:S01]  /*74f0*/  IMAD.MOV.U32 R0, RZ, RZ, 0x7f3321d2 ;  /* 0x7f3321d2ff007424 */ /* 0x000fe200078e00ff */
[----:B0-----:R-:W-:-:S15]  /*7500*/  @!P2 PLOP3.LUT P0, PT, P1, PT, PT, 0x80, 0x8 ;  /* 0x000000000008a81c */ /* 0x001fde0000f0f070 */
[----:B------:R-:W-:-:S15]  /*7510*/  NOP ;  /* 0x0000000000007918 */ /* 0x000fde0000000000 */
[----:B------:R-:W-:-:S15]  /*7520*/  NOP ;  /* 0x0000000000007918 */ /* 0x000fde0000000000 */
[----:B------:R-:W-:-:S12]  /*7530*/  NOP ;  /* 0x0000000000007918 */ /* 0x000fd80000000000 */
[----:B------:R-:W-:-:S15]  /*7540*/  DADD R4, -RZ, |R16| ;  /* 0x00000000ff047229 */ /* 0x000fde0000000510 */
[----:B------:R-:W-:-:S15]  /*7550*/  NOP ;  /* 0x0000000000007918 */ /* 0x000fde0000000000 */
[----:B------:R-:W-:-:S15]  /*7560*/  NOP ;  /* 0x0000000000007918 */ /* 0x000fde0000000000 */
[----:B------:R-:W-:-:S15]  /*7570*/  NOP ;  /* 0x0000000000007918 */ /* 0x000fde0000000000 */
[----:B------:R-:W-:-:S04]  /*7580*/  NOP ;  /* 0x0000000000007918 */ /* 0x000fc80000000000 */
[----:B------:R-:W0:Y:S02]  /*7590*/  DADD R6, -RZ, |R18| ;  /* 0x00000000ff067229 */ /* 0x000e240000000512 */
[----:B0-----:R-:W-:Y:S01]  /*75a0*/  FSEL R8, R4, R6, !P2 ;  /* 0x0000000604087208 */ /* 0x001fe20005000000 */
[----:B------:R-:W-:Y:S01]  /*75b0*/  IMAD.MOV.U32 R4, RZ, RZ, -0x2449a4b7 ;  /* 0xdbb65b49ff047424 */ /* 0x000fe200078e00ff */
[----:B------:R-:W-:Y:S01]  /*75c0*/  FSEL R9, R5, R7, !P2 ;  /* 0x0000000705097208 */ /* 0x000fe20005000000 */
[----:B------:R-:W-:-:S15]  /*75d0*/  IMAD.MOV.U32 R5, RZ, RZ, 0x3f2d3b63 ;  /* 0x3f2d3b63ff057424 */ /* 0x000fde00078e00ff */
[----:B------:R-:W-:-:S15]  /*75e0*/  NOP ;  /* 0x0000000000007918 */ /* 0x000fde0000000000 */
[----:B------:R-:W-:-:S15]  /*75f0*/  NOP ;  /* 0x0000000000007918 */ /* 0x000fde0000000000 */
[----:B------:R-:W-:-:S14]  /*7600*/  NOP ;  /* 0x0000000000007918 */ /* 0x000fdc0000000000 */
[----:B------:R-:W0:-:S15]  /*7610*/  DMUL R6, R8, R8 ;  /* 0x0000000808067228 */ /* 0x000e1e0000000000 */
[----:B------:R-:W-:-:S15]  /*7620*/  NOP ;  /* 0x0000000000007918 */ /* 0x000fde0000000000 */
[----:B------:R-:W-:-:S15]  /*7630*/  NOP ;  /* 0x0000000000007918 */ /* 0x000fde0000000000 */
[----:B------:R-:W-:-:S15]  /*7640*/  NOP ;  /* 0x0000000000007918 */ /* 0x000fde0000000000 */
[----:B------:R-:W-:-:S04]  /*7650*/  NOP ;  /* 0x0000000000007918 */ /* 0x000fc80000000000 */
        /* <DEDUP_REMOVED lines=124> */
[----:B0-----:R0:W1:Y:S02]  /*7e20*/  DMUL R4, R4, R6 ;  /* 0x0000000604047228 */ /* 0x0010640000000000 */
[----:B0-----:R-:W-:Y:S02]  /*7e30*/  @!P2 IMAD.MOV.U32 R6, RZ, RZ, 0x54442d18 ;  /* 0x54442d18ff06a424 */ /* 0x001fe400078e00ff */
[----:B------:R-:W-:-:S15]  /*7e40*/  @!P2 IMAD.MOV.U32 R7, RZ, RZ, 0x3ff921fb ;  /* 0x3ff921fbff07a424 */ /* 0x000fde00078e00ff */
        /* <DEDUP_REMOVED lines=8> */
[----:B0-----:R-:W0:Y:S02]  /*7ed0*/  @!P2 DADD R4, -RZ, -R8 ;  /* 0x00000000ff04a229 */ /* 0x001e240000000908 */
        /* <DEDUP_REMOVED lines=15> */
[----:B------:R-:W-:Y:S02]  /*7fd0*/  FSEL R7, R12, 1.8213495016098022461, !P0 ;  /* 0x3fe921fb0c077808 */ /* 0x000fe40004000000 */
[----:B------:R-:W-:Y:S02]  /*7fe0*/  @P2 FSEL R4, R6, R8, !P0 ;  /* 0x0000000806042208 */ /* 0x000fe40004000000 */
[----:B------:R-:W-:-:S15]  /*7ff0*/  FSEL R9, R0, 3.37028055040000000000e+12, !P0 ;  /* 0x54442d1800097808 */ /* 0x000fde0004000000 */
[----:B------:R-:W-:-:S15]  /*8000*/  NOP ;  /* 0x0000000000007918 */ /* 0x000fde0000000000 */
[----:B------:R-:W-:-:S15]  /*8010*/  NOP ;  /* 0x0000000000007918 */ /* 0x000fde0000000000 */
[----:B------:R-:W-:-:S11]  /*8020*/  NOP ;  /* 0x0000000000007918 */ /* 0x000fd60000000000 */
[----:B------:R-:W0:Y:S02]  /*8030*/  DSETP.NEU.AND P3, PT, |R16|, |R18|, PT ;  /* 0x400000121000722a */ /* 0x000e240003f6d200 */
[----:B0-----:R-:W-:Y:S02]  /*8040*/  FSEL R7, R7, R5, !P3 ;  /* 0x0000000507077208 */ /* 0x001fe40005800000 */
[----:B------:R-:W-:-:S15]  /*8050*/  FSEL R5, R9, R4, !P3 ;  /* 0x0000000409057208 */ /* 0x000fde0005800000 */
[----:B------:R-:W-:-:S15]  /*8060*/  NOP ;  /* 0x0000000000007918 */ /* 0x000fde0000000000 */
[----:B------:R-:W-:-:S15]  /*8070*/  NOP ;  /* 0x0000000000007918 */ /* 0x000fde0000000000 */
[----:B------:R-:W-:-:S15]  /*8080*/  NOP ;  /* 0x0000000000007918 */ /* 0x000fde0000000000 */
        /* <DEDUP_REMOVED lines=12> */
[----:B------:R-:W0:Y:S02]  /*8150*/  DMUL R14, R14, 0.5 ;  /* 0x3fe000000e0e7828 */ /* 0x000e240000000000 */
[----:B0-----:R-:W-:Y:S05]  /*8160*/  BRA `(.L_x_3984) ;  /* 0x000000a000647947 */ /* 0x001fea0003800000 */
.L_x_3995:
[----:B------:R-:W-:Y:S01]  /*8170*/  IMAD.MOV.U32 R0, RZ, RZ, R7 ;  /* 0x000000ffff007224 */ /* 0x000fe200078e0007 */
[----:B------:R-:W0:Y:S01]  /*8180*/  DSETP.MIN.AND P0, P2, R6, R4, PT ;  /* 0x000000040600722a */ /* 0x000e220003a00000 */
[----:B------:R-:W-:Y:S01]  /*8190*/  IMAD.MOV.U32 R15, RZ, RZ, R5 ;  /* 0x000000ffff0f7224 */ /* 0x000fe200078e0005 */
[----:B------:R-:W-:Y:S01]  /*81a0*/  UMOV UR12, 0x4ad4b81f ;  /* 0x4ad4b81f000c7882 */ /* 0x000fe20000000000 */
[----:B------:R-:W-:Y:S01]  /*81b0*/  IMAD.MOV.U32 R13, RZ, RZ, R4 ;  /* 0x000000ffff0d7224 */ /* 0x000fe200078e0004 */
[----:B------:R-:W-:Y:S02]  /*81c0*/  UMOV UR13, 0x358dee7a ;  /* 0x358dee7a000d7882 */ /* 0x000fe40000000000 */
[----:B0-----:R-:W-:Y:S01]  /*81d0*/  FSEL R21, R0, R15, P0 ;  /* 0x0000000f00157208 */ /* 0x001fe20000000000 */
[----:B------:R-:W-:Y:S01]  /*81e0*/  IMAD.MOV.U32 R0, RZ, RZ, R6 ;  /* 0x000000ffff007224 */ /* 0x000fe200078e0006 */
[----:B------:R-:W-:-:S04]  /*81f0*/  @P2 LOP3.LUT R21, R15, 0x80000, RZ, 0xfc, !PT ;  /* 0x000800000f152812 */ /* 0x000fc800078efcff */
[----:B------:R-:W-:Y:S01]  /*8200*/  SEL R12, R0, R13, P0 ;  /* 0x0000000d000c7207 */ /* 0x000fe20000000000 */
[----:B------:R-:W-:Y:S02]  /*8210*/  IMAD.MOV.U32 R13, RZ, RZ, R21 ;  /* 0x000000ffff0d7224 */ /* 0x000fe400078e0015 */
[----:B------:R-:W-:-:S15]  /*8220*/  IMAD.MOV.U32 R0, RZ, RZ, R7 ;  /* 0x000000ffff007224 */ /* 0x000fde00078e0007 */
[----:B------:R-:W-:-:S15]  /*8230*/  NOP ;  /* 0x0000000000007918 */ /* 0x000fde0000000000 */
[----:B------:R-:W-:-:S15]  /*8240*/  NOP ;  /* 0x0000000000007918 */ /* 0x000fde0000000000 */
[----:B------:R-:W-:-:S04]  /*8250*/  NOP ;  /* 0x0000000000007918 */ /* 0x000fc80000000000 */
[----:B------:R-:W0:Y:S02]  /*8260*/  DSETP.MAX.AND P3, P4, R6, R4, PT ;  /* 0x000000040600722a */ /* 0x000e240003c6f000 */
[----:B0-----:R-:W-:Y:S01]  /*8270*/  FSEL R21, R0, R15, P3 ;  /* 0x0000000f00157208 */ /* 0x001fe20001800000 */
[----:B------:R-:W-:Y:S01]  /*8280*/  IMAD.MOV.U32 R0, RZ, RZ, R6 ;  /* 0x000000ffff007224 */ /* 0x000fe200078e0006 */
[----:B------:R-:W-:-:S15]  /*8290*/  @P4 LOP3.LUT R21, R15, 0x80000, RZ, 0xfc, !PT ;  /* 0x000800000f154812 */ /* 0x000fde00078efcff */
[----:B------:R-:W-:-:S15]  /*82a0*/  NOP ;  /* 0x0000000000007918 */ /* 0x000fde0000000000 */
[----:B------:R-:W-:-:S15]  /*82b0*/  NOP ;  /* 0x0000000000007918 */ /* 0x000fde0000000000 */
[----:B------:R-:W-:-:S15]  /*82c0*/  NOP ;  /* 0x0000000000007918 */ /* 0x000fde0000000000 */
[----:B------:R0:W-:Y:S01]  /*82d0*/  DSETP.GEU.AND P0, PT, R12, UR12, PT ;  /* 0x0000000c0c007e2a */ /* 0x0001e2000bf0e000 */
[----:B------:R-:W-:Y:S01]  /*82e0*/  UMOV UR12, 0xc57e649a ;  /* 0xc57e649a000c7882 */ /* 0x000fe20000000000 */
[----:B0-----:R-:W-:Y:S01]  /*82f0*/  IMAD.MOV.U32 R13, RZ, RZ, R4 ;  /* 0x000000ffff0d7224 */ /* 0x001fe200078e0004 */
[----:B------:R-:W-:-:S04]  /*8300*/  UMOV UR13, 0x4a511b0e ;  /* 0x4a511b0e000d7882 */ /* 0x000fc80000000000 */
[----:B------:R-:W-:Y:S01]  /*8310*/  SEL R12, R0, R13, P3 ;  /* 0x0000000d000c7207 */ /* 0x000fe20001800000 */
[----:B------:R-:W-:-:S15]  /*8320*/  IMAD.MOV.U32 R13, RZ, RZ, R21 ;  /* 0x000000ffff0d7224 */ /* 0x000fde00078e0015 */
[----:B------:R-:W-:-:S15]  /*8330*/  NOP ;  /* 0x0000000000007918 */ /* 0x000fde0000000000 */
[----:B------:R-:W-:-:S15]  /*8340*/  NOP ;  /* 0x0000000000007918 */ /* 0x000fde0000000000 */
[----:B------:R-:W-:-:S11]  /*8350*/  NOP ;  /* 0x0000000000007918 */ /* 0x000fd60000000000 */
[----:B------:R-:W0:Y:S02]  /*8360*/  DSETP.LEU.AND P2, PT, R12, UR12, PT ;  /* 0x0000000c0c007e2a */ /* 0x000e24000bf4b000 */
[----:B0-----:R-:W-:Y:S05]  /*8370*/  @P0 BRA P2, `(.L_x_4003) ;  /* 0x00000020006c0947 */ /* 0x001fea0001000000 */
[CC--:B------:R-:W-:Y:S01]  /*8380*/  ISETP.LT.U32.AND P0, PT, R8.reuse, R10.reuse, PT ;  /* 0x0000000a0800720c */ /* 0x0c0fe20003f01070 */
[----:B------:R-:W-:Y:S01]  /*8390*/  UMOV UR13, 0x7fefffff ;  /* 0x7fefffff000d7882 */ /* 0x000fe20000000000 */
[----:B------:R-:W-:Y:S01]  /*83a0*/  UMOV UR12, 0xffffffff ;  /* 0xffffffff000c7882 */ /* 0x000fe20000000000 */
[----:B------:R-:W-:Y:S01]  /*83b0*/  UMOV UR14, UR13 ;  /* 0x0000000d000e7c82 */ /* 0x000fe20008000000 */
[CC--:B------:R-:W-:Y:S01]  /*83c0*/  ISETP.LT.U32.AND.EX P0, PT, R9.reuse, R11.reuse, PT, P0 ;  /* 0x0000000b0900720c */ /* 0x0c0fe20003f01100 */
[----:B------:R-:W-:Y:S01]  /*83d0*/  IMAD.MOV.U32 R20, RZ, RZ, 0x0 ;  /* 0x00000000ff147424 */ /* 0x000fe200078e00ff */
[----:B------:R-:W-:Y:S01]  /*83e0*/  BSSY.RECONVERGENT B0, `(.L_x_4004) ;  /* 0x0000113000007945 */ /* 0x000fe20003800200 */
[----:B------:R-:W-:Y:S01]  /*83f0*/  IMAD.MOV.U32 R21, RZ, RZ, 0x3fd80000 ;  /* 0x3fd80000ff157424 */ /* 0x000fe200078e00ff */
[----:B------:R-:W-:Y:S02]  /*8400*/  SEL R51, R8, R10, P0 ;  /* 0x0000000a08337207 */ /* 0x000fe40000000000 */
[----:B------:R-:W-:-:S02]  /*8410*/  SEL R50, R9, R11, P0 ;  /* 0x0000000b09327207 */ /* 0x000fc40000000000 */
[----:B------:R-:W-:Y:S01]  /*8420*/  ISETP.GT.U32.AND P0, PT, R10, R8, PT ;  /* 0x000000080a00720c */ /* 0x000fe20003f04070 */
[----:B------:R-:W-:Y:S02]  /*8430*/  IMAD.MOV.U32 R12, RZ, RZ, R51 ;  /* 0x000000ffff0c7224 */ /* 0x000fe400078e0033 */
[----:B------:R-:W-:Y:S01]  /*8440*/  IMAD.MOV.U32 R13, RZ, RZ, R50 ;  /* 0x000000ffff0d7224 */ /* 0x000fe200078e0032 */
[----:B------:R-:W-:-:S04]  /*8450*/  ISETP.GT.U32.AND.EX P0, PT, R11, R9, PT, P0 ;  /* 0x000000090b00720c */ /* 0x000fc80003f04100 */
[----:B------:R-:W-:Y:S01]  /*8460*/  SEL R49, R11, R9, P0 ;  /* 0x000000090b317207 */ /* 0x000fe20000000000 */
[----:B------:R-:W-:Y:S01]  /*8470*/  DSETP.NEU.AND P2, PT, R12, RZ, PT ;  /* 0x000000ff0c00722a */ /* 0x000fe20003f4d000 */
[----:B------:R-:W-:Y:S01]  /*8480*/  SEL R48, R10, R8, P0 ;  /* 0x000000080a307207 */ /* 0x000fe20000000000 */
[----:B------:R-:W-:Y:S01]  /*8490*/  IMAD.MOV.U32 R8, RZ, RZ, RZ ;  /* 0x000000ffff087224 */ /* 0x000fe200078e00ff */
[----:B------:R-:W-:-:S04]  /*84a0*/  LOP3.LUT R0, R49, 0xffc00000, RZ, 0xc0, !PT ;  /* 0xffc0000031007812 */ /* 0x000fc800078ec0ff */
[----:B------:R-:W-:-:S15]  /*84b0*/  LOP3.LUT R9, R0, 0x7fd00000, RZ, 0x3c, !PT ;  /* 0x7fd0000000097812 */ /* 0x000fde00078e3cff */
[----:B------:R-:W-:-:S15]  /*84c0*/  NOP ;  /* 0x0000000000007918 */ /* 0x000fde0000000000 */
[----:B------:R-:W-:-:S15]  /*84d0*/  NOP ;  /* 0x0000000000007918 */ /* 0x000fde0000000000 */
[----:B------:R-:W-:-:S12]  /*84e0*/  NOP ;  /* 0x0000000000007918 */ /* 0x000fd80000000000 */
[----:B------:R-:W-:-:S15]  /*84f0*/  DMUL R10, R8, R48 ;  /* 0x00000030080a7228 */ /* 0x000fde0000000000 */
[----:B------:R-:W-:-:S15]  /*8500*/  NOP ;  /* 0x0000000000007918 */ /* 0x000fde0000000000 */
[----:B------:R-:W-:-:S15]  /*8510*/  NOP ;  /* 0x0000000000007918 */ /* 0x000fde0000000000 */
[----:B------:R-:W-:-:S15]  /*8520*/  NOP ;  /* 0x0000000000007918 */ /* 0x000fde0000000000 */
[----:B------:R-:W-:-:S04]  /*8530*/  NOP ;  /* 0x0000000000007918 */ /* 0x000fc80000000000 */
[----:B------:R0:W1:Y:S02]  /*8540*/  DMUL R8, R8, R12 ;  /* 0x0000000c08087228 */ /* 0x0000640000000000 */
[----:B0-----:R-:W-:-:S15]  /*8550*/  IMAD.U32 R12, RZ, RZ, UR14 ;  /* 0x0000000eff0c7e24 */ /* 0x001fde000f8e00ff */
[----:B------:R-:W-:-:S15]  /*8560*/  NOP ;  /* 0x0000000000007918 */ /* 0x000fde0000000000 */
[----:B------:R-:W-:-:S15]  /*8570*/  NOP ;  /* 0x0000000000007918 */ /* 0x000fde0000000000 */
[----:B------:R-:W-:-:S15]  /*8580*/  NOP ;  /* 0x0000000000007918 */ /* 0x000fde0000000000 */
[----:B------:R-:W-:-:S02]  /*8590*/  NOP ;  /* 0x0000000000007918 */ /* 0x000fc40000000000 */
[----:B-1----:R-:W0:-:S15]  /*85a0*/  DMUL R8, R8, R8 ;  /* 0x0000000808087228 */ /* 0x002e1e0000000000 */
        /* <DEDUP_REMOVED lines=240> */
.L_x_4005:
[----:B------:R-:W-:Y:S01]  /*94b0*/  IMAD.MOV.U32 R10, RZ, RZ, 0x0 ;  /* 0x00000000ff0a7424 */ /* 0x000fe200078e00ff */
[----:B------:R-:W-:Y:S01]  /*94c0*/  LOP3.LUT P0, RZ, R9, 0x7fffffff, RZ, 0xc0, !PT ;  /* 0x7fffffff09ff7812 */ /* 0x000fe2000780c0ff */
[----:B------:R-:W-:-:S06]  /*94d0*/  IMAD.MOV.U32 R11, RZ, RZ, 0x7ff00000 ;  /* 0x7ff00000ff0b7424 */ /* 0x000fcc00078e00ff */
[----:B------:R-:W0:Y:S02]  /*94e0*/  DFMA R8, R8, R10, +INF ;  /* 0x7ff000000808742b */ /* 0x000e24000000000a */
[----:B0-----:R-:W-:Y:S02]  /*94f0*/  FSEL R14, R8, RZ, P0 ;  /* 0x000000ff080e7208 */ /* 0x001fe40000000000 */
[----:B------:R-:W-:-:S07]  /*9500*/  FSEL R15, R9, -QNAN , P0 ;  /* 0xfff00000090f7808 */ /* 0x000fce0000000000 */
.L_x_4006:
[----:B------:R-:W-:Y:S05]  /*9510*/  BSYNC.RECONVERGENT B0 ;  /* 0x0000000000007941 */ /* 0x000fea0003800200 */
.L_x_4004:
[----:B------:R-:W0:Y:S01]  /*9520*/  MUFU.RCP64H R9, R7 ;  /* 0x0000000700097308 */ /* 0x000e220000001800 */
[----:B------:R-:W-:Y:S01]  /*9530*/  IMAD.MOV.U32 R8, RZ, RZ, 0x1 ;  /* 0x00000001ff087424 */ /* 0x000fe200078e00ff */
[----:B------:R-:W-:Y:S01]  /*9540*/  FSETP.GEU.AND P2, PT, |R5|, 6.5827683646048100446e-37, PT ;  /* 0x036000000500780b */ /* 0x000fe20003f4e200 */
[----:B------:R-:W-:Y:S04]  /*9550*/  BSSY.RECONVERGENT B2, `(.L_x_4007) ;  /* 0x000002b000027945 */ /* 0x000fe80003800200 */
        /* <DEDUP_REMOVED lines=20> */
[----:B0-----:R0:W1:Y:S02]  /*96a0*/  DFMA R8, R10, R8, R10 ;  /* 0x000000080a08722b */ /* 0x001064000000000a */
[----:B0-----:R-:W-:Y:S02]  /*96b0*/  IMAD.MOV.U32 R10, RZ, RZ, R4 ;  /* 0x000000ffff0a7224 */ /* 0x001fe400078e0004 */
[----:B------:R-:W-:-:S15]  /*96c0*/  IMAD.MOV.U32 R11, RZ, RZ, R5 ;  /* 0x000000ffff0b7224 */ /* 0x000fde00078e0005 */
[----:B------:R-:W-:-:S15]  /*96d0*/  NOP ;  /* 0x0000000000007918 */ /* 0x000fde0000000000 */
[----:B------:R-:W-:-:S15]  /*96e0*/  NOP ;  /* 0x0000000000007918 */ /* 0x000fde0000000000 */
[----:B------:R-:W-:-:S15]  /*96f0*/  NOP ;  /* 0x0000000000007918 */ /* 0x000fde0000000000 */
[----:B-1----:R-:W0:-:S15]  /*9700*/  DMUL R54, R8, R10 ;  /* 0x0000000a08367228 */ /* 0x002e1e0000000000 */
        /* <DEDUP_REMOVED lines=13> */
[----:B------:R-:W-:-:S07]  /*97e0*/  MOV R0, 0x9800 ;  /* 0x0000980000007802 */ /* 0x000fce0000000f00 */
[----:B-----5:R-:W-:Y:S05]  /*97f0*/  CALL.REL.NOINC `($__internal_145_$__cuda_sm20_div_rn_f64_full) ;  /* 0x00000a6400ec7944 */ /* 0x020fea0003c00000 */
.L_x_4008:
[----:B------:R-:W-:Y:S05]  /*9800*/  BSYNC.RECONVERGENT B2 ;  /* 0x0000000000027941 */ /* 0x000fea0003800200 */
.L_x_4007:
        /* <DEDUP_REMOVED lines=210> */
.L_x_4003:
[----:B------:R-:W0:Y:S02]  /*a530*/  DSETP.GE.AND P0, PT, R6, 1, PT ;  /* 0x3ff000000600742a */ /* 0x000e240003f06000 */
[----:B0-----:R-:W-:Y:S05]  /*a540*/  @!P0 BRA `(.L_x_4009) ;  /* 0x0000002400ec8947 */ /* 0x001fea0003800000 */
[----:B------:R-:W-:Y:S01]  /*a550*/  FSEL R6, R8, R10, !P1 ;  /* 0x0000000a08067208 */ /* 0x000fe20004800000 */
[----:B------:R-:W-:Y:S01]  /*a560*/  BSSY.RECONVERGENT B2, `(.L_x_4010) ;  /* 0x0000162000027945 */ /* 0x000fe20003800200 */
[----:B------:R-:W-:-:S06]  /*a570*/  FSEL R7, R9, R11, !P1 ;  /* 0x0000000b09077208 */ /* 0x000fcc0004800000 */
        /* <DEDUP_REMOVED lines=16> */
[C---:B0-----:R-:W-:Y:S02]  /*a680*/  FSETP.GEU.FTZ.AND P0, PT, R5.reuse, 1.7916666269302368164, PT ;  /* 0x3fe555550500780b */ /* 0x041fe40003f1e000 */
[----:B------:R-:W-:-:S04]  /*a690*/  FSETP.GT.FTZ.AND P2, PT, R5, -1.6999999284744262695, PT ;  /* 0xbfd999990500780b */ /* 0x000fc80003f54000 */
[----:B------:R-:W-:-:S13]  /*a6a0*/  PLOP3.LUT P0, PT, P0, P2, PT, 0xf2, 0x2f ;  /* 0x00000000002f781c */ /* 0x000fda0000705e72 */
[----:B------:R-:W-:Y:S05]  /*a6b0*/  @P0 BRA `(.L_x_4011) ;  /* 0x0000000800300947 */ /* 0x000fea0003800000 */
[----:B------:R-:W-:Y:S01]  /*a6c0*/  FSEL R14, R10, R8, !P1 ;  /* 0x000000080a0e7208 */ /* 0x000fe20004800000 */
[----:B------:R-:W-:Y:S01]  /*a6d0*/  IMAD.MOV.U32 R4, RZ, RZ, 0x1 ;  /* 0x00000001ff047424 */ /* 0x000fe200078e00ff */
[----:B------:R-:W-:Y:S01]  /*a6e0*/  FSEL R15, R11, R9, !P1 ;  /* 0x000000090b0f7208 */ /* 0x000fe20004800000 */
[----:B------:R-:W-:Y:S05]  /*a6f0*/  BSSY.RECONVERGENT B3, `(.L_x_4012) ;  /* 0x000003a000037945 */ /* 0x000fea0003800200 */
[----:B------:R-:W0:Y:S02]  /*a700*/  DFMA R14, R14, R14, R6 ;  /* 0x0000000e0e0e722b */ /* 0x000e240000000006 */
[----:B0-----:R-:W-:-:S15]  /*a710*/  FSETP.GEU.AND P2, PT, |R15|, 6.5827683646048100446e-37, PT ;  /* 0x036000000f00780b */ /* 0x001fde0003f4e200 */
[----:B------:R-:W-:-:S15]  /*a720*/  NOP ;  /* 0x0000000000007918 */ /* 0x000fde0000000000 */
[----:B------:R-:W-:-:S15]  /*a730*/  NOP ;  /* 0x0000000000007918 */ /* 0x000fde0000000000 */
[----:B------:R-:W-:-:S15]  /*a740*/  NOP ;  /* 0x0000000000007918 */ /* 0x000fde0000000000 */
[----:B------:R-:W-:-:S02]  /*a750*/  NOP ;  /* 0x0000000000007918 */ /* 0x000fc40000000000 */
        /* <DEDUP_REMOVED lines=51> */
.L_x_4013:
[----:B------:R-:W-:Y:S05]  /*aa90*/  BSYNC.RECONVERGENT B3 ;  /* 0x0000000000037941 */ /* 0x000fea0003800200 */
.L_x_4012:
        /* <DEDUP_REMOVED lines=78> */
.L_x_4011:
        /* <DEDUP_REMOVED lines=186> */
.L_x_4015:
[----:B------:R-:W-:Y:S01]  /*bb20*/  IMAD.MOV.U32 R4, RZ, RZ, 0x0 ;  /* 0x00000000ff047424 */ /* 0x000fe200078e00ff */
[----:B------:R-:W-:Y:S01]  /*bb30*/  LOP3.LUT P0, RZ, R7, 0x7fffffff, RZ, 0xc0, !PT ;  /* 0x7fffffff07ff7812 */ /* 0x000fe2000780c0ff */
[----:B------:R-:W-:-:S06]  /*bb40*/  IMAD.MOV.U32 R5, RZ, RZ, 0x7ff00000 ;  /* 0x7ff00000ff057424 */ /* 0x000fcc00078e00ff */
[----:B------:R-:W0:Y:S02]  /*bb50*/  DFMA R6, R6, R4, +INF ;  /* 0x7ff000000606742b */ /* 0x000e240000000004 */
[----:B0-----:R-:W-:Y:S02]  /*bb60*/  FSEL R14, R6, RZ, P0 ;  /* 0x000000ff060e7208 */ /* 0x001fe40000000000 */
[----:B------:R-:W-:-:S07]  /*bb70*/  FSEL R15, R7, -QNAN , P0 ;  /* 0xfff00000070f7808 */ /* 0x000fce0000000000 */
.L_x_4014:
[----:B------:R-:W-:Y:S05]  /*bb80*/  BSYNC.RECONVERGENT B2 ;  /* 0x0000000000027941 */ /* 0x000fea0003800200 */
.L_x_4010:
[----:B------:R-:W-:Y:S01]  /*bb90*/  DADD R10, -RZ, |R18| ;  /* 0x00000000ff0a7229 */ /* 0x000fe20000000512 */
[----:B------:R-:W-:Y:S01]  /*bba0*/  IMAD.MOV.U32 R4, RZ, RZ, 0x1 ;  /* 0x00000001ff047424 */ /* 0x000fe200078e00ff */
[----:B------:R-:W-:-:S15]  /*bbb0*/  BSSY.RECONVERGENT B2, `(.L_x_4016) ;  /* 0x000003e000027945 */ /* 0x000fde0003800200 */
[----:B------:R-:W-:-:S15]  /*bbc0*/  NOP ;  /* 0x0000000000007918 */ /* 0x000fde0000000000 */
[----:B------:R-:W-:-:S15]  /*bbd0*/  NOP ;  /* 0x0000000000007918 */ /* 0x000fde0000000000 */
[----:B------:R-:W-:-:S15]  /*bbe0*/  NOP ;  /* 0x0000000000007918 */ /* 0x000fde0000000000 */
[----:B------:R-:W-:-:S02]  /*bbf0*/  NOP ;  /* 0x0000000000007918 */ /* 0x000fc40000000000 */
        /* <DEDUP_REMOVED lines=47> */
[----:B------:R-:W-:-:S15]  /*bef0*/  FSETP.GT.AND P0, PT, |R0|, 1.469367938527859385e-39, PT ;  /* 0x001000000000780b */ /* 0x000fde0003f04200 */
[----:B------:R-:W-:-:S15]  /*bf00*/  NOP ;  /* 0x0000000000007918 */ /* 0x000fde0000000000 */
[----:B------:R-:W-:-:S15]  /*bf10*/  NOP ;  /* 0x0000000000007918 */ /* 0x000fde0000000000 */
[----:B------:R-:W-:-:S12]  /*bf20*/  NOP ;  /* 0x0000000000007918 */ /* 0x000fd80000000000 */
[----:B------:R0:W1:Y:S02]  /*bf30*/  DSETP.GEU.AND P1, PT, |R16|, |R18|, PT ;  /* 0x400000121000722a */ /* 0x0000640003f2e200 */
[----:B-1----:R-:W-:Y:S05]  /*bf40*/  @P0 BRA P2, `(.L_x_4017) ;  /* 0x0000000000100947 */ /* 0x002fea0001000000 */
[----:B------:R-:W-:Y:S01]  /*bf50*/  IMAD.MOV.U32 R4, RZ, RZ, R10 ;  /* 0x000000ffff047224 */ /* 0x000fe200078e000a */
[----:B------:R-:W-:Y:S01]  /*bf60*/  MOV R0, 0xbf90 ;  /* 0x0000bf9000007802 */ /* 0x000fe20000000f00 */
[----:B------:R-:W-:-:S07]  /*bf70*/  IMAD.MOV.U32 R5, RZ, RZ, R11 ;  /* 0x000000ffff057224 */ /* 0x000fce00078e000b */
[----:B0----5:R-:W-:Y:S05]  /*bf80*/  CALL.REL.NOINC `($__internal_145_$__cuda_sm20_div_rn_f64_full) ;  /* 0x00000a4000087944 */ /* 0x021fea0003c00000 */
.L_x_4017:
[----:B------:R-:W-:Y:S05]  /*bf90*/  BSYNC.RECONVERGENT B2 ;  /* 0x0000000000027941 */ /* 0x000fea0003800200 */
.L_x_4016:
[----:B------:R-:W-:Y:S01]  /*bfa0*/  IMAD.MOV.U32 R6, RZ, RZ, -0x2449a4b7 ;  /* 0xdbb65b49ff067424 */ /* 0x000fe200078e00ff */
[----:B------:R-:W-:Y:S01]  /*bfb0*/  UMOV UR12, 0x2a25ff7e ;  /* 0x2a25ff7e000c7882 */ /* 0x000fe20000000000 */
[----:B------:R-:W-:Y:S01]  /*bfc0*/  IMAD.MOV.U32 R7, RZ, RZ, 0x3f2d3b63 ;  /* 0x3f2d3b63ff077424 */ /* 0x000fe200078e00ff */
[----:B------:R-:W-:Y:S01]  /*bfd0*/  UMOV UR13, 0x3ef53e1d ;  /* 0x3ef53e1d000d7882 */ /* 0x000fe20000000000 */
[----:B------:R-:W1:Y:S01]  /*bfe0*/  DMUL R4, R54, R54 ;  /* 0x0000003636047228 */ /* 0x000e620000000000 */
[----:B------:R-:W-:-:S15]  /*bff0*/  ISETP.GE.AND P2, PT, R17, RZ, PT ;  /* 0x000000ff1100720c */ /* 0x000fde0003f46270 */
[----:B------:R-:W-:-:S15]  /*c000*/  NOP ;  /* 0x0000000000007918 */ /* 0x000fde0000000000 */
[----:B------:R-:W-:-:S15]  /*c010*/  NOP ;  /* 0x0000000000007918 */ /* 0x000fde0000000000 */
[----:B------:R-:W-:-:S15]  /*c020*/  NOP ;  /* 0x0000000000007918 */ /* 0x000fde0000000000 */
[----:B------:R-:W-:-:S03]  /*c030*/  NOP ;  /* 0x0000000000007918 */ /* 0x000fc60000000000 */
[----:B-1----:R-:W1:Y:S01]  /*c040*/  DFMA R6, R4, -UR12, R6 ;  /* 0x8000000c04067c2b */ /* 0x002e620008000006 */
[----:B------:R-:W-:Y:S01]  /*c050*/  UMOV UR12, 0x8dde082e ;  /* 0x8dde082e000c7882 */ /* 0x000fe20000000000 */
[----:B------:R-:W-:-:S15]  /*c060*/  UMOV UR13, 0x3f531278 ;  /* 0x3f531278000d7882 */ /* 0x000fde0000000000 */
[----:B------:R-:W-:-:S15]  /*c070*/  NOP ;  /* 0x0000000000007918 */ /* 0x000fde0000000000 */
[----:B------:R-:W-:-:S15]  /*c080*/  NOP ;  /* 0x0000000000007918 */ /* 0x000fde0000000000 */
[----:B------:R-:W-:-:S15]  /*c090*/  NOP ;  /* 0x0000000000007918 */ /* 0x000fde0000000000 */
[----:B------:R-:W-:-:S02]  /*c0a0*/  NOP ;  /* 0x0000000000007918 */ /* 0x000fc40000000000 */
[----:B-1----:R-:W1:Y:S01]  /*c0b0*/  DFMA R6, R4, R6, -UR12 ;  /* 0x8000000c04067e2b */ /* 0x002e620008000006 */
[----:B------:R-:W-:Y:S01]  /*c0c0*/  UMOV UR12, 0xc8249315 ;  /* 0xc8249315000c7882 */ /* 0x000fe20000000000 */
[----:B------:R-:W-:-:S15]  /*c0d0*/  UMOV UR13, 0x3f6f9690 ;  /* 0x3f6f9690000d7882 */ /* 0x000fde0000000000 */
[----:B------:R-:W-:-:S15]  /*c0e0*/  NOP ;  /* 0x0000000000007918 */ /* 0x000fde0000000000 */
[----:B------:R-:W-:-:S15]  /*c0f0*/  NOP ;  /* 0x0000000000007918 */ /* 0x000fde0000000000 */
[----:B------:R-:W-:-:S15]  /*c100*/  NOP ;  /* 0x0000000000007918 */ /* 0x000fde0000000000 */
[----:B------:R-:W-:-:S02]  /*c110*/  NOP ;  /* 0x0000000000007918 */ /* 0x000fc40000000000 */
[----:B-1----:R-:W1:Y:S01]  /*c120*/  DFMA R6, R4, R6, UR12 ;  /* 0x0000000c04067e2b */ /* 0x002e620008000006 */
        /* <DEDUP_REMOVED lines=97> */
[----:B-1----:R-:W-:Y:S01]  /*c740*/  DFMA R6, R4, R6, UR12 ;  /* 0x0000000c04067e2b */ /* 0x002fe20008000006 */
        /* <DEDUP_REMOVED lines=16> */
[----:B------:R-:W1:Y:S02]  /*c850*/  DADD R10, -RZ, |R16| ;  /* 0x00000000ff0a7229 */ /* 0x000e640000000510 */
[----:B-1----:R-:W-:Y:S02]  /*c860*/  FSEL R8, R8, R10, !P0 ;  /* 0x0000000a08087208 */ /* 0x002fe40004000000 */
[----:B------:R-:W-:Y:S02]  /*c870*/  FSEL R9, R9, R11, !P0 ;  /* 0x0000000b09097208 */ /* 0x000fe40004000000 */
[----:B------:R-:W-:-:S15]  /*c880*/  @!P1 PLOP3.LUT P0, PT, P2, PT, PT, 0x80, 0x8 ;  /* 0x000000000008981c */ /* 0x000fde000170f070 */
[----:B------:R-:W-:-:S15]  /*c890*/  NOP ;  /* 0x0000000000007918 */ /* 0x000fde0000000000 */
[----:B------:R-:W-:-:S15]  /*c8a0*/  NOP ;  /* 0x0000000000007918 */ /* 0x000fde0000000000 */
[----:B------:R-:W-:-:S13]  /*c8b0*/  NOP ;  /* 0x0000000000007918 */ /* 0x000fda0000000000 */
[----:B------:R-:W1:-:S15]  /*c8c0*/  DFMA R6, R4, R6, -UR12 ;  /* 0x8000000c04067e2b */ /* 0x000e5e0008000006 */
[----:B------:R-:W-:-:S15]  /*c8d0*/  NOP ;  /* 0x0000000000007918 */ /* 0x000fde0000000000 */
[----:B------:R-:W-:-:S15]  /*c8e0*/  NOP ;  /* 0x0000000000007918 */ /* 0x000fde0000000000 */
[----:B------:R-:W-:-:S15]  /*c8f0*/  NOP ;  /* 0x0000000000007918 */ /* 0x000fde0000000000 */
[----:B------:R-:W-:-:S04]  /*c900*/  NOP ;  /* 0x0000000000007918 */ /* 0x000fc80000000000 */
[----:B-1----:R-:W1:-:S15]  /*c910*/  DMUL R6, R4, R6 ;  /* 0x0000000604067228 */ /* 0x002e5e0000000000 */
[----:B------:R-:W-:-:S15]  /*c920*/  NOP ;  /* 0x0000000000007918 */ /* 0x000fde0000000000 */
[----:B------:R-:W-:-:S15]  /*c930*/  NOP ;  /* 0x0000000000007918 */ /* 0x000fde0000000000 */
[----:B------:R-:W-:-:S15]  /*c940*/  NOP ;  /* 0x0000000000007918 */ /* 0x000fde0000000000 */
[----:B------:R-:W-:-:S04]  /*c950*/  NOP ;  /* 0x0000000000007918 */ /* 0x000fc80000000000 */
[----:B-1----:R1:W2:Y:S02]  /*c960*/  DFMA R54, R6, R54, R54 ;  /* 0x000000360636722b */ /* 0x0022a40000000036 */
[----:B-1----:R-:W-:Y:S02]  /*c970*/  @!P1 IMAD.MOV.U32 R6, RZ, RZ, 0x54442d18 ;  /* 0x54442d18ff069424 */ /* 0x002fe400078e00ff */
[----:B------:R-:W-:-:S15]  /*c980*/  @!P1 IMAD.MOV.U32 R7, RZ, RZ, 0x3ff921fb ;  /* 0x3ff921fbff079424 */ /* 0x000fde00078e00ff */
[----:B------:R-:W-:-:S15]  /*c990*/  NOP ;  /* 0x0000000000007918 */ /* 0x000fde0000000000 */
[----:B------:R-:W-:-:S15]  /*c9a0*/  NOP ;  /* 0x0000000000007918 */ /* 0x000fde0000000000 */
[----:B------:R-:W-:-:S15]  /*c9b0*/  NOP ;  /* 0x0000000000007918 */ /* 0x000fde0000000000 */
[----:B--2---:R-:W1:Y:S02]  /*c9c0*/  @!P1 DADD R4, -RZ, -R54 ;  /* 0x00000000ff049229 */ /* 0x004e640000000936 */
[----:B-1----:R-:W-:Y:S02]  /*c9d0*/  @!P1 FSEL R4, R54, R4, !P0 ;  /* 0x0000000436049208 */ /* 0x002fe40004000000 */
        /* <DEDUP_REMOVED lines=12> */
[----:B------:R-:W1:Y:S02]  /*caa0*/  @P1 DADD R6, -R54, R6 ;  /* 0x0000000036061229 */ /* 0x000e640000000106 */
[----:B-1----:R-:W-:Y:S02]  /*cab0*/  @P1 FSEL R4, R6, R54, !P0 ;  /* 0x0000003606041208 */ /* 0x002fe40004000000 */
[----:B------:R-:W-:-:S15]  /*cac0*/  @P1 FSEL R5, R7, R55, !P0 ;  /* 0x0000003707051208 */ /* 0x000fde0004000000 */
[----:B------:R-:W-:-:S15]  /*cad0*/  NOP ;  /* 0x0000000000007918 */ /* 0x000fde0000000000 */
[----:B------:R-:W-:-:S15]  /*cae0*/  NOP ;  /* 0x0000000000007918 */ /* 0x000fde0000000000 */
[----:B------:R-:W-:-:S15]  /*caf0*/  NOP ;  /* 0x0000000000007918 */ /* 0x000fde0000000000 */
[----:B------:R-:W1:Y:S02]  /*cb00*/  DSETP.NEU.AND P3, PT, R8, RZ, PT ;  /* 0x000000ff0800722a */ /* 0x000e640003f6d000 */
[----:B-1----:R-:W-:Y:S01]  /*cb10*/  @P3 IMAD.MOV.U32 R6, RZ, RZ, 0x4002d97c ;  /* 0x4002d97cff063424 */ /* 0x002fe200078e00ff */
        /* <DEDUP_REMOVED lines=8> */
[----:B------:R-:W1:Y:S02]  /*cba0*/  @P3 DSETP.NEU.AND P4, PT, |R16|, |R18|, PT ;  /* 0x400000121000322a */ /* 0x000e640003f8d200 */
[----:B-1----:R-:W-:Y:S02]  /*cbb0*/  @P3 FSEL R5, R11, R5, !P4 ;  /* 0x000000050b053208 */ /* 0x002fe40006000000 */
        /* <DEDUP_REMOVED lines=18> */
[----:B------:R-:W1:Y:S02]  /*cce0*/  DMUL R14, R14, 0.5 ;  /* 0x3fe000000e0e7828 */ /* 0x000e640000000000 */
[----:B-1----:R-:W-:Y:S05]  /*ccf0*/  BRA `(.L_x_3984) ;  /* 0x0000005400807947 */ /* 0x002fea0003800000 */
.L_x_4009:
[----:B------:R-:W-:Y:S01]  /*cd00*/  FSEL R6, R8, R10, !P1 ;  /* 0x0000000a08067208 */ /* 0x000fe20004800000 */
[----:B------:R-:W0:Y:S01]  /*cd10*/  DMUL R4, R4, R4 ;  /* 0x0000000404047228 */ /* 0x000e220000000000 */
[----:B------:R-:W-:Y:S01]  /*cd20*/  FSEL R7, R9, R11, !P1 ;  /* 0x0000000b09077208 */ /* 0x000fe20004800000 */
[----:B------:R-:W-:Y:S01]  /*cd30*/  UMOV UR12, 0x66666666 ;  /* 0x66666666000c7882 */ /* 0x000fe20000000000 */
[----:B------:R-:W-:-:S15]  /*cd40*/  UMOV UR13, 0x3fe66666 ;  /* 0x3fe66666000d7882 */ /* 0x000fde0000000000 */
[----:B------:R-:W-:-:S15]  /*cd50*/  NOP ;  /* 0x0000000000007918 */ /* 0x000fde0000000000 */
[----:B------:R-:W-:-:S15]  /*cd60*/  NOP ;  /* 0x0000000000007918 */ /* 0x000fde0000000000 */
[----:B------:R-:W-:-:S15]  /*cd70*/  NOP ;  /* 0x0000000000007918 */ /* 0x000fde0000000000 */
[----:B------:R-:W-:-:S01]  /*cd80*/  NOP ;  /* 0x0000000000007918 */ /* 0x000fc20000000000 */
[----:B0-----:R-:W0:-:S15]  /*cd90*/  DFMA R4, R6, R6, R4 ;  /* 0x000000060604722b */ /* 0x001e1e0000000004 */
[----:B------:R-:W-:-:S15]  /*cda0*/  NOP ;  /* 0x0000000000007918 */ /* 0x000fde0000000000 */
[----:B------:R-:W-:-:S15]  /*cdb0*/  NOP ;  /* 0x0000000000007918 */ /* 0x000fde0000000000 */
[----:B------:R-:W-:-:S15]  /*cdc0*/  NOP ;  /* 0x0000000000007918 */ /* 0x000fde0000000000 */
[----:B------:R-:W-:-:S04]  /*cdd0*/  NOP ;  /* 0x0000000000007918 */ /* 0x000fc80000000000 */
[----:B0-----:R-:W0:Y:S02]  /*cde0*/  DSETP.GTU.AND P0, PT, R4, UR12, PT ;  /* 0x0000000c04007e2a */ /* 0x001e24000bf0c000 */
[----:B0-----:R-:W-:Y:S05]  /*cdf0*/  @P0 BRA `(.L_x_4018) ;  /* 0x0000001c00200947 */ /* 0x001fea0003800000 */
[----:B------:R-:W-:Y:S01]  /*ce00*/  ISETP.GT.AND P0, PT, R5, 0xfffff, PT ;  /* 0x000fffff0500780c */ /* 0x000fe20003f04270 */
[----:B------:R-:W-:Y:S01]  /*ce10*/  IMAD.MOV.U32 R0, RZ, RZ, R5 ;  /* 0x000000ffff007224 */ /* 0x000fe200078e0005 */
[----:B------:R-:W-:Y:S01]  /*ce20*/  BSSY.RECONVERGENT B0, `(.L_x_4019) ;  /* 0x00000bb000007945 */ /* 0x000fe20003800200 */
[----:B------:R-:W-:Y:S02]  /*ce30*/  IMAD.MOV.U32 R12, RZ, RZ, R4 ;  /* 0x000000ffff0c7224 */ /* 0x000fe400078e0004 */
[----:B------:R-:W-:-:S08]  /*ce40*/  IMAD.MOV.U32 R15, RZ, RZ, -0x3ff ;  /* 0xfffffc01ff0f7424 */ /* 0x000fd000078e00ff */
[----:B------:R-:W0:Y:S01]  /*ce50*/  @!P0 DMUL R4, R4, 1.80143985094819840000e+16 ;  /* 0x4350000004048828 */ /* 0x000e220000000000 */
[----:B------:R-:W-:Y:S02]  /*ce60*/  @!P0 IMAD.MOV.U32 R15, RZ, RZ, -0x435 ;  /* 0xfffffbcbff0f8424 */ /* 0x000fe400078e00ff */
        /* <DEDUP_REMOVED lines=9> */
[----:B------:R-:W-:Y:S01]  /*cf00*/  LOP3.LUT R5, R4, 0x3ff00000, RZ, 0xfc, !PT ;  /* 0x3ff0000004057812 */ /* 0x000fe200078efcff */
[----:B------:R-:W-:-:S03]  /*cf10*/  IMAD.MOV.U32 R4, RZ, RZ, R12 ;  /* 0x000000ffff047224 */ /* 0x000fc600078e000c */
        /* <DEDUP_REMOVED lines=165> */
.L_x_4020:
[----:B------:R-:W-:Y:S01]  /*d970*/  IMAD.MOV.U32 R12, RZ, RZ, 0x0 ;  /* 0x00000000ff0c7424 */ /* 0x000fe200078e00ff */
[----:B------:R-:W-:Y:S01]  /*d980*/  LOP3.LUT P0, RZ, R5, 0x7fffffff, RZ, 0xc0, !PT ;  /* 0x7fffffff05ff7812 */ /* 0x000fe2000780c0ff */
[----:B------:R-:W-:-:S06]  /*d990*/  IMAD.MOV.U32 R13, RZ, RZ, 0x7ff00000 ;  /* 0x7ff00000ff0d7424 */ /* 0x000fcc00078e00ff */
[----:B------:R-:W0:Y:S02]  /*d9a0*/  DFMA R4, R4, R12, +INF ;  /* 0x7ff000000404742b */ /* 0x000e24000000000c */
[----:B0-----:R-:W-:Y:S02]  /*d9b0*/  FSEL R14, R4, RZ, P0 ;  /* 0x000000ff040e7208 */ /* 0x001fe40000000000 */
[----:B------:R-:W-:-:S07]  /*d9c0*/  FSEL R15, R5, -QNAN , P0 ;  /* 0xfff00000050f7808 */ /* 0x000fce0000000000 */
.L_x_4021:
[----:B------:R-:W-:Y:S05]  /*d9d0*/  BSYNC.RECONVERGENT B0 ;  /* 0x0000000000007941 */ /* 0x000fea0003800200 */
.L_x_4019:
[----:B------:R-:W0:Y:S01]  /*d9e0*/  MUFU.RCP64H R13, R7 ;  /* 0x00000007000d7308 */ /* 0x000e220000001800 */
[----:B------:R-:W-:Y:S01]  /*d9f0*/  IMAD.MOV.U32 R4, RZ, RZ, R6 ;  /* 0x000000ffff047224 */ /* 0x000fe200078e0006 */
[----:B------:R-:W-:Y:S01]  /*da00*/  FSEL R8, R10, R8, !P1 ;  /* 0x000000080a087208 */ /* 0x000fe20004800000 */
[----:B------:R-:W-:Y:S01]  /*da10*/  IMAD.MOV.U32 R5, RZ, RZ, R7 ;  /* 0x000000ffff057224 */ /* 0x000fe200078e0007 */
[----:B------:R-:W-:Y:S01]  /*da20*/  FSEL R9, R11, R9, !P1 ;  /* 0x000000090b097208 */ /* 0x000fe20004800000 */
[----:B------:R-:W-:Y:S01]  /*da30*/  IMAD.MOV.U32 R12, RZ, RZ, 0x1 ;  /* 0x00000001ff0c7424 */ /* 0x000fe200078e00ff */
[----:B------:R-:W-:Y:S02]  /*da40*/  BSSY.RECONVERGENT B2, `(.L_x_4022) ;  /* 0x000002d000027945 */ /* 0x000fe40003800200 */
[----:B------:R-:W-:-:S03]  /*da50*/  FSETP.GEU.AND P2, PT, |R9|, 6.5827683646048100446e-37, PT ;  /* 0x036000000900780b */ /* 0x000fc60003f4e200 */
        /* <DEDUP_REMOVED lines=43> */
.L_x_4023:
[----:B------:R-:W-:Y:S05]  /*dd10*/  BSYNC.RECONVERGENT B2 ;  /* 0x0000000000027941 */ /* 0x000fea0003800200 */
.L_x_4022:
        /* <DEDUP_REMOVED lines=214> */
.L_x_4018:
[----:B------:R-:W-:Y:S01]  /*ea80*/  LOP3.LUT R5, R7, 0xfffffff8, RZ, 0xc0, !PT ;  /* 0xfffffff807057812 */ /* 0x000fe200078ec0ff */
[----:B------:R-:W-:Y:S01]  /*ea90*/  IMAD.MOV.U32 R4, RZ, RZ, RZ ;  /* 0x000000ffff047224 */ /* 0x000fe200078e00ff */
[----:B------:R-:W-:Y:S01]  /*eaa0*/  FSEL R15, R11, R9, !P1 ;  /* 0x000000090b0f7208 */ /* 0x000fe20004800000 */
[----:B------:R-:W-:Y:S01]  /*eab0*/  BSSY.RECONVERGENT B0, `(.L_x_4024) ;  /* 0x00000eb000007945 */ /* 0x000fe20003800200 */
[----:B------:R-:W-:-:S03]  /*eac0*/  FSEL R14, R10, R8, !P1 ;  /* 0x000000080a0e7208 */ /* 0x000fc60004800000 */
[----:B------:R-:W0:-:S15]  /*ead0*/  DADD R6, R6, -R4 ;  /* 0x0000000006067229 */ /* 0x000e1e0000000804 */
[----:B------:R-:W-:-:S15]  /*eae0*/  NOP ;  /* 0x0000000000007918 */ /* 0x000fde0000000000 */
[----:B------:R-:W-:-:S15]  /*eaf0*/  NOP ;  /* 0x0000000000007918 */ /* 0x000fde0000000000 */
[----:B------:R-:W-:-:S15]  /*eb00*/  NOP ;  /* 0x0000000000007918 */ /* 0x000fde0000000000 */
[----:B------:R-:W-:-:S04]  /*eb10*/  NOP ;  /* 0x0000000000007918 */ /* 0x000fc80000000000 */
[----:B------:R-:W-:-:S15]  /*eb20*/  DMUL R12, R4, R4 ;  /* 0x00000004040c7228 */ /* 0x000fde0000000000 */
[----:B------:R-:W-:-:S15]  /*eb30*/  NOP ;  /* 0x0000000000007918 */ /* 0x000fde0000000000 */
[----:B------:R-:W-:-:S15]  /*eb40*/  NOP ;  /* 0x0000000000007918 */ /* 0x000fde0000000000 */
[----:B------:R-:W-:-:S15]  /*eb50*/  NOP ;  /* 0x0000000000007918 */ /* 0x000fde0000000000 */
[----:B------:R-:W-:-:S04]  /*eb60*/  NOP ;  /* 0x0000000000007918 */ /* 0x000fc80000000000 */
[----:B------:R1:W2:Y:S02]  /*eb70*/  DADD R48, R4, R4 ;  /* 0x0000000004307229 */ /* 0x0002a40000000004 */
[----:B-1----:R-:W-:-:S15]  /*eb80*/  LOP3.LUT R5, R15, 0xfffffff8, RZ, 0xc0, !PT ;  /* 0xfffffff80f057812 */ /* 0x002fde00078ec0ff */
[----:B------:R-:W-:-:S15]  /*eb90*/  NOP ;  /* 0x0000000000007918 */ /* 0x000fde0000000000 */
[----:B------:R-:W-:-:S15]  /*eba0*/  NOP ;  /* 0x0000000000007918 */ /* 0x000fde0000000000 */
[----:B------:R-:W-:-:S15]  /*ebb0*/  NOP ;  /* 0x0000000000007918 */ /* 0x000fde0000000000 */
[----:B------:R-:W-:-:S02]  /*ebc0*/  NOP ;  /* 0x0000000000007918 */ /* 0x000fc40000000000 */
[----:B------:R-:W-:-:S15]  /*ebd0*/  DADD R14, -R4, R14 ;  /* 0x00000000040e7229 */ /* 0x000fde000000010e */
        /* <DEDUP_REMOVED lines=9> */
[----:B------:R0:W-:Y:S02]  /*ec70*/  DADD R56, R4, R4 ;  /* 0x0000000004387229 */ /* 0x0001e40000000004 */
[----:B0-----:R-:W-:-:S15]  /*ec80*/  LOP3.LUT R5, R7, 0xfffffff8, RZ, 0xc0, !PT ;  /* 0xfffffff807057812 */ /* 0x001fde00078ec0ff */
        /* <DEDUP_REMOVED lines=9> */
[----:B--2---:R-:W-:-:S15]  /*ed20*/  DMUL R52, R4, R48 ;  /* 0x0000003004347228 */ /* 0x004fde0000000000 */
[----:B------:R-:W-:-:S15]  /*ed30*/  NOP ;  /* 0x0000000000007918 */ /* 0x000fde0000000000 */
[----:B------:R-:W-:-:S15]  /*ed40*/  NOP ;  /* 0x0000000000007918 */ /* 0x000fde0000000000 */
[----:B------:R-:W-:-:S15]  /*ed50*/  NOP ;  /* 0x0000000000007918 */ /* 0x000fde0000000000 */
[----:B------:R-:W-:-:S04]  /*ed60*/  NOP ;  /* 0x0000000000007918 */ /* 0x000fc80000000000 */
[----:B0-----:R0:W-:Y:S02]  /*ed70*/  DMUL R8, R10, R48 ;  /* 0x000000300a087228 */ /* 0x0011e40000000000 */
[----:B0-----:R-:W-:Y:S01]  /*ed80*/  LOP3.LUT R49, R15, 0xfffffff8, RZ, 0xc0, !PT ;  /* 0xfffffff80f317812 */ /* 0x001fe200078ec0ff */
[----:B------:R-:W-:-:S15]  /*ed90*/  IMAD.MOV.U32 R48, RZ, RZ, RZ ;  /* 0x000000ffff307224 */ /* 0x000fde00078e00ff */
[----:B------:R-:W-:-:S15]  /*eda0*/  NOP ;  /* 0x0000000000007918 */ /* 0x000fde0000000000 */
[----:B------:R-:W-:-:S15]  /*edb0*/  NOP ;  /* 0x0000000000007918 */ /* 0x000fde0000000000 */
[----:B------:R-:W-:-:S15]  /*edc0*/  NOP ;  /* 0x0000000000007918 */ /* 0x000fde0000000000 */
[----:B------:R-:W-:-:S01]  /*edd0*/  NOP ;  /* 0x0000000000007918 */ /* 0x000fc20000000000 */
[----:B------:R-:W-:-:S15]  /*ede0*/  DMUL R20, R4, R4 ;  /* 0x0000000404147228 */ /* 0x000fde0000000000 */
[----:B------:R-:W-:-:S15]  /*edf0*/  NOP ;  /* 0x0000000000007918 */ /* 0x000fde0000000000 */
[----:B------:R-:W-:-:S15]  /*ee00*/  NOP ;  /* 0x0000000000007918 */ /* 0x000fde0000000000 */
[----:B------:R-:W-:-:S15]  /*ee10*/  NOP ;  /* 0x0000000000007918 */ /* 0x000fde0000000000 */
[----:B------:R-:W-:-:S04]  /*ee20*/  NOP ;  /* 0x0000000000007918 */ /* 0x000fc80000000000 */
[----:B------:R-:W0:-:S15]  /*ee30*/  DADD R4, R4, R4 ;  /* 0x0000000004047229 */ /* 0x000e1e0000000004 */
[----:B------:R-:W-:-:S15]  /*ee40*/  NOP ;  /* 0x0000000000007918 */ /* 0x000fde0000000000 */
[----:B------:R-:W-:-:S15]  /*ee50*/  NOP ;  /* 0x0000000000007918 */ /* 0x000fde0000000000 */
[----:B------:R-:W-:-:S15]  /*ee60*/  NOP ;  /* 0x0000000000007918 */ /* 0x000fde0000000000 */
[----:B------:R-:W-:-:S04]  /*ee70*/  NOP ;  /* 0x0000000000007918 */ /* 0x000fc80000000000 */
[----:B0-----:R-:W-:-:S15]  /*ee80*/  DMUL R6, R10, R4 ;  /* 0x000000040a067228 */ /* 0x001fde0000000000 */
        /* <DEDUP_REMOVED lines=24> */
[----:B------:R-:W1:-:S15]  /*f010*/  DADD R10, R48, R48 ;  /* 0x00000000300a7229 */ /* 0x000e5e0000000030 */
[----:B------:R-:W-:-:S15]  /*f020*/  NOP ;  /* 0x0000000000007918 */ /* 0x000fde0000000000 */
[----:B------:R-:W-:-:S15]  /*f030*/  NOP ;  /* 0x0000000000007918 */ /* 0x000fde0000000000 */
[----:B------:R-:W-:-:S15]  /*f040*/  NOP ;  /* 0x0000000000007918 */ /* 0x000fde0000000000 */
[----:B------:R-:W-:-:S04]  /*f050*/  NOP ;  /* 0x0000000000007918 */ /* 0x000fc80000000000 */
[----:B0-----:R0:W2:-:S15]  /*f060*/  DMUL R48, R14, R56 ;  /* 0x000000380e307228 */ /* 0x00109e0000000000 */
[----:B------:R-:W-:-:S15]  /*f070*/  NOP ;  /* 0x0000000000007918 */ /* 0x000fde0000000000 */
[----:B------:R-:W-:-:S15]  /*f080*/  NOP ;  /* 0x0000000000007918 */ /* 0x000fde0000000000 */
[----:B------:R-:W-:-:S15]  /*f090*/  NOP ;  /* 0x0000000000007918 */ /* 0x000fde0000000000 */
[----:B------:R-:W-:-:S04]  /*f0a0*/  NOP ;  /* 0x0000000000007918 */ /* 0x000fc80000000000 */
[----:B-1----:R0:W1:-:S15]  /*f0b0*/  DMUL R10, R14, R10 ;  /* 0x0000000a0e0a7228 */ /* 0x00205e0000000000 */
[----:B------:R-:W-:-:S15]  /*f0c0*/  NOP ;  /* 0x0000000000007918 */ /* 0x000fde0000000000 */
[----:B------:R-:W-:-:S15]  /*f0d0*/  NOP ;  /* 0x0000000000007918 */ /* 0x000fde0000000000 */
[----:B------:R-:W-:-:S15]  /*f0e0*/  NOP ;  /* 0x0000000000007918 */ /* 0x000fde0000000000 */
[----:B------:R-:W-:-:S04]  /*f0f0*/  NOP ;  /* 0x0000000000007918 */ /* 0x000fc80000000000 */
[----:B012---:R-:W3:Y:S02]  /*f100*/  DMUL R14, R14, R14 ;  /* 0x0000000e0e0e7228 */ /* 0x007ee40000000000 */
.L_x_4025:
[----:B------:R-:W0:Y:S02]  /*f110*/  DSETP.GEU.AND P1, PT, R12, R54, PT ;  /* 0x000000360c00722a */ /* 0x000e240003f2e000 */
[----:B0-----:R-:W-:Y:S02]  /*f120*/  FSEL R56, R54, R12, P1 ;  /* 0x0000000c36387208 */ /* 0x001fe40000800000 */
[----:B------:R-:W-:Y:S02]  /*f130*/  FSEL R57, R55, R13, P1 ;  /* 0x0000000d37397208 */ /* 0x000fe40000800000 */
[----:B------:R-:W-:Y:S02]  /*f140*/  FSEL R69, R13, R55, P1 ;  /* 0x000000370d457208 */ /* 0x000fe40000800000 */
[----:B------:R-:W-:-:S15]  /*f150*/  FSEL R66, R12, R54, P1 ;  /* 0x000000360c427208 */ /* 0x000fde0000800000 */
[----:B------:R-:W-:-:S15]  /*f160*/  NOP ;  /* 0x0000000000007918 */ /* 0x000fde0000000000 */
[----:B------:R-:W-:-:S15]  /*f170*/  NOP ;  /* 0x0000000000007918 */ /* 0x000fde0000000000 */
[----:B------:R-:W-:-:S11]  /*f180*/  NOP ;  /* 0x0000000000007918 */ /* 0x000fd60000000000 */
        /* <DEDUP_REMOVED lines=18> */
[----:B------:R-:W-:-:S15]  /*f2b0*/  FSEL R54, R20, R12, P3 ;  /* 0x0000000c14367208 */ /* 0x000fde0001800000 */
[----:B------:R-:W-:-:S15]  /*f2c0*/  NOP ;  /* 0x0000000000007918 */ /* 0x000fde0000000000 */
[----:B------:R-:W-:-:S15]  /*f2d0*/  NOP ;  /* 0x0000000000007918 */ /* 0x000fde0000000000 */
[----:B------:R-:W-:-:S15]  /*f2e0*/  NOP ;  /* 0x0000000000007918 */ /* 0x000fde0000000000 */
[----:B------:R-:W0:Y:S02]  /*f2f0*/  DSETP.GEU.AND P5, PT, R54, R50, PT ;  /* 0x000000323600722a */ /* 0x000e240003fae000 */
[----:B0-----:R-:W-:-:S15]  /*f300*/  FSEL R63, R55, R51, P5 ;  /* 0x00000033373f7208 */ /* 0x001fde0002800000 */
[----:B------:R-:W-:-:S15]  /*f310*/  NOP ;  /* 0x0000000000007918 */ /* 0x000fde0000000000 */
[----:B------:R-:W-:-:S15]  /*f320*/  NOP ;  /* 0x0000000000007918 */ /* 0x000fde0000000000 */
[----:B------:R-:W-:-:S15]  /*f330*/  NOP ;  /* 0x0000000000007918 */ /* 0x000fde0000000000 */
[----:B------:R-:W-:-:S02]  /*f340*/  NOP ;  /* 0x0000000000007918 */ /* 0x000fc40000000000 */
[----:B------:R0:W-:Y:S02]  /*f350*/  DSETP.GEU.AND P0, PT, R56, R52, P1 ;  /* 0x000000343800722a */ /* 0x0001e40000f0e000 */
[----:B0-----:R-:W-:Y:S02]  /*f360*/  FSEL R52, R50, R54, P5 ;  /* 0x0000003632347208 */ /* 0x001fe40002800000 */
[----:B------:R-:W-:-:S15]  /*f370*/  FSEL R53, R51, R55, P5 ;  /* 0x0000003733357208 */ /* 0x000fde0002800000 */
[----:B------:R-:W-:-:S15]  /*f380*/  NOP ;  /* 0x0000000000007918 */ /* 0x000fde0000000000 */
[----:B------:R-:W-:-:S15]  /*f390*/  NOP ;  /* 0x0000000000007918 */ /* 0x000fde0000000000 */
[----:B------:R-:W-:-:S15]  /*f3a0*/  NOP ;  /* 0x0000000000007918 */ /* 0x000fde0000000000 */
[----:B------:R-:W0:Y:S02]  /*f3b0*/  DSETP.GEU.AND P6, PT, R52, R8, PT ;  /* 0x000000083400722a */ /* 0x000e240003fce000 */
[----:B0-----:R-:W-:Y:S02]  /*f3c0*/  FSEL R57, R9, R53, P6 ;  /* 0x0000003509397208 */ /* 0x001fe40003000000 */
[----:B------:R-:W-:-:S15]  /*f3d0*/  FSEL R56, R8, R52, P6 ;  /* 0x0000003408387208 */ /* 0x000fde0003000000 */
[----:B------:R-:W-:-:S15]  /*f3e0*/  NOP ;  /* 0x0000000000007918 */ /* 0x000fde0000000000 */
[----:B------:R-:W-:-:S15]  /*f3f0*/  NOP ;  /* 0x0000000000007918 */ /* 0x000fde0000000000 */
[----:B------:R-:W-:-:S15]  /*f400*/  NOP ;  /* 0x0000000000007918 */ /* 0x000fde0000000000 */
[----:B------:R0:W-:Y:S02]  /*f410*/  DSETP.GEU.AND P1, PT, R60, R58, P3 ;  /* 0x0000003a3c00722a */ /* 0x0001e40001f2e000 */
[----:B0-----:R-:W-:Y:S02]  /*f420*/  FSEL R59, R13, R21, P3 ;  /* 0x000000150d3b7208 */ /* 0x001fe40001800000 */
[----:B------:R-:W-:Y:S02]  /*f430*/  FSEL R58, R12, R20, P3 ;  /* 0x000000140c3a7208 */ /* 0x000fe40001800000 */
[----:B------:R-:W-:-:S15]  /*f440*/  FSEL R60, R54, R50, P5 ;  /* 0x00000032363c7208 */ /* 0x000fde0002800000 */
[----:B------:R-:W-:-:S15]  /*f450*/  NOP ;  /* 0x0000000000007918 */ /* 0x000fde0000000000 */
[----:B------:R-:W-:-:S15]  /*f460*/  NOP ;  /* 0x0000000000007918 */ /* 0x000fde0000000000 */
[----:B------:R-:W-:-:S13]  /*f470*/  NOP ;  /* 0x0000000000007918 */ /* 0x000fda0000000000 */
[----:B------:R-:W0:Y:S02]  /*f480*/  DSETP.GEU.AND P4, PT, R56, R48, PT ;  /* 0x000000303800722a */ /* 0x000e240003f8e000 */
        /* <DEDUP_REMOVED lines=13> */
[----:B------:R0:W-:Y:S02]  /*f560*/  DSETP.GEU.AND P2, PT, R54, R50, P6 ;  /* 0x000000323600722a */ /* 0x0001e4000374e000 */
[----:B0-----:R-:W-:Y:S01]  /*f570*/  FSEL R51, R53, R9, P6 ;  /* 0x0000000935337208 */ /* 0x001fe20003000000 */
[----:B------:R-:W-:Y:S01]  /*f580*/  IMAD.MOV.U32 R54, RZ, RZ, R64 ;  /* 0x000000ffff367224 */ /* 0x000fe200078e0040 */
[----:B------:R-:W-:Y:S01]  /*f590*/  FSEL R50, R52, R8, P6 ;  /* 0x0000000834327208 */ /* 0x000fe20003000000 */
[----:B------:R-:W-:Y:S02]  /*f5a0*/  IMAD.MOV.U32 R55, RZ, RZ, R67 ;  /* 0x000000ffff377224 */ /* 0x000fe400078e0043 */
[----:B------:R-:W-:Y:S02]  /*f5b0*/  IMAD.MOV.U32 R52, RZ, RZ, R62 ;  /* 0x000000ffff347224 */ /* 0x000fe400078e003e */
[----:B------:R-:W-:-:S15]  /*f5c0*/  IMAD.MOV.U32 R53, RZ, RZ, R65 ;  /* 0x000000ffff357224 */ /* 0x000fde00078e0041 */
[----:B------:R-:W-:-:S15]  /*f5d0*/  NOP ;  /* 0x0000000000007918 */ /* 0x000fde0000000000 */
[----:B------:R-:W-:-:S15]  /*f5e0*/  NOP ;  /* 0x0000000000007918 */ /* 0x000fde0000000000 */
[----:B------:R-:W-:-:S10]  /*f5f0*/  NOP ;  /* 0x0000000000007918 */ /* 0x000fd40000000000 */
        /* <DEDUP_REMOVED lines=18> */
[----:B------:R0:W1:Y:S02]  /*f720*/  DSETP.GEU.AND P2, PT, R12, R6, P2 ;  /* 0x000000060c00722a */ /* 0x000064000174e000 */
[----:B0-----:R-:W-:Y:S01]  /*f730*/  FSEL R6, R20, R10, P5 ;  /* 0x0000000a14067208 */ /* 0x001fe20002800000 */
[----:B------:R-:W-:Y:S01]  /*f740*/  IMAD.MOV.U32 R12, RZ, RZ, R66 ;  /* 0x000000ffff0c7224 */ /* 0x000fe200078e0042 */
[----:B------:R-:W-:Y:S01]  /*f750*/  FSEL R7, R21, R11, P5 ;  /* 0x0000000b15077208 */ /* 0x000fe20002800000 */
[----:B------:R-:W-:-:S15]  /*f760*/  IMAD.MOV.U32 R13, RZ, RZ, R69 ;  /* 0x000000ffff0d7224 */ /* 0x000fde00078e0045 */
[----:B------:R-:W-:-:S15]  /*f770*/  NOP ;  /* 0x0000000000007918 */ /* 0x000fde0000000000 */
[----:B------:R-:W-:-:S15]  /*f780*/  NOP ;  /* 0x0000000000007918 */ /* 0x000fde0000000000 */
[----:B------:R-:W-:-:S14]  /*f790*/  NOP ;  /* 0x0000000000007918 */ /* 0x000fdc0000000000 */
[----:B-1----:R0:W1:Y:S02]  /*f7a0*/  DSETP.GEU.AND P2, PT, R20, R10, P2 ;  /* 0x0000000a1400722a */ /* 0x002064000174e000 */
[----:B0-----:R-:W-:Y:S01]  /*f7b0*/  FSEL R10, R8, R4, P6 ;  /* 0x00000004080a7208 */ /* 0x001fe20003000000 */
[----:B------:R-:W-:Y:S01]  /*f7c0*/  IMAD.MOV.U32 R20, RZ, RZ, R60 ;  /* 0x000000ffff147224 */ /* 0x000fe200078e003c */
[----:B------:R-:W-:Y:S01]  /*f7d0*/  FSEL R11, R9, R5, P6 ;  /* 0x00000005090b7208 */ /* 0x000fe20003000000 */
[----:B------:R-:W-:-:S15]  /*f7e0*/  IMAD.MOV.U32 R21, RZ, RZ, R63 ;  /* 0x000000ffff157224 */ /* 0x000fde00078e003f */
[----:B------:R-:W-:-:S15]  /*f7f0*/  NOP ;  /* 0x0000000000007918 */ /* 0x000fde0000000000 */
[----:B------:R-:W-:-:S15]  /*f800*/  NOP ;  /* 0x0000000000007918 */ /* 0x000fde0000000000 */
[----:B------:R-:W-:-:S14]  /*f810*/  NOP ;  /* 0x0000000000007918 */ /* 0x000fdc0000000000 */
[----:B-1----:R0:W3:Y:S02]  /*f820*/  DSETP.GEU.AND P2, PT, R8, R4, P2 ;  /* 0x000000040800722a */ /* 0x0020e4000174e000 */
[----:B0-----:R-:W-:Y:S02]  /*f830*/  IMAD.MOV.U32 R8, RZ, RZ, R56 ;  /* 0x000000ffff087224 */ /* 0x001fe400078e0038 */
[----:B------:R-:W-:-:S15]  /*f840*/  IMAD.MOV.U32 R9, RZ, RZ, R61 ;  /* 0x000000ffff097224 */ /* 0x000fde00078e003d */
[----:B------:R-:W-:-:S15]  /*f850*/  NOP ;  /* 0x0000000000007918 */ /* 0x000fde0000000000 */
[----:B------:R-:W-:-:S15]  /*f860*/  NOP ;  /* 0x0000000000007918 */ /* 0x000fde0000000000 */
[----:B------:R-:W-:-:S15]  /*f870*/  NOP ;  /* 0x0000000000007918 */ /* 0x000fde0000000000 */
[----:B---3--:R-:W0:Y:S02]  /*f880*/  DSETP.GEU.AND P2, PT, R48, R14, P2 ;  /* 0x0000000e3000722a */ /* 0x008e24000174e000 */
[----:B0-----:R-:W-:-:S15]  /*f890*/  PLOP3.LUT P0, PT, P0, P2, P1, 0x80, 0x0 ;  /* 0x000000000000781c */ /* 0x001fde0000705010 */
[----:B------:R-:W-:-:S15]  /*f8a0*/  NOP ;  /* 0x0000000000007918 */ /* 0x000fde0000000000 */
[----:B------:R-:W-:-:S15]  /*f8b0*/  NOP ;  /* 0x0000000000007918 */ /* 0x000fde0000000000 */
[----:B------:R-:W-:-:S15]  /*f8c0*/  NOP ;  /* 0x0000000000007918 */ /* 0x000fde0000000000 */
[----:B------:R-:W-:-:S02]  /*f8d0*/  NOP ;  /* 0x0000000000007918 */ /* 0x000fc40000000000 */
[----:B------:R-:W0:Y:S02]  /*f8e0*/  DSETP.GEU.AND P4, PT, R48, R14, PT ;  /* 0x0000000e3000722a */ /* 0x000e240003f8e000 */
[----:B0-----:R-:W-:Y:S02]  /*f8f0*/  FSEL R4, R48, R14, P4 ;  /* 0x0000000e30047208 */ /* 0x001fe40002000000 */
[----:B------:R-:W-:Y:S02]  /*f900*/  FSEL R5, R49, R15, P4 ;  /* 0x0000000f31057208 */ /* 0x000fe40002000000 */
[----:B------:R-:W-:Y:S01]  /*f910*/  FSEL R14, R14, R48, P4 ;  /* 0x000000300e0e7208 */ /* 0x000fe20002000000 */
[----:B------:R-:W-:Y:S01]  /*f920*/  IMAD.MOV.U32 R48, RZ, RZ, R0 ;  /* 0x000000ffff307224 */ /* 0x000fe200078e0000 */
[----:B------:R-:W-:Y:S01]  /*f930*/  FSEL R15, R15, R49, P4 ;  /* 0x000000310f0f7208 */ /* 0x000fe20002000000 */
[----:B------:R-:W-:Y:S01]  /*f940*/  IMAD.MOV.U32 R49, RZ, RZ, R57 ;  /* 0x000000ffff317224 */ /* 0x000fe200078e0039 */
[----:B------:R-:W-:Y:S06]  /*f950*/  @!P0 BRA `(.L_x_4025) ;  /* 0xfffffff400ec8947 */ /* 0x000fec000383ffff */
[----:B------:R-:W-:Y:S05]  /*f960*/  BSYNC.RECONVERGENT B0 ;  /* 0x0000000000007941 */ /* 0x000fea0003800200 */
.L_x_4024:
[----:B------:R-:W0:Y:S01]  /*f970*/  DADD R12, R12, -1 ;  /* 0xbff000000c0c7429 */ /* 0x000e220000000000 */
[----:B------:R-:W-:-:S15]  /*f980*/  BSSY.RECONVERGENT B2, `(.L_x_4026) ;  /* 0x0000180000027945 */ /* 0x000fde0003800200 */
[----:B------:R-:W-:-:S15]  /*f990*/  NOP ;  /* 0x0000000000007918 */ /* 0x000fde0000000000 */
[----:B------:R-:W-:-:S15]  /*f9a0*/  NOP ;  /* 0x0000000000007918 */ /* 0x000fde0000000000 */
[----:B------:R-:W-:-:S15]  /*f9b0*/  NOP ;  /* 0x0000000000007918 */ /* 0x000fde0000000000 */
[----:B------:R-:W-:-:S03]  /*f9c0*/  NOP ;  /* 0x0000000000007918 */ /* 0x000fc60000000000 */
[----:B0-----:R-:W0:-:S15]  /*f9d0*/  DADD R12, R54, R12 ;  /* 0x00000000360c7229 */ /* 0x001e1e000000000c */
        /* <DEDUP_REMOVED lines=49> */
[----:B0-----:R-:W0:Y:S02]  /*fcf0*/  DADD R14, R14, R12 ;  /* 0x000000000e0e7229 */ /* 0x001e24000000000c */
[C---:B0-----:R-:W-:Y:S02]  /*fd00*/  FSETP.GEU.FTZ.AND P0, PT, R15.reuse, 1.7916666269302368164, PT ;  /* 0x3fe555550f00780b */ /* 0x041fe40003f1e000 */
[----:B------:R-:W-:-:S04]  /*fd10*/  FSETP.GT.FTZ.AND P1, PT, R15, -1.6999999284744262695, PT ;  /* 0xbfd999990f00780b */ /* 0x000fc80003f34000 */
[----:B------:R-:W-:-:S13]  /*fd20*/  PLOP3.LUT P0, PT, P0, P1, PT, 0xf2, 0x2f ;  /* 0x00000000002f781c */ /* 0x000fda0000703e72 */
[----:B------:R-:W-:Y:S05]  /*fd30*/  @P0 BRA `(.L_x_4027) ;  /* 0x0000000800100947 */ /* 0x000fea0003800000 */
[----:B------:R-:W0:Y:S01]  /*fd40*/  DADD R8, R14, 2 ;  /* 0x400000000e087429 */ /* 0x000e220000000000 */
[----:B------:R-:W-:Y:S01]  /*fd50*/  IMAD.MOV.U32 R4, RZ, RZ, 0x1 ;  /* 0x00000001ff047424 */ /* 0x000fe200078e00ff */
[----:B0-----:R-:W0:Y:S01]  /*fd60*/  MUFU.RCP64H R5, R9 ;  /* 0x0000000900057308 */ /* 0x001e220000001800 */
[----:B------:R-:W-:Y:S01]  /*fd70*/  FSETP.GEU.AND P1, PT, |R15|, 6.5827683646048100446e-37, PT ;  /* 0x036000000f00780b */ /* 0x000fe20003f2e200 */
[----:B------:R-:W-:-:S15]  /*fd80*/  BSSY.RECONVERGENT B3, `(.L_x_4028) ;  /* 0x0000031000037945 */ /* 0x000fde0003800200 */
[----:B------:R-:W-:-:S15]  /*fd90*/  NOP ;  /* 0x0000000000007918 */ /* 0x000fde0000000000 */
[----:B------:R-:W-:-:S15]  /*fda0*/  NOP ;  /* 0x0000000000007918 */ /* 0x000fde0000000000 */
[----:B------:R-:W-:-:S15]  /*fdb0*/  NOP ;  /* 0x0000000000007918 */ /* 0x000fde0000000000 */
        /* <DEDUP_REMOVED lines=45> */
.L_x_4029:
[----:B------:R-:W-:Y:S05]  /*10090*/  BSYNC.RECONVERGENT B3 ;  /* 0x0000000000037941 */ /* 0x000fea0003800200 */
.L_x_4028:
        /* <DEDUP_REMOVED lines=78> */
.L_x_4027:
[----:B------:R-:W0:Y:S02]  /*10580*/  DADD R14, R14, 1 ;  /* 0x3ff000000e0e7429 */ /* 0x000e240000000000 */
[----:B0-----:R-:W-:Y:S01]  /*10590*/  ISETP.GT.AND P0, PT, R15, 0xfffff, PT ;  /* 0x000fffff0f00780c */ /* 0x001fe20003f04270 */
[----:B------:R-:W-:Y:S02]  /*105a0*/  IMAD.MOV.U32 R4, RZ, RZ, R14 ;  /* 0x000000ffff047224 */ /* 0x000fe400078e000e */
[----:B------:R-:W-:-:S15]  /*105b0*/  IMAD.MOV.U32 R5, RZ, RZ, R15 ;  /* 0x000000ffff057224 */ /* 0x000fde00078e000f */
[----:B------:R-:W-:-:S15]  /*105c0*/  NOP ;  /* 0x0000000000007918 */ /* 0x000fde0000000000 */
[----:B------:R-:W-:-:S15]  /*105d0*/  NOP ;  /* 0x0000000000007918 */ /* 0x000fde0000000000 */
[----:B------:R-:W-:-:S14]  /*105e0*/  NOP ;  /* 0x0000000000007918 */ /* 0x000fdc0000000000 */
[----:B------:R-:W0:Y:S02]  /*105f0*/  @!P0 DMUL R4, R4, 1.80143985094819840000e+16 ;  /* 0x4350000004048828 */ /* 0x000e240000000000 */
[----:B0-----:R-:W-:Y:S02]  /*10600*/  @!P0 IMAD.MOV.U32 R15, RZ, RZ, R5 ;  /* 0x000000ffff0f8224 */ /* 0x001fe400078e0005 */
[----:B------:R-:W-:Y:S02]  /*10610*/  @!P0 IMAD.MOV.U32 R14, RZ, RZ, R4 ;  /* 0x000000ffff0e8224 */ /* 0x000fe400078e0004 */
[----:B------:R-:W-:-:S05]  /*10620*/  VIADD R0, R15, 0xffffffff ;  /* 0xffffffff0f007836 */ /* 0x000fca0000000000 */
[----:B------:R-:W-:Y:S01]  /*10630*/  ISETP.GT.U32.AND P1, PT, R0, 0x7feffffe, PT ;  /* 0x7feffffe0000780c */ /* 0x000fe20003f24070 */
[----:B------:R-:W-:Y:S02]  /*10640*/  IMAD.MOV.U32 R0, RZ, RZ, -0x3ff ;  /* 0xfffffc01ff007424 */ /* 0x000fe400078e00ff */
[----:B------:R-:W-:-:S10]  /*10650*/  @!P0 IMAD.MOV.U32 R0, RZ, RZ, -0x435 ;  /* 0xfffffbcbff008424 */ /* 0x000fd400078e00ff */
[----:B------:R-:W-:Y:S05]  /*10660*/  @P1 BRA `(.L_x_4031) ;  /* 0x0000000800ac1947 */ /* 0x000fea0003800000 */
[C---:B------:R-:W-:Y:S01]  /*10670*/  LOP3.LUT R4, R15.reuse, 0xfffff, RZ, 0xc0, !PT ;  /* 0x000fffff0f047812 */ /* 0x040fe200078ec0ff */
[----:B------:R-:W-:Y:S01]  /*10680*/  IMAD.MOV.U32 R9, RZ, RZ, 0x43300000 ;  /* 0x43300000ff097424 */ /* 0x000fe200078e00ff */
[----:B------:R-:W-:Y:S01]  /*10690*/  LEA.HI R0, R15, R0, RZ, 0xc ;  /* 0x000000000f007211 */ /* 0x000fe200078f60ff */
[----:B------:R-:W-:Y:S01]  /*106a0*/  UMOV UR12, 0x80000000 ;  /* 0x80000000000c7882 */ /* 0x000fe20000000000 */
[----:B------:R-:W-:Y:S01]  /*106b0*/  LOP3.LUT R5, R4, 0x3ff00000, RZ, 0xfc, !PT ;  /* 0x3ff0000004057812 */ /* 0x000fe200078efcff */
[----:B------:R-:W-:Y:S01]  /*106c0*/  IMAD.MOV.U32 R4, RZ, RZ, R14 ;  /* 0x000000ffff047224 */ /* 0x000fe200078e000e */
[----:B------:R-:W-:Y:S02]  /*106d0*/  UMOV UR13, 0x43300000 ;  /* 0x43300000000d7882 */ /* 0x000fe40000000000 */
[----:B------:R-:W-:-:S13]  /*106e0*/  ISETP.GE.U32.AND P0, PT, R5, 0x3ff6a09f, PT ;  /* 0x3ff6a09f0500780c */ /* 0x000fda0003f06070 */
[----:B------:R-:W-:Y:S02]  /*106f0*/  @P0 VIADD R7, R5, 0xfff00000 ;  /* 0xfff0000005070836 */ /* 0x000fe40000000000 */
[----:B------:R-:W-:Y:S02]  /*10700*/  @P0 VIADD R0, R0, 0x1 ;  /* 0x0000000100000836 */ /* 0x000fe40000000000 */
[----:B------:R-:W-:-:S03]  /*10710*/  @P0 IMAD.MOV.U32 R5, RZ, RZ, R7 ;  /* 0x000000ffff050224 */ /* 0x000fc600078e0007 */
[----:B------:R-:W-:-:S03]  /*10720*/  LOP3.LUT R8, R0, 0x80000000, RZ, 0x3c, !PT ;  /* 0x8000000000087812 */ /* 0x000fc600078e3cff */
        /* <DEDUP_REMOVED lines=159> */
.L_x_4031:
[----:B------:R-:W-:Y:S01]  /*11120*/  IMAD.MOV.U32 R6, RZ, RZ, 0x0 ;  /* 0x00000000ff067424 */ /* 0x000fe200078e00ff */
[----:B------:R-:W-:Y:S01]  /*11130*/  LOP3.LUT P0, RZ, R5, 0x7fffffff, RZ, 0xc0, !PT ;  /* 0x7fffffff05ff7812 */ /* 0x000fe2000780c0ff */
[----:B------:R-:W-:-:S06]  /*11140*/  IMAD.MOV.U32 R7, RZ, RZ, 0x7ff00000 ;  /* 0x7ff00000ff077424 */ /* 0x000fcc00078e00ff */
[----:B------:R-:W0:Y:S02]  /*11150*/  DFMA R4, R4, R6, +INF ;  /* 0x7ff000000404742b */ /* 0x000e240000000006 */
[----:B0-----:R-:W-:Y:S02]  /*11160*/  FSEL R14, R4, RZ, P0 ;  /* 0x000000ff040e7208 */ /* 0x001fe40000000000 */
[----:B------:R-:W-:-:S07]  /*11170*/  FSEL R15, R5, -QNAN , P0 ;  /* 0xfff00000050f7808 */ /* 0x000fce0000000000 */
.L_x_4030:
[----:B------:R-:W-:Y:S05]  /*11180*/  BSYNC.RECONVERGENT B2 ;  /* 0x0000000000027941 */ /* 0x000fea0003800200 */
.L_x_4026:
        /* <DEDUP_REMOVED lines=65> */
.L_x_4033:
[----:B------:R-:W-:Y:S05]  /*115a0*/  BSYNC.RECONVERGENT B2 ;  /* 0x0000000000027941 */ /* 0x000fea0003800200 */
.L_x_4032:
        /* <DEDUP_REMOVED lines=213> */
.L_x_3984:
[----:B------:R-:W-:Y:S05]  /*12300*/  BSYNC.RECONVERGENT B1 ;  /* 0x0000000000017941 */ /* 0x000fea0003800200 */
.L_x_3977:
[----:B------:R-:W-:Y:S01]  /*12310*/  DMUL R4, R22, R6 ;  /* 0x0000000616047228 */ /* 0x000fe20000000000 */
[----:B------:R-:W-:-:S15]  /*12320*/  BSSY.RECONVERGENT B2, `(.L_x_4034) ;  /* 0x0000490000027945 */ /* 0x000fde0003800200 */
[----:B------:R-:W-:-:S15]  /*12330*/  NOP ;  /* 0x0000000000007918 */ /* 0x000fde0000000000 */
[----:B------:R-:W-:-:S15]  /*12340*/  NOP ;  /* 0x0000000000007918 */ /* 0x000fde0000000000 */
[----:B------:R-:W-:-:S15]  /*12350*/  NOP ;  /* 0x0000000000007918 */ /* 0x000fde0000000000 */
[----:B------:R-:W-:-:S03]  /*12360*/  NOP ;  /* 0x0000000000007918 */ /* 0x000fc60000000000 */
[----:B------:R-:W0:-:S15]  /*12370*/  DMUL R6, R2, R6 ;  /* 0x0000000602067228 */ /* 0x000e1e0000000000 */
[----:B------:R-:W-:-:S15]  /*12380*/  NOP ;  /* 0x0000000000007918 */ /* 0x000fde0000000000 */
[----:B------:R-:W-:-:S15]  /*12390*/  NOP ;  /* 0x0000000000007918 */ /* 0x000fde0000000000 */
[----:B------:R-:W-:-:S15]  /*123a0*/  NOP ;  /* 0x0000000000007918 */ /* 0x000fde0000000000 */
[----:B------:R-:W-:-:S04]  /*123b0*/  NOP ;  /* 0x0000000000007918 */ /* 0x000fc80000000000 */
[----:B0-----:R-:W0:Y:S02]  /*123c0*/  DFMA R22, R22, R14, R6 ;  /* 0x0000000e1616722b */ /* 0x001e240000000006 */
[----:B0-----:R-:W-:-:S04]  /*123d0*/  LOP3.LUT R7, R23, 0x7fffffff, RZ, 0xc0, !PT ;  /* 0x7fffffff17077812 */ /* 0x001fc800078ec0ff */
[----:B------:R-:W-:-:S15]  /*123e0*/  LOP3.LUT P0, RZ, R7, R22, RZ, 0xfc, !PT ;  /* 0x0000001607ff7212 */ /* 0x000fde000780fcff */
[----:B------:R-:W-:-:S15]  /*123f0*/  NOP ;  /* 0x0000000000007918 */ /* 0x000fde0000000000 */
[----:B------:R-:W-:-:S15]  /*12400*/  NOP ;  /* 0x0000000000007918 */ /* 0x000fde0000000000 */
[----:B------:R-:W-:-:S13]  /*12410*/  NOP ;  /* 0x0000000000007918 */ /* 0x000fda0000000000 */
[----:B------:R0:W1:Y:S02]  /*12420*/  DFMA R14, R2, R14, -R4 ;  /* 0x0000000e020e722b */ /* 0x0000640000000804 */
[----:B01----:R-:W-:Y:S05]  /*12430*/  @P0 BRA `(.L_x_4035) ;  /* 0x0000000400dc0947 */ /* 0x003fea0003800000 */
[----:B------:R-:W-:Y:S01]  /*12440*/  IMAD.MOV.U32 R2, RZ, RZ, 0x652b82fe ;  /* 0x652b82feff027424 */ /* 0x000fe200078e00ff */
[----:B------:R-:W-:Y:S01]  /*12450*/  UMOV UR12, 0xfefa39ef ;  /* 0xfefa39ef000c7882 */ /* 0x000fe20000000000 */
[----:B------:R-:W-:Y:S01]  /*12460*/  IMAD.MOV.U32 R3, RZ, RZ, 0x3ff71547 ;  /* 0x3ff71547ff037424 */ /* 0x000fe200078e00ff */
[----:B------:R-:W-:Y:S01]  /*12470*/  UMOV UR13, 0x3fe62e42 ;  /* 0x3fe62e42000d7882 */ /* 0x000fe20000000000 */
[----:B------:R-:W-:-:S04]  /*12480*/  FSETP.GEU.FTZ.AND P0, PT, |R15|, 4.1917929649353027344, PT ;  /* 0x4086232b0f00780b */ /* 0x000fc80003f1e200 */
[----:B------:R-:W0:-:S15]  /*12490*/  DFMA R6, R14, R2, 6.75539944105574400000e+15 ;  /* 0x433800000e06742b */ /* 0x000e1e0000000002 */
[----:B------:R-:W-:-:S15]  /*124a0*/  NOP ;  /* 0x0000000000007918 */ /* 0x000fde0000000000 */
[----:B------:R-:W-:-:S15]  /*124b0*/  NOP ;  /* 0x0000000000007918 */ /* 0x000fde0000000000 */
[----:B------:R-:W-:-:S15]  /*124c0*/  NOP ;  /* 0x0000000000007918 */ /* 0x000fde0000000000 */
[----:B------:R-:W-:-:S04]  /*124d0*/  NOP ;  /* 0x0000000000007918 */ /* 0x000fc80000000000 */
[----:B0-----:R-:W0:-:S15]  /*124e0*/  DADD R2, R6, -6.75539944105574400000e+15 ;  /* 0xc338000006027429 */ /* 0x001e1e0000000000 */
        /* <DEDUP_REMOVED lines=11> */
[----:B0-----:R0:W1:Y:S01]  /*125a0*/  DFMA R4, R2, -UR12, R4 ;  /* 0x8000000c02047c2b */ /* 0x0010620008000004 */
[----:B------:R-:W-:Y:S01]  /*125b0*/  UMOV UR12, 0x69ce2bdf ;  /* 0x69ce2bdf000c7882 */ /* 0x000fe20000000000 */
[----:B0-----:R-:W-:Y:S01]  /*125c0*/  IMAD.MOV.U32 R2, RZ, RZ, -0x35dec16 ;  /* 0xfca213eaff027424 */ /* 0x001fe200078e00ff */
[----:B------:R-:W-:Y:S01]  /*125d0*/  UMOV UR13, 0x3e5ade15 ;  /* 0x3e5ade15000d7882 */ /* 0x000fe20000000000 */
[----:B------:R-:W-:-:S15]  /*125e0*/  IMAD.MOV.U32 R3, RZ, RZ, 0x3e928af3 ;  /* 0x3e928af3ff037424 */ /* 0x000fde00078e00ff */
[----:B------:R-:W-:-:S15]  /*125f0*/  NOP ;  /* 0x0000000000007918 */ /* 0x000fde0000000000 */
[----:B------:R-:W-:-:S15]  /*12600*/  NOP ;  /* 0x0000000000007918 */ /* 0x000fde0000000000 */
[----:B------:R-:W-:-:S15]  /*12610*/  NOP ;  /* 0x0000000000007918 */ /* 0x000fde0000000000 */
[----:B-1----:R-:W0:Y:S01]  /*12620*/  DFMA R2, R4, UR12, R2 ;  /* 0x0000000c04027c2b */ /* 0x002e220008000002 */
        /* <DEDUP_REMOVED lines=60> */
[----:B0-----:R-:W0:-:S15]  /*129f0*/  DFMA R2, R4, R2, 1 ;  /* 0x3ff000000402742b */ /* 0x001e1e0000000002 */
[----:B------:R-:W-:-:S15]  /*12a00*/  NOP ;  /* 0x0000000000007918 */ /* 0x000fde0000000000 */
[----:B------:R-:W-:-:S15]  /*12a10*/  NOP ;  /* 0x0000000000007918 */ /* 0x000fde0000000000 */
[----:B------:R-:W-:-:S15]  /*12a20*/  NOP ;  /* 0x0000000000007918 */ /* 0x000fde0000000000 */
[----:B------:R-:W-:-:S04]  /*12a30*/  NOP ;  /* 0x0000000000007918 */ /* 0x000fc80000000000 */
[----:B0-----:R-:W0:Y:S02]  /*12a40*/  DFMA R4, R4, R2, 1 ;  /* 0x3ff000000404742b */ /* 0x001e240000000002 */
[----:B0-----:R-:W-:Y:S02]  /*12a50*/  IMAD R21, R6, 0x100000, R5 ;  /* 0x0010000006157824 */ /* 0x001fe400078e0205 */
[----:B------:R-:W-:Y:S01]  /*12a60*/  IMAD.MOV.U32 R20, RZ, RZ, R4 ;  /* 0x000000ffff147224 */ /* 0x000fe200078e0004 */
[----:B------:R-:W-:Y:S06]  /*12a70*/  @!P0 BRA `(.L_x_4036) ;  /* 0x0000004000688947 */ /* 0x000fec0003800000 */
[----:B------:R-:W-:Y:S01]  /*12a80*/  FSETP.GEU.FTZ.AND P0, PT, |R15|, 4.2275390625, PT ;  /* 0x408748000f00780b */ /* 0x000fe20003f1e200 */
[----:B------:R-:W-:-:S15]  /*12a90*/  DSETP.GEU.AND P1, PT, R14, RZ, PT ;  /* 0x000000ff0e00722a */ /* 0x000fde0003f2e000 */
[----:B------:R-:W-:-:S15]  /*12aa0*/  NOP ;  /* 0x0000000000007918 */ /* 0x000fde0000000000 */
[----:B------:R-:W-:-:S15]  /*12ab0*/  NOP ;  /* 0x0000000000007918 */ /* 0x000fde0000000000 */
[----:B------:R-:W-:-:S15]  /*12ac0*/  NOP ;  /* 0x0000000000007918 */ /* 0x000fde0000000000 */
[----:B------:R-:W-:-:S04]  /*12ad0*/  NOP ;  /* 0x0000000000007918 */ /* 0x000fc80000000000 */
[----:B------:R-:W0:Y:S02]  /*12ae0*/  DADD R2, R14, +INF ;  /* 0x7ff000000e027429 */ /* 0x000e240000000000 */
[----:B0-----:R-:W-:Y:S02]  /*12af0*/  FSEL R20, R2, RZ, P1 ;  /* 0x000000ff02147208 */ /* 0x001fe40000800000 */
[----:B------:R-:W-:Y:S01]  /*12b00*/  FSEL R21, R3, RZ, P1 ;  /* 0x000000ff03157208 */ /* 0x000fe20000800000 */
[----:B------:R-:W-:Y:S06]  /*12b10*/  @P0 BRA `(.L_x_4036) ;  /* 0x0000004000400947 */ /* 0x000fec0003800000 */
[----:B------:R-:W-:Y:S01]  /*12b20*/  LEA.HI R0, R6, R6, RZ, 0x1 ;  /* 0x0000000606007211 */ /* 0x000fe200078f08ff */
[----:B------:R-:W-:-:S03]  /*12b30*/  IMAD.MOV.U32 R20, RZ, RZ, R4 ;  /* 0x000000ffff147224 */ /* 0x000fc600078e0004 */
[----:B------:R-:W-:-:S05]  /*12b40*/  SHF.R.S32.HI R21, RZ, 0x1, R0 ;  /* 0x00000001ff157819 */ /* 0x000fca0000011400 */
[----:B------:R-:W-:Y:S02]  /*12b50*/  IMAD.IADD R2, R6, 0x1, -R21 ;  /* 0x0000000106027824 */ /* 0x000fe400078e0a15 */
[----:B------:R-:W-:-:S03]  /*12b60*/  IMAD R21, R21, 0x100000, R5 ;  /* 0x0010000015157824 */ /* 0x000fc600078e0205 */
[----:B------:R-:W-:Y:S01]  /*12b70*/  LEA R3, R2, 0x3ff00000, 0x14 ;  /* 0x3ff0000002037811 */ /* 0x000fe200078ea0ff */
[----:B------:R-:W-:-:S06]  /*12b80*/  IMAD.MOV.U32 R2, RZ, RZ, RZ ;  /* 0x000000ffff027224 */ /* 0x000fcc00078e00ff */
[----:B------:R2:W3:Y:S02]  /*12b90*/  DMUL R20, R20, R2 ;  /* 0x0000000214147228 */ /* 0x0004e40000000000 */
[----:B--23--:R-:W-:Y:S05]  /*12ba0*/  BRA `(.L_x_4036) ;  /* 0x00000040001c7947 */ /* 0x00cfea0003800000 */
.L_x_4035:
[----:B------:R-:W-:-:S04]  /*12bb0*/  LOP3.LUT R3, R15, 0x7fffffff, RZ, 0xc0, !PT ;  /* 0x7fffffff0f037812 */ /* 0x000fc800078ec0ff */
[----:B------:R-:W-:-:S13]  /*12bc0*/  LOP3.LUT P0, RZ, R3, R14, RZ, 0xfc, !PT ;  /* 0x0000000e03ff7212 */ /* 0x000fda000780fcff */
[----:B------:R-:W-:Y:S05]  /*12bd0*/  @P0 BRA `(.L_x_4037) ;  /* 0x0000000c00b40947 */ /* 0x000fea0003800000 */
[----:B------:R-:W0:Y:S01]  /*12be0*/  DSETP.NEU.AND P4, PT, |R22|, +INF , PT ;  /* 0x7ff000001600742a */ /* 0x000e220003f8d200 */
[----:B------:R-:W-:Y:S01]  /*12bf0*/  BSSY.RECONVERGENT B3, `(.L_x_4038) ;  /* 0x0000037000037945 */ /* 0x000fe20003800200 */
[----:B0-----:R-:W-:-:S15]  /*12c00*/  @!P4 IMAD.MOV.U32 R0, RZ, RZ, 0x1 ;  /* 0x00000001ff00c424 */ /* 0x001fde00078e00ff */
[----:B------:R-:W-:-:S15]  /*12c10*/  NOP ;  /* 0x0000000000007918 */ /* 0x000fde0000000000 */
[----:B------:R-:W-:-:S15]  /*12c20*/  NOP ;  /* 0x0000000000007918 */ /* 0x000fde0000000000 */
[----:B------:R-:W-:-:S15]  /*12c30*/  NOP ;  /* 0x0000000000007918 */ /* 0x000fde0000000000 */
[----:B------:R-:W-:-:S02]  /*12c40*/  NOP ;  /* 0x0000000000007918 */ /* 0x000fc40000000000 */
[----:B------:R0:W1:Y:S02]  /*12c50*/  @!P4 DMUL R6, RZ, R22 ;  /* 0x00000016ff06c228 */ /* 0x0000640000000000 */
[----:B01----:R-:W-:Y:S05]  /*12c60*/  @!P4 BRA `(.L_x_4039) ;  /* 0x0000000000bcc947 */ /* 0x003fea0003800000 */
[----:B------:R-:W-:Y:S01]  /*12c70*/  UMOV UR12, 0x6dc9c883 ;  /* 0x6dc9c883000c7882 */ /* 0x000fe20000000000 */
[----:B------:R-:W-:Y:S01]  /*12c80*/  UMOV UR13, 0x3fe45f30 ;  /* 0x3fe45f30000d7882 */ /* 0x000fe20000000000 */
[----:B------:R-:W-:Y:S01]  /*12c90*/  DSETP.GE.AND P0, PT, |R22|, 2.14748364800000000000e+09, PT ;  /* 0x41e000001600742a */ /* 0x000fe20003f06200 */
[----:B------:R-:W-:-:S15]  /*12ca0*/  BSSY.RECONVERGENT B4, `(.L_x_4040) ;  /* 0x000002a000047945 */ /* 0x000fde0003800200 */
[----:B------:R-:W-:-:S15]  /*12cb0*/  NOP ;  /* 0x0000000000007918 */ /* 0x000fde0000000000 */
[----:B------:R-:W-:-:S15]  /*12cc0*/  NOP ;  /* 0x0000000000007918 */ /* 0x000fde0000000000 */
[----:B------:R-:W-:-:S15]  /*12cd0*/  NOP ;  /* 0x0000000000007918 */ /* 0x000fde0000000000 */
[----:B------:R-:W-:-:S03]  /*12ce0*/  NOP ;  /* 0x0000000000007918 */ /* 0x000fc60000000000 */
[----:B------:R-:W0:Y:S01]  /*12cf0*/  DMUL R2, R22, UR12 ;  /* 0x0000000c16027c28 */ /* 0x000e220008000000 */
[----:B------:R-:W-:-:S15]  /*12d00*/  UMOV UR12, 0x54442d18 ;  /* 0x54442d18000c7882 */ /* 0x000fde0000000000 */
[----:B------:R-:W-:-:S15]  /*12d10*/  NOP ;  /* 0x0000000000007918 */ /* 0x000fde0000000000 */
[----:B------:R-:W-:-:S15]  /*12d20*/  NOP ;  /* 0x0000000000007918 */ /* 0x000fde0000000000 */
[----:B------:R-:W-:-:S15]  /*12d30*/  NOP ;  /* 0x0000000000007918 */ /* 0x000fde0000000000 */
[----:B------:R-:W-:-:S03]  /*12d40*/  NOP ;  /* 0x0000000000007918 */ /* 0x000fc60000000000 */
[----:B0-----:R-:W0:Y:S01]  /*12d50*/  F2I.F64 R2, R2 ;  /* 0x0000000200027311 */ /* 0x001e220000301100 */
[----:B------:R-:W-:-:S15]  /*12d60*/  UMOV UR13, 0x3ff921fb ;  /* 0x3ff921fb000d7882 */ /* 0x000fde0000000000 */
[----:B------:R-:W-:-:S15]  /*12d70*/  NOP ;  /* 0x0000000000007918 */ /* 0x000fde0000000000 */
[----:B------:R-:W-:-:S15]  /*12d80*/  NOP ;  /* 0x0000000000007918 */ /* 0x000fde0000000000 */
[----:B------:R-:W-:-:S15]  /*12d90*/  NOP ;  /* 0x0000000000007918 */ /* 0x000fde0000000000 */
[----:B------:R-:W-:-:S03]  /*12da0*/  NOP ;  /* 0x0000000000007918 */ /* 0x000fc60000000000 */
[----:B0-----:R-:W0:-:S15]  /*12db0*/  I2F.F64 R6, R2 ;  /* 0x0000000200067312 */ /* 0x001e1e0000201c00 */
        /* <DEDUP_REMOVED lines=11> */
[----:B0-----:R-:W0:Y:S01]  /*12e70*/  DFMA R4, R6, -UR12, R4 ;  /* 0x8000000c06047c2b */ /* 0x001e220008000004 */
[----:B------:R-:W-:Y:S01]  /*12e80*/  UMOV UR12, 0x252049c0 ;  /* 0x252049c0000c7882 */ /* 0x000fe20000000000 */
[----:B------:R-:W-:-:S15]  /*12e90*/  UMOV UR13, 0x397b839a ;  /* 0x397b839a000d7882 */ /* 0x000fde0000000000 */
[----:B------:R-:W-:-:S15]  /*12ea0*/  NOP ;  /* 0x0000000000007918 */ /* 0x000fde0000000000 */
[----:B------:R-:W-:-:S15]  /*12eb0*/  NOP ;  /* 0x0000000000007918 */ /* 0x000fde0000000000 */
[----:B------:R-:W-:-:S15]  /*12ec0*/  NOP ;  /* 0x0000000000007918 */ /* 0x000fde0000000000 */
[----:B------:R-:W-:-:S02]  /*12ed0*/  NOP ;  /* 0x0000000000007918 */ /* 0x000fc40000000000 */
[----:B0-----:R0:W1:Y:S02]  /*12ee0*/  DFMA R6, R6, -UR12, R4 ;  /* 0x8000000c06067c2b */ /* 0x0010640008000004 */
[----:B01----:R-:W-:Y:S05]  /*12ef0*/  @!P0 BRA `(.L_x_4041) ;  /* 0x0000000000108947 */ /* 0x003fea0003800000 */
[----:B------:R-:W-:Y:S01]  /*12f00*/  IMAD.MOV.U32 R6, RZ, RZ, R22 ;  /* 0x000000ffff067224 */ /* 0x000fe200078e0016 */
[----:B------:R-:W-:Y:S01]  /*12f10*/  MOV R12, 0x12f40 ;  /* 0x00012f40000c7802 */ /* 0x000fe20000000f00 */
[----:B------:R-:W-:-:S07]  /*12f20*/  IMAD.MOV.U32 R15, RZ, RZ, R23 ;  /* 0x000000ffff0f7224 */ /* 0x000fce00078e0017 */
[----:B-----5:R-:W-:Y:S05]  /*12f30*/  CALL.REL.NOINC `($_ZN2at6native55_GLOBAL__N__de093ff9_22_ForeachBinaryOpList_cu_a911ec4325multi_tensor_apply_kernelINS1_18TensorListMetadataILi3EEENS1_24BinaryOpListAlphaFunctorIN3c107complexIdEELi3ELi2ELi2EEEJNS1_13power_functorIS8_EES8_EEEvT_T0_DpT1_$__internal_trig_reduction_slowpathd) ;  /* 0x000009d8002c7944 */ /* 0x020fea0003c00000 */
.L_x_4041:
[----:B------:R-:W-:Y:S05]  /*12f40*/  BSYNC.RECONVERGENT B4 ;  /* 0x0000000000047941 */ /* 0x000fea0003800200 */
.L_x_4040:
[----:B------:R-:W-:-:S07]  /*12f50*/  VIADD R0, R2, 0x1 ;  /* 0x0000000102007836 */ /* 0x000fce0000000000 */
.L_x_4039:
[----:B------:R-:W-:Y:S05]  /*12f60*/  BSYNC.RECONVERGENT B3 ;  /* 0x0000000000037941 */ /* 0x000fea0003800200 */
.L_x_4038:
[----:B------:R-:W0:Y:S01]  /*12f70*/  LDCU.64 UR12, c[0x4][0xe8] ;  /* 0x01001d00ff0c77ac */ /* 0x000e220008000a00 */
[----:B------:R-:W-:-:S05]  /*12f80*/  IMAD.SHL.U32 R2, R0, 0x40, RZ ;  /* 0x0000004000027824 */ /* 0x000fca00078e00ff */
[----:B------:R-:W-:-:S04]  /*12f90*/  LOP3.LUT R2, R2, 0x40, RZ, 0xc0, !PT ;  /* 0x0000004002027812 */ /* 0x000fc800078ec0ff */
[----:B0-----:R-:W-:-:S05]  /*12fa0*/  IADD3 R2, P0, PT, R2, UR12, RZ ;  /* 0x0000000c02027c10 */ /* 0x001fca000ff1e0ff */
[----:B------:R-:W-:-:S05]  /*12fb0*/  IMAD.X R3, RZ, RZ, UR13, P0 ;  /* 0x0000000dff037e24 */ /* 0x000fca00080e06ff */
[----:B------:R-:W2:Y:S04]  /*12fc0*/  LDG.E.128.CONSTANT R8, desc[UR16][R2.64] ;  /* 0x0000001002087981 */ /* 0x000ea8000c1e9d00 */
[----:B------:R-:W3:Y:S04]  /*12fd0*/  LDG.E.128.CONSTANT R12, desc[UR16][R2.64+0x10] ;  /* 0x00001010020c7981 */ /* 0x000ee8000c1e9d00 */
[----:B------:R-:W4:Y:S01]  /*12fe0*/  LDG.E.128.CONSTANT R16, desc[UR16][R2.64+0x20] ;  /* 0x0000201002107981 */ /* 0x000f22000c1e9d00 */
[----:B------:R-:W-:Y:S01]  /*12ff0*/  LOP3.LUT R20, R0, 0x1, RZ, 0xc0, !PT ;  /* 0x0000000100147812 */ /* 0x000fe200078ec0ff */
[----:B------:R-:W-:Y:S01]  /*13000*/  IMAD.MOV.U32 R21, RZ, RZ, 0x3da8ff83 ;  /* 0x3da8ff83ff157424 */ /* 0x000fe200078e00ff */
[----:B------:R-:W2:Y:S01]  /*13010*/  DMUL R4, R6, R6 ;  /* 0x0000000606047228 */ /* 0x000ea20000000000 */
[----:B------:R-:W-:Y:S01]  /*13020*/  BSSY.RECONVERGENT B3, `(.L_x_4042) ;  /* 0x0000068000037945 */ /* 0x000fe20003800200 */
[----:B------:R-:W-:Y:S01]  /*13030*/  ISETP.NE.U32.AND P0, PT, R20, 0x1, PT ;  /* 0x000000011400780c */ /* 0x000fe20003f05070 */
[----:B------:R-:W-:-:S03]  /*13040*/  IMAD.MOV.U32 R20, RZ, RZ, 0x20fd8164 ;  /* 0x20fd8164ff147424 */ /* 0x000fc600078e00ff */
[----:B------:R-:W-:Y:S02]  /*13050*/  FSEL R21, -R21, 0.11223486810922622681, !P0 ;  /* 0x3de5db6515157808 */ /* 0x000fe40004000100 */
[----:B------:R-:W-:-:S15]  /*13060*/  FSEL R20, R20, -8.06006814911005101289e+34, !P0 ;  /* 0xf9785eba14147808 */ /* 0x000fde0004000000 */
[----:B------:R-:W-:-:S15]  /*13070*/  NOP ;  /* 0x0000000000007918 */ /* 0x000fde0000000000 */
[----:B------:R-:W-:-:S15]  /*13080*/  NOP ;  /* 0x0000000000007918 */ /* 0x000fde0000000000 */
[----:B------:R-:W-:-:S11]  /*13090*/  NOP ;  /* 0x0000000000007918 */ /* 0x000fd60000000000 */
[----:B--2---:R-:W0:-:S15]  /*130a0*/  DFMA R8, R4, R20, R8 ;  /* 0x000000140408722b */ /* 0x004e1e0000000008 */
[----:B------:R-:W-:-:S15]  /*130b0*/  NOP ;  /* 0x0000000000007918 */ /* 0x000fde0000000000 */
[----:B------:R-:W-:-:S15]  /*130c0*/  NOP ;  /* 0x0000000000007918 */ /* 0x000fde0000000000 */
[----:B------:R-:W-:-:S15]  /*130d0*/  NOP ;  /* 0x0000000000007918 */ /* 0x000fde0000000000 */
[----:B------:R-:W-:-:S04]  /*130e0*/  NOP ;  /* 0x0000000000007918 */ /* 0x000fc80000000000 */
[----:B0-----:R-:W3:-:S15]  /*130f0*/  DFMA R8, R4, R8, R10 ;  /* 0x000000080408722b */ /* 0x001ede000000000a */
[----:B------:R-:W-:-:S15]  /*13100*/  NOP ;  /* 0x0000000000007918 */ /* 0x000fde0000000000 */
[----:B------:R-:W-:-:S15]  /*13110*/  NOP ;  /* 0x0000000000007918 */ /* 0x000fde0000000000 */
[----:B------:R-:W-:-:S15]  /*13120*/  NOP ;  /* 0x0000000000007918 */ /* 0x000fde0000000000 */
[----:B------:R-:W-:-:S04]  /*13130*/  NOP ;  /* 0x0000000000007918 */ /* 0x000fc80000000000 */
[----:B---3--:R-:W0:-:S15]  /*13140*/  DFMA R8, R4, R8, R12 ;  /* 0x000000080408722b */ /* 0x008e1e000000000c */
[----:B------:R-:W-:-:S15]  /*13150*/  NOP ;  /* 0x0000000000007918 */ /* 0x000fde0000000000 */
[----:B------:R-:W-:-:S15]  /*13160*/  NOP ;  /* 0x0000000000007918 */ /* 0x000fde0000000000 */
[----:B------:R-:W-:-:S15]  /*13170*/  NOP ;  /* 0x0000000000007918 */ /* 0x000fde0000000000 */
[----:B------:R-:W-:-:S04]  /*13180*/  NOP ;  /* 0x0000000000007918 */ /* 0x000fc80000000000 */
[----:B0-----:R-:W4:-:S15]  /*13190*/  DFMA R8, R4, R8, R14 ;  /* 0x000000080408722b */ /* 0x001f1e000000000e */
[----:B------:R-:W-:-:S15]  /*131a0*/  NOP ;  /* 0x0000000000007918 */ /* 0x000fde0000000000 */
[----:B------:R-:W-:-:S15]  /*131b0*/  NOP ;  /* 0x0000000000007918 */ /* 0x000fde0000000000 */
[----:B------:R-:W-:-:S15]  /*131c0*/  NOP ;  /* 0x0000000000007918 */ /* 0x000fde0000000000 */
[----:B------:R-:W-:-:S04]  /*131d0*/  NOP ;  /* 0x0000000000007918 */ /* 0x000fc80000000000 */
[----:B----4-:R-:W0:-:S15]  /*131e0*/  DFMA R8, R4, R8, R16 ;  /* 0x000000080408722b */ /* 0x010e1e0000000010 */
        /* <DEDUP_REMOVED lines=9> */
[----:B0-----:R-:W-:-:S15]  /*13280*/  DFMA R6, R8, R6, R6 ;  /* 0x000000060806722b */ /* 0x001fde0000000006 */
[----:B------:R-:W-:-:S15]  /*13290*/  NOP ;  /* 0x0000000000007918 */ /* 0x000fde0000000000 */
[----:B------:R-:W-:-:S15]  /*132a0*/  NOP ;  /* 0x0000000000007918 */ /* 0x000fde0000000000 */
[----:B------:R-:W-:-:S15]  /*132b0*/  NOP ;  /* 0x0000000000007918 */ /* 0x000fde0000000000 */
[----:B------:R-:W-:-:S04]  /*132c0*/  NOP ;  /* 0x0000000000007918 */ /* 0x000fc80000000000 */
[----:B------:R-:W0:Y:S02]  /*132d0*/  DFMA R4, R4, R8, 1 ;  /* 0x3ff000000404742b */ /* 0x000e240000000008 */
[----:B0-----:R-:W-:Y:S02]  /*132e0*/  FSEL R4, R4, R6, !P0 ;  /* 0x0000000604047208 */ /* 0x001fe40004000000 */
[----:B------:R-:W-:Y:S02]  /*132f0*/  FSEL R5, R5, R7, !P0 ;  /* 0x0000000705057208 */ /* 0x000fe40004000000 */
[----:B------:R-:W-:Y:S01]  /*13300*/  LOP3.LUT P0, RZ, R0, 0x2, RZ, 0xc0, !PT ;  /* 0x0000000200ff7812 */ /* 0x000fe2000780c0ff */
[----:B------:R-:W-:-:S15]  /*13310*/  @!P4 IMAD.MOV.U32 R0, RZ, RZ, RZ ;  /* 0x000000ffff00c224 */ /* 0x000fde00078e00ff */
[----:B------:R-:W-:-:S15]  /*13320*/  NOP ;  /* 0x0000000000007918 */ /* 0x000fde0000000000 */
[----:B------:R-:W-:-:S15]  /*13330*/  NOP ;  /* 0x0000000000007918 */ /* 0x000fde0000000000 */
[----:B------:R-:W-:-:S12]  /*13340*/  NOP ;  /* 0x0000000000007918 */ /* 0x000fd80000000000 */
[----:B------:R-:W0:Y:S02]  /*13350*/  DADD R2, RZ, -R4 ;  /* 0x00000000ff027229 */ /* 0x000e240000000804 */
[----:B0-----:R-:W-:Y:S02]  /*13360*/  FSEL R20, R4, R2, !P0 ;  /* 0x0000000204147208 */ /* 0x001fe40004000000 */
[----:B------:R-:W-:-:S15]  /*13370*/  FSEL R21, R5, R3, !P0 ;  /* 0x0000000305157208 */ /* 0x000fde0004000000 */
[----:B------:R-:W-:-:S15]  /*13380*/  NOP ;  /* 0x0000000000007918 */ /* 0x000fde0000000000 */
[----:B------:R-:W-:-:S15]  /*13390*/  NOP ;  /* 0x0000000000007918 */ /* 0x000fde0000000000 */
[----:B------:R-:W-:-:S15]  /*133a0*/  NOP ;  /* 0x0000000000007918 */ /* 0x000fde0000000000 */
[----:B------:R0:W1:Y:S02]  /*133b0*/  @!P4 DMUL R6, RZ, R22 ;  /* 0x00000016ff06c228 */ /* 0x0000640000000000 */
[----:B01----:R-:W-:Y:S05]  /*133c0*/  @!P4 BRA `(.L_x_4043) ;  /* 0x0000000000b4c947 */ /* 0x003fea0003800000 */
[----:B------:R-:W-:Y:S01]  /*133d0*/  UMOV UR12, 0x6dc9c883 ;  /* 0x6dc9c883000c7882 */ /* 0x000fe20000000000 */
[----:B------:R-:W-:Y:S01]  /*133e0*/  UMOV UR13, 0x3fe45f30 ;  /* 0x3fe45f30000d7882 */ /* 0x000fe20000000000 */
[----:B------:R-:W-:-:S15]  /*133f0*/  DSETP.GE.AND P0, PT, |R22|, 2.14748364800000000000e+09, PT ;  /* 0x41e000001600742a */ /* 0x000fde0003f06200 */
[----:B------:R-:W-:-:S15]  /*13400*/  NOP ;  /* 0x0000000000007918 */ /* 0x000fde0000000000 */
[----:B------:R-:W-:-:S15]  /*13410*/  NOP ;  /* 0x0000000000007918 */ /* 0x000fde0000000000 */
[----:B------:R-:W-:-:S15]  /*13420*/  NOP ;  /* 0x0000000000007918 */ /* 0x000fde0000000000 */
[----:B------:R-:W-:-:S04]  /*13430*/  NOP ;  /* 0x0000000000007918 */ /* 0x000fc80000000000 */
        /* <DEDUP_REMOVED lines=37> */
[----:B------:R-:W-:-:S07]  /*13690*/  IMAD.MOV.U32 R0, RZ, RZ, R2 ;  /* 0x000000ffff007224 */ /* 0x000fce00078e0002 */
.L_x_4043:
[----:B------:R-:W-:Y:S05]  /*136a0*/  BSYNC.RECONVERGENT B3 ;  /* 0x0000000000037941 */ /* 0x000fea0003800200 */
.L_x_4042:
        /* <DEDUP_REMOVED lines=10> */
[----:B------:R-:W2:Y:S02]  /*13750*/  DMUL R4, R6, R6 ;  /* 0x0000000606047228 */ /* 0x000ea40000000000 */
        /* <DEDUP_REMOVED lines=45> */
[----:B------:R-:W-:-:S15]  /*13a30*/  LOP3.LUT P0, RZ, R0, 0x2, RZ, 0xc0, !PT ;  /* 0x0000000200ff7812 */ /* 0x000fde000780c0ff */
[----:B------:R-:W-:-:S15]  /*13a40*/  NOP ;  /* 0x0000000000007918 */ /* 0x000fde0000000000 */
[----:B------:R-:W-:-:S15]  /*13a50*/  NOP ;  /* 0x0000000000007918 */ /* 0x000fde0000000000 */
[----:B------:R-:W-:-:S13]  /*13a60*/  NOP ;  /* 0x0000000000007918 */ /* 0x000fda0000000000 */
[----:B------:R-:W0:Y:S02]  /*13a70*/  DADD R2, RZ, -R4 ;  /* 0x00000000ff027229 */ /* 0x000e240000000804 */
[----:B0-----:R-:W-:Y:S02]  /*13a80*/  FSEL R22, R4, R2, !P0 ;  /* 0x0000000204167208 */ /* 0x001fe40004000000 */
[----:B------:R-:W-:Y:S01]  /*13a90*/  FSEL R23, R5, R3, !P0 ;  /* 0x0000000305177208 */ /* 0x000fe20004000000 */
[----:B------:R-:W-:Y:S06]  /*13aa0*/  BRA `(.L_x_4036) ;  /* 0x00000030005c7947 */ /* 0x000fec0003800000 */
.L_x_4037:
[----:B------:R-:W-:-:S13]  /*13ab0*/  ISETP.GE.U32.AND P0, PT, R7, 0x7ff00000, PT ;  /* 0x7ff000000700780c */ /* 0x000fda0003f06070 */
[----:B------:R-:W-:Y:S05]  /*13ac0*/  @!P0 BRA `(.L_x_4044) ;  /* 0x0000000000348947 */ /* 0x000fea0003800000 */
[----:B------:R-:W-:-:S04]  /*13ad0*/  ISETP.NE.AND P0, PT, R3, 0x7ff00000, PT ;  /* 0x7ff000000300780c */ /* 0x000fc80003f05270 */
[----:B------:R-:W-:-:S13]  /*13ae0*/  ISETP.EQ.AND P0, PT, R14, RZ, !P0 ;  /* 0x000000ff0e00720c */ /* 0x000fda0004702270 */
[----:B------:R-:W0:Y:S02]  /*13af0*/  @!P0 DADD R20, R22, -R22 ;  /* 0x0000000016148229 */ /* 0x000e240000000816 */
[----:B0-----:R-:W-:Y:S02]  /*13b00*/  @!P0 IMAD.MOV.U32 R22, RZ, RZ, R20 ;  /* 0x000000ffff168224 */ /* 0x001fe400078e0014 */
[----:B------:R-:W-:Y:S01]  /*13b10*/  @!P0 IMAD.MOV.U32 R23, RZ, RZ, R21 ;  /* 0x000000ffff178224 */ /* 0x000fe200078e0015 */
[----:B------:R-:W-:Y:S06]  /*13b20*/  @!P0 BRA `(.L_x_4036) ;  /* 0x00000030003c8947 */ /* 0x000fec0003800000 */
[C---:B------:R-:W-:Y:S01]  /*13b30*/  ISETP.GT.AND P0, PT, R15.reuse, -0x1, PT ;  /* 0xffffffff0f00780c */ /* 0x040fe20003f04270 */
[----:B------:R-:W0:Y:S03]  /*13b40*/  DADD R22, R22, -R22 ;  /* 0x0000000016167229 */ /* 0x000e260000000816 */
[----:B------:R-:W-:Y:S02]  /*13b50*/  FSEL R20, R14, RZ, P0 ;  /* 0x000000ff0e147208 */ /* 0x000fe40000000000 */
[----:B------:R-:W-:Y:S02]  /*13b60*/  FSEL R21, R15, RZ, P0 ;  /* 0x000000ff0f157208 */ /* 0x000fe40000000000 */
[----:B0-----:R-:W-:Y:S02]  /*13b70*/  FSEL R22, R22, RZ, P0 ;  /* 0x000000ff16167208 */ /* 0x001fe40000000000 */
[----:B------:R-:W-:Y:S01]  /*13b80*/  FSEL R23, R23, RZ, P0 ;  /* 0x000000ff17177208 */ /* 0x000fe20000000000 */
[----:B------:R-:W-:Y:S06]  /*13b90*/  BRA `(.L_x_4036) ;  /* 0x0000003000207947 */ /* 0x000fec0003800000 */
.L_x_4044:
[----:B------:R-:W-:-:S05]  /*13ba0*/  VIADD R0, R15, 0xbf79d1be ;  /* 0xbf79d1be0f007836 */ /* 0x000fca0000000000 */
[----:B------:R-:W-:-:S13]  /*13bb0*/  ISETP.GT.U32.AND P0, PT, R0, 0x108aa2, PT ;  /* 0x00108aa20000780c */ /* 0x000fda0003f04070 */
[----:B------:R-:W-:Y:S05]  /*13bc0*/  @P0 BRA `(.L_x_4045) ;  /* 0x0000001800640947 */ /* 0x000fea0003800000 */
[----:B------:R-:W-:Y:S01]  /*13bd0*/  IMAD.MOV.U32 R6, RZ, RZ, 0x652b82fe ;  /* 0x652b82feff067424 */ /* 0x000fe200078e00ff */
[----:B------:R-:W-:Y:S01]  /*13be0*/  UMOV UR12, 0x19ba0da4 ;  /* 0x19ba0da4000c7882 */ /* 0x000fe20000000000 */
[----:B------:R-:W-:Y:S01]  /*13bf0*/  IMAD.MOV.U32 R7, RZ, RZ, 0x3ff71547 ;  /* 0x3ff71547ff077424 */ /* 0x000fe200078e00ff */
[----:B------:R-:W-:Y:S01]  /*13c00*/  UMOV UR13, 0x40937be3 ;  /* 0x40937be3000d7882 */ /* 0x000fe20000000000 */
[----:B------:R-:W-:Y:S01]  /*13c10*/  BSSY.RECONVERGENT B0, `(.L_x_4046) ;  /* 0x000007e000007945 */ /* 0x000fe20003800200 */
[----:B------:R-:W0:Y:S01]  /*13c20*/  DADD R14, R14, -UR12 ;  /* 0x8000000c0e0e7e29 */ /* 0x000e220008000000 */
[----:B------:R-:W-:Y:S01]  /*13c30*/  UMOV UR12, 0xfefa39ef ;  /* 0xfefa39ef000c7882 */ /* 0x000fe20000000000 */
[----:B------:R-:W-:Y:S01]  /*13c40*/  UMOV UR13, 0x3fe62e42 ;  /* 0x3fe62e42000d7882 */ /* 0x000fe20000000000 */
[----:B0-----:R-:W-:-:S15]  /*13c50*/  FSETP.GEU.FTZ.AND P0, PT, |R15|, 4.1917929649353027344, PT ;  /* 0x4086232b0f00780b */ /* 0x001fde0003f1e200 */
[----:B------:R-:W-:-:S15]  /*13c60*/  NOP ;  /* 0x0000000000007918 */ /* 0x000fde0000000000 */
[----:B------:R-:W-:-:S15]  /*13c70*/  NOP ;  /* 0x0000000000007918 */ /* 0x000fde0000000000 */
[----:B------:R-:W-:-:S15]  /*13c80*/  NOP ;  /* 0x0000000000007918 */ /* 0x000fde0000000000 */
[----:B------:R-:W-:-:S01]  /*13c90*/  NOP ;  /* 0x0000000000007918 */ /* 0x000fc20000000000 */
        /* <DEDUP_REMOVED lines=91> */
[----:B------:R-:W-:-:S15]  /*14250*/  DSETP.NEU.AND P4, PT, |R22|, +INF , PT ;  /* 0x7ff000001600742a */ /* 0x000fde0003f8d200 */
        /* <DEDUP_REMOVED lines=9> */
[----:B------:R-:W-:-:S12]  /*142f0*/  DSETP.GEU.AND P1, PT, R14, RZ, PT ;  /* 0x000000ff0e00722a */ /* 0x000fd80003f2e000 */
[----:B------:R-:W-:-:S04]  /*14300*/  @!P0 LEA.HI R0, R6, R6, RZ, 0x1 ;  /* 0x0000000606008211 */ /* 0x000fc800078f08ff */
[----:B------:R-:W-:-:S05]  /*14310*/  @!P0 SHF.R.S32.HI R5, RZ, 0x1, R0 ;  /* 0x00000001ff058819 */ /* 0x000fca0000011400 */
[----:B------:R-:W-:Y:S02]  /*14320*/  @!P0 IMAD.IADD R4, R6, 0x1, -R5 ;  /* 0x0000000106048824 */ /* 0x000fe400078e0a05 */
[----:B------:R-:W-:-:S03]  /*14330*/  @!P0 IMAD R3, R5, 0x100000, R3 ;  /* 0x0010000005038824 */ /* 0x000fc600078e0203 */
[----:B------:R-:W-:Y:S01]  /*14340*/  @!P0 LEA R5, R4, 0x3ff00000, 0x14 ;  /* 0x3ff0000004058811 */ /* 0x000fe200078ea0ff */
[----:B------:R-:W-:-:S15]  /*14350*/  @!P0 IMAD.MOV.U32 R4, RZ, RZ, RZ ;  /* 0x000000ffff048224 */ /* 0x000fde00078e00ff */
[----:B------:R-:W-:-:S15]  /*14360*/  NOP ;  /* 0x0000000000007918 */ /* 0x000fde0000000000 */
[----:B------:R-:W-:-:S07]  /*14370*/  NOP ;  /* 0x0000000000007918 */ /* 0x000fce0000000000 */
[----:B------:R-:W0:Y:S02]  /*14380*/  DADD R8, R14, +INF ;  /* 0x7ff000000e087429 */ /* 0x000e240000000000 */
[----:B0-----:R-:W-:Y:S02]  /*14390*/  FSEL R18, R8, RZ, P1 ;  /* 0x000000ff08127208 */ /* 0x001fe40000800000 */
[----:B------:R-:W-:-:S15]  /*143a0*/  FSEL R19, R9, RZ, P1 ;  /* 0x000000ff09137208 */ /* 0x000fde0000800000 */
[----:B------:R-:W-:-:S15]  /*143b0*/  NOP ;  /* 0x0000000000007918 */ /* 0x000fde0000000000 */
[----:B------:R-:W-:-:S15]  /*143c0*/  NOP ;  /* 0x0000000000007918 */ /* 0x000fde0000000000 */
[----:B------:R-:W-:-:S15]  /*143d0*/  NOP ;  /* 0x0000000000007918 */ /* 0x000fde0000000000 */
[----:B------:R0:W1:Y:S02]  /*143e0*/  @!P0 DMUL R18, R2, R4 ;  /* 0x0000000402128228 */ /* 0x0000640000000000 */
.L_x_4047:
[----:B------:R-:W-:Y:S05]  /*143f0*/  BSYNC.RECONVERGENT B0 ;  /* 0x0000000000007941 */ /* 0x000fea0003800200 */
.L_x_4046:
[C---:B01----:R-:W-:Y:S01]  /*14400*/  LEA.HI R3, R19.reuse, 0xffffff09, RZ, 0xc ;  /* 0xffffff0913037811 */ /* 0x043fe200078f60ff */
[----:B------:R-:W-:Y:S01]  /*14410*/  BSSY.RECONVERGENT B3, `(.L_x_4048) ;  /* 0x000003c000037945 */ /* 0x000fe20003800200 */
[----:B------:R-:W-:Y:S01]  /*14420*/  LOP3.LUT R19, R19, 0xfffff, RZ, 0xc0, !PT ;  /* 0x000fffff13137812 */ /* 0x000fe200078ec0ff */
[----:B------:R0:W1:Y:S01]  /*14430*/  @!P4 DMUL R6, RZ, R22 ;  /* 0x00000016ff06c228 */ /* 0x0000620000000000 */
[----:B------:R-:W-:Y:S02]  /*14440*/  LOP3.LUT R0, R3, 0xffff, RZ, 0xc0, !PT ;  /* 0x0000ffff03007812 */ /* 0x000fe400078ec0ff */
[----:B------:R-:W-:Y:S02]  /*14450*/  LOP3.LUT R19, R19, 0x7fe00000, RZ, 0xfc, !PT ;  /* 0x7fe0000013137812 */ /* 0x000fe400078efcff */
[----:B------:R-:W-:-:S04]  /*14460*/  LEA.HI R0, R0, R3, RZ, 0x11 ;  /* 0x0000000300007211 */ /* 0x000fc800078f88ff */
[----:B------:R-:W-:Y:S01]  /*14470*/  PRMT R14, R0, 0x9910, RZ ;  /* 0x00009910000e7816 */ /* 0x000fe200000000ff */
[----:B------:R-:W-:-:S03]  /*14480*/  @!P4 IMAD.MOV.U32 R0, RZ, RZ, 0x1 ;  /* 0x00000001ff00c424 */ /* 0x000fc600078e00ff */
[----:B------:R-:W-:-:S04]  /*14490*/  SHF.R.S32.HI R14, RZ, 0x1, R14 ;  /* 0x00000001ff0e7819 */ /* 0x000fc8000001140e */
[----:B------:R-:W-:-:S05]  /*144a0*/  LOP3.LUT R14, R14, 0xffff, RZ, 0xc0, !PT ;  /* 0x0000ffff0e0e7812 */ /* 0x000fca00078ec0ff */
[----:B------:R-:W-:-:S05]  /*144b0*/  IMAD.IADD R49, R3, 0x1, -R14 ;  /* 0x0000000103317824 */ /* 0x000fca00078e0a0e */
[----:B------:R-:W-:Y:S01]  /*144c0*/  LEA R49, R49, 0x3ff00000, 0x14 ;  /* 0x3ff0000031317811 */ /* 0x000fe200078ea0ff */
[----:B01----:R-:W-:Y:S06]  /*144d0*/  @!P4 BRA `(.L_x_4049) ;  /* 0x0000000000bcc947 */ /* 0x003fec0003800000 */
        /* <DEDUP_REMOVED lines=45> */
.L_x_4051:
[----:B------:R-:W-:Y:S05]  /*147b0*/  BSYNC.RECONVERGENT B4 ;  /* 0x0000000000047941 */ /* 0x000fea0003800200 */
.L_x_4050:
[----:B------:R-:W-:-:S07]  /*147c0*/  VIADD R0, R2, 0x1 ;  /* 0x0000000102007836 */ /* 0x000fce0000000000 */
.L_x_4049:
[----:B------:R-:W-:Y:S05]  /*147d0*/  BSYNC.RECONVERGENT B3 ;  /* 0x0000000000037941 */ /* 0x000fea0003800200 */
.L_x_4048:
        /* <DEDUP_REMOVED lines=63> */
[----:B0-----:R-:W-:Y:S01]  /*14bd0*/  FSEL R20, R4, R2, !P0 ;  /* 0x0000000204147208 */ /* 0x001fe20004000000 */
[----:B------:R-:W-:Y:S01]  /*14be0*/  IMAD.MOV.U32 R2, RZ, RZ, RZ ;  /* 0x000000ffff027224 */ /* 0x000fe200078e00ff */
[----:B------:R-:W-:Y:S02]  /*14bf0*/  FSEL R21, R5, R3, !P0 ;  /* 0x0000000305157208 */ /* 0x000fe40004000000 */
[----:B------:R-:W-:-:S15]  /*14c00*/  LEA R3, R14, 0x3ff00000, 0x14 ;  /* 0x3ff000000e037811 */ /* 0x000fde00078ea0ff */
[----:B------:R-:W-:-:S15]  /*14c10*/  NOP ;  /* 0x0000000000007918 */ /* 0x000fde0000000000 */
[----:B------:R-:W-:-:S15]  /*14c20*/  NOP ;  /* 0x0000000000007918 */ /* 0x000fde0000000000 */
[----:B------:R-:W-:-:S13]  /*14c30*/  NOP ;  /* 0x0000000000007918 */ /* 0x000fda0000000000 */
[----:B------:R-:W0:-:S15]  /*14c40*/  DMUL R20, R18, R20 ;  /* 0x0000001412147228 */ /* 0x000e1e0000000000 */
[----:B------:R-:W-:-:S15]  /*14c50*/  NOP ;  /* 0x0000000000007918 */ /* 0x000fde0000000000 */
[----:B------:R-:W-:-:S15]  /*14c60*/  NOP ;  /* 0x0000000000007918 */ /* 0x000fde0000000000 */
[----:B------:R-:W-:-:S15]  /*14c70*/  NOP ;  /* 0x0000000000007918 */ /* 0x000fde0000000000 */
[----:B------:R-:W-:-:S04]  /*14c80*/  NOP ;  /* 0x0000000000007918 */ /* 0x000fc80000000000 */
[----:B------:R1:W2:-:S15]  /*14c90*/  @!P4 DMUL R10, RZ, R22 ;  /* 0x00000016ff0ac228 */ /* 0x00029e0000000000 */
[----:B------:R-:W-:-:S15]  /*14ca0*/  NOP ;  /* 0x0000000000007918 */ /* 0x000fde0000000000 */
[----:B------:R-:W-:-:S15]  /*14cb0*/  NOP ;  /* 0x0000000000007918 */ /* 0x000fde0000000000 */
[----:B------:R-:W-:-:S15]  /*14cc0*/  NOP ;  /* 0x0000000000007918 */ /* 0x000fde0000000000 */
[----:B------:R-:W-:-:S04]  /*14cd0*/  NOP ;  /* 0x0000000000007918 */ /* 0x000fc80000000000 */
[----:B0-----:R1:W0:Y:S02]  /*14ce0*/  DMUL R20, R20, R2 ;  /* 0x0000000214147228 */ /* 0x0012240000000000 */
[----:B012---:R-:W-:Y:S05]  /*14cf0*/  @!P4 BRA `(.L_x_4053) ;  /* 0x0000000000bcc947 */ /* 0x007fea0003800000 */
        /* <DEDUP_REMOVED lines=44> */
[----:B------:R-:W-:Y:S02]  /*14fc0*/  IMAD.MOV.U32 R0, RZ, RZ, R2 ;  /* 0x000000ffff007224 */ /* 0x000fe400078e0002 */
[----:B------:R-:W-:Y:S02]  /*14fd0*/  IMAD.MOV.U32 R10, RZ, RZ, R6 ;  /* 0x000000ffff0a7224 */ /* 0x000fe400078e0006 */
[----:B------:R-:W-:-:S07]  /*14fe0*/  IMAD.MOV.U32 R11, RZ, RZ, R7 ;  /* 0x000000ffff0b7224 */ /* 0x000fce00078e0007 */
.L_x_4053:
[----:B------:R-:W-:Y:S05]  /*14ff0*/  BSYNC.RECONVERGENT B3 ;  /* 0x0000000000037941 */ /* 0x000fea0003800200 */
.L_x_4052:
        /* <DEDUP_REMOVED lines=11> */
[----:B------:R-:W-:Y:S01]  /*150b0*/  LEA R15, R14, 0x3ff00000, 0x14 ;  /* 0x3ff000000e0f7811 */ /* 0x000fe200078ea0ff */
[----:B------:R-:W-:Y:S01]  /*150c0*/  IMAD.MOV.U32 R14, RZ, RZ, RZ ;  /* 0x000000ffff0e7224 */ /* 0x000fe200078e00ff */
[----:B------:R-:W-:Y:S01]  /*150d0*/  ISETP.NE.U32.AND P0, PT, R6, 0x1, PT ;  /* 0x000000010600780c */ /* 0x000fe20003f05070 */
[----:B------:R-:W-:-:S02]  /*150e0*/  IMAD.MOV.U32 R6, RZ, RZ, 0x20fd8164 ;  /* 0x20fd8164ff067424 */ /* 0x000fc400078e00ff */
[----:B------:R-:W-:Y:S01]  /*150f0*/  IMAD.MOV.U32 R48, RZ, RZ, RZ ;  /* 0x000000ffff307224 */ /* 0x000fe200078e00ff */
[----:B------:R-:W-:Y:S02]  /*15100*/  FSEL R7, -R7, 0.11223486810922622681, !P0 ;  /* 0x3de5db6507077808 */ /* 0x000fe40004000100 */
[----:B------:R-:W-:-:S15]  /*15110*/  FSEL R6, R6, -8.06006814911005101289e+34, !P0 ;  /* 0xf9785eba06067808 */ /* 0x000fde0004000000 */
[----:B------:R-:W-:-:S15]  /*15120*/  NOP ;  /* 0x0000000000007918 */ /* 0x000fde0000000000 */
[----:B------:R-:W-:-:S15]  /*15130*/  NOP ;  /* 0x0000000000007918 */ /* 0x000fde0000000000 */
[----:B------:R-:W-:-:S10]  /*15140*/  NOP ;  /* 0x0000000000007918 */ /* 0x000fd40000000000 */
[----:B------:R-:W-:-:S15]  /*15150*/  DMUL R20, R20, R48 ;  /* 0x0000003014147228 */ /* 0x000fde0000000000 */
[----:B------:R-:W-:-:S15]  /*15160*/  NOP ;  /* 0x0000000000007918 */ /* 0x000fde0000000000 */
[----:B------:R-:W-:-:S15]  /*15170*/  NOP ;  /* 0x0000000000007918 */ /* 0x000fde0000000000 */
[----:B------:R-:W-:-:S15]  /*15180*/  NOP ;  /* 0x0000000000007918 */ /* 0x000fde0000000000 */
[----:B------:R-:W-:-:S04]  /*15190*/  NOP ;  /* 0x0000000000007918 */ /* 0x000fc80000000000 */
        /* <DEDUP_REMOVED lines=44> */
[----:B------:R-:W-:-:S15]  /*15460*/  FSEL R3, R5, R3, !P0 ;  /* 0x0000000305037208 */ /* 0x000fde0004000000 */
[----:B------:R-:W-:-:S15]  /*15470*/  NOP ;  /* 0x0000000000007918 */ /* 0x000fde0000000000 */
[----:B------:R-:W-:-:S15]  /*15480*/  NOP ;  /* 0x0000000000007918 */ /* 0x000fde0000000000 */
[----:B------:R-:W-:-:S15]  /*15490*/  NOP ;  /* 0x0000000000007918 */ /* 0x000fde0000000000 */
        /* <DEDUP_REMOVED lines=10> */
[----:B0-----:R0:W1:Y:S02]  /*15540*/  DMUL R22, R48, R18 ;  /* 0x0000001230167228 */ /* 0x0010640000000000 */
[----:B01----:R-:W-:Y:S05]  /*15550*/  BRA `(.L_x_4036) ;  /* 0x0000001400b07947 */ /* 0x003fea0003800000 */
.L_x_4045:
[----:B------:R-:W-:Y:S01]  /*15560*/  IMAD.MOV.U32 R2, RZ, RZ, 0x652b82fe ;  /* 0x652b82feff027424 */ /* 0x000fe200078e00ff */
[----:B------:R-:W-:Y:S01]  /*15570*/  UMOV UR12, 0xfefa39ef ;  /* 0xfefa39ef000c7882 */ /* 0x000fe20000000000 */
[----:B------:R-:W-:Y:S01]  /*15580*/  IMAD.MOV.U32 R3, RZ, RZ, 0x3ff71547 ;  /* 0x3ff71547ff037424 */ /* 0x000fe200078e00ff */
[----:B------:R-:W-:Y:S01]  /*15590*/  UMOV UR13, 0x3fe62e42 ;  /* 0x3fe62e42000d7882 */ /* 0x000fe20000000000 */
[----:B------:R-:W-:Y:S01]  /*155a0*/  FSETP.GEU.FTZ.AND P0, PT, |R15|, 4.1917929649353027344, PT ;  /* 0x4086232b0f00780b */ /* 0x000fe20003f1e200 */
[----:B------:R-:W-:Y:S01]  /*155b0*/  BSSY.RECONVERGENT B0, `(.L_x_4054) ;  /* 0x0000076000007945 */ /* 0x000fe20003800200 */
[----:B------:R-:W-:-:S15]  /*155c0*/  DSETP.NEU.AND P4, PT, |R22|, +INF , PT ;  /* 0x7ff000001600742a */ /* 0x000fde0003f8d200 */
[----:B------:R-:W-:-:S15]  /*155d0*/  NOP ;  /* 0x0000000000007918 */ /* 0x000fde0000000000 */
[----:B------:R-:W-:-:S15]  /*155e0*/  NOP ;  /* 0x0000000000007918 */ /* 0x000fde0000000000 */
[----:B------:R-:W-:-:S15]  /*155f0*/  NOP ;  /* 0x0000000000007918 */ /* 0x000fde0000000000 */
[----:B------:R-:W-:-:S04]  /*15600*/  NOP ;  /* 0x0000000000007918 */ /* 0x000fc80000000000 */
        /* <DEDUP_REMOVED lines=112> */
.L_x_4055:
[----:B------:R-:W-:Y:S05]  /*15d10*/  BSYNC.RECONVERGENT B0 ;  /* 0x0000000000007941 */ /* 0x000fea0003800200 */
.L_x_4054:
[----:B------:R-:W-:Y:S01]  /*15d20*/  BSSY.RECONVERGENT B3, `(.L_x_4056) ;  /* 0x0000033000037945 */ /* 0x000fe20003800200 */
[----:B------:R2:W3:Y:S01]  /*15d30*/  @!P4 DMUL R6, RZ, R22 ;  /* 0x00000016ff06c228 */ /* 0x0004e20000000000 */
[----:B------:R-:W-:Y:S02]  /*15d40*/  @!P4 IMAD.MOV.U32 R0, RZ, RZ, 0x1 ;  /* 0x00000001ff00c424 */ /* 0x000fe400078e00ff */
[----:B--23--:R-:W-:Y:S05]  /*15d50*/  @!P4 BRA `(.L_x_4057) ;  /* 0x0000000000bcc947 */ /* 0x00cfea0003800000 */
        /* <DEDUP_REMOVED lines=8> */
[----:B0-----:R-:W0:Y:S01]  /*15de0*/  DMUL R2, R22, UR12 ;  /* 0x0000000c16027c28 */ /* 0x001e220008000000 */
        /* <DEDUP_REMOVED lines=30> */
[----:B0-----:R0:W2:Y:S02]  /*15fd0*/  DFMA R6, R6, -UR12, R4 ;  /* 0x8000000c06067c2b */ /* 0x0010a40008000004 */
[----:B0-2---:R-:W-:Y:S05]  /*15fe0*/  @!P0 BRA `(.L_x_4059) ;  /* 0x0000000000108947 */ /* 0x005fea0003800000 */
[----:B------:R-:W-:Y:S01]  /*15ff0*/  IMAD.MOV.U32 R6, RZ, RZ, R22 ;  /* 0x000000ffff067224 */ /* 0x000fe200078e0016 */
[----:B------:R-:W-:Y:S01]  /*16000*/  MOV R12, 0x16030 ;  /* 0x00016030000c7802 */ /* 0x000fe20000000f00 */
[----:B------:R-:W-:-:S07]  /*16010*/  IMAD.MOV.U32 R15, RZ, RZ, R23 ;  /* 0x000000ffff0f7224 */ /* 0x000fce00078e0017 */
[----:B-1---5:R-:W-:Y:S05]  /*16020*/  CALL.REL.NOINC `($_ZN2at6native55_GLOBAL__N__de093ff9_22_ForeachBinaryOpList_cu_a911ec4325multi_tensor_apply_kernelINS1_18TensorListMetadataILi3EEENS1_24BinaryOpListAlphaFunctorIN3c107complexIdEELi3ELi2ELi2EEEJNS1_13power_functorIS8_EES8_EEEvT_T0_DpT1_$__internal_trig_reduction_slowpathd) ;  /* 0x000009a400f07944 */ /* 0x022fea0003c00000 */
.L_x_4059:
[----:B------:R-:W-:Y:S05]  /*16030*/  BSYNC.RECONVERGENT B4 ;  /* 0x0000000000047941 */ /* 0x000fea0003800200 */
.L_x_4058:
[----:B------:R-:W-:-:S07]  /*16040*/  VIADD R0, R2, 0x1 ;  /* 0x0000000102007836 */ /* 0x000fce0000000000 */
.L_x_4057:
[----:B------:R-:W-:Y:S05]  /*16050*/  BSYNC.RECONVERGENT B3 ;  /* 0x0000000000037941 */ /* 0x000fea0003800200 */
.L_x_4056:
[----:B------:R-:W2:Y:S01]  /*16060*/  LDCU.64 UR12, c[0x4][0xe8] ;  /* 0x01001d00ff0c77ac */ /* 0x000ea20008000a00 */
[----:B0-----:R-:W-:-:S05]  /*16070*/  IMAD.SHL.U32 R2, R0, 0x40, RZ ;  /* 0x0000004000027824 */ /* 0x001fca00078e00ff */
[----:B------:R-:W-:-:S04]  /*16080*/  LOP3.LUT R2, R2, 0x40, RZ, 0xc0, !PT ;  /* 0x0000004002027812 */ /* 0x000fc800078ec0ff */
[----:B--2---:R-:W-:-:S05]  /*16090*/  IADD3 R2, P0, PT, R2, UR12, RZ ;  /* 0x0000000c02027c10 */ /* 0x004fca000ff1e0ff */
        /* <DEDUP_REMOVED lines=64> */
[----:B------:R0:W2:Y:S02]  /*164a0*/  @!P4 DMUL R6, RZ, R22 ;  /* 0x00000016ff06c228 */ /* 0x0000a40000000000 */
[----:B0-2---:R-:W-:Y:S05]  /*164b0*/  @!P4 BRA `(.L_x_4061) ;  /* 0x0000000000b4c947 */ /* 0x005fea0003800000 */
        /* <DEDUP_REMOVED lines=44> */
[----:B------:R-:W-:-:S07]  /*16780*/  IMAD.MOV.U32 R0, RZ, RZ, R2 ;  /* 0x000000ffff007224 */ /* 0x000fce00078e0002 */
.L_x_4061:
[----:B------:R-:W-:Y:S05]  /*16790*/  BSYNC.RECONVERGENT B3 ;  /* 0x0000000000037941 */ /* 0x000fea0003800200 */
.L_x_4060:
        /* <DEDUP_REMOVED lines=18> */
[----:B-1----:R-:W-:-:S15]  /*168c0*/  DMUL R20, R18, R20 ;  /* 0x0000001412147228 */ /* 0x002fde0000000000 */
        /* <DEDUP_REMOVED lines=52> */
[----:B------:R0:W1:Y:S02]  /*16c10*/  DMUL R22, R18, R22 ;  /* 0x0000001612167228 */ /* 0x0000640000000000 */
.L_x_4036:
[----:B------:R-:W-:Y:S05]  /*16c20*/  BSYNC.RECONVERGENT B2 ;  /* 0x0000000000027941 */ /* 0x000fea0003800200 */
.L_x_4034:
[----:B------:R-:W2:Y:S01]  /*16c30*/  LDCU.128 UR20, c[0x0][0xfd0] ;  /* 0x0001fa00ff1477ac */ /* 0x000ea20008000c00 */
[----:B-----5:R-:W3:Y:S01]  /*16c40*/  DSETP.NAN.AND P0, PT, R46, R46, PT ;  /* 0x0000002e2e00722a */ /* 0x020ee20003f08000 */
[----:B------:R-:W-:-:S15]  /*16c50*/  BSSY.RECONVERGENT B1, `(.L_x_4062) ;  /* 0x000113f000017945 */ /* 0x000fde0003800200 */
[----:B------:R-:W-:-:S15]  /*16c60*/  NOP ;  /* 0x0000000000007918 */ /* 0x000fde0000000000 */
[----:B------:R-:W-:-:S15]  /*16c70*/  NOP ;  /* 0x0000000000007918 */ /* 0x000fde0000000000 */
[----:B------:R-:W-:-:S15]  /*16c80*/  NOP ;  /* 0x0000000000007918 */ /* 0x000fde0000000000 */
[----:B------:R-:W-:-:S03]  /*16c90*/  NOP ;  /* 0x0000000000007918 */ /* 0x000fc60000000000 */
[----:B--2---:R-:W2:-:S15]  /*16ca0*/  DMUL R2, R42, UR22 ;  /* 0x000000162a027c28 */ /* 0x004e9e0008000000 */
[----:B------:R-:W-:-:S15]  /*16cb0*/  NOP ;  /* 0x0000000000007918 */ /* 0x000fde0000000000 */
[----:B------:R-:W-:-:S15]  /*16cc0*/  NOP ;  /* 0x0000000000007918 */ /* 0x000fde0000000000 */
[----:B------:R-:W-:-:S15]  /*16cd0*/  NOP ;  /* 0x0000000000007918 */ /* 0x000fde0000000000 */
[----:B------:R-:W-:-:S04]  /*16ce0*/  NOP ;  /* 0x0000000000007918 */ /* 0x000fc80000000000 */
[----:B---3--:R-:W-:-:S15]  /*16cf0*/  DSETP.NAN.OR P0, PT, R44, R44, P0 ;  /* 0x0000002c2c00722a */ /* 0x008fde0000708400 */
[----:B------:R-:W-:-:S15]  /*16d00*/  NOP ;  /* 0x0000000000007918 */ /* 0x000fde0000000000 */
[----:B------:R-:W-:-:S15]  /*16d10*/  NOP ;  /* 0x0000000000007918 */ /* 0x000fde0000000000 */
[----:B------:R-:W-:-:S15]  /*16d20*/  NOP ;  /* 0x0000000000007918 */ /* 0x000fde0000000000 */
[----:B------:R-:W-:-:S04]  /*16d30*/  NOP ;  /* 0x0000000000007918 */ /* 0x000fc80000000000 */
[----:B------:R-:W3:-:S15]  /*16d40*/  DMUL R42, R42, UR20 ;  /* 0x000000142a2a7c28 */ /* 0x000ede0008000000 */
[----:B------:R-:W-:-:S15]  /*16d50*/  NOP ;  /* 0x0000000000007918 */ /* 0x000fde0000000000 */
[----:B------:R-:W-:-:S15]  /*16d60*/  NOP ;  /* 0x0000000000007918 */ /* 0x000fde0000000000 */
[----:B------:R-:W-:-:S15]  /*16d70*/  NOP ;  /* 0x0000000000007918 */ /* 0x000fde0000000000 */
[----:B------:R-:W-:-:S04]  /*16d80*/  NOP ;  /* 0x0000000000007918 */ /* 0x000fc80000000000 */
[----:B--2---:R2:W4:-:S15]  /*16d90*/  DFMA R2, R40, UR20, -R2 ;  /* 0x0000001428027c2b */ /* 0x00451e0008000802 */
[----:B------:R-:W-:-:S15]  /*16da0*/  NOP ;  /* 0x0000000000007918 */ /* 0x000fde0000000000 */
[----:B------:R-:W-:-:S15]  /*16db0*/  NOP ;  /* 0x0000000000007918 */ /* 0x000fde0000000000 */
[----:B------:R-:W-:-:S15]  /*16dc0*/  NOP ;  /* 0x0000000000007918 */ /* 0x000fde0000000000 */
[----:B------:R-:W-:-:S04]  /*16dd0*/  NOP ;  /* 0x0000000000007918 */ /* 0x000fc80000000000 */
[----:B---3--:R2:W3:Y:S02]  /*16de0*/  DFMA R40, R40, UR22, R42 ;  /* 0x0000001628287c2b */ /* 0x0084e4000800002a */
[----:B--234-:R-:W-:Y:S05]  /*16df0*/  @P0 BRA `(.L_x_4063) ;  /* 0x000000f000e40947 */ /* 0x01cfea0003800000 */
[----:B------:R-:W-:Y:S01]  /*16e00*/  DSETP.GEU.AND P1, PT, |R44|, |R46|, PT ;  /* 0x4000002e2c00722a */ /* 0x000fe20003f2e200 */
[----:B------:R-:W-:Y:S01]  /*16e10*/  UMOV UR12, 0x85ebc8a0 ;  /* 0x85ebc8a0000c7882 */ /* 0x000fe20000000000 */
[----:B------:R-:W-:-:S15]  /*16e20*/  UMOV UR13, 0x7fd1ccf3 ;  /* 0x7fd1ccf3000d7882 */ /* 0x000fde0000000000 */
[----:B------:R-:W-:-:S15]  /*16e30*/  NOP ;  /* 0x0000000000007918 */ /* 0x000fde0000000000 */
[----:B------:R-:W-:-:S15]  /*16e40*/  NOP ;  /* 0x0000000000007918 */ /* 0x000fde0000000000 */
[----:B------:R-:W-:-:S15]  /*16e50*/  NOP ;  /* 0x0000000000007918 */ /* 0x000fde0000000000 */
[----:B------:R-:W-:-:S02]  /*16e60*/  NOP ;  /* 0x0000000000007918 */ /* 0x000fc40000000000 */
[----:B0-----:R-:W-:-:S15]  /*16e70*/  DADD R18, -RZ, |R46| ;  /* 0x00000000ff127229 */ /* 0x001fde000000052e */
[----:B------:R-:W-:-:S15]  /*16e80*/  NOP ;  /* 0x0000000000007918 */ /* 0x000fde0000000000 */
[----:B------:R-:W-:-:S15]  /*16e90*/  NOP ;  /* 0x0000000000007918 */ /* 0x000fde0000000000 */
[----:B------:R-:W-:-:S15]  /*16ea0*/  NOP ;  /* 0x0000000000007918 */ /* 0x000fde0000000000 */
[----:B------:R-:W-:-:S04]  /*16eb0*/  NOP ;  /* 0x0000000000007918 */ /* 0x000fc80000000000 */
[----:B------:R-:W0:Y:S02]  /*16ec0*/  DADD R42, -RZ, |R44| ;  /* 0x00000000ff2a7229 */ /* 0x000e24000000052c */
[----:B0-----:R-:W-:Y:S02]  /*16ed0*/  FSEL R4, R42, R18, !P1 ;  /* 0x000000122a047208 */ /* 0x001fe40004800000 */
[----:B------:R-:W-:-:S15]  /*16ee0*/  FSEL R5, R43, R19, !P1 ;  /* 0x000000132b057208 */ /* 0x000fde0004800000 */
[----:B------:R-:W-:-:S15]  /*16ef0*/  NOP ;  /* 0x0000000000007918 */ /* 0x000fde0000000000 */
[----:B------:R-:W-:-:S15]  /*16f00*/  NOP ;  /* 0x0000000000007918 */ /* 0x000fde0000000000 */
[----:B------:R-:W-:-:S15]  /*16f10*/  NOP ;  /* 0x0000000000007918 */ /* 0x000fde0000000000 */
[----:B------:R-:W0:Y:S02]  /*16f20*/  DSETP.GT.AND P0, PT, R4, UR12, PT ;  /* 0x0000000c04007e2a */ /* 0x000e24000bf04000 */
[----:B0-----:R-:W-:Y:S05]  /*16f30*/  @P0 BRA `(.L_x_4064) ;  /* 0x000000c800600947 */ /* 0x001fea0003800000 */
[----:B------:R-:W-:Y:S02]  /*16f40*/  FSEL R6, R18, R42, !P1 ;  /* 0x0000002a12067208 */ /* 0x000fe40004800000 */
[----:B------:R-:W-:-:S06]  /*16f50*/  FSEL R7, R19, R43, !P1 ;  /* 0x0000002b13077208 */ /* 0x000fcc0004800000 */
[----:B------:R-:W0:Y:S02]  /*16f60*/  DSETP.NEU.AND P0, PT, R6, 1, PT ;  /* 0x3ff000000600742a */ /* 0x000e240003f0d000 */
[----:B0-----:R-:W-:Y:S05]  /*16f70*/  @!P0 BRA `(.L_x_4065) ;  /* 0x0000009c00008947 */ /* 0x001fea0003800000 */
        /* <DEDUP_REMOVED lines=22> */
[----:B------:R0:W2:Y:S01]  /*170e0*/  DSETP.GEU.AND P0, PT, R8, UR12, PT ;  /* 0x0000000c08007e2a */ /* 0x0000a2000bf0e000 */
        /* <DEDUP_REMOVED lines=8> */
[----:B--2---:R-:W0:Y:S02]  /*17170*/  DSETP.GT.OR P0, PT, R8, UR12, !P0 ;  /* 0x0000000c08007e2a */ /* 0x004e24000c704400 */
[----:B0-----:R-:W-:Y:S05]  /*17180*/  @P0 BRA `(.L_x_4066) ;  /* 0x00000078004c0947 */ /* 0x001fea0003800000 */
[----:B------:R-:W0:Y:S02]  /*17190*/  DSETP.GE.AND P0, PT, R6, 1, PT ;  /* 0x3ff000000600742a */ /* 0x000e240003f06000 */
[----:B0-----:R-:W-:Y:S05]  /*171a0*/  @!P0 BRA `(.L_x_4067) ;  /* 0x0000002400708947 */ /* 0x001fea0003800000 */
[----:B------:R-:W-:Y:S01]  /*171b0*/  DADD R8, R6, -1 ;  /* 0xbff0000006087429 */ /* 0x000fe20000000000 */
[----:B------:R-:W-:-:S15]  /*171c0*/  BSSY.RECONVERGENT B2, `(.L_x_4068) ;  /* 0x000015a000027945 */ /* 0x000fde0003800200 */
[----:B------:R-:W-:-:S15]  /*171d0*/  NOP ;  /* 0x0000000000007918 */ /* 0x000fde0000000000 */
[----:B------:R-:W-:-:S15]  /*171e0*/  NOP ;  /* 0x0000000000007918 */ /* 0x000fde0000000000 */
[----:B------:R-:W-:-:S15]  /*171f0*/  NOP ;  /* 0x0000000000007918 */ /* 0x000fde0000000000 */
[----:B------:R-:W-:-:S03]  /*17200*/  NOP ;  /* 0x0000000000007918 */ /* 0x000fc60000000000 */
        /* <DEDUP_REMOVED lines=12> */
[----:B------:R-:W-:-:S13]  /*172d0*/  FSETP.GT.FTZ.AND P0, PT, R17, -1.6999999284744262695, PT ;  /* 0xbfd999991100780b */ /* 0x000fda0003f14000 */
[----:B------:R-:W-:Y:S05]  /*172e0*/  @P0 BRA !P2, `(.L_x_4069) ;  /* 0x0000000c00100947 */ /* 0x000fea0005000000 */
[----:B------:R-:W0:Y:S01]  /*172f0*/  DADD R16, R16, 1 ;  /* 0x3ff0000010107429 */ /* 0x000e220000000000 */
[----:B------:R-:W-:Y:S01]  /*17300*/  IMAD.MOV.U32 R9, RZ, RZ, -0x3ff ;  /* 0xfffffc01ff097424 */ /* 0x000fe200078e00ff */
[----:B0-----:R-:W-:Y:S01]  /*17310*/  ISETP.GT.AND P0, PT, R17, 0xfffff, PT ;  /* 0x000fffff1100780c */ /* 0x001fe20003f04270 */
[--C-:B------:R-:W-:Y:S02]  /*17320*/  IMAD.MOV.U32 R4, RZ, RZ, R16.reuse ;  /* 0x000000ffff047224 */ /* 0x100fe400078e0010 */
[--C-:B------:R-:W-:Y:S02]  /*17330*/  IMAD.MOV.U32 R5, RZ, RZ, R17.reuse ;  /* 0x000000ffff057224 */ /* 0x100fe400078e0011 */
[----:B------:R-:W-:Y:S02]  /*17340*/  IMAD.MOV.U32 R0, RZ, RZ, R17 ;  /* 0x000000ffff007224 */ /* 0x000fe400078e0011 */
[----:B------:R-:W-:-:S06]  /*17350*/  IMAD.MOV.U32 R8, RZ, RZ, R16 ;  /* 0x000000ffff087224 */ /* 0x000fcc00078e0010 */
        /* <DEDUP_REMOVED lines=8> */
[----:B------:R-:W-:-:S13]  /*173e0*/  ISETP.GE.U32.AND P2, PT, R6, 0x7fefffff, PT ;  /* 0x7fefffff0600780c */ /* 0x000fda0003f46070 */
[----:B------:R-:W-:Y:S01]  /*173f0*/  @P2 IMAD.MOV.U32 R6, RZ, RZ, 0x0 ;  /* 0x00000000ff062424 */ /* 0x000fe200078e00ff */
[----:B------:R-:W-:Y:S01]  /*17400*/  @P2 LOP3.LUT P3, RZ, R5, 0x7fffffff, RZ, 0xc0, !PT ;  /* 0x7fffffff05ff2812 */ /* 0x000fe2000786c0ff */
[----:B------:R-:W-:-:S15]  /*17410*/  @P2 IMAD.MOV.U32 R7, RZ, RZ, 0x7ff00000 ;  /* 0x7ff00000ff072424 */ /* 0x000fde00078e00ff */
[----:B------:R-:W-:-:S15]  /*17420*/  NOP ;  /* 0x0000000000007918 */ /* 0x000fde0000000000 */
[----:B------:R-:W-:-:S08]  /*17430*/  NOP ;  /* 0x0000000000007918 */ /* 0x000fd00000000000 */
[----:B------:R-:W0:Y:S02]  /*17440*/  @P2 DFMA R6, R4, R6, +INF ;  /* 0x7ff000000406242b */ /* 0x000e240000000006 */
[----:B0-----:R-:W-:Y:S02]  /*17450*/  @P2 FSEL R16, R6, RZ, P3 ;  /* 0x000000ff06102208 */ /* 0x001fe40001800000 */
[----:B------:R-:W-:Y:S01]  /*17460*/  @P2 FSEL R17, R7, -QNAN , P3 ;  /* 0xfff0000007112808 */ /* 0x000fe20001800000 */
[----:B------:R-:W-:Y:S06]  /*17470*/  @P2 BRA `(.L_x_4070) ;  /* 0x0000001000b82947 */ /* 0x000fec0003800000 */
        /* <DEDUP_REMOVED lines=30> */
[----:B0-----:R0:W2:Y:S02]  /*17660*/  DFMA R10, -R4, R8, 1 ;  /* 0x3ff00000040a742b */ /* 0x0010a40000000108 */
[----:B0-----:R-:W-:Y:S02]  /*17670*/  IMAD.MOV.U32 R4, RZ, RZ, -0x748574fc ;  /* 0x8b7a8b04ff047424 */ /* 0x001fe400078e00ff */
[----:B------:R-:W-:-:S15]  /*17680*/  IMAD.MOV.U32 R5, RZ, RZ, 0x3ed0ee25 ;  /* 0x3ed0ee25ff057424 */ /* 0x000fde00078e00ff */
[----:B------:R-:W-:-:S15]  /*17690*/  NOP ;  /* 0x0000000000007918 */ /* 0x000fde0000000000 */
[----:B------:R-:W-:-:S15]  /*176a0*/  NOP ;  /* 0x0000000000007918 */ /* 0x000fde0000000000 */
[----:B------:R-:W-:-:S15]  /*176b0*/  NOP ;  /* 0x0000000000007918 */ /* 0x000fde0000000000 */
[----:B--2---:R-:W0:-:S15]  /*176c0*/  DFMA R10, R10, R10, R10 ;  /* 0x0000000a0a0a722b */ /* 0x004e1e000000000a */
        /* <DEDUP_REMOVED lines=95> */
[----:B------:R-:W2:Y:S01]  /*17cc0*/  DFMA R4, R12, R4, UR12 ;  /* 0x0000000c0c047e2b */ /* 0x000ea20008000004 */
        /* <DEDUP_REMOVED lines=11> */
[----:B--2---:R-:W0:-:S15]  /*17d80*/  DMUL R4, R12, R4 ;  /* 0x000000040c047228 */ /* 0x004e1e0000000000 */
        /* <DEDUP_REMOVED lines=24> */
[----:B0-----:R3:W4:Y:S02]  /*17f10*/  DADD R16, R18, R4 ;  /* 0x0000000012107229 */ /* 0x0017240000000004 */
[----:B---34-:R-:W-:Y:S05]  /*17f20*/  BRA `(.L_x_4070) ;  /* 0x00000008000c7947 */ /* 0x018fea0003800000 */
.L_x_4069:
        /* <DEDUP_REMOVED lines=52> */
[----:B-1----:R-:W-:Y:S05]  /*18270*/  CALL.REL.NOINC `($__internal_145_$__cuda_sm20_div_rn_f64_full) ;  /* 0x0000097c004c7944 */ /* 0x002fea0003c00000 */
.L_x_4072:
[----:B------:R-:W-:Y:S05]  /*18280*/  BSYNC.RECONVERGENT B3 ;  /* 0x0000000000037941 */ /* 0x000fea0003800200 */
.L_x_4071:
        /* <DEDUP_REMOVED lines=76> */
[----:B0-----:R0:W2:Y:S02]  /*18750*/  DADD R16, R16, R8 ;  /* 0x0000000010107229 */ /* 0x0010a40000000008 */
.L_x_4070:
[----:B------:R-:W-:Y:S05]  /*18760*/  BSYNC.RECONVERGENT B2 ;  /* 0x0000000000027941 */ /* 0x000fea0003800200 */
.L_x_4068:
[----:B0-----:R-:W-:Y:S01]  /*18770*/  DADD R8, -RZ, |R46| ;  /* 0x00000000ff087229 */ /* 0x001fe2000000052e */
        /* <DEDUP_REMOVED lines=60> */
[----:B-12---:R-:W-:Y:S05]  /*18b40*/  CALL.REL.NOINC `($__internal_145_$__cuda_sm20_div_rn_f64_full) ;  /* 0x0000097400187944 */ /* 0x006fea0003c00000 */
.L_x_4074:
[----:B------:R-:W-:Y:S05]  /*18b50*/  BSYNC.RECONVERGENT B2 ;  /* 0x0000000000027941 */ /* 0x000fea0003800200 */
.L_x_4073:
[----:B------:R-:W-:Y:S01]  /*18b60*/  IMAD.MOV.U32 R6, RZ, RZ, -0x2449a4b7 ;  /* 0xdbb65b49ff067424 */ /* 0x000fe200078e00ff */
[----:B------:R-:W-:Y:S01]  /*18b70*/  UMOV UR12, 0x2a25ff7e ;  /* 0x2a25ff7e000c7882 */ /* 0x000fe20000000000 */
[----:B------:R-:W-:Y:S01]  /*18b80*/  IMAD.MOV.U32 R7, RZ, RZ, 0x3f2d3b63 ;  /* 0x3f2d3b63ff077424 */ /* 0x000fe200078e00ff */
[----:B------:R-:W-:Y:S01]  /*18b90*/  UMOV UR13, 0x3ef53e1d ;  /* 0x3ef53e1d000d7882 */ /* 0x000fe20000000000 */
[----:B------:R-:W0:Y:S01]  /*18ba0*/  DMUL R4, R54, R54 ;  /* 0x0000003636047228 */ /* 0x000e220000000000 */
[----:B------:R-:W-:Y:S01]  /*18bb0*/  ISETP.GE.AND P2, PT, R45, RZ, PT ;  /* 0x000000ff2d00720c */ /* 0x000fe20003f46270 */
[----:B------:R-:W-:Y:S01]  /*18bc0*/  @!P1 IMAD.MOV.U32 R8, RZ, RZ, 0x54442d18 ;  /* 0x54442d18ff089424 */ /* 0x000fe200078e00ff */
[----:B------:R-:W-:Y:S01]  /*18bd0*/  BSSY.RECONVERGENT B0, `(.L_x_4075) ;  /* 0x00000ab000007945 */ /* 0x000fe20003800200 */
[----:B------:R-:W-:Y:S01]  /*18be0*/  @!P1 IMAD.MOV.U32 R9, RZ, RZ, 0x3ff921fb ;  /* 0x3ff921fbff099424 */ /* 0x000fe200078e00ff */
[----:B------:R-:W-:-:S15]  /*18bf0*/  @P1 PLOP3.LUT P0, PT, P2, PT, PT, 0x80, 0x8 ;  /* 0x000000000008181c */ /* 0x000fde000170f070 */
        /* <DEDUP_REMOVED lines=127> */
[----:B0-----:R0:W3:Y:S02]  /*193f0*/  DMUL R6, R4, R6 ;  /* 0x0000000604067228 */ /* 0x0010e40000000000 */
[----:B0-----:R-:W-:Y:S02]  /*19400*/  @P1 IMAD.MOV.U32 R4, RZ, RZ, 0x54442d18 ;  /* 0x54442d18ff041424 */ /* 0x001fe400078e00ff */
[----:B------:R-:W-:-:S15]  /*19410*/  @P1 IMAD.MOV.U32 R5, RZ, RZ, 0x400921fb ;  /* 0x400921fbff051424 */ /* 0x000fde00078e00ff */
[----:B------:R-:W-:-:S15]  /*19420*/  NOP ;  /* 0x0000000000007918 */ /* 0x000fde0000000000 */
[----:B------:R-:W-:-:S15]  /*19430*/  NOP ;  /* 0x0000000000007918 */ /* 0x000fde0000000000 */
[----:B------:R-:W-:-:S15]  /*19440*/  NOP ;  /* 0x0000000000007918 */ /* 0x000fde0000000000 */
[----:B---3--:R-:W0:-:S15]  /*19450*/  DFMA R54, R6, R54, R54 ;  /* 0x000000360636722b */ /* 0x008e1e0000000036 */
[----:B------:R-:W-:-:S15]  /*19460*/  NOP ;  /* 0x0000000000007918 */ /* 0x000fde0000000000 */
[----:B------:R-:W-:-:S15]  /*19470*/  NOP ;  /* 0x0000000000007918 */ /* 0x000fde0000000000 */
[----:B------:R-:W-:-:S15]  /*19480*/  NOP ;  /* 0x0000000000007918 */ /* 0x000fde0000000000 */
[----:B------:R-:W-:-:S04]  /*19490*/  NOP ;  /* 0x0000000000007918 */ /* 0x000fc80000000000 */
[----:B0-----:R-:W0:Y:S02]  /*194a0*/  @P1 DADD R4, -R54, R4 ;  /* 0x0000000036041229 */ /* 0x001e240000000104 */
[----:B0-----:R-:W-:Y:S02]  /*194b0*/  @P1 FSEL R4, R4, R54, !P0 ;  /* 0x0000003604041208 */ /* 0x001fe40004000000 */
[----:B------:R-:W-:Y:S02]  /*194c0*/  @P1 FSEL R5, R5, R55, !P0 ;  /* 0x0000003705051208 */ /* 0x000fe40004000000 */
[----:B------:R-:W-:-:S15]  /*194d0*/  @!P1 PLOP3.LUT P0, PT, P2, PT, PT, 0x80, 0x8 ;  /* 0x000000000008981c */ /* 0x000fde000170f070 */
[----:B------:R-:W-:-:S15]  /*194e0*/  NOP ;  /* 0x0000000000007918 */ /* 0x000fde0000000000 */
[----:B------:R-:W-:-:S15]  /*194f0*/  NOP ;  /* 0x0000000000007918 */ /* 0x000fde0000000000 */
[----:B------:R-:W-:-:S13]  /*19500*/  NOP ;  /* 0x0000000000007918 */ /* 0x000fda0000000000 */
[----:B------:R-:W0:Y:S02]  /*19510*/  @!P1 DADD R6, -RZ, -R54 ;  /* 0x00000000ff069229 */ /* 0x000e240000000936 */
[----:B0-----:R-:W-:Y:S02]  /*19520*/  @!P1 FSEL R6, R54, R6, !P0 ;  /* 0x0000000636069208 */ /* 0x001fe40004000000 */
[----:B------:R-:W-:-:S15]  /*19530*/  @!P1 FSEL R7, R55, R7, !P0 ;  /* 0x0000000737079208 */ /* 0x000fde0004000000 */
[----:B------:R-:W-:-:S15]  /*19540*/  NOP ;  /* 0x0000000000007918 */ /* 0x000fde0000000000 */
[----:B------:R-:W-:-:S15]  /*19550*/  NOP ;  /* 0x0000000000007918 */ /* 0x000fde0000000000 */
[----:B------:R-:W-:-:S15]  /*19560*/  NOP ;  /* 0x0000000000007918 */ /* 0x000fde0000000000 */
[----:B------:R-:W0:-:S15]  /*19570*/  DSETP.NEU.AND P3, PT, R14, RZ, PT ;  /* 0x000000ff0e00722a */ /* 0x000e1e0003f6d000 */
[----:B------:R-:W-:-:S15]  /*19580*/  NOP ;  /* 0x0000000000007918 */ /* 0x000fde0000000000 */
[----:B------:R-:W-:-:S15]  /*19590*/  NOP ;  /* 0x0000000000007918 */ /* 0x000fde0000000000 */
[----:B------:R-:W-:-:S15]  /*195a0*/  NOP ;  /* 0x0000000000007918 */ /* 0x000fde0000000000 */
[----:B------:R-:W-:-:S04]  /*195b0*/  NOP ;  /* 0x0000000000007918 */ /* 0x000fc80000000000 */
[----:B------:R3:W4:Y:S02]  /*195c0*/  @!P1 DADD R4, R6, R8 ;  /* 0x0000000006049229 */ /* 0x0007240000000008 */
[----:B0--34-:R-:W-:Y:S05]  /*195d0*/  @!P3 BRA `(.L_x_4076) ;  /* 0x000000000020b947 */ /* 0x019fea0003800000 */
[----:B------:R-:W-:Y:S02]  /*195e0*/  IMAD.MOV.U32 R7, RZ, RZ, 0x7f3321d2 ;  /* 0x7f3321d2ff077424 */ /* 0x000fe400078e00ff */
[----:B------:R-:W-:-:S03]  /*195f0*/  IMAD.MOV.U32 R9, RZ, RZ, 0x4002d97c ;  /* 0x4002d97cff097424 */ /* 0x000fc600078e00ff */
[----:B------:R-:W-:Y:S02]  /*19600*/  FSEL R7, R7, 3.37028055040000000000e+12, !P0 ;  /* 0x54442d1807077808 */ /* 0x000fe40004000000 */
[----:B------:R-:W-:Y:S01]  /*19610*/  FSEL R9, R9, 1.8213495016098022461, !P0 ;  /* 0x3fe921fb09097808 */ /* 0x000fe20004000000 */
[----:B------:R-:W0:Y:S02]  /*19620*/  DSETP.NEU.AND P0, PT, |R44|, |R46|, PT ;  /* 0x4000002e2c00722a */ /* 0x000e240003f0d200 */
[----:B0-----:R-:W-:Y:S02]  /*19630*/  FSEL R4, R7, R4, !P0 ;  /* 0x0000000407047208 */ /* 0x001fe40004000000 */
[----:B------:R-:W-:Y:S01]  /*19640*/  FSEL R5, R9, R5, !P0 ;  /* 0x0000000509057208 */ /* 0x000fe20004000000 */
[----:B------:R-:W-:Y:S06]  /*19650*/  BRA `(.L_x_4077) ;  /* 0x0000000000087947 */ /* 0x000fec0003800000 */
.L_x_4076:
[----:B------:R-:W-:Y:S02]  /*19660*/  FSEL R4, RZ, 3.37028055040000000000e+12, P0 ;  /* 0x54442d18ff047808 */ /* 0x000fe40000000000 */
[----:B------:R-:W-:-:S07]  /*19670*/  FSEL R5, RZ, 2.1426990032196044922, P0 ;  /* 0x400921fbff057808 */ /* 0x000fce0000000000 */
.L_x_4077:
[----:B------:R-:W-:Y:S05]  /*19680*/  BSYNC.RECONVERGENT B0 ;  /* 0x0000000000007941 */ /* 0x000fea0003800200 */
.L_x_4075:
[----:B------:R0:W3:Y:S02]  /*19690*/  DADD R44, |R44|, |R46| ;  /* 0x000000002c2c7229 */ /* 0x0000e4000000062e */
[----:B0-----:R-:W-:-:S15]  /*196a0*/  LOP3.LUT R47, R5, 0x80000000, R47, 0xb8, !PT ;  /* 0x80000000052f7812 */ /* 0x001fde00078eb82f */
[----:B------:R-:W-:-:S15]  /*196b0*/  NOP ;  /* 0x0000000000007918 */ /* 0x000fde0000000000 */
[----:B------:R-:W-:-:S15]  /*196c0*/  NOP ;  /* 0x0000000000007918 */ /* 0x000fde0000000000 */
[----:B------:R-:W-:-:S15]  /*196d0*/  NOP ;  /* 0x0000000000007918 */ /* 0x000fde0000000000 */
[----:B------:R-:W-:-:S02]  /*196e0*/  NOP ;  /* 0x0000000000007918 */ /* 0x000fc40000000000 */
[----:B---3--:R-:W0:Y:S02]  /*196f0*/  DSETP.NAN.AND P0, PT, R44, R44, PT ;  /* 0x0000002c2c00722a */ /* 0x008e240003f08000 */
[----:B0-----:R-:W-:Y:S02]  /*19700*/  FSEL R6, R44, R4, P0 ;  /* 0x000000042c067208 */ /* 0x001fe40000000000 */
[----:B------:R-:W-:-:S15]  /*19710*/  FSEL R7, R45, R47, P0 ;  /* 0x0000002f2d077208 */ /* 0x000fde0000000000 */
[----:B------:R-:W-:-:S15]  /*19720*/  NOP ;  /* 0x0000000000007918 */ /* 0x000fde0000000000 */
[----:B------:R-:W-:-:S15]  /*19730*/  NOP ;  /* 0x0000000000007918 */ /* 0x000fde0000000000 */
[----:B------:R-:W-:-:S15]  /*19740*/  NOP ;  /* 0x0000000000007918 */ /* 0x000fde0000000000 */
[----:B--2---:R0:W2:Y:S02]  /*19750*/  DMUL R14, R16, 0.5 ;  /* 0x3fe00000100e7828 */ /* 0x0040a40000000000 */
[----:B0-2---:R-:W-:Y:S05]  /*19760*/  BRA `(.L_x_4078) ;  /* 0x000000e800347947 */ /* 0x005fea0003800000 */
.L_x_4067:
[----:B------:R-:W0:Y:S01]  /*19770*/  DMUL R8, R4, R4 ;  /* 0x0000000404087228 */ /* 0x000e220000000000 */
[----:B------:R-:W-:Y:S01]  /*19780*/  UMOV UR12, 0x66666666 ;  /* 0x66666666000c7882 */ /* 0x000fe20000000000 */
[----:B------:R-:W-:-:S15]  /*19790*/  UMOV UR13, 0x3fe66666 ;  /* 0x3fe66666000d7882 */ /* 0x000fde0000000000 */
[----:B------:R-:W-:-:S15]  /*197a0*/  NOP ;  /* 0x0000000000007918 */ /* 0x000fde0000000000 */
[----:B------:R-:W-:-:S15]  /*197b0*/  NOP ;  /* 0x0000000000007918 */ /* 0x000fde0000000000 */
[----:B------:R-:W-:-:S15]  /*197c0*/  NOP ;  /* 0x0000000000007918 */ /* 0x000fde0000000000 */
[----:B------:R-:W-:-:S02]  /*197d0*/  NOP ;  /* 0x0000000000007918 */ /* 0x000fc40000000000 */
[----:B0-----:R-:W0:-:S15]  /*197e0*/  DFMA R8, R6, R6, R8 ;  /* 0x000000060608722b */ /* 0x001e1e0000000008 */
[----:B------:R-:W-:-:S15]  /*197f0*/  NOP ;  /* 0x0000000000007918 */ /* 0x000fde0000000000 */
[----:B------:R-:W-:-:S15]  /*19800*/  NOP ;  /* 0x0000000000007918 */ /* 0x000fde0000000000 */
[----:B------:R-:W-:-:S15]  /*19810*/  NOP ;  /* 0x0000000000007918 */ /* 0x000fde0000000000 */
[----:B------:R-:W-:-:S04]  /*19820*/  NOP ;  /* 0x0000000000007918 */ /* 0x000fc80000000000 */
[----:B0-----:R-:W0:Y:S02]  /*19830*/  DSETP.GTU.AND P0, PT, R8, UR12, PT ;  /* 0x0000000c08007e2a */ /* 0x001e24000bf0c000 */
[----:B0-----:R-:W-:Y:S05]  /*19840*/  @P0 BRA `(.L_x_4079) ;  /* 0x0000001800cc0947 */ /* 0x001fea0003800000 */
[----:B------:R-:W0:Y:S01]  /*19850*/  MUFU.RCP64H R11, R7 ;  /* 0x00000007000b7308 */ /* 0x000e220000001800 */
[----:B------:R-:W-:Y:S01]  /*19860*/  ISETP.GT.AND P0, PT, R9, 0xfffff, PT ;  /* 0x000fffff0900780c */ /* 0x000fe20003f04270 */
[----:B------:R-:W-:Y:S01]  /*19870*/  IMAD.MOV.U32 R14, RZ, RZ, R6 ;  /* 0x000000ffff0e7224 */ /* 0x000fe200078e0006 */
[----:B------:R-:W-:Y:S01]  /*19880*/  BSSY.RECONVERGENT B0, `(.L_x_4080) ;  /* 0x00000e9000007945 */ /* 0x000fe20003800200 */
[----:B------:R-:W-:Y:S01]  /*19890*/  IMAD.MOV.U32 R15, RZ, RZ, R7 ;  /* 0x000000ffff0f7224 */ /* 0x000fe200078e0007 */
[----:B------:R-:W-:Y:S01]  /*198a0*/  FSETP.GEU.AND P5, PT, |R5|, 6.5827683646048100446e-37, PT ;  /* 0x036000000500780b */ /* 0x000fe20003fae200 */
[----:B------:R-:W-:Y:S02]  /*198b0*/  IMAD.MOV.U32 R10, RZ, RZ, 0x1 ;  /* 0x00000001ff0a7424 */ /* 0x000fe400078e00ff */
[----:B------:R-:W-:Y:S02]  /*198c0*/  IMAD.MOV.U32 R0, RZ, RZ, R9 ;  /* 0x000000ffff007224 */ /* 0x000fe400078e0009 */
[----:B------:R-:W-:-:S04]  /*198d0*/  IMAD.MOV.U32 R18, RZ, RZ, R8 ;  /* 0x000000ffff127224 */ /* 0x000fc800078e0008 */
[----:B------:R-:W2:Y:S02]  /*198e0*/  @!P0 DMUL R8, R8, 1.80143985094819840000e+16 ;  /* 0x4350000008088828 */ /* 0x000ea40000000000 */
[----:B--2---:R-:W-:Y:S02]  /*198f0*/  @!P0 IMAD.MOV.U32 R0, RZ, RZ, R9 ;  /* 0x000000ffff008224 */ /* 0x004fe400078e0009 */
[----:B------:R-:W-:-:S15]  /*19900*/  @!P0 IMAD.MOV.U32 R18, RZ, RZ, R8 ;  /* 0x000000ffff128224 */ /* 0x000fde00078e0008 */
        /* <DEDUP_REMOVED lines=38> */
[----:B0-----:R0:W2:Y:S02]  /*19b70*/  DFMA R54, R10, R12, R54 ;  /* 0x0000000c0a36722b */ /* 0x0010a40000000036 */
[----:B0-----:R-:W-:Y:S02]  /*19b80*/  VIADD R10, R0, 0xffffffff ;  /* 0xffffffff000a7836 */ /* 0x001fe40000000000 */
[----:B--2---:R-:W-:Y:S01]  /*19b90*/  FFMA R12, RZ, R7, R55 ;  /* 0x00000007ff0c7223 */ /* 0x004fe20000000037 */
[----:B------:R-:W-:Y:S02]  /*19ba0*/  IMAD.MOV.U32 R13, RZ, RZ, -0x3ff ;  /* 0xfffffc01ff0d7424 */ /* 0x000fe400078e00ff */
[----:B------:R-:W-:Y:S01]  /*19bb0*/  @!P0 IMAD.MOV.U32 R13, RZ, RZ, -0x435 ;  /* 0xfffffbcbff0d8424 */ /* 0x000fe200078e00ff */
[----:B------:R-:W-:Y:S02]  /*19bc0*/  ISETP.GE.U32.AND P2, PT, R10, 0x7fefffff, PT ;  /* 0x7fefffff0a00780c */ /* 0x000fe40003f46070 */
[----:B------:R-:W-:-:S11]  /*19bd0*/  FSETP.GT.AND P4, PT, |R12|, 1.469367938527859385e-39, PT ;  /* 0x001000000c00780b */ /* 0x000fd60003f84200 */
[----:B------:R-:W-:Y:S01]  /*19be0*/  @P2 IMAD.MOV.U32 R10, RZ, RZ, 0x0 ;  /* 0x00000000ff0a2424 */ /* 0x000fe200078e00ff */
[----:B------:R-:W-:Y:S01]  /*19bf0*/  @P2 LOP3.LUT P3, RZ, R9, 0x7fffffff, RZ, 0xc0, !PT ;  /* 0x7fffffff09ff2812 */ /* 0x000fe2000786c0ff */
[----:B------:R-:W-:-:S15]  /*19c00*/  @P2 IMAD.MOV.U32 R11, RZ, RZ, 0x7ff00000 ;  /* 0x7ff00000ff0b2424 */ /* 0x000fde00078e00ff */
[----:B------:R-:W-:-:S15]  /*19c10*/  NOP ;  /* 0x0000000000007918 */ /* 0x000fde0000000000 */
[----:B------:R-:W-:-:S11]  /*19c20*/  NOP ;  /* 0x0000000000007918 */ /* 0x000fd60000000000 */
        /* <DEDUP_REMOVED lines=173> */
[----:B0-----:R0:W2:Y:S02]  /*1a700*/  DADD R16, R50, R8 ;  /* 0x0000000032107229 */ /* 0x0010a40000000008 */
.L_x_4081:
[----:B------:R-:W-:Y:S05]  /*1a710*/  BSYNC.RECONVERGENT B0 ;  /* 0x0000000000007941 */ /* 0x000fea0003800200 */
.L_x_4080:
[----:B------:R-:W-:Y:S04]  /*1a720*/  BSSY.RECONVERGENT B2, `(.L_x_4082) ;  /* 0x0000004000027945 */ /* 0x000fe80003800200 */
[----:B------:R-:W-:Y:S05]  /*1a730*/  @P4 BRA P5, `(.L_x_4083) ;  /* 0x0000000000084947 */ /* 0x000fea0002800000 */
[----:B------:R-:W-:-:S07]  /*1a740*/  MOV R0, 0x1a760 ;  /* 0x0001a76000007802 */ /* 0x000fce0000000f00 */
[----:B012---:R-:W-:Y:S05]  /*1a750*/  CALL.REL.NOINC `($__internal_145_$__cuda_sm20_div_rn_f64_full) ;  /* 0x0000095800147944 */ /* 0x007fea0003c00000 */
.L_x_4083:
[----:B------:R-:W-:Y:S05]  /*1a760*/  BSYNC.RECONVERGENT B2 ;  /* 0x0000000000027941 */ /* 0x000fea0003800200 */
.L_x_4082:
[----:B------:R-:W-:Y:S01]  /*1a770*/  IMAD.MOV.U32 R6, RZ, RZ, -0x2449a4b7 ;  /* 0xdbb65b49ff067424 */ /* 0x000fe200078e00ff */
[----:B------:R-:W-:Y:S01]  /*1a780*/  UMOV UR12, 0x2a25ff7e ;  /* 0x2a25ff7e000c7882 */ /* 0x000fe20000000000 */
[----:B------:R-:W-:Y:S01]  /*1a790*/  IMAD.MOV.U32 R7, RZ, RZ, 0x3f2d3b63 ;  /* 0x3f2d3b63ff077424 */ /* 0x000fe200078e00ff */
[----:B------:R-:W-:Y:S01]  /*1a7a0*/  UMOV UR13, 0x3ef53e1d ;  /* 0x3ef53e1d000d7882 */ /* 0x000fe20000000000 */
[----:B------:R-:W3:Y:S01]  /*1a7b0*/  DMUL R4, R54, R54 ;  /* 0x0000003636047228 */ /* 0x000ee20000000000 */
[----:B------:R-:W-:Y:S01]  /*1a7c0*/  ISETP.GE.AND P2, PT, R45, RZ, PT ;  /* 0x000000ff2d00720c */ /* 0x000fe20003f46270 */
[----:B0-----:R-:W-:Y:S01]  /*1a7d0*/  @!P1 IMAD.MOV.U32 R8, RZ, RZ, 0x54442d18 ;  /* 0x54442d18ff089424 */ /* 0x001fe200078e00ff */
[----:B------:R-:W-:Y:S01]  /*1a7e0*/  BSSY.RECONVERGENT B0, `(.L_x_4084) ;  /* 0x00000ab000007945 */ /* 0x000fe20003800200 */
[----:B------:R-:W-:Y:S01]  /*1a7f0*/  @!P1 IMAD.MOV.U32 R9, RZ, RZ, 0x3ff921fb ;  /* 0x3ff921fbff099424 */ /* 0x000fe200078e00ff */
[----:B------:R-:W-:-:S15]  /*1a800*/  @P1 PLOP3.LUT P0, PT, P2, PT, PT, 0x80, 0x8 ;  /* 0x000000000008181c */ /* 0x000fde000170f070 */
[----:B------:R-:W-:-:S15]  /*1a810*/  NOP ;  /* 0x0000000000007918 */ /* 0x000fde0000000000 */
[----:B------:R-:W-:-:S15]  /*1a820*/  NOP ;  /* 0x0000000000007918 */ /* 0x000fde0000000000 */
[----:B------:R-:W-:-:S14]  /*1a830*/  NOP ;  /* 0x0000000000007918 */ /* 0x000fdc0000000000 */
[----:B---3--:R-:W0:Y:S01]  /*1a840*/  DFMA R6, R4, -UR12, R6 ;  /* 0x8000000c04067c2b */ /* 0x008e220008000006 */
        /* <DEDUP_REMOVED lines=162> */
.L_x_4085:
[----:B------:R-:W-:Y:S02]  /*1b270*/  FSEL R6, RZ, 3.37028055040000000000e+12, P0 ;  /* 0x54442d18ff067808 */ /* 0x000fe40000000000 */
[----:B------:R-:W-:-:S07]  /*1b280*/  FSEL R7, RZ, 2.1426990032196044922, P0 ;  /* 0x400921fbff077808 */ /* 0x000fce0000000000 */
.L_x_4086:
[----:B------:R-:W-:Y:S05]  /*1b290*/  BSYNC.RECONVERGENT B0 ;  /* 0x0000000000007941 */ /* 0x000fea0003800200 */
.L_x_4084:
        /* <DEDUP_REMOVED lines=14> */
.L_x_4079:
[----:B------:R-:W-:Y:S01]  /*1b380*/  FSEL R9, R19, R43, !P1 ;  /* 0x0000002b13097208 */ /* 0x000fe20004800000 */
[----:B------:R-:W-:Y:S01]  /*1b390*/  IMAD.MOV.U32 R6, RZ, RZ, RZ ;  /* 0x000000ffff067224 */ /* 0x000fe200078e00ff */
[----:B------:R-:W-:Y:S01]  /*1b3a0*/  FSEL R8, R18, R42, !P1 ;  /* 0x0000002a12087208 */ /* 0x000fe20004800000 */
[----:B------:R-:W-:Y:S01]  /*1b3b0*/  BSSY.RECONVERGENT B0, `(.L_x_4087) ;  /* 0x00000ec000007945 */ /* 0x000fe20003800200 */
[----:B------:R-:W-:Y:S02]  /*1b3c0*/  LOP3.LUT R7, R9, 0xfffffff8, RZ, 0xc0, !PT ;  /* 0xfffffff809077812 */ /* 0x000fe400078ec0ff */
[----:B------:R-:W-:Y:S02]  /*1b3d0*/  FSEL R13, R43, R19, !P1 ;  /* 0x000000132b0d7208 */ /* 0x000fe40004800000 */
[----:B------:R-:W-:Y:S02]  /*1b3e0*/  FSEL R12, R42, R18, !P1 ;  /* 0x000000122a0c7208 */ /* 0x000fe40004800000 */
[----:B------:R-:W0:-:S15]  /*1b3f0*/  DADD R8, -R6, R8 ;  /* 0x0000000006087229 */ /* 0x000e1e0000000108 */
        /* <DEDUP_REMOVED lines=10> */
[----:B--2---:R-:W-:-:S15]  /*1b4a0*/  LOP3.LUT R7, R13, 0xfffffff8, RZ, 0xc0, !PT ;  /* 0xfffffff80d077812 */ /* 0x004fde00078ec0ff */
[----:B------:R-:W-:-:S15]  /*1b4b0*/  NOP ;  /* 0x0000000000007918 */ /* 0x000fde0000000000 */
[----:B------:R-:W-:-:S15]  /*1b4c0*/  NOP ;  /* 0x0000000000007918 */ /* 0x000fde0000000000 */
[----:B------:R-:W-:-:S15]  /*1b4d0*/  NOP ;  /* 0x0000000000007918 */ /* 0x000fde0000000000 */
[----:B------:R-:W-:-:S02]  /*1b4e0*/  NOP ;  /* 0x0000000000007918 */ /* 0x000fc40000000000 */
[----:B------:R-:W2:-:S15]  /*1b4f0*/  DADD R12, -R6, R12 ;  /* 0x00000000060c7229 */ /* 0x000e9e000000010c */
        /* <DEDUP_REMOVED lines=9> */
[----:B------:R0:W3:Y:S02]  /*1b590*/  DADD R50, R6, R6 ;  /* 0x0000000006327229 */ /* 0x0000e40000000006 */
[----:B0-----:R-:W-:-:S15]  /*1b5a0*/  LOP3.LUT R7, R9, 0xfffffff8, RZ, 0xc0, !PT ;  /* 0xfffffff809077812 */ /* 0x001fde00078ec0ff */
[----:B------:R-:W-:-:S15]  /*1b5b0*/  NOP ;  /* 0x0000000000007918 */ /* 0x000fde0000000000 */
[----:B------:R-:W-:-:S15]  /*1b5c0*/  NOP ;  /* 0x0000000000007918 */ /* 0x000fde0000000000 */
[----:B------:R-:W-:-:S15]  /*1b5d0*/  NOP ;  /* 0x0000000000007918 */ /* 0x000fde0000000000 */
[----:B------:R-:W-:-:S02]  /*1b5e0*/  NOP ;  /* 0x0000000000007918 */ /* 0x000fc40000000000 */
[----:B------:R2:W-:Y:S02]  /*1b5f0*/  DADD R10, R8, -R6 ;  /* 0x00000000080a7229 */ /* 0x0005e40000000806 */
[----:B--2---:R-:W-:Y:S01]  /*1b600*/  LOP3.LUT R9, R13, 0xfffffff8, RZ, 0xc0, !PT ;  /* 0xfffffff80d097812 */ /* 0x004fe200078ec0ff */
        /* <DEDUP_REMOVED lines=15> */
[----:B------:R-:W-:-:S15]  /*1b700*/  DADD R16, R12, -R8 ;  /* 0x000000000c107229 */ /* 0x000fde0000000808 */
        /* <DEDUP_REMOVED lines=9> */
[----:B---3--:R-:W-:-:S15]  /*1b7a0*/  DMUL R56, R8, R50 ;  /* 0x0000003208387228 */ /* 0x008fde0000000000 */
        /* <DEDUP_REMOVED lines=9> */
[----:B------:R-:W2:-:S15]  /*1b840*/  DADD R52, R8, R8 ;  /* 0x0000000008347229 */ /* 0x000e9e0000000008 */
[----:B------:R-:W-:-:S15]  /*1b850*/  NOP ;  /* 0x0000000000007918 */ /* 0x000fde0000000000 */
[----:B------:R-:W-:-:S15]  /*1b860*/  NOP ;  /* 0x0000000000007918 */ /* 0x000fde0000000000 */
[----:B------:R-:W-:-:S15]  /*1b870*/  NOP ;  /* 0x0000000000007918 */ /* 0x000fde0000000000 */
[----:B------:R-:W-:-:S04]  /*1b880*/  NOP ;  /* 0x0000000000007918 */ /* 0x000fc80000000000 */
[----:B0-----:R0:W3:-:S15]  /*1b890*/  DMUL R8, R10, R6 ;  /* 0x000000060a087228 */ /* 0x0010de0000000000 */
[----:B------:R-:W-:-:S15]  /*1b8a0*/  NOP ;  /* 0x0000000000007918 */ /* 0x000fde0000000000 */
[----:B------:R-:W-:-:S15]  /*1b8b0*/  NOP ;  /* 0x0000000000007918 */ /* 0x000fde0000000000 */
[----:B------:R-:W-:-:S15]  /*1b8c0*/  NOP ;  /* 0x0000000000007918 */ /* 0x000fde0000000000 */
[----:B------:R-:W-:-:S04]  /*1b8d0*/  NOP ;  /* 0x0000000000007918 */ /* 0x000fc80000000000 */
[----:B------:R0:W4:-:S15]  /*1b8e0*/  DMUL R14, R10, R14 ;  /* 0x0000000e0a0e7228 */ /* 0x00011e0000000000 */
[----:B------:R-:W-:-:S15]  /*1b8f0*/  NOP ;  /* 0x0000000000007918 */ /* 0x000fde0000000000 */
[----:B------:R-:W-:-:S15]  /*1b900*/  NOP ;  /* 0x0000000000007918 */ /* 0x000fde0000000000 */
[----:B------:R-:W-:-:S15]  /*1b910*/  NOP ;  /* 0x0000000000007918 */ /* 0x000fde0000000000 */
[----:B------:R-:W-:-:S04]  /*1b920*/  NOP ;  /* 0x0000000000007918 */ /* 0x000fc80000000000 */
[----:B------:R0:W0:-:S15]  /*1b930*/  DMUL R6, R10, R10 ;  /* 0x0000000a0a067228 */ /* 0x00001e0000000000 */
        /* <DEDUP_REMOVED lines=9> */
[----:B--2---:R2:W0:-:S15]  /*1b9d0*/  DMUL R10, R16, R52 ;  /* 0x00000034100a7228 */ /* 0x00441e0000000000 */
[----:B------:R-:W-:-:S15]  /*1b9e0*/  NOP ;  /* 0x0000000000007918 */ /* 0x000fde0000000000 */
[----:B------:R-:W-:-:S15]  /*1b9f0*/  NOP ;  /* 0x0000000000007918 */ /* 0x000fde0000000000 */
[----:B------:R-:W-:-:S15]  /*1ba00*/  NOP ;  /* 0x0000000000007918 */ /* 0x000fde0000000000 */
[----:B------:R-:W-:-:S04]  /*1ba10*/  NOP ;  /* 0x0000000000007918 */ /* 0x000fc80000000000 */
[----:B--234-:R-:W0:Y:S02]  /*1ba20*/  DMUL R16, R16, R16 ;  /* 0x0000001010107228 */ /* 0x01ce240000000000 */
.L_x_4088:
        /* <DEDUP_REMOVED lines=63> */
[----:B------:R0:W-:Y:S02]  /*1be20*/  DSETP.GEU.AND P3, PT, R60, R18, P4 ;  /* 0x000000123c00722a */ /* 0x0001e4000276e000 */
[----:B0-----:R-:W-:-:S15]  /*1be30*/  FSEL R61, R61, R19, P5 ;  /* 0x000000133d3d7208 */ /* 0x001fde0002800000 */
[----:B------:R-:W-:-:S15]  /*1be40*/  NOP ;  /* 0x0000000000007918 */ /* 0x000fde0000000000 */
[----:B------:R-:W-:-:S15]  /*1be50*/  NOP ;  /* 0x0000000000007918 */ /* 0x000fde0000000000 */
[----:B------:R-:W-:-:S15]  /*1be60*/  NOP ;  /* 0x0000000000007918 */ /* 0x000fde0000000000 */
[----:B------:R-:W-:-:S02]  /*1be70*/  NOP ;  /* 0x0000000000007918 */ /* 0x000fc40000000000 */
        /* <DEDUP_REMOVED lines=14> */
[----:B------:R-:W0:-:S15]  /*1bf60*/  DSETP.GEU.AND P6, PT, R4, R6, PT ;  /* 0x000000060400722a */ /* 0x000e1e0003fce000 */
[----:B------:R-:W-:-:S15]  /*1bf70*/  NOP ;  /* 0x0000000000007918 */ /* 0x000fde0000000000 */
[----:B------:R-:W-:-:S15]  /*1bf80*/  NOP ;  /* 0x0000000000007918 */ /* 0x000fde0000000000 */
[----:B------:R-:W-:-:S15]  /*1bf90*/  NOP ;  /* 0x0000000000007918 */ /* 0x000fde0000000000 */
[----:B------:R-:W-:-:S04]  /*1bfa0*/  NOP ;  /* 0x0000000000007918 */ /* 0x000fc80000000000 */
[----:B------:R0:W2:Y:S02]  /*1bfb0*/  DSETP.GEU.AND P3, PT, R48, R12, P3 ;  /* 0x0000000c3000722a */ /* 0x0000a40001f6e000 */
[----:B0-----:R-:W-:Y:S01]  /*1bfc0*/  FSEL R12, R6, R4, P6 ;  /* 0x00000004060c7208 */ /* 0x001fe20003000000 */
[----:B------:R-:W-:Y:S01]  /*1bfd0*/  IMAD.MOV.U32 R48, RZ, RZ, R62 ;  /* 0x000000ffff307224 */ /* 0x000fe200078e003e */
[----:B------:R-:W-:Y:S01]  /*1bfe0*/  FSEL R13, R7, R5, P6 ;  /* 0x00000005070d7208 */ /* 0x000fe20003000000 */
[----:B------:R-:W-:-:S15]  /*1bff0*/  IMAD.MOV.U32 R49, RZ, RZ, R63 ;  /* 0x000000ffff317224 */ /* 0x000fde00078e003f */
[----:B------:R-:W-:-:S15]  /*1c000*/  NOP ;  /* 0x0000000000007918 */ /* 0x000fde0000000000 */
[----:B------:R-:W-:-:S15]  /*1c010*/  NOP ;  /* 0x0000000000007918 */ /* 0x000fde0000000000 */
[----:B------:R-:W-:-:S14]  /*1c020*/  NOP ;  /* 0x0000000000007918 */ /* 0x000fdc0000000000 */
[----:B--2---:R0:W2:Y:S02]  /*1c030*/  DSETP.GEU.AND P3, PT, R42, R8, P3 ;  /* 0x000000082a00722a */ /* 0x0040a40001f6e000 */
        /* <DEDUP_REMOVED lines=16> */
[----:B0-----:R-:W-:Y:S02]  /*1c140*/  IMAD.MOV.U32 R4, RZ, RZ, R64 ;  /* 0x000000ffff047224 */ /* 0x001fe400078e0040 */
[----:B------:R-:W-:-:S15]  /*1c150*/  IMAD.MOV.U32 R5, RZ, RZ, R65 ;  /* 0x000000ffff057224 */ /* 0x000fde00078e0041 */
[----:B------:R-:W-:-:S15]  /*1c160*/  NOP ;  /* 0x0000000000007918 */ /* 0x000fde0000000000 */
[----:B------:R-:W-:-:S15]  /*1c170*/  NOP ;  /* 0x0000000000007918 */ /* 0x000fde0000000000 */
[----:B------:R-:W-:-:S15]  /*1c180*/  NOP ;  /* 0x0000000000007918 */ /* 0x000fde0000000000 */
[----:B--2---:R-:W0:Y:S02]  /*1c190*/  DSETP.GEU.AND P3, PT, R12, R16, P3 ;  /* 0x000000100c00722a */ /* 0x004e240001f6e000 */
        /* <DEDUP_REMOVED lines=14> */
.L_x_4087:
        /* <DEDUP_REMOVED lines=256> */
.L_x_4090:
        /* <DEDUP_REMOVED lines=53> */
.L_x_4093:
[----:B------:R-:W-:Y:S05]  /*1d5d0*/  BSYNC.RECONVERGENT B3 ;  /* 0x0000000000037941 */ /* 0x000fea0003800200 */
.L_x_4092:
        /* <DEDUP_REMOVED lines=77> */
.L_x_4091:
[----:B------:R-:W-:Y:S05]  /*1dab0*/  BSYNC.RECONVERGENT B2 ;  /* 0x0000000000027941 */ /* 0x000fea0003800200 */
.L_x_4089:
        /* <DEDUP_REMOVED lines=62> */
.L_x_4095:
[----:B------:R-:W-:Y:S05]  /*1dea0*/  BSYNC.RECONVERGENT B2 ;  /* 0x0000000000027941 */ /* 0x000fea0003800200 */
.L_x_4094:
        /* <DEDUP_REMOVED lines=176> */
.L_x_4097:
[----:B------:R-:W-:Y:S02]  /*1e9b0*/  FSEL R6, RZ, 3.37028055040000000000e+12, P0 ;  /* 0x54442d18ff067808 */ /* 0x000fe40000000000 */
[----:B------:R-:W-:-:S07]  /*1e9c0*/  FSEL R7, RZ, 2.1426990032196044922, P0 ;  /* 0x400921fbff077808 */ /* 0x000fce0000000000 */
.L_x_4098:
[----:B------:R-:W-:Y:S05]  /*1e9d0*/  BSYNC.RECONVERGENT B0 ;  /* 0x0000000000007941 */ /* 0x000fea0003800200 */
.L_x_4096:
        /* <DEDUP_REMOVED lines=14> */
.L_x_4066:
[CC--:B------:R-:W-:Y:S01]  /*1eac0*/  ISETP.LT.U32.AND P0, PT, R18.reuse, R42.reuse, PT ;  /* 0x0000002a1200720c */ /* 0x0c0fe20003f01070 */
[----:B------:R-:W0:Y:S01]  /*1ead0*/  MUFU.RCP64H R9, R7 ;  /* 0x0000000700097308 */ /* 0x000e220000001800 */
[----:B------:R-:W-:Y:S01]  /*1eae0*/  IMAD.MOV.U32 R16, RZ, RZ, R6 ;  /* 0x000000ffff107224 */ /* 0x000fe200078e0006 */
[----:B------:R-:W-:Y:S01]  /*1eaf0*/  UMOV UR13, 0x7fefffff ;  /* 0x7fefffff000d7882 */ /* 0x000fe20000000000 */
[CC--:B------:R-:W-:Y:S01]  /*1eb00*/  ISETP.LT.U32.AND.EX P0, PT, R19.reuse, R43.reuse, PT, P0 ;  /* 0x0000002b1300720c */ /* 0x0c0fe20003f01100 */
[----:B------:R-:W-:Y:S01]  /*1eb10*/  IMAD.MOV.U32 R17, RZ, RZ, R7 ;  /* 0x000000ffff117224 */ /* 0x000fe200078e0007 */
[----:B------:R-:W-:Y:S01]  /*1eb20*/  UMOV UR14, UR13 ;  /* 0x0000000d000e7c82 */ /* 0x000fe20008000000 */
[----:B------:R-:W-:Y:S01]  /*1eb30*/  IMAD.MOV.U32 R8, RZ, RZ, 0x1 ;  /* 0x00000001ff087424 */ /* 0x000fe200078e00ff */
[----:B------:R-:W-:Y:S01]  /*1eb40*/  SEL R49, R18, R42, P0 ;  /* 0x0000002a12317207 */ /* 0x000fe20000000000 */
[----:B------:R-:W-:Y:S01]  /*1eb50*/  UMOV UR12, 0xffffffff ;  /* 0xffffffff000c7882 */ /* 0x000fe20000000000 */
[----:B------:R-:W-:Y:S01]  /*1eb60*/  SEL R48, R19, R43, P0 ;  /* 0x0000002b13307207 */ /* 0x000fe20000000000 */
[----:B------:R-:W-:Y:S01]  /*1eb70*/  BSSY.RECONVERGENT B0, `(.L_x_4099) ;  /* 0x000013e000007945 */ /* 0x000fe20003800200 */
[CC--:B------:R-:W-:Y:S01]  /*1eb80*/  ISETP.GT.U32.AND P0, PT, R42.reuse, R18.reuse, PT ;  /* 0x000000122a00720c */ /* 0x0c0fe20003f04070 */
[----:B------:R-:W-:Y:S01]  /*1eb90*/  IMAD.MOV.U32 R14, RZ, RZ, R49 ;  /* 0x000000ffff0e7224 */ /* 0x000fe200078e0031 */
[----:B------:R-:W-:Y:S01]  /*1eba0*/  FSETP.GEU.AND P5, PT, |R5|, 6.5827683646048100446e-37, PT ;  /* 0x036000000500780b */ /* 0x000fe20003fae200 */
[----:B------:R-:W-:Y:S01]  /*1ebb0*/  IMAD.MOV.U32 R15, RZ, RZ, R48 ;  /* 0x000000ffff0f7224 */ /* 0x000fe200078e0030 */
[CC--:B------:R-:W-:Y:S01]  /*1ebc0*/  ISETP.GT.U32.AND.EX P0, PT, R43.reuse, R19.reuse, PT, P0 ;  /* 0x000000132b00720c */ /* 0x0c0fe20003f04100 */
[----:B0-----:R-:W0:Y:S03]  /*1ebd0*/  DFMA R10, -R16, R8, 1 ;  /* 0x3ff00000100a742b */ /* 0x001e260000000108 */
[----:B------:R-:W-:Y:S01]  /*1ebe0*/  SEL R43, R43, R19, P0 ;  /* 0x000000132b2b7207 */ /* 0x000fe20000000000 */
[----:B------:R-:W-:Y:S01]  /*1ebf0*/  IMAD.MOV.U32 R19, RZ, RZ, 0x3fd80000 ;  /* 0x3fd80000ff137424 */ /* 0x000fe200078e00ff */
[----:B------:R-:W-:Y:S01]  /*1ec00*/  SEL R42, R42, R18, P0 ;  /* 0x000000122a2a7207 */ /* 0x000fe20000000000 */
[----:B------:R-:W-:Y:S01]  /*1ec10*/  IMAD.MOV.U32 R18, RZ, RZ, 0x0 ;  /* 0x00000000ff127424 */ /* 0x000fe200078e00ff */
[----:B------:R-:W-:-:S15]  /*1ec20*/  LOP3.LUT R0, R43, 0xffc00000, RZ, 0xc0, !PT ;  /* 0xffc000002b007812 */ /* 0x000fde00078ec0ff */
[----:B------:R-:W-:-:S15]  /*1ec30*/  NOP ;  /* 0x0000000000007918 */ /* 0x000fde0000000000 */
[----:B------:R-:W-:-:S15]  /*1ec40*/  NOP ;  /* 0x0000000000007918 */ /* 0x000fde0000000000 */
[----:B------:R-:W-:-:S12]  /*1ec50*/  NOP ;  /* 0x0000000000007918 */ /* 0x000fd80000000000 */
[----:B0-----:R-:W0:-:S15]  /*1ec60*/  DFMA R10, R10, R10, R10 ;  /* 0x0000000a0a0a722b */ /* 0x001e1e000000000a */
[----:B------:R-:W-:-:S15]  /*1ec70*/  NOP ;  /* 0x0000000000007918 */ /* 0x000fde0000000000 */
[----:B------:R-:W-:-:S15]  /*1ec80*/  NOP ;  /* 0x0000000000007918 */ /* 0x000fde0000000000 */
[----:B------:R-:W-:-:S15]  /*1ec90*/  NOP ;  /* 0x0000000000007918 */ /* 0x000fde0000000000 */
[----:B------:R-:W-:-:S04]  /*1eca0*/  NOP ;  /* 0x0000000000007918 */ /* 0x000fc80000000000 */
[----:B0-----:R0:W2:Y:S02]  /*1ecb0*/  DFMA R12, R8, R10, R8 ;  /* 0x0000000a080c722b */ /* 0x0010a40000000008 */
        /* <DEDUP_REMOVED lines=21> */
[----:B--2---:R-:W0:-:S15]  /*1ee10*/  DFMA R14, -R16, R12, 1 ;  /* 0x3ff00000100e742b */ /* 0x004e1e000000010c */
[----:B------:R-:W-:-:S15]  /*1ee20*/  NOP ;  /* 0x0000000000007918 */ /* 0x000fde0000000000 */
[----:B------:R-:W-:-:S15]  /*1ee30*/  NOP ;  /* 0x0000000000007918 */ /* 0x000fde0000000000 */
[----:B------:R-:W-:-:S15]  /*1ee40*/  NOP ;  /* 0x0000000000007918 */ /* 0x000fde0000000000 */
[----:B------:R-:W-:-:S04]  /*1ee50*/  NOP ;  /* 0x0000000000007918 */ /* 0x000fc80000000000 */
[----:B0-----:R0:W2:Y:S02]  /*1ee60*/  DFMA R14, R12, R14, R12 ;  /* 0x0000000e0c0e722b */ /* 0x0010a4000000000c */
[----:B0-----:R-:W-:-:S15]  /*1ee70*/  IMAD.U32 R12, RZ, RZ, UR14 ;  /* 0x0000000eff0c7e24 */ /* 0x001fde000f8e00ff */
        /* <DEDUP_REMOVED lines=9> */
[----:B--2---:R-:W2:-:S15]  /*1ef10*/  DMUL R54, R14, R4 ;  /* 0x000000040e367228 */ /* 0x004e9e0000000000 */
        /* <DEDUP_REMOVED lines=9> */
[----:B--2---:R-:W0:-:S15]  /*1efb0*/  DFMA R10, -R16, R54, R4 ;  /* 0x00000036100a722b */ /* 0x004e1e0000000104 */
[----:B------:R-:W-:-:S15]  /*1efc0*/  NOP ;  /* 0x0000000000007918 */ /* 0x000fde0000000000 */
[----:B------:R-:W-:-:S15]  /*1efd0*/  NOP ;  /* 0x0000000000007918 */ /* 0x000fde0000000000 */
[----:B------:R-:W-:-:S15]  /*1efe0*/  NOP ;  /* 0x0000000000007918 */ /* 0x000fde0000000000 */
[----:B------:R-:W-:-:S04]  /*1eff0*/  NOP ;  /* 0x0000000000007918 */ /* 0x000fc80000000000 */
[----:B0-----:R0:W-:Y:S02]  /*1f000*/  DFMA R54, R14, R10, R54 ;  /* 0x0000000a0e36722b */ /* 0x0011e40000000036 */
        /* <DEDUP_REMOVED lines=9> */
[----:B------:R-:W-:Y:S01]  /*1f0a0*/  IMAD.MOV.U32 R12, RZ, RZ, RZ ;  /* 0x000000ffff0c7224 */ /* 0x000fe200078e00ff */
[----:B------:R-:W-:Y:S02]  /*1f0b0*/  ISETP.GE.U32.AND P3, PT, R48, 0x7ff00000, PT ;  /* 0x7ff000003000780c */ /* 0x000fe40003f66070 */
[----:B------:R-:W0:Y:S01]  /*1f0c0*/  MUFU.RSQ64H R13, R11 ;  /* 0x0000000b000d7308 */ /* 0x000e220000001c00 */
[----:B------:R-:W-:-:S15]  /*1f0d0*/  SEL R10, R10, UR12, P0 ;  /* 0x0000000c0a0a7c07 */ /* 0x000fde0008000000 */
[----:B------:R-:W-:-:S15]  /*1f0e0*/  NOP ;  /* 0x0000000000007918 */ /* 0x000fde0000000000 */
[----:B------:R-:W-:-:S15]  /*1f0f0*/  NOP ;  /* 0x0000000000007918 */ /* 0x000fde0000000000 */
[----:B------:R-:W-:-:S10]  /*1f100*/  NOP ;  /* 0x0000000000007918 */ /* 0x000fd40000000000 */
        /* <DEDUP_REMOVED lines=20> */
[----:B0-----:R0:W2:Y:S02]  /*1f250*/  DFMA R14, R18, R14, R12 ;  /* 0x0000000e120e722b */ /* 0x0010a4000000000c */
[----:B0-----:R-:W-:-:S15]  /*1f260*/  IMAD.MOV.U32 R13, RZ, RZ, -0x3ff ;  /* 0xfffffc01ff0d7424 */ /* 0x001fde00078e00ff */
[----:B------:R-:W-:-:S15]  /*1f270*/  NOP ;  /* 0x0000000000007918 */ /* 0x000fde0000000000 */
[----:B------:R-:W-:-:S15]  /*1f280*/  NOP ;  /* 0x0000000000007918 */ /* 0x000fde0000000000 */
[----:B------:R-:W-:-:S15]  /*1f290*/  NOP ;  /* 0x0000000000007918 */ /* 0x000fde0000000000 */
[----:B------:R-:W-:-:S02]  /*1f2a0*/  NOP ;  /* 0x0000000000007918 */ /* 0x000fc40000000000 */
[----:B--2---:R0:W2:Y:S02]  /*1f2b0*/  DMUL R14, R8, R14 ;  /* 0x0000000e080e7228 */ /* 0x0040a40000000000 */
[----:B0-----:R-:W-:Y:S01]  /*1f2c0*/  LOP3.LUT R9, R0, 0x100000, RZ, 0xfc, !PT ;  /* 0x0010000000097812 */ /* 0x001fe200078efcff */
[----:B------:R-:W-:-:S15]  /*1f2d0*/  IMAD.MOV.U32 R8, RZ, RZ, RZ ;  /* 0x000000ffff087224 */ /* 0x000fde00078e00ff */
[----:B------:R-:W-:-:S15]  /*1f2e0*/  NOP ;  /* 0x0000000000007918 */ /* 0x000fde0000000000 */
[----:B------:R-:W-:-:S15]  /*1f2f0*/  NOP ;  /* 0x0000000000007918 */ /* 0x000fde0000000000 */
[----:B------:R-:W-:-:S15]  /*1f300*/  NOP ;  /* 0x0000000000007918 */ /* 0x000fde0000000000 */
[----:B------:R-:W-:-:S01]  /*1f310*/  NOP ;  /* 0x0000000000007918 */ /* 0x000fc20000000000 */
[----:B--2---:R-:W0:Y:S02]  /*1f320*/  DMUL R14, R14, R8 ;  /* 0x000000080e0e7228 */ /* 0x004e240000000000 */
        /* <DEDUP_REMOVED lines=12> */
[----:B------:R-:W-:Y:S01]  /*1f3f0*/  ISETP.GE.U32.AND P2, PT, R0, 0x7fefffff, PT ;  /* 0x7fefffff0000780c */ /* 0x000fe20003f46070 */
[----:B------:R-:W-:-:S05]  /*1f400*/  FFMA R0, RZ, R7, R55 ;  /* 0x00000007ff007223 */ /* 0x000fca0000000037 */
[----:B------:R-:W-:-:S07]  /*1f410*/  FSETP.GT.AND P4, PT, |R0|, 1.469367938527859385e-39, PT ;  /* 0x001000000000780b */ /* 0x000fce0003f84200 */
        /* <DEDUP_REMOVED lines=179> */
.L_x_4100:
[----:B------:R-:W-:Y:S05]  /*1ff50*/  BSYNC.RECONVERGENT B0 ;  /* 0x0000000000007941 */ /* 0x000fea0003800200 */
.L_x_4099:
[----:B------:R-:W-:Y:S04]  /*1ff60*/  BSSY.RECONVERGENT B2, `(.L_x_4101) ;  /* 0x0000004000027945 */ /* 0x000fe80003800200 */
[----:B------:R-:W-:Y:S05]  /*1ff70*/  @P4 BRA P5, `(.L_x_4102) ;  /* 0x0000000000084947 */ /* 0x000fea0002800000 */
[----:B------:R-:W-:-:S07]  /*1ff80*/  MOV R0, 0x1ffa0 ;  /* 0x0001ffa000007802 */ /* 0x000fce0000000f00 */
[----:B012---:R-:W-:Y:S05]  /*1ff90*/  CALL.REL.NOINC `($__internal_145_$__cuda_sm20_div_rn_f64_full) ;  /* 0x0000090000047944 */ /* 0x007fea0003c00000 */
.L_x_4102:
[----:B------:R-:W-:Y:S05]  /*1ffa0*/  BSYNC.RECONVERGENT B2 ;  /* 0x0000000000027941 */ /* 0x000fea0003800200 */
.L_x_4101:
        /* <DEDUP_REMOVED lines=176> */
.L_x_4104:
[----:B------:R-:W-:Y:S02]  /*20ab0*/  FSEL R6, RZ, 3.37028055040000000000e+12, P0 ;  /* 0x54442d18ff067808 */ /* 0x000fe40000000000 */
[----:B------:R-:W-:-:S07]  /*20ac0*/  FSEL R7, RZ, 2.1426990032196044922, P0 ;  /* 0x400921fbff077808 */ /* 0x000fce0000000000 */
.L_x_4105:
[----:B------:R-:W-:Y:S05]  /*20ad0*/  BSYNC.RECONVERGENT B0 ;  /* 0x0000000000007941 */ /* 0x000fea0003800200 */
.L_x_4103:
        /* <DEDUP_REMOVED lines=8> */
[----:B------:R-:W-:Y:S01]  /*20b60*/  FSEL R7, R45, R47, P0 ;  /* 0x0000002f2d077208 */ /* 0x000fe20000000000 */
[----:B------:R-:W-:Y:S06]  /*20b70*/  BRA `(.L_x_4078) ;  /* 0x0000007400307947 */ /* 0x000fec0003800000 */
.L_x_4065:
[----:B------:R-:W-:Y:S01]  /*20b80*/  UMOV UR12, 0x6a3f9475 ;  /* 0x6a3f9475000c7882 */ /* 0x000fe20000000000 */
[----:B------:R-:W-:Y:S02]  /*20b90*/  UMOV UR13, 0x20ca2fe7 ;  /* 0x20ca2fe7000d7882 */ /* 0x000fe40000000000 */
[----:B------:R-:W0:Y:S02]  /*20ba0*/  DSETP.GEU.AND P0, PT, R4, UR12, PT ;  /* 0x0000000c04007e2a */ /* 0x000e24000bf0e000 */
[----:B0-----:R-:W-:Y:S05]  /*20bb0*/  @!P0 BRA `(.L_x_4106) ;  /* 0x00000020003c8947 */ /* 0x001fea0003800000 */
[----:B------:R-:W0:Y:S01]  /*20bc0*/  DMUL R14, R4, R4 ;  /* 0x00000004040e7228 */ /* 0x000e220000000000 */
[----:B------:R-:W-:Y:S01]  /*20bd0*/  BSSY.RECONVERGENT B2, `(.L_x_4107) ;  /* 0x000014b000027945 */ /* 0x000fe20003800200 */
[C---:B0-----:R-:W-:Y:S02]  /*20be0*/  FSETP.GEU.FTZ.AND P2, PT, R15.reuse, 1.7916666269302368164, PT ;  /* 0x3fe555550f00780b */ /* 0x041fe40003f5e000 */
[----:B------:R-:W-:-:S13]  /*20bf0*/  FSETP.GT.FTZ.AND P0, PT, R15, -1.6999999284744262695, PT ;  /* 0xbfd999990f00780b */ /* 0x000fda0003f14000 */
[----:B------:R-:W-:Y:S05]  /*20c00*/  @P0 BRA !P2, `(.L_x_4108) ;  /* 0x0000000c00100947 */ /* 0x000fea0005000000 */
[----:B------:R-:W0:Y:S02]  /*20c10*/  DADD R4, R14, 1 ;  /* 0x3ff000000e047429 */ /* 0x000e240000000000 */
[----:B0-----:R-:W-:Y:S01]  /*20c20*/  ISETP.GT.AND P0, PT, R5, 0xfffff, PT ;  /* 0x000fffff0500780c */ /* 0x001fe20003f04270 */
[--C-:B------:R-:W-:Y:S02]  /*20c30*/  IMAD.MOV.U32 R6, RZ, RZ, R4.reuse ;  /* 0x000000ffff067224 */ /* 0x100fe400078e0004 */
[--C-:B------:R-:W-:Y:S02]  /*20c40*/  IMAD.MOV.U32 R7, RZ, RZ, R5.reuse ;  /* 0x000000ffff077224 */ /* 0x100fe400078e0005 */
[----:B------:R-:W-:Y:S02]  /*20c50*/  IMAD.MOV.U32 R0, RZ, RZ, R5 ;  /* 0x000000ffff007224 */ /* 0x000fe400078e0005 */
[----:B------:R-:W-:-:S15]  /*20c60*/  IMAD.MOV.U32 R10, RZ, RZ, R4 ;  /* 0x000000ffff0a7224 */ /* 0x000fde00078e0004 */
[----:B------:R-:W-:-:S15]  /*20c70*/  NOP ;  /* 0x0000000000007918 */ /* 0x000fde0000000000 */
[----:B------:R-:W-:-:S15]  /*20c80*/  NOP ;  /* 0x0000000000007918 */ /* 0x000fde0000000000 */
[----:B------:R-:W-:-:S10]  /*20c90*/  NOP ;  /* 0x0000000000007918 */ /* 0x000fd40000000000 */
        /* <DEDUP_REMOVED lines=10> */
[----:B------:R0:W2:Y:S02]  /*20d40*/  @P2 DFMA R4, R6, R8, +INF ;  /* 0x7ff000000604242b */ /* 0x0000a40000000008 */
[----:B0-----:R-:W-:Y:S01]  /*20d50*/  IMAD.MOV.U32 R9, RZ, RZ, -0x3ff ;  /* 0xfffffc01ff097424 */ /* 0x001fe200078e00ff */
[----:B--2---:R-:W-:Y:S01]  /*20d60*/  @P2 FSEL R4, R4, RZ, P3 ;  /* 0x000000ff04042208 */ /* 0x004fe20001800000 */
[----:B------:R-:W-:Y:S01]  /*20d70*/  @!P0 IMAD.MOV.U32 R9, RZ, RZ, -0x435 ;  /* 0xfffffbcbff098424 */ /* 0x000fe200078e00ff */
        /* <DEDUP_REMOVED lines=173> */
.L_x_4108:
        /* <DEDUP_REMOVED lines=53> */
.L_x_4111:
[----:B------:R-:W-:Y:S05]  /*21ba0*/  BSYNC.RECONVERGENT B3 ;  /* 0x0000000000037941 */ /* 0x000fea0003800200 */
.L_x_4110:
        /* <DEDUP_REMOVED lines=77> */
.L_x_4109:
[----:B------:R-:W-:Y:S05]  /*22080*/  BSYNC.RECONVERGENT B2 ;  /* 0x0000000000027941 */ /* 0x000fea0003800200 */
.L_x_4107:
[----:B------:R-:W-:Y:S01]  /*22090*/  IMAD.MOV.U32 R6, RZ, RZ, -0x2449a4b7 ;  /* 0xdbb65b49ff067424 */ /* 0x000fe200078e00ff */
[----:B------:R-:W-:Y:S01]  /*220a0*/  UMOV UR12, 0x2a25ff7e ;  /* 0x2a25ff7e000c7882 */ /* 0x000fe20000000000 */
[----:B------:R-:W-:Y:S01]  /*220b0*/  IMAD.MOV.U32 R7, RZ, RZ, 0x3f2d3b63 ;  /* 0x3f2d3b63ff077424 */ /* 0x000fe200078e00ff */
[----:B------:R-:W-:Y:S01]  /*220c0*/  UMOV UR13, 0x3ef53e1d ;  /* 0x3ef53e1d000d7882 */ /* 0x000fe20000000000 */
[----:B------:R-:W-:Y:S01]  /*220d0*/  DADD R8, -RZ, |R44| ;  /* 0x00000000ff087229 */ /* 0x000fe2000000052c */
[----:B------:R-:W-:Y:S01]  /*220e0*/  ISETP.GE.AND P2, PT, R45, RZ, PT ;  /* 0x000000ff2d00720c */ /* 0x000fe20003f46270 */
[----:B------:R-:W-:-:S03]  /*220f0*/  IMAD.MOV.U32 R0, RZ, RZ, 0x7f3321d2 ;  /* 0x7f3321d2ff007424 */ /* 0x000fc600078e00ff */
[----:B------:R-:W-:-:S15]  /*22100*/  @P1 PLOP3.LUT P0, PT, P2, PT, PT, 0x80, 0x8 ;  /* 0x000000000008181c */ /* 0x000fde000170f070 */
[----:B------:R-:W-:-:S15]  /*22110*/  NOP ;  /* 0x0000000000007918 */ /* 0x000fde0000000000 */
[----:B------:R-:W-:-:S15]  /*22120*/  NOP ;  /* 0x0000000000007918 */ /* 0x000fde0000000000 */
[----:B------:R-:W-:-:S14]  /*22130*/  NOP ;  /* 0x0000000000007918 */ /* 0x000fdc0000000000 */
[----:B------:R-:W3:Y:S01]  /*22140*/  DFMA R6, R14, -UR12, R6 ;  /* 0x8000000c0e067c2b */ /* 0x000ee20008000006 */
[----:B------:R-:W-:Y:S01]  /*22150*/  UMOV UR12, 0x8dde082e ;  /* 0x8dde082e000c7882 */ /* 0x000fe20000000000 */
[----:B------:R-:W-:-:S15]  /*22160*/  UMOV UR13, 0x3f531278 ;  /* 0x3f531278000d7882 */ /* 0x000fde0000000000 */
[----:B------:R-:W-:-:S15]  /*22170*/  NOP ;  /* 0x0000000000007918 */ /* 0x000fde0000000000 */
[----:B------:R-:W-:-:S15]  /*22180*/  NOP ;  /* 0x0000000000007918 */ /* 0x000fde0000000000 */
[----:B------:R-:W-:-:S15]  /*22190*/  NOP ;  /* 0x0000000000007918 */ /* 0x000fde0000000000 */
[----:B------:R-:W-:-:S02]  /*221a0*/  NOP ;  /* 0x0000000000007918 */ /* 0x000fc40000000000 */
[----:B---3--:R-:W3:Y:S01]  /*221b0*/  DFMA R6, R14, R6, -UR12 ;  /* 0x8000000c0e067e2b */ /* 0x008ee20008000006 */
[----:B------:R-:W-:Y:S01]  /*221c0*/  UMOV UR12, 0xc8249315 ;  /* 0xc8249315000c7882 */ /* 0x000fe20000000000 */
[----:B------:R-:W-:-:S15]  /*221d0*/  UMOV UR13, 0x3f6f9690 ;  /* 0x3f6f9690000d7882 */ /* 0x000fde0000000000 */
[----:B------:R-:W-:-:S15]  /*221e0*/  NOP ;  /* 0x0000000000007918 */ /* 0x000fde0000000000 */
[----:B------:R-:W-:-:S15]  /*221f0*/  NOP ;  /* 0x0000000000007918 */ /* 0x000fde0000000000 */
[----:B------:R-:W-:-:S15]  /*22200*/  NOP ;  /* 0x0000000000007918 */ /* 0x000fde0000000000 */
[----:B------:R-:W-:-:S02]  /*22210*/  NOP ;  /* 0x0000000000007918 */ /* 0x000fc40000000000 */
[----:B---3--:R-:W3:Y:S01]  /*22220*/  DFMA R6, R14, R6, UR12 ;  /* 0x0000000c0e067e2b */ /* 0x008ee20008000006 */
        /* <DEDUP_REMOVED lines=90> */
[----:B---3--:R-:W-:Y:S01]  /*227d0*/  DFMA R6, R14, R6, -UR12 ;  /* 0x8000000c0e067e2b */ /* 0x008fe20008000006 */
[----:B------:R-:W-:Y:S01]  /*227e0*/  UMOV UR12, 0x999840d2 ;  /* 0x999840d2000c7882 */ /* 0x000fe20000000000 */
[----:B------:R-:W-:-:S15]  /*227f0*/  UMOV UR13, 0x3fc99999 ;  /* 0x3fc99999000d7882 */ /* 0x000fde0000000000 */
[----:B------:R-:W-:-:S15]  /*22800*/  NOP ;  /* 0x0000000000007918 */ /* 0x000fde0000000000 */
[----:B------:R-:W-:-:S15]  /*22810*/  NOP ;  /* 0x0000000000007918 */ /* 0x000fde0000000000 */
[----:B------:R-:W-:-:S15]  /*22820*/  NOP ;  /* 0x0000000000007918 */ /* 0x000fde0000000000 */
[----:B------:R-:W-:-:S02]  /*22830*/  NOP ;  /* 0x0000000000007918 */ /* 0x000fc40000000000 */
[----:B------:R-:W3:Y:S02]  /*22840*/  DADD R10, -RZ, |R46| ;  /* 0x00000000ff0a7229 */ /* 0x000ee4000000052e */
[----:B---3--:R-:W-:Y:S02]  /*22850*/  FSEL R8, R8, R10, !P1 ;  /* 0x0000000a08087208 */ /* 0x008fe40004800000 */
[----:B------:R-:W-:-:S15]  /*22860*/  FSEL R9, R9, R11, !P1 ;  /* 0x0000000b09097208 */ /* 0x000fde0004800000 */
[----:B------:R-:W-:-:S15]  /*22870*/  NOP ;  /* 0x0000000000007918 */ /* 0x000fde0000000000 */
[----:B------:R-:W-:-:S15]  /*22880*/  NOP ;  /* 0x0000000000007918 */ /* 0x000fde0000000000 */
[----:B------:R-:W-:-:S15]  /*22890*/  NOP ;  /* 0x0000000000007918 */ /* 0x000fde0000000000 */
[----:B------:R-:W3:Y:S01]  /*228a0*/  DFMA R6, R14, R6, UR12 ;  /* 0x0000000c0e067e2b */ /* 0x000ee20008000006 */
[----:B------:R-:W-:Y:S01]  /*228b0*/  UMOV UR12, 0x5555544c ;  /* 0x5555544c000c7882 */ /* 0x000fe20000000000 */
[----:B------:R-:W-:-:S15]  /*228c0*/  UMOV UR13, 0x3fd55555 ;  /* 0x3fd55555000d7882 */ /* 0x000fde0000000000 */
[----:B------:R-:W-:-:S15]  /*228d0*/  NOP ;  /* 0x0000000000007918 */ /* 0x000fde0000000000 */
[----:B------:R-:W-:-:S15]  /*228e0*/  NOP ;  /* 0x0000000000007918 */ /* 0x000fde0000000000 */
[----:B------:R-:W-:-:S15]  /*228f0*/  NOP ;  /* 0x0000000000007918 */ /* 0x000fde0000000000 */
[----:B------:R-:W-:-:S02]  /*22900*/  NOP ;  /* 0x0000000000007918 */ /* 0x000fc40000000000 */
[----:B---3--:R-:W3:-:S15]  /*22910*/  DFMA R6, R14, R6, -UR12 ;  /* 0x8000000c0e067e2b */ /* 0x008ede0008000006 */
[----:B------:R-:W-:-:S15]  /*22920*/  NOP ;  /* 0x0000000000007918 */ /* 0x000fde0000000000 */
[----:B------:R-:W-:-:S15]  /*22930*/  NOP ;  /* 0x0000000000007918 */ /* 0x000fde0000000000 */
[----:B------:R-:W-:-:S15]  /*22940*/  NOP ;  /* 0x0000000000007918 */ /* 0x000fde0000000000 */
[----:B------:R-:W-:-:S04]  /*22950*/  NOP ;  /* 0x0000000000007918 */ /* 0x000fc80000000000 */
[----:B---3--:R-:W3:-:S15]  /*22960*/  DMUL R6, R14, R6 ;  /* 0x000000060e067228 */ /* 0x008ede0000000000 */
[----:B------:R-:W-:-:S15]  /*22970*/  NOP ;  /* 0x0000000000007918 */ /* 0x000fde0000000000 */
[----:B------:R-:W-:-:S15]  /*22980*/  NOP ;  /* 0x0000000000007918 */ /* 0x000fde0000000000 */
[----:B------:R-:W-:-:S15]  /*22990*/  NOP ;  /* 0x0000000000007918 */ /* 0x000fde0000000000 */
[----:B------:R-:W-:-:S04]  /*229a0*/  NOP ;  /* 0x0000000000007918 */ /* 0x000fc80000000000 */
[----:B---3--:R3:W4:Y:S02]  /*229b0*/  DFMA R10, R6, R8, R8 ;  /* 0x00000008060a722b */ /* 0x0087240000000008 */
[----:B---3--:R-:W-:Y:S02]  /*229c0*/  @P1 IMAD.MOV.U32 R6, RZ, RZ, 0x54442d18 ;  /* 0x54442d18ff061424 */ /* 0x008fe400078e00ff */
[----:B------:R-:W-:-:S15]  /*229d0*/  @P1 IMAD.MOV.U32 R7, RZ, RZ, 0x400921fb ;  /* 0x400921fbff071424 */ /* 0x000fde00078e00ff */
[----:B------:R-:W-:-:S15]  /*229e0*/  NOP ;  /* 0x0000000000007918 */ /* 0x000fde0000000000 */
[----:B------:R-:W-:-:S15]  /*229f0*/  NOP ;  /* 0x0000000000007918 */ /* 0x000fde0000000000 */
[----:B------:R-:W-:-:S15]  /*22a00*/  NOP ;  /* 0x0000000000007918 */ /* 0x000fde0000000000 */
[----:B----4-:R-:W3:Y:S02]  /*22a10*/  @P1 DADD R6, -R10, R6 ;  /* 0x000000000a061229 */ /* 0x010ee40000000106 */
[----:B---3--:R-:W-:Y:S02]  /*22a20*/  @P1 FSEL R6, R6, R10, !P0 ;  /* 0x0000000a06061208 */ /* 0x008fe40004000000 */
[----:B------:R-:W-:Y:S02]  /*22a30*/  @P1 FSEL R7, R7, R11, !P0 ;  /* 0x0000000b07071208 */ /* 0x000fe40004000000 */
[----:B------:R-:W-:-:S15]  /*22a40*/  @!P1 PLOP3.LUT P0, PT, P2, PT, PT, 0x80, 0x8 ;  /* 0x000000000008981c */ /* 0x000fde000170f070 */
[----:B------:R-:W-:-:S15]  /*22a50*/  NOP ;  /* 0x0000000000007918 */ /* 0x000fde0000000000 */
[----:B------:R-:W-:-:S15]  /*22a60*/  NOP ;  /* 0x0000000000007918 */ /* 0x000fde0000000000 */
[----:B------:R-:W-:-:S13]  /*22a70*/  NOP ;  /* 0x0000000000007918 */ /* 0x000fda0000000000 */
[----:B------:R-:W3:Y:S02]  /*22a80*/  @!P1 DADD R8, -RZ, -R10 ;  /* 0x00000000ff089229 */ /* 0x000ee4000000090a */
[----:B---3--:R-:W-:Y:S01]  /*22a90*/  @!P1 FSEL R8, R10, R8, !P0 ;  /* 0x000000080a089208 */ /* 0x008fe20004000000 */
[----:B------:R-:W-:Y:S01]  /*22aa0*/  @!P1 IMAD.MOV.U32 R10, RZ, RZ, 0x54442d18 ;  /* 0x54442d18ff0a9424 */ /* 0x000fe200078e00ff */
[----:B------:R-:W-:Y:S01]  /*22ab0*/  @!P1 FSEL R9, R11, R9, !P0 ;  /* 0x000000090b099208 */ /* 0x000fe20004000000 */
[----:B------:R-:W-:-:S15]  /*22ac0*/  @!P1 IMAD.MOV.U32 R11, RZ, RZ, 0x3ff921fb ;  /* 0x3ff921fbff0b9424 */ /* 0x000fde00078e00ff */
[----:B------:R-:W-:-:S15]  /*22ad0*/  NOP ;  /* 0x0000000000007918 */ /* 0x000fde0000000000 */
[----:B------:R-:W-:-:S15]  /*22ae0*/  NOP ;  /* 0x0000000000007918 */ /* 0x000fde0000000000 */
[----:B------:R-:W-:-:S14]  /*22af0*/  NOP ;  /* 0x0000000000007918 */ /* 0x000fdc0000000000 */
[----:B------:R3:W-:Y:S02]  /*22b00*/  @!P1 DADD R6, R8, R10 ;  /* 0x0000000008069229 */ /* 0x0007e4000000000a */
[----:B---3--:R-:W-:Y:S01]  /*22b10*/  IMAD.MOV.U32 R8, RZ, RZ, 0x4002d97c ;  /* 0x4002d97cff087424 */ /* 0x008fe200078e00ff */
[----:B------:R-:W-:-:S04]  /*22b20*/  FSEL R11, R0, 3.37028055040000000000e+12, !P0 ;  /* 0x54442d18000b7808 */ /* 0x000fc80004000000 */
[----:B------:R-:W-:-:S15]  /*22b30*/  FSEL R9, R8, 1.8213495016098022461, !P0 ;  /* 0x3fe921fb08097808 */ /* 0x000fde0004000000 */
[----:B------:R-:W-:-:S15]  /*22b40*/  NOP ;  /* 0x0000000000007918 */ /* 0x000fde0000000000 */
[----:B------:R-:W-:-:S15]  /*22b50*/  NOP ;  /* 0x0000000000007918 */ /* 0x000fde0000000000 */
[----:B------:R-:W-:-:S12]  /*22b60*/  NOP ;  /* 0x0000000000007918 */ /* 0x000fd80000000000 */
[----:B------:R-:W3:Y:S02]  /*22b70*/  DSETP.NEU.AND P3, PT, |R44|, |R46|, PT ;  /* 0x4000002e2c00722a */ /* 0x000ee40003f6d200 */
[----:B---3--:R-:W-:Y:S02]  /*22b80*/  FSEL R9, R9, R7, !P3 ;  /* 0x0000000709097208 */ /* 0x008fe40005800000 */
[----:B------:R-:W-:-:S15]  /*22b90*/  FSEL R7, R11, R6, !P3 ;  /* 0x000000060b077208 */ /* 0x000fde0005800000 */
[----:B------:R-:W-:-:S15]  /*22ba0*/  NOP ;  /* 0x0000000000007918 */ /* 0x000fde0000000000 */
[----:B------:R-:W-:-:S15]  /*22bb0*/  NOP ;  /* 0x0000000000007918 */ /* 0x000fde0000000000 */
[----:B------:R-:W-:-:S15]  /*22bc0*/  NOP ;  /* 0x0000000000007918 */ /* 0x000fde0000000000 */
[----:B------:R3:W4:Y:S02]  /*22bd0*/  DADD R12, |R44|, |R46| ;  /* 0x000000002c0c7229 */ /* 0x000724000000062e */
[----:B---3--:R-:W-:-:S15]  /*22be0*/  LOP3.LUT R47, R9, 0x80000000, R47, 0xb8, !PT ;  /* 0x80000000092f7812 */ /* 0x008fde00078eb82f */
[----:B------:R-:W-:-:S15]  /*22bf0*/  NOP ;  /* 0x0000000000007918 */ /* 0x000fde0000000000 */
[----:B------:R-:W-:-:S15]  /*22c00*/  NOP ;  /* 0x0000000000007918 */ /* 0x000fde0000000000 */
[----:B------:R-:W-:-:S15]  /*22c10*/  NOP ;  /* 0x0000000000007918 */ /* 0x000fde0000000000 */
[----:B------:R-:W-:-:S02]  /*22c20*/  NOP ;  /* 0x0000000000007918 */ /* 0x000fc40000000000 */
[----:B----4-:R-:W3:Y:S02]  /*22c30*/  DSETP.NAN.AND P4, PT, R12, R12, PT ;  /* 0x0000000c0c00722a */ /* 0x010ee40003f88000 */
[----:B---3--:R-:W-:Y:S02]  /*22c40*/  FSEL R6, R12, R7, P4 ;  /* 0x000000070c067208 */ /* 0x008fe40002000000 */
[----:B------:R-:W-:-:S15]  /*22c50*/  FSEL R7, R13, R47, P4 ;  /* 0x0000002f0d077208 */ /* 0x000fde0002000000 */
[----:B------:R-:W-:-:S15]  /*22c60*/  NOP ;  /* 0x0000000000007918 */ /* 0x000fde0000000000 */
[----:B------:R-:W-:-:S15]  /*22c70*/  NOP ;  /* 0x0000000000007918 */ /* 0x000fde0000000000 */
[----:B------:R-:W-:-:S15]  /*22c80*/  NOP ;  /* 0x0000000000007918 */ /* 0x000fde0000000000 */
[----:B0-2---:R0:W3:Y:S02]  /*22c90*/  DMUL R14, R4, 0.5 ;  /* 0x3fe00000040e7828 */ /* 0x0050e40000000000 */
[----:B0--3--:R-:W-:Y:S05]  /*22ca0*/  BRA `(.L_x_4078) ;  /* 0x0000005000e47947 */ /* 0x009fea0003800000 */
.L_x_4106:
[----:B------:R-:W-:Y:S01]  /*22cb0*/  IMAD.MOV.U32 R6, RZ, RZ, -0x2449a4b7 ;  /* 0xdbb65b49ff067424 */ /* 0x000fe200078e00ff */
[----:B------:R-:W-:Y:S01]  /*22cc0*/  UMOV UR12, 0x2a25ff7e ;  /* 0x2a25ff7e000c7882 */ /* 0x000fe20000000000 */
[----:B------:R-:W-:Y:S01]  /*22cd0*/  IMAD.MOV.U32 R7, RZ, RZ, 0x3f2d3b63 ;  /* 0x3f2d3b63ff077424 */ /* 0x000fe200078e00ff */
[----:B------:R-:W-:Y:S01]  /*22ce0*/  UMOV UR13, 0x3ef53e1d ;  /* 0x3ef53e1d000d7882 */ /* 0x000fe20000000000 */
[----:B------:R-:W0:Y:S01]  /*22cf0*/  DMUL R8, R4, R4 ;  /* 0x0000000404087228 */ /* 0x000e220000000000 */
[----:B------:R-:W-:Y:S01]  /*22d00*/  ISETP.GE.AND P2, PT, R45, RZ, PT ;  /* 0x000000ff2d00720c */ /* 0x000fe20003f46270 */
[----:B------:R-:W-:-:S03]  /*22d10*/  IMAD.MOV.U32 R0, RZ, RZ, 0x7f3321d2 ;  /* 0x7f3321d2ff007424 */ /* 0x000fc600078e00ff */
        /* <DEDUP_REMOVED lines=133> */
[----:B0-----:R0:W2:Y:S02]  /*23570*/  DFMA R10, R4, R6, R4 ;  /* 0x00000006040a722b */ /* 0x0010a40000000004 */
[----:B0-----:R-:W-:Y:S02]  /*23580*/  @P1 IMAD.MOV.U32 R6, RZ, RZ, 0x54442d18 ;  /* 0x54442d18ff061424 */ /* 0x001fe400078e00ff */
[----:B------:R-:W-:-:S15]  /*23590*/  @P1 IMAD.MOV.U32 R7, RZ, RZ, 0x400921fb ;  /* 0x400921fbff071424 */ /* 0x000fde00078e00ff */
[----:B------:R-:W-:-:S15]  /*235a0*/  NOP ;  /* 0x0000000000007918 */ /* 0x000fde0000000000 */
[----:B------:R-:W-:-:S15]  /*235b0*/  NOP ;  /* 0x0000000000007918 */ /* 0x000fde0000000000 */
[----:B------:R-:W-:-:S15]  /*235c0*/  NOP ;  /* 0x0000000000007918 */ /* 0x000fde0000000000 */
[----:B--2---:R-:W0:Y:S02]  /*235d0*/  @P1 DADD R6, -R10, R6 ;  /* 0x000000000a061229 */ /* 0x004e240000000106 */
[----:B0-----:R-:W-:Y:S02]  /*235e0*/  @P1 FSEL R6, R6, R10, !P0 ;  /* 0x0000000a06061208 */ /* 0x001fe40004000000 */
[----:B------:R-:W-:Y:S02]  /*235f0*/  @P1 FSEL R7, R7, R11, !P0 ;  /* 0x0000000b07071208 */ /* 0x000fe40004000000 */
[----:B------:R-:W-:-:S15]  /*23600*/  @!P1 PLOP3.LUT P0, PT, P2, PT, PT, 0x80, 0x8 ;  /* 0x000000000008981c */ /* 0x000fde000170f070 */
[----:B------:R-:W-:-:S15]  /*23610*/  NOP ;  /* 0x0000000000007918 */ /* 0x000fde0000000000 */
[----:B------:R-:W-:-:S15]  /*23620*/  NOP ;  /* 0x0000000000007918 */ /* 0x000fde0000000000 */
[----:B------:R-:W-:-:S13]  /*23630*/  NOP ;  /* 0x0000000000007918 */ /* 0x000fda0000000000 */
[----:B------:R-:W0:Y:S02]  /*23640*/  @!P1 DADD R8, -RZ, -R10 ;  /* 0x00000000ff089229 */ /* 0x000e24000000090a */
[----:B0-----:R-:W-:Y:S01]  /*23650*/  @!P1 FSEL R8, R10, R8, !P0 ;  /* 0x000000080a089208 */ /* 0x001fe20004000000 */
[----:B------:R-:W-:Y:S01]  /*23660*/  @!P1 IMAD.MOV.U32 R10, RZ, RZ, 0x54442d18 ;  /* 0x54442d18ff0a9424 */ /* 0x000fe200078e00ff */
[----:B------:R-:W-:Y:S01]  /*23670*/  @!P1 FSEL R9, R11, R9, !P0 ;  /* 0x000000090b099208 */ /* 0x000fe20004000000 */
[----:B------:R-:W-:-:S15]  /*23680*/  @!P1 IMAD.MOV.U32 R11, RZ, RZ, 0x3ff921fb ;  /* 0x3ff921fbff0b9424 */ /* 0x000fde00078e00ff */
[----:B------:R-:W-:-:S15]  /*23690*/  NOP ;  /* 0x0000000000007918 */ /* 0x000fde0000000000 */
[----:B------:R-:W-:-:S15]  /*236a0*/  NOP ;  /* 0x0000000000007918 */ /* 0x000fde0000000000 */
[----:B------:R-:W-:-:S14]  /*236b0*/  NOP ;  /* 0x0000000000007918 */ /* 0x000fdc0000000000 */
[----:B------:R0:W-:Y:S02]  /*236c0*/  @!P1 DADD R6, R8, R10 ;  /* 0x0000000008069229 */ /* 0x0001e4000000000a */
[----:B0-----:R-:W-:Y:S01]  /*236d0*/  IMAD.MOV.U32 R8, RZ, RZ, 0x4002d97c ;  /* 0x4002d97cff087424 */ /* 0x001fe200078e00ff */
[----:B------:R-:W-:-:S04]  /*236e0*/  FSEL R11, R0, 3.37028055040000000000e+12, !P0 ;  /* 0x54442d18000b7808 */ /* 0x000fc80004000000 */
[----:B------:R-:W-:-:S15]  /*236f0*/  FSEL R9, R8, 1.8213495016098022461, !P0 ;  /* 0x3fe921fb08097808 */ /* 0x000fde0004000000 */
[----:B------:R-:W-:-:S15]  /*23700*/  NOP ;  /* 0x0000000000007918 */ /* 0x000fde0000000000 */
[----:B------:R-:W-:-:S15]  /*23710*/  NOP ;  /* 0x0000000000007918 */ /* 0x000fde0000000000 */
[----:B------:R-:W-:-:S12]  /*23720*/  NOP ;  /* 0x0000000000007918 */ /* 0x000fd80000000000 */
[----:B------:R-:W0:Y:S02]  /*23730*/  DSETP.NEU.AND P3, PT, |R44|, |R46|, PT ;  /* 0x4000002e2c00722a */ /* 0x000e240003f6d200 */
[----:B0-----:R-:W-:Y:S02]  /*23740*/  FSEL R9, R9, R7, !P3 ;  /* 0x0000000709097208 */ /* 0x001fe40005800000 */
[----:B------:R-:W-:-:S15]  /*23750*/  FSEL R7, R11, R6, !P3 ;  /* 0x000000060b077208 */ /* 0x000fde0005800000 */
[----:B------:R-:W-:-:S15]  /*23760*/  NOP ;  /* 0x0000000000007918 */ /* 0x000fde0000000000 */
[----:B------:R-:W-:-:S15]  /*23770*/  NOP ;  /* 0x0000000000007918 */ /* 0x000fde0000000000 */
[----:B------:R-:W-:-:S15]  /*23780*/  NOP ;  /* 0x0000000000007918 */ /* 0x000fde0000000000 */
[----:B------:R0:W2:Y:S02]  /*23790*/  DADD R12, |R44|, |R46| ;  /* 0x000000002c0c7229 */ /* 0x0000a4000000062e */
[----:B0-----:R-:W-:-:S15]  /*237a0*/  LOP3.LUT R47, R9, 0x80000000, R47, 0xb8, !PT ;  /* 0x80000000092f7812 */ /* 0x001fde00078eb82f */
[----:B------:R-:W-:-:S15]  /*237b0*/  NOP ;  /* 0x0000000000007918 */ /* 0x000fde0000000000 */
[----:B------:R-:W-:-:S15]  /*237c0*/  NOP ;  /* 0x0000000000007918 */ /* 0x000fde0000000000 */
[----:B------:R-:W-:-:S15]  /*237d0*/  NOP ;  /* 0x0000000000007918 */ /* 0x000fde0000000000 */
[----:B------:R-:W-:-:S02]  /*237e0*/  NOP ;  /* 0x0000000000007918 */ /* 0x000fc40000000000 */
[----:B------:R-:W-:-:S15]  /*237f0*/  DMUL R14, R4, 0.5 ;  /* 0x3fe00000040e7828 */ /* 0x000fde0000000000 */
[----:B------:R-:W-:-:S15]  /*23800*/  NOP ;  /* 0x0000000000007918 */ /* 0x000fde0000000000 */
[----:B------:R-:W-:-:S15]  /*23810*/  NOP ;  /* 0x0000000000007918 */ /* 0x000fde0000000000 */
[----:B------:R-:W-:-:S15]  /*23820*/  NOP ;  /* 0x0000000000007918 */ /* 0x000fde0000000000 */
[----:B------:R-:W-:-:S04]  /*23830*/  NOP ;  /* 0x0000000000007918 */ /* 0x000fc80000000000 */
[----:B--2---:R-:W0:Y:S02]  /*23840*/  DSETP.NAN.AND P1, PT, R12, R12, PT ;  /* 0x0000000c0c00722a */ /* 0x004e240003f28000 */
[----:B0-----:R-:W-:Y:S02]  /*23850*/  FSEL R6, R12, R7, P1 ;  /* 0x000000070c067208 */ /* 0x001fe40000800000 */
[----:B------:R-:W-:-:S15]  /*23860*/  FSEL R7, R13, R47, P1 ;  /* 0x0000002f0d077208 */ /* 0x000fde0000800000 */
[----:B------:R-:W-:-:S15]  /*23870*/  NOP ;  /* 0x0000000000007918 */ /* 0x000fde0000000000 */
[----:B------:R-:W-:-:S15]  /*23880*/  NOP ;  /* 0x0000000000007918 */ /* 0x000fde0000000000 */
[----:B------:R-:W-:-:S15]  /*23890*/  NOP ;  /* 0x0000000000007918 */ /* 0x000fde0000000000 */
[----:B------:R0:W3:Y:S02]  /*238a0*/  DMUL R14, R4, R14 ;  /* 0x0000000e040e7228 */ /* 0x0000e40000000000 */
[----:B0--3--:R-:W-:Y:S05]  /*238b0*/  BRA `(.L_x_4078) ;  /* 0x0000004400e07947 */ /* 0x009fea0003800000 */
.L_x_4064:
        /* <DEDUP_REMOVED lines=50> */
[----:B-1----:R-:W-:Y:S05]  /*23be0*/  CALL.REL.NOINC `($__internal_145_$__cuda_sm20_div_rn_f64_full) ;  /* 0x000008c000f07944 */ /* 0x002fea0003c00000 */
[----:B------:R-:W-:Y:S02]  /*23bf0*/  IMAD.MOV.U32 R14, RZ, RZ, R54 ;  /* 0x000000ffff0e7224 */ /* 0x000fe400078e0036 */
[----:B------:R-:W-:-:S07]  /*23c00*/  IMAD.MOV.U32 R15, RZ, RZ, R55 ;  /* 0x000000ffff0f7224 */ /* 0x000fce00078e0037 */
.L_x_4113:
[----:B------:R-:W-:Y:S05]  /*23c10*/  BSYNC.RECONVERGENT B2 ;  /* 0x0000000000027941 */ /* 0x000fea0003800200 */
.L_x_4112:
        /* <DEDUP_REMOVED lines=51> */
.L_x_4115:
[----:B------:R-:W-:Y:S05]  /*23f50*/  BSYNC.RECONVERGENT B2 ;  /* 0x0000000000027941 */ /* 0x000fea0003800200 */
.L_x_4114:
[----:B------:R-:W-:Y:S01]  /*23f60*/  DADD R54, -RZ, |R54| ;  /* 0x00000000ff367229 */ /* 0x000fe20000000536 */
[----:B------:R-:W-:Y:S01]  /*23f70*/  IMAD.MOV.U32 R4, RZ, RZ, 0x1 ;  /* 0x00000001ff047424 */ /* 0x000fe200078e00ff */
[----:B------:R-:W-:Y:S01]  /*23f80*/  UMOV UR13, 0x7fefffff ;  /* 0x7fefffff000d7882 */ /* 0x000fe20000000000 */
[----:B------:R-:W-:Y:S01]  /*23f90*/  UMOV UR12, 0xffffffff ;  /* 0xffffffff000c7882 */ /* 0x000fe20000000000 */
[----:B------:R-:W-:Y:S01]  /*23fa0*/  UMOV UR14, UR13 ;  /* 0x0000000d000e7c82 */ /* 0x000fe20008000000 */
[----:B------:R-:W-:-:S15]  /*23fb0*/  BSSY.RECONVERGENT B0, `(.L_x_4116) ;  /* 0x0000155000007945 */ /* 0x000fde0003800200 */
[----:B------:R-:W-:-:S15]  /*23fc0*/  NOP ;  /* 0x0000000000007918 */ /* 0x000fde0000000000 */
[----:B------:R-:W-:-:S15]  /*23fd0*/  NOP ;  /* 0x0000000000007918 */ /* 0x000fde0000000000 */
[----:B------:R-:W-:-:S14]  /*23fe0*/  NOP ;  /* 0x0000000000007918 */ /* 0x000fdc0000000000 */
        /* <DEDUP_REMOVED lines=11> */
[----:B------:R-:W-:-:S15]  /*240a0*/  LOP3.LUT R0, R19, 0xffc00000, RZ, 0xc0, !PT ;  /* 0xffc0000013007812 */ /* 0x000fde00078ec0ff */
[----:B------:R-:W-:-:S15]  /*240b0*/  NOP ;  /* 0x0000000000007918 */ /* 0x000fde0000000000 */
[----:B------:R-:W-:-:S08]  /*240c0*/  NOP ;  /* 0x0000000000007918 */ /* 0x000fd00000000000 */
        /* <DEDUP_REMOVED lines=8> */
[----:B------:R-:W0:-:S15]  /*24150*/  MUFU.RCP64H R5, R15 ;  /* 0x0000000f00057308 */ /* 0x000e1e0000001800 */
[----:B------:R-:W-:-:S15]  /*24160*/  NOP ;  /* 0x0000000000007918 */ /* 0x000fde0000000000 */
[----:B------:R-:W-:-:S15]  /*24170*/  NOP ;  /* 0x0000000000007918 */ /* 0x000fde0000000000 */
[----:B------:R-:W-:-:S13]  /*24180*/  NOP ;  /* 0x0000000000007918 */ /* 0x000fda0000000000 */
        /* <DEDUP_REMOVED lines=10> */
[----:B0-----:R0:W-:Y:S02]  /*24230*/  DFMA R8, R4, R6, R4 ;  /* 0x000000060408722b */ /* 0x0011e40000000004 */
        /* <DEDUP_REMOVED lines=21> */
[----:B0-----:R0:W-:Y:S02]  /*24390*/  DFMA R6, R6, R6, R4 ;  /* 0x000000060606722b */ /* 0x0011e40000000004 */
[----:B0-----:R-:W-:Y:S01]  /*243a0*/  FSEL R4, R42, R16, !P1 ;  /* 0x000000102a047208 */ /* 0x001fe20004800000 */
[----:B------:R-:W-:Y:S01]  /*243b0*/  IMAD.MOV.U32 R16, RZ, RZ, 0x0 ;  /* 0x00000000ff107424 */ /* 0x000fe200078e00ff */
[----:B------:R-:W-:Y:S01]  /*243c0*/  FSEL R5, R43, R17, !P1 ;  /* 0x000000112b057208 */ /* 0x000fe20004800000 */
[----:B------:R-:W-:-:S03]  /*243d0*/  IMAD.MOV.U32 R17, RZ, RZ, 0x3fd80000 ;  /* 0x3fd80000ff117424 */ /* 0x000fc600078e00ff */
[----:B------:R-:W-:-:S15]  /*243e0*/  FSETP.GEU.AND P5, PT, |R5|, 6.5827683646048100446e-37, PT ;  /* 0x036000000500780b */ /* 0x000fde0003fae200 */
[----:B------:R-:W-:-:S15]  /*243f0*/  NOP ;  /* 0x0000000000007918 */ /* 0x000fde0000000000 */
[----:B------:R-:W-:-:S15]  /*24400*/  NOP ;  /* 0x0000000000007918 */ /* 0x000fde0000000000 */
[----:B------:R-:W-:-:S11]  /*24410*/  NOP ;  /* 0x0000000000007918 */ /* 0x000fd60000000000 */
[----:B------:R-:W-:-:S15]  /*24420*/  DSETP.NEU.AND P2, PT, R10, RZ, PT ;  /* 0x000000ff0a00722a */ /* 0x000fde0003f4d000 */
[----:B------:R-:W-:-:S15]  /*24430*/  NOP ;  /* 0x0000000000007918 */ /* 0x000fde0000000000 */
[----:B------:R-:W-:-:S15]  /*24440*/  NOP ;  /* 0x0000000000007918 */ /* 0x000fde0000000000 */
[----:B------:R-:W-:-:S15]  /*24450*/  NOP ;  /* 0x0000000000007918 */ /* 0x000fde0000000000 */
[----:B------:R-:W-:-:S04]  /*24460*/  NOP ;  /* 0x0000000000007918 */ /* 0x000fc80000000000 */
[----:B------:R-:W0:-:S15]  /*24470*/  DFMA R10, -R14, R8, 1 ;  /* 0x3ff000000e0a742b */ /* 0x000e1e0000000108 */
        /* <DEDUP_REMOVED lines=19> */
[----:B0-----:R0:W-:Y:S02]  /*245b0*/  DFMA R54, R10, R8, R54 ;  /* 0x000000080a36722b */ /* 0x0011e40000000036 */
[----:B0-----:R-:W-:Y:S02]  /*245c0*/  IMAD.MOV.U32 R8, RZ, RZ, R7 ;  /* 0x000000ffff087224 */ /* 0x001fe400078e0007 */
[----:B------:R-:W-:-:S15]  /*245d0*/  IMAD.U32 R10, RZ, RZ, UR14 ;  /* 0x0000000eff0a7e24 */ /* 0x000fde000f8e00ff */
[----:B------:R-:W-:-:S15]  /*245e0*/  NOP ;  /* 0x0000000000007918 */ /* 0x000fde0000000000 */
[----:B------:R-:W-:-:S15]  /*245f0*/  NOP ;  /* 0x0000000000007918 */ /* 0x000fde0000000000 */
[----:B------:R-:W-:-:S15]  /*24600*/  NOP ;  /* 0x0000000000007918 */ /* 0x000fde0000000000 */
        /* <DEDUP_REMOVED lines=239> */
.L_x_4117:
[----:B------:R-:W-:Y:S05]  /*25500*/  BSYNC.RECONVERGENT B0 ;  /* 0x0000000000007941 */ /* 0x000fea0003800200 */
.L_x_4116:
[----:B------:R-:W-:Y:S04]  /*25510*/  BSSY.RECONVERGENT B2, `(.L_x_4118) ;  /* 0x0000006000027945 */ /* 0x000fe80003800200 */
[----:B------:R-:W-:Y:S05]  /*25520*/  @P4 BRA P5, `(.L_x_4119) ;  /* 0x0000000000104947 */ /* 0x000fea0002800000 */
[----:B0-----:R-:W-:Y:S01]  /*25530*/  IMAD.MOV.U32 R6, RZ, RZ, R14 ;  /* 0x000000ffff067224 */ /* 0x001fe200078e000e */
[----:B------:R-:W-:Y:S01]  /*25540*/  MOV R0, 0x25570 ;  /* 0x0002557000007802 */ /* 0x000fe20000000f00 */
[----:B------:R-:W-:-:S07]  /*25550*/  IMAD.MOV.U32 R7, RZ, RZ, R15 ;  /* 0x000000ffff077224 */ /* 0x000fce00078e000f */
[----:B-12---:R-:W-:Y:S05]  /*25560*/  CALL.REL.NOINC `($__internal_145_$__cuda_sm20_div_rn_f64_full) ;  /* 0x000008a800907944 */ /* 0x006fea0003c00000 */
.L_x_4119:
[----:B------:R-:W-:Y:S05]  /*25570*/  BSYNC.RECONVERGENT B2 ;  /* 0x0000000000027941 */ /* 0x000fea0003800200 */
.L_x_4118:
[----:B0-----:R-:W-:Y:S01]  /*25580*/  IMAD.MOV.U32 R6, RZ, RZ, -0x2449a4b7 ;  /* 0xdbb65b49ff067424 */ /* 0x001fe200078e00ff */
        /* <DEDUP_REMOVED lines=175> */
.L_x_4121:
[----:B------:R-:W-:Y:S02]  /*26080*/  FSEL R6, RZ, 3.37028055040000000000e+12, P0 ;  /* 0x54442d18ff067808 */ /* 0x000fe40000000000 */
[----:B------:R-:W-:-:S07]  /*26090*/  FSEL R7, RZ, 2.1426990032196044922, P0 ;  /* 0x400921fbff077808 */ /* 0x000fce0000000000 */
.L_x_4122:
[----:B------:R-:W-:Y:S05]  /*260a0*/  BSYNC.RECONVERGENT B0 ;  /* 0x0000000000007941 */ /* 0x000fea0003800200 */
.L_x_4120:
        /* <DEDUP_REMOVED lines=12> */
[----:B--2---:R0:W2:Y:S02]  /*26170*/  DADD R14, R16, 1 ;  /* 0x3ff00000100e7429 */ /* 0x0040a40000000000 */
[----:B0-2---:R-:W-:Y:S05]  /*26180*/  BRA `(.L_x_4078) ;  /* 0x0000001c00ac7947 */ /* 0x005fea0003800000 */
.L_x_4063:
[----:B------:R-:W2:Y:S01]  /*26190*/  DSETP.GEU.AND P0, PT, |R46|, 1.4916681462400413487e-154, PT ;  /* 0x200000002e00742a */ /* 0x000ea20003f0e200 */
[----:B------:R-:W-:-:S15]  /*261a0*/  BSSY.RECONVERGENT B0, `(.L_x_4123) ;  /* 0x0000126000007945 */ /* 0x000fde0003800200 */
[----:B------:R-:W-:-:S15]  /*261b0*/  NOP ;  /* 0x0000000000007918 */ /* 0x000fde0000000000 */
[----:B------:R-:W-:-:S15]  /*261c0*/  NOP ;  /* 0x0000000000007918 */ /* 0x000fde0000000000 */
[----:B------:R-:W-:-:S15]  /*261d0*/  NOP ;  /* 0x0000000000007918 */ /* 0x000fde0000000000 */
[----:B------:R-:W-:-:S03]  /*261e0*/  NOP ;  /* 0x0000000000007918 */ /* 0x000fc60000000000 */
        /* <DEDUP_REMOVED lines=10> */
[----:B--2---:R-:W-:-:S15]  /*26290*/  DSETP.LT.AND P0, PT, |R44|, 1.4916681462400413487e-154, !P0 ;  /* 0x200000002c00742a */ /* 0x004fde0004701200 */
[----:B------:R-:W-:-:S15]  /*262a0*/  NOP ;  /* 0x0000000000007918 */ /* 0x000fde0000000000 */
[----:B------:R-:W-:-:S15]  /*262b0*/  NOP ;  /* 0x0000000000007918 */ /* 0x000fde0000000000 */
[----:B------:R-:W-:-:S15]  /*262c0*/  NOP ;  /* 0x0000000000007918 */ /* 0x000fde0000000000 */
[----:B------:R-:W-:-:S04]  /*262d0*/  NOP ;  /* 0x0000000000007918 */ /* 0x000fc80000000000 */
[----:B------:R-:W2:Y:S02]  /*262e0*/  DADD R14, -RZ, |R44| ;  /* 0x00000000ff0e7229 */ /* 0x000ea4000000052c */
[----:B--2---:R-:W-:Y:S02]  /*262f0*/  FSEL R17, R13, R15, P1 ;  /* 0x0000000f0d117208 */ /* 0x004fe40000800000 */
[----:B------:R-:W-:-:S15]  /*26300*/  FSEL R16, R12, R14, P1 ;  /* 0x0000000e0c107208 */ /* 0x000fde0000800000 */
[----:B------:R-:W-:-:S15]  /*26310*/  NOP ;  /* 0x0000000000007918 */ /* 0x000fde0000000000 */
[----:B------:R-:W-:-:S15]  /*26320*/  NOP ;  /* 0x0000000000007918 */ /* 0x000fde0000000000 */
[----:B------:R-:W-:-:S15]  /*26330*/  NOP ;  /* 0x0000000000007918 */ /* 0x000fde0000000000 */
[----:B------:R-:W2:-:S15]  /*26340*/  @P0 DMUL R6, R46, 4 ;  /* 0x401000002e060828 */ /* 0x000e9e0000000000 */
[----:B------:R-:W-:-:S15]  /*26350*/  NOP ;  /* 0x0000000000007918 */ /* 0x000fde0000000000 */
[----:B------:R-:W-:-:S15]  /*26360*/  NOP ;  /* 0x0000000000007918 */ /* 0x000fde0000000000 */
[----:B------:R-:W-:-:S15]  /*26370*/  NOP ;  /* 0x0000000000007918 */ /* 0x000fde0000000000 */
[----:B------:R-:W-:-:S04]  /*26380*/  NOP ;  /* 0x0000000000007918 */ /* 0x000fc80000000000 */
[----:B------:R-:W-:-:S15]  /*26390*/  @P0 DMUL R4, R44, 4 ;  /* 0x401000002c040828 */ /* 0x000fde0000000000 */
[----:B------:R-:W-:-:S15]  /*263a0*/  NOP ;  /* 0x0000000000007918 */ /* 0x000fde0000000000 */
[----:B------:R-:W-:-:S15]  /*263b0*/  NOP ;  /* 0x0000000000007918 */ /* 0x000fde0000000000 */
[----:B------:R-:W-:-:S15]  /*263c0*/  NOP ;  /* 0x0000000000007918 */ /* 0x000fde0000000000 */
[----:B------:R-:W-:-:S04]  /*263d0*/  NOP ;  /* 0x0000000000007918 */ /* 0x000fc80000000000 */
[----:B--2---:R-:W2:-:S15]  /*263e0*/  @P0 DMUL R6, R6, R6 ;  /* 0x0000000606060228 */ /* 0x004e9e0000000000 */
[----:B------:R-:W-:-:S15]  /*263f0*/  NOP ;  /* 0x0000000000007918 */ /* 0x000fde0000000000 */
[----:B------:R-:W-:-:S15]  /*26400*/  NOP ;  /* 0x0000000000007918 */ /* 0x000fde0000000000 */
[----:B------:R-:W-:-:S15]  /*26410*/  NOP ;  /* 0x0000000000007918 */ /* 0x000fde0000000000 */
[----:B------:R-:W-:-:S04]  /*26420*/  NOP ;  /* 0x0000000000007918 */ /* 0x000fc80000000000 */
[----:B--2---:R-:W-:-:S15]  /*26430*/  @P0 DFMA R8, R4, R4, R6 ;  /* 0x000000040408022b */ /* 0x004fde0000000006 */
[----:B------:R-:W-:-:S15]  /*26440*/  NOP ;  /* 0x0000000000007918 */ /* 0x000fde0000000000 */
[----:B------:R-:W-:-:S15]  /*26450*/  NOP ;  /* 0x0000000000007918 */ /* 0x000fde0000000000 */
[----:B------:R-:W-:-:S15]  /*26460*/  NOP ;  /* 0x0000000000007918 */ /* 0x000fde0000000000 */
[----:B------:R-:W-:-:S04]  /*26470*/  NOP ;  /* 0x0000000000007918 */ /* 0x000fc80000000000 */
[----:B------:R-:W2:-:S15]  /*26480*/  @!P0 DMUL R4, R46, R46 ;  /* 0x0000002e2e048228 */ /* 0x000e9e0000000000 */
[----:B------:R-:W-:-:S15]  /*26490*/  NOP ;  /* 0x0000000000007918 */ /* 0x000fde0000000000 */
[----:B------:R-:W-:-:S15]  /*264a0*/  NOP ;  /* 0x0000000000007918 */ /* 0x000fde0000000000 */
[----:B------:R-:W-:-:S15]  /*264b0*/  NOP ;  /* 0x0000000000007918 */ /* 0x000fde0000000000 */
[----:B------:R-:W-:-:S04]  /*264c0*/  NOP ;  /* 0x0000000000007918 */ /* 0x000fc80000000000 */
[----:B--2---:R2:W-:Y:S02]  /*264d0*/  @!P0 DFMA R6, R44, R44, R4 ;  /* 0x0000002c2c06822b */ /* 0x0045e40000000004 */
[----:B--2---:R-:W2:Y:S01]  /*264e0*/  MUFU.RCP64H R5, R17 ;  /* 0x0000001100057308 */ /* 0x004ea20000001800 */
[----:B------:R-:W-:-:S15]  /*264f0*/  IMAD.MOV.U32 R4, RZ, RZ, 0x1 ;  /* 0x00000001ff047424 */ /* 0x000fde00078e00ff */
[----:B------:R-:W-:-:S15]  /*26500*/  NOP ;  /* 0x0000000000007918 */ /* 0x000fde0000000000 */
[----:B------:R-:W-:-:S15]  /*26510*/  NOP ;  /* 0x0000000000007918 */ /* 0x000fde0000000000 */
[----:B------:R-:W-:-:S15]  /*26520*/  NOP ;  /* 0x0000000000007918 */ /* 0x000fde0000000000 */
[----:B------:R-:W-:-:S01]  /*26530*/  NOP ;  /* 0x0000000000007918 */ /* 0x000fc20000000000 */
[----:B------:R-:W3:Y:S02]  /*26540*/  @P0 DMUL R6, R8, 0.0625 ;  /* 0x3fb0000008060828 */ /* 0x000ee40000000000 */
[----:B---3--:R-:W-:Y:S01]  /*26550*/  ISETP.GT.AND P0, PT, R7, 0xfffff, PT ;  /* 0x000fffff0700780c */ /* 0x008fe20003f04270 */
[----:B------:R-:W-:Y:S02]  /*26560*/  IMAD.MOV.U32 R0, RZ, RZ, R7 ;  /* 0x000000ffff007224 */ /* 0x000fe400078e0007 */
[----:B0-----:R-:W-:-:S15]  /*26570*/  IMAD.MOV.U32 R18, RZ, RZ, R6 ;  /* 0x000000ffff127224 */ /* 0x001fde00078e0006 */
[----:B------:R-:W-:-:S15]  /*26580*/  NOP ;  /* 0x0000000000007918 */ /* 0x000fde0000000000 */
[----:B------:R-:W-:-:S15]  /*26590*/  NOP ;  /* 0x0000000000007918 */ /* 0x000fde0000000000 */
[----:B------:R-:W-:-:S14]  /*265a0*/  NOP ;  /* 0x0000000000007918 */ /* 0x000fdc0000000000 */
[----:B--2---:R-:W0:-:S15]  /*265b0*/  DFMA R10, -R16, R4, 1 ;  /* 0x3ff00000100a742b */ /* 0x004e1e0000000104 */
        /* <DEDUP_REMOVED lines=19> */
[----:B0-----:R0:W-:Y:S02]  /*266f0*/  DFMA R10, R10, R4, R10 ;  /* 0x000000040a0a722b */ /* 0x0011e4000000000a */
[----:B0-----:R-:W-:Y:S02]  /*26700*/  FSEL R4, R14, R12, P1 ;  /* 0x0000000c0e047208 */ /* 0x001fe40000800000 */
[----:B------:R-:W-:-:S04]  /*26710*/  FSEL R5, R15, R13, P1 ;  /* 0x0000000d0f057208 */ /* 0x000fc80000800000 */
[----:B------:R-:W-:-:S15]  /*26720*/  FSETP.GEU.AND P5, PT, |R5|, 6.5827683646048100446e-37, PT ;  /* 0x036000000500780b */ /* 0x000fde0003fae200 */
[----:B------:R-:W-:-:S15]  /*26730*/  NOP ;  /* 0x0000000000007918 */ /* 0x000fde0000000000 */
[----:B------:R-:W-:-:S15]  /*26740*/  NOP ;  /* 0x0000000000007918 */ /* 0x000fde0000000000 */
[----:B------:R-:W-:-:S11]  /*26750*/  NOP ;  /* 0x0000000000007918 */ /* 0x000fd60000000000 */
[----:B------:R-:W0:Y:S02]  /*26760*/  @!P0 DMUL R6, R6, 1.80143985094819840000e+16 ;  /* 0x4350000006068828 */ /* 0x000e240000000000 */
[----:B0-----:R-:W-:Y:S02]  /*26770*/  @!P0 IMAD.MOV.U32 R0, RZ, RZ, R7 ;  /* 0x000000ffff008224 */ /* 0x001fe400078e0007 */
[----:B------:R-:W-:-:S15]  /*26780*/  @!P0 IMAD.MOV.U32 R18, RZ, RZ, R6 ;  /* 0x000000ffff128224 */ /* 0x000fde00078e0006 */
        /* <DEDUP_REMOVED lines=199> */
.L_x_4124:
[----:B------:R-:W-:Y:S05]  /*27400*/  BSYNC.RECONVERGENT B0 ;  /* 0x0000000000007941 */ /* 0x000fea0003800200 */
.L_x_4123:
[----:B------:R-:W-:Y:S04]  /*27410*/  BSSY.RECONVERGENT B2, `(.L_x_4125) ;  /* 0x0000006000027945 */ /* 0x000fe80003800200 */
[----:B------:R-:W-:Y:S05]  /*27420*/  @P4 BRA P5, `(.L_x_4126) ;  /* 0x0000000000104947 */ /* 0x000fea0002800000 */
[----:B0-----:R-:W-:Y:S01]  /*27430*/  IMAD.MOV.U32 R6, RZ, RZ, R16 ;  /* 0x000000ffff067224 */ /* 0x001fe200078e0010 */
[----:B------:R-:W-:Y:S01]  /*27440*/  MOV R0, 0x27470 ;  /* 0x0002747000007802 */ /* 0x000fe20000000f00 */
[----:B------:R-:W-:-:S07]  /*27450*/  IMAD.MOV.U32 R7, RZ, RZ, R17 ;  /* 0x000000ffff077224 */ /* 0x000fce00078e0011 */
[----:B-12---:R-:W-:Y:S05]  /*27460*/  CALL.REL.NOINC `($__internal_145_$__cuda_sm20_div_rn_f64_full) ;  /* 0x0000088800d07944 */ /* 0x006fea0003c00000 */
.L_x_4126:
[----:B------:R-:W-:Y:S05]  /*27470*/  BSYNC.RECONVERGENT B2 ;  /* 0x0000000000027941 */ /* 0x000fea0003800200 */
.L_x_4125:
[----:B0-----:R-:W-:Y:S01]  /*27480*/  IMAD.MOV.U32 R6, RZ, RZ, -0x2449a4b7 ;  /* 0xdbb65b49ff067424 */ /* 0x001fe200078e00ff */
[----:B------:R-:W-:Y:S01]  /*27490*/  UMOV UR12, 0x2a25ff7e ;  /* 0x2a25ff7e000c7882 */ /* 0x000fe20000000000 */
[----:B------:R-:W-:Y:S01]  /*274a0*/  IMAD.MOV.U32 R7, RZ, RZ, 0x3f2d3b63 ;  /* 0x3f2d3b63ff077424 */ /* 0x000fe200078e00ff */
[----:B------:R-:W-:Y:S01]  /*274b0*/  UMOV UR13, 0x3ef53e1d ;  /* 0x3ef53e1d000d7882 */ /* 0x000fe20000000000 */
[----:B------:R-:W0:Y:S01]  /*274c0*/  DMUL R4, R54, R54 ;  /* 0x0000003636047228 */ /* 0x000e220000000000 */
[----:B------:R-:W-:Y:S01]  /*274d0*/  ISETP.GE.AND P2, PT, R45, RZ, PT ;  /* 0x000000ff2d00720c */ /* 0x000fe20003f46270 */
[----:B------:R-:W-:Y:S01]  /*274e0*/  @P1 IMAD.MOV.U32 R8, RZ, RZ, 0x54442d18 ;  /* 0x54442d18ff081424 */ /* 0x000fe200078e00ff */
[----:B------:R-:W-:Y:S01]  /*274f0*/  BSSY.RECONVERGENT B0, `(.L_x_4127) ;  /* 0x00000ab000007945 */ /* 0x000fe20003800200 */
[----:B------:R-:W-:Y:S01]  /*27500*/  @P1 IMAD.MOV.U32 R9, RZ, RZ, 0x3ff921fb ;  /* 0x3ff921fbff091424 */ /* 0x000fe200078e00ff */
        /* <DEDUP_REMOVED lines=129> */
[----:B0-----:R-:W-:Y:S02]  /*27d20*/  @!P1 IMAD.MOV.U32 R4, RZ, RZ, 0x54442d18 ;  /* 0x54442d18ff049424 */ /* 0x001fe400078e00ff */
[----:B------:R-:W-:-:S15]  /*27d30*/  @!P1 IMAD.MOV.U32 R5, RZ, RZ, 0x400921fb ;  /* 0x400921fbff059424 */ /* 0x000fde00078e00ff */
        /* <DEDUP_REMOVED lines=8> */
[----:B0-----:R-:W0:Y:S02]  /*27dc0*/  @!P1 DADD R4, -R54, R4 ;  /* 0x0000000036049229 */ /* 0x001e240000000104 */
[----:B0-----:R-:W-:Y:S02]  /*27dd0*/  @!P1 FSEL R4, R4, R54, !P0 ;  /* 0x0000003604049208 */ /* 0x001fe40004000000 */
[----:B------:R-:W-:Y:S02]  /*27de0*/  @!P1 FSEL R5, R5, R55, !P0 ;  /* 0x0000003705059208 */ /* 0x000fe40004000000 */
[----:B------:R-:W-:-:S15]  /*27df0*/  @P1 PLOP3.LUT P0, PT, P2, PT, PT, 0x80, 0x8 ;  /* 0x000000000008181c */ /* 0x000fde000170f070 */
[----:B------:R-:W-:-:S15]  /*27e00*/  NOP ;  /* 0x0000000000007918 */ /* 0x000fde0000000000 */
[----:B------:R-:W-:-:S15]  /*27e10*/  NOP ;  /* 0x0000000000007918 */ /* 0x000fde0000000000 */
[----:B------:R-:W-:-:S13]  /*27e20*/  NOP ;  /* 0x0000000000007918 */ /* 0x000fda0000000000 */
[----:B------:R-:W0:Y:S02]  /*27e30*/  @P1 DADD R6, -RZ, -R54 ;  /* 0x00000000ff061229 */ /* 0x000e240000000936 */
[----:B0-----:R-:W-:Y:S02]  /*27e40*/  @P1 FSEL R6, R54, R6, !P0 ;  /* 0x0000000636061208 */ /* 0x001fe40004000000 */
[----:B------:R-:W-:-:S15]  /*27e50*/  @P1 FSEL R7, R55, R7, !P0 ;  /* 0x0000000737071208 */ /* 0x000fde0004000000 */
        /* <DEDUP_REMOVED lines=8> */
[----:B------:R3:W4:Y:S02]  /*27ee0*/  @P1 DADD R4, R6, R8 ;  /* 0x0000000006041229 */ /* 0x0007240000000008 */
        /* <DEDUP_REMOVED lines=9> */
.L_x_4128:
[----:B------:R-:W-:Y:S02]  /*27f80*/  FSEL R6, RZ, 3.37028055040000000000e+12, P0 ;  /* 0x54442d18ff067808 */ /* 0x000fe40000000000 */
[----:B------:R-:W-:-:S07]  /*27f90*/  FSEL R7, RZ, 2.1426990032196044922, P0 ;  /* 0x400921fbff077808 */ /* 0x000fce0000000000 */
.L_x_4129:
[----:B------:R-:W-:Y:S05]  /*27fa0*/  BSYNC.RECONVERGENT B0 ;  /* 0x0000000000007941 */ /* 0x000fea0003800200 */
.L_x_4127:
        /* <DEDUP_REMOVED lines=8> */
[----:B------:R-:W-:-:S07]  /*28030*/  FSEL R7, R45, R47, P0 ;  /* 0x0000002f2d077208 */ /* 0x000fce0000000000 */
.L_x_4078:
[----:B------:R-:W-:Y:S05]  /*28040*/  BSYNC.RECONVERGENT B1 ;  /* 0x0000000000017941 */ /* 0x000fea0003800200 */
.L_x_4062:
[----:B------:R-:W-:Y:S01]  /*28050*/  DMUL R4, R40, R6 ;  /* 0x0000000628047228 */ /* 0x000fe20000000000 */
[----:B------:R-:W-:-:S15]  /*28060*/  BSSY.RECONVERGENT B2, `(.L_x_4130) ;  /* 0x0000484000027945 */ /* 0x000fde0003800200 */
[----:B------:R-:W-:-:S15]  /*28070*/  NOP ;  /* 0x0000000000007918 */ /* 0x000fde0000000000 */
[----:B------:R-:W-:-:S15]  /*28080*/  NOP ;  /* 0x0000000000007918 */ /* 0x000fde0000000000 */
[----:B------:R-:W-:-:S15]  /*28090*/  NOP ;  /* 0x0000000000007918 */ /* 0x000fde0000000000 */
[----:B------:R-:W-:-:S03]  /*280a0*/  NOP ;  /* 0x0000000000007918 */ /* 0x000fc60000000000 */
[----:B------:R-:W2:-:S15]  /*280b0*/  DMUL R6, R2, R6 ;  /* 0x0000000602067228 */ /* 0x000e9e0000000000 */
[----:B------:R-:W-:-:S15]  /*280c0*/  NOP ;  /* 0x0000000000007918 */ /* 0x000fde0000000000 */
[----:B------:R-:W-:-:S15]  /*280d0*/  NOP ;  /* 0x0000000000007918 */ /* 0x000fde0000000000 */
[----:B------:R-:W-:-:S15]  /*280e0*/  NOP ;  /* 0x0000000000007918 */ /* 0x000fde0000000000 */
[----:B------:R-:W-:-:S04]  /*280f0*/  NOP ;  /* 0x0000000000007918 */ /* 0x000fc80000000000 */
[----:B--2---:R-:W0:Y:S02]  /*28100*/  DFMA R42, R40, R14, R6 ;  /* 0x0000000e282a722b */ /* 0x004e240000000006 */
[----:B0-----:R-:W-:-:S04]  /*28110*/  LOP3.LUT R7, R43, 0x7fffffff, RZ, 0xc0, !PT ;  /* 0x7fffffff2b077812 */ /* 0x001fc800078ec0ff */
[----:B------:R-:W-:-:S15]  /*28120*/  LOP3.LUT P0, RZ, R7, R42, RZ, 0xfc, !PT ;  /* 0x0000002a07ff7212 */ /* 0x000fde000780fcff */
[----:B------:R-:W-:-:S15]  /*28130*/  NOP ;  /* 0x0000000000007918 */ /* 0x000fde0000000000 */
[----:B------:R-:W-:-:S15]  /*28140*/  NOP ;  /* 0x0000000000007918 */ /* 0x000fde0000000000 */
[----:B------:R-:W-:-:S13]  /*28150*/  NOP ;  /* 0x0000000000007918 */ /* 0x000fda0000000000 */
[----:B------:R0:W2:Y:S02]  /*28160*/  DFMA R14, R2, R14, -R4 ;  /* 0x0000000e020e722b */ /* 0x0000a40000000804 */
[----:B0-2---:R-:W-:Y:S05]  /*28170*/  @!P0 BRA `(.L_x_4131) ;  /* 0x0000003c00f48947 */ /* 0x005fea0003800000 */
[----:B------:R-:W-:-:S04]  /*28180*/  LOP3.LUT R3, R15, 0x7fffffff, RZ, 0xc0, !PT ;  /* 0x7fffffff0f037812 */ /* 0x000fc800078ec0ff */
[----:B------:R-:W-:-:S13]  /*28190*/  LOP3.LUT P0, RZ, R3, R14, RZ, 0xfc, !PT ;  /* 0x0000000e03ff7212 */ /* 0x000fda000780fcff */
[----:B------:R-:W-:Y:S05]  /*281a0*/  @!P0 BRA `(.L_x_4132) ;  /* 0x0000003000388947 */ /* 0x000fea0003800000 */
[----:B------:R-:W-:-:S13]  /*281b0*/  ISETP.GT.U32.AND P0, PT, R7, 0x7fefffff, PT ;  /* 0x7fefffff0700780c */ /* 0x000fda0003f04070 */
[----:B------:R-:W-:Y:S05]  /*281c0*/  @P0 BRA `(.L_x_4133) ;  /* 0x0000002c00f80947 */ /* 0x000fea0003800000 */
[----:B------:R-:W-:-:S05]  /*281d0*/  VIADD R0, R15, 0xbf79d1be ;  /* 0xbf79d1be0f007836 */ /* 0x000fca0000000000 */
[----:B------:R-:W-:-:S13]  /*281e0*/  ISETP.GE.U32.AND P0, PT, R0, 0x108aa3, PT ;  /* 0x00108aa30000780c */ /* 0x000fda0003f06070 */
[----:B------:R-:W-:Y:S05]  /*281f0*/  @!P0 BRA `(.L_x_4134) ;  /* 0x0000001400b08947 */ /* 0x000fea0003800000 */
[----:B------:R-:W-:Y:S01]  /*28200*/  IMAD.MOV.U32 R6, RZ, RZ, 0x652b82fe ;  /* 0x652b82feff067424 */ /* 0x000fe200078e00ff */
[----:B------:R-:W-:Y:S01]  /*28210*/  UMOV UR12, 0xfefa39ef ;  /* 0xfefa39ef000c7882 */ /* 0x000fe20000000000 */
[----:B------:R-:W-:Y:S01]  /*28220*/  IMAD.MOV.U32 R7, RZ, RZ, 0x3ff71547 ;  /* 0x3ff71547ff077424 */ /* 0x000fe200078e00ff */
[----:B------:R-:W-:Y:S01]  /*28230*/  UMOV UR13, 0x3fe62e42 ;  /* 0x3fe62e42000d7882 */ /* 0x000fe20000000000 */
[----:B------:R-:W-:Y:S01]  /*28240*/  FSETP.GEU.FTZ.AND P0, PT, |R15|, 4.1917929649353027344, PT ;  /* 0x4086232b0f00780b */ /* 0x000fe20003f1e200 */
[----:B------:R-:W-:Y:S03]  /*28250*/  BSSY.RECONVERGENT B0, `(.L_x_4135) ;  /* 0x0000071000007945 */ /* 0x000fe60003800200 */
        /* <DEDUP_REMOVED lines=17> */
[----:B0-----:R0:W2:Y:S01]  /*28370*/  DFMA R4, R2, -UR12, R4 ;  /* 0x8000000c02047c2b */ /* 0x0010a20008000004 */
[----:B------:R-:W-:Y:S01]  /*28380*/  UMOV UR12, 0x69ce2bdf ;  /* 0x69ce2bdf000c7882 */ /* 0x000fe20000000000 */
[----:B0-----:R-:W-:Y:S01]  /*28390*/  IMAD.MOV.U32 R2, RZ, RZ, -0x35dec16 ;  /* 0xfca213eaff027424 */ /* 0x001fe200078e00ff */
[----:B------:R-:W-:Y:S01]  /*283a0*/  UMOV UR13, 0x3e5ade15 ;  /* 0x3e5ade15000d7882 */ /* 0x000fe20000000000 */
[----:B------:R-:W-:-:S15]  /*283b0*/  IMAD.MOV.U32 R3, RZ, RZ, 0x3e928af3 ;  /* 0x3e928af3ff037424 */ /* 0x000fde00078e00ff */
[----:B------:R-:W-:-:S15]  /*283c0*/  NOP ;  /* 0x0000000000007918 */ /* 0x000fde0000000000 */
[----:B------:R-:W-:-:S15]  /*283d0*/  NOP ;  /* 0x0000000000007918 */ /* 0x000fde0000000000 */
[----:B------:R-:W-:-:S15]  /*283e0*/  NOP ;  /* 0x0000000000007918 */ /* 0x000fde0000000000 */
[----:B--2---:R-:W0:Y:S01]  /*283f0*/  DFMA R2, R4, UR12, R2 ;  /* 0x0000000c04027c2b */ /* 0x004e220008000002 */
        /* <DEDUP_REMOVED lines=85> */
[----:B------:R0:W2:Y:S02]  /*28950*/  @!P0 DMUL R18, R2, R4 ;  /* 0x0000000402128228 */ /* 0x0000a40000000000 */
.L_x_4136:
[----:B------:R-:W-:Y:S05]  /*28960*/  BSYNC.RECONVERGENT B0 ;  /* 0x0000000000007941 */ /* 0x000fea0003800200 */
.L_x_4135:
[----:B------:R-:W3:Y:S01]  /*28970*/  DSETP.NEU.AND P0, PT, |R42|, +INF , PT ;  /* 0x7ff000002a00742a */ /* 0x000ee20003f0d200 */
[----:B------:R-:W-:Y:S04]  /*28980*/  BSSY.RECONVERGENT B3, `(.L_x_4137) ;  /* 0x0000034000037945 */ /* 0x000fe80003800200 */
[----:B---3--:R-:W-:Y:S05]  /*28990*/  @!P0 BRA `(.L_x_4138) ;  /* 0x0000000000c08947 */ /* 0x008fea0003800000 */
        /* <DEDUP_REMOVED lines=39> */
[----:B0-----:R0:W3:Y:S02]  /*28c10*/  DFMA R6, R4, -UR12, R6 ;  /* 0x8000000c04067c2b */ /* 0x0010e40008000006 */
[----:B0--3--:R-:W-:Y:S05]  /*28c20*/  @!P0 BRA `(.L_x_4140) ;  /* 0x0000000000108947 */ /* 0x009fea0003800000 */
[----:B------:R-:W-:Y:S01]  /*28c30*/  IMAD.MOV.U32 R6, RZ, RZ, R42 ;  /* 0x000000ffff067224 */ /* 0x000fe200078e002a */
[----:B------:R-:W-:Y:S01]  /*28c40*/  MOV R12, 0x28c70 ;  /* 0x00028c70000c7802 */ /* 0x000fe20000000f00 */
[----:B------:R-:W-:-:S07]  /*28c50*/  IMAD.MOV.U32 R15, RZ, RZ, R43 ;  /* 0x000000ffff0f7224 */ /* 0x000fce00078e002b */
[----:B-12---:R-:W-:Y:S05]  /*28c60*/  CALL.REL.NOINC `($_ZN2at6native55_GLOBAL__N__de093ff9_22_ForeachBinaryOpList_cu_a911ec4325multi_tensor_apply_kernelINS1_18TensorListMetadataILi3EEENS1_24BinaryOpListAlphaFunctorIN3c107complexIdEELi3ELi2ELi2EEEJNS1_13power_functorIS8_EES8_EEEvT_T0_DpT1_$__internal_trig_reduction_slowpathd) ;  /* 0x0000087800e07944 */ /* 0x006fea0003c00000 */
.L_x_4140:
[----:B------:R-:W-:Y:S05]  /*28c70*/  BSYNC.RECONVERGENT B4 ;  /* 0x0000000000047941 */ /* 0x000fea0003800200 */
.L_x_4139:
[----:B------:R-:W-:Y:S01]  /*28c80*/  VIADD R0, R2, 0x1 ;  /* 0x0000000102007836 */ /* 0x000fe20000000000 */
[----:B------:R-:W-:Y:S06]  /*28c90*/  BRA `(.L_x_4141) ;  /* 0x0000000000087947 */ /* 0x000fec0003800000 */
.L_x_4138:
[----:B------:R3:W4:Y:S02]  /*28ca0*/  DMUL R6, RZ, R42 ;  /* 0x0000002aff067228 */ /* 0x0007240000000000 */
[----:B---34-:R-:W-:-:S07]  /*28cb0*/  IMAD.MOV.U32 R0, RZ, RZ, 0x1 ;  /* 0x00000001ff007424 */ /* 0x018fce00078e00ff */
.L_x_4141:
[----:B------:R-:W-:Y:S05]  /*28cc0*/  BSYNC.RECONVERGENT B3 ;  /* 0x0000000000037941 */ /* 0x000fea0003800200 */
.L_x_4137:
[----:B------:R-:W3:Y:S01]  /*28cd0*/  LDCU.64 UR12, c[0x4][0xe8] ;  /* 0x01001d00ff0c77ac */ /* 0x000ee20008000a00 */
[----:B0-----:R-:W-:-:S05]  /*28ce0*/  IMAD.SHL.U32 R2, R0, 0x40, RZ ;  /* 0x0000004000027824 */ /* 0x001fca00078e00ff */
[----:B------:R-:W-:-:S04]  /*28cf0*/  LOP3.LUT R2, R2, 0x40, RZ, 0xc0, !PT ;  /* 0x0000004002027812 */ /* 0x000fc800078ec0ff */
[----:B---3--:R-:W-:-:S05]  /*28d00*/  IADD3 R2, P0, PT, R2, UR12, RZ ;  /* 0x0000000c02027c10 */ /* 0x008fca000ff1e0ff */
[----:B------:R-:W-:-:S05]  /*28d10*/  IMAD.X R3, RZ, RZ, UR13, P0 ;  /* 0x0000000dff037e24 */ /* 0x000fca00080e06ff */
[----:B------:R-:W3:Y:S04]  /*28d20*/  LDG.E.128.CONSTANT R8, desc[UR16][R2.64] ;  /* 0x0000001002087981 */ /* 0x000ee8000c1e9d00 */
[----:B------:R-:W4:Y:S04]  /*28d30*/  LDG.E.128.CONSTANT R12, desc[UR16][R2.64+0x10] ;  /* 0x00001010020c7981 */ /* 0x000f28000c1e9d00 */
[----:B------:R-:W5:Y:S01]  /*28d40*/  LDG.E.128.CONSTANT R44, desc[UR16][R2.64+0x20] ;  /* 0x00002010022c7981 */ /* 0x000f62000c1e9d00 */
[----:B------:R-:W-:Y:S01]  /*28d50*/  LOP3.LUT R16, R0, 0x1, RZ, 0xc0, !PT ;  /* 0x0000000100107812 */ /* 0x000fe200078ec0ff */
[----:B------:R-:W-:Y:S01]  /*28d60*/  IMAD.MOV.U32 R17, RZ, RZ, 0x3da8ff83 ;  /* 0x3da8ff83ff117424 */ /* 0x000fe200078e00ff */
[----:B------:R-:W3:Y:S01]  /*28d70*/  DMUL R4, R6, R6 ;  /* 0x0000000606047228 */ /* 0x000ee20000000000 */
        /* <DEDUP_REMOVED lines=23> */
[----:B0-----:R-:W5:-:S15]  /*28ef0*/  DFMA R8, R4, R8, R14 ;  /* 0x000000080408722b */ /* 0x001f5e000000000e */
[----:B------:R-:W-:-:S15]  /*28f00*/  NOP ;  /* 0x0000000000007918 */ /* 0x000fde0000000000 */
[----:B------:R-:W-:-:S15]  /*28f10*/  NOP ;  /* 0x0000000000007918 */ /* 0x000fde0000000000 */
[----:B------:R-:W-:-:S15]  /*28f20*/  NOP ;  /* 0x0000000000007918 */ /* 0x000fde0000000000 */
[----:B------:R-:W-:-:S04]  /*28f30*/  NOP ;  /* 0x0000000000007918 */ /* 0x000fc80000000000 */
[----:B-----5:R-:W0:-:S15]  /*28f40*/  DFMA R8, R4, R8, R44 ;  /* 0x000000080408722b */ /* 0x020e1e000000002c */
        /* <DEDUP_REMOVED lines=27> */
[----:B------:R-:W0:Y:S02]  /*29100*/  DSETP.NEU.AND P0, PT, |R42|, +INF , PT ;  /* 0x7ff000002a00742a */ /* 0x000e240003f0d200 */
[----:B0-----:R-:W-:Y:S05]  /*29110*/  @!P0 BRA `(.L_x_4143) ;  /* 0x0000000000b88947 */ /* 0x001fea0003800000 */
        /* <DEDUP_REMOVED lines=44> */
[----:B------:R-:W-:Y:S01]  /*293e0*/  IMAD.MOV.U32 R0, RZ, RZ, R2 ;  /* 0x000000ffff007224 */ /* 0x000fe200078e0002 */
[----:B------:R-:W-:Y:S06]  /*293f0*/  BRA `(.L_x_4144) ;  /* 0x0000000000087947 */ /* 0x000fec0003800000 */
.L_x_4143:
[----:B------:R0:W3:Y:S02]  /*29400*/  DMUL R6, RZ, R42 ;  /* 0x0000002aff067228 */ /* 0x0000e40000000000 */
[----:B0--3--:R-:W-:-:S07]  /*29410*/  IMAD.MOV.U32 R0, RZ, RZ, RZ ;  /* 0x000000ffff007224 */ /* 0x009fce00078e00ff */
.L_x_4144:
[----:B------:R-:W-:Y:S05]  /*29420*/  BSYNC.RECONVERGENT B3 ;  /* 0x0000000000037941 */ /* 0x000fea0003800200 */
.L_x_4142:
[----:B------:R-:W0:Y:S01]  /*29430*/  LDCU.64 UR12, c[0x4][0xe8] ;  /* 0x01001d00ff0c77ac */ /* 0x000e220008000a00 */
[----:B------:R-:W-:-:S05]  /*29440*/  IMAD.SHL.U32 R2, R0, 0x40, RZ ;  /* 0x0000004000027824 */ /* 0x000fca00078e00ff */
[----:B------:R-:W-:-:S04]  /*29450*/  LOP3.LUT R2, R2, 0x40, RZ, 0xc0, !PT ;  /* 0x0000004002027812 */ /* 0x000fc800078ec0ff */
[----:B0-----:R-:W-:-:S05]  /*29460*/  IADD3 R2, P0, PT, R2, UR12, RZ ;  /* 0x0000000c02027c10 */ /* 0x001fca000ff1e0ff */
[----:B------:R-:W-:-:S05]  /*29470*/  IMAD.X R3, RZ, RZ, UR13, P0 ;  /* 0x0000000dff037e24 */ /* 0x000fca00080e06ff */
[----:B------:R-:W3:Y:S04]  /*29480*/  LDG.E.128.CONSTANT R8, desc[UR16][R2.64] ;  /* 0x0000001002087981 */ /* 0x000ee8000c1e9d00 */
[----:B------:R-:W4:Y:S04]  /*29490*/  LDG.E.128.CONSTANT R12, desc[UR16][R2.64+0x10] ;  /* 0x00001010020c7981 */ /* 0x000f28000c1e9d00 */
[----:B------:R-:W5:Y:S01]  /*294a0*/  LDG.E.128.CONSTANT R44, desc[UR16][R2.64+0x20] ;  /* 0x00002010022c7981 */ /* 0x000f62000c1e9d00 */
[----:B------:R-:W-:Y:S01]  /*294b0*/  LOP3.LUT R16, R0, 0x1, RZ, 0xc0, !PT ;  /* 0x0000000100107812 */ /* 0x000fe200078ec0ff */
[----:B------:R-:W-:Y:S01]  /*294c0*/  IMAD.MOV.U32 R17, RZ, RZ, 0x3da8ff83 ;  /* 0x3da8ff83ff117424 */ /* 0x000fe200078e00ff */
[----:B------:R-:W3:Y:S02]  /*294d0*/  DMUL R4, R6, R6 ;  /* 0x0000000606047228 */ /* 0x000ee40000000000 */
[----:B------:R-:W-:Y:S01]  /*294e0*/  ISETP.NE.U32.AND P0, PT, R16, 0x1, PT ;  /* 0x000000011000780c */ /* 0x000fe20003f05070 */
[----:B------:R-:W-:-:S03]  /*294f0*/  IMAD.MOV.U32 R16, RZ, RZ, 0x20fd8164 ;  /* 0x20fd8164ff107424 */ /* 0x000fc600078e00ff */
[----:B------:R-:W-:Y:S02]  /*29500*/  FSEL R17, -R17, 0.11223486810922622681, !P0 ;  /* 0x3de5db6511117808 */ /* 0x000fe40004000100 */
[----:B------:R-:W-:-:S15]  /*29510*/  FSEL R16, R16, -8.06006814911005101289e+34, !P0 ;  /* 0xf9785eba10107808 */ /* 0x000fde0004000000 */
[----:B------:R-:W-:-:S15]  /*29520*/  NOP ;  /* 0x0000000000007918 */ /* 0x000fde0000000000 */
[----:B------:R-:W-:-:S15]  /*29530*/  NOP ;  /* 0x0000000000007918 */ /* 0x000fde0000000000 */
[----:B------:R-:W-:-:S11]  /*29540*/  NOP ;  /* 0x0000000000007918 */ /* 0x000fd60000000000 */
[----:B--2---:R-:W-:-:S15]  /*29550*/  DMUL R40, R18, R40 ;  /* 0x0000002812287228 */ /* 0x004fde0000000000 */
        /* <DEDUP_REMOVED lines=52> */
[----:B------:R3:W4:Y:S02]  /*298a0*/  DMUL R42, R18, R42 ;  /* 0x0000002a122a7228 */ /* 0x0007240000000000 */
[----:B---34-:R-:W-:Y:S05]  /*298b0*/  BRA `(.L_x_4145) ;  /* 0x0000002c00f87947 */ /* 0x018fea0003800000 */
.L_x_4134:
        /* <DEDUP_REMOVED lines=125> */
.L_x_4147:
[----:B------:R-:W-:Y:S05]  /*2a090*/  BSYNC.RECONVERGENT B0 ;  /* 0x0000000000007941 */ /* 0x000fea0003800200 */
.L_x_4146:
[C---:B--2---:R-:W-:Y:S01]  /*2a0a0*/  LEA.HI R0, R19.reuse, 0xffffff09, RZ, 0xc ;  /* 0xffffff0913007811 */ /* 0x044fe200078f60ff */
[----:B------:R-:W2:Y:S01]  /*2a0b0*/  DSETP.NEU.AND P4, PT, |R42|, +INF , PT ;  /* 0x7ff000002a00742a */ /* 0x000ea20003f8d200 */
[----:B------:R-:W-:Y:S01]  /*2a0c0*/  LOP3.LUT R19, R19, 0xfffff, RZ, 0xc0, !PT ;  /* 0x000fffff13137812 */ /* 0x000fe200078ec0ff */
[----:B------:R-:W-:Y:S01]  /*2a0d0*/  BSSY.RECONVERGENT B3, `(.L_x_4148) ;  /* 0x000003e000037945 */ /* 0x000fe20003800200 */
[----:B0-----:R-:W-:Y:S01]  /*2a0e0*/  LOP3.LUT R3, R0, 0xffff, RZ, 0xc0, !PT ;  /* 0x0000ffff00037812 */ /* 0x001fe200078ec0ff */
[----:B------:R-:W-:Y:S01]  /*2a0f0*/  IMAD.MOV.U32 R44, RZ, RZ, RZ ;  /* 0x000000ffff2c7224 */ /* 0x000fe200078e00ff */
[----:B------:R-:W-:Y:S02]  /*2a100*/  LOP3.LUT R19, R19, 0x7fe00000, RZ, 0xfc, !PT ;  /* 0x7fe0000013137812 */ /* 0x000fe400078efcff */
[----:B------:R-:W-:-:S04]  /*2a110*/  LEA.HI R2, R3, R0, RZ, 0x11 ;  /* 0x0000000003027211 */ /* 0x000fc800078f88ff */
[----:B------:R-:W-:-:S04]  /*2a120*/  PRMT R2, R2, 0x9910, RZ ;  /* 0x0000991002027816 */ /* 0x000fc800000000ff */
[----:B------:R-:W-:-:S04]  /*2a130*/  SHF.R.S32.HI R2, RZ, 0x1, R2 ;  /* 0x00000001ff027819 */ /* 0x000fc80000011402 */
[----:B------:R-:W-:-:S05]  /*2a140*/  PRMT R45, R2, 0x9910, RZ ;  /* 0x00009910022d7816 */ /* 0x000fca00000000ff */
[----:B------:R-:W-:Y:S01]  /*2a150*/  IMAD.IADD R47, R0, 0x1, -R45 ;  /* 0x00000001002f7824 */ /* 0x000fe200078e0a2d */
[----:B------:R-:W-:-:S04]  /*2a160*/  LEA R45, R45, 0x3ff00000, 0x14 ;  /* 0x3ff000002d2d7811 */ /* 0x000fc800078ea0ff */
[----:B------:R-:W-:Y:S01]  /*2a170*/  LEA R47, R47, 0x3ff00000, 0x14 ;  /* 0x3ff000002f2f7811 */ /* 0x000fe200078ea0ff */
[----:B--2---:R-:W-:Y:S06]  /*2a180*/  @!P4 BRA `(.L_x_4149) ;  /* 0x0000000000c0c947 */ /* 0x004fec0003800000 */
        /* <DEDUP_REMOVED lines=44> */
[----:B-1----:R-:W-:Y:S05]  /*2a450*/  CALL.REL.NOINC `($_ZN2at6native55_GLOBAL__N__de093ff9_22_ForeachBinaryOpList_cu_a911ec4325multi_tensor_apply_kernelINS1_18TensorListMetadataILi3EEENS1_24BinaryOpListAlphaFunctorIN3c107complexIdEELi3ELi2ELi2EEEJNS1_13power_functorIS8_EES8_EEEvT_T0_DpT1_$__internal_trig_reduction_slowpathd) ;  /* 0x0000086000e47944 */ /* 0x002fea0003c00000 */
.L_x_4151:
[----:B------:R-:W-:Y:S05]  /*2a460*/  BSYNC.RECONVERGENT B4 ;  /* 0x0000000000047941 */ /* 0x000fea0003800200 */
.L_x_4150:
[----:B------:R-:W-:Y:S01]  /*2a470*/  VIADD R0, R2, 0x1 ;  /* 0x0000000102007836 */ /* 0x000fe20000000000 */
[----:B------:R-:W-:Y:S06]  /*2a480*/  BRA `(.L_x_4152) ;  /* 0x0000000000087947 */ /* 0x000fec0003800000 */
.L_x_4149:
[----:B------:R0:W2:Y:S02]  /*2a490*/  DMUL R6, RZ, R42 ;  /* 0x0000002aff067228 */ /* 0x0000a40000000000 */
[----:B0-2---:R-:W-:-:S07]  /*2a4a0*/  IMAD.MOV.U32 R0, RZ, RZ, 0x1 ;  /* 0x00000001ff007424 */ /* 0x005fce00078e00ff */
.L_x_4152:
[----:B------:R-:W-:Y:S05]  /*2a4b0*/  BSYNC.RECONVERGENT B3 ;  /* 0x0000000000037941 */ /* 0x000fea0003800200 */
.L_x_4148:
        /* <DEDUP_REMOVED lines=72> */
[----:B0-----:R0:W2:Y:S02]  /*2a940*/  DMUL R40, R44, R40 ;  /* 0x000000282c287228 */ /* 0x0010a40000000000 */
        /* <DEDUP_REMOVED lines=45> */
[----:B------:R-:W-:Y:S01]  /*2ac20*/  IMAD.MOV.U32 R0, RZ, RZ, R2 ;  /* 0x000000ffff007224 */ /* 0x000fe200078e0002 */
[----:B------:R-:W-:Y:S06]  /*2ac30*/  BRA `(.L_x_4155) ;  /* 0x0000000000087947 */ /* 0x000fec0003800000 */
.L_x_4154:
[----:B------:R0:W2:Y:S02]  /*2ac40*/  DMUL R6, RZ, R42 ;  /* 0x0000002aff067228 */ /* 0x0000a40000000000 */
[----:B0-2---:R-:W-:-:S07]  /*2ac50*/  IMAD.MOV.U32 R0, RZ, RZ, RZ ;  /* 0x000000ffff007224 */ /* 0x005fce00078e00ff */
.L_x_4155:
[----:B------:R-:W-:Y:S05]  /*2ac60*/  BSYNC.RECONVERGENT B3 ;  /* 0x0000000000037941 */ /* 0x000fea0003800200 */
.L_x_4153:
        /* <DEDUP_REMOVED lines=11> */
[----:B------:R-:W-:Y:S01]  /*2ad20*/  IMAD.MOV.U32 R46, RZ, RZ, RZ ;  /* 0x000000ffff2e7224 */ /* 0x000fe200078e00ff */
[----:B------:R-:W-:Y:S01]  /*2ad30*/  ISETP.NE.U32.AND P0, PT, R16, 0x1, PT ;  /* 0x000000011000780c */ /* 0x000fe20003f05070 */
[----:B------:R-:W-:-:S03]  /*2ad40*/  IMAD.MOV.U32 R16, RZ, RZ, 0x20fd8164 ;  /* 0x20fd8164ff107424 */ /* 0x000fc600078e00ff */
[----:B------:R-:W-:Y:S02]  /*2ad50*/  FSEL R17, -R17, 0.11223486810922622681, !P0 ;  /* 0x3de5db6511117808 */ /* 0x000fe40004000100 */
[----:B------:R-:W-:-:S15]  /*2ad60*/  FSEL R16, R16, -8.06006814911005101289e+34, !P0 ;  /* 0xf9785eba10107808 */ /* 0x000fde0004000000 */
[----:B------:R-:W-:-:S15]  /*2ad70*/  NOP ;  /* 0x0000000000007918 */ /* 0x000fde0000000000 */
[----:B------:R-:W-:-:S15]  /*2ad80*/  NOP ;  /* 0x0000000000007918 */ /* 0x000fde0000000000 */
[----:B------:R-:W-:-:S11]  /*2ad90*/  NOP ;  /* 0x0000000000007918 */ /* 0x000fd60000000000 */
        /* <DEDUP_REMOVED lines=63> */
[----:B0-----:R3:W4:Y:S02]  /*2b190*/  DMUL R42, R46, R18 ;  /* 0x000000122e2a7228 */ /* 0x0017240000000000 */
[----:B---34-:R-:W-:Y:S05]  /*2b1a0*/  BRA `(.L_x_4145) ;  /* 0x0000001400bc7947 */ /* 0x018fea0003800000 */
.L_x_4133:
[----:B------:R-:W-:-:S04]  /*2b1b0*/  ISETP.NE.AND P0, PT, R3, 0x7ff00000, PT ;  /* 0x7ff000000300780c */ /* 0x000fc80003f05270 */
[----:B------:R-:W-:-:S13]  /*2b1c0*/  ISETP.NE.OR P0, PT, R14, RZ, P0 ;  /* 0x000000ff0e00720c */ /* 0x000fda0000705670 */
[----:B------:R-:W-:Y:S05]  /*2b1d0*/  @P0 BRA `(.L_x_4156) ;  /* 0x00000000001c0947 */ /* 0x000fea0003800000 */
[C---:B------:R-:W-:Y:S01]  /*2b1e0*/  ISETP.GT.AND P0, PT, R15.reuse, -0x1, PT ;  /* 0xffffffff0f00780c */ /* 0x040fe20003f04270 */
[----:B------:R-:W0:Y:S03]  /*2b1f0*/  DADD R42, R42, -R42 ;  /* 0x000000002a2a7229 */ /* 0x000e26000000082a */
[----:B------:R-:W-:Y:S02]  /*2b200*/  FSEL R40, R14, RZ, P0 ;  /* 0x000000ff0e287208 */ /* 0x000fe40000000000 */
[----:B------:R-:W-:Y:S02]  /*2b210*/  FSEL R41, R15, RZ, P0 ;  /* 0x000000ff0f297208 */ /* 0x000fe40000000000 */
[----:B0-----:R-:W-:Y:S02]  /*2b220*/  FSEL R42, R42, RZ, P0 ;  /* 0x000000ff2a2a7208 */ /* 0x001fe40000000000 */
[----:B------:R-:W-:Y:S01]  /*2b230*/  FSEL R43, R43, RZ, P0 ;  /* 0x000000ff2b2b7208 */ /* 0x000fe20000000000 */
[----:B------:R-:W-:Y:S06]  /*2b240*/  BRA `(.L_x_4145) ;  /* 0x0000001400947947 */ /* 0x000fec0003800000 */
.L_x_4156:
[----:B------:R-:W0:Y:S02]  /*2b250*/  DADD R40, R42, -R42 ;  /* 0x000000002a287229 */ /* 0x000e24000000082a */
[----:B0-----:R-:W-:Y:S02]  /*2b260*/  IMAD.MOV.U32 R42, RZ, RZ, R40 ;  /* 0x000000ffff2a7224 */ /* 0x001fe400078e0028 */
[----:B------:R-:W-:Y:S01]  /*2b270*/  IMAD.MOV.U32 R43, RZ, RZ, R41 ;  /* 0x000000ffff2b7224 */ /* 0x000fe200078e0029 */
[----:B------:R-:W-:Y:S06]  /*2b280*/  BRA `(.L_x_4145) ;  /* 0x0000001400847947 */ /* 0x000fec0003800000 */
.L_x_4132:
[----:B------:R-:W0:Y:S01]  /*2b290*/  DSETP.NEU.AND P0, PT, |R42|, +INF , PT ;  /* 0x7ff000002a00742a */ /* 0x000e220003f0d200 */
[----:B------:R-:W-:Y:S04]  /*2b2a0*/  BSSY.RECONVERGENT B3, `(.L_x_4157) ;  /* 0x0000034000037945 */ /* 0x000fe80003800200 */
[----:B0-----:R-:W-:Y:S05]  /*2b2b0*/  @!P0 BRA `(.L_x_4158) ;  /* 0x0000000000c08947 */ /* 0x001fea0003800000 */
        /* <DEDUP_REMOVED lines=45> */
.L_x_4160:
[----:B------:R-:W-:Y:S05]  /*2b590*/  BSYNC.RECONVERGENT B4 ;  /* 0x0000000000047941 */ /* 0x000fea0003800200 */
.L_x_4159:
[----:B------:R-:W-:Y:S01]  /*2b5a0*/  VIADD R0, R2, 0x1 ;  /* 0x0000000102007836 */ /* 0x000fe20000000000 */
[----:B------:R-:W-:Y:S06]  /*2b5b0*/  BRA `(.L_x_4161) ;  /* 0x0000000000087947 */ /* 0x000fec0003800000 */
.L_x_4158:
[----:B------:R0:W2:Y:S02]  /*2b5c0*/  DMUL R6, RZ, R42 ;  /* 0x0000002aff067228 */ /* 0x0000a40000000000 */
[----:B0-2---:R-:W-:-:S07]  /*2b5d0*/  IMAD.MOV.U32 R0, RZ, RZ, 0x1 ;  /* 0x00000001ff007424 */ /* 0x005fce00078e00ff */
.L_x_4161:
[----:B------:R-:W-:Y:S05]  /*2b5e0*/  BSYNC.RECONVERGENT B3 ;  /* 0x0000000000037941 */ /* 0x000fea0003800200 */
.L_x_4157:
        /* <DEDUP_REMOVED lines=115> */
.L_x_4163:
[----:B------:R0:W2:Y:S02]  /*2bd20*/  DMUL R6, RZ, R42 ;  /* 0x0000002aff067228 */ /* 0x0000a40000000000 */
[----:B0-2---:R-:W-:-:S07]  /*2bd30*/  IMAD.MOV.U32 R0, RZ, RZ, RZ ;  /* 0x000000ffff007224 */ /* 0x005fce00078e00ff */
.L_x_4164:
[----:B------:R-:W-:Y:S05]  /*2bd40*/  BSYNC.RECONVERGENT B3 ;  /* 0x0000000000037941 */ /* 0x000fea0003800200 */
.L_x_4162:
        /* <DEDUP_REMOVED lines=64> */
.L_x_4131:
        /* <DEDUP_REMOVED lines=105> */
[----:B------:R-:W-:-:S15]  /*2c7e0*/  @!P1 IMAD R3, R7, 0x100000, R3 ;  /* 0x0010000007039824 */ /* 0x000fde00078e0203 */
[----:B------:R-:W-:-:S15]  /*2c7f0*/  NOP ;  /* 0x0000000000007918 */ /* 0x000fde0000000000 */
[----:B------:R-:W-:-:S11]  /*2c800*/  NOP ;  /* 0x0000000000007918 */ /* 0x000fd60000000000 */
[----:B------:R-:W0:Y:S02]  /*2c810*/  DADD R4, R14, +INF ;  /* 0x7ff000000e047429 */ /* 0x000e240000000000 */
[----:B0-----:R-:W-:Y:S01]  /*2c820*/  FSEL R40, R4, RZ, P0 ;  /* 0x000000ff04287208 */ /* 0x001fe20000000000 */
[----:B------:R-:W-:Y:S01]  /*2c830*/  @!P1 IMAD.MOV.U32 R4, RZ, RZ, RZ ;  /* 0x000000ffff049224 */ /* 0x000fe200078e00ff */
[----:B------:R-:W-:Y:S02]  /*2c840*/  FSEL R41, R5, RZ, P0 ;  /* 0x000000ff05297208 */ /* 0x000fe40000000000 */
[----:B------:R-:W-:-:S15]  /*2c850*/  @!P1 LEA R5, R6, 0x3ff00000, 0x14 ;  /* 0x3ff0000006059811 */ /* 0x000fde00078ea0ff */
[----:B------:R-:W-:-:S15]  /*2c860*/  NOP ;  /* 0x0000000000007918 */ /* 0x000fde0000000000 */
[----:B------:R-:W-:-:S15]  /*2c870*/  NOP ;  /* 0x0000000000007918 */ /* 0x000fde0000000000 */
[----:B------:R-:W-:-:S13]  /*2c880*/  NOP ;  /* 0x0000000000007918 */ /* 0x000fda0000000000 */
[----:B------:R0:W2:Y:S02]  /*2c890*/  @!P1 DMUL R40, R2, R4 ;  /* 0x0000000402289228 */ /* 0x0000a40000000000 */
.L_x_4145:
[----:B------:R-:W-:Y:S05]  /*2c8a0*/  BSYNC.RECONVERGENT B2 ;  /* 0x0000000000027941 */ /* 0x000fea0003800200 */
.L_x_4130:
[----:B------:R-:W0:Y:S01]  /*2c8b0*/  LDCU.128 UR20, c[0x0][0xfd0] ;  /* 0x0001fa00ff1477ac */ /* 0x000e220008000c00 */
[----:B------:R-:W3:Y:S01]  /*2c8c0*/  DSETP.NAN.AND P0, PT, R38, R38, PT ;  /* 0x000000262600722a */ /* 0x000ee20003f08000 */
[----:B------:R-:W-:-:S15]  /*2c8d0*/  BSSY.RECONVERGENT B1, `(.L_x_4165) ;  /* 0x0001124000017945 */ /* 0x000fde0003800200 */
[----:B------:R-:W-:-:S15]  /*2c8e0*/  NOP ;  /* 0x0000000000007918 */ /* 0x000fde0000000000 */
[----:B------:R-:W-:-:S15]  /*2c8f0*/  NOP ;  /* 0x0000000000007918 */ /* 0x000fde0000000000 */
[----:B------:R-:W-:-:S15]  /*2c900*/  NOP ;  /* 0x0000000000007918 */ /* 0x000fde0000000000 */
[----:B------:R-:W-:-:S03]  /*2c910*/  NOP ;  /* 0x0000000000007918 */ /* 0x000fc60000000000 */
[----:B0-----:R-:W0:-:S15]  /*2c920*/  DMUL R2, R34, UR22 ;  /* 0x0000001622027c28 */ /* 0x001e1e0008000000 */
        /* <DEDUP_REMOVED lines=14> */
[----:B0-----:R0:W4:-:S15]  /*2ca10*/  DFMA R2, R32, UR20, -R2 ;  /* 0x0000001420027c2b */ /* 0x00111e0008000802 */
[----:B------:R-:W-:-:S15]  /*2ca20*/  NOP ;  /* 0x0000000000007918 */ /* 0x000fde0000000000 */
[----:B------:R-:W-:-:S15]  /*2ca30*/  NOP ;  /* 0x0000000000007918 */ /* 0x000fde0000000000 */
[----:B------:R-:W-:-:S15]  /*2ca40*/  NOP ;  /* 0x0000000000007918 */ /* 0x000fde0000000000 */
[----:B------:R-:W-:-:S04]  /*2ca50*/  NOP ;  /* 0x0000000000007918 */ /* 0x000fc80000000000 */
[----:B---3--:R0:W3:Y:S02]  /*2ca60*/  DFMA R32, R32, UR22, R34 ;  /* 0x0000001620207c2b */ /* 0x0080e40008000022 */
[----:B0--34-:R-:W-:Y:S05]  /*2ca70*/  @P0 BRA `(.L_x_4166) ;  /* 0x000000f000780947 */ /* 0x019fea0003800000 */
        /* <DEDUP_REMOVED lines=21> */
[----:B0-----:R-:W-:Y:S05]  /*2cbd0*/  @P0 BRA `(.L_x_4167) ;  /* 0x000000c800100947 */ /* 0x001fea0003800000 */
        /* <DEDUP_REMOVED lines=24> */
[----:B------:R0:W3:Y:S01]  /*2cd60*/  DSETP.GEU.AND P0, PT, R4, UR12, PT ;  /* 0x0000000c04007e2a */ /* 0x0000e2000bf0e000 */
        /* <DEDUP_REMOVED lines=8> */
[----:B---3--:R-:W0:Y:S02]  /*2cdf0*/  DSETP.GT.OR P0, PT, R4, UR12, !P0 ;  /* 0x0000000c04007e2a */ /* 0x008e24000c704400 */
        /* <DEDUP_REMOVED lines=78> */
[----:B0-----:R0:W3:Y:S02]  /*2d2e0*/  DFMA R10, -R4, R8, 1 ;  /* 0x3ff00000040a742b */ /* 0x0010e40000000108 */
[----:B0-----:R-:W-:Y:S02]  /*2d2f0*/  IMAD.MOV.U32 R4, RZ, RZ, -0x748574fc ;  /* 0x8b7a8b04ff047424 */ /* 0x001fe400078e00ff */
[----:B------:R-:W-:-:S15]  /*2d300*/  IMAD.MOV.U32 R5, RZ, RZ, 0x3ed0ee25 ;  /* 0x3ed0ee25ff057424 */ /* 0x000fde00078e00ff */
        /* <DEDUP_REMOVED lines=99> */
[----:B------:R-:W3:Y:S01]  /*2d940*/  DFMA R4, R12, R4, UR12 ;  /* 0x0000000c0c047e2b */ /* 0x000ee20008000004 */
        /* <DEDUP_REMOVED lines=11> */
[----:B---3--:R-:W0:-:S15]  /*2da00*/  DMUL R4, R12, R4 ;  /* 0x000000040c047228 */ /* 0x008e1e0000000000 */
        /* <DEDUP_REMOVED lines=24> */
[----:B0-----:R4:W0:Y:S02]  /*2db90*/  DADD R14, R44, R4 ;  /* 0x000000002c0e7229 */ /* 0x0018240000000004 */
[----:B0---4-:R-:W-:Y:S05]  /*2dba0*/  BRA `(.L_x_4173) ;  /* 0x00000008000c7947 */ /* 0x011fea0003800000 */
.L_x_4172:
        /* <DEDUP_REMOVED lines=53> */
.L_x_4175:
[----:B------:R-:W-:Y:S05]  /*2df00*/  BSYNC.RECONVERGENT B3 ;  /* 0x0000000000037941 */ /* 0x000fea0003800200 */
.L_x_4174:
        /* <DEDUP_REMOVED lines=76> */
[----:B0-----:R0:W3:Y:S02]  /*2e3d0*/  DADD R14, R14, R8 ;  /* 0x000000000e0e7229 */ /* 0x0010e40000000008 */
.L_x_4173:
[----:B------:R-:W-:Y:S05]  /*2e3e0*/  BSYNC.RECONVERGENT B2 ;  /* 0x0000000000027941 */ /* 0x000fea0003800200 */
.L_x_4171:
[----:B------:R-:W4:Y:S01]  /*2e3f0*/  MUFU.RCP64H R5, R19 ;  /* 0x0000001300057308 */ /* 0x000f220000001800 */
[----:B------:R-:W-:Y:S01]  /*2e400*/  IMAD.MOV.U32 R4, RZ, RZ, 0x1 ;  /* 0x00000001ff047424 */ /* 0x000fe200078e00ff */
[----:B------:R-:W-:Y:S01]  /*2e410*/  FSETP.GEU.AND P2, PT, |R17|, 6.5827683646048100446e-37, PT ;  /* 0x036000001100780b */ /* 0x000fe20003f4e200 */
[----:B------:R-:W-:Y:S04]  /*2e420*/  BSSY.RECONVERGENT B2, `(.L_x_4176) ;  /* 0x000002e000027945 */ /* 0x000fe80003800200 */
[----:B----4-:R-:W4:-:S15]  /*2e430*/  DFMA R6, -R18, R4, 1 ;  /* 0x3ff000001206742b */ /* 0x010f1e0000000104 */
[----:B------:R-:W-:-:S15]  /*2e440*/  NOP ;  /* 0x0000000000007918 */ /* 0x000fde0000000000 */
[----:B------:R-:W-:-:S15]  /*2e450*/  NOP ;  /* 0x0000000000007918 */ /* 0x000fde0000000000 */
[----:B------:R-:W-:-:S15]  /*2e460*/  NOP ;  /* 0x0000000000007918 */ /* 0x000fde0000000000 */
[----:B------:R-:W-:-:S04]  /*2e470*/  NOP ;  /* 0x0000000000007918 */ /* 0x000fc80000000000 */
[----:B----4-:R-:W4:-:S15]  /*2e480*/  DFMA R6, R6, R6, R6 ;  /* 0x000000060606722b */ /* 0x010f1e0000000006 */
        /* <DEDUP_REMOVED lines=19> */
[----:B----4-:R-:W4:-:S15]  /*2e5c0*/  DMUL R54, R16, R4 ;  /* 0x0000000410367228 */ /* 0x010f1e0000000000 */
[----:B------:R-:W-:-:S15]  /*2e5d0*/  NOP ;  /* 0x0000000000007918 */ /* 0x000fde0000000000 */
[----:B------:R-:W-:-:S15]  /*2e5e0*/  NOP ;  /* 0x0000000000007918 */ /* 0x000fde0000000000 */
[----:B------:R-:W-:-:S15]  /*2e5f0*/  NOP ;  /* 0x0000000000007918 */ /* 0x000fde0000000000 */
[----:B------:R-:W-:-:S04]  /*2e600*/  NOP ;  /* 0x0000000000007918 */ /* 0x000fc80000000000 */
[----:B----4-:R-:W4:-:S15]  /*2e610*/  DFMA R6, -R18, R54, R16 ;  /* 0x000000361206722b */ /* 0x010f1e0000000110 */
[----:B------:R-:W-:-:S15]  /*2e620*/  NOP ;  /* 0x0000000000007918 */ /* 0x000fde0000000000 */
[----:B------:R-:W-:-:S15]  /*2e630*/  NOP ;  /* 0x0000000000007918 */ /* 0x000fde0000000000 */
[----:B------:R-:W-:-:S15]  /*2e640*/  NOP ;  /* 0x0000000000007918 */ /* 0x000fde0000000000 */
[----:B------:R-:W-:-:S04]  /*2e650*/  NOP ;  /* 0x0000000000007918 */ /* 0x000fc80000000000 */
[----:B----4-:R-:W4:Y:S02]  /*2e660*/  DFMA R54, R4, R6, R54 ;  /* 0x000000060436722b */ /* 0x010f240000000036 */
[----:B----4-:R-:W-:-:S05]  /*2e670*/  FFMA R0, RZ, R19, R55 ;  /* 0x00000013ff007223 */ /* 0x010fca0000000037 */
[----:B------:R-:W-:-:S13]  /*2e680*/  FSETP.GT.AND P0, PT, |R0|, 1.469367938527859385e-39, PT ;  /* 0x001000000000780b */ /* 0x000fda0003f04200 */
[----:B------:R-:W-:Y:S05]  /*2e690*/  @P0 BRA P2, `(.L_x_4177) ;  /* 0x0000000000180947 */ /* 0x000fea0001000000 */
[----:B------:R-:W-:Y:S01]  /*2e6a0*/  IMAD.MOV.U32 R4, RZ, RZ, R16 ;  /* 0x000000ffff047224 */ /* 0x000fe200078e0010 */
[----:B------:R-:W-:Y:S01]  /*2e6b0*/  MOV R0, 0x2e700 ;  /* 0x0002e70000007802 */ /* 0x000fe20000000f00 */
[----:B------:R-:W-:Y:S02]  /*2e6c0*/  IMAD.MOV.U32 R5, RZ, RZ, R17 ;  /* 0x000000ffff057224 */ /* 0x000fe400078e0011 */
[----:B------:R-:W-:Y:S02]  /*2e6d0*/  IMAD.MOV.U32 R6, RZ, RZ, R18 ;  /* 0x000000ffff067224 */ /* 0x000fe400078e0012 */
[----:B------:R-:W-:-:S07]  /*2e6e0*/  IMAD.MOV.U32 R7, RZ, RZ, R19 ;  /* 0x000000ffff077224 */ /* 0x000fce00078e0013 */
[----:B0123--:R-:W-:Y:S05]  /*2e6f0*/  CALL.REL.NOINC `($__internal_145_$__cuda_sm20_div_rn_f64_full) ;  /* 0x00000818002c7944 */ /* 0x00ffea0003c00000 */
.L_x_4177:
[----:B------:R-:W-:Y:S05]  /*2e700*/  BSYNC.RECONVERGENT B2 ;  /* 0x0000000000027941 */ /* 0x000fea0003800200 */
.L_x_4176:
[----:B------:R-:W-:Y:S01]  /*2e710*/  IMAD.MOV.U32 R6, RZ, RZ, -0x2449a4b7 ;  /* 0xdbb65b49ff067424 */ /* 0x000fe200078e00ff */
[----:B------:R-:W-:Y:S01]  /*2e720*/  UMOV UR12, 0x2a25ff7e ;  /* 0x2a25ff7e000c7882 */ /* 0x000fe20000000000 */
[----:B------:R-:W-:Y:S01]  /*2e730*/  IMAD.MOV.U32 R7, RZ, RZ, 0x3f2d3b63 ;  /* 0x3f2d3b63ff077424 */ /* 0x000fe200078e00ff */
[----:B------:R-:W-:Y:S01]  /*2e740*/  UMOV UR13, 0x3ef53e1d ;  /* 0x3ef53e1d000d7882 */ /* 0x000fe20000000000 */
[----:B------:R-:W4:Y:S01]  /*2e750*/  DMUL R4, R54, R54 ;  /* 0x0000003636047228 */ /* 0x000f220000000000 */
        /* <DEDUP_REMOVED lines=8> */
[----:B----4-:R-:W0:Y:S01]  /*2e7e0*/  DFMA R6, R4, -UR12, R6 ;  /* 0x8000000c04067c2b */ /* 0x010e220008000006 */
        /* <DEDUP_REMOVED lines=123> */
[----:B0-----:R0:W4:Y:S02]  /*2efa0*/  DMUL R6, R4, R6 ;  /* 0x0000000604067228 */ /* 0x0011240000000000 */
[----:B0-----:R-:W-:Y:S02]  /*2efb0*/  @P1 IMAD.MOV.U32 R4, RZ, RZ, 0x54442d18 ;  /* 0x54442d18ff041424 */ /* 0x001fe400078e00ff */
[----:B------:R-:W-:-:S15]  /*2efc0*/  @P1 IMAD.MOV.U32 R5, RZ, RZ, 0x400921fb ;  /* 0x400921fbff051424 */ /* 0x000fde00078e00ff */
[----:B------:R-:W-:-:S15]  /*2efd0*/  NOP ;  /* 0x0000000000007918 */ /* 0x000fde0000000000 */
[----:B------:R-:W-:-:S15]  /*2efe0*/  NOP ;  /* 0x0000000000007918 */ /* 0x000fde0000000000 */
[----:B------:R-:W-:-:S15]  /*2eff0*/  NOP ;  /* 0x0000000000007918 */ /* 0x000fde0000000000 */
[----:B----4-:R-:W0:-:S15]  /*2f000*/  DFMA R54, R6, R54, R54 ;  /* 0x000000360636722b */ /* 0x010e1e0000000036 */
        /* <DEDUP_REMOVED lines=22> */
[----:B------:R4:W0:Y:S02]  /*2f170*/  @!P1 DADD R4, R6, R8 ;  /* 0x0000000006049229 */ /* 0x0008240000000008 */
[----:B0---4-:R-:W-:Y:S05]  /*2f180*/  @!P3 BRA `(.L_x_4179) ;  /* 0x000000000020b947 */ /* 0x011fea0003800000 */
        /* <DEDUP_REMOVED lines=8> */
.L_x_4179:
[----:B------:R-:W-:Y:S02]  /*2f210*/  FSEL R4, RZ, 3.37028055040000000000e+12, P0 ;  /* 0x54442d18ff047808 */ /* 0x000fe40000000000 */
[----:B------:R-:W-:-:S07]  /*2f220*/  FSEL R5, RZ, 2.1426990032196044922, P0 ;  /* 0x400921fbff057808 */ /* 0x000fce0000000000 */
.L_x_4180:
[----:B------:R-:W-:Y:S05]  /*2f230*/  BSYNC.RECONVERGENT B0 ;  /* 0x0000000000007941 */ /* 0x000fea0003800200 */
.L_x_4178:
[----:B------:R0:W4:Y:S02]  /*2f240*/  DADD R36, |R36|, |R38| ;  /* 0x0000000024247229 */ /* 0x0001240000000626 */
[----:B0-----:R-:W-:-:S15]  /*2f250*/  LOP3.LUT R39, R5, 0x80000000, R39, 0xb8, !PT ;  /* 0x8000000005277812 */ /* 0x001fde00078eb827 */
[----:B------:R-:W-:-:S15]  /*2f260*/  NOP ;  /* 0x0000000000007918 */ /* 0x000fde0000000000 */
[----:B------:R-:W-:-:S15]  /*2f270*/  NOP ;  /* 0x0000000000007918 */ /* 0x000fde0000000000 */
[----:B------:R-:W-:-:S15]  /*2f280*/  NOP ;  /* 0x0000000000007918 */ /* 0x000fde0000000000 */
[----:B------:R-:W-:-:S02]  /*2f290*/  NOP ;  /* 0x0000000000007918 */ /* 0x000fc40000000000 */
[----:B----4-:R-:W0:Y:S02]  /*2f2a0*/  DSETP.NAN.AND P0, PT, R36, R36, PT ;  /* 0x000000242400722a */ /* 0x010e240003f08000 */
[----:B0-----:R-:W-:Y:S02]  /*2f2b0*/  FSEL R4, R36, R4, P0 ;  /* 0x0000000424047208 */ /* 0x001fe40000000000 */
[----:B------:R-:W-:-:S15]  /*2f2c0*/  FSEL R5, R37, R39, P0 ;  /* 0x0000002725057208 */ /* 0x000fde0000000000 */
[----:B------:R-:W-:-:S15]  /*2f2d0*/  NOP ;  /* 0x0000000000007918 */ /* 0x000fde0000000000 */
[----:B------:R-:W-:-:S15]  /*2f2e0*/  NOP ;  /* 0x0000000000007918 */ /* 0x000fde0000000000 */
[----:B------:R-:W-:-:S15]  /*2f2f0*/  NOP ;  /* 0x0000000000007918 */ /* 0x000fde0000000000 */
[----:B---3--:R-:W0:Y:S02]  /*2f300*/  DMUL R14, R14, 0.5 ;  /* 0x3fe000000e0e7828 */ /* 0x008e240000000000 */
[----:B0-----:R-:W-:Y:S05]  /*2f310*/  BRA `(.L_x_4181) ;  /* 0x000000e400fc7947 */ /* 0x001fea0003800000 */
.L_x_4170:
        /* <DEDUP_REMOVED lines=16> */
[----:B------:R-:W-:Y:S01]  /*2f420*/  IMAD.MOV.U32 R6, RZ, RZ, 0x1 ;  /* 0x00000001ff067424 */ /* 0x000fe200078e00ff */
[----:B------:R-:W-:Y:S01]  /*2f430*/  BSSY.RECONVERGENT B0, `(.L_x_4183) ;  /* 0x00000e7000007945 */ /* 0x000fe20003800200 */
[----:B------:R-:W-:Y:S01]  /*2f440*/  IMAD.MOV.U32 R0, RZ, RZ, R5 ;  /* 0x000000ffff007224 */ /* 0x000fe200078e0005 */
[----:B------:R-:W-:Y:S01]  /*2f450*/  FSETP.GEU.AND P5, PT, |R17|, 6.5827683646048100446e-37, PT ;  /* 0x036000001100780b */ /* 0x000fe20003fae200 */
[----:B------:R-:W-:-:S08]  /*2f460*/  IMAD.MOV.U32 R10, RZ, RZ, R4 ;  /* 0x000000ffff0a7224 */ /* 0x000fd000078e0004 */
[----:B------:R-:W3:Y:S02]  /*2f470*/  @!P0 DMUL R4, R4, 1.80143985094819840000e+16 ;  /* 0x4350000004048828 */ /* 0x000ee40000000000 */
[----:B---3--:R-:W-:Y:S02]  /*2f480*/  @!P0 IMAD.MOV.U32 R0, RZ, RZ, R5 ;  /* 0x000000ffff008224 */ /* 0x008fe400078e0005 */
        /* <DEDUP_REMOVED lines=39> */
[----:B0-----:R0:W3:Y:S02]  /*2f700*/  DFMA R54, R6, R8, R54 ;  /* 0x000000080636722b */ /* 0x0010e40000000036 */
[----:B0-----:R-:W-:Y:S02]  /*2f710*/  VIADD R6, R0, 0xffffffff ;  /* 0xffffffff00067836 */ /* 0x001fe40000000000 */
[----:B---3--:R-:W-:Y:S01]  /*2f720*/  FFMA R8, RZ, R19, R55 ;  /* 0x00000013ff087223 */ /* 0x008fe20000000037 */
        /* <DEDUP_REMOVED lines=182> */
[----:B0-----:R0:W3:Y:S02]  /*30290*/  DADD R14, R44, R4 ;  /* 0x000000002c0e7229 */ /* 0x0010e40000000004 */
.L_x_4184:
[----:B------:R-:W-:Y:S05]  /*302a0*/  BSYNC.RECONVERGENT B0 ;  /* 0x0000000000007941 */ /* 0x000fea0003800200 */
.L_x_4183:
[----:B------:R-:W-:Y:S04]  /*302b0*/  BSSY.RECONVERGENT B2, `(.L_x_4185) ;  /* 0x0000008000027945 */ /* 0x000fe80003800200 */
[----:B------:R-:W-:Y:S05]  /*302c0*/  @P4 BRA P5, `(.L_x_4186) ;  /* 0x0000000000184947 */ /* 0x000fea0002800000 */
[----:B0-----:R-:W-:Y:S01]  /*302d0*/  IMAD.MOV.U32 R4, RZ, RZ, R16 ;  /* 0x000000ffff047224 */ /* 0x001fe200078e0010 */
[----:B------:R-:W-:Y:S01]  /*302e0*/  MOV R0, 0x30330 ;  /* 0x0003033000007802 */ /* 0x000fe20000000f00 */
[----:B------:R-:W-:Y:S02]  /*302f0*/  IMAD.MOV.U32 R5, RZ, RZ, R17 ;  /* 0x000000ffff057224 */ /* 0x000fe400078e0011 */
[----:B------:R-:W-:Y:S02]  /*30300*/  IMAD.MOV.U32 R6, RZ, RZ, R18 ;  /* 0x000000ffff067224 */ /* 0x000fe400078e0012 */
[----:B------:R-:W-:-:S07]  /*30310*/  IMAD.MOV.U32 R7, RZ, RZ, R19 ;  /* 0x000000ffff077224 */ /* 0x000fce00078e0013 */
[----:B-123--:R-:W-:Y:S05]  /*30320*/  CALL.REL.NOINC `($__internal_145_$__cuda_sm20_div_rn_f64_full) ;  /* 0x000007fc00207944 */ /* 0x00efea0003c00000 */
.L_x_4186:
[----:B------:R-:W-:Y:S05]  /*30330*/  BSYNC.RECONVERGENT B2 ;  /* 0x0000000000027941 */ /* 0x000fea0003800200 */
.L_x_4185:
[----:B------:R-:W-:Y:S01]  /*30340*/  IMAD.MOV.U32 R6, RZ, RZ, -0x2449a4b7 ;  /* 0xdbb65b49ff067424 */ /* 0x000fe200078e00ff */
[----:B------:R-:W-:Y:S01]  /*30350*/  UMOV UR12, 0x2a25ff7e ;  /* 0x2a25ff7e000c7882 */ /* 0x000fe20000000000 */
[----:B------:R-:W-:Y:S01]  /*30360*/  IMAD.MOV.U32 R7, RZ, RZ, 0x3f2d3b63 ;  /* 0x3f2d3b63ff077424 */ /* 0x000fe200078e00ff */
[----:B------:R-:W-:Y:S01]  /*30370*/  UMOV UR13, 0x3ef53e1d ;  /* 0x3ef53e1d000d7882 */ /* 0x000fe20000000000 */
[----:B0-----:R-:W0:Y:S01]  /*30380*/  DMUL R4, R54, R54 ;  /* 0x0000003636047228 */ /* 0x001e220000000000 */
        /* <DEDUP_REMOVED lines=171> */
.L_x_4188:
[----:B------:R-:W-:Y:S02]  /*30e40*/  FSEL R4, RZ, 3.37028055040000000000e+12, P0 ;  /* 0x54442d18ff047808 */ /* 0x000fe40000000000 */
[----:B------:R-:W-:-:S07]  /*30e50*/  FSEL R5, RZ, 2.1426990032196044922, P0 ;  /* 0x400921fbff057808 */ /* 0x000fce0000000000 */
.L_x_4189:
[----:B------:R-:W-:Y:S05]  /*30e60*/  BSYNC.RECONVERGENT B0 ;  /* 0x0000000000007941 */ /* 0x000fea0003800200 */
.L_x_4187:
        /* <DEDUP_REMOVED lines=14> */
.L_x_4182:
        /* <DEDUP_REMOVED lines=18> */
[----:B---3--:R-:W-:-:S15]  /*31070*/  LOP3.LUT R7, R11, 0xfffffff8, RZ, 0xc0, !PT ;  /* 0xfffffff80b077812 */ /* 0x008fde00078ec0ff */
[----:B------:R-:W-:-:S15]  /*31080*/  NOP ;  /* 0x0000000000007918 */ /* 0x000fde0000000000 */
[----:B------:R-:W-:-:S15]  /*31090*/  NOP ;  /* 0x0000000000007918 */ /* 0x000fde0000000000 */
[----:B------:R-:W-:-:S15]  /*310a0*/  NOP ;  /* 0x0000000000007918 */ /* 0x000fde0000000000 */
[----:B------:R-:W-:-:S02]  /*310b0*/  NOP ;  /* 0x0000000000007918 */ /* 0x000fc40000000000 */
[----:B------:R-:W3:-:S15]  /*310c0*/  DADD R10, -R6, R10 ;  /* 0x00000000060a7229 */ /* 0x000ede000000010a */
        /* <DEDUP_REMOVED lines=9> */
[----:B------:R0:W4:Y:S02]  /*31160*/  DADD R44, R6, R6 ;  /* 0x00000000062c7229 */ /* 0x0001240000000006 */
[----:B0-----:R-:W-:-:S15]  /*31170*/  LOP3.LUT R7, R9, 0xfffffff8, RZ, 0xc0, !PT ;  /* 0xfffffff809077812 */ /* 0x001fde00078ec0ff */
[----:B------:R-:W-:-:S15]  /*31180*/  NOP ;  /* 0x0000000000007918 */ /* 0x000fde0000000000 */
[----:B------:R-:W-:-:S15]  /*31190*/  NOP ;  /* 0x0000000000007918 */ /* 0x000fde0000000000 */
[----:B------:R-:W-:-:S15]  /*311a0*/  NOP ;  /* 0x0000000000007918 */ /* 0x000fde0000000000 */
[----:B------:R-:W-:-:S02]  /*311b0*/  NOP ;  /* 0x0000000000007918 */ /* 0x000fc40000000000 */
[----:B------:R3:W-:Y:S02]  /*311c0*/  DADD R12, R8, -R6 ;  /* 0x00000000080c7229 */ /* 0x0007e40000000806 */
[----:B---3--:R-:W-:Y:S01]  /*311d0*/  LOP3.LUT R9, R11, 0xfffffff8, RZ, 0xc0, !PT ;  /* 0xfffffff80b097812 */ /* 0x008fe200078ec0ff */
        /* <DEDUP_REMOVED lines=25> */
[----:B----4-:R-:W-:-:S15]  /*31370*/  DMUL R52, R8, R44 ;  /* 0x0000002c08347228 */ /* 0x010fde0000000000 */
        /* <DEDUP_REMOVED lines=9> */
[----:B------:R-:W3:-:S15]  /*31410*/  DADD R46, R8, R8 ;  /* 0x00000000082e7229 */ /* 0x000ede0000000008 */
[----:B------:R-:W-:-:S15]  /*31420*/  NOP ;  /* 0x0000000000007918 */ /* 0x000fde0000000000 */
[----:B------:R-:W-:-:S15]  /*31430*/  NOP ;  /* 0x0000000000007918 */ /* 0x000fde0000000000 */
[----:B------:R-:W-:-:S15]  /*31440*/  NOP ;  /* 0x0000000000007918 */ /* 0x000fde0000000000 */
[----:B------:R-:W-:-:S04]  /*31450*/  NOP ;  /* 0x0000000000007918 */ /* 0x000fc80000000000 */
[----:B0-----:R0:W4:-:S15]  /*31460*/  DMUL R8, R12, R6 ;  /* 0x000000060c087228 */ /* 0x00111e0000000000 */
        /* <DEDUP_REMOVED lines=19> */
[----:B---3--:R3:W0:-:S15]  /*315a0*/  DMUL R12, R16, R46 ;  /* 0x0000002e100c7228 */ /* 0x00861e0000000000 */
[----:B------:R-:W-:-:S15]  /*315b0*/  NOP ;  /* 0x0000000000007918 */ /* 0x000fde0000000000 */
[----:B------:R-:W-:-:S15]  /*315c0*/  NOP ;  /* 0x0000000000007918 */ /* 0x000fde0000000000 */
[----:B------:R-:W-:-:S15]  /*315d0*/  NOP ;  /* 0x0000000000007918 */ /* 0x000fde0000000000 */
[----:B------:R-:W-:-:S04]  /*315e0*/  NOP ;  /* 0x0000000000007918 */ /* 0x000fc80000000000 */
[----:B---34-:R-:W0:Y:S02]  /*315f0*/  DMUL R16, R16, R16 ;  /* 0x0000001010107228 */ /* 0x018e240000000000 */
.L_x_4191:
        /* <DEDUP_REMOVED lines=49> */
[----:B------:R-:W-:Y:S02]  /*31910*/  FSEL R54, R56, R18, P5 ;  /* 0x0000001238367208 */ /* 0x000fe40002800000 */
[----:B------:R-:W-:Y:S02]  /*31920*/  FSEL R55, R57, R19, P5 ;  /* 0x0000001339377208 */ /* 0x000fe40002800000 */
[----:B------:R-:W-:-:S02]  /*31930*/  FSEL R47, R5, R15, P4 ;  /* 0x0000000f052f7208 */ /* 0x000fc40002000000 */
[----:B------:R-:W-:-:S15]  /*31940*/  FSEL R46, R4, R14, P4 ;  /* 0x0000000e042e7208 */ /* 0x000fde0002000000 */
[----:B------:R-:W-:-:S15]  /*31950*/  NOP ;  /* 0x0000000000007918 */ /* 0x000fde0000000000 */
[----:B------:R-:W-:-:S15]  /*31960*/  NOP ;  /* 0x0000000000007918 */ /* 0x000fde0000000000 */
[----:B------:R-:W-:-:S07]  /*31970*/  NOP ;  /* 0x0000000000007918 */ /* 0x000fce0000000000 */
        /* <DEDUP_REMOVED lines=31> */
[----:B------:R0:W3:Y:S02]  /*31b70*/  DSETP.GEU.AND P3, PT, R44, R10, P3 ;  /* 0x0000000a2c00722a */ /* 0x0000e40001f6e000 */
[----:B0-----:R-:W-:Y:S02]  /*31b80*/  FSEL R10, R6, R4, P6 ;  /* 0x00000004060a7208 */ /* 0x001fe40003000000 */
[----:B------:R-:W-:Y:S02]  /*31b90*/  FSEL R11, R7, R5, P6 ;  /* 0x00000005070b7208 */ /* 0x000fe40003000000 */
[----:B------:R-:W-:-:S15]  /*31ba0*/  FSEL R45, R35, R9, P5 ;  /* 0x00000009232d7208 */ /* 0x000fde0002800000 */
[----:B------:R-:W-:-:S15]  /*31bb0*/  NOP ;  /* 0x0000000000007918 */ /* 0x000fde0000000000 */
[----:B------:R-:W-:-:S15]  /*31bc0*/  NOP ;  /* 0x0000000000007918 */ /* 0x000fde0000000000 */
[----:B------:R-:W-:-:S13]  /*31bd0*/  NOP ;  /* 0x0000000000007918 */ /* 0x000fda0000000000 */
[----:B---3--:R0:W3:Y:S02]  /*31be0*/  DSETP.GEU.AND P3, PT, R34, R8, P3 ;  /* 0x000000082200722a */ /* 0x0080e40001f6e000 */
[----:B0-----:R-:W-:Y:S01]  /*31bf0*/  FSEL R8, R18, R12, P4 ;  /* 0x0000000c12087208 */ /* 0x001fe20002000000 */
[----:B------:R-:W-:Y:S01]  /*31c00*/  IMAD.MOV.U32 R34, RZ, RZ, R54 ;  /* 0x000000ffff227224 */ /* 0x000fe200078e0036 */
[----:B------:R-:W-:Y:S01]  /*31c10*/  FSEL R9, R19, R13, P4 ;  /* 0x0000000d13097208 */ /* 0x000fe20002000000 */
[----:B------:R-:W-:-:S15]  /*31c20*/  IMAD.MOV.U32 R35, RZ, RZ, R55 ;  /* 0x000000ffff237224 */ /* 0x000fde00078e0037 */
[----:B------:R-:W-:-:S15]  /*31c30*/  NOP ;  /* 0x0000000000007918 */ /* 0x000fde0000000000 */
[----:B------:R-:W-:-:S15]  /*31c40*/  NOP ;  /* 0x0000000000007918 */ /* 0x000fde0000000000 */
[----:B------:R-:W-:-:S14]  /*31c50*/  NOP ;  /* 0x0000000000007918 */ /* 0x000fdc0000000000 */
        /* <DEDUP_REMOVED lines=29> */
.L_x_4190:
        /* <DEDUP_REMOVED lines=256> */
.L_x_4193:
        /* <DEDUP_REMOVED lines=53> */
.L_x_4196:
[----:B------:R-:W-:Y:S05]  /*33180*/  BSYNC.RECONVERGENT B3 ;  /* 0x0000000000037941 */ /* 0x000fea0003800200 */
.L_x_4195:
        /* <DEDUP_REMOVED lines=77> */
.L_x_4194:
[----:B------:R-:W-:Y:S05]  /*33660*/  BSYNC.RECONVERGENT B2 ;  /* 0x0000000000027941 */ /* 0x000fea0003800200 */
.L_x_4192:
        /* <DEDUP_REMOVED lines=61> */
[----:B-123--:R-:W-:Y:S05]  /*33a40*/  CALL.REL.NOINC `($__internal_145_$__cuda_sm20_div_rn_f64_full) ;  /* 0x000007c400587944 */ /* 0x00efea0003c00000 */
.L_x_4198:
[----:B------:R-:W-:Y:S05]  /*33a50*/  BSYNC.RECONVERGENT B2 ;  /* 0x0000000000027941 */ /* 0x000fea0003800200 */
.L_x_4197:
        /* <DEDUP_REMOVED lines=176> */
.L_x_4200:
[----:B------:R-:W-:Y:S02]  /*34560*/  FSEL R4, RZ, 3.37028055040000000000e+12, P0 ;  /* 0x54442d18ff047808 */ /* 0x000fe40000000000 */
[----:B------:R-:W-:-:S07]  /*34570*/  FSEL R5, RZ, 2.1426990032196044922, P0 ;  /* 0x400921fbff057808 */ /* 0x000fce0000000000 */
.L_x_4201:
[----:B------:R-:W-:Y:S05]  /*34580*/  BSYNC.RECONVERGENT B0 ;  /* 0x0000000000007941 */ /* 0x000fea0003800200 */
.L_x_4199:
        /* <DEDUP_REMOVED lines=12> */
[----:B---3--:R0:W4:Y:S02]  /*34650*/  DMUL R14, R16, 0.5 ;  /* 0x3fe00000100e7828 */ /* 0x0081240000000000 */
[----:B0---4-:R-:W-:Y:S05]  /*34660*/  BRA `(.L_x_4181) ;  /* 0x0000009400287947 */ /* 0x011fea0003800000 */
.L_x_4169:
[CC--:B------:R-:W-:Y:S01]  /*34670*/  ISETP.LT.U32.AND P0, PT, R10.reuse, R12.reuse, PT ;  /* 0x0000000c0a00720c */ /* 0x0c0fe20003f01070 */
[----:B------:R-:W0:Y:S01]  /*34680*/  MUFU.RCP64H R5, R19 ;  /* 0x0000001300057308 */ /* 0x000e220000001800 */
[----:B------:R-:W-:Y:S01]  /*34690*/  IMAD.MOV.U32 R4, RZ, RZ, 0x1 ;  /* 0x00000001ff047424 */ /* 0x000fe200078e00ff */
[----:B------:R-:W-:Y:S01]  /*346a0*/  UMOV UR13, 0x7fefffff ;  /* 0x7fefffff000d7882 */ /* 0x000fe20000000000 */
[CC--:B------:R-:W-:Y:S01]  /*346b0*/  ISETP.LT.U32.AND.EX P0, PT, R11.reuse, R13.reuse, PT, P0 ;  /* 0x0000000d0b00720c */ /* 0x0c0fe20003f01100 */
[----:B------:R-:W-:Y:S01]  /*346c0*/  UMOV UR14, UR13 ;  /* 0x0000000d000e7c82 */ /* 0x000fe20008000000 */
[----:B------:R-:W-:Y:S01]  /*346d0*/  UMOV UR12, 0xffffffff ;  /* 0xffffffff000c7882 */ /* 0x000fe20000000000 */
[----:B------:R-:W-:Y:S01]  /*346e0*/  BSSY.RECONVERGENT B0, `(.L_x_4202) ;  /* 0x000013f000007945 */ /* 0x000fe20003800200 */
[----:B------:R-:W-:Y:S02]  /*346f0*/  SEL R45, R10, R12, P0 ;  /* 0x0000000c0a2d7207 */ /* 0x000fe40000000000 */
[----:B------:R-:W-:-:S02]  /*34700*/  SEL R44, R11, R13, P0 ;  /* 0x0000000d0b2c7207 */ /* 0x000fc40000000000 */
        /* <DEDUP_REMOVED lines=19> */
[----:B0-----:R0:W3:Y:S02]  /*34840*/  DFMA R34, R4, R6, R4 ;  /* 0x000000060422722b */ /* 0x0010e40000000004 */
        /* <DEDUP_REMOVED lines=21> */
[----:B---3--:R-:W0:-:S15]  /*349a0*/  DFMA R8, -R18, R34, 1 ;  /* 0x3ff000001208742b */ /* 0x008e1e0000000122 */
        /* <DEDUP_REMOVED lines=9> */
[----:B------:R-:W3:-:S15]  /*34a40*/  DMUL R4, R4, R4 ;  /* 0x0000000404047228 */ /* 0x000ede0000000000 */
        /* <DEDUP_REMOVED lines=9> */
[----:B---3--:R-:W-:-:S15]  /*34ae0*/  DFMA R4, R6, R6, R4 ;  /* 0x000000060604722b */ /* 0x008fde0000000004 */
        /* <DEDUP_REMOVED lines=46> */
[----:B0-----:R0:W3:Y:S02]  /*34dd0*/  DFMA R10, R12, R10, R8 ;  /* 0x0000000a0c0a722b */ /* 0x0010e40000000008 */
[----:B0-----:R-:W-:-:S15]  /*34de0*/  IMAD.MOV.U32 R9, RZ, RZ, -0x3ff ;  /* 0xfffffc01ff097424 */ /* 0x001fde00078e00ff */
[----:B------:R-:W-:-:S15]  /*34df0*/  NOP ;  /* 0x0000000000007918 */ /* 0x000fde0000000000 */
[----:B------:R-:W-:-:S15]  /*34e00*/  NOP ;  /* 0x0000000000007918 */ /* 0x000fde0000000000 */
[----:B------:R-:W-:-:S15]  /*34e10*/  NOP ;  /* 0x0000000000007918 */ /* 0x000fde0000000000 */
[----:B------:R-:W-:-:S02]  /*34e20*/  NOP ;  /* 0x0000000000007918 */ /* 0x000fc40000000000 */
[----:B---3--:R0:W3:Y:S02]  /*34e30*/  DMUL R10, R4, R10 ;  /* 0x0000000a040a7228 */ /* 0x0080e40000000000 */
[----:B0-----:R-:W-:Y:S01]  /*34e40*/  LOP3.LUT R5, R0, 0x100000, RZ, 0xfc, !PT ;  /* 0x0010000000057812 */ /* 0x001fe200078efcff */
[----:B------:R-:W-:-:S15]  /*34e50*/  IMAD.MOV.U32 R4, RZ, RZ, RZ ;  /* 0x000000ffff047224 */ /* 0x000fde00078e00ff */
[----:B------:R-:W-:-:S15]  /*34e60*/  NOP ;  /* 0x0000000000007918 */ /* 0x000fde0000000000 */
[----:B------:R-:W-:-:S15]  /*34e70*/  NOP ;  /* 0x0000000000007918 */ /* 0x000fde0000000000 */
[----:B------:R-:W-:-:S15]  /*34e80*/  NOP ;  /* 0x0000000000007918 */ /* 0x000fde0000000000 */
[----:B------:R-:W-:-:S01]  /*34e90*/  NOP ;  /* 0x0000000000007918 */ /* 0x000fc20000000000 */
[----:B---3--:R-:W0:Y:S02]  /*34ea0*/  DMUL R10, R10, R4 ;  /* 0x000000040a0a7228 */ /* 0x008e240000000000 */
        /* <DEDUP_REMOVED lines=194> */
.L_x_4203:
[----:B------:R-:W-:Y:S05]  /*35ad0*/  BSYNC.RECONVERGENT B0 ;  /* 0x0000000000007941 */ /* 0x000fea0003800200 */
.L_x_4202:
        /* <DEDUP_REMOVED lines=8> */
.L_x_4205:
[----:B------:R-:W-:Y:S05]  /*35b60*/  BSYNC.RECONVERGENT B2 ;  /* 0x0000000000027941 */ /* 0x000fea0003800200 */
.L_x_4204:
        /* <DEDUP_REMOVED lines=176> */
.L_x_4207:
[----:B------:R-:W-:Y:S02]  /*36670*/  FSEL R4, RZ, 3.37028055040000000000e+12, P0 ;  /* 0x54442d18ff047808 */ /* 0x000fe40000000000 */
[----:B------:R-:W-:-:S07]  /*36680*/  FSEL R5, RZ, 2.1426990032196044922, P0 ;  /* 0x400921fbff057808 */ /* 0x000fce0000000000 */
.L_x_4208:
[----:B------:R-:W-:Y:S05]  /*36690*/  BSYNC.RECONVERGENT B0 ;  /* 0x0000000000007941 */ /* 0x000fea0003800200 */
.L_x_4206:
        /* <DEDUP_REMOVED lines=8> */
[----:B------:R-:W-:Y:S01]  /*36720*/  FSEL R5, R37, R39, P0 ;  /* 0x0000002725057208 */ /* 0x000fe20000000000 */
[----:B------:R-:W-:Y:S06]  /*36730*/  BRA `(.L_x_4181) ;  /* 0x0000007000f47947 */ /* 0x000fec0003800000 */
.L_x_4168:
        /* <DEDUP_REMOVED lines=204> */
[----:B0--3--:R-:W-:Y:S05]  /*37400*/  BRA `(.L_x_4212) ;  /* 0x00000008000c7947 */ /* 0x009fea0003800000 */
.L_x_4211:
        /* <DEDUP_REMOVED lines=53> */
.L_x_4214:
[----:B------:R-:W-:Y:S05]  /*37760*/  BSYNC.RECONVERGENT B3 ;  /* 0x0000000000037941 */ /* 0x000fea0003800200 */
.L_x_4213:
        /* <DEDUP_REMOVED lines=77> */
.L_x_4212:
[----:B------:R-:W-:Y:S05]  /*37c40*/  BSYNC.RECONVERGENT B2 ;  /* 0x0000000000027941 */ /* 0x000fea0003800200 */
.L_x_4210:
[----:B------:R-:W-:Y:S01]  /*37c50*/  IMAD.MOV.U32 R4, RZ, RZ, -0x2449a4b7 ;  /* 0xdbb65b49ff047424 */ /* 0x000fe200078e00ff */
[----:B------:R-:W-:Y:S01]  /*37c60*/  UMOV UR12, 0x2a25ff7e ;  /* 0x2a25ff7e000c7882 */ /* 0x000fe20000000000 */
[----:B------:R-:W-:Y:S01]  /*37c70*/  IMAD.MOV.U32 R5, RZ, RZ, 0x3f2d3b63 ;  /* 0x3f2d3b63ff057424 */ /* 0x000fe200078e00ff */
[----:B------:R-:W-:Y:S01]  /*37c80*/  UMOV UR13, 0x3ef53e1d ;  /* 0x3ef53e1d000d7882 */ /* 0x000fe20000000000 */
[----:B------:R-:W4:Y:S01]  /*37c90*/  DSETP.GEU.AND P2, PT, |R36|, |R38|, PT ;  /* 0x400000262400722a */ /* 0x000f220003f4e200 */
[----:B------:R-:W-:Y:S01]  /*37ca0*/  ISETP.GE.AND P1, PT, R37, RZ, PT ;  /* 0x000000ff2500720c */ /* 0x000fe20003f26270 */
[----:B----4-:R-:W-:Y:S02]  /*37cb0*/  @!P2 IMAD.MOV.U32 R10, RZ, RZ, 0x54442d18 ;  /* 0x54442d18ff0aa424 */ /* 0x010fe400078e00ff */
[----:B------:R-:W-:Y:S01]  /*37cc0*/  @!P2 IMAD.MOV.U32 R11, RZ, RZ, 0x3ff921fb ;  /* 0x3ff921fbff0ba424 */ /* 0x000fe200078e00ff */
[----:B------:R-:W-:Y:S01]  /*37cd0*/  @P2 PLOP3.LUT P0, PT, P1, PT, PT, 0x80, 0x8 ;  /* 0x000000000008281c */ /* 0x000fe20000f0f070 */
[----:B------:R-:W-:-:S15]  /*37ce0*/  IMAD.MOV.U32 R0, RZ, RZ, 0x7f3321d2 ;  /* 0x7f3321d2ff007424 */ /* 0x000fde00078e00ff */
[----:B------:R-:W-:-:S15]  /*37cf0*/  NOP ;  /* 0x0000000000007918 */ /* 0x000fde0000000000 */
[----:B------:R-:W-:-:S15]  /*37d00*/  NOP ;  /* 0x0000000000007918 */ /* 0x000fde0000000000 */
[----:B------:R-:W-:-:S13]  /*37d10*/  NOP ;  /* 0x0000000000007918 */ /* 0x000fda0000000000 */
[----:B------:R-:W4:Y:S01]  /*37d20*/  DFMA R4, R14, -UR12, R4 ;  /* 0x8000000c0e047c2b */ /* 0x000f220008000004 */
[----:B------:R-:W-:Y:S01]  /*37d30*/  UMOV UR12, 0x8dde082e ;  /* 0x8dde082e000c7882 */ /* 0x000fe20000000000 */
[----:B------:R-:W-:-:S15]  /*37d40*/  UMOV UR13, 0x3f531278 ;  /* 0x3f531278000d7882 */ /* 0x000fde0000000000 */
[----:B------:R-:W-:-:S15]  /*37d50*/  NOP ;  /* 0x0000000000007918 */ /* 0x000fde0000000000 */
[----:B------:R-:W-:-:S15]  /*37d60*/  NOP ;  /* 0x0000000000007918 */ /* 0x000fde0000000000 */
[----:B------:R-:W-:-:S15]  /*37d70*/  NOP ;  /* 0x0000000000007918 */ /* 0x000fde0000000000 */
[----:B------:R-:W-:-:S02]  /*37d80*/  NOP ;  /* 0x0000000000007918 */ /* 0x000fc40000000000 */
[----:B----4-:R-:W4:Y:S01]  /*37d90*/  DFMA R4, R14, R4, -UR12 ;  /* 0x8000000c0e047e2b */ /* 0x010f220008000004 */
[----:B------:R-:W-:Y:S01]  /*37da0*/  UMOV UR12, 0xc8249315 ;  /* 0xc8249315000c7882 */ /* 0x000fe20000000000 */
[----:B------:R-:W-:-:S15]  /*37db0*/  UMOV UR13, 0x3f6f9690 ;  /* 0x3f6f9690000d7882 */ /* 0x000fde0000000000 */
[----:B------:R-:W-:-:S15]  /*37dc0*/  NOP ;  /* 0x0000000000007918 */ /* 0x000fde0000000000 */
[----:B------:R-:W-:-:S15]  /*37dd0*/  NOP ;  /* 0x0000000000007918 */ /* 0x000fde0000000000 */
[----:B------:R-:W-:-:S15]  /*37de0*/  NOP ;  /* 0x0000000000007918 */ /* 0x000fde0000000000 */
[----:B------:R-:W-:-:S02]  /*37df0*/  NOP ;  /* 0x0000000000007918 */ /* 0x000fc40000000000 */
[----:B----4-:R-:W4:Y:S01]  /*37e00*/  DFMA R4, R14, R4, UR12 ;  /* 0x0000000c0e047e2b */ /* 0x010f220008000004 */
        /* <DEDUP_REMOVED lines=104> */
[----:B----4-:R-:W4:-:S15]  /*38490*/  DFMA R4, R14, R4, -UR12 ;  /* 0x8000000c0e047e2b */ /* 0x010f1e0008000004 */
        /* <DEDUP_REMOVED lines=9> */
[----:B----4-:R4:W5:Y:S02]  /*38530*/  DFMA R16, R16, R4, R16 ;  /* 0x000000041010722b */ /* 0x0109640000000010 */
[----:B----4-:R-:W-:Y:S02]  /*38540*/  @P2 IMAD.MOV.U32 R4, RZ, RZ, 0x54442d18 ;  /* 0x54442d18ff042424 */ /* 0x010fe400078e00ff */
[----:B------:R-:W-:-:S15]  /*38550*/  @P2 IMAD.MOV.U32 R5, RZ, RZ, 0x400921fb ;  /* 0x400921fbff052424 */ /* 0x000fde00078e00ff */
[----:B------:R-:W-:-:S15]  /*38560*/  NOP ;  /* 0x0000000000007918 */ /* 0x000fde0000000000 */
[----:B------:R-:W-:-:S15]  /*38570*/  NOP ;  /* 0x0000000000007918 */ /* 0x000fde0000000000 */
[----:B------:R-:W-:-:S15]  /*38580*/  NOP ;  /* 0x0000000000007918 */ /* 0x000fde0000000000 */
[----:B-----5:R-:W4:Y:S02]  /*38590*/  @P2 DADD R4, -R16, R4 ;  /* 0x0000000010042229 */ /* 0x020f240000000104 */
[----:B----4-:R-:W-:Y:S02]  /*385a0*/  @P2 FSEL R4, R4, R16, !P0 ;  /* 0x0000001004042208 */ /* 0x010fe40004000000 */
[----:B------:R-:W-:Y:S02]  /*385b0*/  @P2 FSEL R5, R5, R17, !P0 ;  /* 0x0000001105052208 */ /* 0x000fe40004000000 */
[----:B------:R-:W-:-:S15]  /*385c0*/  @!P2 PLOP3.LUT P0, PT, P1, PT, PT, 0x80, 0x8 ;  /* 0x000000000008a81c */ /* 0x000fde0000f0f070 */
[----:B------:R-:W-:-:S15]  /*385d0*/  NOP ;  /* 0x0000000000007918 */ /* 0x000fde0000000000 */
[----:B------:R-:W-:-:S15]  /*385e0*/  NOP ;  /* 0x0000000000007918 */ /* 0x000fde0000000000 */
[----:B------:R-:W-:-:S13]  /*385f0*/  NOP ;  /* 0x0000000000007918 */ /* 0x000fda0000000000 */
[----:B------:R-:W4:Y:S02]  /*38600*/  @!P2 DADD R6, -RZ, -R16 ;  /* 0x00000000ff06a229 */ /* 0x000f240000000910 */
[----:B----4-:R-:W-:Y:S02]  /*38610*/  @!P2 FSEL R6, R16, R6, !P0 ;  /* 0x000000061006a208 */ /* 0x010fe40004000000 */
[----:B------:R-:W-:-:S15]  /*38620*/  @!P2 FSEL R7, R17, R7, !P0 ;  /* 0x000000071107a208 */ /* 0x000fde0004000000 */
[----:B------:R-:W-:-:S15]  /*38630*/  NOP ;  /* 0x0000000000007918 */ /* 0x000fde0000000000 */
[----:B------:R-:W-:-:S15]  /*38640*/  NOP ;  /* 0x0000000000007918 */ /* 0x000fde0000000000 */
[----:B------:R-:W-:-:S15]  /*38650*/  NOP ;  /* 0x0000000000007918 */ /* 0x000fde0000000000 */
[----:B------:R4:W-:Y:S02]  /*38660*/  @!P2 DADD R4, R6, R10 ;  /* 0x000000000604a229 */ /* 0x0009e4000000000a */
[----:B----4-:R-:W-:Y:S01]  /*38670*/  IMAD.MOV.U32 R6, RZ, RZ, 0x4002d97c ;  /* 0x4002d97cff067424 */ /* 0x010fe200078e00ff */
[----:B------:R-:W-:-:S04]  /*38680*/  FSEL R11, R0, 3.37028055040000000000e+12, !P0 ;  /* 0x54442d18000b7808 */ /* 0x000fc80004000000 */
[----:B------:R-:W-:-:S15]  /*38690*/  FSEL R7, R6, 1.8213495016098022461, !P0 ;  /* 0x3fe921fb06077808 */ /* 0x000fde0004000000 */
[----:B------:R-:W-:-:S15]  /*386a0*/  NOP ;  /* 0x0000000000007918 */ /* 0x000fde0000000000 */
[----:B------:R-:W-:-:S15]  /*386b0*/  NOP ;  /* 0x0000000000007918 */ /* 0x000fde0000000000 */
[----:B------:R-:W-:-:S12]  /*386c0*/  NOP ;  /* 0x0000000000007918 */ /* 0x000fd80000000000 */
[----:B------:R-:W4:Y:S02]  /*386d0*/  DSETP.NEU.AND P3, PT, |R36|, |R38|, PT ;  /* 0x400000262400722a */ /* 0x000f240003f6d200 */
[----:B----4-:R-:W-:Y:S02]  /*386e0*/  FSEL R7, R7, R5, !P3 ;  /* 0x0000000507077208 */ /* 0x010fe40005800000 */
[----:B------:R-:W-:-:S15]  /*386f0*/  FSEL R5, R11, R4, !P3 ;  /* 0x000000040b057208 */ /* 0x000fde0005800000 */
[----:B------:R-:W-:-:S15]  /*38700*/  NOP ;  /* 0x0000000000007918 */ /* 0x000fde0000000000 */
[----:B------:R-:W-:-:S15]  /*38710*/  NOP ;  /* 0x0000000000007918 */ /* 0x000fde0000000000 */
[----:B------:R-:W-:-:S15]  /*38720*/  NOP ;  /* 0x0000000000007918 */ /* 0x000fde0000000000 */
[----:B------:R4:W5:Y:S02]  /*38730*/  DADD R12, |R36|, |R38| ;  /* 0x00000000240c7229 */ /* 0x0009640000000626 */
[----:B----4-:R-:W-:-:S15]  /*38740*/  LOP3.LUT R39, R7, 0x80000000, R39, 0xb8, !PT ;  /* 0x8000000007277812 */ /* 0x010fde00078eb827 */
[----:B------:R-:W-:-:S15]  /*38750*/  NOP ;  /* 0x0000000000007918 */ /* 0x000fde0000000000 */
[----:B------:R-:W-:-:S15]  /*38760*/  NOP ;  /* 0x0000000000007918 */ /* 0x000fde0000000000 */
[----:B------:R-:W-:-:S15]  /*38770*/  NOP ;  /* 0x0000000000007918 */ /* 0x000fde0000000000 */
[----:B------:R-:W-:-:S02]  /*38780*/  NOP ;  /* 0x0000000000007918 */ /* 0x000fc40000000000 */
[----:B-----5:R-:W4:Y:S02]  /*38790*/  DSETP.NAN.AND P4, PT, R12, R12, PT ;  /* 0x0000000c0c00722a */ /* 0x020f240003f88000 */
[----:B----4-:R-:W-:Y:S02]  /*387a0*/  FSEL R4, R12, R5, P4 ;  /* 0x000000050c047208 */ /* 0x010fe40002000000 */
[----:B------:R-:W-:-:S15]  /*387b0*/  FSEL R5, R13, R39, P4 ;  /* 0x000000270d057208 */ /* 0x000fde0002000000 */
[----:B------:R-:W-:-:S15]  /*387c0*/  NOP ;  /* 0x0000000000007918 */ /* 0x000fde0000000000 */
[----:B------:R-:W-:-:S15]  /*387d0*/  NOP ;  /* 0x0000000000007918 */ /* 0x000fde0000000000 */
[----:B------:R-:W-:-:S15]  /*387e0*/  NOP ;  /* 0x0000000000007918 */ /* 0x000fde0000000000 */
[----:B0--3--:R0:W4:Y:S02]  /*387f0*/  DMUL R14, R8, 0.5 ;  /* 0x3fe00000080e7828 */ /* 0x0091240000000000 */
[----:B0---4-:R-:W-:Y:S05]  /*38800*/  BRA `(.L_x_4181) ;  /* 0x0000005000c07947 */ /* 0x011fea0003800000 */
.L_x_4209:
        /* <DEDUP_REMOVED lines=140> */
[----:B0-----:R0:W3:Y:S02]  /*390d0*/  DFMA R8, R16, R4, R16 ;  /* 0x000000041008722b */ /* 0x0010e40000000010 */
[----:B0-----:R-:W-:Y:S02]  /*390e0*/  @P1 IMAD.MOV.U32 R4, RZ, RZ, 0x54442d18 ;  /* 0x54442d18ff041424 */ /* 0x001fe400078e00ff */
[----:B------:R-:W-:-:S15]  /*390f0*/  @P1 IMAD.MOV.U32 R5, RZ, RZ, 0x400921fb ;  /* 0x400921fbff051424 */ /* 0x000fde00078e00ff */
[----:B------:R-:W-:-:S15]  /*39100*/  NOP ;  /* 0x0000000000007918 */ /* 0x000fde0000000000 */
[----:B------:R-:W-:-:S15]  /*39110*/  NOP ;  /* 0x0000000000007918 */ /* 0x000fde0000000000 */
[----:B------:R-:W-:-:S15]  /*39120*/  NOP ;  /* 0x0000000000007918 */ /* 0x000fde0000000000 */
[----:B---3--:R-:W0:Y:S02]  /*39130*/  @P1 DADD R4, -R8, R4 ;  /* 0x0000000008041229 */ /* 0x008e240000000104 */
        /* <DEDUP_REMOVED lines=27> */
[----:B------:R0:W3:Y:S02]  /*392f0*/  DADD R10, |R36|, |R38| ;  /* 0x00000000240a7229 */ /* 0x0000e40000000626 */
        /* <DEDUP_REMOVED lines=10> */
[----:B---3--:R-:W0:Y:S02]  /*393a0*/  DSETP.NAN.AND P1, PT, R10, R10, PT ;  /* 0x0000000a0a00722a */ /* 0x008e240003f28000 */
[----:B0-----:R-:W-:Y:S02]  /*393b0*/  FSEL R4, R10, R5, P1 ;  /* 0x000000050a047208 */ /* 0x001fe40000800000 */
[----:B------:R-:W-:-:S15]  /*393c0*/  FSEL R5, R11, R39, P1 ;  /* 0x000000270b057208 */ /* 0x000fde0000800000 */
[----:B------:R-:W-:-:S15]  /*393d0*/  NOP ;  /* 0x0000000000007918 */ /* 0x000fde0000000000 */
[----:B------:R-:W-:-:S15]  /*393e0*/  NOP ;  /* 0x0000000000007918 */ /* 0x000fde0000000000 */
[----:B------:R-:W-:-:S15]  /*393f0*/  NOP ;  /* 0x0000000000007918 */ /* 0x000fde0000000000 */
[----:B------:R0:W4:Y:S02]  /*39400*/  DMUL R14, R16, R14 ;  /* 0x0000000e100e7228 */ /* 0x0001240000000000 */
[----:B0---4-:R-:W-:Y:S05]  /*39410*/  BRA `(.L_x_4181) ;  /* 0x0000004400bc7947 */ /* 0x011fea0003800000 */
.L_x_4167:
        /* <DEDUP_REMOVED lines=50> */
[----:B-12---:R-:W-:Y:S05]  /*39740*/  CALL.REL.NOINC `($__internal_145_$__cuda_sm20_div_rn_f64_full) ;  /* 0x0000076800187944 */ /* 0x006fea0003c00000 */
[----:B------:R-:W-:Y:S02]  /*39750*/  IMAD.MOV.U32 R14, RZ, RZ, R54 ;  /* 0x000000ffff0e7224 */ /* 0x000fe400078e0036 */
[----:B------:R-:W-:-:S07]  /*39760*/  IMAD.MOV.U32 R15, RZ, RZ, R55 ;  /* 0x000000ffff0f7224 */ /* 0x000fce00078e0037 */
.L_x_4216:
[----:B------:R-:W-:Y:S05]  /*39770*/  BSYNC.RECONVERGENT B2 ;  /* 0x0000000000027941 */ /* 0x000fea0003800200 */
.L_x_4215:
        /* <DEDUP_REMOVED lines=51> */
.L_x_4218:
[----:B------:R-:W-:Y:S05]  /*39ab0*/  BSYNC.RECONVERGENT B2 ;  /* 0x0000000000027941 */ /* 0x000fea0003800200 */
.L_x_4217:
[----:B------:R-:W-:Y:S01]  /*39ac0*/  DADD R54, -RZ, |R54| ;  /* 0x00000000ff367229 */ /* 0x000fe20000000536 */
[----:B------:R-:W0:Y:S01]  /*39ad0*/  MUFU.RCP64H R5, R19 ;  /* 0x0000001300057308 */ /* 0x000e220000001800 */
[----:B------:R-:W-:Y:S01]  /*39ae0*/  IMAD.MOV.U32 R4, RZ, RZ, 0x1 ;  /* 0x00000001ff047424 */ /* 0x000fe200078e00ff */
[----:B------:R-:W-:Y:S01]  /*39af0*/  UMOV UR13, 0x7fefffff ;  /* 0x7fefffff000d7882 */ /* 0x000fe20000000000 */
[----:B------:R-:W-:Y:S01]  /*39b00*/  UMOV UR12, 0xffffffff ;  /* 0xffffffff000c7882 */ /* 0x000fe20000000000 */
[----:B------:R-:W-:Y:S01]  /*39b10*/  UMOV UR14, UR13 ;  /* 0x0000000d000e7c82 */ /* 0x000fe20008000000 */
[----:B------:R-:W-:Y:S01]  /*39b20*/  IMAD.MOV.U32 R12, RZ, RZ, 0x0 ;  /* 0x00000000ff0c7424 */ /* 0x000fe200078e00ff */
[----:B------:R-:W-:Y:S01]  /*39b30*/  BSSY.RECONVERGENT B0, `(.L_x_4219) ;  /* 0x0000148000007945 */ /* 0x000fe20003800200 */
[----:B------:R-:W-:Y:S01]  /*39b40*/  IMAD.MOV.U32 R13, RZ, RZ, 0x3fd80000 ;  /* 0x3fd80000ff0d7424 */ /* 0x000fe200078e00ff */
[----:B------:R-:W-:-:S15]  /*39b50*/  FSETP.GEU.AND P5, PT, |R17|, 6.5827683646048100446e-37, PT ;  /* 0x036000001100780b */ /* 0x000fde0003fae200 */
[----:B------:R-:W-:-:S15]  /*39b60*/  NOP ;  /* 0x0000000000007918 */ /* 0x000fde0000000000 */
[----:B------:R-:W-:-:S15]  /*39b70*/  NOP ;  /* 0x0000000000007918 */ /* 0x000fde0000000000 */
[----:B------:R-:W-:-:S10]  /*39b80*/  NOP ;  /* 0x0000000000007918 */ /* 0x000fd40000000000 */
[----:B------:R-:W3:Y:S02]  /*39b90*/  DADD R14, -RZ, |R14| ;  /* 0x00000000ff0e7229 */ /* 0x000ee4000000050e */
[----:B---3--:R-:W-:-:S04]  /*39ba0*/  ISETP.LT.U32.AND P0, PT, R54, R14, PT ;  /* 0x0000000e3600720c */ /* 0x008fc80003f01070 */
        /* <DEDUP_REMOVED lines=70> */
[----:B------:R-:W0:-:S15]  /*3a010*/  DFMA R8, -R18, R54, R16 ;  /* 0x000000361208722b */ /* 0x000e1e0000000110 */
[----:B------:R-:W-:-:S15]  /*3a020*/  NOP ;  /* 0x0000000000007918 */ /* 0x000fde0000000000 */
[----:B------:R-:W-:-:S15]  /*3a030*/  NOP ;  /* 0x0000000000007918 */ /* 0x000fde0000000000 */
[----:B------:R-:W-:-:S15]  /*3a040*/  NOP ;  /* 0x0000000000007918 */ /* 0x000fde0000000000 */
[----:B------:R-:W-:-:S04]  /*3a050*/  NOP ;  /* 0x0000000000007918 */ /* 0x000fc80000000000 */
[----:B0-----:R0:W-:Y:S02]  /*3a060*/  DFMA R54, R10, R8, R54 ;  /* 0x000000080a36722b */ /* 0x0011e40000000036 */
        /* <DEDUP_REMOVED lines=244> */
.L_x_4220:
[----:B------:R-:W-:Y:S05]  /*3afb0*/  BSYNC.RECONVERGENT B0 ;  /* 0x0000000000007941 */ /* 0x000fea0003800200 */
.L_x_4219:
        /* <DEDUP_REMOVED lines=8> */
.L_x_4222:
[----:B------:R-:W-:Y:S05]  /*3b040*/  BSYNC.RECONVERGENT B2 ;  /* 0x0000000000027941 */ /* 0x000fea0003800200 */
.L_x_4221:
        /* <DEDUP_REMOVED lines=176> */
.L_x_4224:
[----:B------:R-:W-:Y:S02]  /*3bb50*/  FSEL R4, RZ, 3.37028055040000000000e+12, P0 ;  /* 0x54442d18ff047808 */ /* 0x000fe40000000000 */
[----:B------:R-:W-:-:S07]  /*3bb60*/  FSEL R5, RZ, 2.1426990032196044922, P0 ;  /* 0x400921fbff057808 */ /* 0x000fce0000000000 */
.L_x_4225:
[----:B------:R-:W-:Y:S05]  /*3bb70*/  BSYNC.RECONVERGENT B0 ;  /* 0x0000000000007941 */ /* 0x000fea0003800200 */
.L_x_4223:
        /* <DEDUP_REMOVED lines=12> */
[----:B---3--:R-:W0:Y:S02]  /*3bc40*/  DADD R14, R14, 1 ;  /* 0x3ff000000e0e7429 */ /* 0x008e240000000000 */
[----:B0-----:R-:W-:Y:S05]  /*3bc50*/  BRA `(.L_x_4181) ;  /* 0x0000001c00ac7947 */ /* 0x001fea0003800000 */
.L_x_4166:
[----:B------:R-:W0:Y:S01]  /*3bc60*/  DSETP.GEU.AND P0, PT, |R38|, 1.4916681462400413487e-154, PT ;  /* 0x200000002600742a */ /* 0x000e220003f0e200 */
        /* <DEDUP_REMOVED lines=15> */
[----:B0-----:R-:W-:-:S15]  /*3bd60*/  DSETP.LT.AND P0, PT, |R36|, 1.4916681462400413487e-154, !P0 ;  /* 0x200000002400742a */ /* 0x001fde0004701200 */
[----:B------:R-:W-:-:S15]  /*3bd70*/  NOP ;  /* 0x0000000000007918 */ /* 0x000fde0000000000 */
[----:B------:R-:W-:-:S15]  /*3bd80*/  NOP ;  /* 0x0000000000007918 */ /* 0x000fde0000000000 */
[----:B------:R-:W-:-:S15]  /*3bd90*/  NOP ;  /* 0x0000000000007918 */ /* 0x000fde0000000000 */
[----:B------:R-:W-:-:S04]  /*3bda0*/  NOP ;  /* 0x0000000000007918 */ /* 0x000fc80000000000 */
[----:B------:R-:W0:Y:S02]  /*3bdb0*/  DADD R14, -RZ, |R36| ;  /* 0x00000000ff0e7229 */ /* 0x000e240000000524 */
[----:B0-----:R-:W-:Y:S02]  /*3bdc0*/  FSEL R17, R13, R15, P1 ;  /* 0x0000000f0d117208 */ /* 0x001fe40000800000 */
[----:B------:R-:W-:-:S15]  /*3bdd0*/  FSEL R16, R12, R14, P1 ;  /* 0x0000000e0c107208 */ /* 0x000fde0000800000 */
[----:B------:R-:W-:-:S15]  /*3bde0*/  NOP ;  /* 0x0000000000007918 */ /* 0x000fde0000000000 */
[----:B------:R-:W-:-:S15]  /*3bdf0*/  NOP ;  /* 0x0000000000007918 */ /* 0x000fde0000000000 */
[----:B------:R-:W-:-:S15]  /*3be00*/  NOP ;  /* 0x0000000000007918 */ /* 0x000fde0000000000 */
[----:B------:R-:W0:-:S15]  /*3be10*/  @P0 DMUL R6, R38, 4 ;  /* 0x4010000026060828 */ /* 0x000e1e0000000000 */
        /* <DEDUP_REMOVED lines=9> */
[----:B0-----:R-:W0:-:S15]  /*3beb0*/  @P0 DMUL R6, R6, R6 ;  /* 0x0000000606060228 */ /* 0x001e1e0000000000 */
[----:B------:R-:W-:-:S15]  /*3bec0*/  NOP ;  /* 0x0000000000007918 */ /* 0x000fde0000000000 */
[----:B------:R-:W-:-:S15]  /*3bed0*/  NOP ;  /* 0x0000000000007918 */ /* 0x000fde0000000000 */
[----:B------:R-:W-:-:S15]  /*3bee0*/  NOP ;  /* 0x0000000000007918 */ /* 0x000fde0000000000 */
[----:B------:R-:W-:-:S04]  /*3bef0*/  NOP ;  /* 0x0000000000007918 */ /* 0x000fc80000000000 */
[----:B0-----:R-:W-:-:S15]  /*3bf00*/  @P0 DFMA R8, R4, R4, R6 ;  /* 0x000000040408022b */ /* 0x001fde0000000006 */
[----:B------:R-:W-:-:S15]  /*3bf10*/  NOP ;  /* 0x0000000000007918 */ /* 0x000fde0000000000 */
[----:B------:R-:W-:-:S15]  /*3bf20*/  NOP ;  /* 0x0000000000007918 */ /* 0x000fde0000000000 */
[----:B------:R-:W-:-:S15]  /*3bf30*/  NOP ;  /* 0x0000000000007918 */ /* 0x000fde0000000000 */
[----:B------:R-:W-:-:S04]  /*3bf40*/  NOP ;  /* 0x0000000000007918 */ /* 0x000fc80000000000 */
[----:B------:R-:W0:-:S15]  /*3bf50*/  @!P0 DMUL R4, R38, R38 ;  /* 0x0000002626048228 */ /* 0x000e1e0000000000 */
[----:B------:R-:W-:-:S15]  /*3bf60*/  NOP ;  /* 0x0000000000007918 */ /* 0x000fde0000000000 */
[----:B------:R-:W-:-:S15]  /*3bf70*/  NOP ;  /* 0x0000000000007918 */ /* 0x000fde0000000000 */
[----:B------:R-:W-:-:S15]  /*3bf80*/  NOP ;  /* 0x0000000000007918 */ /* 0x000fde0000000000 */
[----:B------:R-:W-:-:S04]  /*3bf90*/  NOP ;  /* 0x0000000000007918 */ /* 0x000fc80000000000 */
[----:B0-----:R0:W-:Y:S02]  /*3bfa0*/  @!P0 DFMA R6, R36, R36, R4 ;  /* 0x000000242406822b */ /* 0x0011e40000000004 */
[----:B0-----:R-:W0:Y:S01]  /*3bfb0*/  MUFU.RCP64H R5, R17 ;  /* 0x0000001100057308 */ /* 0x001e220000001800 */
        /* <DEDUP_REMOVED lines=8> */
[----:B------:R-:W-:-:S15]  /*3c040*/  IMAD.MOV.U32 R18, RZ, RZ, R6 ;  /* 0x000000ffff127224 */ /* 0x000fde00078e0006 */
[----:B------:R-:W-:-:S15]  /*3c050*/  NOP ;  /* 0x0000000000007918 */ /* 0x000fde0000000000 */
[----:B------:R-:W-:-:S15]  /*3c060*/  NOP ;  /* 0x0000000000007918 */ /* 0x000fde0000000000 */
[----:B------:R-:W-:-:S14]  /*3c070*/  NOP ;  /* 0x0000000000007918 */ /* 0x000fdc0000000000 */
        /* <DEDUP_REMOVED lines=229> */
.L_x_4227:
[----:B------:R-:W-:Y:S05]  /*3ced0*/  BSYNC.RECONVERGENT B0 ;  /* 0x0000000000007941 */ /* 0x000fea0003800200 */
.L_x_4226:
[----:B------:R-:W-:Y:S04]  /*3cee0*/  BSSY.RECONVERGENT B2, `(.L_x_4228) ;  /* 0x0000006000027945 */ /* 0x000fe80003800200 */
[----:B------:R-:W-:Y:S05]  /*3cef0*/  @P4 BRA P5, `(.L_x_4229) ;  /* 0x0000000000104947 */ /* 0x000fea0002800000 */
[----:B0-----:R-:W-:Y:S01]  /*3cf00*/  IMAD.MOV.U32 R6, RZ, RZ, R16 ;  /* 0x000000ffff067224 */ /* 0x001fe200078e0010 */
[----:B------:R-:W-:Y:S01]  /*3cf10*/  MOV R0, 0x3cf40 ;  /* 0x0003cf4000007802 */ /* 0x000fe20000000f00 */
[----:B------:R-:W-:-:S07]  /*3cf20*/  IMAD.MOV.U32 R7, RZ, RZ, R17 ;  /* 0x000000ffff077224 */ /* 0x000fce00078e0011 */
[----:B-123--:R-:W-:Y:S05]  /*3cf30*/  CALL.REL.NOINC `($__internal_145_$__cuda_sm20_div_rn_f64_full) ;  /* 0x00000730001c7944 */ /* 0x00efea0003c00000 */
.L_x_4229:
[----:B------:R-:W-:Y:S05]  /*3cf40*/  BSYNC.RECONVERGENT B2 ;  /* 0x0000000000027941 */ /* 0x000fea0003800200 */
.L_x_4228:
        /* <DEDUP_REMOVED lines=138> */
[----:B0-----:R-:W-:Y:S02]  /*3d7f0*/  @!P1 IMAD.MOV.U32 R4, RZ, RZ, 0x54442d18 ;  /* 0x54442d18ff049424 */ /* 0x001fe400078e00ff */
[----:B------:R-:W-:-:S15]  /*3d800*/  @!P1 IMAD.MOV.U32 R5, RZ, RZ, 0x400921fb ;  /* 0x400921fbff059424 */ /* 0x000fde00078e00ff */
        /* <DEDUP_REMOVED lines=26> */
[----:B------:R4:W0:Y:S02]  /*3d9b0*/  @P1 DADD R4, R6, R8 ;  /* 0x0000000006041229 */ /* 0x0008240000000008 */
        /* <DEDUP_REMOVED lines=9> */
.L_x_4231:
[----:B------:R-:W-:Y:S02]  /*3da50*/  FSEL R4, RZ, 3.37028055040000000000e+12, P0 ;  /* 0x54442d18ff047808 */ /* 0x000fe40000000000 */
[----:B------:R-:W-:-:S07]  /*3da60*/  FSEL R5, RZ, 2.1426990032196044922, P0 ;  /* 0x400921fbff057808 */ /* 0x000fce0000000000 */
.L_x_4232:
[----:B------:R-:W-:Y:S05]  /*3da70*/  BSYNC.RECONVERGENT B0 ;  /* 0x0000000000007941 */ /* 0x000fea0003800200 */
.L_x_4230:
        /* <DEDUP_REMOVED lines=8> */
[----:B------:R-:W-:-:S07]  /*3db00*/  FSEL R5, R37, R39, P0 ;  /* 0x0000002725057208 */ /* 0x000fce0000000000 */
.L_x_4181:
[----:B------:R-:W-:Y:S05]  /*3db10*/  BSYNC.RECONVERGENT B1 ;  /* 0x0000000000017941 */ /* 0x000fea0003800200 */
.L_x_4165:
[----:B------:R-:W-:Y:S01]  /*3db20*/  DMUL R6, R32, R4 ;  /* 0x0000000420067228 */ /* 0x000fe20000000000 */
[----:B------:R-:W-:-:S15]  /*3db30*/  BSSY.RECONVERGENT B2, `(.L_x_4233) ;  /* 0x000048b000027945 */ /* 0x000fde0003800200 */
[----:B------:R-:W-:-:S15]  /*3db40*/  NOP ;  /* 0x0000000000007918 */ /* 0x000fde0000000000 */
[----:B------:R-:W-:-:S15]  /*3db50*/  NOP ;  /* 0x0000000000007918 */ /* 0x000fde0000000000 */
[----:B------:R-:W-:-:S15]  /*3db60*/  NOP ;  /* 0x0000000000007918 */ /* 0x000fde0000000000 */
[----:B------:R-:W-:-:S03]  /*3db70*/  NOP ;  /* 0x0000000000007918 */ /* 0x000fc60000000000 */
[----:B------:R-:W3:-:S15]  /*3db80*/  DMUL R4, R2, R4 ;  /* 0x0000000402047228 */ /* 0x000ede0000000000 */
[----:B------:R-:W-:-:S15]  /*3db90*/  NOP ;  /* 0x0000000000007918 */ /* 0x000fde0000000000 */
[----:B------:R-:W-:-:S15]  /*3dba0*/  NOP ;  /* 0x0000000000007918 */ /* 0x000fde0000000000 */
[----:B------:R-:W-:-:S15]  /*3dbb0*/  NOP ;  /* 0x0000000000007918 */ /* 0x000fde0000000000 */
[----:B------:R-:W-:-:S04]  /*3dbc0*/  NOP ;  /* 0x0000000000007918 */ /* 0x000fc80000000000 */
[----:B---3--:R-:W0:Y:S02]  /*3dbd0*/  DFMA R34, R32, R14, R4 ;  /* 0x0000000e2022722b */ /* 0x008e240000000004 */
[----:B0-----:R-:W-:-:S04]  /*3dbe0*/  LOP3.LUT R5, R35, 0x7fffffff, RZ, 0xc0, !PT ;  /* 0x7fffffff23057812 */ /* 0x001fc800078ec0ff */
[----:B------:R-:W-:-:S15]  /*3dbf0*/  LOP3.LUT P0, RZ, R5, R34, RZ, 0xfc, !PT ;  /* 0x0000002205ff7212 */ /* 0x000fde000780fcff */
[----:B------:R-:W-:-:S15]  /*3dc00*/  NOP ;  /* 0x0000000000007918 */ /* 0x000fde0000000000 */
[----:B------:R-:W-:-:S15]  /*3dc10*/  NOP ;  /* 0x0000000000007918 */ /* 0x000fde0000000000 */
[----:B------:R-:W-:-:S13]  /*3dc20*/  NOP ;  /* 0x0000000000007918 */ /* 0x000fda0000000000 */
[----:B------:R0:W3:Y:S02]  /*3dc30*/  DFMA R6, R2, R14, -R6 ;  /* 0x0000000e0206722b */ /* 0x0000e40000000806 */
[----:B0--3--:R-:W-:Y:S05]  /*3dc40*/  @!P0 BRA `(.L_x_4234) ;  /* 0x00000040000c8947 */ /* 0x009fea0003800000 */
        /* <DEDUP_REMOVED lines=31> */
[----:B0-----:R0:W3:Y:S01]  /*3de40*/  DFMA R4, R2, -UR12, R4 ;  /* 0x8000000c02047c2b */ /* 0x0010e20008000004 */
[----:B------:R-:W-:Y:S01]  /*3de50*/  UMOV UR12, 0x69ce2bdf ;  /* 0x69ce2bdf000c7882 */ /* 0x000fe20000000000 */
[----:B0-----:R-:W-:Y:S01]  /*3de60*/  IMAD.MOV.U32 R2, RZ, RZ, -0x35dec16 ;  /* 0xfca213eaff027424 */ /* 0x001fe200078e00ff */
[----:B------:R-:W-:Y:S01]  /*3de70*/  UMOV UR13, 0x3e5ade15 ;  /* 0x3e5ade15000d7882 */ /* 0x000fe20000000000 */
[----:B------:R-:W-:-:S15]  /*3de80*/  IMAD.MOV.U32 R3, RZ, RZ, 0x3e928af3 ;  /* 0x3e928af3ff037424 */ /* 0x000fde00078e00ff */
[----:B------:R-:W-:-:S15]  /*3de90*/  NOP ;  /* 0x0000000000007918 */ /* 0x000fde0000000000 */
[----:B------:R-:W-:-:S15]  /*3dea0*/  NOP ;  /* 0x0000000000007918 */ /* 0x000fde0000000000 */
[----:B------:R-:W-:-:S15]  /*3deb0*/  NOP ;  /* 0x0000000000007918 */ /* 0x000fde0000000000 */
[----:B---3--:R-:W0:Y:S01]  /*3dec0*/  DFMA R2, R4, UR12, R2 ;  /* 0x0000000c04027c2b */ /* 0x008e220008000002 */
        /* <DEDUP_REMOVED lines=85> */
[----:B------:R0:W3:Y:S02]  /*3e420*/  @!P0 DMUL R18, R2, R4 ;  /* 0x0000000402128228 */ /* 0x0000e40000000000 */
.L_x_4239:
[----:B------:R-:W-:Y:S05]  /*3e430*/  BSYNC.RECONVERGENT B0 ;  /* 0x0000000000007941 */ /* 0x000fea0003800200 */
.L_x_4238:
[----:B------:R-:W4:Y:S01]  /*3e440*/  DSETP.NEU.AND P0, PT, |R34|, +INF , PT ;  /* 0x7ff000002200742a */ /* 0x000f220003f0d200 */
[----:B------:R-:W-:Y:S04]  /*3e450*/  BSSY.RECONVERGENT B3, `(.L_x_4240) ;  /* 0x0000034000037945 */ /* 0x000fe80003800200 */
[----:B----4-:R-:W-:Y:S05]  /*3e460*/  @!P0 BRA `(.L_x_4241) ;  /* 0x0000000000c08947 */ /* 0x010fea0003800000 */
        /* <DEDUP_REMOVED lines=39> */
[----:B0-----:R0:W4:Y:S02]  /*3e6e0*/  DFMA R6, R4, -UR12, R6 ;  /* 0x8000000c04067c2b */ /* 0x0011240008000006 */
[----:B0---4-:R-:W-:Y:S05]  /*3e6f0*/  @!P0 BRA `(.L_x_4243) ;  /* 0x0000000000108947 */ /* 0x011fea0003800000 */
[----:B------:R-:W-:Y:S01]  /*3e700*/  IMAD.MOV.U32 R6, RZ, RZ, R34 ;  /* 0x000000ffff067224 */ /* 0x000fe200078e0022 */
[----:B------:R-:W-:Y:S01]  /*3e710*/  MOV R12, 0x3e740 ;  /* 0x0003e740000c7802 */ /* 0x000fe20000000f00 */
[----:B------:R-:W-:-:S07]  /*3e720*/  IMAD.MOV.U32 R15, RZ, RZ, R35 ;  /* 0x000000ffff0f7224 */ /* 0x000fce00078e0023 */
[----:B-123--:R-:W-:Y:S05]  /*3e730*/  CALL.REL.NOINC `($_ZN2at6native55_GLOBAL__N__de093ff9_22_ForeachBinaryOpList_cu_a911ec4325multi_tensor_apply_kernelINS1_18TensorListMetadataILi3EEENS1_24BinaryOpListAlphaFunctorIN3c107complexIdEELi3ELi2ELi2EEEJNS1_13power_functorIS8_EES8_EEEvT_T0_DpT1_$__internal_trig_reduction_slowpathd) ;  /* 0x00000720002c7944 */ /* 0x00efea0003c00000 */
.L_x_4243:
[----:B------:R-:W-:Y:S05]  /*3e740*/  BSYNC.RECONVERGENT B4 ;  /* 0x0000000000047941 */ /* 0x000fea0003800200 */
.L_x_4242:
[----:B------:R-:W-:Y:S01]  /*3e750*/  VIADD R0, R2, 0x1 ;  /* 0x0000000102007836 */ /* 0x000fe20000000000 */
[----:B------:R-:W-:Y:S06]  /*3e760*/  BRA `(.L_x_4244) ;  /* 0x0000000000087947 */ /* 0x000fec0003800000 */
.L_x_4241:
[----:B------:R4:W0:Y:S02]  /*3e770*/  DMUL R6, RZ, R34 ;  /* 0x00000022ff067228 */ /* 0x0008240000000000 */
[----:B0---4-:R-:W-:-:S07]  /*3e780*/  IMAD.MOV.U32 R0, RZ, RZ, 0x1 ;  /* 0x00000001ff007424 */ /* 0x011fce00078e00ff */
.L_x_4244:
[----:B------:R-:W-:Y:S05]  /*3e790*/  BSYNC.RECONVERGENT B3 ;  /* 0x0000000000037941 */ /* 0x000fea0003800200 */
.L_x_4240:
[----:B------:R-:W0:Y:S01]  /*3e7a0*/  LDCU.64 UR12, c[0x4][0xe8] ;  /* 0x01001d00ff0c77ac */ /* 0x000e220008000a00 */
[----:B------:R-:W-:-:S05]  /*3e7b0*/  IMAD.SHL.U32 R2, R0, 0x40, RZ ;  /* 0x0000004000027824 */ /* 0x000fca00078e00ff */
[----:B------:R-:W-:-:S04]  /*3e7c0*/  LOP3.LUT R2, R2, 0x40, RZ, 0xc0, !PT ;  /* 0x0000004002027812 */ /* 0x000fc800078ec0ff */
[----:B0-----:R-:W-:-:S05]  /*3e7d0*/  IADD3 R2, P0, PT, R2, UR12, RZ ;  /* 0x0000000c02027c10 */ /* 0x001fca000ff1e0ff */
[----:B------:R-:W-:-:S05]  /*3e7e0*/  IMAD.X R3, RZ, RZ, UR13, P0 ;  /* 0x0000000dff037e24 */ /* 0x000fca00080e06ff */
[----:B------:R-:W4:Y:S04]  /*3e7f0*/  LDG.E.128.CONSTANT R8, desc[UR16][R2.64] ;  /* 0x0000001002087981 */ /* 0x000f28000c1e9d00 */
[----:B------:R-:W5:Y:S04]  /*3e800*/  LDG.E.128.CONSTANT R12, desc[UR16][R2.64+0x10] ;  /* 0x00001010020c7981 */ /* 0x000f68000c1e9d00 */
[----:B------:R-:W2:Y:S01]  /*3e810*/  LDG.E.128.CONSTANT R36, desc[UR16][R2.64+0x20] ;  /* 0x0000201002247981 */ /* 0x000ea2000c1e9d00 */
[----:B------:R-:W-:Y:S01]  /*3e820*/  LOP3.LUT R16, R0, 0x1, RZ, 0xc0, !PT ;  /* 0x0000000100107812 */ /* 0x000fe200078ec0ff */
[----:B------:R-:W-:Y:S01]  /*3e830*/  IMAD.MOV.U32 R17, RZ, RZ, 0x3da8ff83 ;  /* 0x3da8ff83ff117424 */ /* 0x000fe200078e00ff */
[----:B------:R-:W4:Y:S01]  /*3e840*/  DMUL R4, R6, R6 ;  /* 0x0000000606047228 */ /* 0x000f220000000000 */
        /* <DEDUP_REMOVED lines=23> */
[----:B0-----:R-:W2:-:S15]  /*3e9c0*/  DFMA R8, R4, R8, R14 ;  /* 0x000000080408722b */ /* 0x001e9e000000000e */
        /* <DEDUP_REMOVED lines=77> */
[----:B-1-3--:R-:W-:Y:S05]  /*3eea0*/  CALL.REL.NOINC `($_ZN2at6native55_GLOBAL__N__de093ff9_22_ForeachBinaryOpList_cu_a911ec4325multi_tensor_apply_kernelINS1_18TensorListMetadataILi3EEENS1_24BinaryOpListAlphaFunctorIN3c107complexIdEELi3ELi2ELi2EEEJNS1_13power_functorIS8_EES8_EEEvT_T0_DpT1_$__internal_trig_reduction_slowpathd) ;  /* 0x0000071800507944 */ /* 0x00afea0003c00000 */
[----:B------:R-:W-:Y:S01]  /*3eeb0*/  IMAD.MOV.U32 R0, RZ, RZ, R2 ;  /* 0x000000ffff007224 */ /* 0x000fe200078e0002 */
[----:B------:R-:W-:Y:S06]  /*3eec0*/  BRA `(.L_x_4247) ;  /* 0x0000000000087947 */ /* 0x000fec0003800000 */
.L_x_4246:
[----:B------:R0:W2:Y:S02]  /*3eed0*/  DMUL R6, RZ, R34 ;  /* 0x00000022ff067228 */ /* 0x0000a40000000000 */
[----:B0-2---:R-:W-:-:S07]  /*3eee0*/  IMAD.MOV.U32 R0, RZ, RZ, RZ ;  /* 0x000000ffff007224 */ /* 0x005fce00078e00ff */
.L_x_4247:
[----:B------:R-:W-:Y:S05]  /*3eef0*/  BSYNC.RECONVERGENT B3 ;  /* 0x0000000000037941 */ /* 0x000fea0003800200 */
.L_x_4245:
[----:B------:R-:W0:Y:S01]  /*3ef00*/  LDCU.64 UR12, c[0x4][0xe8] ;  /* 0x01001d00ff0c77ac */ /* 0x000e220008000a00 */
[----:B------:R-:W-:-:S05]  /*3ef10*/  IMAD.SHL.U32 R2, R0, 0x40, RZ ;  /* 0x0000004000027824 */ /* 0x000fca00078e00ff */
[----:B------:R-:W-:-:S04]  /*3ef20*/  LOP3.LUT R2, R2, 0x40, RZ, 0xc0, !PT ;  /* 0x0000004002027812 */ /* 0x000fc800078ec0ff */
[----:B0-----:R-:W-:-:S05]  /*3ef30*/  IADD3 R2, P0, PT, R2, UR12, RZ ;  /* 0x0000000c02027c10 */ /* 0x001fca000ff1e0ff */
[----:B------:R-:W-:-:S05]  /*3ef40*/  IMAD.X R3, RZ, RZ, UR13, P0 ;  /* 0x0000000dff037e24 */ /* 0x000fca00080e06ff */
[----:B------:R-:W2:Y:S04]  /*3ef50*/  LDG.E.128.CONSTANT R8, desc[UR16][R2.64] ;  /* 0x0000001002087981 */ /* 0x000ea8000c1e9d00 */
[----:B------:R-:W4:Y:S04]  /*3ef60*/  LDG.E.128.CONSTANT R12, desc[UR16][R2.64+0x10] ;  /* 0x00001010020c7981 */ /* 0x000f28000c1e9d00 */
[----:B------:R-:W5:Y:S01]  /*3ef70*/  LDG.E.128.CONSTANT R36, desc[UR16][R2.64+0x20] ;  /* 0x0000201002247981 */ /* 0x000f62000c1e9d00 */
        /* <DEDUP_REMOVED lines=10> */
[----:B---3--:R-:W-:-:S15]  /*3f020*/  DMUL R32, R18, R32 ;  /* 0x0000002012207228 */ /* 0x008fde0000000000 */
        /* <DEDUP_REMOVED lines=52> */
[----:B------:R4:W0:Y:S02]  /*3f370*/  DMUL R34, R18, R34 ;  /* 0x0000002212227228 */ /* 0x0008240000000000 */
[----:B0---4-:R-:W-:Y:S05]  /*3f380*/  BRA `(.L_x_4248) ;  /* 0x0000003000147947 */ /* 0x011fea0003800000 */
.L_x_4237:
        /* <DEDUP_REMOVED lines=125> */
.L_x_4250:
[----:B------:R-:W-:Y:S05]  /*3fb60*/  BSYNC.RECONVERGENT B0 ;  /* 0x0000000000007941 */ /* 0x000fea0003800200 */
.L_x_4249:
[C---:B---3--:R-:W-:Y:S01]  /*3fb70*/  LEA.HI R0, R37.reuse, 0xffffff09, RZ, 0xc ;  /* 0xffffff0925007811 */ /* 0x048fe200078f60ff */
[----:B------:R-:W3:Y:S01]  /*3fb80*/  DSETP.NEU.AND P0, PT, |R34|, +INF , PT ;  /* 0x7ff000002200742a */ /* 0x000ee20003f0d200 */
        /* <DEDUP_REMOVED lines=12> */
[----:B---3--:R-:W-:Y:S06]  /*3fc50*/  @!P0 BRA `(.L_x_4252) ;  /* 0x0000000000c08947 */ /* 0x008fec0003800000 */
        /* <DEDUP_REMOVED lines=45> */
.L_x_4254:
[----:B------:R-:W-:Y:S05]  /*3ff30*/  BSYNC.RECONVERGENT B4 ;  /* 0x0000000000047941 */ /* 0x000fea0003800200 */
.L_x_4253:
[----:B------:R-:W-:Y:S01]  /*3ff40*/  VIADD R0, R2, 0x1 ;  /* 0x0000000102007836 */ /* 0x000fe20000000000 */
[----:B------:R-:W-:Y:S06]  /*3ff50*/  BRA `(.L_x_4255) ;  /* 0x0000000000087947 */ /* 0x000fec0003800000 */
.L_x_4252:
[----:B------:R0:W3:Y:S02]  /*3ff60*/  DMUL R6, RZ, R34 ;  /* 0x00000022ff067228 */ /* 0x0000e40000000000 */
[----:B0--3--:R-:W-:-:S07]  /*3ff70*/  IMAD.MOV.U32 R0, RZ, RZ, 0x1 ;  /* 0x00000001ff007424 */ /* 0x009fce00078e00ff */
.L_x_4255:
[----:B------:R-:W-:Y:S05]  /*3ff80*/  BSYNC.RECONVERGENT B3 ;  /* 0x0000000000037941 */ /* 0x000fea0003800200 */
.L_x_4251:
        /* <DEDUP_REMOVED lines=19> */
[----:B------:R-:W-:-:S15]  /*400c0*/  DSETP.NEU.AND P1, PT, |R34|, +INF , PT ;  /* 0x7ff000002200742a */ /* 0x000fde0003f2d200 */
        /* <DEDUP_REMOVED lines=57> */
[----:B0-----:R0:W3:Y:S02]  /*40460*/  DMUL R38, R18, R38 ;  /* 0x0000002612267228 */ /* 0x0010e40000000000 */
[----:B0--3--:R-:W-:Y:S05]  /*40470*/  @!P1 BRA `(.L_x_4257) ;  /* 0x0000000000b89947 */ /* 0x009fea0003800000 */
        /* <DEDUP_REMOVED lines=46> */
.L_x_4257:
[----:B------:R0:W3:Y:S02]  /*40760*/  DMUL R6, RZ, R34 ;  /* 0x00000022ff067228 */ /* 0x0000e40000000000 */
[----:B0--3--:R-:W-:-:S07]  /*40770*/  IMAD.MOV.U32 R0, RZ, RZ, RZ ;  /* 0x000000ffff007224 */ /* 0x009fce00078e00ff */
.L_x_4258:
[----:B------:R-:W-:Y:S05]  /*40780*/  BSYNC.RECONVERGENT B3 ;  /* 0x0000000000037941 */ /* 0x000fea0003800200 */
.L_x_4256:
        /* <DEDUP_REMOVED lines=11> */
[----:B------:R-:W-:Y:S01]  /*40840*/  IMAD.MOV.U32 R34, RZ, RZ, RZ ;  /* 0x000000ffff227224 */ /* 0x000fe200078e00ff */
[----:B------:R-:W-:Y:S01]  /*40850*/  ISETP.NE.U32.AND P0, PT, R16, 0x1, PT ;  /* 0x000000011000780c */ /* 0x000fe20003f05070 */
[----:B------:R-:W-:-:S02]  /*40860*/  IMAD.MOV.U32 R16, RZ, RZ, 0x20fd8164 ;  /* 0x20fd8164ff107424 */ /* 0x000fc400078e00ff */
[----:B------:R-:W-:Y:S01]  /*40870*/  IMAD.MOV.U32 R35, RZ, RZ, R33 ;  /* 0x000000ffff237224 */ /* 0x000fe200078e0021 */
        /* <DEDUP_REMOVED lines=68> */
[----:B0-----:R4:W0:Y:S02]  /*40cc0*/  DMUL R34, R34, R36 ;  /* 0x0000002422227228 */ /* 0x0018240000000000 */
[----:B0---4-:R-:W-:Y:S05]  /*40cd0*/  BRA `(.L_x_4248) ;  /* 0x0000001400c07947 */ /* 0x011fea0003800000 */
.L_x_4236:
        /* <DEDUP_REMOVED lines=10> */
.L_x_4259:
[----:B------:R-:W0:Y:S02]  /*40d80*/  DADD R32, R34, -R34 ;  /* 0x0000000022207229 */ /* 0x000e240000000822 */
[----:B0-----:R-:W-:Y:S02]  /*40d90*/  IMAD.MOV.U32 R34, RZ, RZ, R32 ;  /* 0x000000ffff227224 */ /* 0x001fe400078e0020 */
[----:B------:R-:W-:Y:S01]  /*40da0*/  IMAD.MOV.U32 R35, RZ, RZ, R33 ;  /* 0x000000ffff237224 */ /* 0x000fe200078e0021 */
[----:B------:R-:W-:Y:S06]  /*40db0*/  BRA `(.L_x_4248) ;  /* 0x0000001400887947 */ /* 0x000fec0003800000 */
.L_x_4235:
        /* <DEDUP_REMOVED lines=48> */
.L_x_4263:
[----:B------:R-:W-:Y:S05]  /*410c0*/  BSYNC.RECONVERGENT B4 ;  /* 0x0000000000047941 */ /* 0x000fea0003800200 */
.L_x_4262:
[----:B------:R-:W-:Y:S01]  /*410d0*/  VIADD R0, R2, 0x1 ;  /* 0x0000000102007836 */ /* 0x000fe20000000000 */
[----:B------:R-:W-:Y:S06]  /*410e0*/  BRA `(.L_x_4264) ;  /* 0x0000000000087947 */ /* 0x000fec0003800000 */
.L_x_4261:
[----:B------:R0:W3:Y:S02]  /*410f0*/  DMUL R6, RZ, R34 ;  /* 0x00000022ff067228 */ /* 0x0000e40000000000 */
[----:B0--3--:R-:W-:-:S07]  /*41100*/  IMAD.MOV.U32 R0, RZ, RZ, 0x1 ;  /* 0x00000001ff007424 */ /* 0x009fce00078e00ff */
.L_x_4264:
[----:B------:R-:W-:Y:S05]  /*41110*/  BSYNC.RECONVERGENT B3 ;  /* 0x0000000000037941 */ /* 0x000fea0003800200 */
.L_x_4260:
        /* <DEDUP_REMOVED lines=115> */
.L_x_4266:
[----:B------:R0:W3:Y:S02]  /*41850*/  DMUL R6, RZ, R34 ;  /* 0x00000022ff067228 */ /* 0x0000e40000000000 */
[----:B0--3--:R-:W-:-:S07]  /*41860*/  IMAD.MOV.U32 R0, RZ, RZ, RZ ;  /* 0x000000ffff007224 */ /* 0x009fce00078e00ff */
.L_x_4267:
[----:B------:R-:W-:Y:S05]  /*41870*/  BSYNC.RECONVERGENT B3 ;  /* 0x0000000000037941 */ /* 0x000fea0003800200 */
.L_x_4265:
        /* <DEDUP_REMOVED lines=64> */
.L_x_4234:
        /* <DEDUP_REMOVED lines=102> */
[----:B------:R-:W-:-:S15]  /*422e0*/  @!P1 LEA.HI R0, R8, R8, RZ, 0x1 ;  /* 0x0000000808009211 */ /* 0x000fde00078f08ff */
[----:B------:R-:W-:-:S15]  /*422f0*/  NOP ;  /* 0x0000000000007918 */ /* 0x000fde0000000000 */
[----:B------:R-:W-:-:S15]  /*42300*/  NOP ;  /* 0x0000000000007918 */ /* 0x000fde0000000000 */
[----:B------:R-:W-:-:S07]  /*42310*/  NOP ;  /* 0x0000000000007918 */ /* 0x000fce0000000000 */
[----:B------:R0:W3:Y:S02]  /*42320*/  DADD R4, R6, +INF ;  /* 0x7ff0000006047429 */ /* 0x0000e40000000000 */
[----:B0-----:R-:W-:Y:S02]  /*42330*/  @!P1 SHF.R.S32.HI R7, RZ, 0x1, R0 ;  /* 0x00000001ff079819 */ /* 0x001fe40000011400 */
[----:B---3--:R-:W-:Y:S01]  /*42340*/  FSEL R32, R4, RZ, P0 ;  /* 0x000000ff04207208 */ /* 0x008fe20000000000 */
[----:B------:R-:W-:Y:S01]  /*42350*/  @!P1 IMAD.MOV.U32 R4, RZ, RZ, RZ ;  /* 0x000000ffff049224 */ /* 0x000fe200078e00ff */
[----:B------:R-:W-:Y:S01]  /*42360*/  FSEL R33, R5, RZ, P0 ;  /* 0x000000ff05217208 */ /* 0x000fe20000000000 */
[----:B------:R-:W-:Y:S02]  /*42370*/  @!P1 IMAD.IADD R8, R8, 0x1, -R7 ;  /* 0x0000000108089824 */ /* 0x000fe400078e0a07 */
[----:B------:R-:W-:-:S03]  /*42380*/  @!P1 IMAD R3, R7, 0x100000, R3 ;  /* 0x0010000007039824 */ /* 0x000fc600078e0203 */
[----:B------:R-:W-:-:S15]  /*42390*/  @!P1 LEA R5, R8, 0x3ff00000, 0x14 ;  /* 0x3ff0000008059811 */ /* 0x000fde00078ea0ff */
[----:B------:R-:W-:-:S15]  /*423a0*/  NOP ;  /* 0x0000000000007918 */ /* 0x000fde0000000000 */
[----:B------:R-:W-:-:S15]  /*423b0*/  NOP ;  /* 0x0000000000007918 */ /* 0x000fde0000000000 */
[----:B------:R-:W-:-:S07]  /*423c0*/  NOP ;  /* 0x0000000000007918 */ /* 0x000fce0000000000 */
[----:B------:R0:W3:Y:S02]  /*423d0*/  @!P1 DMUL R32, R2, R4 ;  /* 0x0000000402209228 */ /* 0x0000e40000000000 */
.L_x_4248:
[----:B------:R-:W-:Y:S05]  /*423e0*/  BSYNC.RECONVERGENT B2 ;  /* 0x0000000000027941 */ /* 0x000fea0003800200 */
.L_x_4233:
[----:B------:R-:W0:Y:S01]  /*423f0*/  LDCU.128 UR20, c[0x0][0xfd0] ;  /* 0x0001fa00ff1477ac */ /* 0x000e220008000c00 */
[----:B------:R-:W4:Y:S01]  /*42400*/  DSETP.NAN.AND P0, PT, R30, R30, PT ;  /* 0x0000001e1e00722a */ /* 0x000f220003f08000 */
        /* <DEDUP_REMOVED lines=10> */
[----:B----4-:R-:W-:-:S15]  /*424b0*/  DSETP.NAN.OR P0, PT, R28, R28, P0 ;  /* 0x0000001c1c00722a */ /* 0x010fde0000708400 */
[----:B------:R-:W-:-:S15]  /*424c0*/  NOP ;  /* 0x0000000000007918 */ /* 0x000fde0000000000 */
[----:B------:R-:W-:-:S15]  /*424d0*/  NOP ;  /* 0x0000000000007918 */ /* 0x000fde0000000000 */
[----:B------:R-:W-:-:S15]  /*424e0*/  NOP ;  /* 0x0000000000007918 */ /* 0x000fde0000000000 */
[----:B------:R-:W-:-:S04]  /*424f0*/  NOP ;  /* 0x0000000000007918 */ /* 0x000fc80000000000 */
[----:B------:R-:W4:-:S15]  /*42500*/  DMUL R26, R26, UR20 ;  /* 0x000000141a1a7c28 */ /* 0x000f1e0008000000 */
        /* <DEDUP_REMOVED lines=9> */
[----:B----4-:R4:W0:Y:S02]  /*425a0*/  DFMA R24, R24, UR22, R26 ;  /* 0x0000001618187c2b */ /* 0x010824000800001a */
[----:B0---4-:R-:W-:Y:S05]  /*425b0*/  @P0 BRA `(.L_x_4269) ;  /* 0x000000f0008c0947 */ /* 0x011fea0003800000 */
        /* <DEDUP_REMOVED lines=46> */
[----:B------:R0:W4:Y:S01]  /*428a0*/  DSETP.GEU.AND P0, PT, R4, UR12, PT ;  /* 0x0000000c04007e2a */ /* 0x000122000bf0e000 */
        /* <DEDUP_REMOVED lines=8> */
[----:B----4-:R-:W0:Y:S02]  /*42930*/  DSETP.GT.OR P0, PT, R4, UR12, !P0 ;  /* 0x0000000c04007e2a */ /* 0x010e24000c704400 */
        /* <DEDUP_REMOVED lines=78> */
[----:B0-----:R0:W4:Y:S02]  /*42e20*/  DFMA R10, -R4, R8, 1 ;  /* 0x3ff00000040a742b */ /* 0x0011240000000108 */
[----:B0-----:R-:W-:Y:S02]  /*42e30*/  IMAD.MOV.U32 R4, RZ, RZ, -0x748574fc ;  /* 0x8b7a8b04ff047424 */ /* 0x001fe400078e00ff */
[----:B------:R-:W-:-:S15]  /*42e40*/  IMAD.MOV.U32 R5, RZ, RZ, 0x3ed0ee25 ;  /* 0x3ed0ee25ff057424 */ /* 0x000fde00078e00ff */
        /* <DEDUP_REMOVED lines=99> */
[----:B------:R-:W4:Y:S01]  /*43480*/  DFMA R4, R12, R4, UR12 ;  /* 0x0000000c0c047e2b */ /* 0x000f220008000004 */
        /* <DEDUP_REMOVED lines=11> */
[----:B----4-:R-:W0:-:S15]  /*43540*/  DMUL R4, R12, R4 ;  /* 0x000000040c047228 */ /* 0x010e1e0000000000 */
        /* <DEDUP_REMOVED lines=25> */
[----:B0---4-:R-:W-:Y:S05]  /*436e0*/  BRA `(.L_x_4276) ;  /* 0x00000008000c7947 */ /* 0x011fea0003800000 */
.L_x_4275:
        /* <DEDUP_REMOVED lines=53> */
.L_x_4278:
[----:B------:R-:W-:Y:S05]  /*43a40*/  BSYNC.RECONVERGENT B3 ;  /* 0x0000000000037941 */ /* 0x000fea0003800200 */
.L_x_4277:
        /* <DEDUP_REMOVED lines=76> */
[----:B0-----:R0:W4:Y:S02]  /*43f10*/  DADD R14, R14, R8 ;  /* 0x000000000e0e7229 */ /* 0x0011240000000008 */
.L_x_4276:
[----:B------:R-:W-:Y:S05]  /*43f20*/  BSYNC.RECONVERGENT B2 ;  /* 0x0000000000027941 */ /* 0x000fea0003800200 */
.L_x_4274:
[----:B------:R-:W5:Y:S01]  /*43f30*/  MUFU.RCP64H R5, R19 ;  /* 0x0000001300057308 */ /* 0x000f620000001800 */
[----:B------:R-:W-:Y:S01]  /*43f40*/  IMAD.MOV.U32 R4, RZ, RZ, 0x1 ;  /* 0x00000001ff047424 */ /* 0x000fe200078e00ff */
[----:B------:R-:W-:Y:S01]  /*43f50*/  FSETP.GEU.AND P2, PT, |R17|, 6.5827683646048100446e-37, PT ;  /* 0x036000001100780b */ /* 0x000fe20003f4e200 */
[----:B------:R-:W-:Y:S01]  /*43f60*/  BSSY.RECONVERGENT B2, `(.L_x_4279) ;  /* 0x0000033000027945 */ /* 0x000fe20003800200 */
[----:B------:R-:W-:-:S15]  /*43f70*/  DSETP.GEU.AND P1, PT, |R28|, |R30|, PT ;  /* 0x4000001e1c00722a */ /* 0x000fde0003f2e200 */
[----:B------:R-:W-:-:S15]  /*43f80*/  NOP ;  /* 0x0000000000007918 */ /* 0x000fde0000000000 */
[----:B------:R-:W-:-:S15]  /*43f90*/  NOP ;  /* 0x0000000000007918 */ /* 0x000fde0000000000 */
[----:B------:R-:W-:-:S15]  /*43fa0*/  NOP ;  /* 0x0000000000007918 */ /* 0x000fde0000000000 */
[----:B------:R-:W-:-:S04]  /*43fb0*/  NOP ;  /* 0x0000000000007918 */ /* 0x000fc80000000000 */
[----:B-----5:R-:W5:-:S15]  /*43fc0*/  DFMA R6, -R18, R4, 1 ;  /* 0x3ff000001206742b */ /* 0x020f5e0000000104 */
[----:B------:R-:W-:-:S15]  /*43fd0*/  NOP ;  /* 0x0000000000007918 */ /* 0x000fde0000000000 */
[----:B------:R-:W-:-:S15]  /*43fe0*/  NOP ;  /* 0x0000000000007918 */ /* 0x000fde0000000000 */
[----:B------:R-:W-:-:S15]  /*43ff0*/  NOP ;  /* 0x0000000000007918 */ /* 0x000fde0000000000 */
[----:B------:R-:W-:-:S04]  /*44000*/  NOP ;  /* 0x0000000000007918 */ /* 0x000fc80000000000 */
[----:B-----5:R-:W5:-:S15]  /*44010*/  DFMA R6, R6, R6, R6 ;  /* 0x000000060606722b */ /* 0x020f5e0000000006 */
        /* <DEDUP_REMOVED lines=19> */
[----:B-----5:R-:W5:-:S15]  /*44150*/  DMUL R54, R16, R4 ;  /* 0x0000000410367228 */ /* 0x020f5e0000000000 */
[----:B------:R-:W-:-:S15]  /*44160*/  NOP ;  /* 0x0000000000007918 */ /* 0x000fde0000000000 */
[----:B------:R-:W-:-:S15]  /*44170*/  NOP ;  /* 0x0000000000007918 */ /* 0x000fde0000000000 */
[----:B------:R-:W-:-:S15]  /*44180*/  NOP ;  /* 0x0000000000007918 */ /* 0x000fde0000000000 */
[----:B------:R-:W-:-:S04]  /*44190*/  NOP ;  /* 0x0000000000007918 */ /* 0x000fc80000000000 */
[----:B-----5:R-:W5:-:S15]  /*441a0*/  DFMA R6, -R18, R54, R16 ;  /* 0x000000361206722b */ /* 0x020f5e0000000110 */
[----:B------:R-:W-:-:S15]  /*441b0*/  NOP ;  /* 0x0000000000007918 */ /* 0x000fde0000000000 */
[----:B------:R-:W-:-:S15]  /*441c0*/  NOP ;  /* 0x0000000000007918 */ /* 0x000fde0000000000 */
[----:B------:R-:W-:-:S15]  /*441d0*/  NOP ;  /* 0x0000000000007918 */ /* 0x000fde0000000000 */
[----:B------:R-:W-:-:S04]  /*441e0*/  NOP ;  /* 0x0000000000007918 */ /* 0x000fc80000000000 */
[----:B-----5:R-:W5:Y:S02]  /*441f0*/  DFMA R54, R4, R6, R54 ;  /* 0x000000060436722b */ /* 0x020f640000000036 */
[----:B-----5:R-:W-:-:S05]  /*44200*/  FFMA R0, RZ, R19, R55 ;  /* 0x00000013ff007223 */ /* 0x020fca0000000037 */
[----:B------:R-:W-:-:S13]  /*44210*/  FSETP.GT.AND P0, PT, |R0|, 1.469367938527859385e-39, PT ;  /* 0x001000000000780b */ /* 0x000fda0003f04200 */
[----:B------:R-:W-:Y:S05]  /*44220*/  @P0 BRA P2, `(.L_x_4280) ;  /* 0x0000000000180947 */ /* 0x000fea0001000000 */
[----:B------:R-:W-:Y:S01]  /*44230*/  IMAD.MOV.U32 R4, RZ, RZ, R16 ;  /* 0x000000ffff047224 */ /* 0x000fe200078e0010 */
[----:B------:R-:W-:Y:S01]  /*44240*/  MOV R0, 0x44290 ;  /* 0x0004429000007802 */ /* 0x000fe20000000f00 */
[----:B------:R-:W-:Y:S02]  /*44250*/  IMAD.MOV.U32 R5, RZ, RZ, R17 ;  /* 0x000000ffff057224 */ /* 0x000fe400078e0011 */
[----:B------:R-:W-:Y:S02]  /*44260*/  IMAD.MOV.U32 R6, RZ, RZ, R18 ;  /* 0x000000ffff067224 */ /* 0x000fe400078e0012 */
[----:B------:R-:W-:-:S07]  /*44270*/  IMAD.MOV.U32 R7, RZ, RZ, R19 ;  /* 0x000000ffff077224 */ /* 0x000fce00078e0013 */
[----:B01234-:R-:W-:Y:S05]  /*44280*/  CALL.REL.NOINC `($__internal_145_$__cuda_sm20_div_rn_f64_full) ;  /* 0x000006bc00487944 */ /* 0x01ffea0003c00000 */
.L_x_4280:
[----:B------:R-:W-:Y:S05]  /*44290*/  BSYNC.RECONVERGENT B2 ;  /* 0x0000000000027941 */ /* 0x000fea0003800200 */
.L_x_4279:
[----:B------:R-:W-:Y:S01]  /*442a0*/  IMAD.MOV.U32 R6, RZ, RZ, -0x2449a4b7 ;  /* 0xdbb65b49ff067424 */ /* 0x000fe200078e00ff */
[----:B------:R-:W-:Y:S01]  /*442b0*/  UMOV UR12, 0x2a25ff7e ;  /* 0x2a25ff7e000c7882 */ /* 0x000fe20000000000 */
[----:B------:R-:W-:Y:S01]  /*442c0*/  IMAD.MOV.U32 R7, RZ, RZ, 0x3f2d3b63 ;  /* 0x3f2d3b63ff077424 */ /* 0x000fe200078e00ff */
[----:B------:R-:W-:Y:S01]  /*442d0*/  UMOV UR13, 0x3ef53e1d ;  /* 0x3ef53e1d000d7882 */ /* 0x000fe20000000000 */
[----:B------:R-:W5:Y:S01]  /*442e0*/  DMUL R4, R54, R54 ;  /* 0x0000003636047228 */ /* 0x000f620000000000 */
        /* <DEDUP_REMOVED lines=8> */
[----:B-----5:R-:W0:Y:S01]  /*44370*/  DFMA R6, R4, -UR12, R6 ;  /* 0x8000000c04067c2b */ /* 0x020e220008000006 */
        /* <DEDUP_REMOVED lines=123> */
[----:B0-----:R0:W5:Y:S02]  /*44b30*/  DMUL R6, R4, R6 ;  /* 0x0000000604067228 */ /* 0x0011640000000000 */
[----:B0-----:R-:W-:Y:S02]  /*44b40*/  @P1 IMAD.MOV.U32 R4, RZ, RZ, 0x54442d18 ;  /* 0x54442d18ff041424 */ /* 0x001fe400078e00ff */
[----:B------:R-:W-:-:S15]  /*44b50*/  @P1 IMAD.MOV.U32 R5, RZ, RZ, 0x400921fb ;  /* 0x400921fbff051424 */ /* 0x000fde00078e00ff */
[----:B------:R-:W-:-:S15]  /*44b60*/  NOP ;  /* 0x0000000000007918 */ /* 0x000fde0000000000 */
[----:B------:R-:W-:-:S15]  /*44b70*/  NOP ;  /* 0x0000000000007918 */ /* 0x000fde0000000000 */
[----:B------:R-:W-:-:S15]  /*44b80*/  NOP ;  /* 0x0000000000007918 */ /* 0x000fde0000000000 */
[----:B-----5:R-:W0:-:S15]  /*44b90*/  DFMA R54, R6, R54, R54 ;  /* 0x000000360636722b */ /* 0x020e1e0000000036 */
        /* <DEDUP_REMOVED lines=23> */
[----:B0-----:R-:W-:Y:S05]  /*44d10*/  @!P3 BRA `(.L_x_4282) ;  /* 0x000000000020b947 */ /* 0x001fea0003800000 */
        /* <DEDUP_REMOVED lines=8> */
.L_x_4282:
[----:B------:R-:W-:Y:S02]  /*44da0*/  FSEL R4, RZ, 3.37028055040000000000e+12, P0 ;  /* 0x54442d18ff047808 */ /* 0x000fe40000000000 */
[----:B------:R-:W-:-:S07]  /*44db0*/  FSEL R5, RZ, 2.1426990032196044922, P0 ;  /* 0x400921fbff057808 */ /* 0x000fce0000000000 */
.L_x_4283:
[----:B------:R-:W-:Y:S05]  /*44dc0*/  BSYNC.RECONVERGENT B0 ;  /* 0x0000000000007941 */ /* 0x000fea0003800200 */
.L_x_4281:
[----:B------:R0:W5:Y:S02]  /*44dd0*/  DADD R28, |R28|, |R30| ;  /* 0x000000001c1c7229 */ /* 0x000164000000061e */
[----:B0-----:R-:W-:-:S15]  /*44de0*/  LOP3.LUT R31, R5, 0x80000000, R31, 0xb8, !PT ;  /* 0x80000000051f7812 */ /* 0x001fde00078eb81f */
[----:B------:R-:W-:-:S15]  /*44df0*/  NOP ;  /* 0x0000000000007918 */ /* 0x000fde0000000000 */
[----:B------:R-:W-:-:S15]  /*44e00*/  NOP ;  /* 0x0000000000007918 */ /* 0x000fde0000000000 */
[----:B------:R-:W-:-:S15]  /*44e10*/  NOP ;  /* 0x0000000000007918 */ /* 0x000fde0000000000 */
[----:B------:R-:W-:-:S02]  /*44e20*/  NOP ;  /* 0x0000000000007918 */ /* 0x000fc40000000000 */
[----:B-----5:R-:W0:Y:S02]  /*44e30*/  DSETP.NAN.AND P0, PT, R28, R28, PT ;  /* 0x0000001c1c00722a */ /* 0x020e240003f08000 */
[----:B0-----:R-:W-:Y:S02]  /*44e40*/  FSEL R4, R28, R4, P0 ;  /* 0x000000041c047208 */ /* 0x001fe40000000000 */
[----:B------:R-:W-:-:S15]  /*44e50*/  FSEL R5, R29, R31, P0 ;  /* 0x0000001f1d057208 */ /* 0x000fde0000000000 */
[----:B------:R-:W-:-:S15]  /*44e60*/  NOP ;  /* 0x0000000000007918 */ /* 0x000fde0000000000 */
[----:B------:R-:W-:-:S15]  /*44e70*/  NOP ;  /* 0x0000000000007918 */ /* 0x000fde0000000000 */
[----:B------:R-:W-:-:S15]  /*44e80*/  NOP ;  /* 0x0000000000007918 */ /* 0x000fde0000000000 */
[----:B----4-:R-:W0:Y:S02]  /*44e90*/  DMUL R14, R14, 0.5 ;  /* 0x3fe000000e0e7828 */ /* 0x010e240000000000 */
[----:B0-----:R-:W-:Y:S05]  /*44ea0*/  BRA `(.L_x_4284) ;  /* 0x000000e800087947 */ /* 0x001fea0003800000 */
.L_x_4273:
        /* <DEDUP_REMOVED lines=21> */
[----:B------:R-:W4:Y:S02]  /*45000*/  @!P0 DMUL R4, R4, 1.80143985094819840000e+16 ;  /* 0x4350000004048828 */ /* 0x000f240000000000 */
[----:B----4-:R-:W-:Y:S02]  /*45010*/  @!P0 IMAD.MOV.U32 R0, RZ, RZ, R5 ;  /* 0x000000ffff008224 */ /* 0x010fe400078e0005 */
        /* <DEDUP_REMOVED lines=39> */
[----:B0-----:R0:W4:Y:S02]  /*45290*/  DFMA R54, R6, R8, R54 ;  /* 0x000000080636722b */ /* 0x0011240000000036 */
[----:B0-----:R-:W-:Y:S02]  /*452a0*/  VIADD R6, R0, 0xffffffff ;  /* 0xffffffff00067836 */ /* 0x001fe40000000000 */
[----:B----4-:R-:W-:Y:S01]  /*452b0*/  FFMA R8, RZ, R19, R55 ;  /* 0x00000013ff087223 */ /* 0x010fe20000000037 */
        /* <DEDUP_REMOVED lines=183> */
.L_x_4287:
[----:B------:R-:W-:Y:S05]  /*45e30*/  BSYNC.RECONVERGENT B0 ;  /* 0x0000000000007941 */ /* 0x000fea0003800200 */
.L_x_4286:
[----:B------:R-:W-:Y:S04]  /*45e40*/  BSSY.RECONVERGENT B2, `(.L_x_4288) ;  /* 0x0000008000027945 */ /* 0x000fe80003800200 */
[----:B------:R-:W-:Y:S05]  /*45e50*/  @P4 BRA P5, `(.L_x_4289) ;  /* 0x0000000000184947 */ /* 0x000fea0002800000 */
[----:B0-----:R-:W-:Y:S01]  /*45e60*/  IMAD.MOV.U32 R4, RZ, RZ, R16 ;  /* 0x000000ffff047224 */ /* 0x001fe200078e0010 */
[----:B------:R-:W-:Y:S01]  /*45e70*/  MOV R0, 0x45ec0 ;  /* 0x00045ec000007802 */ /* 0x000fe20000000f00 */
[----:B------:R-:W-:Y:S02]  /*45e80*/  IMAD.MOV.U32 R5, RZ, RZ, R17 ;  /* 0x000000ffff057224 */ /* 0x000fe400078e0011 */
[----:B------:R-:W-:Y:S02]  /*45e90*/  IMAD.MOV.U32 R6, RZ, RZ, R18 ;  /* 0x000000ffff067224 */ /* 0x000fe400078e0012 */
[----:B------:R-:W-:-:S07]  /*45ea0*/  IMAD.MOV.U32 R7, RZ, RZ, R19 ;  /* 0x000000ffff077224 */ /* 0x000fce00078e0013 */
[----:B-1234-:R-:W-:Y:S05]  /*45eb0*/  CALL.REL.NOINC `($__internal_145_$__cuda_sm20_div_rn_f64_full) ;  /* 0x000006a0003c7944 */ /* 0x01efea0003c00000 */
.L_x_4289:
[----:B------:R-:W-:Y:S05]  /*45ec0*/  BSYNC.RECONVERGENT B2 ;  /* 0x0000000000027941 */ /* 0x000fea0003800200 */
.L_x_4288:
        /* <DEDUP_REMOVED lines=176> */
.L_x_4291:
[----:B------:R-:W-:Y:S02]  /*469d0*/  FSEL R4, RZ, 3.37028055040000000000e+12, P0 ;  /* 0x54442d18ff047808 */ /* 0x000fe40000000000 */
[----:B------:R-:W-:-:S07]  /*469e0*/  FSEL R5, RZ, 2.1426990032196044922, P0 ;  /* 0x400921fbff057808 */ /* 0x000fce0000000000 */
.L_x_4292:
[----:B------:R-:W-:Y:S05]  /*469f0*/  BSYNC.RECONVERGENT B0 ;  /* 0x0000000000007941 */ /* 0x000fea0003800200 */
.L_x_4290:
        /* <DEDUP_REMOVED lines=14> */
.L_x_4285:
[----:B------:R-:W-:Y:S01]  /*46ae0*/  LOP3.LUT R7, R19, 0xfffffff8, RZ, 0xc0, !PT ;  /* 0xfffffff813077812 */ /* 0x000fe200078ec0ff */
[----:B------:R-:W-:Y:S01]  /*46af0*/  IMAD.MOV.U32 R8, RZ, RZ, R18 ;  /* 0x000000ffff087224 */ /* 0x000fe200078e0012 */
[----:B------:R-:W-:Y:S01]  /*46b00*/  BSSY.RECONVERGENT B0, `(.L_x_4293) ;  /* 0x00000e8000007945 */ /* 0x000fe20003800200 */
[----:B------:R-:W-:Y:S02]  /*46b10*/  IMAD.MOV.U32 R9, RZ, RZ, R19 ;  /* 0x000000ffff097224 */ /* 0x000fe400078e0013 */
[----:B------:R-:W-:Y:S02]  /*46b20*/  IMAD.MOV.U32 R6, RZ, RZ, RZ ;  /* 0x000000ffff067224 */ /* 0x000fe400078e00ff */
[----:B------:R-:W-:Y:S02]  /*46b30*/  IMAD.MOV.U32 R10, RZ, RZ, R16 ;  /* 0x000000ffff0a7224 */ /* 0x000fe400078e0010 */
[----:B------:R-:W-:Y:S02]  /*46b40*/  IMAD.MOV.U32 R11, RZ, RZ, R17 ;  /* 0x000000ffff0b7224 */ /* 0x000fe400078e0011 */
        /* <DEDUP_REMOVED lines=11> */
[----:B----4-:R-:W-:-:S15]  /*46c00*/  LOP3.LUT R7, R17, 0xfffffff8, RZ, 0xc0, !PT ;  /* 0xfffffff811077812 */ /* 0x010fde00078ec0ff */
[----:B------:R-:W-:-:S15]  /*46c10*/  NOP ;  /* 0x0000000000007918 */ /* 0x000fde0000000000 */
[----:B------:R-:W-:-:S15]  /*46c20*/  NOP ;  /* 0x0000000000007918 */ /* 0x000fde0000000000 */
[----:B------:R-:W-:-:S15]  /*46c30*/  NOP ;  /* 0x0000000000007918 */ /* 0x000fde0000000000 */
[----:B------:R-:W-:-:S02]  /*46c40*/  NOP ;  /* 0x0000000000007918 */ /* 0x000fc40000000000 */
[----:B------:R-:W4:-:S15]  /*46c50*/  DADD R10, -R6, R10 ;  /* 0x00000000060a7229 */ /* 0x000f1e000000010a */
        /* <DEDUP_REMOVED lines=9> */
[----:B------:R0:W5:Y:S02]  /*46cf0*/  DADD R18, R6, R6 ;  /* 0x0000000006127229 */ /* 0x0001640000000006 */
[----:B0-----:R-:W-:-:S15]  /*46d00*/  LOP3.LUT R7, R9, 0xfffffff8, RZ, 0xc0, !PT ;  /* 0xfffffff809077812 */ /* 0x001fde00078ec0ff */
[----:B------:R-:W-:-:S15]  /*46d10*/  NOP ;  /* 0x0000000000007918 */ /* 0x000fde0000000000 */
[----:B------:R-:W-:-:S15]  /*46d20*/  NOP ;  /* 0x0000000000007918 */ /* 0x000fde0000000000 */
[----:B------:R-:W-:-:S15]  /*46d30*/  NOP ;  /* 0x0000000000007918 */ /* 0x000fde0000000000 */
[----:B------:R-:W-:-:S02]  /*46d40*/  NOP ;  /* 0x0000000000007918 */ /* 0x000fc40000000000 */
[----:B------:R4:W-:Y:S02]  /*46d50*/  DADD R16, R8, -R6 ;  /* 0x0000000008107229 */ /* 0x0009e40000000806 */
[----:B----4-:R-:W-:Y:S01]  /*46d60*/  LOP3.LUT R9, R11, 0xfffffff8, RZ, 0xc0, !PT ;  /* 0xfffffff80b097812 */ /* 0x010fe200078ec0ff */
        /* <DEDUP_REMOVED lines=25> */
[----:B-----5:R-:W-:-:S15]  /*46f00*/  DMUL R46, R8, R18 ;  /* 0x00000012082e7228 */ /* 0x020fde0000000000 */
        /* <DEDUP_REMOVED lines=9> */
[----:B------:R-:W4:-:S15]  /*46fa0*/  DADD R36, R8, R8 ;  /* 0x0000000008247229 */ /* 0x000f1e0000000008 */
[----:B------:R-:W-:-:S15]  /*46fb0*/  NOP ;  /* 0x0000000000007918 */ /* 0x000fde0000000000 */
[----:B------:R-:W-:-:S15]  /*46fc0*/  NOP ;  /* 0x0000000000007918 */ /* 0x000fde0000000000 */
[----:B------:R-:W-:-:S15]  /*46fd0*/  NOP ;  /* 0x0000000000007918 */ /* 0x000fde0000000000 */
[----:B------:R-:W-:-:S04]  /*46fe0*/  NOP ;  /* 0x0000000000007918 */ /* 0x000fc80000000000 */
[----:B0-----:R0:W0:-:S15]  /*46ff0*/  DMUL R10, R16, R6 ;  /* 0x00000006100a7228 */ /* 0x00101e0000000000 */
        /* <DEDUP_REMOVED lines=19> */
[----:B----4-:R4:W0:-:S15]  /*47130*/  DMUL R18, R26, R36 ;  /* 0x000000241a127228 */ /* 0x01081e0000000000 */
[----:B------:R-:W-:-:S15]  /*47140*/  NOP ;  /* 0x0000000000007918 */ /* 0x000fde0000000000 */
[----:B------:R-:W-:-:S15]  /*47150*/  NOP ;  /* 0x0000000000007918 */ /* 0x000fde0000000000 */
[----:B------:R-:W-:-:S15]  /*47160*/  NOP ;  /* 0x0000000000007918 */ /* 0x000fde0000000000 */
[----:B------:R-:W-:-:S04]  /*47170*/  NOP ;  /* 0x0000000000007918 */ /* 0x000fc80000000000 */
[----:B------:R4:W0:Y:S02]  /*47180*/  DMUL R16, R26, R26 ;  /* 0x0000001a1a107228 */ /* 0x0008240000000000 */
.L_x_4294:
[----:B------:R-:W0:Y:S02]  /*47190*/  DSETP.GEU.AND P6, PT, R4, R38, PT ;  /* 0x000000260400722a */ /* 0x000e240003fce000 */
[----:B0---4-:R-:W-:Y:S02]  /*471a0*/  FSEL R26, R38, R4, P6 ;  /* 0x00000004261a7208 */ /* 0x011fe40003000000 */
        /* <DEDUP_REMOVED lines=57> */
[----:B------:R-:W-:Y:S02]  /*47540*/  FSEL R49, R53, R15, P5 ;  /* 0x0000000f35317208 */ /* 0x000fe40002800000 */
[----:B------:R-:W-:-:S15]  /*47550*/  FSEL R51, R5, R9, P4 ;  /* 0x0000000905337208 */ /* 0x000fde0002000000 */
[----:B------:R-:W-:-:S15]  /*47560*/  NOP ;  /* 0x0000000000007918 */ /* 0x000fde0000000000 */
[----:B------:R-:W-:-:S15]  /*47570*/  NOP ;  /* 0x0000000000007918 */ /* 0x000fde0000000000 */
[----:B------:R-:W-:-:S09]  /*47580*/  NOP ;  /* 0x0000000000007918 */ /* 0x000fd20000000000 */
        /* <DEDUP_REMOVED lines=23> */
[----:B------:R0:W4:Y:S02]  /*47700*/  DSETP.GEU.AND P2, PT, R4, R8, P2 ;  /* 0x000000080400722a */ /* 0x000124000174e000 */
[----:B0-----:R-:W-:Y:S01]  /*47710*/  FSEL R8, R26, R10, P3 ;  /* 0x0000000a1a087208 */ /* 0x001fe20001800000 */
[----:B------:R-:W-:Y:S01]  /*47720*/  IMAD.MOV.U32 R4, RZ, RZ, R56 ;  /* 0x000000ffff047224 */ /* 0x000fe200078e0038 */
[----:B------:R-:W-:Y:S01]  /*47730*/  FSEL R9, R27, R11, P3 ;  /* 0x0000000b1b097208 */ /* 0x000fe20001800000 */
[----:B------:R-:W-:-:S15]  /*47740*/  IMAD.MOV.U32 R5, RZ, RZ, R57 ;  /* 0x000000ffff057224 */ /* 0x000fde00078e0039 */
[----:B------:R-:W-:-:S15]  /*47750*/  NOP ;  /* 0x0000000000007918 */ /* 0x000fde0000000000 */
[----:B------:R-:W-:-:S15]  /*47760*/  NOP ;  /* 0x0000000000007918 */ /* 0x000fde0000000000 */
[----:B------:R-:W-:-:S14]  /*47770*/  NOP ;  /* 0x0000000000007918 */ /* 0x000fdc0000000000 */
[----:B----4-:R0:W4:Y:S02]  /*47780*/  DSETP.GEU.AND P2, PT, R26, R10, P2 ;  /* 0x0000000a1a00722a */ /* 0x010124000174e000 */
[----:B0-----:R-:W-:Y:S02]  /*47790*/  FSEL R10, R36, R18, P5 ;  /* 0x00000012240a7208 */ /* 0x001fe40002800000 */
[----:B------:R-:W-:-:S15]  /*477a0*/  FSEL R11, R37, R19, P5 ;  /* 0x00000013250b7208 */ /* 0x000fde0002800000 */
[----:B------:R-:W-:-:S15]  /*477b0*/  NOP ;  /* 0x0000000000007918 */ /* 0x000fde0000000000 */
[----:B------:R-:W-:-:S15]  /*477c0*/  NOP ;  /* 0x0000000000007918 */ /* 0x000fde0000000000 */
[----:B------:R-:W-:-:S15]  /*477d0*/  NOP ;  /* 0x0000000000007918 */ /* 0x000fde0000000000 */
[----:B----4-:R0:W4:Y:S02]  /*477e0*/  DSETP.GEU.AND P2, PT, R36, R18, P2 ;  /* 0x000000122400722a */ /* 0x010124000174e000 */
[----:B0-----:R-:W-:Y:S02]  /*477f0*/  FSEL R18, R14, R6, P6 ;  /* 0x000000060e127208 */ /* 0x001fe40003000000 */
[----:B------:R-:W-:-:S15]  /*47800*/  FSEL R19, R15, R7, P6 ;  /* 0x000000070f137208 */ /* 0x000fde0003000000 */
[----:B------:R-:W-:-:S15]  /*47810*/  NOP ;  /* 0x0000000000007918 */ /* 0x000fde0000000000 */
[----:B------:R-:W-:-:S15]  /*47820*/  NOP ;  /* 0x0000000000007918 */ /* 0x000fde0000000000 */
[----:B------:R-:W-:-:S15]  /*47830*/  NOP ;  /* 0x0000000000007918 */ /* 0x000fde0000000000 */
[----:B----4-:R0:W4:Y:S02]  /*47840*/  DSETP.GEU.AND P2, PT, R14, R6, P2 ;  /* 0x000000060e00722a */ /* 0x010124000174e000 */
[----:B0-----:R-:W-:Y:S02]  /*47850*/  IMAD.MOV.U32 R14, RZ, RZ, R54 ;  /* 0x000000ffff0e7224 */ /* 0x001fe400078e0036 */
[----:B------:R-:W-:-:S15]  /*47860*/  IMAD.MOV.U32 R15, RZ, RZ, R55 ;  /* 0x000000ffff0f7224 */ /* 0x000fde00078e0037 */
[----:B------:R-:W-:-:S15]  /*47870*/  NOP ;  /* 0x0000000000007918 */ /* 0x000fde0000000000 */
[----:B------:R-:W-:-:S15]  /*47880*/  NOP ;  /* 0x0000000000007918 */ /* 0x000fde0000000000 */
[----:B------:R-:W-:-:S15]  /*47890*/  NOP ;  /* 0x0000000000007918 */ /* 0x000fde0000000000 */
[----:B----4-:R-:W0:Y:S02]  /*478a0*/  DSETP.GEU.AND P2, PT, R12, R16, P2 ;  /* 0x000000100c00722a */ /* 0x010e24000174e000 */
        /* <DEDUP_REMOVED lines=14> */
.L_x_4293:
        /* <DEDUP_REMOVED lines=256> */
.L_x_4296:
        /* <DEDUP_REMOVED lines=53> */
.L_x_4299:
[----:B------:R-:W-:Y:S05]  /*48ce0*/  BSYNC.RECONVERGENT B3 ;  /* 0x0000000000037941 */ /* 0x000fea0003800200 */
.L_x_4298:
        /* <DEDUP_REMOVED lines=77> */
.L_x_4297:
[----:B------:R-:W-:Y:S05]  /*491c0*/  BSYNC.RECONVERGENT B2 ;  /* 0x0000000000027941 */ /* 0x000fea0003800200 */
.L_x_4295:
[----:B------:R-:W-:Y:S01]  /*491d0*/  DSETP.GEU.AND P1, PT, |R28|, |R30|, PT ;  /* 0x4000001e1c00722a */ /* 0x000fe20003f2e200 */
[----:B------:R-:W-:Y:S01]  /*491e0*/  IMAD.MOV.U32 R4, RZ, RZ, 0x1 ;  /* 0x00000001ff047424 */ /* 0x000fe200078e00ff */
[----:B------:R-:W-:-:S15]  /*491f0*/  BSSY.RECONVERGENT B2, `(.L_x_4300) ;  /* 0x0000041000027945 */ /* 0x000fde0003800200 */
        /* <DEDUP_REMOVED lines=63> */
[----:B-1234-:R-:W-:Y:S05]  /*495f0*/  CALL.REL.NOINC `($__internal_145_$__cuda_sm20_div_rn_f64_full) ;  /* 0x00000668006c7944 */ /* 0x01efea0003c00000 */
.L_x_4301:
[----:B------:R-:W-:Y:S05]  /*49600*/  BSYNC.RECONVERGENT B2 ;  /* 0x0000000000027941 */ /* 0x000fea0003800200 */
.L_x_4300:
        /* <DEDUP_REMOVED lines=176> */
.L_x_4303:
[----:B------:R-:W-:Y:S02]  /*4a110*/  FSEL R4, RZ, 3.37028055040000000000e+12, P0 ;  /* 0x54442d18ff047808 */ /* 0x000fe40000000000 */
[----:B------:R-:W-:-:S07]  /*4a120*/  FSEL R5, RZ, 2.1426990032196044922, P0 ;  /* 0x400921fbff057808 */ /* 0x000fce0000000000 */
.L_x_4304:
[----:B------:R-:W-:Y:S05]  /*4a130*/  BSYNC.RECONVERGENT B0 ;  /* 0x0000000000007941 */ /* 0x000fea0003800200 */
.L_x_4302:
        /* <DEDUP_REMOVED lines=12> */
[----:B----4-:R0:W4:Y:S02]  /*4a200*/  DMUL R14, R16, 0.5 ;  /* 0x3fe00000100e7828 */ /* 0x0101240000000000 */
[----:B0---4-:R-:W-:Y:S05]  /*4a210*/  BRA `(.L_x_4284) ;  /* 0x00000094002c7947 */ /* 0x011fea0003800000 */
.L_x_4272:
        /* <DEDUP_REMOVED lines=10> */
[CC--:B------:R-:W-:Y:S02]  /*4a2c0*/  ISETP.GT.U32.AND P0, PT, R10.reuse, R6.reuse, PT ;  /* 0x000000060a00720c */ /* 0x0c0fe40003f04070 */
[----:B------:R-:W-:Y:S02]  /*4a2d0*/  FSETP.GEU.AND P5, PT, |R17|, 6.5827683646048100446e-37, PT ;  /* 0x036000001100780b */ /* 0x000fe40003fae200 */
[CC--:B------:R-:W-:Y:S01]  /*4a2e0*/  ISETP.GT.U32.AND.EX P0, PT, R11.reuse, R7.reuse, PT, P0 ;  /* 0x000000070b00720c */ /* 0x0c0fe20003f04100 */
[----:B0-----:R-:W0:Y:S03]  /*4a2f0*/  DFMA R8, -R18, R4, 1 ;  /* 0x3ff000001208742b */ /* 0x001e260000000104 */
[----:B------:R-:W-:Y:S02]  /*4a300*/  SEL R15, R11, R7, P0 ;  /* 0x000000070b0f7207 */ /* 0x000fe40000000000 */
[----:B------:R-:W-:-:S02]  /*4a310*/  SEL R14, R10, R6, P0 ;  /* 0x000000060a0e7207 */ /* 0x000fc40000000000 */
        /* <DEDUP_REMOVED lines=9> */
[----:B0-----:R0:W4:Y:S02]  /*4a3b0*/  DFMA R12, R4, R8, R4 ;  /* 0x00000008040c722b */ /* 0x0011240000000004 */
[----:B0-----:R-:W-:Y:S01]  /*4a3c0*/  LOP3.LUT R5, R0, 0x7fd00000, RZ, 0x3c, !PT ;  /* 0x7fd0000000057812 */ /* 0x001fe200078e3cff */
[----:B------:R-:W-:Y:S02]  /*4a3d0*/  IMAD.MOV.U32 R4, RZ, RZ, RZ ;  /* 0x000000ffff047224 */ /* 0x000fe400078e00ff */
[----:B------:R-:W-:Y:S02]  /*4a3e0*/  IMAD.MOV.U32 R8, RZ, RZ, R27 ;  /* 0x000000ffff087224 */ /* 0x000fe400078e001b */
[----:B------:R-:W-:-:S15]  /*4a3f0*/  IMAD.MOV.U32 R9, RZ, RZ, R26 ;  /* 0x000000ffff097224 */ /* 0x000fde00078e001a */
        /* <DEDUP_REMOVED lines=18> */
[----:B----4-:R-:W0:-:S15]  /*4a520*/  DFMA R8, -R18, R12, 1 ;  /* 0x3ff000001208742b */ /* 0x010e1e000000010c */
[----:B------:R-:W-:-:S15]  /*4a530*/  NOP ;  /* 0x0000000000007918 */ /* 0x000fde0000000000 */
[----:B------:R-:W-:-:S15]  /*4a540*/  NOP ;  /* 0x0000000000007918 */ /* 0x000fde0000000000 */
[----:B------:R-:W-:-:S15]  /*4a550*/  NOP ;  /* 0x0000000000007918 */ /* 0x000fde0000000000 */
[----:B------:R-:W-:-:S04]  /*4a560*/  NOP ;  /* 0x0000000000007918 */ /* 0x000fc80000000000 */
[----:B0-----:R0:W4:Y:S02]  /*4a570*/  DFMA R8, R12, R8, R12 ;  /* 0x000000080c08722b */ /* 0x001124000000000c */
[----:B0-----:R-:W-:Y:S02]  /*4a580*/  IMAD.MOV.U32 R12, RZ, RZ, 0x0 ;  /* 0x00000000ff0c7424 */ /* 0x001fe400078e00ff */
[----:B------:R-:W-:-:S15]  /*4a590*/  IMAD.MOV.U32 R13, RZ, RZ, 0x3fd80000 ;  /* 0x3fd80000ff0d7424 */ /* 0x000fde00078e00ff */
        /* <DEDUP_REMOVED lines=18> */
[----:B----4-:R-:W0:-:S15]  /*4a6c0*/  DFMA R6, -R18, R54, R16 ;  /* 0x000000361206722b */ /* 0x010e1e0000000110 */
        /* <DEDUP_REMOVED lines=41> */
[----:B0-----:R0:W4:Y:S02]  /*4a960*/  DFMA R10, R12, R10, R8 ;  /* 0x0000000a0c0a722b */ /* 0x0011240000000008 */
[----:B0-----:R-:W-:-:S15]  /*4a970*/  IMAD.MOV.U32 R9, RZ, RZ, -0x3ff ;  /* 0xfffffc01ff097424 */ /* 0x001fde00078e00ff */
[----:B------:R-:W-:-:S15]  /*4a980*/  NOP ;  /* 0x0000000000007918 */ /* 0x000fde0000000000 */
[----:B------:R-:W-:-:S15]  /*4a990*/  NOP ;  /* 0x0000000000007918 */ /* 0x000fde0000000000 */
[----:B------:R-:W-:-:S15]  /*4a9a0*/  NOP ;  /* 0x0000000000007918 */ /* 0x000fde0000000000 */
[----:B------:R-:W-:-:S02]  /*4a9b0*/  NOP ;  /* 0x0000000000007918 */ /* 0x000fc40000000000 */
[----:B----4-:R0:W4:Y:S02]  /*4a9c0*/  DMUL R10, R4, R10 ;  /* 0x0000000a040a7228 */ /* 0x0101240000000000 */
[----:B0-----:R-:W-:Y:S01]  /*4a9d0*/  LOP3.LUT R5, R0, 0x100000, RZ, 0xfc, !PT ;  /* 0x0010000000057812 */ /* 0x001fe200078efcff */
[----:B------:R-:W-:-:S15]  /*4a9e0*/  IMAD.MOV.U32 R4, RZ, RZ, RZ ;  /* 0x000000ffff047224 */ /* 0x000fde00078e00ff */
[----:B------:R-:W-:-:S15]  /*4a9f0*/  NOP ;  /* 0x0000000000007918 */ /* 0x000fde0000000000 */
[----:B------:R-:W-:-:S15]  /*4aa00*/  NOP ;  /* 0x0000000000007918 */ /* 0x000fde0000000000 */
[----:B------:R-:W-:-:S15]  /*4aa10*/  NOP ;  /* 0x0000000000007918 */ /* 0x000fde0000000000 */
[----:B------:R-:W-:-:S01]  /*4aa20*/  NOP ;  /* 0x0000000000007918 */ /* 0x000fc20000000000 */
[----:B----4-:R-:W0:Y:S02]  /*4aa30*/  DMUL R10, R10, R4 ;  /* 0x000000040a0a7228 */ /* 0x010e240000000000 */
        /* <DEDUP_REMOVED lines=194> */
.L_x_4306:
[----:B------:R-:W-:Y:S05]  /*4b660*/  BSYNC.RECONVERGENT B0 ;  /* 0x0000000000007941 */ /* 0x000fea0003800200 */
.L_x_4305:
        /* <DEDUP_REMOVED lines=8> */
.L_x_4308:
[----:B------:R-:W-:Y:S05]  /*4b6f0*/  BSYNC.RECONVERGENT B2 ;  /* 0x0000000000027941 */ /* 0x000fea0003800200 */
.L_x_4307:
        /* <DEDUP_REMOVED lines=176> */
.L_x_4310:
[----:B------:R-:W-:Y:S02]  /*4c200*/  FSEL R4, RZ, 3.37028055040000000000e+12, P0 ;  /* 0x54442d18ff047808 */ /* 0x000fe40000000000 */
[----:B------:R-:W-:-:S07]  /*4c210*/  FSEL R5, RZ, 2.1426990032196044922, P0 ;  /* 0x400921fbff057808 */ /* 0x000fce0000000000 */
.L_x_4311:
[----:B------:R-:W-:Y:S05]  /*4c220*/  BSYNC.RECONVERGENT B0 ;  /* 0x0000000000007941 */ /* 0x000fea0003800200 */
.L_x_4309:
        /* <DEDUP_REMOVED lines=8> */
[----:B------:R-:W-:Y:S01]  /*4c2b0*/  FSEL R5, R29, R31, P0 ;  /* 0x0000001f1d057208 */ /* 0x000fe20000000000 */
[----:B------:R-:W-:Y:S06]  /*4c2c0*/  BRA `(.L_x_4284) ;  /* 0x0000007400007947 */ /* 0x000fec0003800000 */
.L_x_4271:
        /* <DEDUP_REMOVED lines=205> */
.L_x_4314:
        /* <DEDUP_REMOVED lines=53> */
.L_x_4317:
[----:B------:R-:W-:Y:S05]  /*4d2f0*/  BSYNC.RECONVERGENT B3 ;  /* 0x0000000000037941 */ /* 0x000fea0003800200 */
.L_x_4316:
        /* <DEDUP_REMOVED lines=77> */
.L_x_4315:
[----:B------:R-:W-:Y:S05]  /*4d7d0*/  BSYNC.RECONVERGENT B2 ;  /* 0x0000000000027941 */ /* 0x000fea0003800200 */
.L_x_4313:
[----:B------:R-:W-:Y:S01]  /*4d7e0*/  IMAD.MOV.U32 R4, RZ, RZ, -0x2449a4b7 ;  /* 0xdbb65b49ff047424 */ /* 0x000fe200078e00ff */
[----:B------:R-:W-:Y:S01]  /*4d7f0*/  UMOV UR12, 0x2a25ff7e ;  /* 0x2a25ff7e000c7882 */ /* 0x000fe20000000000 */
[----:B------:R-:W-:Y:S01]  /*4d800*/  IMAD.MOV.U32 R5, RZ, RZ, 0x3f2d3b63 ;  /* 0x3f2d3b63ff057424 */ /* 0x000fe200078e00ff */
[----:B------:R-:W-:Y:S01]  /*4d810*/  UMOV UR13, 0x3ef53e1d ;  /* 0x3ef53e1d000d7882 */ /* 0x000fe20000000000 */
[----:B------:R-:W5:Y:S01]  /*4d820*/  DSETP.GEU.AND P2, PT, |R28|, |R30|, PT ;  /* 0x4000001e1c00722a */ /* 0x000f620003f4e200 */
[----:B------:R-:W-:Y:S01]  /*4d830*/  ISETP.GE.AND P1, PT, R29, RZ, PT ;  /* 0x000000ff1d00720c */ /* 0x000fe20003f26270 */
[----:B-----5:R-:W-:Y:S02]  /*4d840*/  @!P2 IMAD.MOV.U32 R10, RZ, RZ, 0x54442d18 ;  /* 0x54442d18ff0aa424 */ /* 0x020fe400078e00ff */
[----:B------:R-:W-:Y:S01]  /*4d850*/  @!P2 IMAD.MOV.U32 R11, RZ, RZ, 0x3ff921fb ;  /* 0x3ff921fbff0ba424 */ /* 0x000fe200078e00ff */
[----:B------:R-:W-:Y:S01]  /*4d860*/  @P2 PLOP3.LUT P0, PT, P1, PT, PT, 0x80, 0x8 ;  /* 0x000000000008281c */ /* 0x000fe20000f0f070 */
[----:B------:R-:W-:-:S15]  /*4d870*/  IMAD.MOV.U32 R0, RZ, RZ, 0x7f3321d2 ;  /* 0x7f3321d2ff007424 */ /* 0x000fde00078e00ff */
[----:B------:R-:W-:-:S15]  /*4d880*/  NOP ;  /* 0x0000000000007918 */ /* 0x000fde0000000000 */
[----:B------:R-:W-:-:S15]  /*4d890*/  NOP ;  /* 0x0000000000007918 */ /* 0x000fde0000000000 */
[----:B------:R-:W-:-:S13]  /*4d8a0*/  NOP ;  /* 0x0000000000007918 */ /* 0x000fda0000000000 */
[----:B------:R-:W5:Y:S01]  /*4d8b0*/  DFMA R4, R14, -UR12, R4 ;  /* 0x8000000c0e047c2b */ /* 0x000f620008000004 */
[----:B------:R-:W-:Y:S01]  /*4d8c0*/  UMOV UR12, 0x8dde082e ;  /* 0x8dde082e000c7882 */ /* 0x000fe20000000000 */
[----:B------:R-:W-:-:S15]  /*4d8d0*/  UMOV UR13, 0x3f531278 ;  /* 0x3f531278000d7882 */ /* 0x000fde0000000000 */
[----:B------:R-:W-:-:S15]  /*4d8e0*/  NOP ;  /* 0x0000000000007918 */ /* 0x000fde0000000000 */
[----:B------:R-:W-:-:S15]  /*4d8f0*/  NOP ;  /* 0x0000000000007918 */ /* 0x000fde0000000000 */
[----:B------:R-:W-:-:S15]  /*4d900*/  NOP ;  /* 0x0000000000007918 */ /* 0x000fde0000000000 */
[----:B------:R-:W-:-:S02]  /*4d910*/  NOP ;  /* 0x0000000000007918 */ /* 0x000fc40000000000 */
[----:B-----5:R-:W5:Y:S01]  /*4d920*/  DFMA R4, R14, R4, -UR12 ;  /* 0x8000000c0e047e2b */ /* 0x020f620008000004 */
[----:B------:R-:W-:Y:S01]  /*4d930*/  UMOV UR12, 0xc8249315 ;  /* 0xc8249315000c7882 */ /* 0x000fe20000000000 */
[----:B------:R-:W-:-:S15]  /*4d940*/  UMOV UR13, 0x3f6f9690 ;  /* 0x3f6f9690000d7882 */ /* 0x000fde0000000000 */
[----:B------:R-:W-:-:S15]  /*4d950*/  NOP ;  /* 0x0000000000007918 */ /* 0x000fde0000000000 */
[----:B------:R-:W-:-:S15]  /*4d960*/  NOP ;  /* 0x0000000000007918 */ /* 0x000fde0000000000 */
[----:B------:R-:W-:-:S15]  /*4d970*/  NOP ;  /* 0x0000000000007918 */ /* 0x000fde0000000000 */
[----:B------:R-:W-:-:S02]  /*4d980*/  NOP ;  /* 0x0000000000007918 */ /* 0x000fc40000000000 */
[----:B-----5:R-:W5:Y:S01]  /*4d990*/  DFMA R4, R14, R4, UR12 ;  /* 0x0000000c0e047e2b */ /* 0x020f620008000004 */
        /* <DEDUP_REMOVED lines=104> */
[----:B-----5:R-:W5:-:S15]  /*4e020*/  DFMA R4, R14, R4, -UR12 ;  /* 0x8000000c0e047e2b */ /* 0x020f5e0008000004 */
        /* <DEDUP_REMOVED lines=9> */
[----:B-----5:R5:W0:Y:S02]  /*4e0c0*/  DFMA R16, R16, R4, R16 ;  /* 0x000000041010722b */ /* 0x020a240000000010 */
[----:B-----5:R-:W-:Y:S02]  /*4e0d0*/  @P2 IMAD.MOV.U32 R4, RZ, RZ, 0x54442d18 ;  /* 0x54442d18ff042424 */ /* 0x020fe400078e00ff */
[----:B------:R-:W-:-:S15]  /*4e0e0*/  @P2 IMAD.MOV.U32 R5, RZ, RZ, 0x400921fb ;  /* 0x400921fbff052424 */ /* 0x000fde00078e00ff */
[----:B------:R-:W-:-:S15]  /*4e0f0*/  NOP ;  /* 0x0000000000007918 */ /* 0x000fde0000000000 */
[----:B------:R-:W-:-:S15]  /*4e100*/  NOP ;  /* 0x0000000000007918 */ /* 0x000fde0000000000 */
[----:B------:R-:W-:-:S15]  /*4e110*/  NOP ;  /* 0x0000000000007918 */ /* 0x000fde0000000000 */
        /* <DEDUP_REMOVED lines=40> */
.L_x_4312:
        /* <DEDUP_REMOVED lines=140> */
[----:B0-----:R0:W4:Y:S02]  /*4ec60*/  DFMA R8, R16, R4, R16 ;  /* 0x000000041008722b */ /* 0x0011240000000010 */
[----:B0-----:R-:W-:Y:S02]  /*4ec70*/  @P1 IMAD.MOV.U32 R4, RZ, RZ, 0x54442d18 ;  /* 0x54442d18ff041424 */ /* 0x001fe400078e00ff */
[----:B------:R-:W-:-:S15]  /*4ec80*/  @P1 IMAD.MOV.U32 R5, RZ, RZ, 0x400921fb ;  /* 0x400921fbff051424 */ /* 0x000fde00078e00ff */
[----:B------:R-:W-:-:S15]  /*4ec90*/  NOP ;  /* 0x0000000000007918 */ /* 0x000fde0000000000 */
[----:B------:R-:W-:-:S15]  /*4eca0*/  NOP ;  /* 0x0000000000007918 */ /* 0x000fde0000000000 */
[----:B------:R-:W-:-:S15]  /*4ecb0*/  NOP ;  /* 0x0000000000007918 */ /* 0x000fde0000000000 */
[----:B----4-:R-:W0:Y:S02]  /*4ecc0*/  @P1 DADD R4, -R8, R4 ;  /* 0x0000000008041229 */ /* 0x010e240000000104 */
        /* <DEDUP_REMOVED lines=27> */
[----:B------:R0:W4:Y:S02]  /*4ee80*/  DADD R10, |R28|, |R30| ;  /* 0x000000001c0a7229 */ /* 0x000124000000061e */
        /* <DEDUP_REMOVED lines=10> */
[----:B----4-:R-:W0:Y:S02]  /*4ef30*/  DSETP.NAN.AND P1, PT, R10, R10, PT ;  /* 0x0000000a0a00722a */ /* 0x010e240003f28000 */
[----:B0-----:R-:W-:Y:S02]  /*4ef40*/  FSEL R4, R10, R5, P1 ;  /* 0x000000050a047208 */ /* 0x001fe40000800000 */
[----:B------:R-:W-:-:S15]  /*4ef50*/  FSEL R5, R11, R31, P1 ;  /* 0x0000001f0b057208 */ /* 0x000fde0000800000 */
[----:B------:R-:W-:-:S15]  /*4ef60*/  NOP ;  /* 0x0000000000007918 */ /* 0x000fde0000000000 */
[----:B------:R-:W-:-:S15]  /*4ef70*/  NOP ;  /* 0x0000000000007918 */ /* 0x000fde0000000000 */
[----:B------:R-:W-:-:S15]  /*4ef80*/  NOP ;  /* 0x0000000000007918 */ /* 0x000fde0000000000 */
[----:B------:R0:W4:Y:S02]  /*4ef90*/  DMUL R14, R16, R14 ;  /* 0x0000000e100e7228 */ /* 0x0001240000000000 */
[----:B0---4-:R-:W-:Y:S05]  /*4efa0*/  BRA `(.L_x_4284) ;  /* 0x0000004400c87947 */ /* 0x011fea0003800000 */
.L_x_4270:
        /* <DEDUP_REMOVED lines=50> */
[----:B-123--:R-:W-:Y:S05]  /*4f2d0*/  CALL.REL.NOINC `($__internal_145_$__cuda_sm20_div_rn_f64_full) ;  /* 0x0000060c00347944 */ /* 0x00efea0003c00000 */
[----:B------:R-:W-:Y:S02]  /*4f2e0*/  IMAD.MOV.U32 R14, RZ, RZ, R54 ;  /* 0x000000ffff0e7224 */ /* 0x000fe400078e0036 */
[----:B------:R-:W-:-:S07]  /*4f2f0*/  IMAD.MOV.U32 R15, RZ, RZ, R55 ;  /* 0x000000ffff0f7224 */ /* 0x000fce00078e0037 */
.L_x_4319:
[----:B------:R-:W-:Y:S05]  /*4f300*/  BSYNC.RECONVERGENT B2 ;  /* 0x0000000000027941 */ /* 0x000fea0003800200 */
.L_x_4318:
        /* <DEDUP_REMOVED lines=51> */
.L_x_4321:
[----:B------:R-:W-:Y:S05]  /*4f640*/  BSYNC.RECONVERGENT B2 ;  /* 0x0000000000027941 */ /* 0x000fea0003800200 */
.L_x_4320:
        /* <DEDUP_REMOVED lines=13> */
[----:B------:R-:W4:Y:S02]  /*4f720*/  DADD R14, -RZ, |R14| ;  /* 0x00000000ff0e7229 */ /* 0x000f24000000050e */
[----:B----4-:R-:W-:-:S04]  /*4f730*/  ISETP.LT.U32.AND P0, PT, R54, R14, PT ;  /* 0x0000000e3600720c */ /* 0x010fc80003f01070 */
        /* <DEDUP_REMOVED lines=320> */
.L_x_4323:
[----:B------:R-:W-:Y:S05]  /*50b40*/  BSYNC.RECONVERGENT B0 ;  /* 0x0000000000007941 */ /* 0x000fea0003800200 */
.L_x_4322:
        /* <DEDUP_REMOVED lines=8> */
.L_x_4325:
[----:B------:R-:W-:Y:S05]  /*50bd0*/  BSYNC.RECONVERGENT B2 ;  /* 0x0000000000027941 */ /* 0x000fea0003800200 */
.L_x_4324:
        /* <DEDUP_REMOVED lines=176> */
.L_x_4327:
[----:B------:R-:W-:Y:S02]  /*516e0*/  FSEL R4, RZ, 3.37028055040000000000e+12, P0 ;  /* 0x54442d18ff047808 */ /* 0x000fe40000000000 */
[----:B------:R-:W-:-:S07]  /*516f0*/  FSEL R5, RZ, 2.1426990032196044922, P0 ;  /* 0x400921fbff057808 */ /* 0x000fce0000000000 */
.L_x_4328:
[----:B------:R-:W-:Y:S05]  /*51700*/  BSYNC.RECONVERGENT B0 ;  /* 0x0000000000007941 */ /* 0x000fea0003800200 */
.L_x_4326:
        /* <DEDUP_REMOVED lines=12> */
[----:B----4-:R-:W0:Y:S02]  /*517d0*/  DADD R14, R14, 1 ;  /* 0x3ff000000e0e7429 */ /* 0x010e240000000000 */
[----:B0-----:R-:W-:Y:S05]  /*517e0*/  BRA `(.L_x_4284) ;  /* 0x0000001c00b87947 */ /* 0x001fea0003800000 */
.L_x_4269:
        /* <DEDUP_REMOVED lines=22> */
[----:B------:R-:W4:-:S15]  /*51950*/  DSETP.GEU.AND P0, PT, |R30|, 1.4916681462400413487e-154, PT ;  /* 0x200000001e00742a */ /* 0x000f1e0003f0e200 */
[----:B------:R-:W-:-:S15]  /*51960*/  NOP ;  /* 0x0000000000007918 */ /* 0x000fde0000000000 */
[----:B------:R-:W-:-:S15]  /*51970*/  NOP ;  /* 0x0000000000007918 */ /* 0x000fde0000000000 */
[----:B------:R-:W-:-:S15]  /*51980*/  NOP ;  /* 0x0000000000007918 */ /* 0x000fde0000000000 */
[----:B------:R-:W-:-:S04]  /*51990*/  NOP ;  /* 0x0000000000007918 */ /* 0x000fc80000000000 */
[----:B----4-:R-:W4:-:S15]  /*519a0*/  DSETP.LT.AND P0, PT, |R28|, 1.4916681462400413487e-154, !P0 ;  /* 0x200000001c00742a */ /* 0x010f1e0004701200 */
[----:B------:R-:W-:-:S15]  /*519b0*/  NOP ;  /* 0x0000000000007918 */ /* 0x000fde0000000000 */
[----:B------:R-:W-:-:S15]  /*519c0*/  NOP ;  /* 0x0000000000007918 */ /* 0x000fde0000000000 */
[----:B------:R-:W-:-:S15]  /*519d0*/  NOP ;  /* 0x0000000000007918 */ /* 0x000fde0000000000 */
[----:B------:R-:W-:-:S04]  /*519e0*/  NOP ;  /* 0x0000000000007918 */ /* 0x000fc80000000000 */
[----:B----4-:R-:W4:-:S15]  /*519f0*/  @P0 DMUL R6, R30, 4 ;  /* 0x401000001e060828 */ /* 0x010f1e0000000000 */
        /* <DEDUP_REMOVED lines=9> */
[----:B----4-:R-:W4:-:S15]  /*51a90*/  @P0 DMUL R6, R6, R6 ;  /* 0x0000000606060228 */ /* 0x010f1e0000000000 */
[----:B------:R-:W-:-:S15]  /*51aa0*/  NOP ;  /* 0x0000000000007918 */ /* 0x000fde0000000000 */
[----:B------:R-:W-:-:S15]  /*51ab0*/  NOP ;  /* 0x0000000000007918 */ /* 0x000fde0000000000 */
[----:B------:R-:W-:-:S15]  /*51ac0*/  NOP ;  /* 0x0000000000007918 */ /* 0x000fde0000000000 */
[----:B------:R-:W-:-:S04]  /*51ad0*/  NOP ;  /* 0x0000000000007918 */ /* 0x000fc80000000000 */
[----:B----4-:R-:W-:-:S15]  /*51ae0*/  @P0 DFMA R6, R4, R4, R6 ;  /* 0x000000040406022b */ /* 0x010fde0000000006 */
[----:B------:R-:W-:-:S15]  /*51af0*/  NOP ;  /* 0x0000000000007918 */ /* 0x000fde0000000000 */
[----:B------:R-:W-:-:S15]  /*51b00*/  NOP ;  /* 0x0000000000007918 */ /* 0x000fde0000000000 */
[----:B------:R-:W-:-:S15]  /*51b10*/  NOP ;  /* 0x0000000000007918 */ /* 0x000fde0000000000 */
[----:B------:R-:W-:-:S04]  /*51b20*/  NOP ;  /* 0x0000000000007918 */ /* 0x000fc80000000000 */
[----:B------:R-:W4:-:S15]  /*51b30*/  @!P0 DMUL R4, R30, R30 ;  /* 0x0000001e1e048228 */ /* 0x000f1e0000000000 */
[----:B------:R-:W-:-:S15]  /*51b40*/  NOP ;  /* 0x0000000000007918 */ /* 0x000fde0000000000 */
[----:B------:R-:W-:-:S15]  /*51b50*/  NOP ;  /* 0x0000000000007918 */ /* 0x000fde0000000000 */
[----:B------:R-:W-:-:S15]  /*51b60*/  NOP ;  /* 0x0000000000007918 */ /* 0x000fde0000000000 */
[----:B------:R-:W-:-:S04]  /*51b70*/  NOP ;  /* 0x0000000000007918 */ /* 0x000fc80000000000 */
[----:B----4-:R-:W-:-:S15]  /*51b80*/  @!P0 DFMA R4, R28, R28, R4 ;  /* 0x0000001c1c04822b */ /* 0x010fde0000000004 */
[----:B------:R-:W-:-:S15]  /*51b90*/  NOP ;  /* 0x0000000000007918 */ /* 0x000fde0000000000 */
[----:B------:R-:W-:-:S15]  /*51ba0*/  NOP ;  /* 0x0000000000007918 */ /* 0x000fde0000000000 */
[----:B------:R-:W-:-:S15]  /*51bb0*/  NOP ;  /* 0x0000000000007918 */ /* 0x000fde0000000000 */
[----:B------:R-:W-:-:S04]  /*51bc0*/  NOP ;  /* 0x0000000000007918 */ /* 0x000fc80000000000 */
[----:B------:R-:W4:Y:S02]  /*51bd0*/  @P0 DMUL R4, R6, 0.0625 ;  /* 0x3fb0000006040828 */ /* 0x000f240000000000 */
[----:B----4-:R-:W-:Y:S01]  /*51be0*/  ISETP.GT.AND P0, PT, R5, 0xfffff, PT ;  /* 0x000fffff0500780c */ /* 0x010fe20003f04270 */
        /* <DEDUP_REMOVED lines=20> */
[----:B------:R-:W0:Y:S02]  /*51d30*/  @!P0 DMUL R4, R4, 1.80143985094819840000e+16 ;  /* 0x4350000004048828 */ /* 0x000e240000000000 */
[----:B0-----:R-:W-:Y:S02]  /*51d40*/  @!P0 IMAD.MOV.U32 R0, RZ, RZ, R5 ;  /* 0x000000ffff008224 */ /* 0x001fe400078e0005 */
[----:B------:R-:W-:-:S15]  /*51d50*/  @!P0 IMAD.MOV.U32 R18, RZ, RZ, R4 ;  /* 0x000000ffff128224 */ /* 0x000fde00078e0004 */
[----:B------:R-:W-:-:S15]  /*51d60*/  NOP ;  /* 0x0000000000007918 */ /* 0x000fde0000000000 */
[----:B------:R-:W-:-:S15]  /*51d70*/  NOP ;  /* 0x0000000000007918 */ /* 0x000fde0000000000 */
[----:B------:R-:W-:-:S15]  /*51d80*/  NOP ;  /* 0x0000000000007918 */ /* 0x000fde0000000000 */
        /* <DEDUP_REMOVED lines=206> */
.L_x_4330:
[----:B------:R-:W-:Y:S05]  /*52a70*/  BSYNC.RECONVERGENT B0 ;  /* 0x0000000000007941 */ /* 0x000fea0003800200 */
.L_x_4329:
        /* <DEDUP_REMOVED lines=8> */
.L_x_4332:
[----:B------:R-:W-:Y:S05]  /*52b00*/  BSYNC.RECONVERGENT B2 ;  /* 0x0000000000027941 */ /* 0x000fea0003800200 */
.L_x_4331:
[----:B------:R-:W-:Y:S01]  /*52b10*/  IMAD.MOV.U32 R6, RZ, RZ, -0x2449a4b7 ;  /* 0xdbb65b49ff067424 */ /* 0x000fe200078e00ff */
[----:B------:R-:W-:Y:S01]  /*52b20*/  UMOV UR12, 0x2a25ff7e ;  /* 0x2a25ff7e000c7882 */ /* 0x000fe20000000000 */
[----:B------:R-:W-:Y:S01]  /*52b30*/  IMAD.MOV.U32 R7, RZ, RZ, 0x3f2d3b63 ;  /* 0x3f2d3b63ff077424 */ /* 0x000fe200078e00ff */
[----:B------:R-:W-:Y:S01]  /*52b40*/  UMOV UR13, 0x3ef53e1d ;  /* 0x3ef53e1d000d7882 */ /* 0x000fe20000000000 */
[----:B0-----:R-:W0:Y:S01]  /*52b50*/  DMUL R4, R54, R54 ;  /* 0x0000003636047228 */ /* 0x001e220000000000 */
        /* <DEDUP_REMOVED lines=133> */
[----:B0-----:R-:W-:Y:S02]  /*533b0*/  @!P1 IMAD.MOV.U32 R4, RZ, RZ, 0x54442d18 ;  /* 0x54442d18ff049424 */ /* 0x001fe400078e00ff */
[----:B------:R-:W-:-:S15]  /*533c0*/  @!P1 IMAD.MOV.U32 R5, RZ, RZ, 0x400921fb ;  /* 0x400921fbff059424 */ /* 0x000fde00078e00ff */
        /* <DEDUP_REMOVED lines=36> */
.L_x_4334:
[----:B------:R-:W-:Y:S02]  /*53610*/  FSEL R4, RZ, 3.37028055040000000000e+12, P0 ;  /* 0x54442d18ff047808 */ /* 0x000fe40000000000 */
[----:B------:R-:W-:-:S07]  /*53620*/  FSEL R5, RZ, 2.1426990032196044922, P0 ;  /* 0x400921fbff057808 */ /* 0x000fce0000000000 */
.L_x_4335:
[----:B------:R-:W-:Y:S05]  /*53630*/  BSYNC.RECONVERGENT B0 ;  /* 0x0000000000007941 */ /* 0x000fea0003800200 */
.L_x_4333:
        /* <DEDUP_REMOVED lines=8> */
[----:B------:R-:W-:-:S07]  /*536c0*/  FSEL R5, R29, R31, P0 ;  /* 0x0000001f1d057208 */ /* 0x000fce0000000000 */
.L_x_4284:
[----:B------:R-:W-:Y:S05]  /*536d0*/  BSYNC.RECONVERGENT B1 ;  /* 0x0000000000017941 */ /* 0x000fea0003800200 */
.L_x_4268:
[----:B------:R-:W-:Y:S01]  /*536e0*/  DMUL R6, R24, R4 ;  /* 0x0000000418067228 */ /* 0x000fe20000000000 */
[----:B------:R-:W-:-:S15]  /*536f0*/  BSSY.RECONVERGENT B2, `(.L_x_4336) ;  /* 0x000048a000027945 */ /* 0x000fde0003800200 */
[----:B------:R-:W-:-:S15]  /*53700*/  NOP ;  /* 0x0000000000007918 */ /* 0x000fde0000000000 */
[----:B------:R-:W-:-:S15]  /*53710*/  NOP ;  /* 0x0000000000007918 */ /* 0x000fde0000000000 */
[----:B------:R-:W-:-:S15]  /*53720*/  NOP ;  /* 0x0000000000007918 */ /* 0x000fde0000000000 */
[----:B------:R-:W-:-:S03]  /*53730*/  NOP ;  /* 0x0000000000007918 */ /* 0x000fc60000000000 */
[----:B------:R-:W4:-:S15]  /*53740*/  DMUL R4, R2, R4 ;  /* 0x0000000402047228 */ /* 0x000f1e0000000000 */
[----:B------:R-:W-:-:S15]  /*53750*/  NOP ;  /* 0x0000000000007918 */ /* 0x000fde0000000000 */
[----:B------:R-:W-:-:S15]  /*53760*/  NOP ;  /* 0x0000000000007918 */ /* 0x000fde0000000000 */
[----:B------:R-:W-:-:S15]  /*53770*/  NOP ;  /* 0x0000000000007918 */ /* 0x000fde0000000000 */
[----:B------:R-:W-:-:S04]  /*53780*/  NOP ;  /* 0x0000000000007918 */ /* 0x000fc80000000000 */
[----:B----4-:R-:W0:Y:S02]  /*53790*/  DFMA R26, R24, R14, R4 ;  /* 0x0000000e181a722b */ /* 0x010e240000000004 */
[----:B0-----:R-:W-:-:S04]  /*537a0*/  LOP3.LUT R5, R27, 0x7fffffff, RZ, 0xc0, !PT ;  /* 0x7fffffff1b057812 */ /* 0x001fc800078ec0ff */
[----:B------:R-:W-:-:S15]  /*537b0*/  LOP3.LUT P0, RZ, R5, R26, RZ, 0xfc, !PT ;  /* 0x0000001a05ff7212 */ /* 0x000fde000780fcff */
[----:B------:R-:W-:-:S15]  /*537c0*/  NOP ;  /* 0x0000000000007918 */ /* 0x000fde0000000000 */
[----:B------:R-:W-:-:S15]  /*537d0*/  NOP ;  /* 0x0000000000007918 */ /* 0x000fde0000000000 */
[----:B------:R-:W-:-:S13]  /*537e0*/  NOP ;  /* 0x0000000000007918 */ /* 0x000fda0000000000 */
[----:B------:R0:W4:Y:S02]  /*537f0*/  DFMA R6, R2, R14, -R6 ;  /* 0x0000000e0206722b */ /* 0x0001240000000806 */
[----:B0---4-:R-:W-:Y:S05]  /*53800*/  @!P0 BRA `(.L_x_4337) ;  /* 0x0000004000088947 */ /* 0x011fea0003800000 */
        /* <DEDUP_REMOVED lines=31> */
[----:B0-----:R0:W4:Y:S01]  /*53a00*/  DFMA R4, R2, -UR12, R4 ;  /* 0x8000000c02047c2b */ /* 0x0011220008000004 */
[----:B------:R-:W-:Y:S01]  /*53a10*/  UMOV UR12, 0x69ce2bdf ;  /* 0x69ce2bdf000c7882 */ /* 0x000fe20000000000 */
[----:B0-----:R-:W-:Y:S01]  /*53a20*/  IMAD.MOV.U32 R2, RZ, RZ, -0x35dec16 ;  /* 0xfca213eaff027424 */ /* 0x001fe200078e00ff */
[----:B------:R-:W-:Y:S01]  /*53a30*/  UMOV UR13, 0x3e5ade15 ;  /* 0x3e5ade15000d7882 */ /* 0x000fe20000000000 */
[----:B------:R-:W-:-:S15]  /*53a40*/  IMAD.MOV.U32 R3, RZ, RZ, 0x3e928af3 ;  /* 0x3e928af3ff037424 */ /* 0x000fde00078e00ff */
[----:B------:R-:W-:-:S15]  /*53a50*/  NOP ;  /* 0x0000000000007918 */ /* 0x000fde0000000000 */
[----:B------:R-:W-:-:S15]  /*53a60*/  NOP ;  /* 0x0000000000007918 */ /* 0x000fde0000000000 */
[----:B------:R-:W-:-:S15]  /*53a70*/  NOP ;  /* 0x0000000000007918 */ /* 0x000fde0000000000 */
[----:B----4-:R-:W0:Y:S01]  /*53a80*/  DFMA R2, R4, UR12, R2 ;  /* 0x0000000c04027c2b */ /* 0x010e220008000002 */
        /* <DEDUP_REMOVED lines=85> */
[----:B------:R0:W4:Y:S02]  /*53fe0*/  @!P0 DMUL R18, R2, R4 ;  /* 0x0000000402128228 */ /* 0x0001240000000000 */
.L_x_4342:
[----:B------:R-:W-:Y:S05]  /*53ff0*/  BSYNC.RECONVERGENT B0 ;  /* 0x0000000000007941 */ /* 0x000fea0003800200 */
.L_x_4341:
[----:B------:R-:W5:Y:S01]  /*54000*/  DSETP.NEU.AND P0, PT, |R26|, +INF , PT ;  /* 0x7ff000001a00742a */ /* 0x000f620003f0d200 */
[----:B------:R-:W-:Y:S04]  /*54010*/  BSSY.RECONVERGENT B3, `(.L_x_4343) ;  /* 0x0000034000037945 */ /* 0x000fe80003800200 */
[----:B-----5:R-:W-:Y:S05]  /*54020*/  @!P0 BRA `(.L_x_4344) ;  /* 0x0000000000c08947 */ /* 0x020fea0003800000 */
        /* <DEDUP_REMOVED lines=39> */
[----:B0-----:R0:W0:Y:S02]  /*542a0*/  DFMA R6, R4, -UR12, R6 ;  /* 0x8000000c04067c2b */ /* 0x0010240008000006 */
[----:B0-----:R-:W-:Y:S05]  /*542b0*/  @!P0 BRA `(.L_x_4346) ;  /* 0x0000000000108947 */ /* 0x001fea0003800000 */
[----:B------:R-:W-:Y:S01]  /*542c0*/  IMAD.MOV.U32 R6, RZ, RZ, R26 ;  /* 0x000000ffff067224 */ /* 0x000fe200078e001a */
[----:B------:R-:W-:Y:S01]  /*542d0*/  MOV R12, 0x54300 ;  /* 0x00054300000c7802 */ /* 0x000fe20000000f00 */
[----:B------:R-:W-:-:S07]  /*542e0*/  IMAD.MOV.U32 R15, RZ, RZ, R27 ;  /* 0x000000ffff0f7224 */ /* 0x000fce00078e001b */
[----:B-1234-:R-:W-:Y:S05]  /*542f0*/  CALL.REL.NOINC `($_ZN2at6native55_GLOBAL__N__de093ff9_22_ForeachBinaryOpList_cu_a911ec4325multi_tensor_apply_kernelINS1_18TensorListMetadataILi3EEENS1_24BinaryOpListAlphaFunctorIN3c107complexIdEELi3ELi2ELi2EEEJNS1_13power_functorIS8_EES8_EEEvT_T0_DpT1_$__internal_trig_reduction_slowpathd) ;  /* 0x000005c4003c7944 */ /* 0x01efea0003c00000 */
.L_x_4346:
[----:B------:R-:W-:Y:S05]  /*54300*/  BSYNC.RECONVERGENT B4 ;  /* 0x0000000000047941 */ /* 0x000fea0003800200 */
.L_x_4345:
[----:B------:R-:W-:Y:S01]  /*54310*/  VIADD R0, R2, 0x1 ;  /* 0x0000000102007836 */ /* 0x000fe20000000000 */
[----:B------:R-:W-:Y:S06]  /*54320*/  BRA `(.L_x_4347) ;  /* 0x0000000000087947 */ /* 0x000fec0003800000 */
.L_x_4344:
[----:B------:R0:W0:Y:S02]  /*54330*/  DMUL R6, RZ, R26 ;  /* 0x0000001aff067228 */ /* 0x0000240000000000 */
[----:B0-----:R-:W-:-:S07]  /*54340*/  IMAD.MOV.U32 R0, RZ, RZ, 0x1 ;  /* 0x00000001ff007424 */ /* 0x001fce00078e00ff */
.L_x_4347:
[----:B------:R-:W-:Y:S05]  /*54350*/  BSYNC.RECONVERGENT B3 ;  /* 0x0000000000037941 */ /* 0x000fea0003800200 */
.L_x_4343:
[----:B------:R-:W0:Y:S01]  /*54360*/  LDCU.64 UR12, c[0x4][0xe8] ;  /* 0x01001d00ff0c77ac */ /* 0x000e220008000a00 */
[----:B------:R-:W-:-:S05]  /*54370*/  IMAD.SHL.U32 R2, R0, 0x40, RZ ;  /* 0x0000004000027824 */ /* 0x000fca00078e00ff */
[----:B------:R-:W-:-:S04]  /*54380*/  LOP3.LUT R2, R2, 0x40, RZ, 0xc0, !PT ;  /* 0x0000004002027812 */ /* 0x000fc800078ec0ff */
[----:B0-----:R-:W-:-:S05]  /*54390*/  IADD3 R2, P0, PT, R2, UR12, RZ ;  /* 0x0000000c02027c10 */ /* 0x001fca000ff1e0ff */
[----:B------:R-:W-:-:S05]  /*543a0*/  IMAD.X R3, RZ, RZ, UR13, P0 ;  /* 0x0000000dff037e24 */ /* 0x000fca00080e06ff */
[----:B------:R-:W5:Y:S04]  /*543b0*/  LDG.E.128.CONSTANT R8, desc[UR16][R2.64] ;  /* 0x0000001002087981 */ /* 0x000f68000c1e9d00 */
[----:B------:R-:W2:Y:S04]  /*543c0*/  LDG.E.128.CONSTANT R12, desc[UR16][R2.64+0x10] ;  /* 0x00001010020c7981 */ /* 0x000ea8000c1e9d00 */
[----:B------:R-:W3:Y:S01]  /*543d0*/  LDG.E.128.CONSTANT R28, desc[UR16][R2.64+0x20] ;  /* 0x00002010021c7981 */ /* 0x000ee2000c1e9d00 */
[----:B------:R-:W-:Y:S01]  /*543e0*/  LOP3.LUT R16, R0, 0x1, RZ, 0xc0, !PT ;  /* 0x0000000100107812 */ /* 0x000fe200078ec0ff */
[----:B------:R-:W-:Y:S01]  /*543f0*/  IMAD.MOV.U32 R17, RZ, RZ, 0x3da8ff83 ;  /* 0x3da8ff83ff117424 */ /* 0x000fe200078e00ff */
[----:B------:R-:W5:Y:S01]  /*54400*/  DMUL R4, R6, R6 ;  /* 0x0000000606047228 */ /* 0x000f620000000000 */
        /* <DEDUP_REMOVED lines=101> */
[----:B-1--4-:R-:W-:Y:S05]  /*54a60*/  CALL.REL.NOINC `($_ZN2at6native55_GLOBAL__N__de093ff9_22_ForeachBinaryOpList_cu_a911ec4325multi_tensor_apply_kernelINS1_18TensorListMetadataILi3EEENS1_24BinaryOpListAlphaFunctorIN3c107complexIdEELi3ELi2ELi2EEEJNS1_13power_functorIS8_EES8_EEEvT_T0_DpT1_$__internal_trig_reduction_slowpathd) ;  /* 0x000005bc00607944 */ /* 0x012fea0003c00000 */
[----:B------:R-:W-:Y:S01]  /*54a70*/  IMAD.MOV.U32 R0, RZ, RZ, R2 ;  /* 0x000000ffff007224 */ /* 0x000fe200078e0002 */
[----:B------:R-:W-:Y:S06]  /*54a80*/  BRA `(.L_x_4350) ;  /* 0x0000000000087947 */ /* 0x000fec0003800000 */
.L_x_4349:
[----:B------:R0:W2:Y:S02]  /*54a90*/  DMUL R6, RZ, R26 ;  /* 0x0000001aff067228 */ /* 0x0000a40000000000 */
[----:B0-2---:R-:W-:-:S07]  /*54aa0*/  IMAD.MOV.U32 R0, RZ, RZ, RZ ;  /* 0x000000ffff007224 */ /* 0x005fce00078e00ff */
.L_x_4350:
[----:B------:R-:W-:Y:S05]  /*54ab0*/  BSYNC.RECONVERGENT B3 ;  /* 0x0000000000037941 */ /* 0x000fea0003800200 */
.L_x_4348:
[----:B------:R-:W0:Y:S01]  /*54ac0*/  LDCU.64 UR12, c[0x4][0xe8] ;  /* 0x01001d00ff0c77ac */ /* 0x000e220008000a00 */
[----:B------:R-:W-:-:S05]  /*54ad0*/  IMAD.SHL.U32 R2, R0, 0x40, RZ ;  /* 0x0000004000027824 */ /* 0x000fca00078e00ff */
[----:B------:R-:W-:-:S04]  /*54ae0*/  LOP3.LUT R2, R2, 0x40, RZ, 0xc0, !PT ;  /* 0x0000004002027812 */ /* 0x000fc800078ec0ff */
[----:B0-----:R-:W-:-:S05]  /*54af0*/  IADD3 R2, P0, PT, R2, UR12, RZ ;  /* 0x0000000c02027c10 */ /* 0x001fca000ff1e0ff */
[----:B------:R-:W-:-:S05]  /*54b00*/  IMAD.X R3, RZ, RZ, UR13, P0 ;  /* 0x0000000dff037e24 */ /* 0x000fca00080e06ff */
[----:B------:R-:W2:Y:S04]  /*54b10*/  LDG.E.128.CONSTANT R8, desc[UR16][R2.64] ;  /* 0x0000001002087981 */ /* 0x000ea8000c1e9d00 */
[----:B------:R-:W3:Y:S04]  /*54b20*/  LDG.E.128.CONSTANT R12, desc[UR16][R2.64+0x10] ;  /* 0x00001010020c7981 */ /* 0x000ee8000c1e9d00 */
        /* <DEDUP_REMOVED lines=11> */
[----:B----4-:R-:W-:-:S15]  /*54be0*/  DMUL R24, R18, R24 ;  /* 0x0000001812187228 */ /* 0x010fde0000000000 */
        /* <DEDUP_REMOVED lines=52> */
[----:B------:R0:W2:Y:S02]  /*54f30*/  DMUL R26, R18, R26 ;  /* 0x0000001a121a7228 */ /* 0x0000a40000000000 */
[----:B0-2---:R-:W-:Y:S05]  /*54f40*/  BRA `(.L_x_4351) ;  /* 0x0000003000107947 */ /* 0x005fea0003800000 */
.L_x_4340:
        /* <DEDUP_REMOVED lines=125> */
.L_x_4353:
[----:B------:R-:W-:Y:S05]  /*55720*/  BSYNC.RECONVERGENT B0 ;  /* 0x0000000000007941 */ /* 0x000fea0003800200 */
.L_x_4352:
[C---:B----4-:R-:W-:Y:S01]  /*55730*/  LEA.HI R0, R29.reuse, 0xffffff09, RZ, 0xc ;  /* 0xffffff091d007811 */ /* 0x050fe200078f60ff */
[----:B------:R-:W4:Y:S01]  /*55740*/  DSETP.NEU.AND P0, PT, |R26|, +INF , PT ;  /* 0x7ff000001a00742a */ /* 0x000f220003f0d200 */
        /* <DEDUP_REMOVED lines=12> */
[----:B----4-:R-:W-:Y:S06]  /*55810*/  @!P0 BRA `(.L_x_4355) ;  /* 0x0000000000c08947 */ /* 0x010fec0003800000 */
        /* <DEDUP_REMOVED lines=45> */
.L_x_4357:
[----:B------:R-:W-:Y:S05]  /*55af0*/  BSYNC.RECONVERGENT B4 ;  /* 0x0000000000047941 */ /* 0x000fea0003800200 */
.L_x_4356:
[----:B------:R-:W-:Y:S01]  /*55b00*/  VIADD R0, R2, 0x1 ;  /* 0x0000000102007836 */ /* 0x000fe20000000000 */
[----:B------:R-:W-:Y:S06]  /*55b10*/  BRA `(.L_x_4358) ;  /* 0x0000000000087947 */ /* 0x000fec0003800000 */
.L_x_4355:
[----:B------:R0:W4:Y:S02]  /*55b20*/  DMUL R6, RZ, R26 ;  /* 0x0000001aff067228 */ /* 0x0001240000000000 */
[----:B0---4-:R-:W-:-:S07]  /*55b30*/  IMAD.MOV.U32 R0, RZ, RZ, 0x1 ;  /* 0x00000001ff007424 */ /* 0x011fce00078e00ff */
.L_x_4358:
[----:B------:R-:W-:Y:S05]  /*55b40*/  BSYNC.RECONVERGENT B3 ;  /* 0x0000000000037941 */ /* 0x000fea0003800200 */
.L_x_4354:
        /* <DEDUP_REMOVED lines=125> */
.L_x_4360:
[----:B------:R0:W2:Y:S02]  /*56320*/  DMUL R6, RZ, R26 ;  /* 0x0000001aff067228 */ /* 0x0000a40000000000 */
[----:B0-2---:R-:W-:-:S07]  /*56330*/  IMAD.MOV.U32 R0, RZ, RZ, RZ ;  /* 0x000000ffff007224 */ /* 0x005fce00078e00ff */
.L_x_4361:
[----:B------:R-:W-:Y:S05]  /*56340*/  BSYNC.RECONVERGENT B3 ;  /* 0x0000000000037941 */ /* 0x000fea0003800200 */
.L_x_4359:
        /* <DEDUP_REMOVED lines=82> */
[----:B0-----:R0:W2:Y:S02]  /*56870*/  DMUL R26, R30, R28 ;  /* 0x0000001c1e1a7228 */ /* 0x0010a40000000000 */
[----:B0-2---:R-:W-:Y:S05]  /*56880*/  BRA `(.L_x_4351) ;  /* 0x0000001400c07947 */ /* 0x005fea0003800000 */
.L_x_4339:
        /* <DEDUP_REMOVED lines=10> */
.L_x_4362:
[----:B------:R-:W0:Y:S02]  /*56930*/  DADD R24, R26, -R26 ;  /* 0x000000001a187229 */ /* 0x000e24000000081a */
[----:B0-----:R-:W-:Y:S02]  /*56940*/  IMAD.MOV.U32 R26, RZ, RZ, R24 ;  /* 0x000000ffff1a7224 */ /* 0x001fe400078e0018 */
[----:B------:R-:W-:Y:S01]  /*56950*/  IMAD.MOV.U32 R27, RZ, RZ, R25 ;  /* 0x000000ffff1b7224 */ /* 0x000fe200078e0019 */
[----:B------:R-:W-:Y:S06]  /*56960*/  BRA `(.L_x_4351) ;  /* 0x0000001400887947 */ /* 0x000fec0003800000 */
.L_x_4338:
        /* <DEDUP_REMOVED lines=48> */
.L_x_4366:
[----:B------:R-:W-:Y:S05]  /*56c70*/  BSYNC.RECONVERGENT B4 ;  /* 0x0000000000047941 */ /* 0x000fea0003800200 */
.L_x_4365:
[----:B------:R-:W-:Y:S01]  /*56c80*/  VIADD R0, R2, 0x1 ;  /* 0x0000000102007836 */ /* 0x000fe20000000000 */
[----:B------:R-:W-:Y:S06]  /*56c90*/  BRA `(.L_x_4367) ;  /* 0x0000000000087947 */ /* 0x000fec0003800000 */
.L_x_4364:
[----:B------:R0:W4:Y:S02]  /*56ca0*/  DMUL R6, RZ, R26 ;  /* 0x0000001aff067228 */ /* 0x0001240000000000 */
[----:B0---4-:R-:W-:-:S07]  /*56cb0*/  IMAD.MOV.U32 R0, RZ, RZ, 0x1 ;  /* 0x00000001ff007424 */ /* 0x011fce00078e00ff */
.L_x_4367:
[----:B------:R-:W-:Y:S05]  /*56cc0*/  BSYNC.RECONVERGENT B3 ;  /* 0x0000000000037941 */ /* 0x000fea0003800200 */
.L_x_4363:
        /* <DEDUP_REMOVED lines=115> */
.L_x_4369:
[----:B------:R0:W2:Y:S02]  /*57400*/  DMUL R6, RZ, R26 ;  /* 0x0000001aff067228 */ /* 0x0000a40000000000 */
[----:B0-2---:R-:W-:-:S07]  /*57410*/  IMAD.MOV.U32 R0, RZ, RZ, RZ ;  /* 0x000000ffff007224 */ /* 0x005fce00078e00ff */
.L_x_4370:
[----:B------:R-:W-:Y:S05]  /*57420*/  BSYNC.RECONVERGENT B3 ;  /* 0x0000000000037941 */ /* 0x000fea0003800200 */
.L_x_4368:
        /* <DEDUP_REMOVED lines=64> */
.L_x_4337:
        /* <DEDUP_REMOVED lines=106> */
[----:B------:R0:W4:Y:S02]  /*57ed0*/  DADD R4, R6, +INF ;  /* 0x7ff0000006047429 */ /* 0x0001240000000000 */
[----:B0-----:R-:W-:Y:S02]  /*57ee0*/  @!P1 SHF.R.S32.HI R7, RZ, 0x1, R0 ;  /* 0x00000001ff079819 */ /* 0x001fe40000011400 */
[----:B----4-:R-:W-:Y:S01]  /*57ef0*/  FSEL R24, R4, RZ, P0 ;  /* 0x000000ff04187208 */ /* 0x010fe20000000000 */
        /* <DEDUP_REMOVED lines=8> */
[----:B------:R0:W4:Y:S02]  /*57f80*/  @!P1 DMUL R24, R2, R4 ;  /* 0x0000000402189228 */ /* 0x0001240000000000 */
.L_x_4351:
[----:B------:R-:W-:Y:S05]  /*57f90*/  BSYNC.RECONVERGENT B2 ;  /* 0x0000000000027941 */ /* 0x000fea0003800200 */
.L_x_4336:
[----:B------:R-:W0:Y:S01]  /*57fa0*/  S2R R0, SR_TID.X ;  /* 0x0000000000007919 */ /* 0x000e220000002100 */
[----:B------:R-:W5:Y:S01]  /*57fb0*/  LDCU UR12, c[0x0][0x360] ;  /* 0x00006c00ff0c77ac */ /* 0x000f620008000800 */
[----:B0-----:R-:W-:Y:S01]  /*57fc0*/  IADD3 R3, P0, PT, R0, UR4, RZ ;  /* 0x0000000400037c10 */ /* 0x001fe2000ff1e0ff */
[----:B-----5:R-:W-:-:S03]  /*57fd0*/  ULEA UR4, UP0, UR12, UR4, 0x2 ;  /* 0x000000040c047291 */ /* 0x020fc6000f8010ff */
[C---:B------:R-:W-:Y:S01]  /*57fe0*/  IADD3 R5, P1, PT, R3.reuse, UR12, RZ ;  /* 0x0000000c03057c10 */ /* 0x040fe2000ff3e0ff */
[----:B------:R-:W-:Y:S01]  /*57ff0*/  IMAD.X R6, RZ, RZ, UR5, P0 ;  /* 0x00000005ff067e24 */ /* 0x000fe200080e06ff */
[----:B------:R-:W-:Y:S01]  /*58000*/  ISETP.GE.U32.AND P0, PT, R3, UR18, PT ;  /* 0x0000001203007c0c */ /* 0x000fe2000bf06070 */
[----:B------:R-:W-:Y:S01]  /*58010*/  UIADD3.X UR5, UPT, UPT, URZ, UR5, URZ, UP0, !UPT ;  /* 0x00000005ff057290 */ /* 0x000fe200087fe4ff */
[C---:B------:R-:W-:Y:S01]  /*58020*/  IADD3 R7, P2, PT, R5.reuse, UR12, RZ ;  /* 0x0000000c05077c10 */ /* 0x040fe2000ff5e0ff */
[----:B------:R-:W-:Y:S01]  /*58030*/  IMAD.X R8, RZ, RZ, R6, P1 ;  /* 0x000000ffff087224 */ /* 0x000fe200008e0606 */
[----:B------:R-:W-:Y:S01]  /*58040*/  ISETP.GE.U32.AND P1, PT, R5, UR18, PT ;  /* 0x0000001205007c0c */ /* 0x000fe2000bf26070 */
[----:B------:R-:W-:Y:S01]  /*58050*/  UISETP.GE.U32.AND UP0, UPT, UR4, UR18, UPT ;  /* 0x000000120400728c */ /* 0x000fe2000bf06070 */
[C---:B------:R-:W-:Y:S01]  /*58060*/  IADD3 R9, P4, PT, R7.reuse, UR12, RZ ;  /* 0x0000000c07097c10 */ /* 0x040fe2000ff9e0ff */
[----:B------:R-:W-:Y:S01]  /*58070*/  IMAD.X R10, RZ, RZ, R8, P2 ;  /* 0x000000ffff0a7224 */ /* 0x000fe200010e0608 */
[----:B------:R-:W-:Y:S01]  /*58080*/  ISETP.GE.U32.AND.EX P0, PT, R6, UR19, PT, P0 ;  /* 0x0000001306007c0c */ /* 0x000fe2000bf06100 */
[----:B------:R-:W-:Y:S01]  /*58090*/  UISETP.GE.U32.AND.EX UP0, UPT, UR5, UR19, UPT, UP0 ;  /* 0x000000130500728c */ /* 0x000fe2000bf06100 */
[----:B------:R-:W-:Y:S01]  /*580a0*/  ISETP.GE.U32.AND P2, PT, R7, UR18, PT ;  /* 0x0000001207007c0c */ /* 0x000fe2000bf46070 */
[----:B------:R-:W-:Y:S01]  /*580b0*/  IMAD.X R12, RZ, RZ, R10, P4 ;  /* 0x000000ffff0c7224 */ /* 0x000fe200020e060a */
[----:B------:R-:W-:-:S02]  /*580c0*/  ISETP.GE.U32.AND.EX P1, PT, R8, UR19, PT, P1 ;  /* 0x0000001308007c0c */ /* 0x000fc4000bf26110 */
[----:B------:R-:W-:Y:S02]  /*580d0*/  ISETP.GE.U32.AND P3, PT, R9, UR18, PT ;  /* 0x0000001209007c0c */ /* 0x000fe4000bf66070 */
[----:B------:R-:W-:Y:S02]  /*580e0*/  ISETP.GE.U32.AND.EX P2, PT, R10, UR19, PT, P2 ;  /* 0x000000130a007c0c */ /* 0x000fe4000bf46120 */
[----:B------:R-:W-:-:S03]  /*580f0*/  ISETP.GE.U32.AND.EX P3, PT, R12, UR19, PT, P3 ;  /* 0x000000130c007c0c */ /* 0x000fc6000bf66130 */
[----:B------:R-:W-:-:S04]  /*58100*/  @!P0 LEA R2, P4, R3, UR6, 0x4 ;  /* 0x0000000603028c11 */ /* 0x000fc8000f8820ff */
[----:B------:R-:W-:Y:S02]  /*58110*/  @!P1 LEA R4, P5, R5, UR6, 0x4 ;  /* 0x0000000605049c11 */ /* 0x000fe4000f8a20ff */
[----:B------:R-:W-:Y:S02]  /*58120*/  @!P0 LEA.HI.X R3, R3, UR7, R6, 0x4, P4 ;  /* 0x0000000703038c11 */ /* 0x000fe4000a0f2406 */
[----:B------:R-:W-:Y:S02]  /*58130*/  @!P2 LEA R6, P4, R7, UR6, 0x4 ;  /* 0x000000060706ac11 */ /* 0x000fe4000f8820ff */
[----:B------:R-:W-:Y:S01]  /*58140*/  @!P1 LEA.HI.X R5, R5, UR7, R8, 0x4, P5 ;  /* 0x0000000705059c11 */ /* 0x000fe2000a8f2408 */
[----:B-1----:R0:W-:Y:S01]  /*58150*/  @!P0 STG.E.128 desc[UR16][R2.64], R20 ;  /* 0x0000001402008986 */ /* 0x0021e2000c101d10 */
[----:B------:R-:W-:Y:S02]  /*58160*/  @!P3 LEA R8, P5, R9, UR6, 0x4 ;  /* 0x000000060908bc11 */ /* 0x000fe4000f8a20ff */
[----:B------:R-:W-:Y:S01]  /*58170*/  @!P2 LEA.HI.X R7, R7, UR7, R10, 0x4, P4 ;  /* 0x000000070707ac11 */ /* 0x000fe2000a0f240a */
[----:B--2---:R0:W-:Y:S01]  /*58180*/  @!P1 STG.E.128 desc[UR16][R4.64], R40 ;  /* 0x0000002804009986 */ /* 0x0041e2000c101d10 */
[----:B------:R-:W-:-:S03]  /*58190*/  @!P3 LEA.HI.X R9, R9, UR7, R12, 0x4, P5 ;  /* 0x000000070909bc11 */ /* 0x000fc6000a8f240c */
[----:B---3--:R0:W-:Y:S04]  /*581a0*/  @!P2 STG.E.128 desc[UR16][R6.64], R32 ;  /* 0x000000200600a986 */ /* 0x0081e8000c101d10 */
[----:B----4-:R0:W-:Y:S01]  /*581b0*/  @!P3 STG.E.128 desc[UR16][R8.64], R24 ;  /* 0x000000180800b986 */ /* 0x0101e2000c101d10 */
[----:B------:R-:W-:Y:S05]  /*581c0*/  BRA.U !UP0, `(.L_x_4371) ;  /* 0xfffffa81081c7547 */ /* 0x000fea000b83ffff */
[----:B------:R-:W-:Y:S05]  /*581d0*/  EXIT ;  /* 0x000000000000794d */ /* 0x000fea0003800000 */
.L_x_3976:
[----:B------:R-:W0:Y:S02]  /*581e0*/  S2R R14, SR_TID.X ;  /* 0x00000000000e7919 */ /* 0x000e240000002100 */
[----:B0-----:R-:W-:-:S03]  /*581f0*/  IMAD.WIDE.U32 R2, R14, 0x4, RZ ;  /* 0x000000040e027825 */ /* 0x001fc600078e00ff */
[----:B------:R-:W-:-:S04]  /*58200*/  ISETP.GE.U32.AND P0, PT, R2, UR20, PT ;  /* 0x0000001402007c0c */ /* 0x000fc8000bf06070 */
[----:B------:R-:W-:-:S13]  /*58210*/  ISETP.GE.AND.EX P0, PT, R3, UR4, PT, P0 ;  /* 0x0000000403007c0c */ /* 0x000fda000bf06300 */
[----:B------:R-:W-:Y:S05]  /*58220*/  @P0 EXIT ;  /* 0x000000000000094d */ /* 0x000fea0003800000 */
[----:B------:R-:W-:-:S07]  /*58230*/  IMAD.MOV.U32 R49, RZ, RZ, RZ ;  /* 0x000000ffff317224 */ /* 0x000fce00078e00ff */
.L_x_4766:
[C---:B------:R-:W-:Y:S01]  /*58240*/  IMAD.SHL.U32 R2, R14.reuse, 0x40, RZ ;  /* 0x000000400e027824 */ /* 0x040fe200078e00ff */
[----:B------:R-:W-:Y:S01]  /*58250*/  SHF.L.U64.HI R0, R14, 0x6, R49 ;  /* 0x000000060e007819 */ /* 0x000fe20000010231 */
[----:B------:R-:W0:Y:S03]  /*58260*/  LDCU.128 UR12, c[0x0][0xfd0] ;  /* 0x0001fa00ff0c77ac */ /* 0x000e260008000c00 */
[C---:B------:R-:W-:Y:S02]  /*58270*/  IADD3 R4, P1, PT, R2.reuse, UR8, RZ ;  /* 0x0000000802047c10 */ /* 0x040fe4000ff3e0ff */
[----:B------:R-:W-:Y:S02]  /*58280*/  IADD3 R2, P0, PT, R2, UR10, RZ ;  /* 0x0000000a02027c10 */ /* 0x000fe4000ff1e0ff */
[C---:B------:R-:W-:Y:S02]  /*58290*/  IADD3.X R5, PT, PT, R0.reuse, UR9, RZ, P1, !PT ;  /* 0x0000000900057c10 */ /* 0x040fe40008ffe4ff */
[----:B------:R-:W-:-:S03]  /*582a0*/  IADD3.X R3, PT, PT, R0, UR11, RZ, P0, !PT ;  /* 0x0000000b00037c10 */ /* 0x000fc600087fe4ff */
[----:B------:R-:W0:Y:S04]  /*582b0*/  LDG.E.ENL2.256 R44, R8, desc[UR16][R4.64] ;  /* 0xfe0000100408797e */ /* 0x000e28000812192c */
[----:B------:R-:W2:Y:S04]  /*582c0*/  LDG.E.ENL2.256 R40, R16, desc[UR16][R2.64] ;  /* 0xfe0000100210797e */ /* 0x000ea80008121928 */
[----:B------:R1:W5:Y:S04]  /*582d0*/  LDG.E.ENL2.256 R32, R36, desc[UR16][R2.64+0x20] ;  /* 0xfe0001100224797e */ /* 0x0003680008121920 */
[----:B------:R1:W5:Y:S01]  /*582e0*/  LDG.E.ENL2.256 R24, R28, desc[UR16][R4.64+0x20] ;  /* 0xfe000110041c797e */ /* 0x0003620008121918 */
[----:B------:R-:W-:Y:S01]  /*582f0*/  BSSY.RECONVERGENT B1, `(.L_x_4372) ;  /* 0x00011d4000017945 */ /* 0x000fe20003800200 */
[----:B0-----:R-:W0:-:S15]  /*58300*/  DMUL R20, R10, UR14 ;  /* 0x0000000e0a147c28 */ /* 0x001e1e0008000000 */
        /* <DEDUP_REMOVED lines=9> */
[----:B--2---:R-:W-:-:S15]  /*583a0*/  DSETP.NAN.AND P0, PT, R18, R18, PT ;  /* 0x000000121200722a */ /* 0x004fde0003f08000 */
[----:B------:R-:W-:-:S15]  /*583b0*/  NOP ;  /* 0x0000000000007918 */ /* 0x000fde0000000000 */
[----:B------:R-:W-:-:S15]  /*583c0*/  NOP ;  /* 0x0000000000007918 */ /* 0x000fde0000000000 */
[----:B------:R-:W-:-:S15]  /*583d0*/  NOP ;  /* 0x0000000000007918 */ /* 0x000fde0000000000 */
[----:B------:R-:W-:-:S04]  /*583e0*/  NOP ;  /* 0x0000000000007918 */ /* 0x000fc80000000000 */
[----:B------:R-:W2:-:S15]  /*583f0*/  DSETP.NUM.AND P1, PT, R16, R16, PT ;  /* 0x000000101000722a */ /* 0x000e9e0003f27000 */
        /* <DEDUP_REMOVED lines=9> */
[----:B---3--:R1:W3:Y:S02]  /*58490*/  DFMA R22, R8, UR14, R22 ;  /* 0x0000000e08167c2b */ /* 0x0082e40008000016 */
        /* <DEDUP_REMOVED lines=227> */
.L_x_4375:
[----:B------:R-:W-:Y:S01]  /*592d0*/  IMAD.MOV.U32 R2, RZ, RZ, 0x0 ;  /* 0x00000000ff027424 */ /* 0x000fe200078e00ff */
[----:B------:R-:W-:Y:S01]  /*592e0*/  LOP3.LUT P0, RZ, R5, 0x7fffffff, RZ, 0xc0, !PT ;  /* 0x7fffffff05ff7812 */ /* 0x000fe2000780c0ff */
[----:B------:R-:W-:-:S06]  /*592f0*/  IMAD.MOV.U32 R3, RZ, RZ, 0x7ff00000 ;  /* 0x7ff00000ff037424 */ /* 0x000fcc00078e00ff */
[----:B------:R-:W0:Y:S02]  /*59300*/  DFMA R4, R4, R2, +INF ;  /* 0x7ff000000404742b */ /* 0x000e240000000002 */
[----:B0-----:R-:W-:Y:S02]  /*59310*/  FSEL R2, R4, RZ, P0 ;  /* 0x000000ff04027208 */ /* 0x001fe40000000000 */
[----:B------:R-:W-:-:S07]  /*59320*/  FSEL R3, R5, -QNAN , P0 ;  /* 0xfff0000005037808 */ /* 0x000fce0000000000 */
.L_x_4376:
[----:B------:R-:W-:Y:S05]  /*59330*/  BSYNC.RECONVERGENT B0 ;  /* 0x0000000000007941 */ /* 0x000fea0003800200 */
.L_x_4374:
        /* <DEDUP_REMOVED lines=65> */
.L_x_4378:
[----:B------:R-:W-:Y:S05]  /*59750*/  BSYNC.RECONVERGENT B2 ;  /* 0x0000000000027941 */ /* 0x000fea0003800200 */
.L_x_4377:
        /* <DEDUP_REMOVED lines=210> */
.L_x_4373:
        /* <DEDUP_REMOVED lines=75> */
.L_x_4382:
[----:B------:R-:W-:Y:S05]  /*5a930*/  BSYNC.RECONVERGENT B2 ;  /* 0x0000000000027941 */ /* 0x000fea0003800200 */
.L_x_4381:
        /* <DEDUP_REMOVED lines=51> */
.L_x_4384:
[----:B------:R-:W-:Y:S05]  /*5ac70*/  BSYNC.RECONVERGENT B2 ;  /* 0x0000000000027941 */ /* 0x000fea0003800200 */
.L_x_4383:
[----:B------:R-:W-:Y:S01]  /*5ac80*/  DADD R2, -RZ, |R2| ;  /* 0x00000000ff027229 */ /* 0x000fe20000000502 */
        /* <DEDUP_REMOVED lines=8> */
[----:B------:R-:W-:-:S13]  /*5ad10*/  NOP ;  /* 0x0000000000007918 */ /* 0x000fda0000000000 */
        /* <DEDUP_REMOVED lines=10> */
[----:B------:R-:W-:Y:S01]  /*5adc0*/  SEL R12, R2, R54, P0 ;  /* 0x00000036020c7207 */ /* 0x000fe20000000000 */
[----:B------:R-:W-:Y:S01]  /*5add0*/  IMAD.MOV.U32 R2, RZ, RZ, RZ ;  /* 0x000000ffff027224 */ /* 0x000fe200078e00ff */
        /* <DEDUP_REMOVED lines=67> */
[----:B0-----:R0:W1:Y:S02]  /*5b210*/  DMUL R8, R2, R8 ;  /* 0x0000000802087228 */ /* 0x0010640000000000 */
        /* <DEDUP_REMOVED lines=194> */
.L_x_4386:
[----:B------:R-:W-:Y:S01]  /*5be40*/  IMAD.MOV.U32 R4, RZ, RZ, 0x0 ;  /* 0x00000000ff047424 */ /* 0x000fe200078e00ff */
[----:B------:R-:W-:Y:S01]  /*5be50*/  LOP3.LUT P0, RZ, R3, 0x7fffffff, RZ, 0xc0, !PT ;  /* 0x7fffffff03ff7812 */ /* 0x000fe2000780c0ff */
[----:B------:R-:W-:-:S06]  /*5be60*/  IMAD.MOV.U32 R5, RZ, RZ, 0x7ff00000 ;  /* 0x7ff00000ff057424 */ /* 0x000fcc00078e00ff */
[----:B------:R-:W0:Y:S02]  /*5be70*/  DFMA R2, R2, R4, +INF ;  /* 0x7ff000000202742b */ /* 0x000e240000000004 */
[----:B0-----:R-:W-:Y:S02]  /*5be80*/  FSEL R2, R2, RZ, P0 ;  /* 0x000000ff02027208 */ /* 0x001fe40000000000 */
[----:B------:R-:W-:-:S07]  /*5be90*/  FSEL R3, R3, -QNAN , P0 ;  /* 0xfff0000003037808 */ /* 0x000fce0000000000 */
.L_x_4387:
[----:B------:R-:W-:Y:S05]  /*5bea0*/  BSYNC.RECONVERGENT B0 ;  /* 0x0000000000007941 */ /* 0x000fea0003800200 */
.L_x_4385:
        /* <DEDUP_REMOVED lines=65> */
.L_x_4389:
[----:B------:R-:W-:Y:S05]  /*5c2c0*/  BSYNC.RECONVERGENT B2 ;  /* 0x0000000000027941 */ /* 0x000fea0003800200 */
.L_x_4388:
        /* <DEDUP_REMOVED lines=212> */
[----:B------:R-:W0:Y:S02]  /*5d010*/  DADD R2, R2, 1 ;  /* 0x3ff0000002027429 */ /* 0x000e240000000000 */
[----:B0-----:R-:W-:Y:S05]  /*5d020*/  BRA `(.L_x_4379) ;  /* 0x000000d000007947 */ /* 0x001fea0003800000 */
.L_x_4380:
        /* <DEDUP_REMOVED lines=12> */
[----:B------:R-:W-:Y:S02]  /*5d0f0*/  IMAD.MOV.U32 R15, RZ, RZ, 0x4002d97c ;  /* 0x4002d97cff0f7424 */ /* 0x000fe400078e00ff */
[----:B------:R-:W-:Y:S01]  /*5d100*/  IMAD.MOV.U32 R0, RZ, RZ, 0x7f3321d2 ;  /* 0x7f3321d2ff007424 */ /* 0x000fe200078e00ff */
        /* <DEDUP_REMOVED lines=179> */
[----:B------:R-:W0:-:S15]  /*5dc40*/  DMUL R8, R4, 0.5 ;  /* 0x3fe0000004087828 */ /* 0x000e1e0000000000 */
[----:B------:R-:W-:-:S15]  /*5dc50*/  NOP ;  /* 0x0000000000007918 */ /* 0x000fde0000000000 */
[----:B------:R-:W-:-:S15]  /*5dc60*/  NOP ;  /* 0x0000000000007918 */ /* 0x000fde0000000000 */
[----:B------:R-:W-:-:S15]  /*5dc70*/  NOP ;  /* 0x0000000000007918 */ /* 0x000fde0000000000 */
[----:B------:R-:W-:-:S04]  /*5dc80*/  NOP ;  /* 0x0000000000007918 */ /* 0x000fc80000000000 */
[----:B0-----:R0:W1:Y:S02]  /*5dc90*/  DMUL R2, R4, R8 ;  /* 0x0000000804027228 */ /* 0x0010640000000000 */
[----:B01----:R-:W-:Y:S05]  /*5dca0*/  BRA `(.L_x_4379) ;  /* 0x000000c000e07947 */ /* 0x003fea0003800000 */
.L_x_4391:
        /* <DEDUP_REMOVED lines=65> */
.L_x_4395:
[----:B------:R-:W-:Y:S05]  /*5e0c0*/  BSYNC.RECONVERGENT B3 ;  /* 0x0000000000037941 */ /* 0x000fea0003800200 */
.L_x_4394:
        /* <DEDUP_REMOVED lines=78> */
.L_x_4393:
        /* <DEDUP_REMOVED lines=186> */
.L_x_4397:
[----:B------:R-:W-:Y:S01]  /*5f150*/  IMAD.MOV.U32 R2, RZ, RZ, 0x0 ;  /* 0x00000000ff027424 */ /* 0x000fe200078e00ff */
[----:B------:R-:W-:Y:S01]  /*5f160*/  LOP3.LUT P0, RZ, R5, 0x7fffffff, RZ, 0xc0, !PT ;  /* 0x7fffffff05ff7812 */ /* 0x000fe2000780c0ff */
[----:B------:R-:W-:-:S06]  /*5f170*/  IMAD.MOV.U32 R3, RZ, RZ, 0x7ff00000 ;  /* 0x7ff00000ff037424 */ /* 0x000fcc00078e00ff */
[----:B------:R-:W0:Y:S02]  /*5f180*/  DFMA R4, R4, R2, +INF ;  /* 0x7ff000000404742b */ /* 0x000e240000000002 */
[----:B0-----:R-:W-:Y:S02]  /*5f190*/  FSEL R2, R4, RZ, P0 ;  /* 0x000000ff04027208 */ /* 0x001fe40000000000 */
[----:B------:R-:W-:-:S07]  /*5f1a0*/  FSEL R3, R5, -QNAN , P0 ;  /* 0xfff0000005037808 */ /* 0x000fce0000000000 */
.L_x_4396:
[----:B------:R-:W-:Y:S05]  /*5f1b0*/  BSYNC.RECONVERGENT B2 ;  /* 0x0000000000027941 */ /* 0x000fea0003800200 */
.L_x_4392:
        /* <DEDUP_REMOVED lines=205> */
.L_x_4390:
        /* <DEDUP_REMOVED lines=34> */
[----:B------:R-:W-:Y:S01]  /*600b0*/  IMAD.MOV.U32 R2, RZ, RZ, RZ ;  /* 0x000000ffff027224 */ /* 0x000fe200078e00ff */
[----:B------:R-:W-:Y:S01]  /*600c0*/  UMOV UR13, 0x7fefffff ;  /* 0x7fefffff000d7882 */ /* 0x000fe20000000000 */
[----:B------:R-:W-:Y:S01]  /*600d0*/  UMOV UR12, 0xffffffff ;  /* 0xffffffff000c7882 */ /* 0x000fe20000000000 */
[CC--:B------:R-:W-:Y:S01]  /*600e0*/  ISETP.LT.U32.AND.EX P0, PT, R9.reuse, R11.reuse, PT, P0 ;  /* 0x0000000b0900720c */ /* 0x0c0fe20003f01100 */
[----:B------:R-:W-:Y:S01]  /*600f0*/  UMOV UR5, UR13 ;  /* 0x0000000d00057c82 */ /* 0x000fe20008000000 */
[----:B------:R-:W-:Y:S01]  /*60100*/  IMAD.MOV.U32 R50, RZ, RZ, 0x0 ;  /* 0x00000000ff327424 */ /* 0x000fe200078e00ff */
[----:B------:R-:W-:Y:S01]  /*60110*/  BSSY.RECONVERGENT B0, `(.L_x_4399) ;  /* 0x0000113000007945 */ /* 0x000fe20003800200 */
[----:B------:R-:W-:Y:S01]  /*60120*/  SEL R48, R8, R10, P0 ;  /* 0x0000000a08307207 */ /* 0x000fe20000000000 */
[----:B------:R-:W-:Y:S01]  /*60130*/  IMAD.MOV.U32 R51, RZ, RZ, 0x3fd80000 ;  /* 0x3fd80000ff337424 */ /* 0x000fe200078e00ff */
        /* <DEDUP_REMOVED lines=8> */
[----:B------:R-:W-:Y:S01]  /*601c0*/  IMAD.U32 R10, RZ, RZ, UR5 ;  /* 0x00000005ff0a7e24 */ /* 0x000fe2000f8e00ff */
        /* <DEDUP_REMOVED lines=257> */
.L_x_4400:
[----:B------:R-:W-:Y:S01]  /*611e0*/  IMAD.MOV.U32 R8, RZ, RZ, 0x0 ;  /* 0x00000000ff087424 */ /* 0x000fe200078e00ff */
[----:B------:R-:W-:Y:S01]  /*611f0*/  LOP3.LUT P0, RZ, R3, 0x7fffffff, RZ, 0xc0, !PT ;  /* 0x7fffffff03ff7812 */ /* 0x000fe2000780c0ff */
[----:B------:R-:W-:-:S06]  /*61200*/  IMAD.MOV.U32 R9, RZ, RZ, 0x7ff00000 ;  /* 0x7ff00000ff097424 */ /* 0x000fcc00078e00ff */
[----:B------:R-:W0:Y:S02]  /*61210*/  DFMA R2, R2, R8, +INF ;  /* 0x7ff000000202742b */ /* 0x000e240000000008 */
[----:B0-----:R-:W-:Y:S02]  /*61220*/  FSEL R2, R2, RZ, P0 ;  /* 0x000000ff02027208 */ /* 0x001fe40000000000 */
[----:B------:R-:W-:-:S07]  /*61230*/  FSEL R3, R3, -QNAN , P0 ;  /* 0xfff0000003037808 */ /* 0x000fce0000000000 */
.L_x_4401:
[----:B------:R-:W-:Y:S05]  /*61240*/  BSYNC.RECONVERGENT B0 ;  /* 0x0000000000007941 */ /* 0x000fea0003800200 */
.L_x_4399:
        /* <DEDUP_REMOVED lines=46> */
.L_x_4403:
[----:B------:R-:W-:Y:S05]  /*61530*/  BSYNC.RECONVERGENT B2 ;  /* 0x0000000000027941 */ /* 0x000fea0003800200 */
.L_x_4402:
        /* <DEDUP_REMOVED lines=210> */
.L_x_4398:
        /* <DEDUP_REMOVED lines=26> */
[----:B------:R-:W-:Y:S01]  /*62400*/  BSSY.RECONVERGENT B3, `(.L_x_4407) ;  /* 0x000003c000037945 */ /* 0x000fe20003800200 */
[----:B------:R-:W-:-:S06]  /*62410*/  FSEL R5, R11, R9, !P1 ;  /* 0x000000090b057208 */ /* 0x000fcc0004800000 */
[----:B------:R0:W1:Y:S02]  /*62420*/  DFMA R2, R4, R4, R2 ;  /* 0x000000040402722b */ /* 0x0000640000000002 */
        /* <DEDUP_REMOVED lines=57> */
.L_x_4408:
[----:B------:R-:W-:Y:S05]  /*627c0*/  BSYNC.RECONVERGENT B3 ;  /* 0x0000000000037941 */ /* 0x000fea0003800200 */
.L_x_4407:
        /* <DEDUP_REMOVED lines=78> */
.L_x_4406:
        /* <DEDUP_REMOVED lines=186> */
.L_x_4410:
[----:B------:R-:W-:Y:S01]  /*63850*/  IMAD.MOV.U32 R2, RZ, RZ, 0x0 ;  /* 0x00000000ff027424 */ /* 0x000fe200078e00ff */
[----:B------:R-:W-:Y:S01]  /*63860*/  LOP3.LUT P0, RZ, R5, 0x7fffffff, RZ, 0xc0, !PT ;  /* 0x7fffffff05ff7812 */ /* 0x000fe2000780c0ff */
[----:B------:R-:W-:-:S06]  /*63870*/  IMAD.MOV.U32 R3, RZ, RZ, 0x7ff00000 ;  /* 0x7ff00000ff037424 */ /* 0x000fcc00078e00ff */
[----:B------:R-:W0:Y:S02]  /*63880*/  DFMA R4, R4, R2, +INF ;  /* 0x7ff000000404742b */ /* 0x000e240000000002 */
[----:B0-----:R-:W-:Y:S02]  /*63890*/  FSEL R2, R4, RZ, P0 ;  /* 0x000000ff04027208 */ /* 0x001fe40000000000 */
[----:B------:R-:W-:-:S07]  /*638a0*/  FSEL R3, R5, -QNAN , P0 ;  /* 0xfff0000005037808 */ /* 0x000fce0000000000 */
.L_x_4409:
[----:B------:R-:W-:Y:S05]  /*638b0*/  BSYNC.RECONVERGENT B2 ;  /* 0x0000000000027941 */ /* 0x000fea0003800200 */
.L_x_4405:
        /* <DEDUP_REMOVED lines=64> */
.L_x_4412:
[----:B------:R-:W-:Y:S05]  /*63cc0*/  BSYNC.RECONVERGENT B2 ;  /* 0x0000000000027941 */ /* 0x000fea0003800200 */
.L_x_4411:
        /* <DEDUP_REMOVED lines=214> */
.L_x_4404:
        /* <DEDUP_REMOVED lines=199> */
.L_x_4415:
[----:B------:R-:W-:Y:S01]  /*656a0*/  IMAD.MOV.U32 R4, RZ, RZ, 0x0 ;  /* 0x00000000ff047424 */ /* 0x000fe200078e00ff */
[----:B------:R-:W-:Y:S01]  /*656b0*/  LOP3.LUT P0, RZ, R3, 0x7fffffff, RZ, 0xc0, !PT ;  /* 0x7fffffff03ff7812 */ /* 0x000fe2000780c0ff */
[----:B------:R-:W-:-:S06]  /*656c0*/  IMAD.MOV.U32 R5, RZ, RZ, 0x7ff00000 ;  /* 0x7ff00000ff057424 */ /* 0x000fcc00078e00ff */
[----:B------:R-:W0:Y:S02]  /*656d0*/  DFMA R2, R2, R4, +INF ;  /* 0x7ff000000202742b */ /* 0x000e240000000004 */
[----:B0-----:R-:W-:Y:S02]  /*656e0*/  FSEL R2, R2, RZ, P0 ;  /* 0x000000ff02027208 */ /* 0x001fe40000000000 */
[----:B------:R-:W-:-:S07]  /*656f0*/  FSEL R3, R3, -QNAN , P0 ;  /* 0xfff0000003037808 */ /* 0x000fce0000000000 */
.L_x_4416:
[----:B------:R-:W-:Y:S05]  /*65700*/  BSYNC.RECONVERGENT B0 ;  /* 0x0000000000007941 */ /* 0x000fea0003800200 */
.L_x_4414:
        /* <DEDUP_REMOVED lines=51> */
.L_x_4418:
[----:B------:R-:W-:Y:S05]  /*65a40*/  BSYNC.RECONVERGENT B2 ;  /* 0x0000000000027941 */ /* 0x000fea0003800200 */
.L_x_4417:
        /* <DEDUP_REMOVED lines=214> */
.L_x_4413:
        /* <DEDUP_REMOVED lines=94> */
[----:B------:R0:W3:-:S15]  /*66d90*/  DMUL R64, R54, R62 ;  /* 0x0000003e36407228 */ /* 0x0000de0000000000 */
        /* <DEDUP_REMOVED lines=9> */
[----:B-1234-:R-:W0:Y:S02]  /*66e30*/  DMUL R60, R60, R60 ;  /* 0x0000003c3c3c7228 */ /* 0x01ee240000000000 */
.L_x_4420:
        /* <DEDUP_REMOVED lines=90> */
[----:B------:R-:W0:-:S15]  /*673e0*/  DSETP.GEU.AND P4, PT, R8, R2, PT ;  /* 0x000000020800722a */ /* 0x000e1e0003f8e000 */
[----:B------:R-:W-:-:S15]  /*673f0*/  NOP ;  /* 0x0000000000007918 */ /* 0x000fde0000000000 */
[----:B------:R-:W-:-:S15]  /*67400*/  NOP ;  /* 0x0000000000007918 */ /* 0x000fde0000000000 */
[----:B------:R-:W-:-:S15]  /*67410*/  NOP ;  /* 0x0000000000007918 */ /* 0x000fde0000000000 */
[----:B------:R-:W-:-:S04]  /*67420*/  NOP ;  /* 0x0000000000007918 */ /* 0x000fc80000000000 */
        /* <DEDUP_REMOVED lines=17> */
[----:B0-----:R-:W-:Y:S02]  /*67540*/  IMAD.MOV.U32 R8, RZ, RZ, R48 ;  /* 0x000000ffff087224 */ /* 0x001fe400078e0030 */
[----:B------:R-:W-:-:S15]  /*67550*/  IMAD.MOV.U32 R9, RZ, RZ, R63 ;  /* 0x000000ffff097224 */ /* 0x000fde00078e003f */
[----:B------:R-:W-:-:S15]  /*67560*/  NOP ;  /* 0x0000000000007918 */ /* 0x000fde0000000000 */
[----:B------:R-:W-:-:S15]  /*67570*/  NOP ;  /* 0x0000000000007918 */ /* 0x000fde0000000000 */
[----:B------:R-:W-:-:S15]  /*67580*/  NOP ;  /* 0x0000000000007918 */ /* 0x000fde0000000000 */
[----:B-1----:R-:W0:Y:S02]  /*67590*/  DSETP.GEU.AND P2, PT, R4, R60, P2 ;  /* 0x0000003c0400722a */ /* 0x002e24000174e000 */
        /* <DEDUP_REMOVED lines=11> */
[----:B------:R-:W-:Y:S02]  /*67650*/  IMAD.MOV.U32 R5, RZ, RZ, R15 ;  /* 0x000000ffff057224 */ /* 0x000fe400078e000f */
[----:B------:R-:W-:-:S02]  /*67660*/  IMAD.MOV.U32 R60, RZ, RZ, R54 ;  /* 0x000000ffff3c7224 */ /* 0x000fc400078e0036 */
[----:B------:R-:W-:Y:S01]  /*67670*/  IMAD.MOV.U32 R61, RZ, RZ, R55 ;  /* 0x000000ffff3d7224 */ /* 0x000fe200078e0037 */
[----:B------:R-:W-:Y:S06]  /*67680*/  @!P0 BRA `(.L_x_4420) ;  /* 0xfffffff400ec8947 */ /* 0x000fec000383ffff */
[----:B------:R-:W-:Y:S05]  /*67690*/  BSYNC.RECONVERGENT B0 ;  /* 0x0000000000007941 */ /* 0x000fea0003800200 */
.L_x_4419:
        /* <DEDUP_REMOVED lines=114> */
.L_x_4424:
[----:B------:R-:W-:Y:S05]  /*67dc0*/  BSYNC.RECONVERGENT B3 ;  /* 0x0000000000037941 */ /* 0x000fea0003800200 */
.L_x_4423:
        /* <DEDUP_REMOVED lines=78> */
.L_x_4422:
        /* <DEDUP_REMOVED lines=186> */
.L_x_4426:
[----:B------:R-:W-:Y:S01]  /*68e50*/  IMAD.MOV.U32 R2, RZ, RZ, 0x0 ;  /* 0x00000000ff027424 */ /* 0x000fe200078e00ff */
[----:B------:R-:W-:Y:S01]  /*68e60*/  LOP3.LUT P0, RZ, R5, 0x7fffffff, RZ, 0xc0, !PT ;  /* 0x7fffffff05ff7812 */ /* 0x000fe2000780c0ff */
[----:B------:R-:W-:-:S06]  /*68e70*/  IMAD.MOV.U32 R3, RZ, RZ, 0x7ff00000 ;  /* 0x7ff00000ff037424 */ /* 0x000fcc00078e00ff */
[----:B------:R-:W0:Y:S02]  /*68e80*/  DFMA R4, R4, R2, +INF ;  /* 0x7ff000000404742b */ /* 0x000e240000000002 */
[----:B0-----:R-:W-:Y:S02]  /*68e90*/  FSEL R2, R4, RZ, P0 ;  /* 0x000000ff04027208 */ /* 0x001fe40000000000 */
[----:B------:R-:W-:-:S07]  /*68ea0*/  FSEL R3, R5, -QNAN , P0 ;  /* 0xfff0000005037808 */ /* 0x000fce0000000000 */
.L_x_4425:
[----:B------:R-:W-:Y:S05]  /*68eb0*/  BSYNC.RECONVERGENT B2 ;  /* 0x0000000000027941 */ /* 0x000fea0003800200 */
.L_x_4421:
        /* <DEDUP_REMOVED lines=65> */
.L_x_4428:
[----:B------:R-:W-:Y:S05]  /*692d0*/  BSYNC.RECONVERGENT B2 ;  /* 0x0000000000027941 */ /* 0x000fea0003800200 */
.L_x_4427:
        /* <DEDUP_REMOVED lines=213> */
.L_x_4379:
[----:B------:R-:W-:Y:S05]  /*6a030*/  BSYNC.RECONVERGENT B1 ;  /* 0x0000000000017941 */ /* 0x000fea0003800200 */
.L_x_4372:
        /* <DEDUP_REMOVED lines=136> */
[----:B------:R0:W1:Y:S02]  /*6a8c0*/  DMUL R20, R20, R2 ;  /* 0x0000000214147228 */ /* 0x0000640000000000 */
[----:B01----:R-:W-:Y:S05]  /*6a8d0*/  BRA `(.L_x_4431) ;  /* 0x0000004000447947 */ /* 0x003fea0003800000 */
.L_x_4430:
        /* <DEDUP_REMOVED lines=57> */
.L_x_4436:
[----:B------:R-:W-:Y:S05]  /*6ac70*/  BSYNC.RECONVERGENT B4 ;  /* 0x0000000000047941 */ /* 0x000fea0003800200 */
.L_x_4435:
[----:B------:R-:W-:-:S07]  /*6ac80*/  VIADD R0, R2, 0x1 ;  /* 0x0000000102007836 */ /* 0x000fce0000000000 */
.L_x_4434:
[----:B------:R-:W-:Y:S05]  /*6ac90*/  BSYNC.RECONVERGENT B3 ;  /* 0x0000000000037941 */ /* 0x000fea0003800200 */
.L_x_4433:
        /* <DEDUP_REMOVED lines=120> */
.L_x_4438:
[----:B------:R-:W-:Y:S05]  /*6b420*/  BSYNC.RECONVERGENT B3 ;  /* 0x0000000000037941 */ /* 0x000fea0003800200 */
.L_x_4437:
        /* <DEDUP_REMOVED lines=64> */
.L_x_4432:
        /* <DEDUP_REMOVED lines=15> */
.L_x_4439:
        /* <DEDUP_REMOVED lines=133> */
.L_x_4442:
[----:B------:R-:W-:Y:S05]  /*6c170*/  BSYNC.RECONVERGENT B0 ;  /* 0x0000000000007941 */ /* 0x000fea0003800200 */
.L_x_4441:
        /* <DEDUP_REMOVED lines=59> */
.L_x_4446:
[----:B------:R-:W-:Y:S05]  /*6c530*/  BSYNC.RECONVERGENT B4 ;  /* 0x0000000000047941 */ /* 0x000fea0003800200 */
.L_x_4445:
[----:B------:R-:W-:-:S07]  /*6c540*/  VIADD R0, R2, 0x1 ;  /* 0x0000000102007836 */ /* 0x000fce0000000000 */
.L_x_4444:
[----:B------:R-:W-:Y:S05]  /*6c550*/  BSYNC.RECONVERGENT B3 ;  /* 0x0000000000037941 */ /* 0x000fea0003800200 */
.L_x_4443:
        /* <DEDUP_REMOVED lines=129> */
.L_x_4448:
[----:B------:R-:W-:Y:S05]  /*6cd70*/  BSYNC.RECONVERGENT B3 ;  /* 0x0000000000037941 */ /* 0x000fea0003800200 */
.L_x_4447:
        /* <DEDUP_REMOVED lines=84> */
[----:B0-----:R2:W3:Y:S02]  /*6d2c0*/  DMUL R22, R50, R18 ;  /* 0x0000001232167228 */ /* 0x0014e40000000000 */
[----:B--23--:R-:W-:Y:S05]  /*6d2d0*/  BRA `(.L_x_4431) ;  /* 0x0000001400c47947 */ /* 0x00cfea0003800000 */
.L_x_4440:
        /* <DEDUP_REMOVED lines=123> */
.L_x_4450:
[----:B------:R-:W-:Y:S05]  /*6da90*/  BSYNC.RECONVERGENT B0 ;  /* 0x0000000000007941 */ /* 0x000fea0003800200 */
.L_x_4449:
        /* <DEDUP_REMOVED lines=49> */
.L_x_4454:
[----:B------:R-:W-:Y:S05]  /*6ddb0*/  BSYNC.RECONVERGENT B4 ;  /* 0x0000000000047941 */ /* 0x000fea0003800200 */
.L_x_4453:
[----:B------:R-:W-:-:S07]  /*6ddc0*/  VIADD R0, R2, 0x1 ;  /* 0x0000000102007836 */ /* 0x000fce0000000000 */
.L_x_4452:
[----:B------:R-:W-:Y:S05]  /*6ddd0*/  BSYNC.RECONVERGENT B3 ;  /* 0x0000000000037941 */ /* 0x000fea0003800200 */
.L_x_4451:
        /* <DEDUP_REMOVED lines=120> */
.L_x_4456:
[----:B------:R-:W-:Y:S05]  /*6e560*/  BSYNC.RECONVERGENT B3 ;  /* 0x0000000000037941 */ /* 0x000fea0003800200 */
.L_x_4455:
        /* <DEDUP_REMOVED lines=72> */
.L_x_4431:
[----:B------:R-:W-:Y:S05]  /*6e9f0*/  BSYNC.RECONVERGENT B2 ;  /* 0x0000000000027941 */ /* 0x000fea0003800200 */
.L_x_4429:
[----:B------:R-:W2:Y:S01]  /*6ea00*/  LDCU.128 UR12, c[0x0][0xfd0] ;  /* 0x0001fa00ff0c77ac */ /* 0x000ea20008000c00 */
[----:B------:R-:W3:Y:S01]  /*6ea10*/  DSETP.NAN.AND P0, PT, R42, R42, PT ;  /* 0x0000002a2a00722a */ /* 0x000ee20003f08000 */
        /* <DEDUP_REMOVED lines=39> */
[----:B------:R-:W2:Y:S02]  /*6ec90*/  DADD R12, -RZ, |R40| ;  /* 0x00000000ff0c7229 */ /* 0x000ea40000000528 */
[----:B--2---:R-:W-:Y:S02]  /*6eca0*/  FSEL R44, R12, R10, !P1 ;  /* 0x0000000a0c2c7208 */ /* 0x004fe40004800000 */
[----:B------:R-:W-:Y:S02]  /*6ecb0*/  FSEL R45, R13, R11, !P1 ;  /* 0x0000000b0d2d7208 */ /* 0x000fe40004800000 */
[----:B0-----:R-:W-:Y:S02]  /*6ecc0*/  FSEL R18, R10, R12, !P1 ;  /* 0x0000000c0a127208 */ /* 0x001fe40004800000 */
        /* <DEDUP_REMOVED lines=74> */
[----:B------:R-:W-:Y:S01]  /*6f170*/  ISETP.GE.U32.AND P2, PT, R0, 0x7fefffff, PT ;  /* 0x7fefffff0000780c */ /* 0x000fe20003f46070 */
[----:B------:R-:W-:Y:S02]  /*6f180*/  IMAD.MOV.U32 R0, RZ, RZ, -0x3ff ;  /* 0xfffffc01ff007424 */ /* 0x000fe400078e00ff */
[----:B------:R-:W-:-:S10]  /*6f190*/  @!P0 IMAD.MOV.U32 R0, RZ, RZ, -0x435 ;  /* 0xfffffbcbff008424 */ /* 0x000fd400078e00ff */
        /* <DEDUP_REMOVED lines=179> */
[----:B0-2---:R-:W-:Y:S05]  /*6fcd0*/  BRA `(.L_x_4465) ;  /* 0x00000008000c7947 */ /* 0x005fea0003800000 */
.L_x_4464:
        /* <DEDUP_REMOVED lines=52> */
[----:B-1---5:R-:W-:Y:S05]  /*70020*/  CALL.REL.NOINC `($__internal_145_$__cuda_sm20_div_rn_f64_full) ;  /* 0x000003fc00e07944 */ /* 0x022fea0003c00000 */
.L_x_4467:
[----:B------:R-:W-:Y:S05]  /*70030*/  BSYNC.RECONVERGENT B3 ;  /* 0x0000000000037941 */ /* 0x000fea0003800200 */
.L_x_4466:
        /* <DEDUP_REMOVED lines=77> */
.L_x_4465:
[----:B------:R-:W-:Y:S05]  /*70510*/  BSYNC.RECONVERGENT B2 ;  /* 0x0000000000027941 */ /* 0x000fea0003800200 */
.L_x_4463:
[----:B------:R-:W3:Y:S01]  /*70520*/  MUFU.RCP64H R5, R19 ;  /* 0x0000001300057308 */ /* 0x000ee20000001800 */
[----:B------:R-:W-:Y:S01]  /*70530*/  IMAD.MOV.U32 R4, RZ, RZ, 0x1 ;  /* 0x00000001ff047424 */ /* 0x000fe200078e00ff */
[----:B0-----:R-:W-:Y:S01]  /*70540*/  DADD R8, -RZ, |R40| ;  /* 0x00000000ff087229 */ /* 0x001fe20000000528 */
[----:B------:R-:W-:-:S15]  /*70550*/  BSSY.RECONVERGENT B2, `(.L_x_4468) ;  /* 0x0000039000027945 */ /* 0x000fde0003800200 */
[----:B------:R-:W-:-:S15]  /*70560*/  NOP ;  /* 0x0000000000007918 */ /* 0x000fde0000000000 */
[----:B------:R-:W-:-:S15]  /*70570*/  NOP ;  /* 0x0000000000007918 */ /* 0x000fde0000000000 */
[----:B------:R-:W-:-:S15]  /*70580*/  NOP ;  /* 0x0000000000007918 */ /* 0x000fde0000000000 */
[----:B------:R-:W-:-:S03]  /*70590*/  NOP ;  /* 0x0000000000007918 */ /* 0x000fc60000000000 */
[----:B------:R-:W0:Y:S02]  /*705a0*/  DADD R10, -RZ, |R42| ;  /* 0x00000000ff0a7229 */ /* 0x000e24000000052a */
[----:B0-----:R-:W-:Y:S02]  /*705b0*/  FSEL R8, R8, R10, !P1 ;  /* 0x0000000a08087208 */ /* 0x001fe40004800000 */
[----:B------:R-:W-:-:S04]  /*705c0*/  FSEL R9, R9, R11, !P1 ;  /* 0x0000000b09097208 */ /* 0x000fc80004800000 */
[----:B------:R-:W-:-:S15]  /*705d0*/  FSETP.GEU.AND P2, PT, |R9|, 6.5827683646048100446e-37, PT ;  /* 0x036000000900780b */ /* 0x000fde0003f4e200 */
[----:B------:R-:W-:-:S15]  /*705e0*/  NOP ;  /* 0x0000000000007918 */ /* 0x000fde0000000000 */
[----:B------:R-:W-:-:S15]  /*705f0*/  NOP ;  /* 0x0000000000007918 */ /* 0x000fde0000000000 */
[----:B------:R-:W-:-:S11]  /*70600*/  NOP ;  /* 0x0000000000007918 */ /* 0x000fd60000000000 */
        /* <DEDUP_REMOVED lines=44> */
[----:B-12--5:R-:W-:Y:S05]  /*708d0*/  CALL.REL.NOINC `($__internal_145_$__cuda_sm20_div_rn_f64_full) ;  /* 0x000003f400b47944 */ /* 0x026fea0003c00000 */
.L_x_4469:
[----:B------:R-:W-:Y:S05]  /*708e0*/  BSYNC.RECONVERGENT B2 ;  /* 0x0000000000027941 */ /* 0x000fea0003800200 */
.L_x_4468:
        /* <DEDUP_REMOVED lines=176> */
.L_x_4471:
[----:B------:R-:W-:Y:S02]  /*713f0*/  FSEL R4, RZ, 3.37028055040000000000e+12, P0 ;  /* 0x54442d18ff047808 */ /* 0x000fe40000000000 */
[----:B------:R-:W-:-:S07]  /*71400*/  FSEL R5, RZ, 2.1426990032196044922, P0 ;  /* 0x400921fbff057808 */ /* 0x000fce0000000000 */
.L_x_4472:
[----:B------:R-:W-:Y:S05]  /*71410*/  BSYNC.RECONVERGENT B0 ;  /* 0x0000000000007941 */ /* 0x000fea0003800200 */
.L_x_4470:
        /* <DEDUP_REMOVED lines=12> */
[----:B--2---:R-:W0:Y:S02]  /*714e0*/  DMUL R16, R16, 0.5 ;  /* 0x3fe0000010107828 */ /* 0x004e240000000000 */
[----:B0-----:R-:W-:Y:S05]  /*714f0*/  BRA `(.L_x_4473) ;  /* 0x000000e800507947 */ /* 0x001fea0003800000 */
.L_x_4462:
        /* <DEDUP_REMOVED lines=248> */
.L_x_4476:
[----:B------:R-:W-:Y:S05]  /*72480*/  BSYNC.RECONVERGENT B0 ;  /* 0x0000000000007941 */ /* 0x000fea0003800200 */
.L_x_4475:
[----:B------:R-:W-:Y:S04]  /*72490*/  BSSY.RECONVERGENT B2, `(.L_x_4477) ;  /* 0x0000008000027945 */ /* 0x000fe80003800200 */
[----:B------:R-:W-:Y:S05]  /*724a0*/  @P4 BRA P5, `(.L_x_4478) ;  /* 0x0000000000184947 */ /* 0x000fea0002800000 */
[----:B0-----:R-:W-:Y:S01]  /*724b0*/  IMAD.MOV.U32 R4, RZ, RZ, R44 ;  /* 0x000000ffff047224 */ /* 0x001fe200078e002c */
[----:B------:R-:W-:Y:S01]  /*724c0*/  MOV R0, 0x72510 ;  /* 0x0007251000007802 */ /* 0x000fe20000000f00 */
[----:B------:R-:W-:Y:S02]  /*724d0*/  IMAD.MOV.U32 R5, RZ, RZ, R45 ;  /* 0x000000ffff057224 */ /* 0x000fe400078e002d */
[----:B------:R-:W-:Y:S02]  /*724e0*/  IMAD.MOV.U32 R6, RZ, RZ, R18 ;  /* 0x000000ffff067224 */ /* 0x000fe400078e0012 */
[----:B------:R-:W-:-:S07]  /*724f0*/  IMAD.MOV.U32 R7, RZ, RZ, R19 ;  /* 0x000000ffff077224 */ /* 0x000fce00078e0013 */
[----:B-12--5:R-:W-:Y:S05]  /*72500*/  CALL.REL.NOINC `($__internal_145_$__cuda_sm20_div_rn_f64_full) ;  /* 0x000003d800a87944 */ /* 0x026fea0003c00000 */
.L_x_4478:
[----:B------:R-:W-:Y:S05]  /*72510*/  BSYNC.RECONVERGENT B2 ;  /* 0x0000000000027941 */ /* 0x000fea0003800200 */
.L_x_4477:
        /* <DEDUP_REMOVED lines=176> */
.L_x_4480:
[----:B------:R-:W-:Y:S02]  /*73020*/  FSEL R4, RZ, 3.37028055040000000000e+12, P0 ;  /* 0x54442d18ff047808 */ /* 0x000fe40000000000 */
[----:B------:R-:W-:-:S07]  /*73030*/  FSEL R5, RZ, 2.1426990032196044922, P0 ;  /* 0x400921fbff057808 */ /* 0x000fce0000000000 */
.L_x_4481:
[----:B------:R-:W-:Y:S05]  /*73040*/  BSYNC.RECONVERGENT B0 ;  /* 0x0000000000007941 */ /* 0x000fea0003800200 */
.L_x_4479:
        /* <DEDUP_REMOVED lines=14> */
.L_x_4474:
        /* <DEDUP_REMOVED lines=106> */
[----:B---34-:R2:W0:Y:S02]  /*737d0*/  DMUL R56, R50, R50 ;  /* 0x0000003232387228 */ /* 0x0184240000000000 */
.L_x_4483:
[----:B------:R-:W0:Y:S02]  /*737e0*/  DSETP.GEU.AND P5, PT, R6, R54, PT ;  /* 0x000000360600722a */ /* 0x000e240003fae000 */
[----:B0-2---:R-:W-:Y:S02]  /*737f0*/  FSEL R50, R54, R6, P5 ;  /* 0x0000000636327208 */ /* 0x005fe40002800000 */
        /* <DEDUP_REMOVED lines=41> */
[----:B------:R-:W0:-:S15]  /*73a90*/  DSETP.GEU.AND P4, PT, R50, R16, PT ;  /* 0x000000103200722a */ /* 0x000e1e0003f8e000 */
[----:B------:R-:W-:-:S15]  /*73aa0*/  NOP ;  /* 0x0000000000007918 */ /* 0x000fde0000000000 */
[----:B------:R-:W-:-:S15]  /*73ab0*/  NOP ;  /* 0x0000000000007918 */ /* 0x000fde0000000000 */
[----:B------:R-:W-:-:S15]  /*73ac0*/  NOP ;  /* 0x0000000000007918 */ /* 0x000fde0000000000 */
[----:B------:R-:W-:-:S04]  /*73ad0*/  NOP ;  /* 0x0000000000007918 */ /* 0x000fc80000000000 */
        /* <DEDUP_REMOVED lines=87> */
.L_x_4482:
        /* <DEDUP_REMOVED lines=256> */
.L_x_4485:
        /* <DEDUP_REMOVED lines=53> */
.L_x_4488:
[----:B------:R-:W-:Y:S05]  /*753a0*/  BSYNC.RECONVERGENT B3 ;  /* 0x0000000000037941 */ /* 0x000fea0003800200 */
.L_x_4487:
        /* <DEDUP_REMOVED lines=77> */
.L_x_4486:
[----:B------:R-:W-:Y:S05]  /*75880*/  BSYNC.RECONVERGENT B2 ;  /* 0x0000000000027941 */ /* 0x000fea0003800200 */
.L_x_4484:
        /* <DEDUP_REMOVED lines=62> */
.L_x_4490:
[----:B------:R-:W-:Y:S05]  /*75c70*/  BSYNC.RECONVERGENT B2 ;  /* 0x0000000000027941 */ /* 0x000fea0003800200 */
.L_x_4489:
        /* <DEDUP_REMOVED lines=176> */
.L_x_4492:
[----:B------:R-:W-:Y:S02]  /*76780*/  FSEL R4, RZ, 3.37028055040000000000e+12, P0 ;  /* 0x54442d18ff047808 */ /* 0x000fe40000000000 */
[----:B------:R-:W-:-:S07]  /*76790*/  FSEL R5, RZ, 2.1426990032196044922, P0 ;  /* 0x400921fbff057808 */ /* 0x000fce0000000000 */
.L_x_4493:
[----:B------:R-:W-:Y:S05]  /*767a0*/  BSYNC.RECONVERGENT B0 ;  /* 0x0000000000007941 */ /* 0x000fea0003800200 */
.L_x_4491:
        /* <DEDUP_REMOVED lines=12> */
[----:B--2---:R0:W3:Y:S02]  /*76870*/  DMUL R16, R18, 0.5 ;  /* 0x3fe0000012107828 */ /* 0x0040e40000000000 */
[----:B0--3--:R-:W-:Y:S05]  /*76880*/  BRA `(.L_x_4473) ;  /* 0x00000094006c7947 */ /* 0x009fea0003800000 */
.L_x_4461:
        /* <DEDUP_REMOVED lines=57> */
[----:B0-----:R-:W-:Y:S02]  /*76c20*/  IMAD.MOV.U32 R8, RZ, RZ, R44 ;  /* 0x000000ffff087224 */ /* 0x001fe400078e002c */
[----:B------:R-:W-:-:S15]  /*76c30*/  IMAD.MOV.U32 R9, RZ, RZ, R45 ;  /* 0x000000ffff097224 */ /* 0x000fde00078e002d */
        /* <DEDUP_REMOVED lines=18> */
[----:B--2---:R0:W2:Y:S02]  /*76d60*/  DFMA R6, -R18, R54, R8 ;  /* 0x000000361206722b */ /* 0x0040a40000000108 */
[----:B0-----:R-:W-:-:S15]  /*76d70*/  IMAD.U32 R8, RZ, RZ, UR5 ;  /* 0x00000005ff087e24 */ /* 0x001fde000f8e00ff */
[----:B------:R-:W-:-:S15]  /*76d80*/  NOP ;  /* 0x0000000000007918 */ /* 0x000fde0000000000 */
[----:B------:R-:W-:-:S15]  /*76d90*/  NOP ;  /* 0x0000000000007918 */ /* 0x000fde0000000000 */
[----:B------:R-:W-:-:S15]  /*76da0*/  NOP ;  /* 0x0000000000007918 */ /* 0x000fde0000000000 */
[----:B------:R-:W-:-:S02]  /*76db0*/  NOP ;  /* 0x0000000000007918 */ /* 0x000fc40000000000 */
[----:B--2---:R0:W-:Y:S02]  /*76dc0*/  DFMA R54, R50, R6, R54 ;  /* 0x000000063236722b */ /* 0x0041e40000000036 */
        /* <DEDUP_REMOVED lines=41> */
[----:B0-----:R0:W2:Y:S02]  /*77060*/  DMUL R10, R4, R10 ;  /* 0x0000000a040a7228 */ /* 0x0010a40000000000 */
        /* <DEDUP_REMOVED lines=19> */
[----:B------:R-:W-:Y:S01]  /*771a0*/  ISETP.GE.U32.AND P2, PT, R0, 0x7fefffff, PT ;  /* 0x7fefffff0000780c */ /* 0x000fe20003f46070 */
[----:B------:R-:W-:-:S05]  /*771b0*/  FFMA R0, RZ, R19, R55 ;  /* 0x00000013ff007223 */ /* 0x000fca0000000037 */
[----:B------:R-:W-:Y:S01]  /*771c0*/  FSETP.GT.AND P4, PT, |R0|, 1.469367938527859385e-39, PT ;  /* 0x001000000000780b */ /* 0x000fe20003f84200 */
[----:B------:R-:W-:Y:S02]  /*771d0*/  IMAD.MOV.U32 R0, RZ, RZ, -0x3ff ;  /* 0xfffffc01ff007424 */ /* 0x000fe400078e00ff */
[----:B------:R-:W-:-:S04]  /*771e0*/  @!P0 IMAD.MOV.U32 R0, RZ, RZ, -0x435 ;  /* 0xfffffbcbff008424 */ /* 0x000fc800078e00ff */
        /* <DEDUP_REMOVED lines=179> */
.L_x_4495:
[----:B------:R-:W-:Y:S05]  /*77d20*/  BSYNC.RECONVERGENT B0 ;  /* 0x0000000000007941 */ /* 0x000fea0003800200 */
.L_x_4494:
        /* <DEDUP_REMOVED lines=8> */
.L_x_4497:
[----:B------:R-:W-:Y:S05]  /*77db0*/  BSYNC.RECONVERGENT B2 ;  /* 0x0000000000027941 */ /* 0x000fea0003800200 */
.L_x_4496:
        /* <DEDUP_REMOVED lines=176> */
.L_x_4499:
[----:B------:R-:W-:Y:S02]  /*788c0*/  FSEL R4, RZ, 3.37028055040000000000e+12, P0 ;  /* 0x54442d18ff047808 */ /* 0x000fe40000000000 */
[----:B------:R-:W-:-:S07]  /*788d0*/  FSEL R5, RZ, 2.1426990032196044922, P0 ;  /* 0x400921fbff057808 */ /* 0x000fce0000000000 */
.L_x_4500:
[----:B------:R-:W-:Y:S05]  /*788e0*/  BSYNC.RECONVERGENT B0 ;  /* 0x0000000000007941 */ /* 0x000fea0003800200 */
.L_x_4498:
        /* <DEDUP_REMOVED lines=10> */
.L_x_4460:
        /* <DEDUP_REMOVED lines=205> */
.L_x_4503:
        /* <DEDUP_REMOVED lines=53> */
.L_x_4506:
[----:B------:R-:W-:Y:S05]  /*799b0*/  BSYNC.RECONVERGENT B3 ;  /* 0x0000000000037941 */ /* 0x000fea0003800200 */
.L_x_4505:
        /* <DEDUP_REMOVED lines=77> */
.L_x_4504:
[----:B------:R-:W-:Y:S05]  /*79e90*/  BSYNC.RECONVERGENT B2 ;  /* 0x0000000000027941 */ /* 0x000fea0003800200 */
.L_x_4502:
[----:B------:R-:W-:Y:S01]  /*79ea0*/  IMAD.MOV.U32 R4, RZ, RZ, -0x2449a4b7 ;  /* 0xdbb65b49ff047424 */ /* 0x000fe200078e00ff */
[----:B------:R-:W-:Y:S01]  /*79eb0*/  UMOV UR12, 0x2a25ff7e ;  /* 0x2a25ff7e000c7882 */ /* 0x000fe20000000000 */
[----:B------:R-:W-:Y:S01]  /*79ec0*/  IMAD.MOV.U32 R5, RZ, RZ, 0x3f2d3b63 ;  /* 0x3f2d3b63ff057424 */ /* 0x000fe200078e00ff */
[----:B------:R-:W-:Y:S01]  /*79ed0*/  UMOV UR13, 0x3ef53e1d ;  /* 0x3ef53e1d000d7882 */ /* 0x000fe20000000000 */
[----:B------:R-:W3:Y:S01]  /*79ee0*/  DMUL R6, R44, R44 ;  /* 0x0000002c2c067228 */ /* 0x000ee20000000000 */
[----:B------:R-:W-:Y:S01]  /*79ef0*/  ISETP.GE.AND P1, PT, R41, RZ, PT ;  /* 0x000000ff2900720c */ /* 0x000fe20003f26270 */
[----:B------:R-:W-:-:S15]  /*79f00*/  IMAD.MOV.U32 R0, RZ, RZ, 0x7f3321d2 ;  /* 0x7f3321d2ff007424 */ /* 0x000fde00078e00ff */
[----:B------:R-:W-:-:S15]  /*79f10*/  NOP ;  /* 0x0000000000007918 */ /* 0x000fde0000000000 */
[----:B------:R-:W-:-:S15]  /*79f20*/  NOP ;  /* 0x0000000000007918 */ /* 0x000fde0000000000 */
[----:B------:R-:W-:-:S15]  /*79f30*/  NOP ;  /* 0x0000000000007918 */ /* 0x000fde0000000000 */
[----:B------:R-:W-:-:S02]  /*79f40*/  NOP ;  /* 0x0000000000007918 */ /* 0x000fc40000000000 */
[----:B---3--:R-:W3:Y:S01]  /*79f50*/  DFMA R4, R6, -UR12, R4 ;  /* 0x8000000c06047c2b */ /* 0x008ee20008000004 */
        /* <DEDUP_REMOVED lines=118> */
[----:B---3--:R-:W-:-:S15]  /*7a6c0*/  DFMA R4, R6, R4, -UR12 ;  /* 0x8000000c06047e2b */ /* 0x008fde0008000004 */
[----:B------:R-:W-:-:S15]  /*7a6d0*/  NOP ;  /* 0x0000000000007918 */ /* 0x000fde0000000000 */
[----:B------:R-:W-:-:S15]  /*7a6e0*/  NOP ;  /* 0x0000000000007918 */ /* 0x000fde0000000000 */
[----:B------:R-:W-:-:S15]  /*7a6f0*/  NOP ;  /* 0x0000000000007918 */ /* 0x000fde0000000000 */
[----:B------:R-:W-:-:S04]  /*7a700*/  NOP ;  /* 0x0000000000007918 */ /* 0x000fc80000000000 */
[----:B------:R-:W3:Y:S02]  /*7a710*/  DSETP.GEU.AND P2, PT, |R40|, |R42|, PT ;  /* 0x4000002a2800722a */ /* 0x000ee40003f4e200 */
[----:B---3--:R-:W-:Y:S01]  /*7a720*/  @P2 PLOP3.LUT P0, PT, P1, PT, PT, 0x80, 0x8 ;  /* 0x000000000008281c */ /* 0x008fe20000f0f070 */
[----:B0-----:R-:W-:Y:S02]  /*7a730*/  @!P2 IMAD.MOV.U32 R8, RZ, RZ, 0x54442d18 ;  /* 0x54442d18ff08a424 */ /* 0x001fe400078e00ff */
[----:B------:R-:W-:-:S15]  /*7a740*/  @!P2 IMAD.MOV.U32 R9, RZ, RZ, 0x3ff921fb ;  /* 0x3ff921fbff09a424 */ /* 0x000fde00078e00ff */
        /* <DEDUP_REMOVED lines=54> */
.L_x_4501:
        /* <DEDUP_REMOVED lines=135> */
[----:B0-----:R0:W2:Y:S02]  /*7b320*/  DMUL R6, R4, R6 ;  /* 0x0000000604067228 */ /* 0x0010a40000000000 */
[----:B0-----:R-:W-:Y:S02]  /*7b330*/  @P1 IMAD.MOV.U32 R4, RZ, RZ, 0x54442d18 ;  /* 0x54442d18ff041424 */ /* 0x001fe400078e00ff */
[----:B------:R-:W-:-:S15]  /*7b340*/  @P1 IMAD.MOV.U32 R5, RZ, RZ, 0x400921fb ;  /* 0x400921fbff051424 */ /* 0x000fde00078e00ff */
        /* <DEDUP_REMOVED lines=55> */
.L_x_4459:
        /* <DEDUP_REMOVED lines=50> */
[----:B-1---5:R-:W-:Y:S05]  /*7b9e0*/  CALL.REL.NOINC `($__internal_145_$__cuda_sm20_div_rn_f64_full) ;  /* 0x0000034400707944 */ /* 0x022fea0003c00000 */
[----:B------:R-:W-:Y:S02]  /*7b9f0*/  IMAD.MOV.U32 R16, RZ, RZ, R54 ;  /* 0x000000ffff107224 */ /* 0x000fe400078e0036 */
[----:B------:R-:W-:-:S07]  /*7ba00*/  IMAD.MOV.U32 R17, RZ, RZ, R55 ;  /* 0x000000ffff117224 */ /* 0x000fce00078e0037 */
.L_x_4508:
[----:B------:R-:W-:Y:S05]  /*7ba10*/  BSYNC.RECONVERGENT B2 ;  /* 0x0000000000027941 */ /* 0x000fea0003800200 */
.L_x_4507:
        /* <DEDUP_REMOVED lines=51> */
.L_x_4510:
[----:B------:R-:W-:Y:S05]  /*7bd50*/  BSYNC.RECONVERGENT B2 ;  /* 0x0000000000027941 */ /* 0x000fea0003800200 */
.L_x_4509:
[----:B------:R-:W-:Y:S01]  /*7bd60*/  DADD R54, -RZ, |R54| ;  /* 0x00000000ff367229 */ /* 0x000fe20000000536 */
[----:B------:R-:W0:Y:S01]  /*7bd70*/  MUFU.RCP64H R5, R19 ;  /* 0x0000001300057308 */ /* 0x000e220000001800 */
[----:B------:R-:W-:Y:S01]  /*7bd80*/  IMAD.MOV.U32 R4, RZ, RZ, 0x1 ;  /* 0x00000001ff047424 */ /* 0x000fe200078e00ff */
[----:B------:R-:W-:Y:S01]  /*7bd90*/  UMOV UR13, 0x7fefffff ;  /* 0x7fefffff000d7882 */ /* 0x000fe20000000000 */
[----:B------:R-:W-:Y:S01]  /*7bda0*/  UMOV UR12, 0xffffffff ;  /* 0xffffffff000c7882 */ /* 0x000fe20000000000 */
[----:B------:R-:W-:Y:S01]  /*7bdb0*/  UMOV UR5, UR13 ;  /* 0x0000000d00057c82 */ /* 0x000fe20008000000 */
[----:B------:R-:W-:-:S15]  /*7bdc0*/  BSSY.RECONVERGENT B0, `(.L_x_4511) ;  /* 0x0000154000007945 */ /* 0x000fde0003800200 */
[----:B------:R-:W-:-:S15]  /*7bdd0*/  NOP ;  /* 0x0000000000007918 */ /* 0x000fde0000000000 */
[----:B------:R-:W-:-:S15]  /*7bde0*/  NOP ;  /* 0x0000000000007918 */ /* 0x000fde0000000000 */
[----:B------:R-:W-:-:S13]  /*7bdf0*/  NOP ;  /* 0x0000000000007918 */ /* 0x000fda0000000000 */
[----:B------:R-:W2:Y:S02]  /*7be00*/  DADD R16, -RZ, |R16| ;  /* 0x00000000ff107229 */ /* 0x000ea40000000510 */
[----:B--2---:R-:W-:-:S04]  /*7be10*/  ISETP.LT.U32.AND P0, PT, R54, R16, PT ;  /* 0x000000103600720c */ /* 0x004fc80003f01070 */
[----:B------:R-:W-:-:S04]  /*7be20*/  ISETP.LT.U32.AND.EX P0, PT, R55, R17, PT, P0 ;  /* 0x000000113700720c */ /* 0x000fc80003f01100 */
[----:B------:R-:W-:Y:S02]  /*7be30*/  SEL R48, R54, R16, P0 ;  /* 0x0000001036307207 */ /* 0x000fe40000000000 */
[----:B------:R-:W-:Y:S02]  /*7be40*/  SEL R15, R55, R17, P0 ;  /* 0x00000011370f7207 */ /* 0x000fe40000000000 */
[----:B------:R-:W-:-:S04]  /*7be50*/  ISETP.GT.U32.AND P0, PT, R16, R54, PT ;  /* 0x000000361000720c */ /* 0x000fc80003f04070 */
[----:B------:R-:W-:-:S04]  /*7be60*/  ISETP.GT.U32.AND.EX P0, PT, R17, R55, PT, P0 ;  /* 0x000000371100720c */ /* 0x000fc80003f04100 */
[----:B------:R-:W-:Y:S01]  /*7be70*/  SEL R45, R17, R55, P0 ;  /* 0x00000037112d7207 */ /* 0x000fe20000000000 */
[----:B------:R-:W-:Y:S01]  /*7be80*/  IMAD.MOV.U32 R17, RZ, RZ, 0x3fd80000 ;  /* 0x3fd80000ff117424 */ /* 0x000fe200078e00ff */
[----:B------:R-:W-:Y:S01]  /*7be90*/  SEL R44, R16, R54, P0 ;  /* 0x00000036102c7207 */ /* 0x000fe20000000000 */
[----:B------:R-:W-:Y:S01]  /*7bea0*/  IMAD.MOV.U32 R16, RZ, RZ, 0x0 ;  /* 0x00000000ff107424 */ /* 0x000fe200078e00ff */
        /* <DEDUP_REMOVED lines=19> */
[----:B--2---:R-:W0:-:S15]  /*7bfe0*/  DFMA R8, -R18, R4, 1 ;  /* 0x3ff000001208742b */ /* 0x004e1e0000000104 */
        /* <DEDUP_REMOVED lines=33> */
[----:B------:R-:W-:-:S04]  /*7c200*/  FSEL R5, R5, R11, !P1 ;  /* 0x0000000b05057208 */ /* 0x000fc80004800000 */
[----:B------:R-:W-:-:S15]  /*7c210*/  FSETP.GEU.AND P5, PT, |R5|, 6.5827683646048100446e-37, PT ;  /* 0x036000000500780b */ /* 0x000fde0003fae200 */
[----:B------:R-:W-:-:S15]  /*7c220*/  NOP ;  /* 0x0000000000007918 */ /* 0x000fde0000000000 */
[----:B------:R-:W-:-:S15]  /*7c230*/  NOP ;  /* 0x0000000000007918 */ /* 0x000fde0000000000 */
[----:B------:R-:W-:-:S11]  /*7c240*/  NOP ;  /* 0x0000000000007918 */ /* 0x000fd60000000000 */
[----:B------:R-:W0:-:S15]  /*7c250*/  DMUL R6, R6, R6 ;  /* 0x0000000606067228 */ /* 0x000e1e0000000000 */
        /* <DEDUP_REMOVED lines=266> */
.L_x_4512:
[----:B------:R-:W-:Y:S05]  /*7d300*/  BSYNC.RECONVERGENT B0 ;  /* 0x0000000000007941 */ /* 0x000fea0003800200 */
.L_x_4511:
[----:B------:R-:W-:Y:S04]  /*7d310*/  BSSY.RECONVERGENT B2, `(.L_x_4513) ;  /* 0x0000006000027945 */ /* 0x000fe80003800200 */
[----:B------:R-:W-:Y:S05]  /*7d320*/  @P4 BRA P5, `(.L_x_4514) ;  /* 0x0000000000104947 */ /* 0x000fea0002800000 */
[----:B0-----:R-:W-:Y:S01]  /*7d330*/  IMAD.MOV.U32 R6, RZ, RZ, R18 ;  /* 0x000000ffff067224 */ /* 0x001fe200078e0012 */
[----:B------:R-:W-:Y:S01]  /*7d340*/  MOV R0, 0x7d370 ;  /* 0x0007d37000007802 */ /* 0x000fe20000000f00 */
[----:B------:R-:W-:-:S07]  /*7d350*/  IMAD.MOV.U32 R7, RZ, RZ, R19 ;  /* 0x000000ffff077224 */ /* 0x000fce00078e0013 */
[----:B-12--5:R-:W-:Y:S05]  /*7d360*/  CALL.REL.NOINC `($__internal_145_$__cuda_sm20_div_rn_f64_full) ;  /* 0x0000032c00107944 */ /* 0x026fea0003c00000 */
.L_x_4514:
[----:B------:R-:W-:Y:S05]  /*7d370*/  BSYNC.RECONVERGENT B2 ;  /* 0x0000000000027941 */ /* 0x000fea0003800200 */
.L_x_4513:
        /* <DEDUP_REMOVED lines=176> */
.L_x_4516:
[----:B------:R-:W-:Y:S02]  /*7de80*/  FSEL R4, RZ, 3.37028055040000000000e+12, P0 ;  /* 0x54442d18ff047808 */ /* 0x000fe40000000000 */
[----:B------:R-:W-:-:S07]  /*7de90*/  FSEL R5, RZ, 2.1426990032196044922, P0 ;  /* 0x400921fbff057808 */ /* 0x000fce0000000000 */
.L_x_4517:
[----:B------:R-:W-:Y:S05]  /*7dea0*/  BSYNC.RECONVERGENT B0 ;  /* 0x0000000000007941 */ /* 0x000fea0003800200 */
.L_x_4515:
        /* <DEDUP_REMOVED lines=12> */
[----:B--2---:R-:W0:Y:S02]  /*7df70*/  DADD R16, R16, 1 ;  /* 0x3ff0000010107429 */ /* 0x004e240000000000 */
[----:B0-----:R-:W-:Y:S05]  /*7df80*/  BRA `(.L_x_4473) ;  /* 0x0000001c00ac7947 */ /* 0x001fea0003800000 */
.L_x_4458:
        /* <DEDUP_REMOVED lines=59> */
[----:B------:R-:W2:Y:S02]  /*7e340*/  @P0 DMUL R6, R8, 0.0625 ;  /* 0x3fb0000008060828 */ /* 0x000ea40000000000 */
[----:B--2---:R-:W-:Y:S01]  /*7e350*/  ISETP.GT.AND P0, PT, R7, 0xfffff, PT ;  /* 0x000fffff0700780c */ /* 0x004fe20003f04270 */
        /* <DEDUP_REMOVED lines=234> */
.L_x_4519:
[----:B------:R-:W-:Y:S05]  /*7f200*/  BSYNC.RECONVERGENT B0 ;  /* 0x0000000000007941 */ /* 0x000fea0003800200 */
.L_x_4518:
[----:B------:R-:W-:Y:S04]  /*7f210*/  BSSY.RECONVERGENT B2, `(.L_x_4520) ;  /* 0x0000006000027945 */ /* 0x000fe80003800200 */
[----:B------:R-:W-:Y:S05]  /*7f220*/  @P4 BRA P5, `(.L_x_4521) ;  /* 0x0000000000104947 */ /* 0x000fea0002800000 */
[----:B0-----:R-:W-:Y:S01]  /*7f230*/  IMAD.MOV.U32 R6, RZ, RZ, R18 ;  /* 0x000000ffff067224 */ /* 0x001fe200078e0012 */
[----:B------:R-:W-:Y:S01]  /*7f240*/  MOV R0, 0x7f270 ;  /* 0x0007f27000007802 */ /* 0x000fe20000000f00 */
[----:B------:R-:W-:-:S07]  /*7f250*/  IMAD.MOV.U32 R7, RZ, RZ, R19 ;  /* 0x000000ffff077224 */ /* 0x000fce00078e0013 */
[----:B-12--5:R-:W-:Y:S05]  /*7f260*/  CALL.REL.NOINC `($__internal_145_$__cuda_sm20_div_rn_f64_full) ;  /* 0x0000030c00507944 */ /* 0x026fea0003c00000 */
.L_x_4521:
[----:B------:R-:W-:Y:S05]  /*7f270*/  BSYNC.RECONVERGENT B2 ;  /* 0x0000000000027941 */ /* 0x000fea0003800200 */
.L_x_4520:
        /* <DEDUP_REMOVED lines=176> */
.L_x_4523:
[----:B------:R-:W-:Y:S02]  /*7fd80*/  FSEL R4, RZ, 3.37028055040000000000e+12, P0 ;  /* 0x54442d18ff047808 */ /* 0x000fe40000000000 */
[----:B------:R-:W-:-:S07]  /*7fd90*/  FSEL R5, RZ, 2.1426990032196044922, P0 ;  /* 0x400921fbff057808 */ /* 0x000fce0000000000 */
.L_x_4524:
[----:B------:R-:W-:Y:S05]  /*7fda0*/  BSYNC.RECONVERGENT B0 ;  /* 0x0000000000007941 */ /* 0x000fea0003800200 */
.L_x_4522:
        /* <DEDUP_REMOVED lines=9> */
.L_x_4473:
[----:B------:R-:W-:Y:S05]  /*7fe40*/  BSYNC.RECONVERGENT B1 ;  /* 0x0000000000017941 */ /* 0x000fea0003800200 */
.L_x_4457:
        /* <DEDUP_REMOVED lines=145> */
.L_x_4531:
[----:B------:R-:W-:Y:S05]  /*80760*/  BSYNC.RECONVERGENT B0 ;  /* 0x0000000000007941 */ /* 0x000fea0003800200 */
.L_x_4530:
        /* <DEDUP_REMOVED lines=47> */
[----:B-12--5:R-:W-:Y:S05]  /*80a60*/  CALL.REL.NOINC `($_ZN2at6native55_GLOBAL__N__de093ff9_22_ForeachBinaryOpList_cu_a911ec4325multi_tensor_apply_kernelINS1_18TensorListMetadataILi3EEENS1_24BinaryOpListAlphaFunctorIN3c107complexIdEELi3ELi2ELi2EEEJNS1_13power_functorIS8_EES8_EEEvT_T0_DpT1_$__internal_trig_reduction_slowpathd) ;  /* 0x000002fc00607944 */ /* 0x026fea0003c00000 */
.L_x_4535:
[----:B------:R-:W-:Y:S05]  /*80a70*/  BSYNC.RECONVERGENT B4 ;  /* 0x0000000000047941 */ /* 0x000fea0003800200 */
.L_x_4534:
[----:B------:R-:W-:Y:S01]  /*80a80*/  VIADD R0, R2, 0x1 ;  /* 0x0000000102007836 */ /* 0x000fe20000000000 */
[----:B------:R-:W-:Y:S06]  /*80a90*/  BRA `(.L_x_4536) ;  /* 0x0000000000087947 */ /* 0x000fec0003800000 */
.L_x_4533:
[----:B------:R3:W4:Y:S02]  /*80aa0*/  DMUL R6, RZ, R42 ;  /* 0x0000002aff067228 */ /* 0x0007240000000000 */
[----:B---34-:R-:W-:-:S07]  /*80ab0*/  IMAD.MOV.U32 R0, RZ, RZ, 0x1 ;  /* 0x00000001ff007424 */ /* 0x018fce00078e00ff */
.L_x_4536:
[----:B------:R-:W-:Y:S05]  /*80ac0*/  BSYNC.RECONVERGENT B3 ;  /* 0x0000000000037941 */ /* 0x000fea0003800200 */
.L_x_4532:
[----:B------:R-:W3:Y:S01]  /*80ad0*/  LDCU.64 UR12, c[0x4][0xe8] ;  /* 0x01001d00ff0c77ac */ /* 0x000ee20008000a00 */
[----:B0-----:R-:W-:-:S05]  /*80ae0*/  IMAD.SHL.U32 R2, R0, 0x40, RZ ;  /* 0x0000004000027824 */ /* 0x001fca00078e00ff */
[----:B------:R-:W-:-:S04]  /*80af0*/  LOP3.LUT R2, R2, 0x40, RZ, 0xc0, !PT ;  /* 0x0000004002027812 */ /* 0x000fc800078ec0ff */
[----:B---3--:R-:W-:-:S05]  /*80b00*/  IADD3 R2, P0, PT, R2, UR12, RZ ;  /* 0x0000000c02027c10 */ /* 0x008fca000ff1e0ff */
[----:B------:R-:W-:-:S05]  /*80b10*/  IMAD.X R3, RZ, RZ, UR13, P0 ;  /* 0x0000000dff037e24 */ /* 0x000fca00080e06ff */
[----:B------:R-:W3:Y:S04]  /*80b20*/  LDG.E.128.CONSTANT R8, desc[UR16][R2.64] ;  /* 0x0000001002087981 */ /* 0x000ee8000c1e9d00 */
[----:B------:R-:W4:Y:S04]  /*80b30*/  LDG.E.128.CONSTANT R44, desc[UR16][R2.64+0x10] ;  /* 0x00001010022c7981 */ /* 0x000f28000c1e9d00 */
[----:B------:R-:W2:Y:S01]  /*80b40*/  LDG.E.128.CONSTANT R52, desc[UR16][R2.64+0x20] ;  /* 0x0000201002347981 */ /* 0x000ea2000c1e9d00 */
        /* <DEDUP_REMOVED lines=105> */
[----:B------:R-:W-:Y:S01]  /*811e0*/  IMAD.MOV.U32 R0, RZ, RZ, R2 ;  /* 0x000000ffff007224 */ /* 0x000fe200078e0002 */
[----:B------:R-:W-:Y:S06]  /*811f0*/  BRA `(.L_x_4539) ;  /* 0x0000000000087947 */ /* 0x000fec0003800000 */
.L_x_4538:
[----:B------:R0:W2:Y:S02]  /*81200*/  DMUL R6, RZ, R42 ;  /* 0x0000002aff067228 */ /* 0x0000a40000000000 */
[----:B0-2---:R-:W-:-:S07]  /*81210*/  IMAD.MOV.U32 R0, RZ, RZ, RZ ;  /* 0x000000ffff007224 */ /* 0x005fce00078e00ff */
.L_x_4539:
[----:B------:R-:W-:Y:S05]  /*81220*/  BSYNC.RECONVERGENT B3 ;  /* 0x0000000000037941 */ /* 0x000fea0003800200 */
.L_x_4537:
        /* <DEDUP_REMOVED lines=73> */
.L_x_4529:
        /* <DEDUP_REMOVED lines=125> */
.L_x_4542:
[----:B------:R-:W-:Y:S05]  /*81e90*/  BSYNC.RECONVERGENT B0 ;  /* 0x0000000000007941 */ /* 0x000fea0003800200 */
.L_x_4541:
        /* <DEDUP_REMOVED lines=60> */
.L_x_4546:
[----:B------:R-:W-:Y:S05]  /*82260*/  BSYNC.RECONVERGENT B4 ;  /* 0x0000000000047941 */ /* 0x000fea0003800200 */
.L_x_4545:
[----:B------:R-:W-:Y:S01]  /*82270*/  VIADD R0, R2, 0x1 ;  /* 0x0000000102007836 */ /* 0x000fe20000000000 */
[----:B------:R-:W-:Y:S06]  /*82280*/  BRA `(.L_x_4547) ;  /* 0x0000000000087947 */ /* 0x000fec0003800000 */
.L_x_4544:
[----:B------:R0:W2:Y:S02]  /*82290*/  DMUL R6, RZ, R42 ;  /* 0x0000002aff067228 */ /* 0x0000a40000000000 */
[----:B0-2---:R-:W-:-:S07]  /*822a0*/  IMAD.MOV.U32 R0, RZ, RZ, 0x1 ;  /* 0x00000001ff007424 */ /* 0x005fce00078e00ff */
.L_x_4547:
[----:B------:R-:W-:Y:S05]  /*822b0*/  BSYNC.RECONVERGENT B3 ;  /* 0x0000000000037941 */ /* 0x000fea0003800200 */
.L_x_4543:
        /* <DEDUP_REMOVED lines=125> */
.L_x_4549:
[----:B------:R0:W2:Y:S02]  /*82a90*/  DMUL R6, RZ, R42 ;  /* 0x0000002aff067228 */ /* 0x0000a40000000000 */
[----:B0-2---:R-:W-:-:S07]  /*82aa0*/  IMAD.MOV.U32 R0, RZ, RZ, RZ ;  /* 0x000000ffff007224 */ /* 0x005fce00078e00ff */
.L_x_4550:
[----:B------:R-:W-:Y:S05]  /*82ab0*/  BSYNC.RECONVERGENT B3 ;  /* 0x0000000000037941 */ /* 0x000fea0003800200 */
.L_x_4548:
        /* <DEDUP_REMOVED lines=84> */
.L_x_4528:
        /* <DEDUP_REMOVED lines=10> */
.L_x_4551:
[----:B------:R-:W0:Y:S02]  /*830a0*/  DADD R40, R42, -R42 ;  /* 0x000000002a287229 */ /* 0x000e24000000082a */
[----:B0-----:R-:W-:Y:S02]  /*830b0*/  IMAD.MOV.U32 R42, RZ, RZ, R40 ;  /* 0x000000ffff2a7224 */ /* 0x001fe400078e0028 */
[----:B------:R-:W-:Y:S01]  /*830c0*/  IMAD.MOV.U32 R43, RZ, RZ, R41 ;  /* 0x000000ffff2b7224 */ /* 0x000fe200078e0029 */
[----:B------:R-:W-:Y:S06]  /*830d0*/  BRA `(.L_x_4540) ;  /* 0x0000001400887947 */ /* 0x000fec0003800000 */
.L_x_4527:
        /* <DEDUP_REMOVED lines=48> */
.L_x_4555:
[----:B------:R-:W-:Y:S05]  /*833e0*/  BSYNC.RECONVERGENT B4 ;  /* 0x0000000000047941 */ /* 0x000fea0003800200 */
.L_x_4554:
[----:B------:R-:W-:Y:S01]  /*833f0*/  VIADD R0, R2, 0x1 ;  /* 0x0000000102007836 */ /* 0x000fe20000000000 */
[----:B------:R-:W-:Y:S06]  /*83400*/  BRA `(.L_x_4556) ;  /* 0x0000000000087947 */ /* 0x000fec0003800000 */
.L_x_4553:
[----:B------:R0:W2:Y:S02]  /*83410*/  DMUL R6, RZ, R42 ;  /* 0x0000002aff067228 */ /* 0x0000a40000000000 */
[----:B0-2---:R-:W-:-:S07]  /*83420*/  IMAD.MOV.U32 R0, RZ, RZ, 0x1 ;  /* 0x00000001ff007424 */ /* 0x005fce00078e00ff */
.L_x_4556:
[----:B------:R-:W-:Y:S05]  /*83430*/  BSYNC.RECONVERGENT B3 ;  /* 0x0000000000037941 */ /* 0x000fea0003800200 */
.L_x_4552:
        /* <DEDUP_REMOVED lines=115> */
.L_x_4558:
[----:B------:R0:W2:Y:S02]  /*83b70*/  DMUL R6, RZ, R42 ;  /* 0x0000002aff067228 */ /* 0x0000a40000000000 */
[----:B0-2---:R-:W-:-:S07]  /*83b80*/  IMAD.MOV.U32 R0, RZ, RZ, RZ ;  /* 0x000000ffff007224 */ /* 0x005fce00078e00ff */
.L_x_4559:
[----:B------:R-:W-:Y:S05]  /*83b90*/  BSYNC.RECONVERGENT B3 ;  /* 0x0000000000037941 */ /* 0x000fea0003800200 */
.L_x_4557:
        /* <DEDUP_REMOVED lines=64> */
.L_x_4526:
        /* <DEDUP_REMOVED lines=106> */
[----:B------:R0:W2:Y:S02]  /*84640*/  DADD R4, R6, +INF ;  /* 0x7ff0000006047429 */ /* 0x0000a40000000000 */
[----:B0-----:R-:W-:Y:S02]  /*84650*/  @!P1 SHF.R.S32.HI R7, RZ, 0x1, R0 ;  /* 0x00000001ff079819 */ /* 0x001fe40000011400 */
[----:B--2---:R-:W-:Y:S01]  /*84660*/  FSEL R40, R4, RZ, P0 ;  /* 0x000000ff04287208 */ /* 0x004fe20000000000 */
        /* <DEDUP_REMOVED lines=8> */
[----:B------:R0:W2:Y:S02]  /*846f0*/  @!P1 DMUL R40, R2, R4 ;  /* 0x0000000402289228 */ /* 0x0000a40000000000 */
.L_x_4540:
[----:B------:R-:W-:Y:S05]  /*84700*/  BSYNC.RECONVERGENT B2 ;  /* 0x0000000000027941 */ /* 0x000fea0003800200 */
.L_x_4525:
[----:B------:R-:W0:Y:S01]  /*84710*/  LDCU.128 UR12, c[0x0][0xfd0] ;  /* 0x0001fa00ff0c77ac */ /* 0x000e220008000c00 */
[----:B-----5:R-:W3:Y:S01]  /*84720*/  DSETP.NAN.AND P0, PT, R38, R38, PT ;  /* 0x000000262600722a */ /* 0x020ee20003f08000 */
        /* <DEDUP_REMOVED lines=302> */
.L_x_4567:
        /* <DEDUP_REMOVED lines=53> */
.L_x_4570:
[----:B------:R-:W-:Y:S05]  /*85d60*/  BSYNC.RECONVERGENT B3 ;  /* 0x0000000000037941 */ /* 0x000fea0003800200 */
.L_x_4569:
        /* <DEDUP_REMOVED lines=77> */
.L_x_4568:
[----:B------:R-:W-:Y:S05]  /*86240*/  BSYNC.RECONVERGENT B2 ;  /* 0x0000000000027941 */ /* 0x000fea0003800200 */
.L_x_4566:
[----:B------:R-:W4:Y:S01]  /*86250*/  MUFU.RCP64H R5, R29 ;  /* 0x0000001d00057308 */ /* 0x000f220000001800 */
        /* <DEDUP_REMOVED lines=53> */
.L_x_4572:
[----:B------:R-:W-:Y:S05]  /*865b0*/  BSYNC.RECONVERGENT B2 ;  /* 0x0000000000027941 */ /* 0x000fea0003800200 */
.L_x_4571:
        /* <DEDUP_REMOVED lines=176> */
.L_x_4574:
[----:B------:R-:W-:Y:S02]  /*870c0*/  FSEL R4, RZ, 3.37028055040000000000e+12, P0 ;  /* 0x54442d18ff047808 */ /* 0x000fe40000000000 */
[----:B------:R-:W-:-:S07]  /*870d0*/  FSEL R5, RZ, 2.1426990032196044922, P0 ;  /* 0x400921fbff057808 */ /* 0x000fce0000000000 */
.L_x_4575:
[----:B------:R-:W-:Y:S05]  /*870e0*/  BSYNC.RECONVERGENT B0 ;  /* 0x0000000000007941 */ /* 0x000fea0003800200 */
.L_x_4573:
        /* <DEDUP_REMOVED lines=14> */
.L_x_4565:
        /* <DEDUP_REMOVED lines=248> */
.L_x_4579:
[----:B------:R-:W-:Y:S05]  /*88150*/  BSYNC.RECONVERGENT B0 ;  /* 0x0000000000007941 */ /* 0x000fea0003800200 */
.L_x_4578:
        /* <DEDUP_REMOVED lines=8> */
.L_x_4581:
[----:B------:R-:W-:Y:S05]  /*881e0*/  BSYNC.RECONVERGENT B2 ;  /* 0x0000000000027941 */ /* 0x000fea0003800200 */
.L_x_4580:
        /* <DEDUP_REMOVED lines=176> */
.L_x_4583:
[----:B------:R-:W-:Y:S02]  /*88cf0*/  FSEL R4, RZ, 3.37028055040000000000e+12, P0 ;  /* 0x54442d18ff047808 */ /* 0x000fe40000000000 */
[----:B------:R-:W-:-:S07]  /*88d00*/  FSEL R5, RZ, 2.1426990032196044922, P0 ;  /* 0x400921fbff057808 */ /* 0x000fce0000000000 */
.L_x_4584:
[----:B------:R-:W-:Y:S05]  /*88d10*/  BSYNC.RECONVERGENT B0 ;  /* 0x0000000000007941 */ /* 0x000fea0003800200 */
.L_x_4582:
        /* <DEDUP_REMOVED lines=14> */
.L_x_4577:
        /* <DEDUP_REMOVED lines=107> */
.L_x_4586:
        /* <DEDUP_REMOVED lines=87> */
[----:B------:R0:W3:Y:S02]  /*89a20*/  DSETP.GEU.AND P2, PT, R46, R10, P2 ;  /* 0x0000000a2e00722a */ /* 0x0000e4000174e000 */
[----:B0-----:R-:W-:Y:S02]  /*89a30*/  FSEL R10, R50, R8, P3 ;  /* 0x00000008320a7208 */ /* 0x001fe40001800000 */
[----:B------:R-:W-:-:S15]  /*89a40*/  FSEL R11, R51, R9, P3 ;  /* 0x00000009330b7208 */ /* 0x000fde0001800000 */
[----:B------:R-:W-:-:S15]  /*89a50*/  NOP ;  /* 0x0000000000007918 */ /* 0x000fde0000000000 */
[----:B------:R-:W-:-:S15]  /*89a60*/  NOP ;  /* 0x0000000000007918 */ /* 0x000fde0000000000 */
[----:B------:R-:W-:-:S15]  /*89a70*/  NOP ;  /* 0x0000000000007918 */ /* 0x000fde0000000000 */
[----:B---3--:R0:W3:Y:S02]  /*89a80*/  DSETP.GEU.AND P2, PT, R50, R8, P2 ;  /* 0x000000083200722a */ /* 0x0080e4000174e000 */
[----:B0-----:R-:W-:Y:S02]  /*89a90*/  FSEL R8, R28, R18, P5 ;  /* 0x000000121c087208 */ /* 0x001fe40002800000 */
[----:B------:R-:W-:-:S15]  /*89aa0*/  FSEL R9, R29, R19, P5 ;  /* 0x000000131d097208 */ /* 0x000fde0002800000 */
[----:B------:R-:W-:-:S15]  /*89ab0*/  NOP ;  /* 0x0000000000007918 */ /* 0x000fde0000000000 */
[----:B------:R-:W-:-:S15]  /*89ac0*/  NOP ;  /* 0x0000000000007918 */ /* 0x000fde0000000000 */
[----:B------:R-:W-:-:S15]  /*89ad0*/  NOP ;  /* 0x0000000000007918 */ /* 0x000fde0000000000 */
        /* <DEDUP_REMOVED lines=31> */
.L_x_4585:
        /* <DEDUP_REMOVED lines=256> */
.L_x_4588:
        /* <DEDUP_REMOVED lines=53> */
.L_x_4591:
[----:B------:R-:W-:Y:S05]  /*8b020*/  BSYNC.RECONVERGENT B3 ;  /* 0x0000000000037941 */ /* 0x000fea0003800200 */
.L_x_4590:
        /* <DEDUP_REMOVED lines=77> */
.L_x_4589:
[----:B------:R-:W-:Y:S05]  /*8b500*/  BSYNC.RECONVERGENT B2 ;  /* 0x0000000000027941 */ /* 0x000fea0003800200 */
.L_x_4587:
        /* <DEDUP_REMOVED lines=67> */
.L_x_4593:
[----:B------:R-:W-:Y:S05]  /*8b940*/  BSYNC.RECONVERGENT B2 ;  /* 0x0000000000027941 */ /* 0x000fea0003800200 */
.L_x_4592:
        /* <DEDUP_REMOVED lines=176> */
.L_x_4595:
[----:B------:R-:W-:Y:S02]  /*8c450*/  FSEL R4, RZ, 3.37028055040000000000e+12, P0 ;  /* 0x54442d18ff047808 */ /* 0x000fe40000000000 */
[----:B------:R-:W-:-:S07]  /*8c460*/  FSEL R5, RZ, 2.1426990032196044922, P0 ;  /* 0x400921fbff057808 */ /* 0x000fce0000000000 */
.L_x_4596:
[----:B------:R-:W-:Y:S05]  /*8c470*/  BSYNC.RECONVERGENT B0 ;  /* 0x0000000000007941 */ /* 0x000fea0003800200 */
.L_x_4594:
        /* <DEDUP_REMOVED lines=12> */
[----:B---3--:R0:W3:Y:S02]  /*8c540*/  DMUL R16, R18, 0.5 ;  /* 0x3fe0000012107828 */ /* 0x0080e40000000000 */
[----:B0--3--:R-:W-:Y:S05]  /*8c550*/  BRA `(.L_x_4576) ;  /* 0x0000009400287947 */ /* 0x009fea0003800000 */
.L_x_4564:
        /* <DEDUP_REMOVED lines=53> */
[----:B0-----:R0:W3:Y:S02]  /*8c8b0*/  DFMA R8, R12, R8, R12 ;  /* 0x000000080c08722b */ /* 0x0010e4000000000c */
        /* <DEDUP_REMOVED lines=20> */
[----:B---3--:R-:W0:-:S15]  /*8ca00*/  DFMA R6, -R28, R54, R18 ;  /* 0x000000361c06722b */ /* 0x008e1e0000000112 */
        /* <DEDUP_REMOVED lines=46> */
[----:B0-----:R0:W3:Y:S02]  /*8ccf0*/  DMUL R10, R4, R10 ;  /* 0x0000000a040a7228 */ /* 0x0010e40000000000 */
        /* <DEDUP_REMOVED lines=203> */
.L_x_4598:
[----:B------:R-:W-:Y:S05]  /*8d9b0*/  BSYNC.RECONVERGENT B0 ;  /* 0x0000000000007941 */ /* 0x000fea0003800200 */
.L_x_4597:
        /* <DEDUP_REMOVED lines=8> */
.L_x_4600:
[----:B------:R-:W-:Y:S05]  /*8da40*/  BSYNC.RECONVERGENT B2 ;  /* 0x0000000000027941 */ /* 0x000fea0003800200 */
.L_x_4599:
        /* <DEDUP_REMOVED lines=176> */
.L_x_4602:
[----:B------:R-:W-:Y:S02]  /*8e550*/  FSEL R4, RZ, 3.37028055040000000000e+12, P0 ;  /* 0x54442d18ff047808 */ /* 0x000fe40000000000 */
[----:B------:R-:W-:-:S07]  /*8e560*/  FSEL R5, RZ, 2.1426990032196044922, P0 ;  /* 0x400921fbff057808 */ /* 0x000fce0000000000 */
.L_x_4603:
[----:B------:R-:W-:Y:S05]  /*8e570*/  BSYNC.RECONVERGENT B0 ;  /* 0x0000000000007941 */ /* 0x000fea0003800200 */
.L_x_4601:
        /* <DEDUP_REMOVED lines=10> */
.L_x_4563:
        /* <DEDUP_REMOVED lines=205> */
.L_x_4606:
        /* <DEDUP_REMOVED lines=53> */
.L_x_4609:
[----:B------:R-:W-:Y:S05]  /*8f640*/  BSYNC.RECONVERGENT B3 ;  /* 0x0000000000037941 */ /* 0x000fea0003800200 */
.L_x_4608:
        /* <DEDUP_REMOVED lines=77> */
.L_x_4607:
[----:B------:R-:W-:Y:S05]  /*8fb20*/  BSYNC.RECONVERGENT B2 ;  /* 0x0000000000027941 */ /* 0x000fea0003800200 */
.L_x_4605:
        /* <DEDUP_REMOVED lines=188> */
.L_x_4604:
        /* <DEDUP_REMOVED lines=193> */
.L_x_4562:
        /* <DEDUP_REMOVED lines=53> */
.L_x_4611:
[----:B------:R-:W-:Y:S05]  /*91650*/  BSYNC.RECONVERGENT B2 ;  /* 0x0000000000027941 */ /* 0x000fea0003800200 */
.L_x_4610:
        /* <DEDUP_REMOVED lines=51> */
.L_x_4613:
[----:B------:R-:W-:Y:S05]  /*91990*/  BSYNC.RECONVERGENT B2 ;  /* 0x0000000000027941 */ /* 0x000fea0003800200 */
.L_x_4612:
        /* <DEDUP_REMOVED lines=336> */
.L_x_4615:
[----:B------:R-:W-:Y:S05]  /*92ea0*/  BSYNC.RECONVERGENT B0 ;  /* 0x0000000000007941 */ /* 0x000fea0003800200 */
.L_x_4614:
        /* <DEDUP_REMOVED lines=8> */
.L_x_4617:
[----:B------:R-:W-:Y:S05]  /*92f30*/  BSYNC.RECONVERGENT B2 ;  /* 0x0000000000027941 */ /* 0x000fea0003800200 */
.L_x_4616:
        /* <DEDUP_REMOVED lines=176> */
.L_x_4619:
[----:B------:R-:W-:Y:S02]  /*93a40*/  FSEL R4, RZ, 3.37028055040000000000e+12, P0 ;  /* 0x54442d18ff047808 */ /* 0x000fe40000000000 */
[----:B------:R-:W-:-:S07]  /*93a50*/  FSEL R5, RZ, 2.1426990032196044922, P0 ;  /* 0x400921fbff057808 */ /* 0x000fce0000000000 */
.L_x_4620:
[----:B------:R-:W-:Y:S05]  /*93a60*/  BSYNC.RECONVERGENT B0 ;  /* 0x0000000000007941 */ /* 0x000fea0003800200 */
.L_x_4618:
        /* <DEDUP_REMOVED lines=14> */
.L_x_4561:
        /* <DEDUP_REMOVED lines=295> */
.L_x_4622:
[----:B------:R-:W-:Y:S05]  /*94dc0*/  BSYNC.RECONVERGENT B0 ;  /* 0x0000000000007941 */ /* 0x000fea0003800200 */
.L_x_4621:
[----:B------:R-:W-:Y:S04]  /*94dd0*/  BSSY.RECONVERGENT B2, `(.L_x_4623) ;  /* 0x0000006000027945 */ /* 0x000fe80003800200 */
[----:B------:R-:W-:Y:S05]  /*94de0*/  @P4 BRA P5, `(.L_x_4624) ;  /* 0x0000000000104947 */ /* 0x000fea0002800000 */
[----:B0-----:R-:W-:Y:S01]  /*94df0*/  IMAD.MOV.U32 R6, RZ, RZ, R18 ;  /* 0x000000ffff067224 */ /* 0x001fe200078e0012 */
[----:B------:R-:W-:Y:S01]  /*94e00*/  MOV R0, 0x94e30 ;  /* 0x00094e3000007802 */ /* 0x000fe20000000f00 */
[----:B------:R-:W-:-:S07]  /*94e10*/  IMAD.MOV.U32 R7, RZ, RZ, R19 ;  /* 0x000000ffff077224 */ /* 0x000fce00078e0013 */
[----:B-123--:R-:W-:Y:S05]  /*94e20*/  CALL.REL.NOINC `($__internal_145_$__cuda_sm20_div_rn_f64_full) ;  /* 0x000001b000607944 */ /* 0x00efea0003c00000 */
.L_x_4624:
[----:B------:R-:W-:Y:S05]  /*94e30*/  BSYNC.RECONVERGENT B2 ;  /* 0x0000000000027941 */ /* 0x000fea0003800200 */
.L_x_4623:
        /* <DEDUP_REMOVED lines=176> */
.L_x_4626:
[----:B------:R-:W-:Y:S02]  /*95940*/  FSEL R4, RZ, 3.37028055040000000000e+12, P0 ;  /* 0x54442d18ff047808 */ /* 0x000fe40000000000 */
[----:B------:R-:W-:-:S07]  /*95950*/  FSEL R5, RZ, 2.1426990032196044922, P0 ;  /* 0x400921fbff057808 */ /* 0x000fce0000000000 */
.L_x_4627:
[----:B------:R-:W-:Y:S05]  /*95960*/  BSYNC.RECONVERGENT B0 ;  /* 0x0000000000007941 */ /* 0x000fea0003800200 */
.L_x_4625:
        /* <DEDUP_REMOVED lines=9> */
.L_x_4576:
[----:B------:R-:W-:Y:S05]  /*95a00*/  BSYNC.RECONVERGENT B1 ;  /* 0x0000000000017941 */ /* 0x000fea0003800200 */
.L_x_4560:
        /* <DEDUP_REMOVED lines=145> */
.L_x_4634:
[----:B------:R-:W-:Y:S05]  /*96320*/  BSYNC.RECONVERGENT B0 ;  /* 0x0000000000007941 */ /* 0x000fea0003800200 */
.L_x_4633:
        /* <DEDUP_REMOVED lines=48> */
.L_x_4638:
[----:B------:R-:W-:Y:S05]  /*96630*/  BSYNC.RECONVERGENT B4 ;  /* 0x0000000000047941 */ /* 0x000fea0003800200 */
.L_x_4637:
[----:B------:R-:W-:Y:S01]  /*96640*/  VIADD R0, R2, 0x1 ;  /* 0x0000000102007836 */ /* 0x000fe20000000000 */
[----:B------:R-:W-:Y:S06]  /*96650*/  BRA `(.L_x_4639) ;  /* 0x0000000000087947 */ /* 0x000fec0003800000 */
.L_x_4636:
[----:B------:R4:W0:Y:S02]  /*96660*/  DMUL R6, RZ, R30 ;  /* 0x0000001eff067228 */ /* 0x0008240000000000 */
[----:B0---4-:R-:W-:-:S07]  /*96670*/  IMAD.MOV.U32 R0, RZ, RZ, 0x1 ;  /* 0x00000001ff007424 */ /* 0x011fce00078e00ff */
.L_x_4639:
[----:B------:R-:W-:Y:S05]  /*96680*/  BSYNC.RECONVERGENT B3 ;  /* 0x0000000000037941 */ /* 0x000fea0003800200 */
.L_x_4635:
        /* <DEDUP_REMOVED lines=115> */
.L_x_4641:
[----:B------:R0:W2:Y:S02]  /*96dc0*/  DMUL R6, RZ, R30 ;  /* 0x0000001eff067228 */ /* 0x0000a40000000000 */
[----:B0-2---:R-:W-:-:S07]  /*96dd0*/  IMAD.MOV.U32 R0, RZ, RZ, RZ ;  /* 0x000000ffff007224 */ /* 0x005fce00078e00ff */
.L_x_4642:
[----:B------:R-:W-:Y:S05]  /*96de0*/  BSYNC.RECONVERGENT B3 ;  /* 0x0000000000037941 */ /* 0x000fea0003800200 */
.L_x_4640:
        /* <DEDUP_REMOVED lines=71> */
[----:B------:R0:W3:Y:S02]  /*97260*/  DMUL R30, R18, R30 ;  /* 0x0000001e121e7228 */ /* 0x0000e40000000000 */
[----:B0--3--:R-:W-:Y:S05]  /*97270*/  BRA `(.L_x_4643) ;  /* 0x0000003000107947 */ /* 0x009fea0003800000 */
.L_x_4632:
        /* <DEDUP_REMOVED lines=125> */
.L_x_4645:
[----:B------:R-:W-:Y:S05]  /*97a50*/  BSYNC.RECONVERGENT B0 ;  /* 0x0000000000007941 */ /* 0x000fea0003800200 */
.L_x_4644:
        /* <DEDUP_REMOVED lines=60> */
.L_x_4649:
[----:B------:R-:W-:Y:S05]  /*97e20*/  BSYNC.RECONVERGENT B4 ;  /* 0x0000000000047941 */ /* 0x000fea0003800200 */
.L_x_4648:
[----:B------:R-:W-:Y:S01]  /*97e30*/  VIADD R0, R2, 0x1 ;  /* 0x0000000102007836 */ /* 0x000fe20000000000 */
[----:B------:R-:W-:Y:S06]  /*97e40*/  BRA `(.L_x_4650) ;  /* 0x0000000000087947 */ /* 0x000fec0003800000 */
.L_x_4647:
[----:B------:R0:W3:Y:S02]  /*97e50*/  DMUL R6, RZ, R30 ;  /* 0x0000001eff067228 */ /* 0x0000e40000000000 */
[----:B0--3--:R-:W-:-:S07]  /*97e60*/  IMAD.MOV.U32 R0, RZ, RZ, 0x1 ;  /* 0x00000001ff007424 */ /* 0x009fce00078e00ff */
.L_x_4650:
[----:B------:R-:W-:Y:S05]  /*97e70*/  BSYNC.RECONVERGENT B3 ;  /* 0x0000000000037941 */ /* 0x000fea0003800200 */
.L_x_4646:
        /* <DEDUP_REMOVED lines=125> */
.L_x_4652:
[----:B------:R0:W3:Y:S02]  /*98650*/  DMUL R6, RZ, R30 ;  /* 0x0000001eff067228 */ /* 0x0000e40000000000 */
[----:B0--3--:R-:W-:-:S07]  /*98660*/  IMAD.MOV.U32 R0, RZ, RZ, RZ ;  /* 0x000000ffff007224 */ /* 0x009fce00078e00ff */
.L_x_4653:
[----:B------:R-:W-:Y:S05]  /*98670*/  BSYNC.RECONVERGENT B3 ;  /* 0x0000000000037941 */ /* 0x000fea0003800200 */
.L_x_4651:
        /* <DEDUP_REMOVED lines=83> */
[----:B0--3--:R-:W-:Y:S05]  /*98bb0*/  BRA `(.L_x_4643) ;  /* 0x0000001400c07947 */ /* 0x009fea0003800000 */
.L_x_4631:
        /* <DEDUP_REMOVED lines=10> */
.L_x_4654:
[----:B------:R-:W0:Y:S02]  /*98c60*/  DADD R28, R30, -R30 ;  /* 0x000000001e1c7229 */ /* 0x000e24000000081e */
[----:B0-----:R-:W-:Y:S02]  /*98c70*/  IMAD.MOV.U32 R30, RZ, RZ, R28 ;  /* 0x000000ffff1e7224 */ /* 0x001fe400078e001c */
[----:B------:R-:W-:Y:S01]  /*98c80*/  IMAD.MOV.U32 R31, RZ, RZ, R29 ;  /* 0x000000ffff1f7224 */ /* 0x000fe200078e001d */
[----:B------:R-:W-:Y:S06]  /*98c90*/  BRA `(.L_x_4643) ;  /* 0x0000001400887947 */ /* 0x000fec0003800000 */
.L_x_4630:
        /* <DEDUP_REMOVED lines=48> */
.L_x_4658:
[----:B------:R-:W-:Y:S05]  /*98fa0*/  BSYNC.RECONVERGENT B4 ;  /* 0x0000000000047941 */ /* 0x000fea0003800200 */
.L_x_4657:
[----:B------:R-:W-:Y:S01]  /*98fb0*/  VIADD R0, R2, 0x1 ;  /* 0x0000000102007836 */ /* 0x000fe20000000000 */
[----:B------:R-:W-:Y:S06]  /*98fc0*/  BRA `(.L_x_4659) ;  /* 0x0000000000087947 */ /* 0x000fec0003800000 */
.L_x_4656:
[----:B------:R0:W3:Y:S02]  /*98fd0*/  DMUL R6, RZ, R30 ;  /* 0x0000001eff067228 */ /* 0x0000e40000000000 */
[----:B0--3--:R-:W-:-:S07]  /*98fe0*/  IMAD.MOV.U32 R0, RZ, RZ, 0x1 ;  /* 0x00000001ff007424 */ /* 0x009fce00078e00ff */
.L_x_4659:
[----:B------:R-:W-:Y:S05]  /*98ff0*/  BSYNC.RECONVERGENT B3 ;  /* 0x0000000000037941 */ /* 0x000fea0003800200 */
.L_x_4655:
        /* <DEDUP_REMOVED lines=115> */
.L_x_4661:
[----:B------:R0:W3:Y:S02]  /*99730*/  DMUL R6, RZ, R30 ;  /* 0x0000001eff067228 */ /* 0x0000e40000000000 */
[----:B0--3--:R-:W-:-:S07]  /*99740*/  IMAD.MOV.U32 R0, RZ, RZ, RZ ;  /* 0x000000ffff007224 */ /* 0x009fce00078e00ff */
.L_x_4662:
[----:B------:R-:W-:Y:S05]  /*99750*/  BSYNC.RECONVERGENT B3 ;  /* 0x0000000000037941 */ /* 0x000fea0003800200 */
.L_x_4660:
        /* <DEDUP_REMOVED lines=64> */
.L_x_4629:
        /* <DEDUP_REMOVED lines=118> */
.L_x_4643:
[----:B------:R-:W-:Y:S05]  /*9a2c0*/  BSYNC.RECONVERGENT B2 ;  /* 0x0000000000027941 */ /* 0x000fea0003800200 */
.L_x_4628:
        /* <DEDUP_REMOVED lines=304> */
.L_x_4670:
        /* <DEDUP_REMOVED lines=53> */
.L_x_4673:
[----:B------:R-:W-:Y:S05]  /*9b920*/  BSYNC.RECONVERGENT B3 ;  /* 0x0000000000037941 */ /* 0x000fea0003800200 */
.L_x_4672:
        /* <DEDUP_REMOVED lines=77> */
.L_x_4671:
[----:B------:R-:W-:Y:S05]  /*9be00*/  BSYNC.RECONVERGENT B2 ;  /* 0x0000000000027941 */ /* 0x000fea0003800200 */
.L_x_4669:
        /* <DEDUP_REMOVED lines=54> */
.L_x_4675:
[----:B------:R-:W-:Y:S05]  /*9c170*/  BSYNC.RECONVERGENT B2 ;  /* 0x0000000000027941 */ /* 0x000fea0003800200 */
.L_x_4674:
        /* <DEDUP_REMOVED lines=176> */
.L_x_4677:
[----:B------:R-:W-:Y:S02]  /*9cc80*/  FSEL R4, RZ, 3.37028055040000000000e+12, P0 ;  /* 0x54442d18ff047808 */ /* 0x000fe40000000000 */
[----:B------:R-:W-:-:S07]  /*9cc90*/  FSEL R5, RZ, 2.1426990032196044922, P0 ;  /* 0x400921fbff057808 */ /* 0x000fce0000000000 */
.L_x_4678:
[----:B------:R-:W-:Y:S05]  /*9cca0*/  BSYNC.RECONVERGENT B0 ;  /* 0x0000000000007941 */ /* 0x000fea0003800200 */
.L_x_4676:
        /* <DEDUP_REMOVED lines=14> */
.L_x_4668:
        /* <DEDUP_REMOVED lines=248> */
.L_x_4682:
[----:B------:R-:W-:Y:S05]  /*9dd10*/  BSYNC.RECONVERGENT B0 ;  /* 0x0000000000007941 */ /* 0x000fea0003800200 */
.L_x_4681:
        /* <DEDUP_REMOVED lines=8> */
.L_x_4684:
[----:B------:R-:W-:Y:S05]  /*9dda0*/  BSYNC.RECONVERGENT B2 ;  /* 0x0000000000027941 */ /* 0x000fea0003800200 */
.L_x_4683:
        /* <DEDUP_REMOVED lines=176> */
.L_x_4686:
[----:B------:R-:W-:Y:S02]  /*9e8b0*/  FSEL R4, RZ, 3.37028055040000000000e+12, P0 ;  /* 0x54442d18ff047808 */ /* 0x000fe40000000000 */
[----:B------:R-:W-:-:S07]  /*9e8c0*/  FSEL R5, RZ, 2.1426990032196044922, P0 ;  /* 0x400921fbff057808 */ /* 0x000fce0000000000 */
.L_x_4687:
[----:B------:R-:W-:Y:S05]  /*9e8d0*/  BSYNC.RECONVERGENT B0 ;  /* 0x0000000000007941 */ /* 0x000fea0003800200 */
.L_x_4685:
        /* <DEDUP_REMOVED lines=14> */
.L_x_4680:
        /* <DEDUP_REMOVED lines=106> */
[----:B----4-:R-:W0:Y:S02]  /*9f060*/  DMUL R36, R36, R36 ;  /* 0x0000002424247228 */ /* 0x010e240000000000 */
.L_x_4689:
        /* <DEDUP_REMOVED lines=132> */
.L_x_4688:
        /* <DEDUP_REMOVED lines=256> */
.L_x_4691:
        /* <DEDUP_REMOVED lines=53> */
.L_x_4694:
[----:B------:R-:W-:Y:S05]  /*a0c00*/  BSYNC.RECONVERGENT B3 ;  /* 0x0000000000037941 */ /* 0x000fea0003800200 */
.L_x_4693:
        /* <DEDUP_REMOVED lines=77> */
.L_x_4692:
[----:B------:R-:W-:Y:S05]  /*a10e0*/  BSYNC.RECONVERGENT B2 ;  /* 0x0000000000027941 */ /* 0x000fea0003800200 */
.L_x_4690:
        /* <DEDUP_REMOVED lines=67> */
.L_x_4696:
[----:B------:R-:W-:Y:S05]  /*a1520*/  BSYNC.RECONVERGENT B2 ;  /* 0x0000000000027941 */ /* 0x000fea0003800200 */
.L_x_4695:
        /* <DEDUP_REMOVED lines=176> */
.L_x_4698:
[----:B------:R-:W-:Y:S02]  /*a2030*/  FSEL R4, RZ, 3.37028055040000000000e+12, P0 ;  /* 0x54442d18ff047808 */ /* 0x000fe40000000000 */
[----:B------:R-:W-:-:S07]  /*a2040*/  FSEL R5, RZ, 2.1426990032196044922, P0 ;  /* 0x400921fbff057808 */ /* 0x000fce0000000000 */
.L_x_4699:
[----:B------:R-:W-:Y:S05]  /*a2050*/  BSYNC.RECONVERGENT B0 ;  /* 0x0000000000007941 */ /* 0x000fea0003800200 */
.L_x_4697:
        /* <DEDUP_REMOVED lines=14> */
.L_x_4667:
        /* <DEDUP_REMOVED lines=121> */
[----:B0-----:R0:W4:Y:S02]  /*a28d0*/  DMUL R10, R4, R10 ;  /* 0x0000000a040a7228 */ /* 0x0011240000000000 */
        /* <DEDUP_REMOVED lines=203> */
.L_x_4701:
[----:B------:R-:W-:Y:S05]  /*a3590*/  BSYNC.RECONVERGENT B0 ;  /* 0x0000000000007941 */ /* 0x000fea0003800200 */
.L_x_4700:
        /* <DEDUP_REMOVED lines=8> */
.L_x_4703:
[----:B------:R-:W-:Y:S05]  /*a3620*/  BSYNC.RECONVERGENT B2 ;  /* 0x0000000000027941 */ /* 0x000fea0003800200 */
.L_x_4702:
        /* <DEDUP_REMOVED lines=176> */
.L_x_4705:
[----:B------:R-:W-:Y:S02]  /*a4130*/  FSEL R4, RZ, 3.37028055040000000000e+12, P0 ;  /* 0x54442d18ff047808 */ /* 0x000fe40000000000 */
[----:B------:R-:W-:-:S07]  /*a4140*/  FSEL R5, RZ, 2.1426990032196044922, P0 ;  /* 0x400921fbff057808 */ /* 0x000fce0000000000 */
.L_x_4706:
[----:B------:R-:W-:Y:S05]  /*a4150*/  BSYNC.RECONVERGENT B0 ;  /* 0x0000000000007941 */ /* 0x000fea0003800200 */
.L_x_4704:
        /* <DEDUP_REMOVED lines=10> */
.L_x_4666:
        /* <DEDUP_REMOVED lines=205> */
.L_x_4709:
        /* <DEDUP_REMOVED lines=53> */
.L_x_4712:
[----:B------:R-:W-:Y:S05]  /*a5220*/  BSYNC.RECONVERGENT B3 ;  /* 0x0000000000037941 */ /* 0x000fea0003800200 */
.L_x_4711:
        /* <DEDUP_REMOVED lines=77> */
.L_x_4710:
[----:B------:R-:W-:Y:S05]  /*a5700*/  BSYNC.RECONVERGENT B2 ;  /* 0x0000000000027941 */ /* 0x000fea0003800200 */
.L_x_4708:
        /* <DEDUP_REMOVED lines=188> */
.L_x_4707:
        /* <DEDUP_REMOVED lines=193> */
.L_x_4665:
        /* <DEDUP_REMOVED lines=53> */
.L_x_4714:
[----:B------:R-:W-:Y:S05]  /*a7230*/  BSYNC.RECONVERGENT B2 ;  /* 0x0000000000027941 */ /* 0x000fea0003800200 */
.L_x_4713:
        /* <DEDUP_REMOVED lines=51> */
.L_x_4716:
[----:B------:R-:W-:Y:S05]  /*a7570*/  BSYNC.RECONVERGENT B2 ;  /* 0x0000000000027941 */ /* 0x000fea0003800200 */
.L_x_4715:
        /* <DEDUP_REMOVED lines=336> */
.L_x_4718:
[----:B------:R-:W-:Y:S05]  /*a8a80*/  BSYNC.RECONVERGENT B0 ;  /* 0x0000000000007941 */ /* 0x000fea0003800200 */
.L_x_4717:
[----:B------:R-:W-:Y:S01]  /*a8a90*/  BSSY.RECONVERGENT B2, `(.L_x_4719) ;  /* 0x0000009000027945 */ /* 0x000fe20003800200 */
[----:B------:R0:W0:Y:S03]  /*a8aa0*/  DSETP.GEU.AND P1, PT, |R32|, |R34|, PT ;  /* 0x400000222000722a */ /* 0x0000260003f2e200 */
[----:B------:R-:W-:Y:S05]  /*a8ab0*/  @P3 BRA P4, `(.L_x_4720) ;  /* 0x0000000000183947 */ /* 0x000fea0002000000 */
[----:B0-----:R-:W-:Y:S01]  /*a8ac0*/  IMAD.MOV.U32 R4, RZ, RZ, R18 ;  /* 0x000000ffff047224 */ /* 0x001fe200078e0012 */
[----:B------:R-:W-:Y:S01]  /*a8ad0*/  MOV R0, 0xa8b20 ;  /* 0x000a8b2000007802 */ /* 0x000fe20000000f00 */
[----:B------:R-:W-:Y:S02]  /*a8ae0*/  IMAD.MOV.U32 R5, RZ, RZ, R19 ;  /* 0x000000ffff057224 */ /* 0x000fe400078e0013 */
[----:B------:R-:W-:Y:S02]  /*a8af0*/  IMAD.MOV.U32 R6, RZ, RZ, R24 ;  /* 0x000000ffff067224 */ /* 0x000fe400078e0018 */
[----:B------:R-:W-:-:S07]  /*a8b00*/  IMAD.MOV.U32 R7, RZ, RZ, R25 ;  /* 0x000000ffff077224 */ /* 0x000fce00078e0019 */
[----:B-1234-:R-:W-:Y:S05]  /*a8b10*/  CALL.REL.NOINC `($__internal_145_$__cuda_sm20_div_rn_f64_full) ;  /* 0x0000007400247944 */ /* 0x01efea0003c00000 */
.L_x_4720:
[----:B------:R-:W-:Y:S05]  /*a8b20*/  BSYNC.RECONVERGENT B2 ;  /* 0x0000000000027941 */ /* 0x000fea0003800200 */
.L_x_4719:
        /* <DEDUP_REMOVED lines=176> */
.L_x_4722:
[----:B------:R-:W-:Y:S02]  /*a9630*/  FSEL R4, RZ, 3.37028055040000000000e+12, P0 ;  /* 0x54442d18ff047808 */ /* 0x000fe40000000000 */
[----:B------:R-:W-:-:S07]  /*a9640*/  FSEL R5, RZ, 2.1426990032196044922, P0 ;  /* 0x400921fbff057808 */ /* 0x000fce0000000000 */
.L_x_4723:
[----:B------:R-:W-:Y:S05]  /*a9650*/  BSYNC.RECONVERGENT B0 ;  /* 0x0000000000007941 */ /* 0x000fea0003800200 */
.L_x_4721:
        /* <DEDUP_REMOVED lines=14> */
.L_x_4664:
        /* <DEDUP_REMOVED lines=295> */
.L_x_4725:
[----:B------:R-:W-:Y:S05]  /*aa9b0*/  BSYNC.RECONVERGENT B0 ;  /* 0x0000000000007941 */ /* 0x000fea0003800200 */
.L_x_4724:
[----:B------:R-:W-:Y:S04]  /*aa9c0*/  BSSY.RECONVERGENT B2, `(.L_x_4726) ;  /* 0x0000006000027945 */ /* 0x000fe80003800200 */
[----:B------:R-:W-:Y:S05]  /*aa9d0*/  @P4 BRA P5, `(.L_x_4727) ;  /* 0x0000000000104947 */ /* 0x000fea0002800000 */
[----:B0-----:R-:W-:Y:S01]  /*aa9e0*/  IMAD.MOV.U32 R6, RZ, RZ, R18 ;  /* 0x000000ffff067224 */ /* 0x001fe200078e0012 */
[----:B------:R-:W-:Y:S01]  /*aa9f0*/  MOV R0, 0xaaa20 ;  /* 0x000aaa2000007802 */ /* 0x000fe20000000f00 */
[----:B------:R-:W-:-:S07]  /*aaa00*/  IMAD.MOV.U32 R7, RZ, RZ, R19 ;  /* 0x000000ffff077224 */ /* 0x000fce00078e0013 */
[----:B-1234-:R-:W-:Y:S05]  /*aaa10*/  CALL.REL.NOINC `($__internal_145_$__cuda_sm20_div_rn_f64_full) ;  /* 0x0000005400647944 */ /* 0x01efea0003c00000 */
.L_x_4727:
[----:B------:R-:W-:Y:S05]  /*aaa20*/  BSYNC.RECONVERGENT B2 ;  /* 0x0000000000027941 */ /* 0x000fea0003800200 */
.L_x_4726:
        /* <DEDUP_REMOVED lines=176> */
.L_x_4729:
[----:B------:R-:W-:Y:S02]  /*ab530*/  FSEL R4, RZ, 3.37028055040000000000e+12, P0 ;  /* 0x54442d18ff047808 */ /* 0x000fe40000000000 */
[----:B------:R-:W-:-:S07]  /*ab540*/  FSEL R5, RZ, 2.1426990032196044922, P0 ;  /* 0x400921fbff057808 */ /* 0x000fce0000000000 */
.L_x_4730:
[----:B------:R-:W-:Y:S05]  /*ab550*/  BSYNC.RECONVERGENT B0 ;  /* 0x0000000000007941 */ /* 0x000fea0003800200 */
.L_x_4728:
        /* <DEDUP_REMOVED lines=9> */
.L_x_4679:
[----:B------:R-:W-:Y:S05]  /*ab5f0*/  BSYNC.RECONVERGENT B1 ;  /* 0x0000000000017941 */ /* 0x000fea0003800200 */
.L_x_4663:
        /* <DEDUP_REMOVED lines=145> */
.L_x_4737:
[----:B------:R-:W-:Y:S05]  /*abf10*/  BSYNC.RECONVERGENT B0 ;  /* 0x0000000000007941 */ /* 0x000fea0003800200 */
.L_x_4736:
        /* <DEDUP_REMOVED lines=48> */
.L_x_4741:
[----:B------:R-:W-:Y:S05]  /*ac220*/  BSYNC.RECONVERGENT B4 ;  /* 0x0000000000047941 */ /* 0x000fea0003800200 */
.L_x_4740:
[----:B------:R-:W-:Y:S01]  /*ac230*/  VIADD R0, R2, 0x1 ;  /* 0x0000000102007836 */ /* 0x000fe20000000000 */
[----:B------:R-:W-:Y:S06]  /*ac240*/  BRA `(.L_x_4742) ;  /* 0x0000000000087947 */ /* 0x000fec0003800000 */
.L_x_4739:
[----:B------:R0:W0:Y:S02]  /*ac250*/  DMUL R6, RZ, R26 ;  /* 0x0000001aff067228 */ /* 0x0000240000000000 */
[----:B0-----:R-:W-:-:S07]  /*ac260*/  IMAD.MOV.U32 R0, RZ, RZ, 0x1 ;  /* 0x00000001ff007424 */ /* 0x001fce00078e00ff */
.L_x_4742:
[----:B------:R-:W-:Y:S05]  /*ac270*/  BSYNC.RECONVERGENT B3 ;  /* 0x0000000000037941 */ /* 0x000fea0003800200 */
.L_x_4738:
        /* <DEDUP_REMOVED lines=115> */
.L_x_4744:
[----:B------:R0:W2:Y:S02]  /*ac9b0*/  DMUL R6, RZ, R26 ;  /* 0x0000001aff067228 */ /* 0x0000a40000000000 */
[----:B0-2---:R-:W-:-:S07]  /*ac9c0*/  IMAD.MOV.U32 R0, RZ, RZ, RZ ;  /* 0x000000ffff007224 */ /* 0x005fce00078e00ff */
.L_x_4745:
[----:B------:R-:W-:Y:S05]  /*ac9d0*/  BSYNC.RECONVERGENT B3 ;  /* 0x0000000000037941 */ /* 0x000fea0003800200 */
.L_x_4743:
        /* <DEDUP_REMOVED lines=73> */
.L_x_4735:
        /* <DEDUP_REMOVED lines=125> */
.L_x_4748:
[----:B------:R-:W-:Y:S05]  /*ad640*/  BSYNC.RECONVERGENT B0 ;  /* 0x0000000000007941 */ /* 0x000fea0003800200 */
.L_x_4747:
        /* <DEDUP_REMOVED lines=60> */
.L_x_4752:
[----:B------:R-:W-:Y:S05]  /*ada10*/  BSYNC.RECONVERGENT B4 ;  /* 0x0000000000047941 */ /* 0x000fea0003800200 */
.L_x_4751:
[----:B------:R-:W-:Y:S01]  /*ada20*/  VIADD R0, R2, 0x1 ;  /* 0x0000000102007836 */ /* 0x000fe20000000000 */
[----:B------:R-:W-:Y:S06]  /*ada30*/  BRA `(.L_x_4753) ;  /* 0x0000000000087947 */ /* 0x000fec0003800000 */
.L_x_4750:
[----:B------:R0:W4:Y:S02]  /*ada40*/  DMUL R6, RZ, R26 ;  /* 0x0000001aff067228 */ /* 0x0001240000000000 */
[----:B0---4-:R-:W-:-:S07]  /*ada50*/  IMAD.MOV.U32 R0, RZ, RZ, 0x1 ;  /* 0x00000001ff007424 */ /* 0x011fce00078e00ff */
.L_x_4753:
[----:B------:R-:W-:Y:S05]  /*ada60*/  BSYNC.RECONVERGENT B3 ;  /* 0x0000000000037941 */ /* 0x000fea0003800200 */
.L_x_4749:
        /* <DEDUP_REMOVED lines=125> */
.L_x_4755:
[----:B------:R0:W2:Y:S02]  /*ae240*/  DMUL R6, RZ, R26 ;  /* 0x0000001aff067228 */ /* 0x0000a40000000000 */
[----:B0-2---:R-:W-:-:S07]  /*ae250*/  IMAD.MOV.U32 R0, RZ, RZ, RZ ;  /* 0x000000ffff007224 */ /* 0x005fce00078e00ff */
.L_x_4756:
[----:B------:R-:W-:Y:S05]  /*ae260*/  BSYNC.RECONVERGENT B3 ;  /* 0x0000000000037941 */ /* 0x000fea0003800200 */
.L_x_4754:
        /* <DEDUP_REMOVED lines=84> */
.L_x_4734:
        /* <DEDUP_REMOVED lines=10> */
.L_x_4757:
[----:B------:R-:W0:Y:S02]  /*ae850*/  DADD R24, R26, -R26 ;  /* 0x000000001a187229 */ /* 0x000e24000000081a */
[----:B0-----:R-:W-:Y:S02]  /*ae860*/  IMAD.MOV.U32 R26, RZ, RZ, R24 ;  /* 0x000000ffff1a7224 */ /* 0x001fe400078e0018 */
[----:B------:R-:W-:Y:S01]  /*ae870*/  IMAD.MOV.U32 R27, RZ, RZ, R25 ;  /* 0x000000ffff1b7224 */ /* 0x000fe200078e0019 */
[----:B------:R-:W-:Y:S06]  /*ae880*/  BRA `(.L_x_4746) ;  /* 0x0000001400887947 */ /* 0x000fec0003800000 */
.L_x_4733:
        /* <DEDUP_REMOVED lines=48> */
.L_x_4761:
[----:B------:R-:W-:Y:S05]  /*aeb90*/  BSYNC.RECONVERGENT B4 ;  /* 0x0000000000047941 */ /* 0x000fea0003800200 */
.L_x_4760:
[----:B------:R-:W-:Y:S01]  /*aeba0*/  VIADD R0, R2, 0x1 ;  /* 0x0000000102007836 */ /* 0x000fe20000000000 */
[----:B------:R-:W-:Y:S06]  /*aebb0*/  BRA `(.L_x_4762) ;  /* 0x0000000000087947 */ /* 0x000fec0003800000 */
.L_x_4759:
[----:B------:R0:W4:Y:S02]  /*aebc0*/  DMUL R6, RZ, R26 ;  /* 0x0000001aff067228 */ /* 0x0001240000000000 */
[----:B0---4-:R-:W-:-:S07]  /*aebd0*/  IMAD.MOV.U32 R0, RZ, RZ, 0x1 ;  /* 0x00000001ff007424 */ /* 0x011fce00078e00ff */
.L_x_4762:
[----:B------:R-:W-:Y:S05]  /*aebe0*/  BSYNC.RECONVERGENT B3 ;  /* 0x0000000000037941 */ /* 0x000fea0003800200 */
.L_x_4758:
        /* <DEDUP_REMOVED lines=115> */
.L_x_4764:
[----:B------:R0:W2:Y:S02]  /*af320*/  DMUL R6, RZ, R26 ;  /* 0x0000001aff067228 */ /* 0x0000a40000000000 */
[----:B0-2---:R-:W-:-:S07]  /*af330*/  IMAD.MOV.U32 R0, RZ, RZ, RZ ;  /* 0x000000ffff007224 */ /* 0x005fce00078e00ff */
.L_x_4765:
[----:B------:R-:W-:Y:S05]  /*af340*/  BSYNC.RECONVERGENT B3 ;  /* 0x0000000000037941 */ /* 0x000fea0003800200 */
.L_x_4763:
        /* <DEDUP_REMOVED lines=64> */
.L_x_4732:
        /* <DEDUP_REMOVED lines=118> */
.L_x_4746:
[----:B------:R-:W-:Y:S05]  /*afeb0*/  BSYNC.RECONVERGENT B2 ;  /* 0x0000000000027941 */ /* 0x000fea0003800200 */
.L_x_4731:
[----:B------:R-:W5:Y:S01]  /*afec0*/  LDCU UR5, c[0x0][0x360] ;  /* 0x00006c00ff0577ac */ /* 0x000f620008000800 */
[----:B0-----:R-:W-:-:S04]  /*afed0*/  LEA R2, P0, R14, UR6, 0x6 ;  /* 0x000000060e027c11 */ /* 0x001fc8000f8030ff */
[----:B------:R-:W-:-:S05]  /*afee0*/  LEA.HI.X R3, R14, UR7, R49, 0x6, P0 ;  /* 0x000000070e037c11 */ /* 0x000fca00080f3431 */
[----:B-12---:R0:W-:Y:S04]  /*afef0*/  STG.E.ENL2.256 desc[UR16][R2.64], R20, R40 ;  /* 0xf80000140228797f */ /* 0x0061e8000f121810 */
[----:B---34-:R0:W-:Y:S01]  /*aff00*/  STG.E.ENL2.256 desc[UR16][R2.64+0x20], R28, R24 ;  /* 0xf800011c0218797f */ /* 0x0181e2000f121810 */
[----:B-----5:R-:W-:-:S05]  /*aff10*/  IADD3 R14, P0, PT, R14, UR5, RZ ;  /* 0x000000050e0e7c10 */ /* 0x020fca000ff1e0ff */
[C---:B------:R-:W-:Y:S02]  /*aff20*/  IMAD.SHL.U32 R0, R14.reuse, 0x4, RZ ;  /* 0x000000040e007824 */ /* 0x040fe400078e00ff */
[----:B------:R-:W-:Y:S01]  /*aff30*/  IMAD.X R49, RZ, RZ, R49, P0 ;  /* 0x000000ffff317224 */ /* 0x000fe200000e0631 */
[----:B------:R-:W-:Y:S02]  /*aff40*/  LOP3.LUT P0, RZ, R14, 0xffffc000, RZ, 0xc0, !PT ;  /* 0xffffc0000eff7812 */ /* 0x000fe4000780c0ff */
[----:B------:R-:W-:Y:S02]  /*aff50*/  ISETP.LT.U32.AND P1, PT, R0, UR20, PT ;  /* 0x0000001400007c0c */ /* 0x000fe4000bf21070 */
[----:B------:R-:W-:Y:S02]  /*aff60*/  SHF.L.U64.HI R0, R14, 0x2, R49 ;  /* 0x000000020e007819 */ /* 0x000fe40000010231 */
[----:B------:R-:W-:Y:S02]  /*aff70*/  LOP3.LUT P0, RZ, R49, 0x3fffffff, RZ, 0xc0, P0 ;  /* 0x3fffffff31ff7812 */ /* 0x000fe4000000c0ff */
[----:B------:R-:W-:-:S13]  /*aff80*/  ISETP.LT.AND.EX P1, PT, R0, UR4, PT, P1 ;  /* 0x0000000400007c0c */ /* 0x000fda000bf21310 */
[----:B0-----:R-:W-:Y:S05]  /*aff90*/  @!P0 BRA P1, `(.L_x_4766) ;  /* 0xfffffa8000a88947 */ /* 0x001fea000083ffff */
[----:B------:R-:W-:Y:S05]  /*affa0*/  EXIT ;  /* 0x000000000000794d */ /* 0x000fea0003800000 */
        .weak           $__internal_145_$__cuda_sm20_div_rn_f64_full
        .type           $__internal_145_$__cuda_sm20_div_rn_f64_full,@function
        .size           $__internal_145_$__cuda_sm20_div_rn_f64_full,($_ZN2at6native55_GLOBAL__N__de093ff9_22_ForeachBinaryOpList_cu_a911ec4325multi_tensor_apply_kernelINS1_18TensorListMetadataILi3EEENS1_24BinaryOpListAlphaFunctorIN3c107complexIdEELi3ELi2ELi2EEEJNS1_13power_functorIS8_EES8_EEEvT_T0_DpT1_$__internal_trig_reduction_slowpathd - $__internal_145_$__cuda_sm20_div_rn_f64_full)
$__internal_145_$__cuda_sm20_div_rn_f64_full:
[----:B------:R-:W-:Y:S01]  /*affb0*/  IMAD.MOV.U32 R53, RZ, RZ, R5 ;  /* 0x000000ffff357224 */ /* 0x000fe200078e0005 */
[C---:B------:R-:W-:Y:S01]  /*affc0*/  FSETP.GEU.AND P2, PT, |R7|.reuse, 1.469367938527859385e-39, PT ;  /* 0x001000000700780b */ /* 0x040fe20003f4e200 */
[----:B------:R-:W-:Y:S01]  /*affd0*/  IMAD.MOV.U32 R13, RZ, RZ, R7 ;  /* 0x000000ffff0d7224 */ /* 0x000fe200078e0007 */
[----:B------:R-:W-:Y:S01]  /*affe0*/  LOP3.LUT R10, R7, 0x800fffff, RZ, 0xc0, !PT ;  /* 0x800fffff070a7812 */ /* 0x000fe200078ec0ff */
[----:B------:R-:W-:Y:S01]  /*afff0*/  IMAD.MOV.U32 R52, RZ, RZ, R4 ;  /* 0x000000ffff347224 */ /* 0x000fe200078e0004 */
[C---:B------:R-:W-:Y:S01]  /*b0000*/  FSETP.GEU.AND P0, PT, |R53|.reuse, 1.469367938527859385e-39, PT ;  /* 0x001000003500780b */ /* 0x040fe20003f0e200 */
[--C-:B------:R-:W-:Y:S01]  /*b0010*/  IMAD.MOV.U32 R12, RZ, RZ, R6.reuse ;  /* 0x000000ffff0c7224 */ /* 0x100fe200078e0006 */
[----:B------:R-:W-:Y:S01]  /*b0020*/  LOP3.LUT R11, R10, 0x3ff00000, RZ, 0xfc, !PT ;  /* 0x3ff000000a0b7812 */ /* 0x000fe200078efcff */
[----:B------:R-:W-:Y:S01]  /*b0030*/  IMAD.MOV.U32 R10, RZ, RZ, R6 ;  /* 0x000000ffff0a7224 */ /* 0x000fe200078e0006 */
[----:B------:R-:W-:Y:S01]  /*b0040*/  LOP3.LUT R4, R53, 0x7ff00000, RZ, 0xc0, !PT ;  /* 0x7ff0000035047812 */ /* 0x000fe200078ec0ff */
[----:B------:R-:W-:Y:S01]  /*b0050*/  IMAD.MOV.U32 R50, RZ, RZ, R52 ;  /* 0x000000ffff327224 */ /* 0x000fe200078e0034 */
[----:B------:R-:W-:Y:S01]  /*b0060*/  LOP3.LUT R7, R7, 0x7ff00000, RZ, 0xc0, !PT ;  /* 0x7ff0000007077812 */ /* 0x000fe200078ec0ff */
[----:B------:R-:W-:Y:S01]  /*b0070*/  IMAD.MOV.U32 R54, RZ, RZ, 0x1 ;  /* 0x00000001ff367424 */ /* 0x000fe200078e00ff */
[----:B------:R-:W-:Y:S01]  /*b0080*/  BSSY.RECONVERGENT B0, `(.L_x_4767) ;  /* 0x0000073000007945 */ /* 0x000fe20003800200 */
[----:B------:R-:W0:Y:S01]  /*b0090*/  @!P2 DMUL R10, R12, 8.98846567431157953865e+307 ;  /* 0x7fe000000c0aa828 */ /* 0x000e220000000000 */
[----:B------:R-:W-:Y:S01]  /*b00a0*/  ISETP.GE.U32.AND P4, PT, R4, R7, PT ;  /* 0x000000070400720c */ /* 0x000fe20003f86070 */
[----:B0-----:R-:W0:Y:S01]  /*b00b0*/  MUFU.RCP64H R55, R11 ;  /* 0x0000000b00377308 */ /* 0x001e220000001800 */
[----:B------:R-:W-:-:S02]  /*b00c0*/  @!P2 LOP3.LUT R7, R11, 0x7ff00000, RZ, 0xc0, !PT ;  /* 0x7ff000000b07a812 */ /* 0x000fc400078ec0ff */
[----:B------:R-:W-:-:S04]  /*b00d0*/  @!P0 LOP3.LUT R5, R13, 0x7ff00000, RZ, 0xc0, !PT ;  /* 0x7ff000000d058812 */ /* 0x000fc800078ec0ff */
[----:B------:R-:W-:Y:S01]  /*b00e0*/  @!P0 ISETP.GE.U32.AND P3, PT, R4, R5, PT ;  /* 0x000000050400820c */ /* 0x000fe20003f66070 */
[----:B------:R-:W-:-:S05]  /*b00f0*/  IMAD.MOV.U32 R5, RZ, RZ, 0x1ca00000 ;  /* 0x1ca00000ff057424 */ /* 0x000fca00078e00ff */
[C---:B------:R-:W-:Y:S02]  /*b0100*/  @!P0 SEL R6, R5.reuse, 0x63400000, !P3 ;  /* 0x6340000005068807 */ /* 0x040fe40005800000 */
[----:B------:R-:W-:Y:S02]  /*b0110*/  SEL R8, R5, 0x63400000, !P4 ;  /* 0x6340000005087807 */ /* 0x000fe40006000000 */
[--C-:B------:R-:W-:Y:S02]  /*b0120*/  @!P0 LOP3.LUT R6, R6, 0x80000000, R53.reuse, 0xf8, !PT ;  /* 0x8000000006068812 */ /* 0x100fe400078ef835 */
[----:B------:R-:W-:Y:S01]  /*b0130*/  LOP3.LUT R51, R8, 0x800fffff, R53, 0xf8, !PT ;  /* 0x800fffff08337812 */ /* 0x000fe200078ef835 */
[----:B------:R-:W-:Y:S01]  /*b0140*/  @!P0 IMAD.MOV.U32 R8, RZ, RZ, RZ ;  /* 0x000000ffff088224 */ /* 0x000fe200078e00ff */
[----:B------:R-:W-:Y:S01]  /*b0150*/  @!P0 LOP3.LUT R9, R6, 0x100000, RZ, 0xfc, !PT ;  /* 0x0010000006098812 */ /* 0x000fe200078efcff */
[----:B------:R-:W-:-:S15]  /*b0160*/  IMAD.MOV.U32 R6, RZ, RZ, R4 ;  /* 0x000000ffff067224 */ /* 0x000fde00078e0004 */
[----:B------:R-:W-:-:S15]  /*b0170*/  NOP ;  /* 0x0000000000007918 */ /* 0x000fde0000000000 */
[----:B------:R-:W-:-:S10]  /*b0180*/  NOP ;  /* 0x0000000000007918 */ /* 0x000fd40000000000 */
[----:B------:R-:W1:Y:S02]  /*b0190*/  @!P0 DFMA R50, R50, 2, -R8 ;  /* 0x400000003232882b */ /* 0x000e640000000808 */
[----:B-1----:R-:W-:-:S15]  /*b01a0*/  @!P0 LOP3.LUT R6, R51, 0x7ff00000, RZ, 0xc0, !PT ;  /* 0x7ff0000033068812 */ /* 0x002fde00078ec0ff */
[----:B------:R-:W-:-:S15]  /*b01b0*/  NOP ;  /* 0x0000000000007918 */ /* 0x000fde0000000000 */
[----:B------:R-:W-:-:S15]  /*b01c0*/  NOP ;  /* 0x0000000000007918 */ /* 0x000fde0000000000 */
[----:B------:R-:W-:-:S15]  /*b01d0*/  NOP ;  /* 0x0000000000007918 */ /* 0x000fde0000000000 */
[----:B------:R-:W-:-:S02]  /*b01e0*/  NOP ;  /* 0x0000000000007918 */ /* 0x000fc40000000000 */
        /* <DEDUP_REMOVED lines=20> */
[----:B0-----:R0:W1:Y:S02]  /*b0330*/  DFMA R54, R54, R8, R54 ;  /* 0x000000083636722b */ /* 0x0010640000000036 */
[----:B0-----:R-:W-:Y:S02]  /*b0340*/  VIADD R8, R6, 0xffffffff ;  /* 0xffffffff06087836 */ /* 0x001fe40000000000 */
[----:B------:R-:W-:-:S03]  /*b0350*/  VIADD R9, R7, 0xffffffff ;  /* 0xffffffff07097836 */ /* 0x000fc60000000000 */
[----:B------:R-:W-:-:S04]  /*b0360*/  ISETP.GT.U32.AND P0, PT, R8, 0x7feffffe, PT ;  /* 0x7feffffe0800780c */ /* 0x000fc80003f04070 */
[----:B------:R-:W-:-:S15]  /*b0370*/  ISETP.GT.U32.OR P0, PT, R9, 0x7feffffe, P0 ;  /* 0x7feffffe0900780c */ /* 0x000fde0000704470 */
[----:B------:R-:W-:-:S15]  /*b0380*/  NOP ;  /* 0x0000000000007918 */ /* 0x000fde0000000000 */
[----:B------:R-:W-:-:S15]  /*b0390*/  NOP ;  /* 0x0000000000007918 */ /* 0x000fde0000000000 */
[----:B------:R-:W-:-:S08]  /*b03a0*/  NOP ;  /* 0x0000000000007918 */ /* 0x000fd00000000000 */
[----:B-1----:R-:W0:-:S15]  /*b03b0*/  DMUL R56, R54, R50 ;  /* 0x0000003236387228 */ /* 0x002e1e0000000000 */
        /* <DEDUP_REMOVED lines=9> */
[----:B0-----:R0:W1:Y:S02]  /*b0450*/  DFMA R8, R54, R58, R56 ;  /* 0x0000003a3608722b */ /* 0x0010640000000038 */
[----:B01----:R-:W-:Y:S05]  /*b0460*/  @P0 BRA `(.L_x_4768) ;  /* 0x00000000007c0947 */ /* 0x003fea0003800000 */
[----:B------:R-:W-:-:S04]  /*b0470*/  LOP3.LUT R7, R13, 0x7ff00000, RZ, 0xc0, !PT ;  /* 0x7ff000000d077812 */ /* 0x000fc800078ec0ff */
[CC--:B------:R-:W-:Y:S02]  /*b0480*/  VIADDMNMX R6, R4.reuse, -R7.reuse, 0xb9600000, !PT ;  /* 0xb960000004067446 */ /* 0x0c0fe40007800907 */
[----:B------:R-:W-:Y:S02]  /*b0490*/  ISETP.GE.U32.AND P0, PT, R4, R7, PT ;  /* 0x000000070400720c */ /* 0x000fe40003f06070 */
[----:B------:R-:W-:Y:S02]  /*b04a0*/  VIMNMX R6, PT, PT, R6, 0x46a00000, PT ;  /* 0x46a0000006067848 */ /* 0x000fe40003fe0100 */
[----:B------:R-:W-:-:S05]  /*b04b0*/  SEL R5, R5, 0x63400000, !P0 ;  /* 0x6340000005057807 */ /* 0x000fca0004000000 */
[----:B------:R-:W-:Y:S02]  /*b04c0*/  IMAD.IADD R5, R6, 0x1, -R5 ;  /* 0x0000000106057824 */ /* 0x000fe400078e0a05 */
[----:B------:R-:W-:Y:S02]  /*b04d0*/  IMAD.MOV.U32 R6, RZ, RZ, RZ ;  /* 0x000000ffff067224 */ /* 0x000fe400078e00ff */
[----:B------:R-:W-:-:S06]  /*b04e0*/  VIADD R7, R5, 0x7fe00000 ;  /* 0x7fe0000005077836 */ /* 0x000fcc0000000000 */
[----:B------:R-:W0:Y:S02]  /*b04f0*/  DMUL R54, R8, R6 ;  /* 0x0000000608367228 */ /* 0x000e240000000000 */
[----:B0-----:R-:W-:-:S13]  /*b0500*/  FSETP.GTU.AND P0, PT, |R55|, 1.469367938527859385e-39, PT ;  /* 0x001000003700780b */ /* 0x001fda0003f0c200 */
[----:B------:R-:W-:Y:S05]  /*b0510*/  @P0 BRA `(.L_x_4769) ;  /* 0x0000000000a40947 */ /* 0x000fea0003800000 */
[----:B------:R-:W0:Y:S01]  /*b0520*/  DFMA R10, R8, -R10, R50 ;  /* 0x8000000a080a722b */ /* 0x000e220000000032 */
[----:B------:R-:W-:Y:S01]  /*b0530*/  IMAD.MOV.U32 R6, RZ, RZ, RZ ;  /* 0x000000ffff067224 */ /* 0x000fe200078e00ff */
[C---:B0-----:R-:W-:Y:S02]  /*b0540*/  FSETP.NEU.AND P0, PT, R11.reuse, RZ, PT ;  /* 0x000000ff0b00720b */ /* 0x041fe40003f0d000 */
[----:B------:R-:W-:-:S04]  /*b0550*/  LOP3.LUT R12, R11, 0x80000000, R13, 0x48, !PT ;  /* 0x800000000b0c7812 */ /* 0x000fc800078e480d */
[----:B------:R-:W-:-:S07]  /*b0560*/  LOP3.LUT R7, R12, R7, RZ, 0xfc, !PT ;  /* 0x000000070c077212 */ /* 0x000fce00078efcff */
[----:B------:R-:W-:Y:S05]  /*b0570*/  @!P0 BRA `(.L_x_4769) ;  /* 0x00000000008c8947 */ /* 0x000fea0003800000 */
[----:B------:R-:W-:Y:S01]  /*b0580*/  IMAD.MOV R11, RZ, RZ, -R5 ;  /* 0x000000ffff0b7224 */ /* 0x000fe200078e0a05 */
[----:B------:R-:W-:Y:S01]  /*b0590*/  IADD3 R5, PT, PT, -R5, -0x43300000, RZ ;  /* 0xbcd0000005057810 */ /* 0x000fe20007ffe1ff */
[----:B------:R-:W-:Y:S01]  /*b05a0*/  IMAD.MOV.U32 R10, RZ, RZ, RZ ;  /* 0x000000ffff0a7224 */ /* 0x000fe200078e00ff */
[----:B------:R-:W-:-:S15]  /*b05b0*/  DMUL.RP R6, R8, R6 ;  /* 0x0000000608067228 */ /* 0x000fde0000008000 */
[----:B------:R-:W-:-:S15]  /*b05c0*/  NOP ;  /* 0x0000000000007918 */ /* 0x000fde0000000000 */
[----:B------:R-:W-:-:S15]  /*b05d0*/  NOP ;  /* 0x0000000000007918 */ /* 0x000fde0000000000 */
[----:B------:R-:W-:-:S15]  /*b05e0*/  NOP ;  /* 0x0000000000007918 */ /* 0x000fde0000000000 */
[----:B------:R-:W-:-:S04]  /*b05f0*/  NOP ;  /* 0x0000000000007918 */ /* 0x000fc80000000000 */
[----:B------:R-:W0:Y:S02]  /*b0600*/  DFMA R10, R54, -R10, R8 ;  /* 0x8000000a360a722b */ /* 0x000e240000000008 */
[----:B0-----:R-:W-:Y:S02]  /*b0610*/  FSETP.NEU.AND P0, PT, |R11|, R5, PT ;  /* 0x000000050b00720b */ /* 0x001fe40003f0d200 */
[----:B------:R-:W-:Y:S02]  /*b0620*/  LOP3.LUT R5, R7, R12, RZ, 0x3c, !PT ;  /* 0x0000000c07057212 */ /* 0x000fe400078e3cff */
[----:B------:R-:W-:Y:S02]  /*b0630*/  FSEL R54, R6, R54, !P0 ;  /* 0x0000003606367208 */ /* 0x000fe40004000000 */
[----:B------:R-:W-:Y:S01]  /*b0640*/  FSEL R55, R5, R55, !P0 ;  /* 0x0000003705377208 */ /* 0x000fe20004000000 */
[----:B------:R-:W-:Y:S06]  /*b0650*/  BRA `(.L_x_4769) ;  /* 0x0000000000547947 */ /* 0x000fec0003800000 */
.L_x_4768:
[----:B------:R-:W0:Y:S02]  /*b0660*/  DSETP.NAN.AND P0, PT, R52, R52, PT ;  /* 0x000000343400722a */ /* 0x000e240003f08000 */
[----:B0-----:R-:W-:Y:S05]  /*b0670*/  @P0 BRA `(.L_x_4770) ;  /* 0x0000000000440947 */ /* 0x001fea0003800000 */
[----:B------:R-:W0:Y:S02]  /*b0680*/  DSETP.NAN.AND P0, PT, R12, R12, PT ;  /* 0x0000000c0c00722a */ /* 0x000e240003f08000 */
[----:B0-----:R-:W-:Y:S05]  /*b0690*/  @P0 BRA `(.L_x_4771) ;  /* 0x0000000000300947 */ /* 0x001fea0003800000 */
[----:B------:R-:W-:Y:S01]  /*b06a0*/  ISETP.NE.AND P0, PT, R6, R7, PT ;  /* 0x000000070600720c */ /* 0x000fe20003f05270 */
[----:B------:R-:W-:Y:S02]  /*b06b0*/  IMAD.MOV.U32 R54, RZ, RZ, 0x0 ;  /* 0x00000000ff367424 */ /* 0x000fe400078e00ff */
[----:B------:R-:W-:-:S10]  /*b06c0*/  IMAD.MOV.U32 R55, RZ, RZ, -0x80000 ;  /* 0xfff80000ff377424 */ /* 0x000fd400078e00ff */
[----:B------:R-:W-:Y:S05]  /*b06d0*/  @!P0 BRA `(.L_x_4769) ;  /* 0x0000000000348947 */ /* 0x000fea0003800000 */
[----:B------:R-:W-:Y:S02]  /*b06e0*/  ISETP.NE.AND P0, PT, R6, 0x7ff00000, PT ;  /* 0x7ff000000600780c */ /* 0x000fe40003f05270 */
[----:B------:R-:W-:Y:S02]  /*b06f0*/  LOP3.LUT R55, R53, 0x80000000, R13, 0x48, !PT ;  /* 0x8000000035377812 */ /* 0x000fe400078e480d */
[----:B------:R-:W-:-:S13]  /*b0700*/  ISETP.EQ.OR P0, PT, R7, RZ, !P0 ;  /* 0x000000ff0700720c */ /* 0x000fda0004702670 */
[----:B------:R-:W-:Y:S01]  /*b0710*/  @P0 LOP3.LUT R4, R55, 0x7ff00000, RZ, 0xfc, !PT ;  /* 0x7ff0000037040812 */ /* 0x000fe200078efcff */
[----:B------:R-:W-:Y:S02]  /*b0720*/  @!P0 IMAD.MOV.U32 R54, RZ, RZ, RZ ;  /* 0x000000ffff368224 */ /* 0x000fe400078e00ff */
[----:B------:R-:W-:Y:S02]  /*b0730*/  @P0 IMAD.MOV.U32 R54, RZ, RZ, RZ ;  /* 0x000000ffff360224 */ /* 0x000fe400078e00ff */
[----:B------:R-:W-:Y:S01]  /*b0740*/  @P0 IMAD.MOV.U32 R55, RZ, RZ, R4 ;  /* 0x000000ffff370224 */ /* 0x000fe200078e0004 */
[----:B------:R-:W-:Y:S06]  /*b0750*/  BRA `(.L_x_4769) ;  /* 0x0000000000147947 */ /* 0x000fec0003800000 */
.L_x_4771:
[----:B------:R-:W-:Y:S01]  /*b0760*/  LOP3.LUT R55, R13, 0x80000, RZ, 0xfc, !PT ;  /* 0x000800000d377812 */ /* 0x000fe200078efcff */
[----:B------:R-:W-:Y:S01]  /*b0770*/  IMAD.MOV.U32 R54, RZ, RZ, R12 ;  /* 0x000000ffff367224 */ /* 0x000fe200078e000c */
[----:B------:R-:W-:Y:S06]  /*b0780*/  BRA `(.L_x_4769) ;  /* 0x0000000000087947 */ /* 0x000fec0003800000 */
.L_x_4770:
[----:B------:R-:W-:Y:S01]  /*b0790*/  LOP3.LUT R55, R53, 0x80000, RZ, 0xfc, !PT ;  /* 0x0008000035377812 */ /* 0x000fe200078efcff */
[----:B------:R-:W-:-:S07]  /*b07a0*/  IMAD.MOV.U32 R54, RZ, RZ, R52 ;  /* 0x000000ffff367224 */ /* 0x000fce00078e0034 */
.L_x_4769:
[----:B------:R-:W-:Y:S05]  /*b07b0*/  BSYNC.RECONVERGENT B0 ;  /* 0x0000000000007941 */ /* 0x000fea0003800200 */
.L_x_4767:
[----:B------:R-:W-:Y:S02]  /*b07c0*/  IMAD.MOV.U32 R4, RZ, RZ, R0 ;  /* 0x000000ffff047224 */ /* 0x000fe400078e0000 */
[----:B------:R-:W-:-:S04]  /*b07d0*/  IMAD.MOV.U32 R5, RZ, RZ, 0x0 ;  /* 0x00000000ff057424 */ /* 0x000fc800078e00ff */
[----:B------:R-:W-:Y:S05]  /*b07e0*/  RET.REL.NODEC R4 `(_ZN2at6native55_GLOBAL__N__de093ff9_22_ForeachBinaryOpList_cu_a911ec4325multi_tensor_apply_kernelINS1_18TensorListMetadataILi3EEENS1_24BinaryOpListAlphaFunctorIN3c107complexIdEELi3ELi2ELi2EEEJNS1_13power_functorIS8_EES8_EEEvT_T0_DpT1_) ;  /* 0xfffff4f804047950 */ /* 0x000fea0003c3ffff */
        .type           $_ZN2at6native55_GLOBAL__N__de093ff9_22_ForeachBinaryOpList_cu_a911ec4325multi_tensor_apply_kernelINS1_18TensorListMetadataILi3EEENS1_24BinaryOpListAlphaFunctorIN3c107complexIdEELi3ELi2ELi2EEEJNS1_13power_functorIS8_EES8_EEEvT_T0_DpT1_$__internal_trig_reduction_slowpathd,@function
        .size           $_ZN2at6native55_GLOBAL__N__de093ff9_22_ForeachBinaryOpList_cu_a911ec4325multi_tensor_apply_kernelINS1_18TensorListMetadataILi3EEENS1_24BinaryOpListAlphaFunctorIN3c107complexIdEELi3ELi2ELi2EEEJNS1_13power_functorIS8_EES8_EEEvT_T0_DpT1_$__internal_trig_reduction_slowpathd,(.L_x_7847 - $_ZN2at6native55_GLOBAL__N__de093ff9_22_ForeachBinaryOpList_cu_a911ec4325multi_tensor_apply_kernelINS1_18TensorListMetadataILi3EEENS1_24BinaryOpListAlphaFunctorIN3c107complexIdEELi3ELi2ELi2EEEJNS1_13power_functorIS8_EES8_EEEvT_T0_DpT1_$__internal_trig_reduction_slowpathd)
$_ZN2at6native55_GLOBAL__N__de093ff9_22_ForeachBinaryOpList_cu_a911ec4325multi_tensor_apply_kernelINS1_18TensorListMetadataILi3EEENS1_24BinaryOpListAlphaFunctorIN3c107complexIdEELi3ELi2ELi2EEEJNS1_13power_functorIS8_EES8_EEEvT_T0_DpT1_$__internal_trig_reduction_slowpathd:
[----:B------:R-:W-:Y:S01]  /*b07f0*/  SHF.R.U32.HI R17, RZ, 0x14, R15 ;  /* 0x00000014ff117819 */ /* 0x000fe2000001160f */
[----:B------:R-:W-:-:S03]  /*b0800*/  IMAD.MOV.U32 R2, RZ, RZ, RZ ;  /* 0x000000ffff027224 */ /* 0x000fc600078e00ff */
[----:B------:R-:W-:-:S04]  /*b0810*/  LOP3.LUT R0, R17, 0x7ff, RZ, 0xc0, !PT ;  /* 0x000007ff11007812 */ /* 0x000fc800078ec0ff */
[----:B------:R-:W-:-:S13]  /*b0820*/  ISETP.NE.AND P0, PT, R0, 0x7ff, PT ;  /* 0x000007ff0000780c */ /* 0x000fda0003f05270 */
[----:B------:R-:W-:Y:S05]  /*b0830*/  @!P0 BRA `(.L_x_4772) ;  /* 0x0000000800548947 */ /* 0x000fea0003800000 */
[----:B------:R-:W-:Y:S01]  /*b0840*/  VIADD R2, R0, 0xfffffc00 ;  /* 0xfffffc0000027836 */ /* 0x000fe20000000000 */
[----:B------:R-:W-:Y:S01]  /*b0850*/  BSSY.RECONVERGENT B0, `(.L_x_4773) ;  /* 0x0000032000007945 */ /* 0x000fe20003800200 */
[----:B------:R-:W-:-:S03]  /*b0860*/  CS2R R56, SRZ ;  /* 0x0000000000387805 */ /* 0x000fc6000001ff00 */
[----:B------:R-:W-:Y:S02]  /*b0870*/  SHF.R.U32.HI R0, RZ, 0x6, R2 ;  /* 0x00000006ff007819 */ /* 0x000fe40000011602 */
[----:B------:R-:W-:Y:S02]  /*b0880*/  ISETP.GE.U32.AND P0, PT, R2, 0x80, PT ;  /* 0x000000800200780c */ /* 0x000fe40003f06070 */
[C---:B------:R-:W-:Y:S02]  /*b0890*/  IADD3 R3, PT, PT, -R0.reuse, 0x13, RZ ;  /* 0x0000001300037810 */ /* 0x040fe40007ffe1ff */
[----:B------:R-:W-:Y:S02]  /*b08a0*/  IADD3 R4, PT, PT, -R0, 0xf, RZ ;  /* 0x0000000f00047810 */ /* 0x000fe40007ffe1ff */
[----:B------:R-:W-:-:S04]  /*b08b0*/  SEL R3, R3, 0x12, P0 ;  /* 0x0000001203037807 */ /* 0x000fc80000000000 */
[----:B------:R-:W-:-:S13]  /*b08c0*/  ISETP.GE.AND P0, PT, R4, R3, PT ;  /* 0x000000030400720c */ /* 0x000fda0003f06270 */
[----:B------:R-:W-:Y:S05]  /*b08d0*/  @P0 BRA `(.L_x_4774) ;  /* 0x0000000000a40947 */ /* 0x000fea0003800000 */
[----:B------:R-:W0:Y:S01]  /*b08e0*/  LDC.64 R52, c[0x0][0x358] ;  /* 0x0000d600ff347b82 */ /* 0x000e220000000a00 */
[C---:B------:R-:W-:Y:S01]  /*b08f0*/  SHF.L.U64.HI R7, R6.reuse, 0xb, R15 ;  /* 0x0000000b06077819 */ /* 0x040fe2000001020f */
[----:B------:R-:W-:Y:S01]  /*b0900*/  BSSY.RECONVERGENT B1, `(.L_x_4775) ;  /* 0x0000025000017945 */ /* 0x000fe20003800200 */
[----:B------:R-:W-:Y:S01]  /*b0910*/  IMAD.SHL.U32 R2, R6, 0x800, RZ ;  /* 0x0000080006027824 */ /* 0x000fe200078e00ff */
[----:B------:R-:W-:Y:S01]  /*b0920*/  IADD3 R5, PT, PT, RZ, -R0, -R3 ;  /* 0x80000000ff057210 */ /* 0x000fe20007ffe803 */
[----:B------:R-:W-:Y:S01]  /*b0930*/  IMAD.MOV.U32 R6, RZ, RZ, RZ ;  /* 0x000000ffff067224 */ /* 0x000fe200078e00ff */
[----:B------:R-:W-:Y:S02]  /*b0940*/  CS2R R56, SRZ ;  /* 0x0000000000387805 */ /* 0x000fe4000001ff00 */
[----:B------:R-:W-:-:S07]  /*b0950*/  LOP3.LUT R7, R7, 0x80000000, RZ, 0xfc, !PT ;  /* 0x8000000007077812 */ /* 0x000fce00078efcff */
.L_x_4776:
[----:B------:R-:W1:Y:S01]  /*b0960*/  LDC.64 R8, c[0x4][0xe0] ;  /* 0x01003800ff087b82 */ /* 0x000e620000000a00 */
[----:B0-----:R-:W-:Y:S02]  /*b0970*/  R2UR UR12, R52 ;  /* 0x00000000340c72ca */ /* 0x001fe400000e0000 */
[----:B------:R-:W-:Y:S01]  /*b0980*/  R2UR UR13, R53 ;  /* 0x00000000350d72ca */ /* 0x000fe200000e0000 */
[----:B-1----:R-:W-:-:S12]  /*b0990*/  IMAD.WIDE R54, R4, 0x8, R8 ;  /* 0x0000000804367825 */ /* 0x002fd800078e0208 */
[----:B------:R-:W2:Y:S01]  /*b09a0*/  LDG.E.64.CONSTANT R54, desc[UR12][R54.64] ;  /* 0x0000000c36367981 */ /* 0x000ea2000c1e9b00 */
[----:B------:R-:W-:Y:S02]  /*b09b0*/  IMAD.MOV.U32 R10, RZ, RZ, R56 ;  /* 0x000000ffff0a7224 */ /* 0x000fe400078e0038 */
[----:B------:R-:W-:Y:S02]  /*b09c0*/  IMAD.MOV.U32 R11, RZ, RZ, R57 ;  /* 0x000000ffff0b7224 */ /* 0x000fe400078e0039 */
[----:B------:R-:W-:Y:S02]  /*b09d0*/  VIADD R5, R5, 0x1 ;  /* 0x0000000105057836 */ /* 0x000fe40000000000 */
[C---:B------:R-:W-:Y:S02]  /*b09e0*/  IMAD R13, R6.reuse, 0x8, R1 ;  /* 0x00000008060d7824 */ /* 0x040fe400078e0201 */
[----:B------:R-:W-:Y:S02]  /*b09f0*/  VIADD R6, R6, 0x1 ;  /* 0x0000000106067836 */ /* 0x000fe40000000000 */
[----:B------:R-:W-:-:S02]  /*b0a00*/  VIADD R4, R4, 0x1 ;  /* 0x0000000104047836 */ /* 0x000fc40000000000 */
[----:B--2---:R-:W-:-:S04]  /*b0a10*/  IMAD.WIDE.U32 R10, P0, R54, R2, R10 ;  /* 0x00000002360a7225 */ /* 0x004fc8000780000a */
[C---:B------:R-:W-:Y:S02]  /*b0a20*/  IMAD R9, R54.reuse, R7, RZ ;  /* 0x0000000736097224 */ /* 0x040fe400078e02ff */
[----:B------:R-:W-:Y:S02]  /*b0a30*/  IMAD R8, R55, R2, RZ ;  /* 0x0000000237087224 */ /* 0x000fe400078e02ff */
[----:B------:R-:W-:Y:S01]  /*b0a40*/  IMAD.MOV.U32 R56, RZ, RZ, R10 ;  /* 0x000000ffff387224 */ /* 0x000fe200078e000a */
[----:B------:R-:W-:Y:S01]  /*b0a50*/  IADD3 R9, P1, PT, R9, R11, RZ ;  /* 0x0000000b09097210 */ /* 0x000fe20007f3e0ff */
[----:B------:R-:W-:-:S03]  /*b0a60*/  IMAD.HI.U32 R11, R54, R7, RZ ;  /* 0x00000007360b7227 */ /* 0x000fc600078e00ff */
[----:B------:R-:W-:Y:S01]  /*b0a70*/  IADD3 R57, P2, PT, R8, R9, RZ ;  /* 0x0000000908397210 */ /* 0x000fe20007f5e0ff */
[----:B------:R-:W-:-:S04]  /*b0a80*/  IMAD.HI.U32 R8, R55, R2, RZ ;  /* 0x0000000237087227 */ /* 0x000fc800078e00ff */
[----:B------:R-:W-:Y:S01]  /*b0a90*/  IMAD.X R11, RZ, RZ, R11, P0 ;  /* 0x000000ffff0b7224 */ /* 0x000fe200000e060b */
[----:B------:R-:W-:Y:S01]  /*b0aa0*/  ISETP.NE.AND P0, PT, R5, -0xf, PT ;  /* 0xfffffff10500780c */ /* 0x000fe20003f05270 */
[CC--:B------:R-:W-:Y:S01]  /*b0ab0*/  IMAD R10, R55.reuse, R7.reuse, RZ ;  /* 0x00000007370a7224 */ /* 0x0c0fe200078e02ff */
[----:B------:R0:W-:Y:S01]  /*b0ac0*/  STL.64 [R13], R56 ;  /* 0x000000380d007387 */ /* 0x0001e20000100a00 */
[----:B------:R-:W-:Y:S01]  /*b0ad0*/  IMAD.HI.U32 R9, R55, R7, RZ ;  /* 0x0000000737097227 */ /* 0x000fe200078e00ff */
[----:B------:R-:W-:-:S04]  /*b0ae0*/  IADD3.X R11, P1, PT, R8, R11, RZ, P1, !PT ;  /* 0x0000000b080b7210 */ /* 0x000fc80000f3e4ff */
[----:B------:R-:W-:Y:S01]  /*b0af0*/  IADD3.X R10, P2, PT, R10, R11, RZ, P2, !PT ;  /* 0x0000000b0a0a7210 */ /* 0x000fe2000175e4ff */
[----:B------:R-:W-:-:S04]  /*b0b00*/  IMAD.X R9, RZ, RZ, R9, P1 ;  /* 0x000000ffff097224 */ /* 0x000fc800008e0609 */
[----:B------:R-:W-:Y:S02]  /*b0b10*/  IMAD.X R11, RZ, RZ, R9, P2 ;  /* 0x000000ffff0b7224 */ /* 0x000fe400010e0609 */
[----:B0-----:R-:W-:Y:S02]  /*b0b20*/  IMAD.MOV.U32 R56, RZ, RZ, R10 ;  /* 0x000000ffff387224 */ /* 0x001fe400078e000a */
[----:B------:R-:W-:Y:S01]  /*b0b30*/  IMAD.MOV.U32 R57, RZ, RZ, R11 ;  /* 0x000000ffff397224 */ /* 0x000fe200078e000b */
[----:B------:R-:W-:Y:S06]  /*b0b40*/  @P0 BRA `(.L_x_4776) ;  /* 0xfffffffc00840947 */ /* 0x000fec000383ffff */
[----:B------:R-:W-:Y:S05]  /*b0b50*/  BSYNC.RECONVERGENT B1 ;  /* 0x0000000000017941 */ /* 0x000fea0003800200 */
.L_x_4775:
[----:B------:R-:W-:-:S07]  /*b0b60*/  IMAD.MOV.U32 R4, RZ, RZ, R3 ;  /* 0x000000ffff047224 */ /* 0x000fce00078e0003 */
.L_x_4774:
[----:B------:R-:W-:Y:S05]  /*b0b70*/  BSYNC.RECONVERGENT B0 ;  /* 0x0000000000007941 */ /* 0x000fea0003800200 */
.L_x_4773:
[----:B------:R-:W-:Y:S01]  /*b0b80*/  LOP3.LUT P0, R17, R17, 0x3f, RZ, 0xc0, !PT ;  /* 0x0000003f11117812 */ /* 0x000fe2000780c0ff */
[----:B------:R-:W-:-:S04]  /*b0b90*/  IMAD.IADD R0, R0, 0x1, R4 ;  /* 0x0000000100007824 */ /* 0x000fc800078e0204 */
[----:B------:R-:W-:-:S05]  /*b0ba0*/  IMAD.U32 R10, R0, 0x8, R1 ;  /* 0x00000008000a7824 */ /* 0x000fca00078e0001 */
[----:B------:R0:W-:Y:S04]  /*b0bb0*/  STL.64 [R10+-0x78], R56 ;  /* 0xffff88380a007387 */ /* 0x0001e80000100a00 */
[----:B------:R-:W2:Y:S04]  /*b0bc0*/  @P0 LDL.64 R6, [R1+0x8] ;  /* 0x0000080001060983 */ /* 0x000ea80000100a00 */
[----:B------:R-:W3:Y:S04]  /*b0bd0*/  LDL.64 R4, [R1+0x10] ;  /* 0x0000100001047983 */ /* 0x000ee80000100a00 */
[----:B------:R-:W0:Y:S01]  /*b0be0*/  LDL.64 R2, [R1+0x18] ;  /* 0x0000180001027983 */ /* 0x000e220000100a00 */
[----:B------:R-:W-:Y:S01]  /*b0bf0*/  @P0 LOP3.LUT R0, R17, 0x3f, RZ, 0x3c, !PT ;  /* 0x0000003f11000812 */ /* 0x000fe200078e3cff */
[----:B------:R-:W-:Y:S01]  /*b0c00*/  BSSY.RECONVERGENT B0, `(.L_x_4777) ;  /* 0x0000034000007945 */ /* 0x000fe20003800200 */
[----:B--2---:R-:W-:-:S02]  /*b0c10*/  @P0 SHF.R.U64 R11, R6, 0x1, R7 ;  /* 0x00000001060b0819 */ /* 0x004fc40000001207 */
[----:B------:R-:W-:Y:S02]  /*b0c20*/  @P0 SHF.R.U32.HI R13, RZ, 0x1, R7 ;  /* 0x00000001ff0d0819 */ /* 0x000fe40000011607 */
[CC--:B---3--:R-:W-:Y:S02]  /*b0c30*/  @P0 SHF.L.U32 R8, R4.reuse, R17.reuse, RZ ;  /* 0x0000001104080219 */ /* 0x0c8fe400000006ff */
[----:B------:R-:W-:Y:S02]  /*b0c40*/  @P0 SHF.R.U64 R11, R11, R0, R13 ;  /* 0x000000000b0b0219 */ /* 0x000fe4000000120d */
[--C-:B------:R-:W-:Y:S02]  /*b0c50*/  @P0 SHF.R.U32.HI R7, RZ, 0x1, R5.reuse ;  /* 0x00000001ff070819 */ /* 0x100fe40000011605 */
[C-C-:B------:R-:W-:Y:S02]  /*b0c60*/  @P0 SHF.R.U64 R9, R4.reuse, 0x1, R5.reuse ;  /* 0x0000000104090819 */ /* 0x140fe40000001205 */
[----:B------:R-:W-:-:S02]  /*b0c70*/  @P0 SHF.L.U64.HI R6, R4, R17, R5 ;  /* 0x0000001104060219 */ /* 0x000fc40000010205 */
[-C--:B------:R-:W-:Y:S02]  /*b0c80*/  @P0 SHF.R.U32.HI R13, RZ, R0.reuse, R13 ;  /* 0x00000000ff0d0219 */ /* 0x080fe4000001160d */
[----:B------:R-:W-:Y:S02]  /*b0c90*/  @P0 LOP3.LUT R4, R8, R11, RZ, 0xfc, !PT ;  /* 0x0000000b08040212 */ /* 0x000fe400078efcff */
[----:B0-----:R-:W-:Y:S02]  /*b0ca0*/  @P0 SHF.L.U32 R10, R2, R17, RZ ;  /* 0x00000011020a0219 */ /* 0x001fe400000006ff */
[-CC-:B------:R-:W-:Y:S02]  /*b0cb0*/  @P0 SHF.R.U64 R9, R9, R0.reuse, R7.reuse ;  /* 0x0000000009090219 */ /* 0x180fe40000001207 */
[----:B------:R-:W-:Y:S02]  /*b0cc0*/  @P0 LOP3.LUT R5, R6, R13, RZ, 0xfc, !PT ;  /* 0x0000000d06050212 */ /* 0x000fe400078efcff */
[----:B------:R-:W-:Y:S01]  /*b0cd0*/  @P0 SHF.R.U32.HI R6, RZ, R0, R7 ;  /* 0x00000000ff060219 */ /* 0x000fe20000011607 */
[----:B------:R-:W-:Y:S01]  /*b0ce0*/  IMAD.SHL.U32 R0, R4, 0x4, RZ ;  /* 0x0000000404007824 */ /* 0x000fe200078e00ff */
[----:B------:R-:W-:-:S02]  /*b0cf0*/  @P0 SHF.L.U64.HI R17, R2, R17, R3 ;  /* 0x0000001102110219 */ /* 0x000fc40000010203 */
[----:B------:R-:W-:Y:S02]  /*b0d00*/  @P0 LOP3.LUT R2, R10, R9, RZ, 0xfc, !PT ;  /* 0x000000090a020212 */ /* 0x000fe400078efcff */
[----:B------:R-:W-:Y:S02]  /*b0d10*/  SHF.L.U64.HI R4, R4, 0x2, R5 ;  /* 0x0000000204047819 */ /* 0x000fe40000010205 */
[----:B------:R-:W-:Y:S02]  /*b0d20*/  @P0 LOP3.LUT R3, R17, R6, RZ, 0xfc, !PT ;  /* 0x0000000611030212 */ /* 0x000fe400078efcff */
[----:B------:R-:W-:Y:S02]  /*b0d30*/  SHF.L.W.U32.HI R5, R5, 0x2, R2 ;  /* 0x0000000205057819 */ /* 0x000fe40000010e02 */
[----:B------:R-:W-:Y:S02]  /*b0d40*/  IADD3 RZ, P0, PT, RZ, -R0, RZ ;  /* 0x80000000ffff7210 */ /* 0x000fe40007f1e0ff */
[----:B------:R-:W-:-:S02]  /*b0d50*/  LOP3.LUT R7, RZ, R4, RZ, 0x33, !PT ;  /* 0x00000004ff077212 */ /* 0x000fc400078e33ff */
[----:B------:R-:W-:Y:S02]  /*b0d60*/  SHF.L.W.U32.HI R2, R2, 0x2, R3 ;  /* 0x0000000202027819 */ /* 0x000fe40000010e03 */
[----:B------:R-:W-:Y:S02]  /*b0d70*/  LOP3.LUT R8, RZ, R5, RZ, 0x33, !PT ;  /* 0x00000005ff087212 */ /* 0x000fe400078e33ff */
[----:B------:R-:W-:Y:S02]  /*b0d80*/  IADD3.X R7, P1, PT, RZ, R7, RZ, P0, !PT ;  /* 0x00000007ff077210 */ /* 0x000fe4000073e4ff */
[----:B------:R-:W-:Y:S02]  /*b0d90*/  LOP3.LUT R6, RZ, R2, RZ, 0x33, !PT ;  /* 0x00000002ff067212 */ /* 0x000fe400078e33ff */
[----:B------:R-:W-:Y:S02]  /*b0da0*/  IADD3.X R8, P1, PT, RZ, R8, RZ, P1, !PT ;  /* 0x00000008ff087210 */ /* 0x000fe40000f3e4ff */
[----:B------:R-:W-:-:S03]  /*b0db0*/  ISETP.GT.U32.AND P0, PT, R5, -0x1, PT ;  /* 0xffffffff0500780c */ /* 0x000fc60003f04070 */
[----:B------:R-:W-:Y:S01]  /*b0dc0*/  IMAD.X R9, RZ, RZ, R6, P1 ;  /* 0x000000ffff097224 */ /* 0x000fe200008e0606 */
[----:B------:R-:W-:-:S04]  /*b0dd0*/  ISETP.GT.AND.EX P0, PT, R2, -0x1, PT, P0 ;  /* 0xffffffff0200780c */ /* 0x000fc80003f04300 */
[----:B------:R-:W-:Y:S02]  /*b0de0*/  SEL R6, R2, R9, P0 ;  /* 0x0000000902067207 */ /* 0x000fe40000000000 */
[----:B------:R-:W-:Y:S02]  /*b0df0*/  SEL R5, R5, R8, P0 ;  /* 0x0000000805057207 */ /* 0x000fe40000000000 */
[----:B------:R-:W-:Y:S02]  /*b0e00*/  ISETP.NE.U32.AND P1, PT, R6, RZ, PT ;  /* 0x000000ff0600720c */ /* 0x000fe40003f25070 */
[----:B------:R-:W-:Y:S02]  /*b0e10*/  SEL R7, R4, R7, P0 ;  /* 0x0000000704077207 */ /* 0x000fe40000000000 */
[----:B------:R-:W-:Y:S01]  /*b0e20*/  SEL R10, R5, R6, !P1 ;  /* 0x00000006050a7207 */ /* 0x000fe20004800000 */
[----:B------:R-:W-:-:S03]  /*b0e30*/  @!P0 IMAD.MOV R0, RZ, RZ, -R0 ;  /* 0x000000ffff008224 */ /* 0x000fc600078e0a00 */
[----:B------:R-:W0:Y:S02]  /*b0e40*/  FLO.U32 R8, R10 ;  /* 0x0000000a00087300 */ /* 0x000e2400000e0000 */
[C---:B0-----:R-:W-:Y:S02]  /*b0e50*/  IADD3 R9, PT, PT, -R8.reuse, 0x1f, RZ ;  /* 0x0000001f08097810 */ /* 0x041fe40007ffe1ff */
[----:B------:R-:W-:-:S03]  /*b0e60*/  IADD3 R8, PT, PT, -R8, 0x3f, RZ ;  /* 0x0000003f08087810 */ /* 0x000fc60007ffe1ff */
[----:B------:R-:W-:-:S05]  /*b0e70*/  @P1 IMAD.MOV R8, RZ, RZ, R9 ;  /* 0x000000ffff081224 */ /* 0x000fca00078e0209 */
[----:B------:R-:W-:-:S13]  /*b0e80*/  ISETP.NE.AND P1, PT, R8, RZ, PT ;  /* 0x000000ff0800720c */ /* 0x000fda0003f25270 */
[----:B------:R-:W-:Y:S05]  /*b0e90*/  @!P1 BRA `(.L_x_4778) ;  /* 0x0000000000289947 */ /* 0x000fea0003800000 */
[----:B------:R-:W-:Y:S02]  /*b0ea0*/  LOP3.LUT R4, R8, 0x3f, RZ, 0xc0, !PT ;  /* 0x0000003f08047812 */ /* 0x000fe400078ec0ff */
[--C-:B------:R-:W-:Y:S02]  /*b0eb0*/  SHF.R.U64 R0, R0, 0x1, R7.reuse ;  /* 0x0000000100007819 */ /* 0x100fe40000001207 */
[CC--:B------:R-:W-:Y:S02]  /*b0ec0*/  SHF.L.U64.HI R6, R5.reuse, R4.reuse, R6 ;  /* 0x0000000405067219 */ /* 0x0c0fe40000010206 */
[----:B------:R-:W-:Y:S02]  /*b0ed0*/  SHF.L.U32 R5, R5, R4, RZ ;  /* 0x0000000405057219 */ /* 0x000fe400000006ff */
[----:B------:R-:W-:Y:S02]  /*b0ee0*/  SHF.R.U32.HI R7, RZ, 0x1, R7 ;  /* 0x00000001ff077819 */ /* 0x000fe40000011607 */
[----:B------:R-:W-:-:S04]  /*b0ef0*/  LOP3.LUT R4, R8, 0x3f, RZ, 0xc, !PT ;  /* 0x0000003f08047812 */ /* 0x000fc800078e0cff */
[-CC-:B------:R-:W-:Y:S02]  /*b0f00*/  SHF.R.U64 R0, R0, R4.reuse, R7.reuse ;  /* 0x0000000400007219 */ /* 0x180fe40000001207 */
[----:B------:R-:W-:Y:S02]  /*b0f10*/  SHF.R.U32.HI R7, RZ, R4, R7 ;  /* 0x00000004ff077219 */ /* 0x000fe40000011607 */
[----:B------:R-:W-:Y:S02]  /*b0f20*/  LOP3.LUT R5, R5, R0, RZ, 0xfc, !PT ;  /* 0x0000000005057212 */ /* 0x000fe400078efcff */
[----:B------:R-:W-:-:S07]  /*b0f30*/  LOP3.LUT R6, R6, R7, RZ, 0xfc, !PT ;  /* 0x0000000706067212 */ /* 0x000fce00078efcff */
.L_x_4778:
[----:B------:R-:W-:Y:S05]  /*b0f40*/  BSYNC.RECONVERGENT B0 ;  /* 0x0000000000007941 */ /* 0x000fea0003800200 */
.L_x_4777:
[----:B------:R-:W-:Y:S01]  /*b0f50*/  IMAD.WIDE.U32 R52, R5, 0x2168c235, RZ ;  /* 0x2168c23505347825 */ /* 0x000fe200078e00ff */
[----:B------:R-:W-:-:S03]  /*b0f60*/  SHF.R.U32.HI R3, RZ, 0x1e, R3 ;  /* 0x0000001eff037819 */ /* 0x000fc60000011603 */
[----:B------:R-:W-:Y:S01]  /*b0f70*/  IMAD.MOV.U32 R10, RZ, RZ, R53 ;  /* 0x000000ffff0a7224 */ /* 0x000fe200078e0035 */
[----:B------:R-:W-:Y:S01]  /*b0f80*/  IADD3 RZ, P1, PT, R52, R52, RZ ;  /* 0x0000003434ff7210 */ /* 0x000fe20007f3e0ff */
[----:B------:R-:W-:Y:S01]  /*b0f90*/  IMAD.MOV.U32 R11, RZ, RZ, RZ ;  /* 0x000000ffff0b7224 */ /* 0x000fe200078e00ff */
[----:B------:R-:W-:Y:S01]  /*b0fa0*/  LEA.HI R2, R2, R3, RZ, 0x1 ;  /* 0x0000000302027211 */ /* 0x000fe200078f08ff */
[----:B------:R-:W-:-:S04]  /*b0fb0*/  IMAD.HI.U32 R0, R6, -0x36f0255e, RZ ;  /* 0xc90fdaa206007827 */ /* 0x000fc800078e00ff */
[----:B------:R-:W-:-:S04]  /*b0fc0*/  IMAD.WIDE.U32 R10, R5, -0x36f0255e, R10 ;  /* 0xc90fdaa2050a7825 */ /* 0x000fc800078e000a */
[----:B------:R-:W-:-:S04]  /*b0fd0*/  IMAD.WIDE.U32 R10, P2, R6, 0x2168c235, R10 ;  /* 0x2168c235060a7825 */ /* 0x000fc8000784000a */
[----:B------:R-:W-:Y:S01]  /*b0fe0*/  IMAD R6, R6, -0x36f0255e, RZ ;  /* 0xc90fdaa206067824 */ /* 0x000fe200078e02ff */
[----:B------:R-:W-:Y:S01]  /*b0ff0*/  IADD3.X RZ, P1, PT, R10, R10, RZ, P1, !PT ;  /* 0x0000000a0aff7210 */ /* 0x000fe20000f3e4ff */
[----:B------:R-:W-:-:S03]  /*b1000*/  IMAD.X R4, RZ, RZ, R0, P2 ;  /* 0x000000ffff047224 */ /* 0x000fc600010e0600 */
[----:B------:R-:W-:-:S04]  /*b1010*/  IADD3 R0, P2, PT, R6, R11, RZ ;  /* 0x0000000b06007210 */ /* 0x000fc80007f5e0ff */
[C---:B------:R-:W-:Y:S01]  /*b1020*/  IADD3.X R7, P1, PT, R0.reuse, R0, RZ, P1, !PT ;  /* 0x0000000000077210 */ /* 0x040fe20000f3e4ff */
[----:B------:R-:W-:Y:S01]  /*b1030*/  IMAD.X R4, RZ, RZ, R4, P2 ;  /* 0x000000ffff047224 */ /* 0x000fe200010e0604 */
[----:B------:R-:W-:-:S03]  /*b1040*/  ISETP.GT.U32.AND P2, PT, R0, RZ, PT ;  /* 0x000000ff0000720c */ /* 0x000fc60003f44070 */
[C---:B------:R-:W-:Y:S01]  /*b1050*/  IMAD.X R5, R4.reuse, 0x1, R4, P1 ;  /* 0x0000000104057824 */ /* 0x040fe200008e0604 */
[----:B------:R-:W-:-:S04]  /*b1060*/  ISETP.GT.AND.EX P2, PT, R4, RZ, PT, P2 ;  /* 0x000000ff0400720c */ /* 0x000fc80003f44320 */
[----:B------:R-:W-:Y:S02]  /*b1070*/  SEL R7, R7, R0, P2 ;  /* 0x0000000007077207 */ /* 0x000fe40001000000 */
[----:B------:R-:W-:Y:S02]  /*b1080*/  SEL R4, R5, R4, P2 ;  /* 0x0000000405047207 */ /* 0x000fe40001000000 */
[----:B------:R-:W-:-:S05]  /*b1090*/  IADD3 R7, P1, PT, R7, 0x1, RZ ;  /* 0x0000000107077810 */ /* 0x000fca0007f3e0ff */
[----:B------:R-:W-:-:S05]  /*b10a0*/  IMAD.X R4, RZ, RZ, R4, P1 ;  /* 0x000000ffff047224 */ /* 0x000fca00008e0604 */
[----:B------:R-:W-:Y:S02]  /*b10b0*/  SHF.R.U64 R5, R7, 0xa, R4 ;  /* 0x0000000a07057819 */ /* 0x000fe40000001204 */
[----:B------:R-:W-:Y:S02]  /*b10c0*/  SEL R7, RZ, 0xffffffff, !P2 ;  /* 0xffffffffff077807 */ /* 0x000fe40005000000 */
[----:B------:R-:W-:-:S03]  /*b10d0*/  IADD3 R5, P1, PT, R5, 0x1, RZ ;  /* 0x0000000105057810 */ /* 0x000fc60007f3e0ff */
[----:B------:R-:W-:Y:S01]  /*b10e0*/  IMAD.IADD R7, R7, 0x1, -R8 ;  /* 0x0000000107077824 */ /* 0x000fe200078e0a08 */
[----:B------:R-:W-:Y:S02]  /*b10f0*/  LEA.HI.X R4, R4, RZ, RZ, 0x16, P1 ;  /* 0x000000ff04047211 */ /* 0x000fe400008fb4ff */
[----:B------:R-:W-:Y:S01]  /*b1100*/  LOP3.LUT P1, R0, R15, 0x80000000, RZ, 0xc0, !PT ;  /* 0x800000000f007812 */ /* 0x000fe2000782c0ff */
[----:B------:R-:W-:Y:S01]  /*b1110*/  IMAD.SHL.U32 R7, R7, 0x100000, RZ ;  /* 0x0010000007077824 */ /* 0x000fe200078e00ff */
[--C-:B------:R-:W-:Y:S02]  /*b1120*/  SHF.R.U64 R5, R5, 0x1, R4.reuse ;  /* 0x0000000105057819 */ /* 0x100fe40000001204 */
[----:B------:R-:W-:Y:S02]  /*b1130*/  SHF.R.U32.HI R4, RZ, 0x1, R4 ;  /* 0x00000001ff047819 */ /* 0x000fe40000011604 */
[----:B------:R-:W-:Y:S02]  /*b1140*/  IADD3 R6, P2, P3, RZ, RZ, R5 ;  /* 0x000000ffff067210 */ /* 0x000fe40007b5e005 */
[----:B------:R-:W-:-:S02]  /*b1150*/  @!P0 LOP3.LUT R0, R0, 0x80000000, RZ, 0x3c, !PT ;  /* 0x8000000000008812 */ /* 0x000fc400078e3cff */
[----:B------:R-:W-:-:S03]  /*b1160*/  IADD3.X R7, PT, PT, R7, 0x3fe00000, R4, P2, P3 ;  /* 0x3fe0000007077810 */ /* 0x000fc600017e6404 */
[----:B------:R-:W-:Y:S01]  /*b1170*/  @P1 IMAD.MOV R2, RZ, RZ, -R2 ;  /* 0x000000ffff021224 */ /* 0x000fe200078e0a02 */
[----:B------:R-:W-:-:S07]  /*b1180*/  LOP3.LUT R15, R7, R0, RZ, 0xfc, !PT ;  /* 0x00000000070f7212 */ /* 0x000fce00078efcff */
.L_x_4772:
[----:B------:R-:W-:Y:S02]  /*b1190*/  IMAD.MOV.U32 R13, RZ, RZ, 0x0 ;  /* 0x00000000ff0d7424 */ /* 0x000fe400078e00ff */
[----:B------:R-:W-:Y:S02]  /*b11a0*/  IMAD.MOV.U32 R7, RZ, RZ, R15 ;  /* 0x000000ffff077224 */ /* 0x000fe400078e000f */
[----:B------:R-:W-:Y:S05]  /*b11b0*/  RET.REL.NODEC R12 `(_ZN2at6native55_GLOBAL__N__de093ff9_22_ForeachBinaryOpList_cu_a911ec4325multi_tensor_apply_kernelINS1_18TensorListMetadataILi3EEENS1_24BinaryOpListAlphaFunctorIN3c107complexIdEELi3ELi2ELi2EEEJNS1_13power_functorIS8_EES8_EEEvT_T0_DpT1_) ;  /* 0xfffff4ec0c907950 */ /* 0x000fea0003c3ffff */
.L_x_4779:
        /* <DEDUP_REMOVED lines=12> */
.L_x_7847:


//--------------------- .text._ZN2at6native55_GLOBAL__N__de093ff9_22_ForeachBinaryOpList_cu_a911ec4325multi_tensor_apply_kernelINS1_18TensorListMetadataILi3EEENS1_24BinaryOpListAlphaFunctorIfLi3ELi2ELi2EEEJNS1_13power_functorIfEEfEEEvT_T0_DpT1_ --------------------------
	.section	.text._ZN2at6native55_GLOBAL__N__de093ff9_22_ForeachBinaryOpList_cu_a911ec4325multi_tensor_apply_kernelINS1_18TensorListMetadataILi3EEENS1_24BinaryOpListAlphaFunctorIfLi3ELi2ELi2EEEJNS1_13power_functorIfEEfEEEvT_T0_DpT1_,"ax",@progbits
	.align	128
.text._ZN2at6native55_GLOBAL__N__de093ff9_22_ForeachBinaryOpList_cu_a911ec4325multi_tensor_apply_kernelINS1_18TensorListMetadataILi3EEENS1_24BinaryOpListAlphaFunctorIfLi3ELi2ELi2EEEJNS1_13power_functorIfEEfEEEvT_T0_DpT1_:
        .type           _ZN2at6native55_GLOBAL__N__de093ff9_22_ForeachBinaryOpList_cu_a911ec4325multi_tensor_apply_kernelINS1_18TensorListMetadataILi3EEENS1_24BinaryOpListAlphaFunctorIfLi3ELi2ELi2EEEJNS1_13power_functorIfEEfEEEvT_T0_DpT1_,@function
        .size           _ZN2at6native55_GLOBAL__N__de093ff9_22_ForeachBinaryOpList_cu_a911ec4325multi_tensor_apply_kernelINS1_18TensorListMetadataILi3EEENS1_24BinaryOpListAlphaFunctorIfLi3ELi2ELi2EEEJNS1_13power_functorIfEEfEEEvT_T0_DpT1_,(.L_x_7850 - _ZN2at6native55_GLOBAL__N__de093ff9_22_ForeachBinaryOpList_cu_a911ec4325multi_tensor_apply_kernelINS1_18TensorListMetadataILi3EEENS1_24BinaryOpListAlphaFunctorIfLi3ELi2ELi2EEEJNS1_13power_functorIfEEfEEEvT_T0_DpT1_)
        .other          _ZN2at6native55_GLOBAL__N__de093ff9_22_ForeachBinaryOpList_cu_a911ec4325multi_tensor_apply_kernelINS1_18TensorListMetadataILi3EEENS1_24BinaryOpListAlphaFunctorIfLi3ELi2ELi2EEEJNS1_13power_functorIfEEfEEEvT_T0_DpT1_,@"STO_CUDA_ENTRY STV_DEFAULT"
_ZN2at6native55_GLOBAL__N__de093ff9_22_ForeachBinaryOpList_cu_a911ec4325multi_tensor_apply_kernelINS1_18TensorListMetadataILi3EEENS1_24BinaryOpListAlphaFunctorIfLi3ELi2ELi2EEEJNS1_13power_functorIfEEfEEEvT_T0_DpT1_:
        /* <DEDUP_REMOVED lines=36> */
.L_x_4781:
[----:B0-----:R-:W-:Y:S01]  /*0240*/  IADD3 R18, P1, PT, R25, UR4, RZ ;  /* 0x0000000419127c10 */ /* 0x001fe2000ff3e0ff */
[----:B------:R-:W-:-:S03]  /*0250*/  IMAD.MOV.U32 R20, RZ, RZ, RZ ;  /* 0x000000ffff147224 */ /* 0x000fc600078e00ff */
        /* <DEDUP_REMOVED lines=9> */
[----:B------:R-:W-:Y:S02]  /*02f0*/  ISETP.GE.U32.AND.EX P1, PT, R14, UR14, PT, P1 ;  /* 0x0000000e0e007c0c */ /* 0x000fe4000bf26110 */
[----:B------:R-:W-:Y:S01]  /*0300*/  ISETP.GE.U32.AND P2, PT, R21, UR13, PT ;  /* 0x0000000d15007c0c */ /* 0x000fe2000bf46070 */
[----:B------:R-:W-:Y:S01]  /*0310*/  IMAD.X R19, RZ, RZ, R0, P5 ;  /* 0x000000ffff137224 */ /* 0x000fe200028e0600 */
[----:B------:R-:W-:-:S02]  /*0320*/  ISETP.GE.U32.AND P6, PT, R16, UR13, PT ;  /* 0x0000000d10007c0c */ /* 0x000fc4000bfc6070 */
[----:B------:R-:W-:Y:S02]  /*0330*/  @!P0 LEA R10, P3, R18, UR8, 0x2 ;  /* 0x00000008120a8c11 */ /* 0x000fe4000f8610ff */
[----:B------:R-:W-:Y:S02]  /*0340*/  ISETP.GE.U32.AND.EX P2, PT, R0, UR14, PT, P2 ;  /* 0x0000000e00007c0c */ /* 0x000fe4000bf46120 */
[C---:B---3--:R-:W-:Y:S02]  /*0350*/  @!P0 LEA.HI.X R11, R18.reuse, UR9, R15, 0x2, P3 ;  /* 0x00000009120b8c11 */ /* 0x048fe400098f140f */
[----:B------:R-:W-:Y:S02]  /*0360*/  ISETP.GE.U32.AND.EX P3, PT, R19, UR14, PT, P6 ;  /* 0x0000000e13007c0c */ /* 0x000fe4000bf66160 */
[----:B------:R-:W-:-:S04]  /*0370*/  @!P0 LEA R4, P4, R18, UR6, 0x2 ;  /* 0x0000000612048c11 */ /* 0x000fc8000f8810ff */
[----:B------:R-:W-:Y:S02]  /*0380*/  @!P0 LEA.HI.X R5, R18, UR7, R15, 0x2, P4 ;  /* 0x0000000712058c11 */ /* 0x000fe4000a0f140f */
[C---:B------:R-:W-:Y:S02]  /*0390*/  @!P1 LEA R12, P4, R17.reuse, UR6, 0x2 ;  /* 0x00000006110c9c11 */ /* 0x040fe4000f8810ff */
[----:B------:R-:W-:Y:S01]  /*03a0*/  CS2R R22, SRZ ;  /* 0x0000000000167805 */ /* 0x000fe2000001ff00 */
[----:B------:R-:W-:Y:S01]  /*03b0*/  IMAD.MOV.U32 R24, RZ, RZ, RZ ;  /* 0x000000ffff187224 */ /* 0x000fe200078e00ff */
[----:B------:R0:W3:Y:S01]  /*03c0*/  @!P0 LDG.E R20, desc[UR16][R4.64] ;  /* 0x0000001004148981 */ /* 0x0000e2000c1e1900 */
[----:B------:R-:W-:Y:S02]  /*03d0*/  @!P1 LEA.HI.X R13, R17, UR7, R14, 0x2, P4 ;  /* 0x00000007110d9c11 */ /* 0x000fe4000a0f140e */
[C---:B------:R-:W-:Y:S01]  /*03e0*/  @!P2 LEA R2, P4, R21.reuse, UR6, 0x2 ;  /* 0x000000061502ac11 */ /* 0x040fe2000f8810ff */
[----:B------:R-:W-:Y:S01]  /*03f0*/  IMAD.MOV.U32 R26, RZ, RZ, RZ ;  /* 0x000000ffff1a7224 */ /* 0x000fe200078e00ff */
[----:B------:R-:W-:Y:S01]  /*0400*/  @!P3 LEA R6, P5, R16, UR6, 0x2 ;  /* 0x000000061006bc11 */ /* 0x000fe2000f8a10ff */
[----:B------:R1:W4:Y:S01]  /*0410*/  @!P1 LDG.E R23, desc[UR16][R12.64] ;  /* 0x000000100c179981 */ /* 0x000322000c1e1900 */
[----:B------:R-:W-:-:S02]  /*0420*/  @!P2 LEA.HI.X R3, R21, UR7, R0, 0x2, P4 ;  /* 0x000000071503ac11 */ /* 0x000fc4000a0f1400 */
[----:B------:R-:W-:Y:S01]  /*0430*/  @!P3 LEA.HI.X R7, R16, UR7, R19, 0x2, P5 ;  /* 0x000000071007bc11 */ /* 0x000fe2000a8f1413 */
[----:B------:R5:W2:Y:S01]  /*0440*/  @!P0 LDG.E R22, desc[UR16][R10.64] ;  /* 0x000000100a168981 */ /* 0x000aa2000c1e1900 */
[----:B0-----:R-:W-:-:S03]  /*0450*/  @!P1 LEA R4, P4, R17, UR8, 0x2 ;  /* 0x0000000811049c11 */ /* 0x001fc6000f8810ff */
[----:B------:R-:W2:Y:S01]  /*0460*/  @!P3 LDG.E R24, desc[UR16][R6.64] ;  /* 0x000000100618b981 */ /* 0x000ea2000c1e1900 */
[----:B------:R-:W-:Y:S02]  /*0470*/  @!P1 LEA.HI.X R5, R17, UR9, R14, 0x2, P4 ;  /* 0x0000000911059c11 */ /* 0x000fe4000a0f140e */
[C---:B------:R-:W-:Y:S01]  /*0480*/  @!P2 LEA R8, P4, R21.reuse, UR8, 0x2 ;  /* 0x000000081508ac11 */ /* 0x040fe2000f8810ff */
[----:B------:R0:W2:Y:S01]  /*0490*/  @!P2 LDG.E R26, desc[UR16][R2.64] ;  /* 0x00000010021aa981 */ /* 0x0000a2000c1e1900 */
[----:B-1----:R-:W-:Y:S02]  /*04a0*/  CS2R R12, SRZ ;  /* 0x00000000000c7805 */ /* 0x002fe4000001ff00 */
[----:B------:R-:W-:Y:S02]  /*04b0*/  @!P2 LEA.HI.X R9, R21, UR9, R0, 0x2, P4 ;  /* 0x000000091509ac11 */ /* 0x000fe4000a0f1400 */
[C---:B-----5:R-:W-:Y:S02]  /*04c0*/  @!P3 LEA R10, P4, R16.reuse, UR8, 0x2 ;  /* 0x00000008100abc11 */ /* 0x060fe4000f8810ff */
[----:B------:R-:W5:Y:S02]  /*04d0*/  @!P1 LDG.E R13, desc[UR16][R4.64] ;  /* 0x00000010040d9981 */ /* 0x000f64000c1e1900 */
[C---:B------:R-:W-:Y:S01]  /*04e0*/  @!P3 LEA.HI.X R11, R16.reuse, UR9, R19, 0x2, P4 ;  /* 0x00000009100bbc11 */ /* 0x040fe2000a0f1413 */
[----:B0-----:R-:W-:Y:S01]  /*04f0*/  IMAD.MOV.U32 R2, RZ, RZ, RZ ;  /* 0x000000ffff027224 */ /* 0x001fe200078e00ff */
[----:B------:R0:W5:Y:S05]  /*0500*/  @!P2 LDG.E R12, desc[UR16][R8.64] ;  /* 0x00000010080ca981 */ /* 0x00016a000c1e1900 */
[----:B------:R-:W5:Y:S01]  /*0510*/  @!P3 LDG.E R2, desc[UR16][R10.64] ;  /* 0x000000100a02b981 */ /* 0x000f62000c1e1900 */
[----:B0-----:R-:W-:-:S04]  /*0520*/  @!P3 LEA R8, P6, R16, UR10, 0x2 ;  /* 0x0000000a1008bc11 */ /* 0x001fc8000f8c10ff */
[----:B------:R-:W-:Y:S01]  /*0530*/  @!P3 LEA.HI.X R9, R16, UR11, R19, 0x2, P6 ;  /* 0x0000000b1009bc11 */ /* 0x000fe2000b0f1413 */
[----:B------:R-:W-:-:S04]  /*0540*/  ULEA UR4, UP0, UR12, UR4, 0x2 ;  /* 0x000000040c047291 */ /* 0x000fc8000f8010ff */
[----:B------:R-:W-:Y:S02]  /*0550*/  UIADD3.X UR5, UPT, UPT, URZ, UR5, URZ, UP0, !UPT ;  /* 0x00000005ff057290 */ /* 0x000fe400087fe4ff */
[----:B------:R-:W-:-:S04]  /*0560*/  UISETP.GE.U32.AND UP0, UPT, UR4, UR13, UPT ;  /* 0x0000000d0400728c */ /* 0x000fc8000bf06070 */
[----:B------:R-:W-:Y:S01]  /*0570*/  UISETP.GE.U32.AND.EX UP0, UPT, UR5, UR14, UPT, UP0 ;  /* 0x0000000e0500728c */ /* 0x000fe2000bf06100 */
[----:B---3--:R-:W0:Y:S08]  /*0580*/  MUFU.LG2 R3, R20 ;  /* 0x0000001400037308 */ /* 0x008e300000000c00 */
[----:B----4-:R-:W1:Y:S08]  /*0590*/  MUFU.LG2 R6, R23 ;  /* 0x0000001700067308 */ /* 0x010e700000000c00 */
[----:B--2---:R-:W2:Y:S08]  /*05a0*/  MUFU.LG2 R24, R24 ;  /* 0x0000001800187308 */ /* 0x004eb00000000c00 */
[----:B------:R-:W3:Y:S01]  /*05b0*/  MUFU.LG2 R7, R26 ;  /* 0x0000001a00077308 */ /* 0x000ee20000000c00 */
[----:B------:R-:W-:Y:S01]  /*05c0*/  FMUL.FTZ R22, R22, UR18 ;  /* 0x0000001216167c20 */ /* 0x000fe20008410000 */
[----:B-----5:R-:W-:-:S03]  /*05d0*/  FMUL.FTZ R13, R13, UR18 ;  /* 0x000000120d0d7c20 */ /* 0x020fc60008410000 */
[----:B0-----:R-:W-:Y:S01]  /*05e0*/  FMUL.FTZ R22, R22, R3 ;  /* 0x0000000316167220 */ /* 0x001fe20000410000 */
[----:B------:R-:W-:Y:S01]  /*05f0*/  FMUL.FTZ R12, R12, UR18 ;  /* 0x000000120c0c7c20 */ /* 0x000fe20008410000 */
[----:B-1----:R-:W-:Y:S01]  /*0600*/  FMUL.FTZ R13, R13, R6 ;  /* 0x000000060d0d7220 */ /* 0x002fe20000410000 */
[----:B------:R-:W-:Y:S01]  /*0610*/  FMUL.FTZ R3, R2, UR18 ;  /* 0x0000001202037c20 */ /* 0x000fe20008410000 */
[----:B------:R-:W0:Y:S03]  /*0620*/  @!P0 MUFU.EX2 R27, R22 ;  /* 0x00000016001b8308 */ /* 0x000e260000000800 */
[----:B--2---:R-:W-:Y:S01]  /*0630*/  FMUL.FTZ R11, R3, R24 ;  /* 0x00000018030b7220 */ /* 0x004fe20000410000 */
[----:B------:R-:W1:Y:S01]  /*0640*/  MUFU.EX2 R13, R13 ;  /* 0x0000000d000d7308 */ /* 0x000e620000000800 */
[----:B---3--:R-:W-:Y:S01]  /*0650*/  FMUL.FTZ R12, R12, R7 ;  /* 0x000000070c0c7220 */ /* 0x008fe20000410000 */
[----:B------:R-:W-:-:S03]  /*0660*/  @!P0 LEA R2, P4, R18, UR10, 0x2 ;  /* 0x0000000a12028c11 */ /* 0x000fc6000f8810ff */
[----:B------:R-:W-:Y:S04]  /*0670*/  @!P3 MUFU.EX2 R11, R11 ;  /* 0x0000000b000bb308 */ /* 0x000fe80000000800 */
[----:B------:R-:W2:Y:S01]  /*0680*/  MUFU.EX2 R23, R12 ;  /* 0x0000000c00177308 */ /* 0x000ea20000000800 */
[----:B------:R-:W-:Y:S02]  /*0690*/  @!P0 LEA.HI.X R3, R18, UR11, R15, 0x2, P4 ;  /* 0x0000000b12038c11 */ /* 0x000fe4000a0f140f */
[----:B------:R-:W-:Y:S02]  /*06a0*/  @!P1 LEA R4, P4, R17, UR10, 0x2 ;  /* 0x0000000a11049c11 */ /* 0x000fe4000f8810ff */
[----:B------:R-:W-:Y:S02]  /*06b0*/  @!P2 LEA R6, P5, R21, UR10, 0x2 ;  /* 0x0000000a1506ac11 */ /* 0x000fe4000f8a10ff */
[----:B------:R-:W-:-:S02]  /*06c0*/  @!P1 LEA.HI.X R5, R17, UR11, R14, 0x2, P4 ;  /* 0x0000000b11059c11 */ /* 0x000fc4000a0f140e */
[----:B------:R-:W-:Y:S01]  /*06d0*/  @!P2 LEA.HI.X R7, R21, UR11, R0, 0x2, P5 ;  /* 0x0000000b1507ac11 */ /* 0x000fe2000a8f1400 */
[----:B0-----:R3:W-:Y:S04]  /*06e0*/  @!P0 STG.E desc[UR16][R2.64], R27 ;  /* 0x0000001b02008986 */ /* 0x0017e8000c101910 */
[----:B-1----:R3:W-:Y:S04]  /*06f0*/  @!P1 STG.E desc[UR16][R4.64], R13 ;  /* 0x0000000d04009986 */ /* 0x0027e8000c101910 */
[----:B--2---:R3:W-:Y:S04]  /*0700*/  @!P2 STG.E desc[UR16][R6.64], R23 ;  /* 0x000000170600a986 */ /* 0x0047e8000c101910 */
[----:B------:R3:W-:Y:S01]  /*0710*/  @!P3 STG.E desc[UR16][R8.64], R11 ;  /* 0x0000000b0800b986 */ /* 0x0007e2000c101910 */
[----:B------:R-:W-:Y:S05]  /*0720*/  BRA.U !UP0, `(.L_x_4781) ;  /* 0xfffffff908c47547 */ /* 0x000fea000b83ffff */
[----:B------:R-:W-:Y:S05]  /*0730*/  EXIT ;  /* 0x000000000000794d */ /* 0x000fea0003800000 */
.L_x_4780:
        /* <DEDUP_REMOVED lines=8> */
.L_x_4782:
[C---:B------:R-:W-:Y:S01]  /*07c0*/  IMAD.SHL.U32 R2, R3.reuse, 0x10, RZ ;  /* 0x0000001003027824 */ /* 0x040fe200078e00ff */
[----:B------:R-:W-:-:S04]  /*07d0*/  SHF.L.U64.HI R14, R3, 0x4, R0 ;  /* 0x00000004030e7819 */ /* 0x000fc80000010200 */
[----:B--2---:R-:W-:-:S04]  /*07e0*/  IADD3 R8, P0, PT, R2, UR6, RZ ;  /* 0x0000000602087c10 */ /* 0x004fc8000ff1e0ff */
[----:B------:R-:W-:Y:S02]  /*07f0*/  IADD3.X R9, PT, PT, R14, UR7, RZ, P0, !PT ;  /* 0x000000070e097c10 */ /* 0x000fe400087fe4ff */
[----:B------:R-:W-:-:S04]  /*0800*/  IADD3 R6, P0, PT, R2, UR8, RZ ;  /* 0x0000000802067c10 */ /* 0x000fc8000ff1e0ff */
[----:B------:R-:W2:Y:S01]  /*0810*/  LDG.E.128 R8, desc[UR16][R8.64] ;  /* 0x0000001008087981 */ /* 0x000ea2000c1e1d00 */
[----:B------:R-:W-:-:S06]  /*0820*/  IADD3.X R7, PT, PT, R14, UR9, RZ, P0, !PT ;  /* 0x000000090e077c10 */ /* 0x000fcc00087fe4ff */
[----:B------:R-:W1:Y:S01]  /*0830*/  LDG.E.128 R4, desc[UR16][R6.64] ;  /* 0x0000001006047981 */ /* 0x000e62000c1e1d00 */
[----:B--2---:R-:W2:Y:S01]  /*0840*/  MUFU.LG2 R12, R9 ;  /* 0x00000009000c7308 */ /* 0x004ea20000000c00 */
[----:B-1----:R-:W-:-:S07]  /*0850*/  FMUL.FTZ R5, R5, UR12 ;  /* 0x0000000c05057c20 */ /* 0x002fce0008410000 */
[----:B------:R1:W3:Y:S01]  /*0860*/  MUFU.LG2 R13, R8 ;  /* 0x00000008000d7308 */ /* 0x0002e20000000c00 */
[----:B------:R-:W-:Y:S01]  /*0870*/  FMUL.FTZ R4, R4, UR12 ;  /* 0x0000000c04047c20 */ /* 0x000fe20008410000 */
[----:B------:R-:W-:-:S06]  /*0880*/  FMUL.FTZ R7, R7, UR12 ;  /* 0x0000000c07077c20 */ /* 0x000fcc0008410000 */
[----:B------:R-:W4:Y:S01]  /*0890*/  MUFU.LG2 R15, R10 ;  /* 0x0000000a000f7308 */ /* 0x000f220000000c00 */
[----:B-1----:R-:W-:Y:S01]  /*08a0*/  IADD3 R8, P0, PT, R2, UR10, RZ ;  /* 0x0000000a02087c10 */ /* 0x002fe2000ff1e0ff */
[----:B--2---:R-:W-:Y:S01]  /*08b0*/  FMUL.FTZ R5, R5, R12 ;  /* 0x0000000c05057220 */ /* 0x004fe20000410000 */
[----:B------:R-:W-:Y:S02]  /*08c0*/  FMUL.FTZ R12, R6, UR12 ;  /* 0x0000000c060c7c20 */ /* 0x000fe40008410000 */
[----:B------:R-:W-:Y:S02]  /*08d0*/  IADD3.X R9, PT, PT, R14, UR11, RZ, P0, !PT ;  /* 0x0000000b0e097c10 */ /* 0x000fe400087fe4ff */
[----:B0-----:R-:W-:Y:S01]  /*08e0*/  IADD3 R3, P0, PT, R3, UR5, RZ ;  /* 0x0000000503037c10 */ /* 0x001fe2000ff1e0ff */
[----:B------:R-:W0:Y:S01]  /*08f0*/  MUFU.LG2 R16, R11 ;  /* 0x0000000b00107308 */ /* 0x000e220000000c00 */
[----:B---3--:R-:W-:-:S03]  /*0900*/  FMUL.FTZ R4, R4, R13 ;  /* 0x0000000d04047220 */ /* 0x008fc60000410000 */
[C---:B------:R-:W-:Y:S02]  /*0910*/  IMAD.SHL.U32 R2, R3.reuse, 0x4, RZ ;  /* 0x0000000403027824 */ /* 0x040fe400078e00ff */
[----:B------:R-:W-:Y:S01]  /*0920*/  IMAD.X R0, RZ, RZ, R0, P0 ;  /* 0x000000ffff007224 */ /* 0x000fe200000e0600 */
[C---:B------:R-:W-:Y:S01]  /*0930*/  LOP3.LUT P0, RZ, R3.reuse, 0xffffc000, RZ, 0xc0, !PT ;  /* 0xffffc00003ff7812 */ /* 0x040fe2000780c0ff */
[----:B------:R-:W-:Y:S01]  /*0940*/  MUFU.EX2 R4, R4 ;  /* 0x0000000400047308 */ /* 0x000fe20000000800 */
[----:B------:R-:W-:Y:S01]  /*0950*/  ISETP.LT.U32.AND P1, PT, R2, UR15, PT ;  /* 0x0000000f02007c0c */ /* 0x000fe2000bf21070 */
[----:B----4-:R-:W-:Y:S01]  /*0960*/  FMUL.FTZ R6, R12, R15 ;  /* 0x0000000f0c067220 */ /* 0x010fe20000410000 */
[----:B------:R-:W-:Y:S01]  /*0970*/  SHF.L.U64.HI R2, R3, 0x2, R0 ;  /* 0x0000000203027819 */ /* 0x000fe20000010200 */
[----:B------:R-:W-:Y:S01]  /*0980*/  MUFU.EX2 R5, R5 ;  /* 0x0000000500057308 */ /* 0x000fe20000000800 */
[----:B------:R-:W-:Y:S02]  /*0990*/  LOP3.LUT P0, RZ, R0, 0x3fffffff, RZ, 0xc0, P0 ;  /* 0x3fffffff00ff7812 */ /* 0x000fe4000000c0ff */
[----:B------:R-:W-:Y:S01]  /*09a0*/  ISETP.LT.AND.EX P1, PT, R2, UR4, PT, P1 ;  /* 0x0000000402007c0c */ /* 0x000fe2000bf21310 */
[----:B------:R-:W-:Y:S01]  /*09b0*/  MUFU.EX2 R6, R6 ;  /* 0x0000000600067308 */ /* 0x000fe20000000800 */
[----:B0-----:R-:W-:-:S06]  /*09c0*/  FMUL.FTZ R7, R7, R16 ;  /* 0x0000001007077220 */ /* 0x001fcc0000410000 */
[----:B------:R-:W0:Y:S02]  /*09d0*/  MUFU.EX2 R7, R7 ;  /* 0x0000000700077308 */ /* 0x000e240000000800 */
[----:B0-----:R2:W-:Y:S03]  /*09e0*/  STG.E.128 desc[UR16][R8.64], R4 ;  /* 0x0000000408007986 */ /* 0x0015e6000c101d10 */
[----:B------:R-:W-:Y:S05]  /*09f0*/  @!P0 BRA P1, `(.L_x_4782) ;  /* 0xfffffffc00708947 */ /* 0x000fea000083ffff */
[----:B------:R-:W-:Y:S05]  /*0a00*/  EXIT ;  /* 0x000000000000794d */ /* 0x000fea0003800000 */
.L_x_4783:
        /* <DEDUP_REMOVED lines=15> */
.L_x_7850:


//--------------------- .text._ZN2at6native55_GLOBAL__N__de093ff9_22_ForeachBinaryOpList_cu_a911ec4325multi_tensor_apply_kernelINS1_18TensorListMetadataILi3EEENS1_24BinaryOpListAlphaFunctorIdLi3ELi2ELi2EEEJNS1_13power_functorIdEEdEEEvT_T0_DpT1_ --------------------------
	.section	.text._ZN2at6native55_GLOBAL__N__de093ff9_22_ForeachBinaryOpList_cu_a911ec4325multi_tensor_apply_kernelINS1_18TensorListMetadataILi3EEENS1_24BinaryOpListAlphaFunctorIdLi3ELi2ELi2EEEJNS1_13power_functorIdEEdEEEvT_T0_DpT1_,"ax",@progbits
	.align	128
.text._ZN2at6native55_GLOBAL__N__de093ff9_22_ForeachBinaryOpList_cu_a911ec4325multi_tensor_apply_kernelINS1_18TensorListMetadataILi3EEENS1_24BinaryOpListAlphaFunctorIdLi3ELi2ELi2EEEJNS1_13power_functorIdEEdEEEvT_T0_DpT1_:
        .type           _ZN2at6native55_GLOBAL__N__de093ff9_22_ForeachBinaryOpList_cu_a911ec4325multi_tensor_apply_kernelINS1_18TensorListMetadataILi3EEENS1_24BinaryOpListAlphaFunctorIdLi3ELi2ELi2EEEJNS1_13power_functorIdEEdEEEvT_T0_DpT1_,@function
        .size           _ZN2at6native55_GLOBAL__N__de093ff9_22_ForeachBinaryOpList_cu_a911ec4325multi_tensor_apply_kernelINS1_18TensorListMetadataILi3EEENS1_24BinaryOpListAlphaFunctorIdLi3ELi2ELi2EEEJNS1_13power_functorIdEEdEEEvT_T0_DpT1_,(.L_x_7851 - _ZN2at6native55_GLOBAL__N__de093ff9_22_ForeachBinaryOpList_cu_a911ec4325multi_tensor_apply_kernelINS1_18TensorListMetadataILi3EEENS1_24BinaryOpListAlphaFunctorIdLi3ELi2ELi2EEEJNS1_13power_functorIdEEdEEEvT_T0_DpT1_)
        .other          _ZN2at6native55_GLOBAL__N__de093ff9_22_ForeachBinaryOpList_cu_a911ec4325multi_tensor_apply_kernelINS1_18TensorListMetadataILi3EEENS1_24BinaryOpListAlphaFunctorIdLi3ELi2ELi2EEEJNS1_13power_functorIdEEdEEEvT_T0_DpT1_,@"STO_CUDA_ENTRY STV_DEFAULT"
_ZN2at6native55_GLOBAL__N__de093ff9_22_ForeachBinaryOpList_cu_a911ec4325multi_tensor_apply_kernelINS1_18TensorListMetadataILi3EEENS1_24BinaryOpListAlphaFunctorIdLi3ELi2ELi2EEEJNS1_13power_functorIdEEdEEEvT_T0_DpT1_:
        /* <DEDUP_REMOVED lines=31> */
[----:B------:R-:W2:Y:S03]  /*01f0*/  LDCU.64 UR18, c[0x0][0xfd0] ;  /* 0x0001fa00ff1277ac */ /* 0x000ea60008000a00 */
[----:B------:R-:W-:Y:S02]  /*0200*/  USEL UR15, UR4, URZ, UP0 ;  /* 0x000000ff040f7287 */ /* 0x000fe40008000000 */
[----:B------:R-:W-:Y:S01]  /*0210*/  USEL UR14, UR12, 0x10000, UP0 ;  /* 0x000100000c0e7887 */ /* 0x000fe20008000000 */
[----:B------:R-:W-:Y:S01]  /*0220*/  UMOV UR4, URZ ;  /* 0x000000ff00047c82 */ /* 0x000fe20008000000 */
[----:B------:R-:W-:-:S10]  /*0230*/  UMOV UR5, URZ ;  /* 0x000000ff00057c82 */ /* 0x000fd40008000000 */
.L_x_4815:
[----:B0-----:R-:W-:Y:S02]  /*0240*/  IADD3 R0, P1, PT, R0, UR4, RZ ;  /* 0x0000000400007c10 */ /* 0x001fe4000ff3e0ff */
[----:B------:R-:W-:Y:S02]  /*0250*/  CS2R R38, SRZ ;  /* 0x0000000000267805 */ /* 0x000fe4000001ff00 */
[----:B---3--:R-:W-:Y:S02]  /*0260*/  CS2R R30, SRZ ;  /* 0x00000000001e7805 */ /* 0x008fe4000001ff00 */
[----:B------:R-:W-:Y:S01]  /*0270*/  ISETP.GE.U32.AND P0, PT, R0, UR14, PT ;  /* 0x0000000e00007c0c */ /* 0x000fe2000bf06070 */
[----:B------:R-:W-:-:S05]  /*0280*/  IMAD.X R5, RZ, RZ, UR5, P1 ;  /* 0x00000005ff057e24 */ /* 0x000fca00088e06ff */
[----:B------:R-:W-:-:S13]  /*0290*/  ISETP.GE.U32.AND.EX P0, PT, R5, UR15, PT, P0 ;  /* 0x0000000f05007c0c */ /* 0x000fda000bf06100 */
[C---:B------:R-:W-:Y:S02]  /*02a0*/  @!P0 LEA R8, P2, R0.reuse, UR8, 0x3 ;  /* 0x0000000800088c11 */ /* 0x040fe4000f8418ff */
[C---:B------:R-:W-:Y:S02]  /*02b0*/  @!P0 LEA R2, P1, R0.reuse, UR10, 0x3 ;  /* 0x0000000a00028c11 */ /* 0x040fe4000f8218ff */
[C-C-:B------:R-:W-:Y:S02]  /*02c0*/  @!P0 LEA.HI.X R9, R0.reuse, UR9, R5.reuse, 0x3, P2 ;  /* 0x0000000900098c11 */ /* 0x140fe400090f1c05 */
[----:B------:R-:W-:-:S03]  /*02d0*/  @!P0 LEA.HI.X R3, R0, UR11, R5, 0x3, P1 ;  /* 0x0000000b00038c11 */ /* 0x000fc600088f1c05 */
[----:B------:R-:W2:Y:S04]  /*02e0*/  @!P0 LDG.E.64 R38, desc[UR16][R8.64] ;  /* 0x0000001008268981 */ /* 0x000ea8000c1e1b00 */
[----:B------:R0:W3:Y:S01]  /*02f0*/  @!P0 LDG.E.64 R30, desc[UR16][R2.64] ;  /* 0x00000010021e8981 */ /* 0x0000e2000c1e1b00 */
[----:B-1----:R-:W-:-:S04]  /*0300*/  IADD3 R0, P1, PT, R0, UR13, RZ ;  /* 0x0000000d00007c10 */ /* 0x002fc8000ff3e0ff */
[C---:B------:R-:W-:Y:S01]  /*0310*/  ISETP.GE.U32.AND P0, PT, R0.reuse, UR14, PT ;  /* 0x0000000e00007c0c */ /* 0x040fe2000bf06070 */
[----:B------:R-:W-:Y:S01]  /*0320*/  IMAD.X R7, RZ, RZ, R5, P1 ;  /* 0x000000ffff077224 */ /* 0x000fe200008e0605 */
[----:B------:R-:W-:-:S04]  /*0330*/  IADD3 R5, P1, PT, R0, UR13, RZ ;  /* 0x0000000d00057c10 */ /* 0x000fc8000ff3e0ff */
[----:B------:R-:W-:Y:S01]  /*0340*/  ISETP.GE.U32.AND.EX P0, PT, R7, UR15, PT, P0 ;  /* 0x0000000f07007c0c */ /* 0x000fe2000bf06100 */
[----:B------:R-:W-:Y:S01]  /*0350*/  IMAD.X R6, RZ, RZ, R7, P1 ;  /* 0x000000ffff067224 */ /* 0x000fe200008e0607 */
[C---:B------:R-:W-:Y:S02]  /*0360*/  IADD3 R4, P3, PT, R5.reuse, UR13, RZ ;  /* 0x0000000d05047c10 */ /* 0x040fe4000ff7e0ff */
[----:B------:R-:W-:-:S03]  /*0370*/  ISETP.GE.U32.AND P1, PT, R5, UR14, PT ;  /* 0x0000000e05007c0c */ /* 0x000fc6000bf26070 */
[----:B------:R-:W-:Y:S01]  /*0380*/  IMAD.X R13, RZ, RZ, R6, P3 ;  /* 0x000000ffff0d7224 */ /* 0x000fe200018e0606 */
[----:B------:R-:W-:-:S05]  /*0390*/  ISETP.GE.U32.AND P2, PT, R4, UR14, PT ;  /* 0x0000000e04007c0c */ /* 0x000fca000bf46070 */
[C---:B0-----:R-:W-:Y:S02]  /*03a0*/  @!P0 LEA R2, P3, R0.reuse, UR10, 0x3 ;  /* 0x0000000a00028c11 */ /* 0x041fe4000f8618ff */
[C---:B------:R-:W-:Y:S02]  /*03b0*/  @!P0 LEA R8, P4, R0.reuse, UR8, 0x3 ;  /* 0x0000000800088c11 */ /* 0x040fe4000f8818ff */
[C-C-:B------:R-:W-:Y:S02]  /*03c0*/  @!P0 LEA.HI.X R3, R0.reuse, UR11, R7.reuse, 0x3, P3 ;  /* 0x0000000b00038c11 */ /* 0x140fe400098f1c07 */
[----:B------:R-:W-:Y:S02]  /*03d0*/  @!P0 LEA.HI.X R9, R0, UR9, R7, 0x3, P4 ;  /* 0x0000000900098c11 */ /* 0x000fe4000a0f1c07 */
[----:B------:R-:W-:Y:S02]  /*03e0*/  ISETP.GE.U32.AND.EX P1, PT, R6, UR15, PT, P1 ;  /* 0x0000000f06007c0c */ /* 0x000fe4000bf26110 */
[----:B------:R-:W-:-:S02]  /*03f0*/  CS2R R28, SRZ ;  /* 0x00000000001c7805 */ /* 0x000fc4000001ff00 */
[----:B------:R-:W-:Y:S02]  /*0400*/  ISETP.GE.U32.AND.EX P2, PT, R13, UR15, PT, P2 ;  /* 0x0000000f0d007c0c */ /* 0x000fe4000bf46120 */
[----:B------:R-:W-:Y:S02]  /*0410*/  CS2R R36, SRZ ;  /* 0x0000000000247805 */ /* 0x000fe4000001ff00 */
[----:B------:R0:W5:Y:S04]  /*0420*/  @!P0 LDG.E.64 R28, desc[UR16][R2.64] ;  /* 0x00000010021c8981 */ /* 0x000168000c1e1b00 */
[----:B------:R1:W5:Y:S01]  /*0430*/  @!P0 LDG.E.64 R36, desc[UR16][R8.64] ;  /* 0x0000001008248981 */ /* 0x000362000c1e1b00 */
[----:B------:R-:W-:-:S04]  /*0440*/  @!P1 LEA R10, P0, R5, UR10, 0x3 ;  /* 0x0000000a050a9c11 */ /* 0x000fc8000f8018ff */
[C---:B------:R-:W-:Y:S02]  /*0450*/  @!P2 LEA R14, P4, R4.reuse, UR10, 0x3 ;  /* 0x0000000a040eac11 */ /* 0x040fe4000f8818ff */
[----:B------:R-:W-:Y:S02]  /*0460*/  @!P2 LEA R16, P5, R4, UR8, 0x3 ;  /* 0x000000080410ac11 */ /* 0x000fe4000f8a18ff */
[C---:B------:R-:W-:Y:S02]  /*0470*/  @!P1 LEA.HI.X R11, R5.reuse, UR11, R6, 0x3, P0 ;  /* 0x0000000b050b9c11 */ /* 0x040fe400080f1c06 */
[----:B------:R-:W-:Y:S02]  /*0480*/  CS2R R22, SRZ ;  /* 0x0000000000167805 */ /* 0x000fe4000001ff00 */
[----:B------:R-:W-:Y:S02]  /*0490*/  @!P1 LEA R12, P3, R5, UR8, 0x3 ;  /* 0x00000008050c9c11 */ /* 0x000fe4000f8618ff */
[----:B------:R-:W-:-:S02]  /*04a0*/  CS2R R20, SRZ ;  /* 0x0000000000147805 */ /* 0x000fc4000001ff00 */
[C-C-:B------:R-:W-:Y:S02]  /*04b0*/  @!P2 LEA.HI.X R15, R4.reuse, UR11, R13.reuse, 0x3, P4 ;  /* 0x0000000b040fac11 */ /* 0x140fe4000a0f1c0d */
[----:B------:R-:W-:Y:S02]  /*04c0*/  @!P2 LEA.HI.X R17, R4, UR9, R13, 0x3, P5 ;  /* 0x000000090411ac11 */ /* 0x000fe4000a8f1c0d */
[----:B------:R-:W-:Y:S02]  /*04d0*/  CS2R R26, SRZ ;  /* 0x00000000001a7805 */ /* 0x000fe4000001ff00 */
[----:B------:R-:W-:Y:S02]  /*04e0*/  CS2R R24, SRZ ;  /* 0x0000000000187805 */ /* 0x000fe4000001ff00 */
[----:B------:R-:W-:Y:S01]  /*04f0*/  @!P1 LEA.HI.X R13, R5, UR9, R6, 0x3, P3 ;  /* 0x00000009050d9c11 */ /* 0x000fe200098f1c06 */
[----:B------:R1:W5:Y:S04]  /*0500*/  @!P2 LDG.E.64 R22, desc[UR16][R14.64] ;  /* 0x000000100e16a981 */ /* 0x000368000c1e1b00 */
[----:B------:R1:W5:Y:S04]  /*0510*/  @!P2 LDG.E.64 R20, desc[UR16][R16.64] ;  /* 0x000000101014a981 */ /* 0x000368000c1e1b00 */
[----:B------:R1:W5:Y:S04]  /*0520*/  @!P1 LDG.E.64 R26, desc[UR16][R10.64] ;  /* 0x000000100a1a9981 */ /* 0x000368000c1e1b00 */
[----:B------:R1:W5:Y:S01]  /*0530*/  @!P1 LDG.E.64 R24, desc[UR16][R12.64] ;  /* 0x000000100c189981 */ /* 0x000362000c1e1b00 */
[----:B------:R-:W-:Y:S01]  /*0540*/  BSSY.RECONVERGENT B0, `(.L_x_4785) ;  /* 0x000002f000007945 */ /* 0x000fe20003800200 */
[----:B--2---:R-:W2:Y:S02]  /*0550*/  DMUL R38, R38, UR18 ;  /* 0x0000001226267c28 */ /* 0x004ea40008000000 */
[----:B--2---:R-:W-:-:S04]  /*0560*/  SHF.R.U32.HI R0, RZ, 0x14, R39 ;  /* 0x00000014ff007819 */ /* 0x004fc80000011627 */
[----:B------:R-:W-:-:S05]  /*0570*/  LOP3.LUT R0, R0, 0x7ff, RZ, 0xc0, !PT ;  /* 0x000007ff00007812 */ /* 0x000fca00078ec0ff */
[----:B0-----:R-:W-:-:S05]  /*0580*/  VIADD R3, R0, 0xfffffc0c ;  /* 0xfffffc0c00037836 */ /* 0x001fca0000000000 */
[CC--:B------:R-:W-:Y:S02]  /*0590*/  SHF.L.U32 R0, R38.reuse, R3.reuse, RZ ;  /* 0x0000000326007219 */ /* 0x0c0fe400000006ff */
[----:B------:R-:W-:Y:S02]  /*05a0*/  SHF.L.U64.HI R3, R38, R3, R39 ;  /* 0x0000000326037219 */ /* 0x000fe40000010227 */
[----:B------:R-:W-:-:S04]  /*05b0*/  ISETP.NE.U32.AND P0, PT, R0, RZ, PT ;  /* 0x000000ff0000720c */ /* 0x000fc80003f05070 */
[----:B------:R-:W-:-:S04]  /*05c0*/  ISETP.NE.AND.EX P0, PT, R3, -0x80000000, PT, P0 ;  /* 0x800000000300780c */ /* 0x000fc80003f05300 */
[----:B------:R-:W-:-:S15]  /*05d0*/  PLOP3.LUT P2, PT, P0, PT, PT, 0x8, 0x80 ;  /* 0x000000000080781c */ /* 0x000fde000074e170 */
[----:B------:R-:W-:-:S15]  /*05e0*/  NOP ;  /* 0x0000000000007918 */ /* 0x000fde0000000000 */
[----:B------:R-:W-:-:S06]  /*05f0*/  NOP ;  /* 0x0000000000007918 */ /* 0x000fcc0000000000 */
[----:B---3--:R-:W0:Y:S02]  /*0600*/  DSETP.NEU.AND P1, PT, R30, RZ, PT ;  /* 0x000000ff1e00722a */ /* 0x008e240003f2d000 */
[----:B0-----:R-:W-:Y:S01]  /*0610*/  ISETP.GE.OR P3, PT, R39, RZ, P1 ;  /* 0x000000ff2700720c */ /* 0x001fe20000f66670 */
[----:B------:R-:W-:-:S15]  /*0620*/  @!P1 IMAD.MOV.U32 R2, RZ, RZ, RZ ;  /* 0x000000ffff029224 */ /* 0x000fde00078e00ff */
[----:B------:R-:W-:-:S15]  /*0630*/  NOP ;  /* 0x0000000000007918 */ /* 0x000fde0000000000 */
[----:B------:R-:W-:-:S15]  /*0640*/  NOP ;  /* 0x0000000000007918 */ /* 0x000fde0000000000 */
[----:B------:R-:W-:-:S15]  /*0650*/  NOP ;  /* 0x0000000000007918 */ /* 0x000fde0000000000 */
[----:B------:R-:W-:-:S01]  /*0660*/  NOP ;  /* 0x0000000000007918 */ /* 0x000fc20000000000 */
[----:B------:R-:W0:Y:S02]  /*0670*/  @!P1 DSETP.NEU.AND P2, PT, |R38|, 0.5, !P0 ;  /* 0x3fe000002600942a */ /* 0x000e24000474d200 */
[----:B0-----:R-:W-:-:S04]  /*0680*/  @!P1 SEL R3, R31, RZ, P2 ;  /* 0x000000ff1f039207 */ /* 0x001fc80001000000 */
[----:B------:R-:W-:Y:S01]  /*0690*/  @!P3 LOP3.LUT R3, R3, 0x7ff00000, RZ, 0xfc, !PT ;  /* 0x7ff000000303b812 */ /* 0x000fe200078efcff */
[----:B-1----:R-:W-:Y:S06]  /*06a0*/  @!P1 BRA `(.L_x_4786) ;  /* 0x0000000000609947 */ /* 0x002fec0003800000 */
[----:B------:R0:W1:Y:S01]  /*06b0*/  DADD R16, -RZ, |R30| ;  /* 0x00000000ff107229 */ /* 0x000062000000051e */
[----:B------:R-:W-:Y:S01]  /*06c0*/  BSSY.RECONVERGENT B1, `(.L_x_4787) ;  /* 0x0000005000017945 */ /* 0x000fe20003800200 */
[----:B------:R-:W-:Y:S01]  /*06d0*/  IMAD.MOV.U32 R2, RZ, RZ, R38 ;  /* 0x000000ffff027224 */ /* 0x000fe200078e0026 */
[----:B------:R-:W-:Y:S01]  /*06e0*/  MOV R0, 0x710 ;  /* 0x0000071000007802 */ /* 0x000fe20000000f00 */
[----:B01----:R-:W-:-:S07]  /*06f0*/  IMAD.MOV.U32 R3, RZ, RZ, R39 ;  /* 0x000000ffff037224 */ /* 0x003fce00078e0027 */
[----:B-----5:R-:W-:Y:S05]  /*0700*/  CALL.REL.NOINC `($_ZN2at6native55_GLOBAL__N__de093ff9_22_ForeachBinaryOpList_cu_a911ec4325multi_tensor_apply_kernelINS1_18TensorListMetadataILi3EEENS1_24BinaryOpListAlphaFunctorIdLi3ELi2ELi2EEEJNS1_13power_functorIdEEdEEEvT_T0_DpT1_$__internal_accurate_pow) ;  /* 0x0000003000b07944 */ /* 0x020fea0003c00000 */
[----:B------:R-:W-:Y:S05]  /*0710*/  BSYNC.RECONVERGENT B1 ;  /* 0x0000000000017941 */ /* 0x000fea0003800200 */
.L_x_4787:
[----:B------:R-:W-:Y:S01]  /*0720*/  ISETP.GE.AND P1, PT, R31, RZ, PT ;  /* 0x000000ff1f00720c */ /* 0x000fe20003f26270 */
[----:B------:R-:W0:Y:S02]  /*0730*/  DADD R8, -RZ, -R2 ;  /* 0x00000000ff087229 */ /* 0x000e240000000902 */
[----:B0-----:R-:W-:Y:S02]  /*0740*/  FSEL R7, R8, R2, P2 ;  /* 0x0000000208077208 */ /* 0x001fe40001000000 */
[----:B------:R-:W-:-:S15]  /*0750*/  FSEL R0, R9, R3, P2 ;  /* 0x0000000309007208 */ /* 0x000fde0001000000 */
[----:B------:R-:W-:-:S15]  /*0760*/  NOP ;  /* 0x0000000000007918 */ /* 0x000fde0000000000 */
[----:B------:R-:W-:-:S15]  /*0770*/  NOP ;  /* 0x0000000000007918 */ /* 0x000fde0000000000 */
[----:B------:R-:W-:-:S15]  /*0780*/  NOP ;  /* 0x0000000000007918 */ /* 0x000fde0000000000 */
[----:B------:R-:W0:Y:S01]  /*0790*/  FRND.F64.TRUNC R8, R38 ;  /* 0x0000002600087313 */ /* 0x000e22000030d800 */
[----:B------:R-:W-:Y:S02]  /*07a0*/  FSEL R2, R7, R2, !P1 ;  /* 0x0000000207027208 */ /* 0x000fe40004800000 */
[----:B------:R-:W-:-:S15]  /*07b0*/  FSEL R3, R0, R3, !P1 ;  /* 0x0000000300037208 */ /* 0x000fde0004800000 */
[----:B------:R-:W-:-:S15]  /*07c0*/  NOP ;  /* 0x0000000000007918 */ /* 0x000fde0000000000 */
[----:B------:R-:W-:-:S15]  /*07d0*/  NOP ;  /* 0x0000000000007918 */ /* 0x000fde0000000000 */
[----:B------:R-:W-:-:S15]  /*07e0*/  NOP ;  /* 0x0000000000007918 */ /* 0x000fde0000000000 */
[----:B------:R-:W-:-:S01]  /*07f0*/  NOP ;  /* 0x0000000000007918 */ /* 0x000fc20000000000 */
[----:B0-----:R-:W0:Y:S02]  /*0800*/  DSETP.NEU.AND P0, PT, R38, R8, PT ;  /* 0x000000082600722a */ /* 0x001e240003f0d000 */
[----:B0-----:R-:W-:Y:S02]  /*0810*/  @!P1 FSEL R2, R2, RZ, !P0 ;  /* 0x000000ff02029208 */ /* 0x001fe40004000000 */
[----:B------:R-:W-:-:S07]  /*0820*/  @!P1 FSEL R3, R3, -QNAN , !P0 ;  /* 0xfff8000003039808 */ /* 0x000fce0004000000 */
.L_x_4786:
[----:B------:R-:W-:Y:S05]  /*0830*/  BSYNC.RECONVERGENT B0 ;  /* 0x0000000000007941 */ /* 0x000fea0003800200 */
.L_x_4785:
[----:B------:R-:W0:Y:S01]  /*0840*/  DADD R8, R38, R30 ;  /* 0x0000000026087229 */ /* 0x000e22000000001e */
[----:B------:R-:W-:Y:S01]  /*0850*/  BSSY.RECONVERGENT B0, `(.L_x_4788) ;  /* 0x0000028000007945 */ /* 0x000fe20003800200 */
[----:B0-----:R-:W-:-:S04]  /*0860*/  LOP3.LUT R8, R9, 0x7ff00000, RZ, 0xc0, !PT ;  /* 0x7ff0000009087812 */ /* 0x001fc800078ec0ff */
[----:B------:R-:W-:-:S13]  /*0870*/  ISETP.NE.AND P0, PT, R8, 0x7ff00000, PT ;  /* 0x7ff000000800780c */ /* 0x000fda0003f05270 */
[----:B------:R-:W-:Y:S05]  /*0880*/  @P0 BRA `(.L_x_4789) ;  /* 0x0000000000900947 */ /* 0x000fea0003800000 */
[----:B------:R-:W0:-:S15]  /*0890*/  DSETP.NAN.AND P0, PT, R38, R38, PT ;  /* 0x000000262600722a */ /* 0x000e1e0003f08000 */
[----:B------:R-:W-:-:S15]  /*08a0*/  NOP ;  /* 0x0000000000007918 */ /* 0x000fde0000000000 */
[----:B------:R-:W-:-:S15]  /*08b0*/  NOP ;  /* 0x0000000000007918 */ /* 0x000fde0000000000 */
[----:B------:R-:W-:-:S15]  /*08c0*/  NOP ;  /* 0x0000000000007918 */ /* 0x000fde0000000000 */
[----:B------:R-:W-:-:S04]  /*08d0*/  NOP ;  /* 0x0000000000007918 */ /* 0x000fc80000000000 */
[----:B0-----:R-:W0:-:S15]  /*08e0*/  DSETP.NUM.AND P0, PT, R30, R30, !P0 ;  /* 0x0000001e1e00722a */ /* 0x001e1e0004707000 */
[----:B------:R-:W-:-:S15]  /*08f0*/  NOP ;  /* 0x0000000000007918 */ /* 0x000fde0000000000 */
[----:B------:R-:W-:-:S15]  /*0900*/  NOP ;  /* 0x0000000000007918 */ /* 0x000fde0000000000 */
[----:B------:R-:W-:-:S15]  /*0910*/  NOP ;  /* 0x0000000000007918 */ /* 0x000fde0000000000 */
[----:B------:R-:W-:-:S04]  /*0920*/  NOP ;  /* 0x0000000000007918 */ /* 0x000fc80000000000 */
[----:B0-----:R0:W1:Y:S02]  /*0930*/  @!P0 DADD R2, R38, R30 ;  /* 0x0000000026028229 */ /* 0x001064000000001e */
[----:B01----:R-:W-:Y:S05]  /*0940*/  @!P0 BRA `(.L_x_4789) ;  /* 0x0000000000608947 */ /* 0x003fea0003800000 */
[----:B------:R-:W0:Y:S02]  /*0950*/  DSETP.NEU.AND P0, PT, |R38|, +INF , PT ;  /* 0x7ff000002600742a */ /* 0x000e240003f0d200 */
[----:B0-----:R-:W-:Y:S05]  /*0960*/  @P0 BRA `(.L_x_4790) ;  /* 0x00000000002c0947 */ /* 0x001fea0003800000 */
[----:B------:R-:W-:Y:S01]  /*0970*/  ISETP.GE.AND P1, PT, R39, RZ, PT ;  /* 0x000000ff2700720c */ /* 0x000fe20003f26270 */
[----:B------:R-:W0:Y:S02]  /*0980*/  DSETP.GT.AND P0, PT, |R30|, 1, PT ;  /* 0x3ff000001e00742a */ /* 0x000e240003f04200 */
[----:B0-----:R-:W-:-:S10]  /*0990*/  SEL R2, RZ, 0x7ff00000, !P0 ;  /* 0x7ff00000ff027807 */ /* 0x001fd40004000000 */
[----:B------:R-:W-:-:S15]  /*09a0*/  @!P1 LOP3.LUT R2, R2, 0x7ff00000, RZ, 0x3c, !PT ;  /* 0x7ff0000002029812 */ /* 0x000fde00078e3cff */
[----:B------:R-:W-:-:S15]  /*09b0*/  NOP ;  /* 0x0000000000007918 */ /* 0x000fde0000000000 */
[----:B------:R-:W-:-:S15]  /*09c0*/  NOP ;  /* 0x0000000000007918 */ /* 0x000fde0000000000 */
[----:B------:R-:W-:-:S07]  /*09d0*/  NOP ;  /* 0x0000000000007918 */ /* 0x000fce0000000000 */
[----:B------:R-:W0:Y:S02]  /*09e0*/  DSETP.NEU.AND P0, PT, R30, -1, PT ;  /* 0xbff000001e00742a */ /* 0x000e240003f0d000 */
[----:B0-----:R-:W-:Y:S01]  /*09f0*/  SEL R3, R2, 0x3ff00000, P0 ;  /* 0x3ff0000002037807 */ /* 0x001fe20000000000 */
[----:B------:R-:W-:Y:S01]  /*0a00*/  IMAD.MOV.U32 R2, RZ, RZ, RZ ;  /* 0x000000ffff027224 */ /* 0x000fe200078e00ff */
[----:B------:R-:W-:Y:S06]  /*0a10*/  BRA `(.L_x_4789) ;  /* 0x00000000002c7947 */ /* 0x000fec0003800000 */
.L_x_4790:
[----:B------:R-:W0:Y:S02]  /*0a20*/  DSETP.NEU.AND P0, PT, |R30|, +INF , PT ;  /* 0x7ff000001e00742a */ /* 0x000e240003f0d200 */
[----:B0-----:R-:W-:Y:S05]  /*0a30*/  @P0 BRA `(.L_x_4789) ;  /* 0x0000000000240947 */ /* 0x001fea0003800000 */
[C---:B------:R-:W-:Y:S01]  /*0a40*/  ISETP.GE.AND P0, PT, R39.reuse, RZ, PT ;  /* 0x000000ff2700720c */ /* 0x040fe20003f06270 */
[----:B------:R-:W-:Y:S01]  /*0a50*/  IMAD.MOV.U32 R2, RZ, RZ, RZ ;  /* 0x000000ffff027224 */ /* 0x000fe200078e00ff */
[----:B------:R-:W-:Y:S02]  /*0a60*/  LOP3.LUT R0, R39, 0x7fffffff, RZ, 0xc0, !PT ;  /* 0x7fffffff27007812 */ /* 0x000fe400078ec0ff */
[----:B------:R-:W-:Y:S02]  /*0a70*/  SEL R3, RZ, 0x7ff00000, !P0 ;  /* 0x7ff00000ff037807 */ /* 0x000fe40004000000 */
[----:B------:R-:W-:Y:S02]  /*0a80*/  ISETP.GE.AND P1, PT, R31, RZ, PT ;  /* 0x000000ff1f00720c */ /* 0x000fe40003f26270 */
[----:B------:R-:W-:Y:S01]  /*0a90*/  ISETP.NE.AND P0, PT, R0, 0x3fe00000, PT ;  /* 0x3fe000000000780c */ /* 0x000fe20003f05270 */
[----:B------:R-:W-:-:S05]  /*0aa0*/  VIADD R0, R3, 0x80000000 ;  /* 0x8000000003007836 */ /* 0x000fca0000000000 */
[----:B------:R-:W-:-:S05]  /*0ab0*/  SEL R0, R0, R3, P0 ;  /* 0x0000000300007207 */ /* 0x000fca0000000000 */
[----:B------:R-:W-:-:S07]  /*0ac0*/  @!P1 SEL R3, R0, R3, P2 ;  /* 0x0000000300039207 */ /* 0x000fce0001000000 */
.L_x_4789:
[----:B------:R-:W-:Y:S05]  /*0ad0*/  BSYNC.RECONVERGENT B0 ;  /* 0x0000000000007941 */ /* 0x000fea0003800200 */
.L_x_4788:
[----:B-----5:R-:W0:Y:S01]  /*0ae0*/  DMUL R36, R36, UR18 ;  /* 0x0000001224247c28 */ /* 0x020e220008000000 */
[----:B------:R-:W-:Y:S01]  /*0af0*/  BSSY.RECONVERGENT B0, `(.L_x_4791) ;  /* 0x0000038000007945 */ /* 0x000fe20003800200 */
[----:B0-----:R-:W-:-:S04]  /*0b00*/  SHF.R.U32.HI R0, RZ, 0x14, R37 ;  /* 0x00000014ff007819 */ /* 0x001fc80000011625 */
[----:B------:R-:W-:-:S05]  /*0b10*/  LOP3.LUT R0, R0, 0x7ff, RZ, 0xc0, !PT ;  /* 0x000007ff00007812 */ /* 0x000fca00078ec0ff */
[----:B------:R-:W-:-:S05]  /*0b20*/  VIADD R7, R0, 0xfffffc0c ;  /* 0xfffffc0c00077836 */ /* 0x000fca0000000000 */
[CC--:B------:R-:W-:Y:S02]  /*0b30*/  SHF.L.U32 R0, R36.reuse, R7.reuse, RZ ;  /* 0x0000000724007219 */ /* 0x0c0fe400000006ff */
[----:B------:R-:W-:Y:S02]  /*0b40*/  SHF.L.U64.HI R7, R36, R7, R37 ;  /* 0x0000000724077219 */ /* 0x000fe40000010225 */
[----:B------:R-:W-:-:S04]  /*0b50*/  ISETP.NE.U32.AND P2, PT, R0, RZ, PT ;  /* 0x000000ff0000720c */ /* 0x000fc80003f45070 */
[----:B------:R-:W-:-:S15]  /*0b60*/  ISETP.NE.AND.EX P2, PT, R7, -0x80000000, PT, P2 ;  /* 0x800000000700780c */ /* 0x000fde0003f45320 */
[----:B------:R-:W-:-:S15]  /*0b70*/  NOP ;  /* 0x0000000000007918 */ /* 0x000fde0000000000 */
[----:B------:R-:W-:-:S10]  /*0b80*/  NOP ;  /* 0x0000000000007918 */ /* 0x000fd40000000000 */
[----:B------:R-:W0:-:S15]  /*0b90*/  DSETP.NEU.AND P1, PT, R38, RZ, PT ;  /* 0x000000ff2600722a */ /* 0x000e1e0003f2d000 */
[----:B------:R-:W-:-:S15]  /*0ba0*/  NOP ;  /* 0x0000000000007918 */ /* 0x000fde0000000000 */
[----:B------:R-:W-:-:S15]  /*0bb0*/  NOP ;  /* 0x0000000000007918 */ /* 0x000fde0000000000 */
[----:B------:R-:W-:-:S15]  /*0bc0*/  NOP ;  /* 0x0000000000007918 */ /* 0x000fde0000000000 */
[----:B------:R-:W-:-:S04]  /*0bd0*/  NOP ;  /* 0x0000000000007918 */ /* 0x000fc80000000000 */
[----:B------:R0:W1:Y:S02]  /*0be0*/  DSETP.NEU.AND P0, PT, R30, 1, PT ;  /* 0x3ff000001e00742a */ /* 0x0000640003f0d000 */
[----:B0-----:R-:W-:Y:S02]  /*0bf0*/  FSEL R30, R2, RZ, P1 ;  /* 0x000000ff021e7208 */ /* 0x001fe40000800000 */
[----:B------:R-:W-:Y:S02]  /*0c00*/  FSEL R2, R3, 1.875, P1 ;  /* 0x3ff0000003027808 */ /* 0x000fe40000800000 */
[----:B-1----:R-:W-:Y:S02]  /*0c10*/  FSEL R30, R30, RZ, P0 ;  /* 0x000000ff1e1e7208 */ /* 0x002fe40000000000 */
[----:B------:R-:W-:-:S15]  /*0c20*/  FSEL R31, R2, 1.875, P0 ;  /* 0x3ff00000021f7808 */ /* 0x000fde0000000000 */
[----:B------:R-:W-:-:S15]  /*0c30*/  NOP ;  /* 0x0000000000007918 */ /* 0x000fde0000000000 */
[----:B------:R-:W-:-:S15]  /*0c40*/  NOP ;  /* 0x0000000000007918 */ /* 0x000fde0000000000 */
[----:B------:R-:W-:-:S11]  /*0c50*/  NOP ;  /* 0x0000000000007918 */ /* 0x000fd60000000000 */
[----:B------:R-:W0:Y:S02]  /*0c60*/  DSETP.NEU.AND P0, PT, R28, RZ, PT ;  /* 0x000000ff1c00722a */ /* 0x000e240003f0d000 */
[----:B0-----:R-:W-:Y:S05]  /*0c70*/  @!P0 BRA `(.L_x_4792) ;  /* 0x0000000000688947 */ /* 0x001fea0003800000 */
[----:B------:R0:W1:Y:S01]  /*0c80*/  DADD R16, -RZ, |R28| ;  /* 0x00000000ff107229 */ /* 0x000062000000051c */
[----:B------:R-:W-:Y:S01]  /*0c90*/  BSSY.RECONVERGENT B1, `(.L_x_4793) ;  /* 0x0000006000017945 */ /* 0x000fe20003800200 */
[----:B------:R-:W-:Y:S01]  /*0ca0*/  PLOP3.LUT P2, PT, P2, PT, PT, 0x8, 0x80 ;  /* 0x000000000080781c */ /* 0x000fe2000174e170 */
[----:B------:R-:W-:Y:S01]  /*0cb0*/  IMAD.MOV.U32 R2, RZ, RZ, R36 ;  /* 0x000000ffff027224 */ /* 0x000fe200078e0024 */
[----:B------:R-:W-:Y:S01]  /*0cc0*/  MOV R0, 0xcf0 ;  /* 0x00000cf000007802 */ /* 0x000fe20000000f00 */
[----:B01----:R-:W-:-:S10]  /*0cd0*/  IMAD.MOV.U32 R3, RZ, RZ, R37 ;  /* 0x000000ffff037224 */ /* 0x003fd400078e0025 */
[----:B------:R-:W-:Y:S05]  /*0ce0*/  CALL.REL.NOINC `($_ZN2at6native55_GLOBAL__N__de093ff9_22_ForeachBinaryOpList_cu_a911ec4325multi_tensor_apply_kernelINS1_18TensorListMetadataILi3EEENS1_24BinaryOpListAlphaFunctorIdLi3ELi2ELi2EEEJNS1_13power_functorIdEEdEEEvT_T0_DpT1_$__internal_accurate_pow) ;  /* 0x0000002c00387944 */ /* 0x000fea0003c00000 */
[----:B------:R-:W-:Y:S05]  /*0cf0*/  BSYNC.RECONVERGENT B1 ;  /* 0x0000000000017941 */ /* 0x000fea0003800200 */
.L_x_4793:
        /* <DEDUP_REMOVED lines=16> */
[----:B------:R-:W-:Y:S01]  /*0e00*/  @!P1 FSEL R3, R3, -QNAN , !P0 ;  /* 0xfff8000003039808 */ /* 0x000fe20004000000 */
[----:B------:R-:W-:Y:S06]  /*0e10*/  BRA `(.L_x_4794) ;  /* 0x0000000000147947 */ /* 0x000fec0003800000 */
.L_x_4792:
[----:B------:R-:W-:Y:S01]  /*0e20*/  ISETP.GE.AND P0, PT, R37, RZ, PT ;  /* 0x000000ff2500720c */ /* 0x000fe20003f06270 */
[----:B------:R-:W0:Y:S01]  /*0e30*/  DSETP.NEU.AND P2, PT, |R36|, 0.5, !P2 ;  /* 0x3fe000002400742a */ /* 0x000e22000574d200 */
[----:B------:R-:W-:Y:S01]  /*0e40*/  IMAD.MOV.U32 R2, RZ, RZ, RZ ;  /* 0x000000ffff027224 */ /* 0x000fe200078e00ff */
[----:B0-----:R-:W-:-:S10]  /*0e50*/  SEL R3, R29, RZ, P2 ;  /* 0x000000ff1d037207 */ /* 0x001fd40001000000 */
[----:B------:R-:W-:-:S07]  /*0e60*/  @!P0 LOP3.LUT R3, R3, 0x7ff00000, RZ, 0xfc, !PT ;  /* 0x7ff0000003038812 */ /* 0x000fce00078efcff */
.L_x_4794:
[----:B------:R-:W-:Y:S05]  /*0e70*/  BSYNC.RECONVERGENT B0 ;  /* 0x0000000000007941 */ /* 0x000fea0003800200 */
.L_x_4791:
        /* <DEDUP_REMOVED lines=10> */
[----:B0-----:R-:W0:Y:S02]  /*0f20*/  DSETP.NAN.OR P0, PT, R28, R28, P0 ;  /* 0x0000001c1c00722a */ /* 0x001e240000708400 */
[----:B0-----:R-:W-:Y:S05]  /*0f30*/  @P0 BRA `(.L_x_4797) ;  /* 0x0000000000640947 */ /* 0x001fea0003800000 */
[----:B------:R-:W0:Y:S02]  /*0f40*/  DSETP.NEU.AND P0, PT, |R36|, +INF , PT ;  /* 0x7ff000002400742a */ /* 0x000e240003f0d200 */
[----:B0-----:R-:W-:Y:S05]  /*0f50*/  @!P0 BRA `(.L_x_4798) ;  /* 0x0000000000308947 */ /* 0x001fea0003800000 */
        /* <DEDUP_REMOVED lines=10> */
[----:B------:R-:W-:Y:S01]  /*1000*/  @!P1 SEL R3, R0, R3, P2 ;  /* 0x0000000300039207 */ /* 0x000fe20001000000 */
[----:B------:R-:W-:Y:S06]  /*1010*/  BRA `(.L_x_4796) ;  /* 0x0000000000307947 */ /* 0x000fec0003800000 */
.L_x_4798:
        /* <DEDUP_REMOVED lines=11> */
.L_x_4797:
[----:B------:R0:W1:Y:S02]  /*10d0*/  DADD R2, R36, R28 ;  /* 0x0000000024027229 */ /* 0x000064000000001c */
.L_x_4796:
[----:B------:R-:W-:Y:S05]  /*10e0*/  BSYNC.RECONVERGENT B0 ;  /* 0x0000000000007941 */ /* 0x000fea0003800200 */
.L_x_4795:
[----:B------:R-:W2:Y:S01]  /*10f0*/  DMUL R24, R24, UR18 ;  /* 0x0000001218187c28 */ /* 0x000ea20008000000 */
[----:B------:R-:W-:Y:S01]  /*1100*/  BSSY.RECONVERGENT B0, `(.L_x_4799) ;  /* 0x0000038000007945 */ /* 0x000fe20003800200 */
[----:B--2---:R-:W-:-:S04]  /*1110*/  SHF.R.U32.HI R0, RZ, 0x14, R25 ;  /* 0x00000014ff007819 */ /* 0x004fc80000011619 */
        /* <DEDUP_REMOVED lines=13> */
[----:B------:R0:W2:Y:S02]  /*11f0*/  DSETP.NEU.AND P0, PT, R28, 1, PT ;  /* 0x3ff000001c00742a */ /* 0x0000a40003f0d000 */
[----:B01----:R-:W-:Y:S02]  /*1200*/  FSEL R28, R2, RZ, P1 ;  /* 0x000000ff021c7208 */ /* 0x003fe40000800000 */
[----:B------:R-:W-:Y:S02]  /*1210*/  FSEL R2, R3, 1.875, P1 ;  /* 0x3ff0000003027808 */ /* 0x000fe40000800000 */
[----:B--2---:R-:W-:Y:S02]  /*1220*/  FSEL R28, R28, RZ, P0 ;  /* 0x000000ff1c1c7208 */ /* 0x004fe40000000000 */
        /* <DEDUP_REMOVED lines=14> */
.L_x_4801:
        /* <DEDUP_REMOVED lines=18> */
.L_x_4800:
[----:B------:R-:W-:Y:S01]  /*1430*/  ISETP.GE.AND P0, PT, R25, RZ, PT ;  /* 0x000000ff1900720c */ /* 0x000fe20003f06270 */
[----:B------:R-:W0:Y:S01]  /*1440*/  DSETP.NEU.AND P2, PT, |R24|, 0.5, !P2 ;  /* 0x3fe000001800742a */ /* 0x000e22000574d200 */
[----:B------:R-:W-:Y:S01]  /*1450*/  IMAD.MOV.U32 R2, RZ, RZ, RZ ;  /* 0x000000ffff027224 */ /* 0x000fe200078e00ff */
[----:B0-----:R-:W-:-:S10]  /*1460*/  SEL R3, R27, RZ, P2 ;  /* 0x000000ff1b037207 */ /* 0x001fd40001000000 */
[----:B------:R-:W-:-:S07]  /*1470*/  @!P0 LOP3.LUT R3, R3, 0x7ff00000, RZ, 0xfc, !PT ;  /* 0x7ff0000003038812 */ /* 0x000fce00078efcff */
.L_x_4802:
[----:B------:R-:W-:Y:S05]  /*1480*/  BSYNC.RECONVERGENT B0 ;  /* 0x0000000000007941 */ /* 0x000fea0003800200 */
.L_x_4799:
        /* <DEDUP_REMOVED lines=26> */
.L_x_4806:
        /* <DEDUP_REMOVED lines=11> */
.L_x_4805:
[----:B------:R0:W1:Y:S02]  /*16e0*/  DADD R2, R24, R26 ;  /* 0x0000000018027229 */ /* 0x000064000000001a */
.L_x_4804:
[----:B------:R-:W-:Y:S05]  /*16f0*/  BSYNC.RECONVERGENT B0 ;  /* 0x0000000000007941 */ /* 0x000fea0003800200 */
.L_x_4803:
        /* <DEDUP_REMOVED lines=11> */
[----:B------:R-:W0:Y:S02]  /*17b0*/  DSETP.NEU.AND P1, PT, R24, RZ, PT ;  /* 0x000000ff1800722a */ /* 0x000e240003f2d000 */
[----:B01----:R-:W-:Y:S02]  /*17c0*/  FSEL R24, R2, RZ, P1 ;  /* 0x000000ff02187208 */ /* 0x003fe40000800000 */
[----:B------:R-:W-:-:S15]  /*17d0*/  FSEL R2, R3, 1.875, P1 ;  /* 0x3ff0000003027808 */ /* 0x000fde0000800000 */
[----:B------:R-:W-:-:S15]  /*17e0*/  NOP ;  /* 0x0000000000007918 */ /* 0x000fde0000000000 */
[----:B------:R-:W-:-:S15]  /*17f0*/  NOP ;  /* 0x0000000000007918 */ /* 0x000fde0000000000 */
[----:B------:R-:W-:-:S15]  /*1800*/  NOP ;  /* 0x0000000000007918 */ /* 0x000fde0000000000 */
[----:B------:R-:W0:Y:S02]  /*1810*/  DSETP.NEU.AND P0, PT, R26, 1, PT ;  /* 0x3ff000001a00742a */ /* 0x000e240003f0d000 */
[----:B0-----:R-:W-:Y:S02]  /*1820*/  FSEL R24, R24, RZ, P0 ;  /* 0x000000ff18187208 */ /* 0x001fe40000000000 */
[----:B------:R-:W-:-:S15]  /*1830*/  FSEL R25, R2, 1.875, P0 ;  /* 0x3ff0000002197808 */ /* 0x000fde0000000000 */
[----:B------:R-:W-:-:S15]  /*1840*/  NOP ;  /* 0x0000000000007918 */ /* 0x000fde0000000000 */
[----:B------:R-:W-:-:S15]  /*1850*/  NOP ;  /* 0x0000000000007918 */ /* 0x000fde0000000000 */
[----:B------:R-:W-:-:S15]  /*1860*/  NOP ;  /* 0x0000000000007918 */ /* 0x000fde0000000000 */
        /* <DEDUP_REMOVED lines=10> */
.L_x_4809:
        /* <DEDUP_REMOVED lines=18> */
.L_x_4808:
[----:B------:R-:W-:Y:S01]  /*1a30*/  ISETP.GE.AND P0, PT, R21, RZ, PT ;  /* 0x000000ff1500720c */ /* 0x000fe20003f06270 */
[----:B------:R-:W0:Y:S01]  /*1a40*/  DSETP.NEU.AND P2, PT, |R20|, 0.5, !P2 ;  /* 0x3fe000001400742a */ /* 0x000e22000574d200 */
[----:B------:R-:W-:Y:S01]  /*1a50*/  IMAD.MOV.U32 R2, RZ, RZ, RZ ;  /* 0x000000ffff027224 */ /* 0x000fe200078e00ff */
[----:B0-----:R-:W-:-:S10]  /*1a60*/  SEL R3, R23, RZ, P2 ;  /* 0x000000ff17037207 */ /* 0x001fd40001000000 */
[----:B------:R-:W-:-:S07]  /*1a70*/  @!P0 LOP3.LUT R3, R3, 0x7ff00000, RZ, 0xfc, !PT ;  /* 0x7ff0000003038812 */ /* 0x000fce00078efcff */
.L_x_4810:
[----:B------:R-:W-:Y:S05]  /*1a80*/  BSYNC.RECONVERGENT B0 ;  /* 0x0000000000007941 */ /* 0x000fea0003800200 */
.L_x_4807:
        /* <DEDUP_REMOVED lines=26> */
.L_x_4814:
        /* <DEDUP_REMOVED lines=11> */
.L_x_4813:
[----:B------:R0:W1:Y:S02]  /*1ce0*/  DADD R2, R20, R22 ;  /* 0x0000000014027229 */ /* 0x0000640000000016 */
.L_x_4812:
[----:B------:R-:W-:Y:S05]  /*1cf0*/  BSYNC.RECONVERGENT B0 ;  /* 0x0000000000007941 */ /* 0x000fea0003800200 */
.L_x_4811:
[----:B------:R-:W2:Y:S01]  /*1d00*/  S2R R0, SR_TID.X ;  /* 0x0000000000007919 */ /* 0x000ea20000002100 */
[----:B------:R-:W3:Y:S01]  /*1d10*/  LDCU UR12, c[0x0][0x360] ;  /* 0x00006c00ff0c77ac */ /* 0x000ee20008000800 */
[----:B------:R-:W4:Y:S01]  /*1d20*/  LDC R13, c[0x0][0x360] ;  /* 0x0000d800ff0d7b82 */ /* 0x000f220000000800 */
[----:B------:R-:W-:Y:S01]  /*1d30*/  ISETP.GE.U32.AND P1, PT, R5, UR14, PT ;  /* 0x0000000e05007c0c */ /* 0x000fe2000bf26070 */
[----:B------:R-:W1:Y:S02]  /*1d40*/  DSETP.NEU.AND P4, PT, R20, RZ, PT ;  /* 0x000000ff1400722a */ /* 0x000e640003f8d000 */
[----:B-1----:R-:W-:Y:S02]  /*1d50*/  FSEL R7, R2, RZ, P4 ;  /* 0x000000ff02077208 */ /* 0x002fe40002000000 */
[----:B------:R-:W-:Y:S02]  /*1d60*/  ISETP.GE.U32.AND.EX P1, PT, R6, UR15, PT, P1 ;  /* 0x0000000f06007c0c */ /* 0x000fe4000bf26110 */
[----:B------:R-:W-:-:S02]  /*1d70*/  FSEL R12, R3, 1.875, P4 ;  /* 0x3ff00000030c7808 */ /* 0x000fc40002000000 */
[----:B--2---:R-:W-:Y:S01]  /*1d80*/  IADD3 R9, P0, PT, R0, UR4, RZ ;  /* 0x0000000400097c10 */ /* 0x004fe2000ff1e0ff */
[----:B---3--:R-:W-:-:S03]  /*1d90*/  ULEA UR4, UP0, UR12, UR4, 0x2 ;  /* 0x000000040c047291 */ /* 0x008fc6000f8010ff */
[C---:B------:R-:W-:Y:S01]  /*1da0*/  IADD3 R10, P3, PT, R9.reuse, UR12, RZ ;  /* 0x0000000c090a7c10 */ /* 0x040fe2000ff7e0ff */
[----:B------:R-:W-:Y:S01]  /*1db0*/  IMAD.X R16, RZ, RZ, UR5, P0 ;  /* 0x00000005ff107e24 */ /* 0x000fe200080e06ff */
[----:B------:R-:W-:Y:S01]  /*1dc0*/  ISETP.GE.U32.AND P0, PT, R9, UR14, PT ;  /* 0x0000000e09007c0c */ /* 0x000fe2000bf06070 */
[----:B------:R-:W-:Y:S01]  /*1dd0*/  UIADD3.X UR5, UPT, UPT, URZ, UR5, URZ, UP0, !UPT ;  /* 0x00000005ff057290 */ /* 0x000fe200087fe4ff */
[----:B------:R-:W-:Y:S01]  /*1de0*/  ISETP.GE.U32.AND P2, PT, R10, UR14, PT ;  /* 0x0000000e0a007c0c */ /* 0x000fe2000bf46070 */
[----:B------:R-:W-:Y:S01]  /*1df0*/  IMAD.X R11, RZ, RZ, R16, P3 ;  /* 0x000000ffff0b7224 */ /* 0x000fe200018e0610 */
[----:B------:R-:W-:Y:S01]  /*1e00*/  ISETP.GE.U32.AND.EX P0, PT, R16, UR15, PT, P0 ;  /* 0x0000000f10007c0c */ /* 0x000fe2000bf06100 */
[----:B------:R-:W-:Y:S01]  /*1e10*/  UISETP.GE.U32.AND UP0, UPT, UR4, UR14, UPT ;  /* 0x0000000e0400728c */ /* 0x000fe2000bf06070 */
[----:B----4-:R-:W-:Y:S02]  /*1e20*/  IADD3 R13, P3, P5, R10, UR12, R13 ;  /* 0x0000000c0a0d7c10 */ /* 0x010fe4000fd7e00d */
[----:B------:R-:W-:Y:S01]  /*1e30*/  ISETP.GE.U32.AND.EX P2, PT, R11, UR15, PT, P2 ;  /* 0x0000000f0b007c0c */ /* 0x000fe2000bf46120 */
[----:B------:R-:W-:Y:S01]  /*1e40*/  UISETP.GE.U32.AND.EX UP0, UPT, UR5, UR15, UPT, UP0 ;  /* 0x0000000f0500728c */ /* 0x000fe2000bf06100 */
[----:B------:R-:W-:-:S02]  /*1e50*/  ISETP.GE.U32.AND P6, PT, R13, UR14, PT ;  /* 0x0000000e0d007c0c */ /* 0x000fc4000bfc6070 */
[----:B------:R-:W-:-:S04]  /*1e60*/  IADD3.X R14, PT, PT, RZ, R11, RZ, P3, P5 ;  /* 0x0000000bff0e7210 */ /* 0x000fc80001fea4ff */
[----:B------:R-:W-:Y:S02]  /*1e70*/  ISETP.GE.U32.AND.EX P3, PT, R14, UR15, PT, P6 ;  /* 0x0000000f0e007c0c */ /* 0x000fe4000bf66160 */
[----:B------:R-:W-:Y:S02]  /*1e80*/  @!P0 LEA R2, P5, R9, UR6, 0x3 ;  /* 0x0000000609028c11 */ /* 0x000fe4000f8a18ff */
[----:B------:R-:W-:Y:S02]  /*1e90*/  @!P1 LEA R8, P6, R5, UR6, 0x3 ;  /* 0x0000000605089c11 */ /* 0x000fe4000f8c18ff */
[----:B------:R-:W-:Y:S02]  /*1ea0*/  @!P2 LEA R4, P4, R10, UR6, 0x3 ;  /* 0x000000060a04ac11 */ /* 0x000fe4000f8818ff */
[----:B------:R-:W-:Y:S02]  /*1eb0*/  @!P0 LEA.HI.X R3, R9, UR7, R16, 0x3, P5 ;  /* 0x0000000709038c11 */ /* 0x000fe4000a8f1c10 */
[----:B------:R-:W-:-:S02]  /*1ec0*/  @!P1 LEA.HI.X R9, R5, UR7, R6, 0x3, P6 ;  /* 0x0000000705099c11 */ /* 0x000fc4000b0f1c06 */
[----:B------:R-:W-:Y:S01]  /*1ed0*/  @!P2 LEA.HI.X R5, R10, UR7, R11, 0x3, P4 ;  /* 0x000000070a05ac11 */ /* 0x000fe2000a0f1c0b */
[----:B------:R3:W-:Y:S01]  /*1ee0*/  @!P0 STG.E.64 desc[UR16][R2.64], R30 ;  /* 0x0000001e02008986 */ /* 0x0007e2000c101b10 */
[----:B------:R-:W-:-:S15]  /*1ef0*/  @!P3 LEA R10, P4, R13, UR6, 0x3 ;  /* 0x000000060d0abc11 */ /* 0x000fde000f8818ff */
[----:B------:R-:W-:-:S05]  /*1f00*/  NOP ;  /* 0x0000000000007918 */ /* 0x000fca0000000000 */
[----:B------:R-:W1:Y:S02]  /*1f10*/  DSETP.NEU.AND P5, PT, R22, 1, PT ;  /* 0x3ff000001600742a */ /* 0x000e640003fad000 */
[----:B-1----:R-:W-:Y:S01]  /*1f20*/  FSEL R6, R7, RZ, P5 ;  /* 0x000000ff07067208 */ /* 0x002fe20002800000 */
[----:B------:R3:W-:Y:S01]  /*1f30*/  @!P2 STG.E.64 desc[UR16][R4.64], R28 ;  /* 0x0000001c0400a986 */ /* 0x0007e2000c101b10 */
[----:B------:R-:W-:Y:S02]  /*1f40*/  @!P3 LEA.HI.X R11, R13, UR7, R14, 0x3, P4 ;  /* 0x000000070d0bbc11 */ /* 0x000fe4000a0f1c0e */
[----:B------:R-:W-:Y:S01]  /*1f50*/  FSEL R7, R12, 1.875, P5 ;  /* 0x3ff000000c077808 */ /* 0x000fe20002800000 */
[----:B------:R3:W-:Y:S04]  /*1f60*/  @!P1 STG.E.64 desc[UR16][R8.64], R24 ;  /* 0x0000001808009986 */ /* 0x0007e8000c101b10 */
[----:B------:R3:W-:Y:S01]  /*1f70*/  @!P3 STG.E.64 desc[UR16][R10.64], R6 ;  /* 0x000000060a00b986 */ /* 0x0007e2000c101b10 */
[----:B------:R-:W-:Y:S05]  /*1f80*/  BRA.U !UP0, `(.L_x_4815) ;  /* 0xffffffe108ac7547 */ /* 0x000fea000b83ffff */
[----:B------:R-:W-:Y:S05]  /*1f90*/  EXIT ;  /* 0x000000000000794d */ /* 0x000fea0003800000 */
.L_x_4784:
[----:B------:R-:W0:Y:S02]  /*1fa0*/  S2R R39, SR_TID.X ;  /* 0x0000000000277919 */ /* 0x000e240000002100 */
[----:B0-----:R-:W-:-:S03]  /*1fb0*/  IMAD.WIDE.U32 R2, R39, 0x4, RZ ;  /* 0x0000000427027825 */ /* 0x001fc600078e00ff */
[----:B------:R-:W-:-:S04]  /*1fc0*/  ISETP.GE.U32.AND P0, PT, R2, UR12, PT ;  /* 0x0000000c02007c0c */ /* 0x000fc8000bf06070 */
[----:B------:R-:W-:-:S13]  /*1fd0*/  ISETP.GE.AND.EX P0, PT, R3, UR4, PT, P0 ;  /* 0x0000000403007c0c */ /* 0x000fda000bf06300 */
[----:B------:R-:W-:Y:S05]  /*1fe0*/  @P0 EXIT ;  /* 0x000000000000094d */ /* 0x000fea0003800000 */
[----:B------:R-:W-:Y:S01]  /*1ff0*/  IMAD.MOV.U32 R38, RZ, RZ, RZ ;  /* 0x000000ffff267224 */ /* 0x000fe200078e00ff */
[----:B------:R-:W0:Y:S01]  /*2000*/  LDCU UR5, c[0x0][0x360] ;  /* 0x00006c00ff0577ac */ /* 0x000e220008000800 */
[----:B------:R-:W1:Y:S05]  /*2010*/  LDCU.64 UR14, c[0x0][0xfd0] ;  /* 0x0001fa00ff0e77ac */ /* 0x000e6a0008000a00 */
.L_x_4846:
[C---:B------:R-:W-:Y:S01]  /*2020*/  IMAD.SHL.U32 R4, R39.reuse, 0x20, RZ ;  /* 0x0000002027047824 */ /* 0x040fe200078e00ff */
[----:B------:R-:W-:-:S04]  /*2030*/  SHF.L.U64.HI R0, R39, 0x5, R38 ;  /* 0x0000000527007819 */ /* 0x000fc80000010226 */
[C---:B------:R-:W-:Y:S02]  /*2040*/  IADD3 R24, P0, PT, R4.reuse, UR10, RZ ;  /* 0x0000000a04187c10 */ /* 0x040fe4000ff1e0ff */
[----:B------:R-:W-:Y:S02]  /*2050*/  IADD3 R4, P1, PT, R4, UR8, RZ ;  /* 0x0000000804047c10 */ /* 0x000fe4000ff3e0ff */
[C---:B------:R-:W-:Y:S02]  /*2060*/  IADD3.X R25, PT, PT, R0.reuse, UR11, RZ, P0, !PT ;  /* 0x0000000b00197c10 */ /* 0x040fe400087fe4ff */
[----:B------:R-:W-:-:S04]  /*2070*/  IADD3.X R5, PT, PT, R0, UR9, RZ, P1, !PT ;  /* 0x0000000900057c10 */ /* 0x000fc80008ffe4ff */
[----:B------:R-:W2:Y:S04]  /*2080*/  LDG.E.ENL2.256 R28, R24, desc[UR16][R24.64] ;  /* 0xfe0000101818797e */ /* 0x000ea8000812191c */
[----:B------:R-:W1:Y:S01]  /*2090*/  LDG.E.ENL2.256 R20, R4, desc[UR16][R4.64] ;  /* 0xfe0000100404797e */ /* 0x000e620008121914 */
[----:B------:R-:W-:Y:S01]  /*20a0*/  BSSY.RECONVERGENT B0, `(.L_x_4816) ;  /* 0x000002f000007945 */ /* 0x000fe20003800200 */
[----:B-1----:R-:W1:Y:S02]  /*20b0*/  DMUL R36, R4, UR14 ;  /* 0x0000000e04247c28 */ /* 0x002e640008000000 */
[----:B-1----:R-:W-:-:S04]  /*20c0*/  SHF.R.U32.HI R0, RZ, 0x14, R37 ;  /* 0x00000014ff007819 */ /* 0x002fc80000011625 */
[----:B------:R-:W-:-:S05]  /*20d0*/  LOP3.LUT R0, R0, 0x7ff, RZ, 0xc0, !PT ;  /* 0x000007ff00007812 */ /* 0x000fca00078ec0ff */
[----:B------:R-:W-:-:S05]  /*20e0*/  VIADD R3, R0, 0xfffffc0c ;  /* 0xfffffc0c00037836 */ /* 0x000fca0000000000 */
[CC--:B------:R-:W-:Y:S02]  /*20f0*/  SHF.L.U32 R0, R36.reuse, R3.reuse, RZ ;  /* 0x0000000324007219 */ /* 0x0c0fe400000006ff */
[----:B------:R-:W-:Y:S02]  /*2100*/  SHF.L.U64.HI R3, R36, R3, R37 ;  /* 0x0000000324037219 */ /* 0x000fe40000010225 */
[----:B------:R-:W-:-:S04]  /*2110*/  ISETP.NE.U32.AND P0, PT, R0, RZ, PT ;  /* 0x000000ff0000720c */ /* 0x000fc80003f05070 */
[----:B------:R-:W-:-:S04]  /*2120*/  ISETP.NE.AND.EX P0, PT, R3, -0x80000000, PT, P0 ;  /* 0x800000000300780c */ /* 0x000fc80003f05300 */
[----:B------:R-:W-:-:S15]  /*2130*/  PLOP3.LUT P2, PT, P0, PT, PT, 0x8, 0x80 ;  /* 0x000000000080781c */ /* 0x000fde000074e170 */
[----:B------:R-:W-:-:S15]  /*2140*/  NOP ;  /* 0x0000000000007918 */ /* 0x000fde0000000000 */
[----:B------:R-:W-:-:S06]  /*2150*/  NOP ;  /* 0x0000000000007918 */ /* 0x000fcc0000000000 */
[----:B--2---:R-:W1:Y:S02]  /*2160*/  DSETP.NEU.AND P1, PT, R24, RZ, PT ;  /* 0x000000ff1800722a */ /* 0x004e640003f2d000 */
[----:B-1----:R-:W-:Y:S01]  /*2170*/  ISETP.GE.OR P3, PT, R37, RZ, P1 ;  /* 0x000000ff2500720c */ /* 0x002fe20000f66670 */
[----:B------:R-:W-:-:S15]  /*2180*/  @!P1 IMAD.MOV.U32 R2, RZ, RZ, RZ ;  /* 0x000000ffff029224 */ /* 0x000fde00078e00ff */
[----:B------:R-:W-:-:S15]  /*2190*/  NOP ;  /* 0x0000000000007918 */ /* 0x000fde0000000000 */
[----:B------:R-:W-:-:S15]  /*21a0*/  NOP ;  /* 0x0000000000007918 */ /* 0x000fde0000000000 */
[----:B------:R-:W-:-:S15]  /*21b0*/  NOP ;  /* 0x0000000000007918 */ /* 0x000fde0000000000 */
[----:B------:R-:W-:-:S01]  /*21c0*/  NOP ;  /* 0x0000000000007918 */ /* 0x000fc20000000000 */
[----:B------:R-:W1:Y:S02]  /*21d0*/  @!P1 DSETP.NEU.AND P2, PT, |R36|, 0.5, !P0 ;  /* 0x3fe000002400942a */ /* 0x000e64000474d200 */
[----:B-1----:R-:W-:-:S04]  /*21e0*/  @!P1 SEL R3, R25, RZ, P2 ;  /* 0x000000ff19039207 */ /* 0x002fc80001000000 */
[----:B------:R-:W-:Y:S01]  /*21f0*/  @!P3 LOP3.LUT R3, R3, 0x7ff00000, RZ, 0xfc, !PT ;  /* 0x7ff000000303b812 */ /* 0x000fe200078efcff */
[----:B------:R-:W-:Y:S06]  /*2200*/  @!P1 BRA `(.L_x_4817) ;  /* 0x0000000000609947 */ /* 0x000fec0003800000 */
[----:B------:R1:W2:Y:S01]  /*2210*/  DADD R16, -RZ, |R24| ;  /* 0x00000000ff107229 */ /* 0x0002a20000000518 */
[----:B------:R-:W-:Y:S01]  /*2220*/  BSSY.RECONVERGENT B1, `(.L_x_4818) ;  /* 0x0000005000017945 */ /* 0x000fe20003800200 */
[----:B------:R-:W-:Y:S01]  /*2230*/  IMAD.MOV.U32 R2, RZ, RZ, R36 ;  /* 0x000000ffff027224 */ /* 0x000fe200078e0024 */
[----:B------:R-:W-:Y:S01]  /*2240*/  MOV R0, 0x2270 ;  /* 0x0000227000007802 */ /* 0x000fe20000000f00 */
[----:B-12---:R-:W-:-:S07]  /*2250*/  IMAD.MOV.U32 R3, RZ, RZ, R37 ;  /* 0x000000ffff037224 */ /* 0x006fce00078e0025 */
[----:B0-----:R-:W-:Y:S05]  /*2260*/  CALL.REL.NOINC `($_ZN2at6native55_GLOBAL__N__de093ff9_22_ForeachBinaryOpList_cu_a911ec4325multi_tensor_apply_kernelINS1_18TensorListMetadataILi3EEENS1_24BinaryOpListAlphaFunctorIdLi3ELi2ELi2EEEJNS1_13power_functorIdEEdEEEvT_T0_DpT1_$__internal_accurate_pow) ;  /* 0x0000001400d87944 */ /* 0x001fea0003c00000 */
[----:B------:R-:W-:Y:S05]  /*2270*/  BSYNC.RECONVERGENT B1 ;  /* 0x0000000000017941 */ /* 0x000fea0003800200 */
.L_x_4818:
        /* <DEDUP_REMOVED lines=17> */
.L_x_4817:
[----:B0-----:R-:W-:Y:S05]  /*2390*/  BSYNC.RECONVERGENT B0 ;  /* 0x0000000000007941 */ /* 0x001fea0003800200 */
.L_x_4816:
        /* <DEDUP_REMOVED lines=30> */
.L_x_4821:
        /* <DEDUP_REMOVED lines=11> */
.L_x_4820:
[----:B------:R-:W-:Y:S05]  /*2630*/  BSYNC.RECONVERGENT B0 ;  /* 0x0000000000007941 */ /* 0x000fea0003800200 */
.L_x_4819:
[----:B------:R-:W0:Y:S01]  /*2640*/  DMUL R6, R6, UR14 ;  /* 0x0000000e06067c28 */ /* 0x000e220008000000 */
        /* <DEDUP_REMOVED lines=11> */
[----:B0-----:R-:W-:-:S15]  /*2700*/  FSEL R5, R3, 1.875, P1 ;  /* 0x3ff0000003057808 */ /* 0x001fde0000800000 */
[----:B------:R-:W-:-:S15]  /*2710*/  NOP ;  /* 0x0000000000007918 */ /* 0x000fde0000000000 */
[----:B------:R-:W-:-:S15]  /*2720*/  NOP ;  /* 0x0000000000007918 */ /* 0x000fde0000000000 */
[----:B------:R-:W-:-:S15]  /*2730*/  NOP ;  /* 0x0000000000007918 */ /* 0x000fde0000000000 */
[----:B------:R-:W-:-:S02]  /*2740*/  NOP ;  /* 0x0000000000007918 */ /* 0x000fc40000000000 */
[----:B------:R0:W1:Y:S02]  /*2750*/  DSETP.NEU.AND P0, PT, R24, 1, PT ;  /* 0x3ff000001800742a */ /* 0x0000640003f0d000 */
[----:B0-----:R-:W-:Y:S02]  /*2760*/  FSEL R24, R2, RZ, P1 ;  /* 0x000000ff02187208 */ /* 0x001fe40000800000 */
[----:B-1----:R-:W-:Y:S02]  /*2770*/  FSEL R5, R5, 1.875, P0 ;  /* 0x3ff0000005057808 */ /* 0x002fe40000000000 */
[----:B------:R-:W-:-:S15]  /*2780*/  FSEL R24, R24, RZ, P0 ;  /* 0x000000ff18187208 */ /* 0x000fde0000000000 */
[----:B------:R-:W-:-:S15]  /*2790*/  NOP ;  /* 0x0000000000007918 */ /* 0x000fde0000000000 */
[----:B------:R-:W-:-:S15]  /*27a0*/  NOP ;  /* 0x0000000000007918 */ /* 0x000fde0000000000 */
[----:B------:R-:W-:-:S13]  /*27b0*/  NOP ;  /* 0x0000000000007918 */ /* 0x000fda0000000000 */
        /* <DEDUP_REMOVED lines=10> */
.L_x_4824:
        /* <DEDUP_REMOVED lines=18> */
.L_x_4823:
[----:B------:R-:W-:Y:S01]  /*2980*/  ISETP.GE.AND P0, PT, R7, RZ, PT ;  /* 0x000000ff0700720c */ /* 0x000fe20003f06270 */
[----:B------:R-:W0:Y:S01]  /*2990*/  DSETP.NEU.AND P2, PT, |R6|, 0.5, !P2 ;  /* 0x3fe000000600742a */ /* 0x000e22000574d200 */
[----:B------:R-:W-:Y:S01]  /*29a0*/  IMAD.MOV.U32 R2, RZ, RZ, RZ ;  /* 0x000000ffff027224 */ /* 0x000fe200078e00ff */
[----:B0-----:R-:W-:-:S10]  /*29b0*/  SEL R3, R27, RZ, P2 ;  /* 0x000000ff1b037207 */ /* 0x001fd40001000000 */
[----:B------:R-:W-:-:S07]  /*29c0*/  @!P0 LOP3.LUT R3, R3, 0x7ff00000, RZ, 0xfc, !PT ;  /* 0x7ff0000003038812 */ /* 0x000fce00078efcff */
.L_x_4825:
[----:B------:R-:W-:Y:S05]  /*29d0*/  BSYNC.RECONVERGENT B0 ;  /* 0x0000000000007941 */ /* 0x000fea0003800200 */
.L_x_4822:
        /* <DEDUP_REMOVED lines=26> */
.L_x_4829:
        /* <DEDUP_REMOVED lines=11> */
.L_x_4828:
[----:B------:R0:W1:Y:S02]  /*2c30*/  DADD R2, R26, R6 ;  /* 0x000000001a027229 */ /* 0x0000640000000006 */
.L_x_4827:
[----:B------:R-:W-:Y:S05]  /*2c40*/  BSYNC.RECONVERGENT B0 ;  /* 0x0000000000007941 */ /* 0x000fea0003800200 */
.L_x_4826:
[----:B------:R-:W2:Y:S01]  /*2c50*/  DMUL R20, R20, UR14 ;  /* 0x0000000e14147c28 */ /* 0x000ea20008000000 */
[----:B------:R-:W-:Y:S01]  /*2c60*/  BSSY.RECONVERGENT B0, `(.L_x_4830) ;  /* 0x0000038000007945 */ /* 0x000fe20003800200 */
[----:B--2---:R-:W-:-:S04]  /*2c70*/  SHF.R.U32.HI R0, RZ, 0x14, R21 ;  /* 0x00000014ff007819 */ /* 0x004fc80000011615 */
[----:B------:R-:W-:-:S15]  /*2c80*/  LOP3.LUT R0, R0, 0x7ff, RZ, 0xc0, !PT ;  /* 0x000007ff00007812 */ /* 0x000fde00078ec0ff */
[----:B------:R-:W-:-:S15]  /*2c90*/  NOP ;  /* 0x0000000000007918 */ /* 0x000fde0000000000 */
[----:B------:R-:W-:-:S15]  /*2ca0*/  NOP ;  /* 0x0000000000007918 */ /* 0x000fde0000000000 */
[----:B------:R-:W-:-:S13]  /*2cb0*/  NOP ;  /* 0x0000000000007918 */ /* 0x000fda0000000000 */
[----:B------:R0:W1:Y:S02]  /*2cc0*/  DSETP.NEU.AND P1, PT, R6, RZ, PT ;  /* 0x000000ff0600722a */ /* 0x0000640003f2d000 */
[----:B0-----:R-:W-:Y:S01]  /*2cd0*/  VIADD R7, R0, 0xfffffc0c ;  /* 0xfffffc0c00077836 */ /* 0x001fe20000000000 */
[----:B-1----:R-:W-:-:S04]  /*2ce0*/  FSEL R6, R2, RZ, P1 ;  /* 0x000000ff02067208 */ /* 0x002fc80000800000 */
[CC--:B------:R-:W-:Y:S02]  /*2cf0*/  SHF.L.U32 R0, R20.reuse, R7.reuse, RZ ;  /* 0x0000000714007219 */ /* 0x0c0fe400000006ff */
[----:B------:R-:W-:Y:S02]  /*2d00*/  SHF.L.U64.HI R7, R20, R7, R21 ;  /* 0x0000000714077219 */ /* 0x000fe40000010215 */
[----:B------:R-:W-:-:S04]  /*2d10*/  ISETP.NE.U32.AND P2, PT, R0, RZ, PT ;  /* 0x000000ff0000720c */ /* 0x000fc80003f45070 */
[----:B------:R-:W-:Y:S02]  /*2d20*/  ISETP.NE.AND.EX P2, PT, R7, -0x80000000, PT, P2 ;  /* 0x800000000700780c */ /* 0x000fe40003f45320 */
[----:B------:R-:W-:-:S15]  /*2d30*/  FSEL R7, R3, 1.875, P1 ;  /* 0x3ff0000003077808 */ /* 0x000fde0000800000 */
[----:B------:R-:W-:-:S15]  /*2d40*/  NOP ;  /* 0x0000000000007918 */ /* 0x000fde0000000000 */
[----:B------:R-:W-:-:S15]  /*2d50*/  NOP ;  /* 0x0000000000007918 */ /* 0x000fde0000000000 */
[----:B------:R-:W-:-:S02]  /*2d60*/  NOP ;  /* 0x0000000000007918 */ /* 0x000fc40000000000 */
        /* <DEDUP_REMOVED lines=16> */
.L_x_4832:
        /* <DEDUP_REMOVED lines=18> */
.L_x_4831:
[----:B------:R-:W-:Y:S01]  /*2f90*/  ISETP.GE.AND P0, PT, R21, RZ, PT ;  /* 0x000000ff1500720c */ /* 0x000fe20003f06270 */
[----:B------:R-:W0:Y:S01]  /*2fa0*/  DSETP.NEU.AND P2, PT, |R20|, 0.5, !P2 ;  /* 0x3fe000001400742a */ /* 0x000e22000574d200 */
[----:B------:R-:W-:Y:S01]  /*2fb0*/  IMAD.MOV.U32 R2, RZ, RZ, RZ ;  /* 0x000000ffff027224 */ /* 0x000fe200078e00ff */
[----:B0-----:R-:W-:-:S10]  /*2fc0*/  SEL R3, R29, RZ, P2 ;  /* 0x000000ff1d037207 */ /* 0x001fd40001000000 */
[----:B------:R-:W-:-:S07]  /*2fd0*/  @!P0 LOP3.LUT R3, R3, 0x7ff00000, RZ, 0xfc, !PT ;  /* 0x7ff0000003038812 */ /* 0x000fce00078efcff */
.L_x_4833:
[----:B------:R-:W-:Y:S05]  /*2fe0*/  BSYNC.RECONVERGENT B0 ;  /* 0x0000000000007941 */ /* 0x000fea0003800200 */
.L_x_4830:
        /* <DEDUP_REMOVED lines=26> */
.L_x_4837:
        /* <DEDUP_REMOVED lines=11> */
.L_x_4836:
[----:B------:R0:W1:Y:S02]  /*3240*/  DADD R2, R28, R20 ;  /* 0x000000001c027229 */ /* 0x0000640000000014 */
.L_x_4835:
[----:B------:R-:W-:Y:S05]  /*3250*/  BSYNC.RECONVERGENT B0 ;  /* 0x0000000000007941 */ /* 0x000fea0003800200 */
.L_x_4834:
        /* <DEDUP_REMOVED lines=33> */
.L_x_4840:
        /* <DEDUP_REMOVED lines=18> */
.L_x_4839:
[----:B------:R-:W-:Y:S01]  /*3590*/  ISETP.GE.AND P0, PT, R23, RZ, PT ;  /* 0x000000ff1700720c */ /* 0x000fe20003f06270 */
[----:B------:R-:W0:Y:S01]  /*35a0*/  DSETP.NEU.AND P2, PT, |R22|, 0.5, !P2 ;  /* 0x3fe000001600742a */ /* 0x000e22000574d200 */
[----:B------:R-:W-:Y:S01]  /*35b0*/  IMAD.MOV.U32 R2, RZ, RZ, RZ ;  /* 0x000000ffff027224 */ /* 0x000fe200078e00ff */
[----:B0-----:R-:W-:-:S10]  /*35c0*/  SEL R3, R31, RZ, P2 ;  /* 0x000000ff1f037207 */ /* 0x001fd40001000000 */
[----:B------:R-:W-:-:S07]  /*35d0*/  @!P0 LOP3.LUT R3, R3, 0x7ff00000, RZ, 0xfc, !PT ;  /* 0x7ff0000003038812 */ /* 0x000fce00078efcff */
.L_x_4841:
[----:B------:R-:W-:Y:S05]  /*35e0*/  BSYNC.RECONVERGENT B0 ;  /* 0x0000000000007941 */ /* 0x000fea0003800200 */
.L_x_4838:
        /* <DEDUP_REMOVED lines=26> */
.L_x_4845:
        /* <DEDUP_REMOVED lines=11> */
.L_x_4844:
[----:B------:R0:W1:Y:S02]  /*3840*/  DADD R2, R30, R22 ;  /* 0x000000001e027229 */ /* 0x0000640000000016 */
.L_x_4843:
[----:B------:R-:W-:Y:S05]  /*3850*/  BSYNC.RECONVERGENT B0 ;  /* 0x0000000000007941 */ /* 0x000fea0003800200 */
.L_x_4842:
[----:B------:R-:W0:Y:S01]  /*3860*/  DSETP.NEU.AND P1, PT, R22, RZ, PT ;  /* 0x000000ff1600722a */ /* 0x000e220003f2d000 */
[----:B------:R-:W-:Y:S01]  /*3870*/  LEA R8, P2, R39, UR6, 0x5 ;  /* 0x0000000627087c11 */ /* 0x000fe2000f8428ff */
[----:B------:R-:W-:Y:S01]  /*3880*/  IMAD.MOV.U32 R4, RZ, RZ, R24 ;  /* 0x000000ffff047224 */ /* 0x000fe200078e0018 */
[----:B01----:R-:W-:Y:S02]  /*3890*/  FSEL R22, R2, RZ, P1 ;  /* 0x000000ff02167208 */ /* 0x003fe40000800000 */
[----:B------:R-:W-:Y:S02]  /*38a0*/  FSEL R23, R3, 1.875, P1 ;  /* 0x3ff0000003177808 */ /* 0x000fe40000800000 */
[----:B------:R-:W-:-:S15]  /*38b0*/  LEA.HI.X R9, R39, UR7, R38, 0x5, P2 ;  /* 0x0000000727097c11 */ /* 0x000fde00090f2c26 */
[----:B------:R-:W-:-:S15]  /*38c0*/  NOP ;  /* 0x0000000000007918 */ /* 0x000fde0000000000 */
[----:B------:R-:W-:-:S15]  /*38d0*/  NOP ;  /* 0x0000000000007918 */ /* 0x000fde0000000000 */
[----:B------:R-:W-:-:S12]  /*38e0*/  NOP ;  /* 0x0000000000007918 */ /* 0x000fd80000000000 */
[----:B------:R-:W0:Y:S02]  /*38f0*/  DSETP.NEU.AND P0, PT, R30, 1, PT ;  /* 0x3ff000001e00742a */ /* 0x000e240003f0d000 */
[----:B0-----:R-:W-:Y:S02]  /*3900*/  FSEL R22, R22, RZ, P0 ;  /* 0x000000ff16167208 */ /* 0x001fe40000000000 */
[----:B------:R-:W-:Y:S02]  /*3910*/  FSEL R23, R23, 1.875, P0 ;  /* 0x3ff0000017177808 */ /* 0x000fe40000000000 */
[----:B------:R-:W-:-:S03]  /*3920*/  IADD3 R39, P0, PT, R39, UR5, RZ ;  /* 0x0000000527277c10 */ /* 0x000fc6000ff1e0ff */
[----:B------:R2:W-:Y:S02]  /*3930*/  STG.E.ENL2.256 desc[UR16][R8.64], R4, R20 ;  /* 0xf80000040814797f */ /* 0x0005e4000f121810 */
[C---:B------:R-:W-:Y:S02]  /*3940*/  IMAD.SHL.U32 R0, R39.reuse, 0x4, RZ ;  /* 0x0000000427007824 */ /* 0x040fe400078e00ff */
[----:B------:R-:W-:Y:S01]  /*3950*/  IMAD.X R38, RZ, RZ, R38, P0 ;  /* 0x000000ffff267224 */ /* 0x000fe200000e0626 */
[C---:B------:R-:W-:Y:S02]  /*3960*/  LOP3.LUT P0, RZ, R39.reuse, 0xffffc000, RZ, 0xc0, !PT ;  /* 0xffffc00027ff7812 */ /* 0x040fe4000780c0ff */
[----:B------:R-:W-:Y:S02]  /*3970*/  ISETP.LT.U32.AND P1, PT, R0, UR12, PT ;  /* 0x0000000c00007c0c */ /* 0x000fe4000bf21070 */
[----:B------:R-:W-:Y:S02]  /*3980*/  SHF.L.U64.HI R0, R39, 0x2, R38 ;  /* 0x0000000227007819 */ /* 0x000fe40000010226 */
[----:B------:R-:W-:-:S02]  /*3990*/  LOP3.LUT P0, RZ, R38, 0x3fffffff, RZ, 0xc0, P0 ;  /* 0x3fffffff26ff7812 */ /* 0x000fc4000000c0ff */
[----:B------:R-:W-:-:S13]  /*39a0*/  ISETP.LT.AND.EX P1, PT, R0, UR4, PT, P1 ;  /* 0x0000000400007c0c */ /* 0x000fda000bf21310 */
[----:B--2---:R-:W-:Y:S05]  /*39b0*/  @!P0 BRA P1, `(.L_x_4846) ;  /* 0xffffffe400988947 */ /* 0x004fea000083ffff */
[----:B------:R-:W-:Y:S05]  /*39c0*/  EXIT ;  /* 0x000000000000794d */ /* 0x000fea0003800000 */
        .type           $_ZN2at6native55_GLOBAL__N__de093ff9_22_ForeachBinaryOpList_cu_a911ec4325multi_tensor_apply_kernelINS1_18TensorListMetadataILi3EEENS1_24BinaryOpListAlphaFunctorIdLi3ELi2ELi2EEEJNS1_13power_functorIdEEdEEEvT_T0_DpT1_$__internal_accurate_pow,@function
        .size           $_ZN2at6native55_GLOBAL__N__de093ff9_22_ForeachBinaryOpList_cu_a911ec4325multi_tensor_apply_kernelINS1_18TensorListMetadataILi3EEENS1_24BinaryOpListAlphaFunctorIdLi3ELi2ELi2EEEJNS1_13power_functorIdEEdEEEvT_T0_DpT1_$__internal_accurate_pow,(.L_x_7851 - $_ZN2at6native55_GLOBAL__N__de093ff9_22_ForeachBinaryOpList_cu_a911ec4325multi_tensor_apply_kernelINS1_18TensorListMetadataILi3EEENS1_24BinaryOpListAlphaFunctorIdLi3ELi2ELi2EEEJNS1_13power_functorIdEEdEEEvT_T0_DpT1_$__internal_accurate_pow)
$_ZN2at6native55_GLOBAL__N__de093ff9_22_ForeachBinaryOpList_cu_a911ec4325multi_tensor_apply_kernelINS1_18TensorListMetadataILi3EEENS1_24BinaryOpListAlphaFunctorIdLi3ELi2ELi2EEEJNS1_13power_functorIdEEdEEEvT_T0_DpT1_$__internal_accurate_pow:
[----:B------:R-:W-:Y:S01]  /*39d0*/  ISETP.GT.U32.AND P0, PT, R17, 0xfffff, PT ;  /* 0x000fffff1100780c */ /* 0x000fe20003f04070 */
[----:B------:R-:W-:Y:S01]  /*39e0*/  IMAD.MOV.U32 R4, RZ, RZ, R17 ;  /* 0x000000ffff047224 */ /* 0x000fe200078e0011 */
[----:B------:R-:W-:Y:S01]  /*39f0*/  UMOV UR20, 0x7d2cafe2 ;  /* 0x7d2cafe200147882 */ /* 0x000fe20000000000 */
[----:B------:R-:W-:Y:S01]  /*3a00*/  UMOV UR21, 0x3eb0f5ff ;  /* 0x3eb0f5ff00157882 */ /* 0x000fe20000000000 */
[----:B------:R-:W-:Y:S01]  /*3a10*/  UMOV UR22, 0x3b39803f ;  /* 0x3b39803f00167882 */ /* 0x000fe20000000000 */
[----:B------:R-:W-:-:S08]  /*3a20*/  UMOV UR23, 0x3c7abc9e ;  /* 0x3c7abc9e00177882 */ /* 0x000fd00000000000 */
[----:B------:R-:W0:Y:S02]  /*3a30*/  @!P0 DMUL R12, R16, 1.80143985094819840000e+16 ;  /* 0x43500000100c8828 */ /* 0x000e240000000000 */
[----:B0-----:R-:W-:Y:S02]  /*3a40*/  @!P0 IMAD.MOV.U32 R4, RZ, RZ, R13 ;  /* 0x000000ffff048224 */ /* 0x001fe400078e000d */
[----:B------:R-:W-:-:S03]  /*3a50*/  @!P0 IMAD.MOV.U32 R16, RZ, RZ, R12 ;  /* 0x000000ffff108224 */ /* 0x000fc600078e000c */
[----:B------:R-:W-:Y:S01]  /*3a60*/  LOP3.LUT R9, R4, 0x800fffff, RZ, 0xc0, !PT ;  /* 0x800fffff04097812 */ /* 0x000fe200078ec0ff */
[----:B------:R-:W-:-:S03]  /*3a70*/  IMAD.MOV.U32 R8, RZ, RZ, R16 ;  /* 0x000000ffff087224 */ /* 0x000fc600078e0010 */
[----:B------:R-:W-:-:S04]  /*3a80*/  LOP3.LUT R9, R9, 0x3ff00000, RZ, 0xfc, !PT ;  /* 0x3ff0000009097812 */ /* 0x000fc800078efcff */
[----:B------:R-:W-:-:S13]  /*3a90*/  ISETP.GE.U32.AND P1, PT, R9, 0x3ff6a09f, PT ;  /* 0x3ff6a09f0900780c */ /* 0x000fda0003f26070 */
[----:B------:R-:W-:-:S04]  /*3aa0*/  @P1 VIADD R4, R9, 0xfff00000 ;  /* 0xfff0000009041836 */ /* 0x000fc80000000000 */
[----:B------:R-:W-:Y:S01]  /*3ab0*/  @P1 IMAD.MOV.U32 R9, RZ, RZ, R4 ;  /* 0x000000ffff091224 */ /* 0x000fe200078e0004 */
[----:B------:R-:W-:Y:S02]  /*3ac0*/  SHF.R.U32.HI R4, RZ, 0x14, R17 ;  /* 0x00000014ff047819 */ /* 0x000fe40000011611 */
[----:B------:R-:W-:-:S15]  /*3ad0*/  @!P0 LEA.HI R4, R13, 0xffffffca, RZ, 0xc ;  /* 0xffffffca0d048811 */ /* 0x000fde00078f60ff */
[----:B------:R-:W-:-:S14]  /*3ae0*/  NOP ;  /* 0x0000000000007918 */ /* 0x000fdc0000000000 */
[----:B------:R-:W0:-:S15]  /*3af0*/  DADD R34, R8, 1 ;  /* 0x3ff0000008227429 */ /* 0x000e1e0000000000 */
[----:B------:R-:W-:-:S15]  /*3b00*/  NOP ;  /* 0x0000000000007918 */ /* 0x000fde0000000000 */
[----:B------:R-:W-:-:S15]  /*3b10*/  NOP ;  /* 0x0000000000007918 */ /* 0x000fde0000000000 */
[----:B------:R-:W-:-:S15]  /*3b20*/  NOP ;  /* 0x0000000000007918 */ /* 0x000fde0000000000 */
[----:B------:R-:W-:-:S04]  /*3b30*/  NOP ;  /* 0x0000000000007918 */ /* 0x000fc80000000000 */
[----:B------:R0:W-:Y:S02]  /*3b40*/  DADD R18, R8, -1 ;  /* 0xbff0000008127429 */ /* 0x0001e40000000000 */
[----:B0-----:R-:W0:Y:S01]  /*3b50*/  MUFU.RCP64H R9, R35 ;  /* 0x0000002300097308 */ /* 0x001e220000001800 */
[----:B------:R-:W-:-:S15]  /*3b60*/  IMAD.MOV.U32 R8, RZ, RZ, RZ ;  /* 0x000000ffff087224 */ /* 0x000fde00078e00ff */
[----:B------:R-:W-:-:S15]  /*3b70*/  NOP ;  /* 0x0000000000007918 */ /* 0x000fde0000000000 */
[----:B------:R-:W-:-:S15]  /*3b80*/  NOP ;  /* 0x0000000000007918 */ /* 0x000fde0000000000 */
[----:B------:R-:W-:-:S15]  /*3b90*/  NOP ;  /* 0x0000000000007918 */ /* 0x000fde0000000000 */
[----:B------:R-:W-:-:S01]  /*3ba0*/  NOP ;  /* 0x0000000000007918 */ /* 0x000fc20000000000 */
        /* <DEDUP_REMOVED lines=40> */
[----:B0-----:R0:W1:Y:S02]  /*3e30*/  DMUL R10, R14, R10 ;  /* 0x0000000a0e0a7228 */ /* 0x0010640000000000 */
[----:B0-----:R-:W-:Y:S02]  /*3e40*/  IMAD.MOV.U32 R14, RZ, RZ, 0x41ad3b5a ;  /* 0x41ad3b5aff0e7424 */ /* 0x001fe400078e00ff */
[----:B------:R-:W-:Y:S02]  /*3e50*/  IMAD.MOV.U32 R15, RZ, RZ, 0x3ed0f5d2 ;  /* 0x3ed0f5d2ff0f7424 */ /* 0x000fe400078e00ff */
[----:B-1----:R-:W-:Y:S02]  /*3e60*/  VIADD R13, R11, 0x100000 ;  /* 0x001000000b0d7836 */ /* 0x002fe40000000000 */
[----:B------:R-:W-:-:S15]  /*3e70*/  IMAD.MOV.U32 R12, RZ, RZ, R10 ;  /* 0x000000ffff0c7224 */ /* 0x000fde00078e000a */
        /* <DEDUP_REMOVED lines=55> */
[----:B0-----:R-:W0:Y:S01]  /*41f0*/  DADD R16, -R14, UR20 ;  /* 0x000000140e107e29 */ /* 0x001e220008000100 */
[----:B------:R-:W-:Y:S01]  /*4200*/  UMOV UR20, 0xb9e7b0 ;  /* 0x00b9e7b000147882 */ /* 0x000fe20000000000 */
[----:B------:R-:W-:-:S15]  /*4210*/  UMOV UR21, 0x3c46a4cb ;  /* 0x3c46a4cb00157882 */ /* 0x000fde0000000000 */
[----:B------:R-:W-:-:S15]  /*4220*/  NOP ;  /* 0x0000000000007918 */ /* 0x000fde0000000000 */
[----:B------:R-:W-:-:S15]  /*4230*/  NOP ;  /* 0x0000000000007918 */ /* 0x000fde0000000000 */
[----:B------:R-:W-:-:S15]  /*4240*/  NOP ;  /* 0x0000000000007918 */ /* 0x000fde0000000000 */
[----:B------:R-:W-:-:S02]  /*4250*/  NOP ;  /* 0x0000000000007918 */ /* 0x000fc40000000000 */
[----:B0-----:R-:W-:-:S15]  /*4260*/  DFMA R16, R32, R18, R16 ;  /* 0x000000122010722b */ /* 0x001fde0000000010 */
        /* <DEDUP_REMOVED lines=9> */
[----:B0-----:R-:W0:-:S15]  /*4300*/  DFMA R32, R8, R8, -R18 ;  /* 0x000000080820722b */ /* 0x001e1e0000000812 */
        /* <DEDUP_REMOVED lines=24> */
[----:B------:R-:W0:Y:S01]  /*4490*/  DADD R18, R16, -UR20 ;  /* 0x8000001410127e29 */ /* 0x000e220008000000 */
[----:B------:R-:W-:Y:S01]  /*44a0*/  UMOV UR20, 0x80000000 ;  /* 0x8000000000147882 */ /* 0x000fe20000000000 */
[----:B------:R-:W-:-:S15]  /*44b0*/  UMOV UR21, 0x43300000 ;  /* 0x4330000000157882 */ /* 0x000fde0000000000 */
[----:B------:R-:W-:-:S15]  /*44c0*/  NOP ;  /* 0x0000000000007918 */ /* 0x000fde0000000000 */
[----:B------:R-:W-:-:S15]  /*44d0*/  NOP ;  /* 0x0000000000007918 */ /* 0x000fde0000000000 */
[----:B------:R-:W-:-:S15]  /*44e0*/  NOP ;  /* 0x0000000000007918 */ /* 0x000fde0000000000 */
[----:B------:R-:W-:-:S02]  /*44f0*/  NOP ;  /* 0x0000000000007918 */ /* 0x000fc40000000000 */
[----:B0-----:R-:W0:-:S15]  /*4500*/  DADD R16, R14, R18 ;  /* 0x000000000e107229 */ /* 0x001e1e0000000012 */
        /* <DEDUP_REMOVED lines=9> */
[----:B0-----:R-:W-:-:S15]  /*45a0*/  DADD R14, R18, R14 ;  /* 0x00000000120e7229 */ /* 0x001fde000000000e */
[----:B------:R-:W-:-:S15]  /*45b0*/  NOP ;  /* 0x0000000000007918 */ /* 0x000fde0000000000 */
[----:B------:R-:W-:-:S15]  /*45c0*/  NOP ;  /* 0x0000000000007918 */ /* 0x000fde0000000000 */
[----:B------:R-:W-:-:S15]  /*45d0*/  NOP ;  /* 0x0000000000007918 */ /* 0x000fde0000000000 */
[----:B------:R-:W-:-:S04]  /*45e0*/  NOP ;  /* 0x0000000000007918 */ /* 0x000fc80000000000 */
[----:B------:R-:W-:-:S15]  /*45f0*/  DFMA R32, R8, R32, R34 ;  /* 0x000000200820722b */ /* 0x000fde0000000022 */
        /* <DEDUP_REMOVED lines=44> */
[----:B0-----:R0:W-:Y:S02]  /*48c0*/  DADD R16, R16, R8 ;  /* 0x0000000010107229 */ /* 0x0011e40000000008 */
[C---:B0-----:R-:W-:Y:S02]  /*48d0*/  VIADD R8, R4.reuse, 0xfffffc01 ;  /* 0xfffffc0104087836 */ /* 0x041fe40000000000 */
[----:B------:R-:W-:Y:S02]  /*48e0*/  @P1 VIADD R8, R4, 0xfffffc02 ;  /* 0xfffffc0204081836 */ /* 0x000fe40000000000 */
[----:B------:R-:W-:-:S03]  /*48f0*/  IMAD.MOV.U32 R9, RZ, RZ, 0x43300000 ;  /* 0x43300000ff097424 */ /* 0x000fc600078e00ff */
[----:B------:R-:W-:-:S15]  /*4900*/  LOP3.LUT R8, R8, 0x80000000, RZ, 0x3c, !PT ;  /* 0x8000000008087812 */ /* 0x000fde00078e3cff */
[----:B------:R-:W-:-:S15]  /*4910*/  NOP ;  /* 0x0000000000007918 */ /* 0x000fde0000000000 */
[----:B------:R-:W-:-:S15]  /*4920*/  NOP ;  /* 0x0000000000007918 */ /* 0x000fde0000000000 */
[----:B------:R-:W-:-:S10]  /*4930*/  NOP ;  /* 0x0000000000007918 */ /* 0x000fd40000000000 */
[----:B------:R-:W0:-:S15]  /*4940*/  DADD R14, R14, R18 ;  /* 0x000000000e0e7229 */ /* 0x000e1e0000000012 */
        /* <DEDUP_REMOVED lines=9> */
[----:B------:R-:W-:Y:S01]  /*49e0*/  DADD R8, R8, -UR20 ;  /* 0x8000001408087e29 */ /* 0x000fe20008000000 */
        /* <DEDUP_REMOVED lines=21> */
[----:B------:R-:W1:-:S15]  /*4b40*/  DFMA R14, R8, UR20, R10 ;  /* 0x00000014080e7c2b */ /* 0x000e5e000800000a */
        /* <DEDUP_REMOVED lines=9> */
[----:B-1----:R-:W0:-:S15]  /*4be0*/  DFMA R12, R8, -UR20, R14 ;  /* 0x80000014080c7c2b */ /* 0x002e1e000800000e */
[----:B------:R-:W-:-:S15]  /*4bf0*/  NOP ;  /* 0x0000000000007918 */ /* 0x000fde0000000000 */
[----:B------:R-:W-:-:S15]  /*4c00*/  NOP ;  /* 0x0000000000007918 */ /* 0x000fde0000000000 */
[----:B------:R-:W-:-:S15]  /*4c10*/  NOP ;  /* 0x0000000000007918 */ /* 0x000fde0000000000 */
[----:B------:R-:W-:-:S04]  /*4c20*/  NOP ;  /* 0x0000000000007918 */ /* 0x000fc80000000000 */
[----:B0-----:R-:W0:-:S15]  /*4c30*/  DADD R12, -R10, R12 ;  /* 0x000000000a0c7229 */ /* 0x001e1e000000010c */
        /* <DEDUP_REMOVED lines=19> */
[----:B0-----:R0:W1:Y:S02]  /*4d70*/  DADD R8, R14, -R10 ;  /* 0x000000000e087229 */ /* 0x001064000000080a */
[----:B0-----:R-:W-:Y:S02]  /*4d80*/  IMAD.MOV.U32 R15, RZ, RZ, R3 ;  /* 0x000000ffff0f7224 */ /* 0x001fe400078e0003 */
[----:B------:R-:W-:Y:S02]  /*4d90*/  IMAD.MOV.U32 R14, RZ, RZ, R2 ;  /* 0x000000ffff0e7224 */ /* 0x000fe400078e0002 */
[C---:B------:R-:W-:Y:S01]  /*4da0*/  IMAD.SHL.U32 R2, R15.reuse, 0x2, RZ ;  /* 0x000000020f027824 */ /* 0x040fe200078e00ff */
[----:B------:R-:W-:-:S04]  /*4db0*/  LOP3.LUT R3, R15, 0xff0fffff, RZ, 0xc0, !PT ;  /* 0xff0fffff0f037812 */ /* 0x000fc800078ec0ff */
[----:B------:R-:W-:Y:S01]  /*4dc0*/  ISETP.GT.U32.AND P0, PT, R2, -0x2000001, PT ;  /* 0xfdffffff0200780c */ /* 0x000fe20003f04070 */
[----:B------:R-:W-:-:S03]  /*4dd0*/  IMAD.MOV.U32 R2, RZ, RZ, R14 ;  /* 0x000000ffff027224 */ /* 0x000fc600078e000e */
[----:B------:R-:W-:-:S15]  /*4de0*/  SEL R3, R3, R15, P0 ;  /* 0x0000000f03037207 */ /* 0x000fde0000000000 */
        /* <DEDUP_REMOVED lines=8> */
[----:B-1----:R-:W-:-:S15]  /*4e70*/  DADD R8, R12, R8 ;  /* 0x000000000c087229 */ /* 0x002fde0000000008 */
        /* <DEDUP_REMOVED lines=14> */
[----:B0-----:R-:W0:Y:S02]  /*4f60*/  DADD R2, R14, R10 ;  /* 0x000000000e027229 */ /* 0x001e24000000000a */
[----:B0-----:R-:W-:-:S15]  /*4f70*/  FSETP.GEU.FTZ.AND P0, PT, |R3|, 4.1917929649353027344, PT ;  /* 0x4086232b0300780b */ /* 0x001fde0003f1e200 */
[----:B------:R-:W-:-:S15]  /*4f80*/  NOP ;  /* 0x0000000000007918 */ /* 0x000fde0000000000 */
[----:B------:R-:W-:-:S15]  /*4f90*/  NOP ;  /* 0x0000000000007918 */ /* 0x000fde0000000000 */
[----:B------:R-:W-:-:S15]  /*4fa0*/  NOP ;  /* 0x0000000000007918 */ /* 0x000fde0000000000 */
[----:B------:R-:W-:-:S02]  /*4fb0*/  NOP ;  /* 0x0000000000007918 */ /* 0x000fc40000000000 */
[----:B------:R0:W1:Y:S02]  /*4fc0*/  DADD R8, R14, -R2 ;  /* 0x000000000e087229 */ /* 0x0000640000000802 */
[----:B0-----:R-:W-:Y:S02]  /*4fd0*/  IMAD.MOV.U32 R14, RZ, RZ, 0x652b82fe ;  /* 0x652b82feff0e7424 */ /* 0x001fe400078e00ff */
[----:B------:R-:W-:-:S15]  /*4fe0*/  IMAD.MOV.U32 R15, RZ, RZ, 0x3ff71547 ;  /* 0x3ff71547ff0f7424 */ /* 0x000fde00078e00ff */
[----:B------:R-:W-:-:S15]  /*4ff0*/  NOP ;  /* 0x0000000000007918 */ /* 0x000fde0000000000 */
[----:B------:R-:W-:-:S15]  /*5000*/  NOP ;  /* 0x0000000000007918 */ /* 0x000fde0000000000 */
[----:B------:R-:W-:-:S15]  /*5010*/  NOP ;  /* 0x0000000000007918 */ /* 0x000fde0000000000 */
[----:B------:R-:W0:-:S15]  /*5020*/  DFMA R14, R2, R14, 6.75539944105574400000e+15 ;  /* 0x43380000020e742b */ /* 0x000e1e000000000e */
        /* <DEDUP_REMOVED lines=105> */
[----:B------:R0:W1:Y:S02]  /*56c0*/  DADD R12, R2, +INF ;  /* 0x7ff00000020c7429 */ /* 0x0000640000000000 */
[----:B0-----:R-:W-:Y:S02]  /*56d0*/  @!P1 LEA.HI R2, R14, R14, RZ, 0x1 ;  /* 0x0000000e0e029211 */ /* 0x001fe400078f08ff */
[----:B-1----:R-:W-:Y:S02]  /*56e0*/  FSEL R12, R12, RZ, P0 ;  /* 0x000000ff0c0c7208 */ /* 0x002fe40000000000 */
[----:B------:R-:W-:Y:S02]  /*56f0*/  @!P1 SHF.R.S32.HI R2, RZ, 0x1, R2 ;  /* 0x00000001ff029819 */ /* 0x000fe40000011402 */
[----:B------:R-:W-:-:S03]  /*5700*/  FSEL R13, R13, RZ, P0 ;  /* 0x000000ff0d0d7208 */ /* 0x000fc60000000000 */
[----:B------:R-:W-:Y:S02]  /*5710*/  @!P1 IMAD.IADD R3, R14, 0x1, -R2 ;  /* 0x000000010e039824 */ /* 0x000fe400078e0a02 */
[----:B------:R-:W-:Y:S02]  /*5720*/  @!P1 IMAD R9, R2, 0x100000, R9 ;  /* 0x0010000002099824 */ /* 0x000fe400078e0209 */
[----:B------:R-:W-:Y:S01]  /*5730*/  @!P1 IMAD.MOV.U32 R2, RZ, RZ, RZ ;  /* 0x000000ffff029224 */ /* 0x000fe200078e00ff */
[----:B------:R-:W-:-:S15]  /*5740*/  @!P1 LEA R3, R3, 0x3ff00000, 0x14 ;  /* 0x3ff0000003039811 */ /* 0x000fde00078ea0ff */
[----:B------:R-:W-:-:S15]  /*5750*/  NOP ;  /* 0x0000000000007918 */ /* 0x000fde0000000000 */
[----:B------:R-:W-:-:S15]  /*5760*/  NOP ;  /* 0x0000000000007918 */ /* 0x000fde0000000000 */
[----:B------:R-:W-:-:S03]  /*5770*/  NOP ;  /* 0x0000000000007918 */ /* 0x000fc60000000000 */
[----:B------:R0:W1:Y:S02]  /*5780*/  @!P1 DMUL R12, R8, R2 ;  /* 0x00000002080c9228 */ /* 0x0000640000000000 */
.L_x_4847:
[----:B0-----:R-:W-:Y:S01]  /*5790*/  IMAD.MOV.U32 R8, RZ, RZ, R0 ;  /* 0x000000ffff087224 */ /* 0x001fe200078e0000 */
[----:B-1----:R-:W-:Y:S01]  /*57a0*/  DSETP.NEU.AND P0, PT, |R12|, +INF , PT ;  /* 0x7ff000000c00742a */ /* 0x002fe20003f0d200 */
[----:B------:R-:W-:-:S15]  /*57b0*/  IMAD.MOV.U32 R9, RZ, RZ, 0x0 ;  /* 0x00000000ff097424 */ /* 0x000fde00078e00ff */
[----:B------:R-:W-:-:S15]  /*57c0*/  NOP ;  /* 0x0000000000007918 */ /* 0x000fde0000000000 */
[----:B------:R-:W-:-:S15]  /*57d0*/  NOP ;  /* 0x0000000000007918 */ /* 0x000fde0000000000 */
[----:B------:R-:W-:-:S15]  /*57e0*/  NOP ;  /* 0x0000000000007918 */ /* 0x000fde0000000000 */
[----:B------:R-:W-:-:S03]  /*57f0*/  NOP ;  /* 0x0000000000007918 */ /* 0x000fc60000000000 */
[----:B------:R-:W0:Y:S02]  /*5800*/  DFMA R10, R10, R12, R12 ;  /* 0x0000000c0a0a722b */ /* 0x000e24000000000c */
[----:B0-----:R-:W-:Y:S02]  /*5810*/  FSEL R2, R12, R10, !P0 ;  /* 0x0000000a0c027208 */ /* 0x001fe40004000000 */
[----:B------:R-:W-:Y:S01]  /*5820*/  FSEL R3, R13, R11, !P0 ;  /* 0x0000000b0d037208 */ /* 0x000fe20004000000 */
[----:B------:R-:W-:Y:S06]  /*5830*/  RET.REL.NODEC R8 `(_ZN2at6native55_GLOBAL__N__de093ff9_22_ForeachBinaryOpList_cu_a911ec4325multi_tensor_apply_kernelINS1_18TensorListMetadataILi3EEENS1_24BinaryOpListAlphaFunctorIdLi3ELi2ELi2EEEJNS1_13power_functorIdEEdEEEvT_T0_DpT1_) ;  /* 0xffffffa408f07950 */ /* 0x000fec0003c3ffff */
.L_x_4848:
        /* <DEDUP_REMOVED lines=12> */
.L_x_7851:


//--------------------- .text._ZN2at6native55_GLOBAL__N__de093ff9_22_ForeachBinaryOpList_cu_a911ec4325multi_tensor_apply_kernelINS1_18TensorListMetadataILi3EEENS1_24BinaryOpListAlphaFunctorIsLi3ELi2ELi2EEEJNS1_13power_functorIsEEsEEEvT_T0_DpT1_ --------------------------
	.section	.text._ZN2at6native55_GLOBAL__N__de093ff9_22_ForeachBinaryOpList_cu_a911ec4325multi_tensor_apply_kernelINS1_18TensorListMetadataILi3EEENS1_24BinaryOpListAlphaFunctorIsLi3ELi2ELi2EEEJNS1_13power_functorIsEEsEEEvT_T0_DpT1_,"ax",@progbits
	.align	128
.text._ZN2at6native55_GLOBAL__N__de093ff9_22_ForeachBinaryOpList_cu_a911ec4325multi_tensor_apply_kernelINS1_18TensorListMetadataILi3EEENS1_24BinaryOpListAlphaFunctorIsLi3ELi2ELi2EEEJNS1_13power_functorIsEEsEEEvT_T0_DpT1_:
        .type           _ZN2at6native55_GLOBAL__N__de093ff9_22_ForeachBinaryOpList_cu_a911ec4325multi_tensor_apply_kernelINS1_18TensorListMetadataILi3EEENS1_24BinaryOpListAlphaFunctorIsLi3ELi2ELi2EEEJNS1_13power_functorIsEEsEEEvT_T0_DpT1_,@function
        .size           _ZN2at6native55_GLOBAL__N__de093ff9_22_ForeachBinaryOpList_cu_a911ec4325multi_tensor_apply_kernelINS1_18TensorListMetadataILi3EEENS1_24BinaryOpListAlphaFunctorIsLi3ELi2ELi2EEEJNS1_13power_functorIsEEsEEEvT_T0_DpT1_,(.L_x_7853 - _ZN2at6native55_GLOBAL__N__de093ff9_22_ForeachBinaryOpList_cu_a911ec4325multi_tensor_apply_kernelINS1_18TensorListMetadataILi3EEENS1_24BinaryOpListAlphaFunctorIsLi3ELi2ELi2EEEJNS1_13power_functorIsEEsEEEvT_T0_DpT1_)
        .other          _ZN2at6native55_GLOBAL__N__de093ff9_22_ForeachBinaryOpList_cu_a911ec4325multi_tensor_apply_kernelINS1_18TensorListMetadataILi3EEENS1_24BinaryOpListAlphaFunctorIsLi3ELi2ELi2EEEJNS1_13power_functorIsEEsEEEvT_T0_DpT1_,@"STO_CUDA_ENTRY STV_DEFAULT"
_ZN2at6native55_GLOBAL__N__de093ff9_22_ForeachBinaryOpList_cu_a911ec4325multi_tensor_apply_kernelINS1_18TensorListMetadataILi3EEENS1_24BinaryOpListAlphaFunctorIsLi3ELi2ELi2EEEJNS1_13power_functorIsEEsEEEvT_T0_DpT1_:
        /* <DEDUP_REMOVED lines=35> */
.L_x_4872:
[----:B0-----:R-:W-:Y:S02]  /*0230*/  IADD3 R21, P0, PT, R25, UR4, RZ ;  /* 0x0000000419157c10 */ /* 0x001fe4000ff1e0ff */
[----:B------:R-:W-:Y:S02]  /*0240*/  PRMT R26, RZ, 0x7610, R26 ;  /* 0x00007610ff1a7816 */ /* 0x000fe4000000001a */
[C---:B------:R-:W-:Y:S01]  /*0250*/  ISETP.GE.U32.AND P1, PT, R21.reuse, UR14, PT ;  /* 0x0000000e15007c0c */ /* 0x040fe2000bf26070 */
[----:B------:R-:W-:Y:S01]  /*0260*/  IMAD.X R18, RZ, RZ, UR5, P0 ;  /* 0x00000005ff127e24 */ /* 0x000fe200080e06ff */
[----:B-1----:R-:W-:Y:S02]  /*0270*/  IADD3 R19, P2, PT, R21, UR13, RZ ;  /* 0x0000000d15137c10 */ /* 0x002fe4000ff5e0ff */
[----:B--2---:R-:W-:Y:S02]  /*0280*/  PRMT R23, RZ, 0x7610, R23 ;  /* 0x00007610ff177816 */ /* 0x004fe40000000017 */
[----:B------:R-:W-:Y:S01]  /*0290*/  ISETP.GE.U32.AND.EX P1, PT, R18, UR15, PT, P1 ;  /* 0x0000000f12007c0c */ /* 0x000fe2000bf26110 */
[----:B------:R-:W-:Y:S01]  /*02a0*/  IMAD.X R14, RZ, RZ, R18, P2 ;  /* 0x000000ffff0e7224 */ /* 0x000fe200010e0612 */
[----:B------:R-:W-:-:S02]  /*02b0*/  ISETP.GE.U32.AND P0, PT, R19, UR14, PT ;  /* 0x0000000e13007c0c */ /* 0x000fc4000bf06070 */
[----:B------:R-:W-:Y:S02]  /*02c0*/  IADD3 R16, P5, PT, R19, UR13, RZ ;  /* 0x0000000d13107c10 */ /* 0x000fe4000ffbe0ff */
[----:B------:R-:W-:Y:S02]  /*02d0*/  ISETP.GE.U32.AND.EX P0, PT, R14, UR15, PT, P0 ;  /* 0x0000000f0e007c0c */ /* 0x000fe4000bf06100 */
[----:B------:R-:W-:Y:S01]  /*02e0*/  ISETP.GE.U32.AND P2, PT, R16, UR14, PT ;  /* 0x0000000e10007c0c */ /* 0x000fe2000bf46070 */
[----:B------:R-:W-:-:S04]  /*02f0*/  IMAD.X R17, RZ, RZ, R14, P5 ;  /* 0x000000ffff117224 */ /* 0x000fc800028e060e */
[C---:B------:R-:W-:Y:S02]  /*0300*/  @!P1 LEA R2, P4, R21.reuse, UR8, 0x1 ;  /* 0x0000000815029c11 */ /* 0x040fe4000f8808ff */
[C---:B------:R-:W-:Y:S02]  /*0310*/  @!P1 LEA R4, P3, R21.reuse, UR6, 0x1 ;  /* 0x0000000615049c11 */ /* 0x040fe4000f8608ff */
[C-C-:B------:R-:W-:Y:S02]  /*0320*/  @!P1 LEA.HI.X R3, R21.reuse, UR9, R18.reuse, 0x1, P4 ;  /* 0x0000000915039c11 */ /* 0x140fe4000a0f0c12 */
[----:B------:R-:W-:Y:S02]  /*0330*/  @!P1 LEA.HI.X R5, R21, UR7, R18, 0x1, P3 ;  /* 0x0000000715059c11 */ /* 0x000fe400098f0c12 */
[----:B------:R-:W-:Y:S01]  /*0340*/  IADD3 R0, P4, PT, R16, UR13, RZ ;  /* 0x0000000d10007c10 */ /* 0x000fe2000ff9e0ff */
[----:B------:R0:W2:Y:S01]  /*0350*/  @!P1 LDG.E.U16 R26, desc[UR16][R2.64] ;  /* 0x00000010021a9981 */ /* 0x0000a2000c1e1500 */
[----:B------:R-:W-:-:S03]  /*0360*/  ISETP.GE.U32.AND.EX P2, PT, R17, UR15, PT, P2 ;  /* 0x0000000f11007c0c */ /* 0x000fc6000bf46120 */
[----:B------:R1:W5:Y:S01]  /*0370*/  @!P1 LDG.E.U16 R23, desc[UR16][R4.64] ;  /* 0x0000001004179981 */ /* 0x000362000c1e1500 */
[----:B------:R-:W-:Y:S01]  /*0380*/  IMAD.X R15, RZ, RZ, R17, P4 ;  /* 0x000000ffff0f7224 */ /* 0x000fe200020e0611 */
[----:B------:R-:W-:Y:S02]  /*0390*/  ISETP.GE.U32.AND P1, PT, R0, UR14, PT ;  /* 0x0000000e00007c0c */ /* 0x000fe4000bf26070 */
[C---:B------:R-:W-:Y:S02]  /*03a0*/  @!P0 LEA R12, P3, R19.reuse, UR6, 0x1 ;  /* 0x00000006130c8c11 */ /* 0x040fe4000f8608ff */
[----:B------:R-:W-:Y:S02]  /*03b0*/  @!P0 LEA R6, P4, R19, UR8, 0x1 ;  /* 0x0000000813068c11 */ /* 0x000fe4000f8808ff */
[----:B------:R-:W-:Y:S02]  /*03c0*/  ISETP.GE.U32.AND.EX P1, PT, R15, UR15, PT, P1 ;  /* 0x0000000f0f007c0c */ /* 0x000fe4000bf26110 */
[----:B------:R-:W-:-:S02]  /*03d0*/  PRMT R22, RZ, 0x7610, R22 ;  /* 0x00007610ff167816 */ /* 0x000fc40000000016 */
[----:B------:R-:W-:Y:S02]  /*03e0*/  PRMT R20, RZ, 0x7610, R20 ;  /* 0x00007610ff147816 */ /* 0x000fe40000000014 */
[C-C-:B------:R-:W-:Y:S02]  /*03f0*/  @!P0 LEA.HI.X R13, R19.reuse, UR7, R14.reuse, 0x1, P3 ;  /* 0x00000007130d8c11 */ /* 0x140fe400098f0c0e */
[----:B------:R-:W-:Y:S02]  /*0400*/  @!P0 LEA.HI.X R7, R19, UR9, R14, 0x1, P4 ;  /* 0x0000000913078c11 */ /* 0x000fe4000a0f0c0e */
[C---:B0-----:R-:W-:Y:S01]  /*0410*/  @!P2 LEA R2, P3, R16.reuse, UR6, 0x1 ;  /* 0x000000061002ac11 */ /* 0x041fe2000f8608ff */
[----:B------:R0:W5:Y:S04]  /*0420*/  @!P0 LDG.E.U16 R22, desc[UR16][R12.64] ;  /* 0x000000100c168981 */ /* 0x000168000c1e1500 */
[----:B------:R-:W5:Y:S01]  /*0430*/  @!P0 LDG.E.U16 R20, desc[UR16][R6.64] ;  /* 0x0000001006148981 */ /* 0x000f62000c1e1500 */
[----:B-1----:R-:W-:-:S02]  /*0440*/  @!P2 LEA R4, P0, R16, UR8, 0x1 ;  /* 0x000000081004ac11 */ /* 0x002fc4000f8008ff */
[C-C-:B------:R-:W-:Y:S02]  /*0450*/  @!P2 LEA.HI.X R3, R16.reuse, UR7, R17.reuse, 0x1, P3 ;  /* 0x000000071003ac11 */ /* 0x140fe400098f0c11 */
[----:B------:R-:W-:Y:S02]  /*0460*/  @!P2 LEA.HI.X R5, R16, UR9, R17, 0x1, P0 ;  /* 0x000000091005ac11 */ /* 0x000fe400080f0c11 */
[C---:B------:R-:W-:Y:S02]  /*0470*/  @!P1 LEA R8, P3, R0.reuse, UR6, 0x1 ;  /* 0x0000000600089c11 */ /* 0x040fe4000f8608ff */
[----:B------:R-:W-:Y:S02]  /*0480*/  @!P1 LEA R10, P0, R0, UR8, 0x1 ;  /* 0x00000008000a9c11 */ /* 0x000fe4000f8008ff */
[----:B------:R-:W-:Y:S02]  /*0490*/  PRMT R28, RZ, 0x7610, R28 ;  /* 0x00007610ff1c7816 */ /* 0x000fe4000000001c */
[----:B------:R-:W-:-:S02]  /*04a0*/  PRMT R27, RZ, 0x7610, R27 ;  /* 0x00007610ff1b7816 */ /* 0x000fc4000000001b */
[----:B0-----:R-:W-:Y:S02]  /*04b0*/  PRMT R12, RZ, 0x7610, R12 ;  /* 0x00007610ff0c7816 */ /* 0x001fe4000000000c */
[C-C-:B------:R-:W-:Y:S01]  /*04c0*/  @!P1 LEA.HI.X R9, R0.reuse, UR7, R15.reuse, 0x1, P3 ;  /* 0x0000000700099c11 */ /* 0x140fe200098f0c0f */
[----:B------:R-:W5:Y:S01]  /*04d0*/  @!P2 LDG.E.U16 R28, desc[UR16][R4.64] ;  /* 0x00000010041ca981 */ /* 0x000f62000c1e1500 */
[----:B------:R-:W-:-:S03]  /*04e0*/  @!P1 LEA.HI.X R11, R0, UR9, R15, 0x1, P0 ;  /* 0x00000009000b9c11 */ /* 0x000fc600080f0c0f */
[----:B------:R-:W5:Y:S04]  /*04f0*/  @!P1 LDG.E.U16 R27, desc[UR16][R8.64] ;  /* 0x00000010081b9981 */ /* 0x000f68000c1e1500 */
[----:B------:R-:W5:Y:S01]  /*0500*/  @!P1 LDG.E.U16 R12, desc[UR16][R10.64] ;  /* 0x000000100a0c9981 */ /* 0x000f62000c1e1500 */
[----:B------:R-:W0:Y:S01]  /*0510*/  LDCU.U16 UR12, c[0x0][0xfca] ;  /* 0x0001f940ff0c77ac */ /* 0x000e220008000400 */
[----:B------:R-:W-:-:S06]  /*0520*/  PRMT R24, RZ, 0x7610, R24 ;  /* 0x00007610ff187816 */ /* 0x000fcc0000000018 */
[----:B------:R2:W5:Y:S01]  /*0530*/  @!P2 LDG.E.U16 R24, desc[UR16][R2.64] ;  /* 0x000000100218a981 */ /* 0x000562000c1e1500 */
[----:B0-----:R-:W-:Y:S02]  /*0540*/  UPRMT UR12, UR12, 0x9910, URZ ;  /* 0x000099100c0c7896 */ /* 0x001fe400080000ff */
[----:B------:R-:W-:-:S04]  /*0550*/  ULEA UR4, UP0, UR13, UR4, 0x2 ;  /* 0x000000040d047291 */ /* 0x000fc8000f8010ff */
[----:B------:R-:W-:Y:S02]  /*0560*/  UIADD3.X UR5, UPT, UPT, URZ, UR5, URZ, UP0, !UPT ;  /* 0x00000005ff057290 */ /* 0x000fe400087fe4ff */
[----:B------:R-:W-:Y:S01]  /*0570*/  UISETP.GE.U32.AND UP0, UPT, UR4, UR14, UPT ;  /* 0x0000000e0400728c */ /* 0x000fe2000bf06070 */
[----:B------:R-:W-:Y:S03]  /*0580*/  BSSY.RECONVERGENT B0, `(.L_x_4850) ;  /* 0x0000031000007945 */ /* 0x000fe60003800200 */
[----:B------:R-:W-:Y:S01]  /*0590*/  UISETP.GE.U32.AND.EX UP0, UPT, UR5, UR15, UPT, UP0 ;  /* 0x0000000f0500728c */ /* 0x000fe2000bf06100 */
[----:B--2---:R-:W-:-:S05]  /*05a0*/  PRMT R2, R26, 0x9910, RZ ;  /* 0x000099101a027816 */ /* 0x004fca00000000ff */
[----:B------:R-:W-:-:S05]  /*05b0*/  IMAD R3, R2, UR12, RZ ;  /* 0x0000000c02037c24 */ /* 0x000fca000f8e02ff */
[----:B------:R-:W-:-:S04]  /*05c0*/  PRMT R2, R3, 0x9910, RZ ;  /* 0x0000991003027816 */ /* 0x000fc800000000ff */
[----:B------:R-:W-:-:S13]  /*05d0*/  ISETP.GE.AND P0, PT, R2, RZ, PT ;  /* 0x000000ff0200720c */ /* 0x000fda0003f06270 */
[----:B------:R-:W-:Y:S05]  /*05e0*/  @!P0 BRA `(.L_x_4851) ;  /* 0x0000000000808947 */ /* 0x000fea0003800000 */
[----:B------:R-:W-:Y:S01]  /*05f0*/  ISETP.NE.AND P0, PT, R2, RZ, PT ;  /* 0x000000ff0200720c */ /* 0x000fe20003f05270 */
[----:B------:R-:W-:Y:S01]  /*0600*/  BSSY.RECONVERGENT B1, `(.L_x_4852) ;  /* 0x000001d000017945 */ /* 0x000fe20003800200 */
[----:B------:R-:W-:-:S11]  /*0610*/  IMAD.MOV.U32 R11, RZ, RZ, 0x1 ;  /* 0x00000001ff0b7424 */ /* 0x000fd600078e00ff */
[----:B------:R-:W-:Y:S05]  /*0620*/  @!P0 BRA `(.L_x_4853) ;  /* 0x0000000000688947 */ /* 0x000fea0003800000 */
[C---:B------:R-:W-:Y:S02]  /*0630*/  LOP3.LUT R2, R3.reuse, 0x1, RZ, 0xc0, !PT ;  /* 0x0000000103027812 */ /* 0x040fe400078ec0ff */
[----:B------:R-:W-:Y:S02]  /*0640*/  LOP3.LUT R4, R3, 0xffff, RZ, 0xc0, !PT ;  /* 0x0000ffff03047812 */ /* 0x000fe400078ec0ff */
[----:B------:R-:W-:Y:S02]  /*0650*/  ISETP.NE.U32.AND P0, PT, R2, 0x1, PT ;  /* 0x000000010200780c */ /* 0x000fe40003f05070 */
[C---:B-----5:R-:W-:Y:S02]  /*0660*/  PRMT R3, R23.reuse, 0x9910, RZ ;  /* 0x0000991017037816 */ /* 0x060fe400000000ff */
[----:B------:R-:W-:Y:S02]  /*0670*/  SEL R2, R23, 0x1, !P0 ;  /* 0x0000000117027807 */ /* 0x000fe40004000000 */
[----:B------:R-:W-:Y:S01]  /*0680*/  ISETP.GE.U32.AND P0, PT, R4, 0x2, PT ;  /* 0x000000020400780c */ /* 0x000fe20003f06070 */
[----:B------:R-:W-:Y:S01]  /*0690*/  IMAD R3, R3, R3, RZ ;  /* 0x0000000303037224 */ /* 0x000fe200078e02ff */
[----:B------:R-:W-:-:S11]  /*06a0*/  PRMT R11, R2, 0x9910, RZ ;  /* 0x00009910020b7816 */ /* 0x000fd600000000ff */
[----:B------:R-:W-:Y:S05]  /*06b0*/  @!P0 BRA `(.L_x_4853) ;  /* 0x0000000000448947 */ /* 0x000fea0003800000 */
[----:B------:R-:W-:-:S04]  /*06c0*/  SHF.R.U32.HI R2, RZ, 0x1, R4 ;  /* 0x00000001ff027819 */ /* 0x000fc80000011604 */
[----:B------:R-:W-:-:S07]  /*06d0*/  PRMT R4, R2, 0x7610, R4 ;  /* 0x0000761002047816 */ /* 0x000fce0000000004 */
.L_x_4854:
[C---:B------:R-:W-:Y:S02]  /*06e0*/  LOP3.LUT R2, R4.reuse, 0x1, RZ, 0xc0, !PT ;  /* 0x0000000104027812 */ /* 0x040fe400078ec0ff */
[----:B------:R-:W-:Y:S02]  /*06f0*/  LOP3.LUT R4, R4, 0xffff, RZ, 0xc0, !PT ;  /* 0x0000ffff04047812 */ /* 0x000fe400078ec0ff */
[----:B------:R-:W-:Y:S02]  /*0700*/  ISETP.NE.U32.AND P0, PT, R2, 0x1, PT ;  /* 0x000000010200780c */ /* 0x000fe40003f05070 */
[----:B------:R-:W-:Y:S02]  /*0710*/  PRMT R11, R11, 0x9910, RZ ;  /* 0x000099100b0b7816 */ /* 0x000fe400000000ff */
[----:B------:R-:W-:Y:S02]  /*0720*/  SEL R2, R3, 0x1, !P0 ;  /* 0x0000000103027807 */ /* 0x000fe40004000000 */
[----:B------:R-:W-:-:S02]  /*0730*/  ISETP.GE.U32.AND P0, PT, R4, 0x2, PT ;  /* 0x000000020400780c */ /* 0x000fc40003f06070 */
[----:B------:R-:W-:Y:S02]  /*0740*/  PRMT R5, R3, 0x9910, RZ ;  /* 0x0000991003057816 */ /* 0x000fe400000000ff */
[----:B------:R-:W-:Y:S01]  /*0750*/  PRMT R3, R2, 0x9910, RZ ;  /* 0x0000991002037816 */ /* 0x000fe200000000ff */
[----:B------:R-:W-:Y:S01]  /*0760*/  IMAD.MOV.U32 R2, RZ, RZ, R11 ;  /* 0x000000ffff027224 */ /* 0x000fe200078e000b */
[----:B------:R-:W-:Y:S01]  /*0770*/  SHF.R.U32.HI R4, RZ, 0x1, R4 ;  /* 0x00000001ff047819 */ /* 0x000fe20000011604 */
[----:B------:R-:W-:Y:S02]  /*0780*/  IMAD R5, R5, R5, RZ ;  /* 0x0000000505057224 */ /* 0x000fe400078e02ff */
[----:B------:R-:W-:-:S03]  /*0790*/  IMAD R2, R2, R3, RZ ;  /* 0x0000000302027224 */ /* 0x000fc600078e02ff */
[----:B------:R-:W-:Y:S02]  /*07a0*/  PRMT R3, R5, 0x7610, R3 ;  /* 0x0000761005037816 */ /* 0x000fe40000000003 */
[----:B------:R-:W-:Y:S01]  /*07b0*/  PRMT R11, R2, 0x7610, R11 ;  /* 0x00007610020b7816 */ /* 0x000fe2000000000b */
[----:B------:R-:W-:Y:S06]  /*07c0*/  @P0 BRA `(.L_x_4854) ;  /* 0xfffffffc00c40947 */ /* 0x000fec000383ffff */
.L_x_4853:
[----:B------:R-:W-:Y:S05]  /*07d0*/  BSYNC.RECONVERGENT B1 ;  /* 0x0000000000017941 */ /* 0x000fea0003800200 */
.L_x_4852:
[----:B------:R-:W-:Y:S05]  /*07e0*/  BRA `(.L_x_4855) ;  /* 0x0000000000287947 */ /* 0x000fea0003800000 */
.L_x_4851:
[C---:B-----5:R-:W-:Y:S02]  /*07f0*/  PRMT R2, R23.reuse, 0x9910, RZ ;  /* 0x0000991017027816 */ /* 0x060fe400000000ff */
[----:B------:R-:W-:Y:S02]  /*0800*/  PRMT R11, R23, 0x7610, R11 ;  /* 0x00007610170b7816 */ /* 0x000fe4000000000b */
[----:B------:R-:W-:-:S13]  /*0810*/  ISETP.NE.AND P0, PT, R2, 0x1, PT ;  /* 0x000000010200780c */ /* 0x000fda0003f05270 */
[----:B------:R-:W-:Y:S05]  /*0820*/  @!P0 BRA `(.L_x_4855) ;  /* 0x0000000000188947 */ /* 0x000fea0003800000 */
[----:B------:R-:W-:-:S13]  /*0830*/  ISETP.NE.AND P0, PT, R2, -0x1, PT ;  /* 0xffffffff0200780c */ /* 0x000fda0003f05270 */
[----:B------:R-:W-:Y:S01]  /*0840*/  @!P0 LOP3.LUT R3, R3, 0x1, RZ, 0xc0, !PT ;  /* 0x0000000103038812 */ /* 0x000fe200078ec0ff */
[----:B------:R-:W-:-:S03]  /*0850*/  @!P0 IMAD.MOV.U32 R11, RZ, RZ, 0x1 ;  /* 0x00000001ff0b8424 */ /* 0x000fc600078e00ff */
[----:B------:R-:W-:-:S04]  /*0860*/  @!P0 ISETP.NE.U32.AND P1, PT, R3, 0x1, PT ;  /* 0x000000010300880c */ /* 0x000fc80003f25070 */
[----:B------:R-:W-:-:S04]  /*0870*/  @!P0 SEL R11, R11, 0xffff, P1 ;  /* 0x0000ffff0b0b8807 */ /* 0x000fc80000800000 */
[----:B------:R-:W-:-:S07]  /*0880*/  @P0 PRMT R11, RZ, 0x7610, R11 ;  /* 0x00007610ff0b0816 */ /* 0x000fce000000000b */
.L_x_4855:
[----:B------:R-:W-:Y:S05]  /*0890*/  BSYNC.RECONVERGENT B0 ;  /* 0x0000000000007941 */ /* 0x000fea0003800200 */
.L_x_4850:
[----:B-----5:R-:W-:Y:S01]  /*08a0*/  PRMT R2, R20, 0x9910, RZ ;  /* 0x0000991014027816 */ /* 0x020fe200000000ff */
[----:B------:R-:W-:Y:S04]  /*08b0*/  BSSY.RECONVERGENT B0, `(.L_x_4856) ;  /* 0x000002f000007945 */ /* 0x000fe80003800200 */
        /* <DEDUP_REMOVED lines=11> */
[C---:B------:R-:W-:Y:S02]  /*0970*/  PRMT R3, R22.reuse, 0x9910, RZ ;  /* 0x0000991016037816 */ /* 0x040fe400000000ff */
[----:B------:R-:W-:Y:S02]  /*0980*/  SEL R2, R22, 0x1, !P0 ;  /* 0x0000000116027807 */ /* 0x000fe40004000000 */
[----:B------:R-:W-:Y:S01]  /*0990*/  ISETP.GE.U32.AND P0, PT, R4, 0x2, PT ;  /* 0x000000020400780c */ /* 0x000fe20003f06070 */
[----:B------:R-:W-:Y:S01]  /*09a0*/  IMAD R3, R3, R3, RZ ;  /* 0x0000000303037224 */ /* 0x000fe200078e02ff */
[----:B------:R-:W-:-:S11]  /*09b0*/  PRMT R13, R2, 0x9910, RZ ;  /* 0x00009910020d7816 */ /* 0x000fd600000000ff */
[----:B------:R-:W-:Y:S05]  /*09c0*/  @!P0 BRA `(.L_x_4859) ;  /* 0x0000000000448947 */ /* 0x000fea0003800000 */
[----:B------:R-:W-:-:S04]  /*09d0*/  SHF.R.U32.HI R2, RZ, 0x1, R4 ;  /* 0x00000001ff027819 */ /* 0x000fc80000011604 */
[----:B------:R-:W-:-:S07]  /*09e0*/  PRMT R4, R2, 0x7610, R4 ;  /* 0x0000761002047816 */ /* 0x000fce0000000004 */
.L_x_4860:
        /* <DEDUP_REMOVED lines=15> */
.L_x_4859:
[----:B------:R-:W-:Y:S05]  /*0ae0*/  BSYNC.RECONVERGENT B1 ;  /* 0x0000000000017941 */ /* 0x000fea0003800200 */
.L_x_4858:
[----:B------:R-:W-:Y:S05]  /*0af0*/  BRA `(.L_x_4861) ;  /* 0x0000000000287947 */ /* 0x000fea0003800000 */
.L_x_4857:
[C---:B------:R-:W-:Y:S02]  /*0b00*/  PRMT R2, R22.reuse, 0x9910, RZ ;  /* 0x0000991016027816 */ /* 0x040fe400000000ff */
        /* <DEDUP_REMOVED lines=9> */
.L_x_4861:
[----:B------:R-:W-:Y:S05]  /*0ba0*/  BSYNC.RECONVERGENT B0 ;  /* 0x0000000000007941 */ /* 0x000fea0003800200 */
.L_x_4856:
[----:B------:R-:W-:Y:S01]  /*0bb0*/  PRMT R2, R28, 0x9910, RZ ;  /* 0x000099101c027816 */ /* 0x000fe200000000ff */
[----:B------:R-:W-:Y:S04]  /*0bc0*/  BSSY.RECONVERGENT B0, `(.L_x_4862) ;  /* 0x000002f000007945 */ /* 0x000fe80003800200 */
[----:B------:R-:W-:-:S05]  /*0bd0*/  IMAD R4, R2, UR12, RZ ;  /* 0x0000000c02047c24 */ /* 0x000fca000f8e02ff */
[----:B------:R-:W-:-:S04]  /*0be0*/  PRMT R2, R4, 0x9910, RZ ;  /* 0x0000991004027816 */ /* 0x000fc800000000ff */
[----:B------:R-:W-:-:S13]  /*0bf0*/  ISETP.GE.AND P0, PT, R2, RZ, PT ;  /* 0x000000ff0200720c */ /* 0x000fda0003f06270 */
[----:B------:R-:W-:Y:S05]  /*0c00*/  @!P0 BRA `(.L_x_4863) ;  /* 0x0000000000808947 */ /* 0x000fea0003800000 */
[----:B------:R-:W-:Y:S01]  /*0c10*/  ISETP.NE.AND P0, PT, R2, RZ, PT ;  /* 0x000000ff0200720c */ /* 0x000fe20003f05270 */
[----:B------:R-:W-:-:S12]  /*0c20*/  IMAD.MOV.U32 R23, RZ, RZ, 0x1 ;  /* 0x00000001ff177424 */ /* 0x000fd800078e00ff */
        /* <DEDUP_REMOVED lines=10> */
[--C-:B------:R-:W-:Y:S01]  /*0cd0*/  SHF.R.U32.HI R2, RZ, 0x1, R4.reuse ;  /* 0x00000001ff027819 */ /* 0x100fe20000011604 */
[----:B------:R-:W-:Y:S03]  /*0ce0*/  BSSY.RECONVERGENT B1, `(.L_x_4865) ;  /* 0x0000011000017945 */ /* 0x000fe60003800200 */
[----:B------:R-:W-:-:S07]  /*0cf0*/  PRMT R4, R2, 0x7610, R4 ;  /* 0x0000761002047816 */ /* 0x000fce0000000004 */
.L_x_4866:
        /* <DEDUP_REMOVED lines=15> */
[----:B------:R-:W-:Y:S05]  /*0df0*/  BSYNC.RECONVERGENT B1 ;  /* 0x0000000000017941 */ /* 0x000fea0003800200 */
.L_x_4865:
[----:B------:R-:W-:Y:S05]  /*0e00*/  BRA `(.L_x_4864) ;  /* 0x0000000000287947 */ /* 0x000fea0003800000 */
.L_x_4863:
        /* <DEDUP_REMOVED lines=10> */
.L_x_4864:
[----:B------:R-:W-:Y:S05]  /*0eb0*/  BSYNC.RECONVERGENT B0 ;  /* 0x0000000000007941 */ /* 0x000fea0003800200 */
.L_x_4862:
        /* <DEDUP_REMOVED lines=21> */
.L_x_4871:
        /* <DEDUP_REMOVED lines=16> */
.L_x_4870:
[----:B------:R-:W-:Y:S05]  /*1110*/  BRA `(.L_x_4869) ;  /* 0x0000000000287947 */ /* 0x000fea0003800000 */
.L_x_4868:
        /* <DEDUP_REMOVED lines=10> */
.L_x_4869:
[----:B------:R-:W-:Y:S05]  /*11c0*/  BSYNC.RECONVERGENT B0 ;  /* 0x0000000000007941 */ /* 0x000fea0003800200 */
.L_x_4867:
[----:B------:R-:W-:Y:S02]  /*11d0*/  ISETP.GE.U32.AND P0, PT, R21, UR14, PT ;  /* 0x0000000e15007c0c */ /* 0x000fe4000bf06070 */
[----:B------:R-:W-:Y:S02]  /*11e0*/  ISETP.GE.U32.AND P1, PT, R19, UR14, PT ;  /* 0x0000000e13007c0c */ /* 0x000fe4000bf26070 */
[----:B------:R-:W-:Y:S02]  /*11f0*/  ISETP.GE.U32.AND.EX P0, PT, R18, UR15, PT, P0 ;  /* 0x0000000f12007c0c */ /* 0x000fe4000bf06100 */
[----:B------:R-:W-:Y:S02]  /*1200*/  ISETP.GE.U32.AND P2, PT, R16, UR14, PT ;  /* 0x0000000e10007c0c */ /* 0x000fe4000bf46070 */
[----:B------:R-:W-:Y:S02]  /*1210*/  ISETP.GE.U32.AND P3, PT, R0, UR14, PT ;  /* 0x0000000e00007c0c */ /* 0x000fe4000bf66070 */
[----:B------:R-:W-:-:S02]  /*1220*/  ISETP.GE.U32.AND.EX P1, PT, R14, UR15, PT, P1 ;  /* 0x0000000f0e007c0c */ /* 0x000fc4000bf26110 */
[----:B------:R-:W-:Y:S02]  /*1230*/  ISETP.GE.U32.AND.EX P2, PT, R17, UR15, PT, P2 ;  /* 0x0000000f11007c0c */ /* 0x000fe4000bf46120 */
[----:B------:R-:W-:-:S03]  /*1240*/  ISETP.GE.U32.AND.EX P3, PT, R15, UR15, PT, P3 ;  /* 0x0000000f0f007c0c */ /* 0x000fc6000bf66130 */
[----:B------:R-:W-:-:S04]  /*1250*/  @!P0 LEA R2, P4, R21, UR10, 0x1 ;  /* 0x0000000a15028c11 */ /* 0x000fc8000f8808ff */
[----:B------:R-:W-:Y:S02]  /*1260*/  @!P0 LEA.HI.X R3, R21, UR11, R18, 0x1, P4 ;  /* 0x0000000b15038c11 */ /* 0x000fe4000a0f0c12 */
[C---:B------:R-:W-:Y:S02]  /*1270*/  @!P1 LEA R4, P4, R19.reuse, UR10, 0x1 ;  /* 0x0000000a13049c11 */ /* 0x040fe4000f8808ff */
[----:B------:R-:W-:Y:S01]  /*1280*/  @!P2 LEA R6, P5, R16, UR10, 0x1 ;  /* 0x0000000a1006ac11 */ /* 0x000fe2000f8a08ff */
[----:B------:R2:W-:Y:S01]  /*1290*/  @!P0 STG.E.U16 desc[UR16][R2.64], R11 ;  /* 0x0000000b02008986 */ /* 0x0005e2000c101510 */
[----:B------:R-:W-:Y:S02]  /*12a0*/  @!P3 LEA R8, P6, R0, UR10, 0x1 ;  /* 0x0000000a0008bc11 */ /* 0x000fe4000f8c08ff */
[----:B------:R-:W-:Y:S02]  /*12b0*/  @!P1 LEA.HI.X R5, R19, UR11, R14, 0x1, P4 ;  /* 0x0000000b13059c11 */ /* 0x000fe4000a0f0c0e */
[----:B------:R-:W-:-:S02]  /*12c0*/  @!P2 LEA.HI.X R7, R16, UR11, R17, 0x1, P5 ;  /* 0x0000000b1007ac11 */ /* 0x000fc4000a8f0c11 */
[----:B------:R-:W-:Y:S01]  /*12d0*/  @!P3 LEA.HI.X R9, R0, UR11, R15, 0x1, P6 ;  /* 0x0000000b0009bc11 */ /* 0x000fe2000b0f0c0f */
[----:B------:R2:W-:Y:S04]  /*12e0*/  @!P1 STG.E.U16 desc[UR16][R4.64], R13 ;  /* 0x0000000d04009986 */ /* 0x0005e8000c101510 */
[----:B------:R2:W-:Y:S04]  /*12f0*/  @!P2 STG.E.U16 desc[UR16][R6.64], R23 ;  /* 0x000000170600a986 */ /* 0x0005e8000c101510 */
[----:B------:R2:W-:Y:S01]  /*1300*/  @!P3 STG.E.U16 desc[UR16][R8.64], R29 ;  /* 0x0000001d0800b986 */ /* 0x0005e2000c101510 */
[----:B------:R-:W-:Y:S05]  /*1310*/  BRA.U !UP0, `(.L_x_4872) ;  /* 0xffffffed08c47547 */ /* 0x000fea000b83ffff */
[----:B------:R-:W-:Y:S05]  /*1320*/  EXIT ;  /* 0x000000000000794d */ /* 0x000fea0003800000 */
.L_x_4849:
[----:B------:R-:W0:Y:S02]  /*1330*/  S2R R0, SR_TID.X ;  /* 0x0000000000007919 */ /* 0x000e240000002100 */
[----:B0-----:R-:W-:-:S03]  /*1340*/  IMAD.WIDE.U32 R2, R0, 0x4, RZ ;  /* 0x0000000400027825 */ /* 0x001fc600078e00ff */
[----:B------:R-:W-:-:S04]  /*1350*/  ISETP.GE.U32.AND P0, PT, R2, UR12, PT ;  /* 0x0000000c02007c0c */ /* 0x000fc8000bf06070 */
[----:B------:R-:W-:-:S13]  /*1360*/  ISETP.GE.AND.EX P0, PT, R3, UR4, PT, P0 ;  /* 0x0000000403007c0c */ /* 0x000fda000bf06300 */
[----:B------:R-:W-:Y:S05]  /*1370*/  @P0 EXIT ;  /* 0x000000000000094d */ /* 0x000fea0003800000 */
[----:B------:R-:W-:Y:S01]  /*1380*/  IMAD.MOV.U32 R7, RZ, RZ, RZ ;  /* 0x000000ffff077224 */ /* 0x000fe200078e00ff */
[----:B------:R-:W0:Y:S06]  /*1390*/  LDCU UR5, c[0x0][0x360] ;  /* 0x00006c00ff0577ac */ /* 0x000e2c0008000800 */
.L_x_4897:
[C---:B------:R-:W-:Y:S01]  /*13a0*/  IMAD.SHL.U32 R6, R0.reuse, 0x8, RZ ;  /* 0x0000000800067824 */ /* 0x040fe200078e00ff */
[----:B------:R-:W-:-:S04]  /*13b0*/  SHF.L.U64.HI R14, R0, 0x3, R7 ;  /* 0x00000003000e7819 */ /* 0x000fc80000010207 */
[----:B------:R-:W-:-:S04]  /*13c0*/  IADD3 R2, P0, PT, R6, UR8, RZ ;  /* 0x0000000806027c10 */ /* 0x000fc8000ff1e0ff */
[----:B------:R-:W-:-:S06]  /*13d0*/  IADD3.X R3, PT, PT, R14, UR9, RZ, P0, !PT ;  /* 0x000000090e037c10 */ /* 0x000fcc00087fe4ff */
[----:B------:R-:W2:Y:S01]  /*13e0*/  LDG.E.64 R2, desc[UR16][R2.64] ;  /* 0x0000001002027981 */ /* 0x000ea2000c1e1b00 */
[----:B------:R-:W-:-:S04]  /*13f0*/  IADD3 R4, P0, PT, R6, UR6, RZ ;  /* 0x0000000606047c10 */ /* 0x000fc8000ff1e0ff */
[----:B------:R-:W-:-:S06]  /*1400*/  IADD3.X R5, PT, PT, R14, UR7, RZ, P0, !PT ;  /* 0x000000070e057c10 */ /* 0x000fcc00087fe4ff */
[----:B------:R-:W3:Y:S01]  /*1410*/  LDG.E.64 R4, desc[UR16][R4.64] ;  /* 0x0000001004047981 */ /* 0x000ee2000c1e1b00 */
[----:B------:R-:W1:Y:S01]  /*1420*/  LDC.U16 R8, c[0x0][0xfca] ;  /* 0x0003f280ff087b82 */ /* 0x000e620000000400 */
[----:B------:R-:W-:Y:S01]  /*1430*/  BSSY.RECONVERGENT B0, `(.L_x_4873) ;  /* 0x0000032000007945 */ /* 0x000fe20003800200 */
[----:B-1----:R-:W-:Y:S02]  /*1440*/  PRMT R10, R8, 0x9910, RZ ;  /* 0x00009910080a7816 */ /* 0x002fe400000000ff */
[----:B--2---:R-:W-:-:S05]  /*1450*/  PRMT R9, R2, 0x9910, RZ ;  /* 0x0000991002097816 */ /* 0x004fca00000000ff */
[----:B------:R-:W-:-:S05]  /*1460*/  IMAD R11, R10, R9, RZ ;  /* 0x000000090a0b7224 */ /* 0x000fca00078e02ff */
[----:B------:R-:W-:Y:S02]  /*1470*/  PRMT R8, R11, 0x9910, RZ ;  /* 0x000099100b087816 */ /* 0x000fe400000000ff */
[----:B---3--:R-:W-:Y:S02]  /*1480*/  PRMT R12, R4, 0x7632, R12 ;  /* 0x00007632040c7816 */ /* 0x008fe4000000000c */
[----:B------:R-:W-:Y:S02]  /*1490*/  ISETP.GE.AND P0, PT, R8, RZ, PT ;  /* 0x000000ff0800720c */ /* 0x000fe40003f06270 */
[----:B------:R-:W-:-:S11]  /*14a0*/  PRMT R9, R5, 0x7632, R9 ;  /* 0x0000763205097816 */ /* 0x000fd60000000009 */
        /* <DEDUP_REMOVED lines=16> */
.L_x_4877:
[----:B------:R-:W-:Y:S02]  /*15b0*/  LOP3.LUT R11, R16, 0x1, RZ, 0xc0, !PT ;  /* 0x00000001100b7812 */ /* 0x000fe400078ec0ff */
[----:B------:R-:W-:Y:S02]  /*15c0*/  PRMT R15, R13, 0x9910, RZ ;  /* 0x000099100d0f7816 */ /* 0x000fe400000000ff */
[----:B------:R-:W-:Y:S02]  /*15d0*/  ISETP.NE.U32.AND P0, PT, R11, 0x1, PT ;  /* 0x000000010b00780c */ /* 0x000fe40003f05070 */
[----:B------:R-:W-:Y:S01]  /*15e0*/  PRMT R8, R8, 0x9910, RZ ;  /* 0x0000991008087816 */ /* 0x000fe200000000ff */
[----:B------:R-:W-:Y:S01]  /*15f0*/  IMAD R15, R15, R15, RZ ;  /* 0x0000000f0f0f7224 */ /* 0x000fe200078e02ff */
[----:B------:R-:W-:Y:S02]  /*1600*/  SEL R11, R13, 0x1, !P0 ;  /* 0x000000010d0b7807 */ /* 0x000fe40004000000 */
[----:B------:R-:W-:-:S02]  /*1610*/  LOP3.LUT R13, R16, 0xffff, RZ, 0xc0, !PT ;  /* 0x0000ffff100d7812 */ /* 0x000fc400078ec0ff */
[----:B------:R-:W-:Y:S02]  /*1620*/  PRMT R11, R11, 0x9910, RZ ;  /* 0x000099100b0b7816 */ /* 0x000fe400000000ff */
[----:B------:R-:W-:Y:S02]  /*1630*/  ISETP.GE.U32.AND P0, PT, R13, 0x2, PT ;  /* 0x000000020d00780c */ /* 0x000fe40003f06070 */
[----:B------:R-:W-:Y:S01]  /*1640*/  SHF.R.U32.HI R13, RZ, 0x1, R13 ;  /* 0x00000001ff0d7819 */ /* 0x000fe2000001160d */
[----:B------:R-:W-:-:S03]  /*1650*/  IMAD R8, R8, R11, RZ ;  /* 0x0000000b08087224 */ /* 0x000fc600078e02ff */
[----:B------:R-:W-:Y:S02]  /*1660*/  PRMT R16, R13, 0x7610, R16 ;  /* 0x000076100d107816 */ /* 0x000fe40000000010 */
[----:B------:R-:W-:-:S05]  /*1670*/  PRMT R13, R15, 0x7610, R13 ;  /* 0x000076100f0d7816 */ /* 0x000fca000000000d */
[----:B------:R-:W-:Y:S05]  /*1680*/  @P0 BRA `(.L_x_4877) ;  /* 0xfffffffc00c80947 */ /* 0x000fea000383ffff */
.L_x_4876:
[----:B0-----:R-:W-:Y:S05]  /*1690*/  BSYNC.RECONVERGENT B1 ;  /* 0x0000000000017941 */ /* 0x001fea0003800200 */
.L_x_4875:
[----:B------:R-:W-:Y:S05]  /*16a0*/  BRA `(.L_x_4878) ;  /* 0x0000000000287947 */ /* 0x000fea0003800000 */
.L_x_4874:
        /* <DEDUP_REMOVED lines=10> */
.L_x_4878:
[----:B0-----:R-:W-:Y:S05]  /*1750*/  BSYNC.RECONVERGENT B0 ;  /* 0x0000000000007941 */ /* 0x001fea0003800200 */
.L_x_4873:
[----:B------:R-:W-:Y:S01]  /*1760*/  PRMT R11, R2, 0xbb32, RZ ;  /* 0x0000bb32020b7816 */ /* 0x000fe200000000ff */
[----:B------:R-:W-:Y:S04]  /*1770*/  BSSY.RECONVERGENT B0, `(.L_x_4879) ;  /* 0x0000030000007945 */ /* 0x000fe80003800200 */
[----:B------:R-:W-:-:S05]  /*1780*/  IMAD R13, R10, R11, RZ ;  /* 0x0000000b0a0d7224 */ /* 0x000fca00078e02ff */
        /* <DEDUP_REMOVED lines=8> */
[----:B------:R-:W-:Y:S02]  /*1810*/  PRMT R4, R4, 0xbb32, RZ ;  /* 0x0000bb3204047816 */ /* 0x000fe400000000ff */
[----:B------:R-:W-:Y:S02]  /*1820*/  ISETP.NE.U32.AND P0, PT, R2, 0x1, PT ;  /* 0x000000010200780c */ /* 0x000fe40003f05070 */
[----:B------:R-:W-:Y:S01]  /*1830*/  LOP3.LUT R2, R13, 0xffff, RZ, 0xc0, !PT ;  /* 0x0000ffff0d027812 */ /* 0x000fe200078ec0ff */
[----:B------:R-:W-:Y:S01]  /*1840*/  IMAD R4, R4, R4, RZ ;  /* 0x0000000404047224 */ /* 0x000fe200078e02ff */
[----:B------:R-:W-:Y:S02]  /*1850*/  SEL R12, R12, 0x1, !P0 ;  /* 0x000000010c0c7807 */ /* 0x000fe40004000000 */
[----:B------:R-:W-:-:S02]  /*1860*/  ISETP.GE.U32.AND P0, PT, R2, 0x2, PT ;  /* 0x000000020200780c */ /* 0x000fc40003f06070 */
[----:B------:R-:W-:-:S11]  /*1870*/  PRMT R11, R12, 0x9910, RZ ;  /* 0x000099100c0b7816 */ /* 0x000fd600000000ff */
[----:B------:R-:W-:Y:S05]  /*1880*/  @!P0 BRA `(.L_x_4882) ;  /* 0x0000000000488947 */ /* 0x000fea0003800000 */
[----:B------:R-:W-:-:S04]  /*1890*/  SHF.R.U32.HI R2, RZ, 0x1, R2 ;  /* 0x00000001ff027819 */ /* 0x000fc80000011602 */
[----:B------:R-:W-:-:S07]  /*18a0*/  PRMT R13, R2, 0x7610, R13 ;  /* 0x00007610020d7816 */ /* 0x000fce000000000d */
.L_x_4883:
[----:B------:R-:W-:Y:S02]  /*18b0*/  LOP3.LUT R2, R13, 0x1, RZ, 0xc0, !PT ;  /* 0x000000010d027812 */ /* 0x000fe400078ec0ff */
[----:B------:R-:W-:Y:S02]  /*18c0*/  PRMT R12, R4, 0x9910, RZ ;  /* 0x00009910040c7816 */ /* 0x000fe400000000ff */
[----:B------:R-:W-:Y:S02]  /*18d0*/  ISETP.NE.U32.AND P0, PT, R2, 0x1, PT ;  /* 0x000000010200780c */ /* 0x000fe40003f05070 */
[----:B------:R-:W-:Y:S01]  /*18e0*/  PRMT R11, R11, 0x9910, RZ ;  /* 0x000099100b0b7816 */ /* 0x000fe200000000ff */
[----:B------:R-:W-:Y:S01]  /*18f0*/  IMAD R12, R12, R12, RZ ;  /* 0x0000000c0c0c7224 */ /* 0x000fe200078e02ff */
[----:B------:R-:W-:Y:S02]  /*1900*/  SEL R2, R4, 0x1, !P0 ;  /* 0x0000000104027807 */ /* 0x000fe40004000000 */
[----:B------:R-:W-:-:S02]  /*1910*/  LOP3.LUT R4, R13, 0xffff, RZ, 0xc0, !PT ;  /* 0x0000ffff0d047812 */ /* 0x000fc400078ec0ff */
[----:B------:R-:W-:Y:S01]  /*1920*/  PRMT R15, R2, 0x9910, RZ ;  /* 0x00009910020f7816 */ /* 0x000fe200000000ff */
[----:B------:R-:W-:Y:S01]  /*1930*/  IMAD.MOV.U32 R2, RZ, RZ, R11 ;  /* 0x000000ffff027224 */ /* 0x000fe200078e000b */
[----:B------:R-:W-:Y:S02]  /*1940*/  ISETP.GE.U32.AND P0, PT, R4, 0x2, PT ;  /* 0x000000020400780c */ /* 0x000fe40003f06070 */
[----:B------:R-:W-:Y:S01]  /*1950*/  SHF.R.U32.HI R4, RZ, 0x1, R4 ;  /* 0x00000001ff047819 */ /* 0x000fe20000011604 */
[----:B------:R-:W-:-:S03]  /*1960*/  IMAD.MOV.U32 R11, RZ, RZ, R15 ;  /* 0x000000ffff0b7224 */ /* 0x000fc600078e000f */
[----:B------:R-:W-:Y:S01]  /*1970*/  PRMT R13, R4, 0x7610, R13 ;  /* 0x00007610040d7816 */ /* 0x000fe2000000000d */
[----:B------:R-:W-:Y:S01]  /*1980*/  IMAD R11, R2, R11, RZ ;  /* 0x0000000b020b7224 */ /* 0x000fe200078e02ff */
[----:B------:R-:W-:-:S05]  /*1990*/  PRMT R4, R12, 0x7610, R4 ;  /* 0x000076100c047816 */ /* 0x000fca0000000004 */
[----:B------:R-:W-:Y:S05]  /*19a0*/  @P0 BRA `(.L_x_4883) ;  /* 0xfffffffc00c00947 */ /* 0x000fea000383ffff */
.L_x_4882:
[----:B------:R-:W-:Y:S05]  /*19b0*/  BSYNC.RECONVERGENT B1 ;  /* 0x0000000000017941 */ /* 0x000fea0003800200 */
.L_x_4881:
[----:B------:R-:W-:Y:S05]  /*19c0*/  BRA `(.L_x_4884) ;  /* 0x0000000000287947 */ /* 0x000fea0003800000 */
.L_x_4880:
        /* <DEDUP_REMOVED lines=10> */
.L_x_4884:
[----:B------:R-:W-:Y:S05]  /*1a70*/  BSYNC.RECONVERGENT B0 ;  /* 0x0000000000007941 */ /* 0x000fea0003800200 */
.L_x_4879:
        /* <DEDUP_REMOVED lines=21> */
.L_x_4889:
[----:B------:R-:W-:Y:S02]  /*1bd0*/  LOP3.LUT R4, R13, 0x1, RZ, 0xc0, !PT ;  /* 0x000000010d047812 */ /* 0x000fe400078ec0ff */
[----:B------:R-:W-:Y:S02]  /*1be0*/  PRMT R2, R2, 0x9910, RZ ;  /* 0x0000991002027816 */ /* 0x000fe400000000ff */
[----:B------:R-:W-:-:S04]  /*1bf0*/  ISETP.NE.U32.AND P0, PT, R4, 0x1, PT ;  /* 0x000000010400780c */ /* 0x000fc80003f05070 */
[C---:B------:R-:W-:Y:S02]  /*1c00*/  SEL R4, R12.reuse, 0x1, !P0 ;  /* 0x000000010c047807 */ /* 0x040fe40004000000 */
[----:B------:R-:W-:Y:S02]  /*1c10*/  PRMT R12, R12, 0x9910, RZ ;  /* 0x000099100c0c7816 */ /* 0x000fe400000000ff */
[----:B------:R-:W-:Y:S02]  /*1c20*/  PRMT R15, R4, 0x9910, RZ ;  /* 0x00009910040f7816 */ /* 0x000fe400000000ff */
[----:B------:R-:W-:Y:S01]  /*1c30*/  LOP3.LUT R4, R13, 0xffff, RZ, 0xc0, !PT ;  /* 0x0000ffff0d047812 */ /* 0x000fe200078ec0ff */
[----:B------:R-:W-:Y:S02]  /*1c40*/  IMAD R12, R12, R12, RZ ;  /* 0x0000000c0c0c7224 */ /* 0x000fe400078e02ff */
[----:B------:R-:W-:Y:S01]  /*1c50*/  IMAD.MOV.U32 R13, RZ, RZ, R15 ;  /* 0x000000ffff0d7224 */ /* 0x000fe200078e000f */
[----:B------:R-:W-:-:S02]  /*1c60*/  ISETP.GE.U32.AND P0, PT, R4, 0x2, PT ;  /* 0x000000020400780c */ /* 0x000fc40003f06070 */
[----:B------:R-:W-:Y:S01]  /*1c70*/  SHF.R.U32.HI R4, RZ, 0x1, R4 ;  /* 0x00000001ff047819 */ /* 0x000fe20000011604 */
[----:B------:R-:W-:-:S03]  /*1c80*/  IMAD R2, R2, R13, RZ ;  /* 0x0000000d02027224 */ /* 0x000fc600078e02ff */
[----:B------:R-:W-:-:S07]  /*1c90*/  PRMT R13, R4, 0x7610, R13 ;  /* 0x00007610040d7816 */ /* 0x000fce000000000d */
[----:B------:R-:W-:Y:S05]  /*1ca0*/  @P0 BRA `(.L_x_4889) ;  /* 0xfffffffc00c80947 */ /* 0x000fea000383ffff */
.L_x_4888:
[----:B------:R-:W-:Y:S05]  /*1cb0*/  BSYNC.RECONVERGENT B1 ;  /* 0x0000000000017941 */ /* 0x000fea0003800200 */
.L_x_4887:
[----:B------:R-:W-:Y:S05]  /*1cc0*/  BRA `(.L_x_4890) ;  /* 0x0000000000287947 */ /* 0x000fea0003800000 */
.L_x_4886:
        /* <DEDUP_REMOVED lines=10> */
.L_x_4890:
[----:B------:R-:W-:Y:S05]  /*1d70*/  BSYNC.RECONVERGENT B0 ;  /* 0x0000000000007941 */ /* 0x000fea0003800200 */
.L_x_4885:
        /* <DEDUP_REMOVED lines=13> */
[----:B------:R-:W-:Y:S02]  /*1e50*/  PRMT R5, R5, 0xbb32, RZ ;  /* 0x0000bb3205057816 */ /* 0x000fe400000000ff */
[----:B------:R-:W-:Y:S02]  /*1e60*/  SEL R9, R9, 0x1, !P0 ;  /* 0x0000000109097807 */ /* 0x000fe40004000000 */
[----:B------:R-:W-:Y:S01]  /*1e70*/  ISETP.GE.U32.AND P0, PT, R4, 0x2, PT ;  /* 0x000000020400780c */ /* 0x000fe20003f06070 */
[----:B------:R-:W-:Y:S01]  /*1e80*/  IMAD R5, R5, R5, RZ ;  /* 0x0000000505057224 */ /* 0x000fe200078e02ff */
[----:B------:R-:W-:-:S11]  /*1e90*/  PRMT R3, R9, 0x9910, RZ ;  /* 0x0000991009037816 */ /* 0x000fd600000000ff */
[----:B------:R-:W-:Y:S05]  /*1ea0*/  @!P0 BRA `(.L_x_4894) ;  /* 0x0000000000408947 */ /* 0x000fea0003800000 */
[----:B------:R-:W-:-:S04]  /*1eb0*/  SHF.R.U32.HI R4, RZ, 0x1, R4 ;  /* 0x00000001ff047819 */ /* 0x000fc80000011604 */
[----:B------:R-:W-:-:S07]  /*1ec0*/  PRMT R10, R4, 0x7610, R10 ;  /* 0x00007610040a7816 */ /* 0x000fce000000000a */
.L_x_4895:
        /* <DEDUP_REMOVED lines=14> */
.L_x_4894:
[----:B------:R-:W-:Y:S05]  /*1fb0*/  BSYNC.RECONVERGENT B1 ;  /* 0x0000000000017941 */ /* 0x000fea0003800200 */
.L_x_4893:
[----:B------:R-:W-:Y:S05]  /*1fc0*/  BRA `(.L_x_4896) ;  /* 0x0000000000287947 */ /* 0x000fea0003800000 */
.L_x_4892:
        /* <DEDUP_REMOVED lines=10> */
.L_x_4896:
[----:B------:R-:W-:Y:S05]  /*2070*/  BSYNC.RECONVERGENT B0 ;  /* 0x0000000000007941 */ /* 0x000fea0003800200 */
.L_x_4891:
[----:B------:R-:W-:Y:S02]  /*2080*/  IADD3 R4, P0, PT, R6, UR10, RZ ;  /* 0x0000000a06047c10 */ /* 0x000fe4000ff1e0ff */
[----:B------:R-:W-:Y:S02]  /*2090*/  PRMT R9, R2, 0x5410, R3 ;  /* 0x0000541002097816 */ /* 0x000fe40000000003 */
[----:B------:R-:W-:Y:S02]  /*20a0*/  IADD3.X R5, PT, PT, R14, UR11, RZ, P0, !PT ;  /* 0x0000000b0e057c10 */ /* 0x000fe400087fe4ff */
[----:B------:R-:W-:Y:S02]  /*20b0*/  IADD3 R0, P0, PT, R0, UR5, RZ ;  /* 0x0000000500007c10 */ /* 0x000fe4000ff1e0ff */
[----:B------:R-:W-:-:S03]  /*20c0*/  PRMT R8, R8, 0x5410, R11 ;  /* 0x0000541008087816 */ /* 0x000fc6000000000b */
        /* <DEDUP_REMOVED lines=10> */
.L_x_4898:
        /* <DEDUP_REMOVED lines=9> */
.L_x_7853:


//--------------------- .text._ZN2at6native55_GLOBAL__N__de093ff9_22_ForeachBinaryOpList_cu_a911ec4325multi_tensor_apply_kernelINS1_18TensorListMetadataILi3EEENS1_24BinaryOpListAlphaFunctorIlLi3ELi2ELi2EEEJNS1_13power_functorIlEElEEEvT_T0_DpT1_ --------------------------
	.section	.text._ZN2at6native55_GLOBAL__N__de093ff9_22_ForeachBinaryOpList_cu_a911ec4325multi_tensor_apply_kernelINS1_18TensorListMetadataILi3EEENS1_24BinaryOpListAlphaFunctorIlLi3ELi2ELi2EEEJNS1_13power_functorIlEElEEEvT_T0_DpT1_,"ax",@progbits
	.align	128
.text._ZN2at6native55_GLOBAL__N__de093ff9_22_ForeachBinaryOpList_cu_a911ec4325multi_tensor_apply_kernelINS1_18TensorListMetadataILi3EEENS1_24BinaryOpListAlphaFunctorIlLi3ELi2ELi2EEEJNS1_13power_functorIlEElEEEvT_T0_DpT1_:
        .type           _ZN2at6native55_GLOBAL__N__de093ff9_22_ForeachBinaryOpList_cu_a911ec4325multi_tensor_apply_kernelINS1_18TensorListMetadataILi3EEENS1_24BinaryOpListAlphaFunctorIlLi3ELi2ELi2EEEJNS1_13power_functorIlEElEEEvT_T0_DpT1_,@function
        .size           _ZN2at6native55_GLOBAL__N__de093ff9_22_ForeachBinaryOpList_cu_a911ec4325multi_tensor_apply_kernelINS1_18TensorListMetadataILi3EEENS1_24BinaryOpListAlphaFunctorIlLi3ELi2ELi2EEEJNS1_13power_functorIlEElEEEvT_T0_DpT1_,(.L_x_7854 - _ZN2at6native55_GLOBAL__N__de093ff9_22_ForeachBinaryOpList_cu_a911ec4325multi_tensor_apply_kernelINS1_18TensorListMetadataILi3EEENS1_24BinaryOpListAlphaFunctorIlLi3ELi2ELi2EEEJNS1_13power_functorIlEElEEEvT_T0_DpT1_)
        .other          _ZN2at6native55_GLOBAL__N__de093ff9_22_ForeachBinaryOpList_cu_a911ec4325multi_tensor_apply_kernelINS1_18TensorListMetadataILi3EEENS1_24BinaryOpListAlphaFunctorIlLi3ELi2ELi2EEEJNS1_13power_functorIlEElEEEvT_T0_DpT1_,@"STO_CUDA_ENTRY STV_DEFAULT"
_ZN2at6native55_GLOBAL__N__de093ff9_22_ForeachBinaryOpList_cu_a911ec4325multi_tensor_apply_kernelINS1_18TensorListMetadataILi3EEENS1_24BinaryOpListAlphaFunctorIlLi3ELi2ELi2EEEJNS1_13power_functorIlEElEEEvT_T0_DpT1_:
        /* <DEDUP_REMOVED lines=35> */
.L_x_4923:
[----:B0-----:R-:W-:Y:S02]  /*0230*/  IADD3 R31, P1, PT, R30, UR4, RZ ;  /* 0x000000041e1f7c10 */ /* 0x001fe4000ff3e0ff */
[----:B--2---:R-:W-:Y:S02]  /*0240*/  CS2R R16, SRZ ;  /* 0x0000000000107805 */ /* 0x004fe4000001ff00 */
[----:B------:R-:W-:Y:S02]  /*0250*/  CS2R R6, SRZ ;  /* 0x0000000000067805 */ /* 0x000fe4000001ff00 */
[----:B------:R-:W-:Y:S02]  /*0260*/  CS2R R2, SRZ ;  /* 0x0000000000027805 */ /* 0x000fe4000001ff00 */
[C---:B------:R-:W-:Y:S01]  /*0270*/  ISETP.GE.U32.AND P0, PT, R31.reuse, UR13, PT ;  /* 0x0000000d1f007c0c */ /* 0x040fe2000bf06070 */
[----:B------:R-:W-:Y:S01]  /*0280*/  IMAD.X R28, RZ, RZ, UR5, P1 ;  /* 0x00000005ff1c7e24 */ /* 0x000fe200088e06ff */
[----:B-1----:R-:W-:Y:S01]  /*0290*/  IADD3 R29, P2, PT, R31, UR12, RZ ;  /* 0x0000000c1f1d7c10 */ /* 0x002fe2000ff5e0ff */
[----:B------:R-:W0:Y:S03]  /*02a0*/  LDCU.64 UR18, c[0x0][0xfd0] ;  /* 0x0001fa00ff1277ac */ /* 0x000e260008000a00 */
[----:B------:R-:W-:Y:S01]  /*02b0*/  ISETP.GE.U32.AND.EX P0, PT, R28, UR14, PT, P0 ;  /* 0x0000000e1c007c0c */ /* 0x000fe2000bf06100 */
[----:B------:R-:W-:Y:S01]  /*02c0*/  IMAD.X R26, RZ, RZ, R28, P2 ;  /* 0x000000ffff1a7224 */ /* 0x000fe200010e061c */
[----:B------:R-:W-:-:S02]  /*02d0*/  ISETP.GE.U32.AND P1, PT, R29, UR13, PT ;  /* 0x0000000d1d007c0c */ /* 0x000fc4000bf26070 */
[----:B------:R-:W-:Y:S02]  /*02e0*/  IADD3 R27, P4, PT, R29, UR12, RZ ;  /* 0x0000000c1d1b7c10 */ /* 0x000fe4000ff9e0ff */
[----:B------:R-:W-:Y:S02]  /*02f0*/  ISETP.GE.U32.AND.EX P1, PT, R26, UR14, PT, P1 ;  /* 0x0000000e1a007c0c */ /* 0x000fe4000bf26110 */
[C---:B------:R-:W-:Y:S01]  /*0300*/  ISETP.GE.U32.AND P2, PT, R27.reuse, UR13, PT ;  /* 0x0000000d1b007c0c */ /* 0x040fe2000bf46070 */
[----:B------:R-:W-:Y:S01]  /*0310*/  IMAD.X R24, RZ, RZ, R26, P4 ;  /* 0x000000ffff187224 */ /* 0x000fe200020e061a */
[----:B------:R-:W-:-:S03]  /*0320*/  IADD3 R25, P4, PT, R27, UR12, RZ ;  /* 0x0000000c1b197c10 */ /* 0x000fc6000ff9e0ff */
[C---:B------:R-:W-:Y:S02]  /*0330*/  @!P0 LEA R8, P3, R31.reuse, UR8, 0x3 ;  /* 0x000000081f088c11 */ /* 0x040fe4000f8618ff */
[----:B------:R-:W-:Y:S02]  /*0340*/  ISETP.GE.U32.AND.EX P2, PT, R24, UR14, PT, P2 ;  /* 0x0000000e18007c0c */ /* 0x000fe4000bf46120 */
[----:B------:R-:W-:Y:S02]  /*0350*/  @!P0 LEA.HI.X R9, R31, UR9, R28, 0x3, P3 ;  /* 0x000000091f098c11 */ /* 0x000fe400098f1c1c */
[----:B------:R-:W-:-:S03]  /*0360*/  @!P1 LEA R10, P3, R29, UR6, 0x3 ;  /* 0x000000061d0a9c11 */ /* 0x000fc6000f8618ff */
[----:B------:R1:W0:Y:S01]  /*0370*/  @!P0 LDG.E.64 R16, desc[UR16][R8.64] ;  /* 0x0000001008108981 */ /* 0x000222000c1e1b00 */
[----:B------:R-:W-:Y:S01]  /*0380*/  @!P1 LEA.HI.X R11, R29, UR7, R26, 0x3, P3 ;  /* 0x000000071d0b9c11 */ /* 0x000fe200098f1c1a */
[----:B------:R-:W-:Y:S01]  /*0390*/  IMAD.X R0, RZ, RZ, R24, P4 ;  /* 0x000000ffff007224 */ /* 0x000fe200020e0618 */
[----:B------:R-:W-:Y:S02]  /*03a0*/  ISETP.GE.U32.AND P3, PT, R25, UR13, PT ;  /* 0x0000000d19007c0c */ /* 0x000fe4000bf66070 */
[C---:B------:R-:W-:Y:S01]  /*03b0*/  @!P1 LEA R32, P4, R29.reuse, UR8, 0x3 ;  /* 0x000000081d209c11 */ /* 0x040fe2000f8818ff */
[----:B------:R2:W5:Y:S01]  /*03c0*/  @!P1 LDG.E.64 R2, desc[UR16][R10.64] ;  /* 0x000000100a029981 */ /* 0x000562000c1e1b00 */
[----:B------:R-:W-:Y:S02]  /*03d0*/  ISETP.GE.U32.AND.EX P3, PT, R0, UR14, PT, P3 ;  /* 0x0000000e00007c0c */ /* 0x000fe4000bf66130 */
[----:B------:R-:W-:Y:S02]  /*03e0*/  @!P1 LEA.HI.X R33, R29, UR9, R26, 0x3, P4 ;  /* 0x000000091d219c11 */ /* 0x000fe4000a0f1c1a */
[----:B------:R-:W-:-:S02]  /*03f0*/  @!P2 LEA R34, P5, R27, UR6, 0x3 ;  /* 0x000000061b22ac11 */ /* 0x000fc4000f8a18ff */
[C---:B------:R-:W-:Y:S02]  /*0400*/  @!P2 LEA R36, P4, R27.reuse, UR8, 0x3 ;  /* 0x000000081b24ac11 */ /* 0x040fe4000f8818ff */
[----:B-1----:R-:W-:Y:S02]  /*0410*/  CS2R R8, SRZ ;  /* 0x0000000000087805 */ /* 0x002fe4000001ff00 */
[C-C-:B------:R-:W-:Y:S02]  /*0420*/  @!P2 LEA.HI.X R35, R27.reuse, UR7, R24.reuse, 0x3, P5 ;  /* 0x000000071b23ac11 */ /* 0x140fe4000a8f1c18 */
[----:B------:R-:W-:-:S03]  /*0430*/  @!P2 LEA.HI.X R37, R27, UR9, R24, 0x3, P4 ;  /* 0x000000091b25ac11 */ /* 0x000fc6000a0f1c18 */
[----:B------:R-:W5:Y:S04]  /*0440*/  @!P2 LDG.E.64 R6, desc[UR16][R34.64] ;  /* 0x000000102206a981 */ /* 0x000f68000c1e1b00 */
[----:B------:R-:W5:Y:S01]  /*0450*/  @!P2 LDG.E.64 R8, desc[UR16][R36.64] ;  /* 0x000000102408a981 */ /* 0x000f62000c1e1b00 */
[C---:B------:R-:W-:Y:S02]  /*0460*/  @!P3 LEA R18, P2, R25.reuse, UR6, 0x3 ;  /* 0x000000061912bc11 */ /* 0x040fe4000f8418ff */
[----:B--2---:R-:W-:Y:S02]  /*0470*/  CS2R R10, SRZ ;  /* 0x00000000000a7805 */ /* 0x004fe4000001ff00 */
[----:B------:R-:W-:-:S05]  /*0480*/  @!P3 LEA.HI.X R19, R25, UR7, R0, 0x3, P2 ;  /* 0x000000071913bc11 */ /* 0x000fca00090f1c00 */
[----:B------:R-:W5:Y:S01]  /*0490*/  @!P3 LDG.E.64 R10, desc[UR16][R18.64] ;  /* 0x00000010120ab981 */ /* 0x000f62000c1e1b00 */
[----:B------:R-:W-:Y:S02]  /*04a0*/  CS2R R4, SRZ ;  /* 0x0000000000047805 */ /* 0x000fe4000001ff00 */
[C---:B------:R-:W-:Y:S02]  /*04b0*/  @!P3 LEA R20, P4, R25.reuse, UR8, 0x3 ;  /* 0x000000081914bc11 */ /* 0x040fe4000f8818ff */
[----:B------:R-:W-:Y:S02]  /*04c0*/  CS2R R12, SRZ ;  /* 0x00000000000c7805 */ /* 0x000fe4000001ff00 */
[----:B------:R-:W-:Y:S01]  /*04d0*/  @!P3 LEA.HI.X R21, R25, UR9, R0, 0x3, P4 ;  /* 0x000000091915bc11 */ /* 0x000fe2000a0f1c00 */
[----:B------:R1:W5:Y:S01]  /*04e0*/  @!P1 LDG.E.64 R4, desc[UR16][R32.64] ;  /* 0x0000001020049981 */ /* 0x000362000c1e1b00 */
[C---:B------:R-:W-:Y:S02]  /*04f0*/  @!P0 LEA R22, P1, R31.reuse, UR6, 0x3 ;  /* 0x000000061f168c11 */ /* 0x040fe4000f8218ff */
[----:B------:R-:W-:Y:S01]  /*0500*/  CS2R R14, SRZ ;  /* 0x00000000000e7805 */ /* 0x000fe2000001ff00 */
[----:B------:R2:W5:Y:S01]  /*0510*/  @!P3 LDG.E.64 R12, desc[UR16][R20.64] ;  /* 0x00000010140cb981 */ /* 0x000562000c1e1b00 */
[----:B------:R-:W-:-:S05]  /*0520*/  @!P0 LEA.HI.X R23, R31, UR7, R28, 0x3, P1 ;  /* 0x000000071f178c11 */ /* 0x000fca00088f1c1c */
[----:B------:R3:W5:Y:S01]  /*0530*/  @!P0 LDG.E.64 R14, desc[UR16][R22.64] ;  /* 0x00000010160e8981 */ /* 0x000762000c1e1b00 */
[----:B------:R-:W-:Y:S01]  /*0540*/  BSSY.RECONVERGENT B0, `(.L_x_4900) ;  /* 0x0000033000007945 */ /* 0x000fe20003800200 */
[----:B0-----:R-:W-:-:S04]  /*0550*/  IMAD R17, R17, UR18, RZ ;  /* 0x0000001211117c24 */ /* 0x001fc8000f8e02ff */
[C---:B-1----:R-:W-:Y:S02]  /*0560*/  IMAD R33, R16.reuse, UR19, R17 ;  /* 0x0000001310217c24 */ /* 0x042fe4000f8e0211 */
[----:B------:R-:W-:-:S04]  /*0570*/  IMAD.WIDE.U32 R16, R16, UR18, RZ ;  /* 0x0000001210107c25 */ /* 0x000fc8000f8e00ff */
[----:B--2---:R-:W-:-:S05]  /*0580*/  IMAD.IADD R21, R17, 0x1, R33 ;  /* 0x0000000111157824 */ /* 0x004fca00078e0221 */
[----:B------:R-:W-:Y:S01]  /*0590*/  ISETP.GE.AND P0, PT, R21, RZ, PT ;  /* 0x000000ff1500720c */ /* 0x000fe20003f06270 */
[----:B------:R-:W-:-:S12]  /*05a0*/  IMAD.MOV.U32 R32, RZ, RZ, R16 ;  /* 0x000000ffff207224 */ /* 0x000fd800078e0010 */
[----:B---3--:R-:W-:Y:S05]  /*05b0*/  @!P0 BRA `(.L_x_4901) ;  /* 0x0000000000708947 */ /* 0x008fea0003800000 */
[----:B------:R-:W-:Y:S01]  /*05c0*/  ISETP.NE.U32.AND P0, PT, R32, RZ, PT ;  /* 0x000000ff2000720c */ /* 0x000fe20003f05070 */
[----:B------:R-:W-:Y:S01]  /*05d0*/  BSSY.RECONVERGENT B1, `(.L_x_4902) ;  /* 0x0000019000017945 */ /* 0x000fe20003800200 */
[----:B------:R-:W-:Y:S02]  /*05e0*/  IMAD.MOV.U32 R16, RZ, RZ, 0x1 ;  /* 0x00000001ff107424 */ /* 0x000fe400078e00ff */
[----:B------:R-:W-:Y:S01]  /*05f0*/  ISETP.NE.AND.EX P0, PT, R21, RZ, PT, P0 ;  /* 0x000000ff1500720c */ /* 0x000fe20003f05300 */
[----:B------:R-:W-:-:S12]  /*0600*/  IMAD.MOV.U32 R19, RZ, RZ, RZ ;  /* 0x000000ffff137224 */ /* 0x000fd800078e00ff */
[----:B------:R-:W-:Y:S05]  /*0610*/  @!P0 BRA `(.L_x_4903) ;  /* 0x0000000000508947 */ /* 0x000fea0003800000 */
[----:B------:R-:W-:Y:S02]  /*0620*/  IMAD.MOV.U32 R16, RZ, RZ, 0x1 ;  /* 0x00000001ff107424 */ /* 0x000fe400078e00ff */
[----:B------:R-:W-:-:S07]  /*0630*/  IMAD.MOV.U32 R19, RZ, RZ, RZ ;  /* 0x000000ffff137224 */ /* 0x000fce00078e00ff */
.L_x_4904:
[----:B------:R-:W-:Y:S01]  /*0640*/  LOP3.LUT R17, R32, 0x1, RZ, 0xc0, !PT ;  /* 0x0000000120117812 */ /* 0x000fe200078ec0ff */
[----:B-----5:R-:W-:-:S03]  /*0650*/  IMAD R22, R15, R14, RZ ;  /* 0x0000000e0f167224 */ /* 0x020fc600078e02ff */
[----:B------:R-:W-:Y:S01]  /*0660*/  ISETP.NE.U32.AND P0, PT, R17, 0x1, PT ;  /* 0x000000011100780c */ /* 0x000fe20003f05070 */
[----:B------:R-:W-:-:S03]  /*0670*/  IMAD R23, R14, R15, R22 ;  /* 0x0000000f0e177224 */ /* 0x000fc600078e0216 */
[----:B------:R-:W-:-:S04]  /*0680*/  ISETP.NE.U32.AND.EX P0, PT, RZ, RZ, PT, P0 ;  /* 0x000000ffff00720c */ /* 0x000fc80003f05100 */
[----:B------:R-:W-:Y:S02]  /*0690*/  SEL R17, R15, RZ, !P0 ;  /* 0x000000ff0f117207 */ /* 0x000fe40004000000 */
[C---:B------:R-:W-:Y:S01]  /*06a0*/  SEL R18, R14.reuse, 0x1, !P0 ;  /* 0x000000010e127807 */ /* 0x040fe20004000000 */
[----:B------:R-:W-:Y:S01]  /*06b0*/  IMAD.WIDE.U32 R14, R14, R14, RZ ;  /* 0x0000000e0e0e7225 */ /* 0x000fe200078e00ff */
[C---:B------:R-:W-:Y:S02]  /*06c0*/  ISETP.GT.U32.AND P0, PT, R32.reuse, 0x1, PT ;  /* 0x000000012000780c */ /* 0x040fe40003f04070 */
[--C-:B------:R-:W-:Y:S01]  /*06d0*/  SHF.R.U64 R32, R32, 0x1, R21.reuse ;  /* 0x0000000120207819 */ /* 0x100fe20000001215 */
[-C--:B------:R-:W-:Y:S01]  /*06e0*/  IMAD R20, R17, R16.reuse, RZ ;  /* 0x0000001011147224 */ /* 0x080fe200078e02ff */
[----:B------:R-:W-:Y:S01]  /*06f0*/  ISETP.GT.U32.AND.EX P0, PT, R21, RZ, PT, P0 ;  /* 0x000000ff1500720c */ /* 0x000fe20003f04100 */
[----:B------:R-:W-:Y:S01]  /*0700*/  IMAD.WIDE.U32 R16, R18, R16, RZ ;  /* 0x0000001012107225 */ /* 0x000fe200078e00ff */
[----:B------:R-:W-:-:S03]  /*0710*/  SHF.R.U32.HI R21, RZ, 0x1, R21 ;  /* 0x00000001ff157819 */ /* 0x000fc60000011615 */
[----:B------:R-:W-:Y:S02]  /*0720*/  IMAD R19, R19, R18, R20 ;  /* 0x0000001213137224 */ /* 0x000fe400078e0214 */
[----:B------:R-:W-:Y:S02]  /*0730*/  IMAD.IADD R15, R15, 0x1, R23 ;  /* 0x000000010f0f7824 */ /* 0x000fe400078e0217 */
[----:B------:R-:W-:-:S04]  /*0740*/  IMAD.IADD R19, R17, 0x1, R19 ;  /* 0x0000000111137824 */ /* 0x000fc800078e0213 */
[----:B------:R-:W-:Y:S05]  /*0750*/  @P0 BRA `(.L_x_4904) ;  /* 0xfffffffc00b80947 */ /* 0x000fea000383ffff */
.L_x_4903:
[----:B------:R-:W-:Y:S05]  /*0760*/  BSYNC.RECONVERGENT B1 ;  /* 0x0000000000017941 */ /* 0x000fea0003800200 */
.L_x_4902:
[----:B------:R-:W-:Y:S05]  /*0770*/  BRA `(.L_x_4905) ;  /* 0x00000000003c7947 */ /* 0x000fea0003800000 */
.L_x_4901:
[----:B-----5:R-:W-:Y:S01]  /*0780*/  ISETP.NE.U32.AND P0, PT, R14, 0x1, PT ;  /* 0x000000010e00780c */ /* 0x020fe20003f05070 */
[----:B------:R-:W-:Y:S02]  /*0790*/  IMAD.MOV.U32 R16, RZ, RZ, R14 ;  /* 0x000000ffff107224 */ /* 0x000fe400078e000e */
[----:B------:R-:W-:Y:S01]  /*07a0*/  IMAD.MOV.U32 R19, RZ, RZ, R15 ;  /* 0x000000ffff137224 */ /* 0x000fe200078e000f */
[----:B------:R-:W-:-:S13]  /*07b0*/  ISETP.NE.AND.EX P0, PT, R15, RZ, PT, P0 ;  /* 0x000000ff0f00720c */ /* 0x000fda0003f05300 */
[----:B------:R-:W-:Y:S05]  /*07c0*/  @!P0 BRA `(.L_x_4905) ;  /* 0x0000000000288947 */ /* 0x000fea0003800000 */
[----:B------:R-:W-:-:S04]  /*07d0*/  ISETP.NE.U32.AND P0, PT, R14, -0x1, PT ;  /* 0xffffffff0e00780c */ /* 0x000fc80003f05070 */
[----:B------:R-:W-:-:S13]  /*07e0*/  ISETP.NE.AND.EX P0, PT, R15, -0x1, PT, P0 ;  /* 0xffffffff0f00780c */ /* 0x000fda0003f05300 */
[----:B------:R-:W-:Y:S01]  /*07f0*/  @!P0 LOP3.LUT R32, R32, 0x1, RZ, 0xc0, !PT ;  /* 0x0000000120208812 */ /* 0x000fe200078ec0ff */
[----:B------:R-:W-:-:S03]  /*0800*/  @!P0 IMAD.MOV.U32 R16, RZ, RZ, 0x1 ;  /* 0x00000001ff108424 */ /* 0x000fc600078e00ff */
[----:B------:R-:W-:-:S04]  /*0810*/  @!P0 ISETP.NE.U32.AND P1, PT, R32, 0x1, PT ;  /* 0x000000012000880c */ /* 0x000fc80003f25070 */
[----:B------:R-:W-:-:S04]  /*0820*/  @!P0 ISETP.NE.U32.AND.EX P1, PT, RZ, RZ, PT, P1 ;  /* 0x000000ffff00820c */ /* 0x000fc80003f25110 */
[----:B------:R-:W-:Y:S01]  /*0830*/  @!P0 SEL R16, R16, 0xffffffff, P1 ;  /* 0xffffffff10108807 */ /* 0x000fe20000800000 */
[----:B------:R-:W-:Y:S01]  /*0840*/  @P0 IMAD.MOV.U32 R16, RZ, RZ, RZ ;  /* 0x000000ffff100224 */ /* 0x000fe200078e00ff */
[----:B------:R-:W-:Y:S01]  /*0850*/  @!P0 SEL R19, RZ, 0xffffffff, P1 ;  /* 0xffffffffff138807 */ /* 0x000fe20000800000 */
[----:B------:R-:W-:-:S07]  /*0860*/  @P0 IMAD.MOV.U32 R19, RZ, RZ, RZ ;  /* 0x000000ffff130224 */ /* 0x000fce00078e00ff */
.L_x_4905:
[----:B------:R-:W-:Y:S05]  /*0870*/  BSYNC.RECONVERGENT B0 ;  /* 0x0000000000007941 */ /* 0x000fea0003800200 */
.L_x_4900:
[----:B-----5:R-:W-:Y:S01]  /*0880*/  IMAD R5, R5, UR18, RZ ;  /* 0x0000001205057c24 */ /* 0x020fe2000f8e02ff */
[----:B------:R-:W-:Y:S01]  /*0890*/  BSSY.RECONVERGENT B0, `(.L_x_4906) ;  /* 0x0000043000007945 */ /* 0x000fe20003800200 */
[----:B------:R-:W-:-:S04]  /*08a0*/  IMAD.WIDE.U32 R14, R4, UR18, RZ ;  /* 0x00000012040e7c25 */ /* 0x000fc8000f8e00ff */
[----:B------:R-:W-:Y:S02]  /*08b0*/  IMAD R5, R4, UR19, R5 ;  /* 0x0000001304057c24 */ /* 0x000fe4000f8e0205 */
[----:B------:R-:W-:Y:S02]  /*08c0*/  IMAD.MOV.U32 R4, RZ, RZ, R16 ;  /* 0x000000ffff047224 */ /* 0x000fe400078e0010 */
[----:B------:R-:W-:Y:S02]  /*08d0*/  IMAD.IADD R21, R15, 0x1, R5 ;  /* 0x000000010f157824 */ /* 0x000fe400078e0205 */
[----:B------:R-:W-:-:S03]  /*08e0*/  IMAD.MOV.U32 R5, RZ, RZ, R19 ;  /* 0x000000ffff057224 */ /* 0x000fc600078e0013 */
[----:B------:R-:W-:-:S13]  /*08f0*/  ISETP.GE.AND P0, PT, R21, RZ, PT ;  /* 0x000000ff1500720c */ /* 0x000fda0003f06270 */
[----:B------:R-:W-:Y:S05]  /*0900*/  @!P0 BRA `(.L_x_4907) ;  /* 0x0000000000b48947 */ /* 0x000fea0003800000 */
[----:B------:R-:W-:Y:S01]  /*0910*/  ISETP.NE.U32.AND P0, PT, R14, RZ, PT ;  /* 0x000000ff0e00720c */ /* 0x000fe20003f05070 */
[----:B------:R-:W-:Y:S01]  /*0920*/  BSSY.RECONVERGENT B1, `(.L_x_4908) ;  /* 0x000002a000017945 */ /* 0x000fe20003800200 */
[----:B------:R-:W-:Y:S02]  /*0930*/  IMAD.MOV.U32 R16, RZ, RZ, 0x1 ;  /* 0x00000001ff107424 */ /* 0x000fe400078e00ff */
[----:B------:R-:W-:Y:S01]  /*0940*/  ISETP.NE.AND.EX P0, PT, R21, RZ, PT, P0 ;  /* 0x000000ff1500720c */ /* 0x000fe20003f05300 */
[----:B------:R-:W-:-:S12]  /*0950*/  IMAD.MOV.U32 R17, RZ, RZ, RZ ;  /* 0x000000ffff117224 */ /* 0x000fd800078e00ff */
[----:B------:R-:W-:Y:S05]  /*0960*/  @!P0 BRA `(.L_x_4909) ;  /* 0x0000000000948947 */ /* 0x000fea0003800000 */
[C---:B------:R-:W-:Y:S01]  /*0970*/  LOP3.LUT R16, R14.reuse, 0x1, RZ, 0xc0, !PT ;  /* 0x000000010e107812 */ /* 0x040fe200078ec0ff */
[----:B------:R-:W-:Y:S01]  /*0980*/  IMAD R23, R3, R2, RZ ;  /* 0x0000000203177224 */ /* 0x000fe200078e02ff */
[----:B------:R-:W-:Y:S02]  /*0990*/  ISETP.GE.U32.AND P1, PT, R14, 0x2, PT ;  /* 0x000000020e00780c */ /* 0x000fe40003f26070 */
[----:B------:R-:W-:Y:S01]  /*09a0*/  ISETP.NE.U32.AND P0, PT, R16, 0x1, PT ;  /* 0x000000011000780c */ /* 0x000fe20003f05070 */
[----:B------:R-:W-:-:S03]  /*09b0*/  IMAD R23, R2, R3, R23 ;  /* 0x0000000302177224 */ /* 0x000fc600078e0217 */
[----:B------:R-:W-:-:S04]  /*09c0*/  ISETP.NE.U32.AND.EX P0, PT, RZ, RZ, PT, P0 ;  /* 0x000000ffff00720c */ /* 0x000fc80003f05100 */
[C---:B------:R-:W-:Y:S02]  /*09d0*/  SEL R16, R2.reuse, 0x1, !P0 ;  /* 0x0000000102107807 */ /* 0x040fe40004000000 */
[----:B------:R-:W-:Y:S01]  /*09e0*/  SEL R19, R3, RZ, !P0 ;  /* 0x000000ff03137207 */ /* 0x000fe20004000000 */
[----:B------:R-:W-:Y:S01]  /*09f0*/  IMAD.WIDE.U32 R2, R2, R2, RZ ;  /* 0x0000000202027225 */ /* 0x000fe200078e00ff */
[----:B------:R-:W-:-:S03]  /*0a00*/  ISETP.GE.U32.AND.EX P0, PT, R21, RZ, PT, P1 ;  /* 0x000000ff1500720c */ /* 0x000fc60003f06110 */
[----:B------:R-:W-:-:S04]  /*0a10*/  IMAD.WIDE.U32 R16, R16, 0x1, RZ ;  /* 0x0000000110107825 */ /* 0x000fc800078e00ff */
[----:B------:R-:W-:-:S06]  /*0a20*/  IMAD.IADD R17, R17, 0x1, R19 ;  /* 0x0000000111117824 */ /* 0x000fcc00078e0213 */
[----:B------:R-:W-:Y:S05]  /*0a30*/  @!P0 BRA `(.L_x_4909) ;  /* 0x0000000000608947 */ /* 0x000fea0003800000 */
[----:B------:R-:W-:Y:S01]  /*0a40*/  SHF.R.U64 R15, R14, 0x1, R21 ;  /* 0x000000010e0f7819 */ /* 0x000fe20000001215 */
[----:B------:R-:W-:Y:S01]  /*0a50*/  IMAD.IADD R14, R3, 0x1, R23 ;  /* 0x00000001030e7824 */ /* 0x000fe200078e0217 */
[----:B------:R-:W-:Y:S01]  /*0a60*/  SHF.R.U32.HI R18, RZ, 0x1, R21 ;  /* 0x00000001ff127819 */ /* 0x000fe20000011615 */
[----:B------:R-:W-:-:S07]  /*0a70*/  IMAD.MOV.U32 R19, RZ, RZ, R2 ;  /* 0x000000ffff137224 */ /* 0x000fce00078e0002 */
.L_x_4910:
[----:B------:R-:W-:Y:S01]  /*0a80*/  LOP3.LUT R2, R15, 0x1, RZ, 0xc0, !PT ;  /* 0x000000010f027812 */ /* 0x000fe200078ec0ff */
[----:B------:R-:W-:-:S03]  /*0a90*/  IMAD R20, R14, R19, RZ ;  /* 0x000000130e147224 */ /* 0x000fc600078e02ff */
[----:B------:R-:W-:Y:S01]  /*0aa0*/  ISETP.NE.U32.AND P0, PT, R2, 0x1, PT ;  /* 0x000000010200780c */ /* 0x000fe20003f05070 */
[C---:B------:R-:W-:Y:S02]  /*0ab0*/  IMAD R23, R19.reuse, R14, R20 ;  /* 0x0000000e13177224 */ /* 0x040fe400078e0214 */
[----:B------:R-:W-:Y:S01]  /*0ac0*/  IMAD.WIDE.U32 R2, R19, R19, RZ ;  /* 0x0000001313027225 */ /* 0x000fe200078e00ff */
[----:B------:R-:W-:-:S04]  /*0ad0*/  ISETP.NE.U32.AND.EX P0, PT, RZ, RZ, PT, P0 ;  /* 0x000000ffff00720c */ /* 0x000fc80003f05100 */
[----:B------:R-:W-:Y:S01]  /*0ae0*/  SEL R21, R14, RZ, !P0 ;  /* 0x000000ff0e157207 */ /* 0x000fe20004000000 */
[----:B------:R-:W-:Y:S01]  /*0af0*/  IMAD.IADD R14, R3, 0x1, R23 ;  /* 0x00000001030e7824 */ /* 0x000fe200078e0217 */
[----:B------:R-:W-:Y:S01]  /*0b00*/  SEL R20, R19, 0x1, !P0 ;  /* 0x0000000113147807 */ /* 0x000fe20004000000 */
[----:B------:R-:W-:Y:S01]  /*0b10*/  IMAD.MOV.U32 R19, RZ, RZ, R2 ;  /* 0x000000ffff137224 */ /* 0x000fe200078e0002 */
[----:B------:R-:W-:Y:S01]  /*0b20*/  ISETP.GE.U32.AND P0, PT, R15, 0x2, PT ;  /* 0x000000020f00780c */ /* 0x000fe20003f06070 */
[-C--:B------:R-:W-:Y:S01]  /*0b30*/  IMAD R21, R21, R16.reuse, RZ ;  /* 0x0000001015157224 */ /* 0x080fe200078e02ff */
[--C-:B------:R-:W-:Y:S01]  /*0b40*/  SHF.R.U64 R15, R15, 0x1, R18.reuse ;  /* 0x000000010f0f7819 */ /* 0x100fe20000001212 */
[----:B------:R-:W-:Y:S01]  /*0b50*/  IMAD.WIDE.U32 R2, R20, R16, RZ ;  /* 0x0000001014027225 */ /* 0x000fe200078e00ff */
[----:B------:R-:W-:Y:S02]  /*0b60*/  ISETP.GE.U32.AND.EX P0, PT, R18, RZ, PT, P0 ;  /* 0x000000ff1200720c */ /* 0x000fe40003f06100 */
[----:B------:R-:W-:Y:S01]  /*0b70*/  SHF.R.U32.HI R18, RZ, 0x1, R18 ;  /* 0x00000001ff127819 */ /* 0x000fe20000011612 */
[----:B------:R-:W-:-:S02]  /*0b80*/  IMAD R17, R17, R20, R21 ;  /* 0x0000001411117224 */ /* 0x000fc400078e0215 */
[----:B------:R-:W-:Y:S02]  /*0b90*/  IMAD.MOV.U32 R16, RZ, RZ, R2 ;  /* 0x000000ffff107224 */ /* 0x000fe400078e0002 */
[----:B------:R-:W-:-:S06]  /*0ba0*/  IMAD.IADD R17, R3, 0x1, R17 ;  /* 0x0000000103117824 */ /* 0x000fcc00078e0211 */
[----:B------:R-:W-:Y:S05]  /*0bb0*/  @P0 BRA `(.L_x_4910) ;  /* 0xfffffffc00b00947 */ /* 0x000fea000383ffff */
.L_x_4909:
[----:B------:R-:W-:Y:S05]  /*0bc0*/  BSYNC.RECONVERGENT B1 ;  /* 0x0000000000017941 */ /* 0x000fea0003800200 */
.L_x_4908:
[----:B------:R-:W-:Y:S05]  /*0bd0*/  BRA `(.L_x_4911) ;  /* 0x0000000000387947 */ /* 0x000fea0003800000 */
.L_x_4907:
[----:B------:R-:W-:Y:S01]  /*0be0*/  ISETP.NE.U32.AND P0, PT, R2, 0x1, PT ;  /* 0x000000010200780c */ /* 0x000fe20003f05070 */
        /* <DEDUP_REMOVED lines=10> */
[----:B------:R-:W-:Y:S02]  /*0c90*/  @!P0 SEL R16, R16, 0xffffffff, P1 ;  /* 0xffffffff10108807 */ /* 0x000fe40000800000 */
[----:B------:R-:W-:Y:S02]  /*0ca0*/  @!P0 SEL R17, RZ, 0xffffffff, P1 ;  /* 0xffffffffff118807 */ /* 0x000fe40000800000 */
[----:B------:R-:W-:-:S07]  /*0cb0*/  @P0 CS2R R16, SRZ ;  /* 0x0000000000100805 */ /* 0x000fce000001ff00 */
.L_x_4911:
[----:B------:R-:W-:Y:S05]  /*0cc0*/  BSYNC.RECONVERGENT B0 ;  /* 0x0000000000007941 */ /* 0x000fea0003800200 */
.L_x_4906:
[----:B------:R-:W-:Y:S01]  /*0cd0*/  IMAD R9, R9, UR18, RZ ;  /* 0x0000001209097c24 */ /* 0x000fe2000f8e02ff */
        /* <DEDUP_REMOVED lines=9> */
[----:B------:R-:W-:Y:S02]  /*0d70*/  IMAD.MOV.U32 R15, RZ, RZ, 0x1 ;  /* 0x00000001ff0f7424 */ /* 0x000fe400078e00ff */
[----:B------:R-:W-:Y:S01]  /*0d80*/  IMAD.MOV.U32 R14, RZ, RZ, RZ ;  /* 0x000000ffff0e7224 */ /* 0x000fe200078e00ff */
[----:B------:R-:W-:-:S13]  /*0d90*/  ISETP.NE.AND.EX P0, PT, R19, RZ, PT, P0 ;  /* 0x000000ff1300720c */ /* 0x000fda0003f05300 */
        /* <DEDUP_REMOVED lines=12> */
[----:B------:R-:W-:Y:S02]  /*0e60*/  IMAD.IADD R14, R17, 0x1, R15 ;  /* 0x00000001110e7824 */ /* 0x000fe400078e020f */
[----:B------:R-:W-:-:S04]  /*0e70*/  IMAD.MOV.U32 R15, RZ, RZ, R16 ;  /* 0x000000ffff0f7224 */ /* 0x000fc800078e0010 */
[----:B------:R-:W-:Y:S05]  /*0e80*/  @!P0 BRA `(.L_x_4914) ;  /* 0x0000000000a08947 */ /* 0x000fea0003800000 */
[----:B------:R-:W-:Y:S01]  /*0e90*/  BSSY.RECONVERGENT B1, `(.L_x_4915) ;  /* 0x0000018000017945 */ /* 0x000fe20003800200 */
[----:B------:R-:W-:Y:S01]  /*0ea0*/  SHF.R.U64 R16, R2, 0x1, R19 ;  /* 0x0000000102107819 */ /* 0x000fe20000001213 */
[----:B------:R-:W-:Y:S01]  /*0eb0*/  IMAD.IADD R7, R7, 0x1, R21 ;  /* 0x0000000107077824 */ /* 0x000fe200078e0215 */
[----:B------:R-:W-:-:S07]  /*0ec0*/  SHF.R.U32.HI R19, RZ, 0x1, R19 ;  /* 0x00000001ff137819 */ /* 0x000fce0000011613 */
.L_x_4916:
[----:B------:R-:W-:Y:S01]  /*0ed0*/  LOP3.LUT R2, R16, 0x1, RZ, 0xc0, !PT ;  /* 0x0000000110027812 */ /* 0x000fe200078ec0ff */
[----:B------:R-:W-:-:S03]  /*0ee0*/  IMAD R17, R7, R6, RZ ;  /* 0x0000000607117224 */ /* 0x000fc600078e02ff */
[----:B------:R-:W-:Y:S01]  /*0ef0*/  ISETP.NE.U32.AND P0, PT, R2, 0x1, PT ;  /* 0x000000010200780c */ /* 0x000fe20003f05070 */
[----:B------:R-:W-:-:S03]  /*0f00*/  IMAD.WIDE.U32 R2, R6, R6, RZ ;  /* 0x0000000606027225 */ /* 0x000fc600078e00ff */
[----:B------:R-:W-:-:S04]  /*0f10*/  ISETP.NE.U32.AND.EX P0, PT, RZ, RZ, PT, P0 ;  /* 0x000000ffff00720c */ /* 0x000fc80003f05100 */
[----:B------:R-:W-:Y:S01]  /*0f20*/  SEL R18, R7, RZ, !P0 ;  /* 0x000000ff07127207 */ /* 0x000fe20004000000 */
[C---:B------:R-:W-:Y:S01]  /*0f30*/  IMAD R7, R6.reuse, R7, R17 ;  /* 0x0000000706077224 */ /* 0x040fe200078e0211 */
[----:B------:R-:W-:Y:S01]  /*0f40*/  SEL R17, R6, 0x1, !P0 ;  /* 0x0000000106117807 */ /* 0x000fe20004000000 */
[----:B------:R-:W-:Y:S01]  /*0f50*/  IMAD.MOV.U32 R6, RZ, RZ, R2 ;  /* 0x000000ffff067224 */ /* 0x000fe200078e0002 */
[----:B------:R-:W-:Y:S01]  /*0f60*/  ISETP.GE.U32.AND P0, PT, R16, 0x2, PT ;  /* 0x000000021000780c */ /* 0x000fe20003f06070 */
[-C--:B------:R-:W-:Y:S01]  /*0f70*/  IMAD R18, R18, R15.reuse, RZ ;  /* 0x0000000f12127224 */ /* 0x080fe200078e02ff */
[----:B------:R-:W-:Y:S01]  /*0f80*/  SHF.R.U64 R16, R16, 0x1, R19 ;  /* 0x0000000110107819 */ /* 0x000fe20000001213 */
[----:B------:R-:W-:Y:S01]  /*0f90*/  IMAD.IADD R7, R3, 0x1, R7 ;  /* 0x0000000103077824 */ /* 0x000fe200078e0207 */
[----:B------:R-:W-:Y:S01]  /*0fa0*/  ISETP.GE.U32.AND.EX P0, PT, R19, RZ, PT, P0 ;  /* 0x000000ff1300720c */ /* 0x000fe20003f06100 */
[----:B------:R-:W-:Y:S01]  /*0fb0*/  IMAD.WIDE.U32 R2, R17, R15, RZ ;  /* 0x0000000f11027225 */ /* 0x000fe200078e00ff */
[----:B------:R-:W-:-:S03]  /*0fc0*/  SHF.R.U32.HI R19, RZ, 0x1, R19 ;  /* 0x00000001ff137819 */ /* 0x000fc60000011613 */
[----:B------:R-:W-:Y:S02]  /*0fd0*/  IMAD R17, R14, R17, R18 ;  /* 0x000000110e117224 */ /* 0x000fe400078e0212 */
[----:B------:R-:W-:Y:S02]  /*0fe0*/  IMAD.MOV.U32 R15, RZ, RZ, R2 ;  /* 0x000000ffff0f7224 */ /* 0x000fe400078e0002 */
[----:B------:R-:W-:-:S04]  /*0ff0*/  IMAD.IADD R14, R3, 0x1, R17 ;  /* 0x00000001030e7824 */ /* 0x000fc800078e0211 */
[----:B------:R-:W-:Y:S05]  /*1000*/  @P0 BRA `(.L_x_4916) ;  /* 0xfffffffc00b00947 */ /* 0x000fea000383ffff */
[----:B------:R-:W-:Y:S05]  /*1010*/  BSYNC.RECONVERGENT B1 ;  /* 0x0000000000017941 */ /* 0x000fea0003800200 */
.L_x_4915:
[----:B------:R-:W-:Y:S05]  /*1020*/  BRA `(.L_x_4914) ;  /* 0x0000000000387947 */ /* 0x000fea0003800000 */
.L_x_4913:
        /* <DEDUP_REMOVED lines=14> */
.L_x_4914:
[----:B------:R-:W-:Y:S05]  /*1110*/  BSYNC.RECONVERGENT B0 ;  /* 0x0000000000007941 */ /* 0x000fea0003800200 */
.L_x_4912:
        /* <DEDUP_REMOVED lines=28> */
[----:B------:R-:W-:Y:S01]  /*12e0*/  IMAD.IADD R15, R11, 0x1, R17 ;  /* 0x000000010b0f7824 */ /* 0x000fe200078e0211 */
[--C-:B------:R-:W-:Y:S02]  /*12f0*/  SHF.R.U64 R14, R2, 0x1, R19.reuse ;  /* 0x00000001020e7819 */ /* 0x100fe40000001213 */
[----:B------:R-:W-:-:S07]  /*1300*/  SHF.R.U32.HI R11, RZ, 0x1, R19 ;  /* 0x00000001ff0b7819 */ /* 0x000fce0000011613 */
.L_x_4921:
        /* <DEDUP_REMOVED lines=9> */
[C---:B------:R-:W-:Y:S01]  /*13a0*/  ISETP.GE.U32.AND P0, PT, R14.reuse, 0x2, PT ;  /* 0x000000020e00780c */ /* 0x040fe20003f06070 */
        /* <DEDUP_REMOVED lines=10> */
.L_x_4920:
[----:B------:R-:W-:Y:S05]  /*1450*/  BSYNC.RECONVERGENT B1 ;  /* 0x0000000000017941 */ /* 0x000fea0003800200 */
.L_x_4919:
[----:B------:R-:W-:Y:S05]  /*1460*/  BRA `(.L_x_4922) ;  /* 0x0000000000387947 */ /* 0x000fea0003800000 */
.L_x_4918:
        /* <DEDUP_REMOVED lines=14> */
.L_x_4922:
[----:B------:R-:W-:Y:S05]  /*1550*/  BSYNC.RECONVERGENT B0 ;  /* 0x0000000000007941 */ /* 0x000fea0003800200 */
.L_x_4917:
[----:B------:R-:W-:Y:S01]  /*1560*/  ISETP.GE.U32.AND P0, PT, R31, UR13, PT ;  /* 0x0000000d1f007c0c */ /* 0x000fe2000bf06070 */
[----:B------:R-:W-:Y:S01]  /*1570*/  ULEA UR4, UP0, UR12, UR4, 0x2 ;  /* 0x000000040c047291 */ /* 0x000fe2000f8010ff */
[----:B------:R-:W-:Y:S02]  /*1580*/  ISETP.GE.U32.AND P1, PT, R29, UR13, PT ;  /* 0x0000000d1d007c0c */ /* 0x000fe4000bf26070 */
[----:B------:R-:W-:Y:S01]  /*1590*/  ISETP.GE.U32.AND.EX P0, PT, R28, UR14, PT, P0 ;  /* 0x0000000e1c007c0c */ /* 0x000fe2000bf06100 */
[----:B------:R-:W-:Y:S01]  /*15a0*/  UIADD3.X UR5, UPT, UPT, URZ, UR5, URZ, UP0, !UPT ;  /* 0x00000005ff057290 */ /* 0x000fe200087fe4ff */
[----:B------:R-:W-:Y:S01]  /*15b0*/  ISETP.GE.U32.AND P2, PT, R27, UR13, PT ;  /* 0x0000000d1b007c0c */ /* 0x000fe2000bf46070 */
[----:B------:R-:W-:Y:S02]  /*15c0*/  UISETP.GE.U32.AND UP0, UPT, UR4, UR13, UPT ;  /* 0x0000000d0400728c */ /* 0x000fe4000bf06070 */
[----:B------:R-:W-:Y:S02]  /*15d0*/  ISETP.GE.U32.AND P3, PT, R25, UR13, PT ;  /* 0x0000000d19007c0c */ /* 0x000fe4000bf66070 */
[----:B------:R-:W-:Y:S01]  /*15e0*/  ISETP.GE.U32.AND.EX P1, PT, R26, UR14, PT, P1 ;  /* 0x0000000e1a007c0c */ /* 0x000fe2000bf26110 */
[----:B------:R-:W-:-:S02]  /*15f0*/  UISETP.GE.U32.AND.EX UP0, UPT, UR5, UR14, UPT, UP0 ;  /* 0x0000000e0500728c */ /* 0x000fc4000bf06100 */
[----:B------:R-:W-:Y:S02]  /*1600*/  ISETP.GE.U32.AND.EX P2, PT, R24, UR14, PT, P2 ;  /* 0x0000000e18007c0c */ /* 0x000fe4000bf46120 */
[----:B------:R-:W-:Y:S02]  /*1610*/  ISETP.GE.U32.AND.EX P3, PT, R0, UR14, PT, P3 ;  /* 0x0000000e00007c0c */ /* 0x000fe4000bf66130 */
[----:B------:R-:W-:-:S04]  /*1620*/  @!P0 LEA R2, P4, R31, UR10, 0x3 ;  /* 0x0000000a1f028c11 */ /* 0x000fc8000f8818ff */
[----:B------:R-:W-:Y:S02]  /*1630*/  @!P0 LEA.HI.X R3, R31, UR11, R28, 0x3, P4 ;  /* 0x0000000b1f038c11 */ /* 0x000fe4000a0f1c1c */
[----:B------:R-:W-:-:S03]  /*1640*/  @!P1 LEA R10, P4, R29, UR10, 0x3 ;  /* 0x0000000a1d0a9c11 */ /* 0x000fc6000f8818ff */
[----:B------:R-:W-:Y:S01]  /*1650*/  @!P2 LEA R14, P5, R27, UR10, 0x3 ;  /* 0x0000000a1b0eac11 */ /* 0x000fe2000f8a18ff */
[----:B------:R2:W-:Y:S01]  /*1660*/  @!P0 STG.E.64 desc[UR16][R2.64], R4 ;  /* 0x0000000402008986 */ /* 0x0005e2000c101b10 */
[----:B------:R-:W-:Y:S02]  /*1670*/  @!P3 LEA R16, P6, R25, UR10, 0x3 ;  /* 0x0000000a1910bc11 */ /* 0x000fe4000f8c18ff */
[----:B------:R-:W-:Y:S02]  /*1680*/  @!P1 LEA.HI.X R11, R29, UR11, R26, 0x3, P4 ;  /* 0x0000000b1d0b9c11 */ /* 0x000fe4000a0f1c1a */
[----:B------:R-:W-:Y:S02]  /*1690*/  @!P2 LEA.HI.X R15, R27, UR11, R24, 0x3, P5 ;  /* 0x0000000b1b0fac11 */ /* 0x000fe4000a8f1c18 */
[----:B------:R-:W-:Y:S01]  /*16a0*/  @!P3 LEA.HI.X R17, R25, UR11, R0, 0x3, P6 ;  /* 0x0000000b1911bc11 */ /* 0x000fe2000b0f1c00 */
[----:B------:R2:W-:Y:S04]  /*16b0*/  @!P1 STG.E.64 desc[UR16][R10.64], R8 ;  /* 0x000000080a009986 */ /* 0x0005e8000c101b10 */
[----:B------:R2:W-:Y:S04]  /*16c0*/  @!P2 STG.E.64 desc[UR16][R14.64], R6 ;  /* 0x000000060e00a986 */ /* 0x0005e8000c101b10 */
[----:B------:R2:W-:Y:S01]  /*16d0*/  @!P3 STG.E.64 desc[UR16][R16.64], R12 ;  /* 0x0000000c1000b986 */ /* 0x0005e2000c101b10 */
[----:B------:R-:W-:Y:S05]  /*16e0*/  BRA.U !UP0, `(.L_x_4923) ;  /* 0xffffffe908d07547 */ /* 0x000fea000b83ffff */
[----:B------:R-:W-:Y:S05]  /*16f0*/  EXIT ;  /* 0x000000000000794d */ /* 0x000fea0003800000 */
.L_x_4899:
[----:B------:R-:W0:Y:S02]  /*1700*/  S2R R21, SR_TID.X ;  /* 0x0000000000157919 */ /* 0x000e240000002100 */
[----:B0-----:R-:W-:-:S03]  /*1710*/  IMAD.WIDE.U32 R2, R21, 0x4, RZ ;  /* 0x0000000415027825 */ /* 0x001fc600078e00ff */
[----:B------:R-:W-:-:S04]  /*1720*/  ISETP.GE.U32.AND P0, PT, R2, UR15, PT ;  /* 0x0000000f02007c0c */ /* 0x000fc8000bf06070 */
[----:B------:R-:W-:-:S13]  /*1730*/  ISETP.GE.AND.EX P0, PT, R3, UR4, PT, P0 ;  /* 0x0000000403007c0c */ /* 0x000fda000bf06300 */
[----:B------:R-:W-:Y:S05]  /*1740*/  @P0 EXIT ;  /* 0x000000000000094d */ /* 0x000fea0003800000 */
[----:B------:R-:W-:Y:S01]  /*1750*/  IMAD.MOV.U32 R0, RZ, RZ, RZ ;  /* 0x000000ffff007224 */ /* 0x000fe200078e00ff */
[----:B------:R-:W0:Y:S06]  /*1760*/  LDCU UR5, c[0x0][0x360] ;  /* 0x00006c00ff0577ac */ /* 0x000e2c0008000800 */
.L_x_4948:
[C---:B------:R-:W-:Y:S01]  /*1770*/  IMAD.SHL.U32 R20, R21.reuse, 0x20, RZ ;  /* 0x0000002015147824 */ /* 0x040fe200078e00ff */
[----:B------:R-:W-:Y:S01]  /*1780*/  SHF.L.U64.HI R22, R21, 0x5, R0 ;  /* 0x0000000515167819 */ /* 0x000fe20000010200 */
[----:B------:R-:W1:Y:S03]  /*1790*/  LDC.64 R2, c[0x0][0xfd0] ;  /* 0x0003f400ff027b82 */ /* 0x000e660000000a00 */
[----:B------:R-:W-:-:S04]  /*17a0*/  IADD3 R4, P0, PT, R20, UR8, RZ ;  /* 0x0000000814047c10 */ /* 0x000fc8000ff1e0ff */
[----:B------:R-:W-:-:S06]  /*17b0*/  IADD3.X R5, PT, PT, R22, UR9, RZ, P0, !PT ;  /* 0x0000000916057c10 */ /* 0x000fcc00087fe4ff */
[----:B------:R-:W1:Y:S01]  /*17c0*/  LDG.E.ENL2.256 R4, R12, desc[UR16][R4.64] ;  /* 0xfe000010040c797e */ /* 0x000e620008121904 */
[----:B------:R-:W-:-:S04]  /*17d0*/  IADD3 R8, P0, PT, R20, UR6, RZ ;  /* 0x0000000614087c10 */ /* 0x000fc8000ff1e0ff */
[----:B------:R-:W-:-:S06]  /*17e0*/  IADD3.X R9, PT, PT, R22, UR7, RZ, P0, !PT ;  /* 0x0000000716097c10 */ /* 0x000fcc00087fe4ff */
[----:B------:R-:W2:Y:S01]  /*17f0*/  LDG.E.ENL2.256 R8, R16, desc[UR16][R8.64] ;  /* 0xfe0000100810797e */ /* 0x000ea20008121908 */
[----:B------:R-:W-:Y:S01]  /*1800*/  BSSY.RECONVERGENT B0, `(.L_x_4924) ;  /* 0x0000036000007945 */ /* 0x000fe20003800200 */
[-C--:B-1----:R-:W-:Y:S02]  /*1810*/  IMAD R13, R13, R2.reuse, RZ ;  /* 0x000000020d0d7224 */ /* 0x082fe400078e02ff */
[----:B------:R-:W-:-:S04]  /*1820*/  IMAD.WIDE.U32 R24, R12, R2, RZ ;  /* 0x000000020c187225 */ /* 0x000fc800078e00ff */
[----:B------:R-:W-:-:S04]  /*1830*/  IMAD R13, R12, R3, R13 ;  /* 0x000000030c0d7224 */ /* 0x000fc800078e020d */
[----:B------:R-:W-:Y:S02]  /*1840*/  IMAD.IADD R25, R25, 0x1, R13 ;  /* 0x0000000119197824 */ /* 0x000fe400078e020d */
[----:B--2---:R-:W-:-:S03]  /*1850*/  IMAD.MOV.U32 R27, RZ, RZ, R17 ;  /* 0x000000ffff1b7224 */ /* 0x004fc600078e0011 */
        /* <DEDUP_REMOVED lines=10> */
.L_x_4928:
        /* <DEDUP_REMOVED lines=9> */
[----:B------:R-:W-:Y:S01]  /*1990*/  ISETP.GT.U32.AND P0, PT, R24, 0x1, PT ;  /* 0x000000011800780c */ /* 0x000fe20003f04070 */
[-C--:B------:R-:W-:Y:S01]  /*19a0*/  IMAD R28, R28, R23.reuse, RZ ;  /* 0x000000171c1c7224 */ /* 0x080fe200078e02ff */
[----:B------:R-:W-:Y:S01]  /*19b0*/  SHF.R.U64 R24, R24, 0x1, R25 ;  /* 0x0000000118187819 */ /* 0x000fe20000001219 */
[----:B------:R-:W-:Y:S01]  /*19c0*/  IMAD.IADD R27, R13, 0x1, R27 ;  /* 0x000000010d1b7824 */ /* 0x000fe200078e021b */
[----:B------:R-:W-:Y:S01]  /*19d0*/  ISETP.GT.U32.AND.EX P0, PT, R25, RZ, PT, P0 ;  /* 0x000000ff1900720c */ /* 0x000fe20003f04100 */
[----:B------:R-:W-:-:S04]  /*19e0*/  IMAD.WIDE.U32 R12, R17, R23, RZ ;  /* 0x00000017110c7225 */ /* 0x000fc800078e00ff */
[----:B------:R-:W-:Y:S01]  /*19f0*/  IMAD R29, R26, R17, R28 ;  /* 0x000000111a1d7224 */ /* 0x000fe200078e021c */
[----:B------:R-:W-:Y:S01]  /*1a00*/  SHF.R.U32.HI R17, RZ, 0x1, R25 ;  /* 0x00000001ff117819 */ /* 0x000fe20000011619 */
[----:B------:R-:W-:Y:S02]  /*1a10*/  IMAD.MOV.U32 R23, RZ, RZ, R12 ;  /* 0x000000ffff177224 */ /* 0x000fe400078e000c */
[----:B------:R-:W-:Y:S02]  /*1a20*/  IMAD.IADD R26, R13, 0x1, R29 ;  /* 0x000000010d1a7824 */ /* 0x000fe400078e021d */
[----:B------:R-:W-:Y:S02]  /*1a30*/  IMAD.MOV.U32 R25, RZ, RZ, R17 ;  /* 0x000000ffff197224 */ /* 0x000fe400078e0011 */
[----:B------:R-:W-:Y:S05]  /*1a40*/  @P0 BRA `(.L_x_4928) ;  /* 0xfffffffc00ac0947 */ /* 0x000fea000383ffff */
.L_x_4927:
[----:B0-----:R-:W-:Y:S05]  /*1a50*/  BSYNC.RECONVERGENT B1 ;  /* 0x0000000000017941 */ /* 0x001fea0003800200 */
.L_x_4926:
[----:B------:R-:W-:Y:S05]  /*1a60*/  BRA `(.L_x_4929) ;  /* 0x00000000003c7947 */ /* 0x000fea0003800000 */
.L_x_4925:
        /* <DEDUP_REMOVED lines=15> */
.L_x_4929:
[----:B0-----:R-:W-:Y:S05]  /*1b60*/  BSYNC.RECONVERGENT B0 ;  /* 0x0000000000007941 */ /* 0x001fea0003800200 */
.L_x_4924:
[-C--:B------:R-:W-:Y:S01]  /*1b70*/  IMAD R12, R15, R2.reuse, RZ ;  /* 0x000000020f0c7224 */ /* 0x080fe200078e02ff */
[----:B------:R-:W-:Y:S01]  /*1b80*/  BSSY.RECONVERGENT B0, `(.L_x_4930) ;  /* 0x0000042000007945 */ /* 0x000fe20003800200 */
[----:B------:R-:W-:-:S04]  /*1b90*/  IMAD.WIDE.U32 R16, R14, R2, RZ ;  /* 0x000000020e107225 */ /* 0x000fc800078e00ff */
[----:B------:R-:W-:Y:S02]  /*1ba0*/  IMAD R15, R14, R3, R12 ;  /* 0x000000030e0f7224 */ /* 0x000fe400078e020c */
        /* <DEDUP_REMOVED lines=14> */
[----:B------:R-:W-:-:S04]  /*1c90*/  ISETP.NE.U32.AND P0, PT, R14, 0x1, PT ;  /* 0x000000010e00780c */ /* 0x000fc80003f05070 */
[----:B------:R-:W-:-:S04]  /*1ca0*/  ISETP.NE.U32.AND.EX P0, PT, RZ, RZ, PT, P0 ;  /* 0x000000ffff00720c */ /* 0x000fc80003f05100 */
[----:B------:R-:W-:Y:S02]  /*1cb0*/  SEL R14, R18, 0x1, !P0 ;  /* 0x00000001120e7807 */ /* 0x000fe40004000000 */
[----:B------:R-:W-:Y:S02]  /*1cc0*/  SEL R23, R19, RZ, !P0 ;  /* 0x000000ff13177207 */ /* 0x000fe40004000000 */
[----:B------:R-:W-:Y:S01]  /*1cd0*/  ISETP.GE.U32.AND.EX P0, PT, R27, RZ, PT, P1 ;  /* 0x000000ff1b00720c */ /* 0x000fe20003f06110 */
[----:B------:R-:W-:-:S04]  /*1ce0*/  IMAD.WIDE.U32 R14, R14, 0x1, RZ ;  /* 0x000000010e0e7825 */ /* 0x000fc800078e00ff */
[----:B------:R-:W-:Y:S02]  /*1cf0*/  IMAD.IADD R15, R15, 0x1, R23 ;  /* 0x000000010f0f7824 */ /* 0x000fe400078e0217 */
[C---:B------:R-:W-:Y:S02]  /*1d00*/  IMAD R23, R18.reuse, R19, R25 ;  /* 0x0000001312177224 */ /* 0x040fe400078e0219 */
[----:B------:R-:W-:-:S04]  /*1d10*/  IMAD.WIDE.U32 R24, R18, R18, RZ ;  /* 0x0000001212187225 */ /* 0x000fc800078e00ff */
[----:B------:R-:W-:Y:S05]  /*1d20*/  @!P0 BRA `(.L_x_4933) ;  /* 0x00000000005c8947 */ /* 0x000fea0003800000 */
[----:B------:R-:W-:Y:S01]  /*1d30*/  SHF.R.U64 R18, R16, 0x1, R27 ;  /* 0x0000000110127819 */ /* 0x000fe2000000121b */
[----:B------:R-:W-:Y:S01]  /*1d40*/  IMAD.IADD R23, R25, 0x1, R23 ;  /* 0x0000000119177824 */ /* 0x000fe200078e0217 */
[----:B------:R-:W-:-:S07]  /*1d50*/  SHF.R.U32.HI R19, RZ, 0x1, R27 ;  /* 0x00000001ff137819 */ /* 0x000fce000001161b */
.L_x_4934:
        /* <DEDUP_REMOVED lines=20> */
.L_x_4933:
[----:B------:R-:W-:Y:S05]  /*1ea0*/  BSYNC.RECONVERGENT B1 ;  /* 0x0000000000017941 */ /* 0x000fea0003800200 */
.L_x_4932:
[----:B------:R-:W-:Y:S05]  /*1eb0*/  BRA `(.L_x_4935) ;  /* 0x0000000000387947 */ /* 0x000fea0003800000 */
.L_x_4931:
        /* <DEDUP_REMOVED lines=14> */
.L_x_4935:
[----:B------:R-:W-:Y:S05]  /*1fa0*/  BSYNC.RECONVERGENT B0 ;  /* 0x0000000000007941 */ /* 0x000fea0003800200 */
.L_x_4930:
[-C--:B------:R-:W-:Y:S01]  /*1fb0*/  IMAD R5, R5, R2.reuse, RZ ;  /* 0x0000000205057224 */ /* 0x080fe200078e02ff */
[----:B------:R-:W-:Y:S01]  /*1fc0*/  BSSY.RECONVERGENT B0, `(.L_x_4936) ;  /* 0x0000041000007945 */ /* 0x000fe20003800200 */
[----:B------:R-:W-:-:S04]  /*1fd0*/  IMAD.WIDE.U32 R18, R4, R2, RZ ;  /* 0x0000000204127225 */ /* 0x000fc800078e00ff */
[----:B------:R-:W-:-:S04]  /*1fe0*/  IMAD R5, R4, R3, R5 ;  /* 0x0000000304057224 */ /* 0x000fc800078e0205 */
[----:B------:R-:W-:-:S05]  /*1ff0*/  IMAD.IADD R25, R19, 0x1, R5 ;  /* 0x0000000113197824 */ /* 0x000fca00078e0205 */
        /* <DEDUP_REMOVED lines=25> */
.L_x_4940:
[----:B------:R-:W-:Y:S01]  /*2190*/  LOP3.LUT R5, R18, 0x1, RZ, 0xc0, !PT ;  /* 0x0000000112057812 */ /* 0x000fe200078ec0ff */
[-C--:B------:R-:W-:Y:S02]  /*21a0*/  IMAD R23, R24, R19.reuse, RZ ;  /* 0x0000001318177224 */ /* 0x080fe400078e02ff */
[----:B------:R-:W-:Y:S01]  /*21b0*/  IMAD.WIDE.U32 R8, R19, R19, RZ ;  /* 0x0000001313087225 */ /* 0x000fe200078e00ff */
[----:B------:R-:W-:-:S03]  /*21c0*/  ISETP.NE.U32.AND P0, PT, R5, 0x1, PT ;  /* 0x000000010500780c */ /* 0x000fc60003f05070 */
[----:B------:R-:W-:Y:S01]  /*21d0*/  IMAD R27, R19, R24, R23 ;  /* 0x00000018131b7224 */ /* 0x000fe200078e0217 */
[----:B------:R-:W-:-:S04]  /*21e0*/  ISETP.NE.U32.AND.EX P0, PT, RZ, RZ, PT, P0 ;  /* 0x000000ffff00720c */ /* 0x000fc80003f05100 */
[----:B------:R-:W-:Y:S01]  /*21f0*/  SEL R5, R24, RZ, !P0 ;  /* 0x000000ff18057207 */ /* 0x000fe20004000000 */
[----:B------:R-:W-:Y:S01]  /*2200*/  IMAD.IADD R24, R9, 0x1, R27 ;  /* 0x0000000109187824 */ /* 0x000fe200078e021b */
[----:B------:R-:W-:Y:S01]  /*2210*/  SEL R23, R19, 0x1, !P0 ;  /* 0x0000000113177807 */ /* 0x000fe20004000000 */
[----:B------:R-:W-:Y:S01]  /*2220*/  IMAD.MOV.U32 R19, RZ, RZ, R8 ;  /* 0x000000ffff137224 */ /* 0x000fe200078e0008 */
[C---:B------:R-:W-:Y:S01]  /*2230*/  ISETP.GE.U32.AND P0, PT, R18.reuse, 0x2, PT ;  /* 0x000000021200780c */ /* 0x040fe20003f06070 */
[-C--:B------:R-:W-:Y:S01]  /*2240*/  IMAD R25, R5, R4.reuse, RZ ;  /* 0x0000000405197224 */ /* 0x080fe200078e02ff */
[--C-:B------:R-:W-:Y:S01]  /*2250*/  SHF.R.U64 R18, R18, 0x1, R17.reuse ;  /* 0x0000000112127819 */ /* 0x100fe20000001211 */
[----:B------:R-:W-:Y:S01]  /*2260*/  IMAD.WIDE.U32 R4, R23, R4, RZ ;  /* 0x0000000417047225 */ /* 0x000fe200078e00ff */
[----:B------:R-:W-:Y:S02]  /*2270*/  ISETP.GE.U32.AND.EX P0, PT, R17, RZ, PT, P0 ;  /* 0x000000ff1100720c */ /* 0x000fe40003f06100 */
[----:B------:R-:W-:Y:S01]  /*2280*/  SHF.R.U32.HI R17, RZ, 0x1, R17 ;  /* 0x00000001ff117819 */ /* 0x000fe20000011611 */
[----:B------:R-:W-:-:S04]  /*2290*/  IMAD R25, R16, R23, R25 ;  /* 0x0000001710197224 */ /* 0x000fc800078e0219 */
[----:B------:R-:W-:-:S06]  /*22a0*/  IMAD.IADD R16, R5, 0x1, R25 ;  /* 0x0000000105107824 */ /* 0x000fcc00078e0219 */
[----:B------:R-:W-:Y:S05]  /*22b0*/  @P0 BRA `(.L_x_4940) ;  /* 0xfffffffc00b40947 */ /* 0x000fea000383ffff */
.L_x_4939:
[----:B------:R-:W-:Y:S05]  /*22c0*/  BSYNC.RECONVERGENT B1 ;  /* 0x0000000000017941 */ /* 0x000fea0003800200 */
.L_x_4938:
[----:B------:R-:W-:Y:S05]  /*22d0*/  BRA `(.L_x_4941) ;  /* 0x00000000003c7947 */ /* 0x000fea0003800000 */
.L_x_4937:
        /* <DEDUP_REMOVED lines=15> */
.L_x_4941:
[----:B------:R-:W-:Y:S05]  /*23d0*/  BSYNC.RECONVERGENT B0 ;  /* 0x0000000000007941 */ /* 0x000fea0003800200 */
.L_x_4936:
[-C--:B------:R-:W-:Y:S01]  /*23e0*/  IMAD R5, R7, R2.reuse, RZ ;  /* 0x0000000207057224 */ /* 0x080fe200078e02ff */
[----:B------:R-:W-:Y:S01]  /*23f0*/  BSSY.RECONVERGENT B0, `(.L_x_4942) ;  /* 0x0000042000007945 */ /* 0x000fe20003800200 */
[----:B------:R-:W-:-:S04]  /*2400*/  IMAD.WIDE.U32 R8, R6, R2, RZ ;  /* 0x0000000206087225 */ /* 0x000fc800078e00ff */
[----:B------:R-:W-:-:S04]  /*2410*/  IMAD R5, R6, R3, R5 ;  /* 0x0000000306057224 */ /* 0x000fc800078e0205 */
        /* <DEDUP_REMOVED lines=16> */
[----:B------:R-:W-:Y:S02]  /*2520*/  SEL R6, R10, 0x1, !P0 ;  /* 0x000000010a067807 */ /* 0x000fe40004000000 */
[----:B------:R-:W-:Y:S02]  /*2530*/  SEL R3, R11, RZ, !P0 ;  /* 0x000000ff0b037207 */ /* 0x000fe40004000000 */
[----:B------:R-:W-:Y:S01]  /*2540*/  ISETP.GE.U32.AND.EX P0, PT, R19, RZ, PT, P1 ;  /* 0x000000ff1300720c */ /* 0x000fe20003f06110 */
[----:B------:R-:W-:-:S04]  /*2550*/  IMAD.WIDE.U32 R6, R6, 0x1, RZ ;  /* 0x0000000106067825 */ /* 0x000fc800078e00ff */
[----:B------:R-:W-:Y:S02]  /*2560*/  IMAD.IADD R7, R7, 0x1, R3 ;  /* 0x0000000107077824 */ /* 0x000fe400078e0203 */
[----:B------:R-:W-:-:S06]  /*2570*/  IMAD.WIDE.U32 R2, R10, R10, RZ ;  /* 0x0000000a0a027225 */ /* 0x000fcc00078e00ff */
[----:B------:R-:W-:Y:S05]  /*2580*/  @!P0 BRA `(.L_x_4945) ;  /* 0x0000000000608947 */ /* 0x000fea0003800000 */
[----:B------:R-:W-:Y:S01]  /*2590*/  SHF.R.U64 R8, R8, 0x1, R19 ;  /* 0x0000000108087819 */ /* 0x000fe20000001213 */
[----:B------:R-:W-:Y:S01]  /*25a0*/  IMAD.IADD R11, R3, 0x1, R17 ;  /* 0x00000001030b7824 */ /* 0x000fe200078e0211 */
[----:B------:R-:W-:Y:S01]  /*25b0*/  SHF.R.U32.HI R9, RZ, 0x1, R19 ;  /* 0x00000001ff097819 */ /* 0x000fe20000011613 */
[----:B------:R-:W-:-:S07]  /*25c0*/  IMAD.MOV.U32 R10, RZ, RZ, R2 ;  /* 0x000000ffff0a7224 */ /* 0x000fce00078e0002 */
.L_x_4946:
        /* <DEDUP_REMOVED lines=20> */
.L_x_4945:
[----:B------:R-:W-:Y:S05]  /*2710*/  BSYNC.RECONVERGENT B1 ;  /* 0x0000000000017941 */ /* 0x000fea0003800200 */
.L_x_4944:
[----:B------:R-:W-:Y:S05]  /*2720*/  BRA `(.L_x_4947) ;  /* 0x0000000000387947 */ /* 0x000fea0003800000 */
.L_x_4943:
        /* <DEDUP_REMOVED lines=14> */
.L_x_4947:
[----:B------:R-:W-:Y:S05]  /*2810*/  BSYNC.RECONVERGENT B0 ;  /* 0x0000000000007941 */ /* 0x000fea0003800200 */
.L_x_4942:
[----:B------:R-:W-:-:S04]  /*2820*/  IADD3 R2, P0, PT, R20, UR10, RZ ;  /* 0x0000000a14027c10 */ /* 0x000fc8000ff1e0ff */
[----:B------:R-:W-:Y:S02]  /*2830*/  IADD3.X R3, PT, PT, R22, UR11, RZ, P0, !PT ;  /* 0x0000000b16037c10 */ /* 0x000fe400087fe4ff */
        /* <DEDUP_REMOVED lines=9> */
[----:B-1----:R-:W-:Y:S05]  /*28d0*/  @!P0 BRA P1, `(.L_x_4948) ;  /* 0xffffffec00a48947 */ /* 0x002fea000083ffff */
[----:B------:R-:W-:Y:S05]  /*28e0*/  EXIT ;  /* 0x000000000000794d */ /* 0x000fea0003800000 */
.L_x_4949:
        /* <DEDUP_REMOVED lines=9> */
.L_x_7854:


//--------------------- .text._ZN2at6native55_GLOBAL__N__de093ff9_22_ForeachBinaryOpList_cu_a911ec4325multi_tensor_apply_kernelINS1_18TensorListMetadataILi3EEENS1_24BinaryOpListAlphaFunctorIiLi3ELi2ELi2EEEJNS1_13power_functorIiEEiEEEvT_T0_DpT1_ --------------------------
	.section	.text._ZN2at6native55_GLOBAL__N__de093ff9_22_ForeachBinaryOpList_cu_a911ec4325multi_tensor_apply_kernelINS1_18TensorListMetadataILi3EEENS1_24BinaryOpListAlphaFunctorIiLi3ELi2ELi2EEEJNS1_13power_functorIiEEiEEEvT_T0_DpT1_,"ax",@progbits
	.align	128
.text._ZN2at6native55_GLOBAL__N__de093ff9_22_ForeachBinaryOpList_cu_a911ec4325multi_tensor_apply_kernelINS1_18TensorListMetadataILi3EEENS1_24BinaryOpListAlphaFunctorIiLi3ELi2ELi2EEEJNS1_13power_functorIiEEiEEEvT_T0_DpT1_:
        .type           _ZN2at6native55_GLOBAL__N__de093ff9_22_ForeachBinaryOpList_cu_a911ec4325multi_tensor_apply_kernelINS1_18TensorListMetadataILi3EEENS1_24BinaryOpListAlphaFunctorIiLi3ELi2ELi2EEEJNS1_13power_functorIiEEiEEEvT_T0_DpT1_,@function
        .size           _ZN2at6native55_GLOBAL__N__de093ff9_22_ForeachBinaryOpList_cu_a911ec4325multi_tensor_apply_kernelINS1_18TensorListMetadataILi3EEENS1_24BinaryOpListAlphaFunctorIiLi3ELi2ELi2EEEJNS1_13power_functorIiEEiEEEvT_T0_DpT1_,(.L_x_7855 - _ZN2at6native55_GLOBAL__N__de093ff9_22_ForeachBinaryOpList_cu_a911ec4325multi_tensor_apply_kernelINS1_18TensorListMetadataILi3EEENS1_24BinaryOpListAlphaFunctorIiLi3ELi2ELi2EEEJNS1_13power_functorIiEEiEEEvT_T0_DpT1_)
        .other          _ZN2at6native55_GLOBAL__N__de093ff9_22_ForeachBinaryOpList_cu_a911ec4325multi_tensor_apply_kernelINS1_18TensorListMetadataILi3EEENS1_24BinaryOpListAlphaFunctorIiLi3ELi2ELi2EEEJNS1_13power_functorIiEEiEEEvT_T0_DpT1_,@"STO_CUDA_ENTRY STV_DEFAULT"
_ZN2at6native55_GLOBAL__N__de093ff9_22_ForeachBinaryOpList_cu_a911ec4325multi_tensor_apply_kernelINS1_18TensorListMetadataILi3EEENS1_24BinaryOpListAlphaFunctorIiLi3ELi2ELi2EEEJNS1_13power_functorIiEEiEEEvT_T0_DpT1_:
        /* <DEDUP_REMOVED lines=35> */
.L_x_4973:
[----:B0-----:R-:W-:Y:S02]  /*0230*/  IADD3 R21, P0, PT, R26, UR4, RZ ;  /* 0x000000041a157c10 */ /* 0x001fe4000ff1e0ff */
[----:B--2---:R-:W-:Y:S02]  /*0240*/  CS2R R22, SRZ ;  /* 0x0000000000167805 */ /* 0x004fe4000001ff00 */
[----:B------:R-:W-:Y:S01]  /*0250*/  CS2R R24, SRZ ;  /* 0x0000000000187805 */ /* 0x000fe2000001ff00 */
[----:B------:R-:W-:Y:S01]  /*0260*/  IMAD.MOV.U32 R20, RZ, RZ, RZ ;  /* 0x000000ffff147224 */ /* 0x000fe200078e00ff */
[C---:B------:R-:W-:Y:S01]  /*0270*/  ISETP.GE.U32.AND P1, PT, R21.reuse, UR13, PT ;  /* 0x0000000d15007c0c */ /* 0x040fe2000bf26070 */
[----:B------:R-:W-:Y:S01]  /*0280*/  IMAD.X R18, RZ, RZ, UR5, P0 ;  /* 0x00000005ff127e24 */ /* 0x000fe200080e06ff */
[----:B-1----:R-:W-:Y:S01]  /*0290*/  IADD3 R19, P2, PT, R21, UR12, RZ ;  /* 0x0000000c15137c10 */ /* 0x002fe2000ff5e0ff */
[----:B------:R-:W-:Y:S01]  /*02a0*/  IMAD.MOV.U32 R28, RZ, RZ, RZ ;  /* 0x000000ffff1c7224 */ /* 0x000fe200078e00ff */
[----:B------:R-:W0:Y:S02]  /*02b0*/  LDCU UR15, c[0x0][0xfcc] ;  /* 0x0001f980ff0f77ac */ /* 0x000e240008000800 */
        /* <DEDUP_REMOVED lines=12> */
[----:B------:R-:W0:Y:S01]  /*0380*/  @!P1 LDG.E R25, desc[UR16][R4.64] ;  /* 0x0000001004199981 */ /* 0x000e22000c1e1900 */
[----:B------:R-:W-:-:S03]  /*0390*/  ISETP.GE.U32.AND.EX P2, PT, R14, UR14, PT, P2 ;  /* 0x0000000e0e007c0c */ /* 0x000fc6000bf46120 */
[----:B------:R1:W5:Y:S01]  /*03a0*/  @!P1 LDG.E R23, desc[UR16][R2.64] ;  /* 0x0000001002179981 */ /* 0x000362000c1e1900 */
[----:B------:R-:W-:Y:S01]  /*03b0*/  IMAD.X R0, RZ, RZ, R14, P4 ;  /* 0x000000ffff007224 */ /* 0x000fe200020e060e */
[----:B------:R-:W-:Y:S02]  /*03c0*/  ISETP.GE.U32.AND P1, PT, R15, UR13, PT ;  /* 0x0000000d0f007c0c */ /* 0x000fe4000bf26070 */
[C---:B------:R-:W-:Y:S02]  /*03d0*/  @!P0 LEA R12, P3, R19.reuse, UR6, 0x2 ;  /* 0x00000006130c8c11 */ /* 0x040fe4000f8610ff */
[C---:B------:R-:W-:Y:S02]  /*03e0*/  @!P0 LEA R6, P4, R19.reuse, UR8, 0x2 ;  /* 0x0000000813068c11 */ /* 0x040fe4000f8810ff */
[----:B------:R-:W-:Y:S02]  /*03f0*/  ISETP.GE.U32.AND.EX P1, PT, R0, UR14, PT, P1 ;  /* 0x0000000e00007c0c */ /* 0x000fe4000bf26110 */
[----:B------:R-:W-:-:S02]  /*0400*/  @!P0 LEA.HI.X R13, R19, UR7, R16, 0x2, P3 ;  /* 0x00000007130d8c11 */ /* 0x000fc400098f1410 */
[----:B------:R-:W-:Y:S02]  /*0410*/  @!P0 LEA.HI.X R7, R19, UR9, R16, 0x2, P4 ;  /* 0x0000000913078c11 */ /* 0x000fe4000a0f1410 */
[C---:B-1----:R-:W-:Y:S01]  /*0420*/  @!P2 LEA R2, P3, R17.reuse, UR6, 0x2 ;  /* 0x000000061102ac11 */ /* 0x042fe2000f8610ff */
[----:B------:R1:W5:Y:S04]  /*0430*/  @!P0 LDG.E R22, desc[UR16][R12.64] ;  /* 0x000000100c168981 */ /* 0x000368000c1e1900 */
[----:B------:R2:W5:Y:S01]  /*0440*/  @!P0 LDG.E R20, desc[UR16][R6.64] ;  /* 0x0000001006148981 */ /* 0x000562000c1e1900 */
[C---:B------:R-:W-:Y:S02]  /*0450*/  @!P2 LEA R4, P0, R17.reuse, UR8, 0x2 ;  /* 0x000000081104ac11 */ /* 0x040fe4000f8010ff */
[----:B------:R-:W-:-:S02]  /*0460*/  @!P2 LEA.HI.X R3, R17, UR7, R14, 0x2, P3 ;  /* 0x000000071103ac11 */ /* 0x000fc400098f140e */
[----:B------:R-:W-:Y:S02]  /*0470*/  @!P2 LEA.HI.X R5, R17, UR9, R14, 0x2, P0 ;  /* 0x000000091105ac11 */ /* 0x000fe400080f140e */
[C---:B------:R-:W-:Y:S01]  /*0480*/  @!P1 LEA R8, P3, R15.reuse, UR6, 0x2 ;  /* 0x000000060f089c11 */ /* 0x040fe2000f8610ff */
[----:B------:R-:W-:Y:S01]  /*0490*/  IMAD.MOV.U32 R27, RZ, RZ, RZ ;  /* 0x000000ffff1b7224 */ /* 0x000fe200078e00ff */
[C---:B------:R-:W-:Y:S01]  /*04a0*/  @!P1 LEA R10, P0, R15.reuse, UR8, 0x2 ;  /* 0x000000080f0a9c11 */ /* 0x040fe2000f8010ff */
[----:B-1----:R-:W-:Y:S01]  /*04b0*/  IMAD.MOV.U32 R12, RZ, RZ, RZ ;  /* 0x000000ffff0c7224 */ /* 0x002fe200078e00ff */
[C-C-:B------:R-:W-:Y:S01]  /*04c0*/  @!P1 LEA.HI.X R9, R15.reuse, UR7, R0.reuse, 0x2, P3 ;  /* 0x000000070f099c11 */ /* 0x140fe200098f1400 */
[----:B------:R2:W5:Y:S01]  /*04d0*/  @!P2 LDG.E R24, desc[UR16][R2.64] ;  /* 0x000000100218a981 */ /* 0x000562000c1e1900 */
[----:B------:R-:W-:-:S03]  /*04e0*/  @!P1 LEA.HI.X R11, R15, UR9, R0, 0x2, P0 ;  /* 0x000000090f0b9c11 */ /* 0x000fc600080f1400 */
[----:B------:R2:W5:Y:S04]  /*04f0*/  @!P2 LDG.E R28, desc[UR16][R4.64] ;  /* 0x00000010041ca981 */ /* 0x000568000c1e1900 */
[----:B------:R2:W5:Y:S04]  /*0500*/  @!P1 LDG.E R27, desc[UR16][R8.64] ;  /* 0x00000010081b9981 */ /* 0x000568000c1e1900 */
[----:B------:R2:W5:Y:S01]  /*0510*/  @!P1 LDG.E R12, desc[UR16][R10.64] ;  /* 0x000000100a0c9981 */ /* 0x000562000c1e1900 */
[----:B------:R-:W-:-:S04]  /*0520*/  ULEA UR4, UP0, UR12, UR4, 0x2 ;  /* 0x000000040c047291 */ /* 0x000fc8000f8010ff */
[----:B------:R-:W-:Y:S02]  /*0530*/  UIADD3.X UR5, UPT, UPT, URZ, UR5, URZ, UP0, !UPT ;  /* 0x00000005ff057290 */ /* 0x000fe400087fe4ff */
[----:B------:R-:W-:Y:S01]  /*0540*/  UISETP.GE.U32.AND UP0, UPT, UR4, UR13, UPT ;  /* 0x0000000d0400728c */ /* 0x000fe2000bf06070 */
[----:B------:R-:W-:Y:S03]  /*0550*/  BSSY.RECONVERGENT B0, `(.L_x_4951) ;  /* 0x000001d000007945 */ /* 0x000fe60003800200 */
[----:B------:R-:W-:Y:S01]  /*0560*/  UISETP.GE.U32.AND.EX UP0, UPT, UR5, UR14, UPT, UP0 ;  /* 0x0000000e0500728c */ /* 0x000fe2000bf06100 */
[----:B0-----:R-:W-:-:S05]  /*0570*/  IMAD R25, R25, UR15, RZ ;  /* 0x0000000f19197c24 */ /* 0x001fca000f8e02ff */
[----:B------:R-:W-:-:S13]  /*0580*/  ISETP.GE.AND P0, PT, R25, RZ, PT ;  /* 0x000000ff1900720c */ /* 0x000fda0003f06270 */
[----:B--2---:R-:W-:Y:S05]  /*0590*/  @!P0 BRA `(.L_x_4952) ;  /* 0x00000000003c8947 */ /* 0x004fea0003800000 */
[----:B------:R-:W-:Y:S01]  /*05a0*/  ISETP.NE.AND P0, PT, R25, RZ, PT ;  /* 0x000000ff1900720c */ /* 0x000fe20003f05270 */
[----:B------:R-:W-:Y:S01]  /*05b0*/  BSSY.RECONVERGENT B1, `(.L_x_4953) ;  /* 0x000000c000017945 */ /* 0x000fe20003800200 */
[----:B------:R-:W-:-:S11]  /*05c0*/  IMAD.MOV.U32 R5, RZ, RZ, 0x1 ;  /* 0x00000001ff057424 */ /* 0x000fd600078e00ff */
[----:B------:R-:W-:Y:S05]  /*05d0*/  @!P0 BRA `(.L_x_4954) ;  /* 0x0000000000248947 */ /* 0x000fea0003800000 */
[----:B------:R-:W-:-:S07]  /*05e0*/  IMAD.MOV.U32 R5, RZ, RZ, 0x1 ;  /* 0x00000001ff057424 */ /* 0x000fce00078e00ff */
.L_x_4955:
[C---:B------:R-:W-:Y:S02]  /*05f0*/  ISETP.GT.U32.AND P1, PT, R25.reuse, 0x1, PT ;  /* 0x000000011900780c */ /* 0x040fe40003f24070 */
[----:B------:R-:W-:Y:S02]  /*0600*/  LOP3.LUT R2, R25, 0x1, RZ, 0xc0, !PT ;  /* 0x0000000119027812 */ /* 0x000fe400078ec0ff */
[----:B------:R-:W-:Y:S02]  /*0610*/  SHF.R.U32.HI R25, RZ, 0x1, R25 ;  /* 0x00000001ff197819 */ /* 0x000fe40000011619 */
[----:B------:R-:W-:-:S04]  /*0620*/  ISETP.NE.U32.AND P0, PT, R2, 0x1, PT ;  /* 0x000000010200780c */ /* 0x000fc80003f05070 */
[C---:B-----5:R-:W-:Y:S01]  /*0630*/  SEL R2, R23.reuse, 0x1, !P0 ;  /* 0x0000000117027807 */ /* 0x060fe20004000000 */
[----:B------:R-:W-:-:S04]  /*0640*/  IMAD R23, R23, R23, RZ ;  /* 0x0000001717177224 */ /* 0x000fc800078e02ff */
[----:B------:R-:W-:Y:S01]  /*0650*/  IMAD R5, R2, R5, RZ ;  /* 0x0000000502057224 */ /* 0x000fe200078e02ff */
[----:B------:R-:W-:Y:S06]  /*0660*/  @P1 BRA `(.L_x_4955) ;  /* 0xfffffffc00e01947 */ /* 0x000fec000383ffff */
.L_x_4954:
[----:B------:R-:W-:Y:S05]  /*0670*/  BSYNC.RECONVERGENT B1 ;  /* 0x0000000000017941 */ /* 0x000fea0003800200 */
.L_x_4953:
[----:B------:R-:W-:Y:S05]  /*0680*/  BRA `(.L_x_4956) ;  /* 0x0000000000247947 */ /* 0x000fea0003800000 */
.L_x_4952:
[----:B-----5:R-:W-:Y:S01]  /*0690*/  ISETP.NE.AND P0, PT, R23, 0x1, PT ;  /* 0x000000011700780c */ /* 0x020fe20003f05270 */
[----:B------:R-:W-:-:S12]  /*06a0*/  IMAD.MOV.U32 R5, RZ, RZ, R23 ;  /* 0x000000ffff057224 */ /* 0x000fd800078e0017 */
[----:B------:R-:W-:Y:S05]  /*06b0*/  @!P0 BRA `(.L_x_4956) ;  /* 0x0000000000188947 */ /* 0x000fea0003800000 */
[----:B------:R-:W-:-:S13]  /*06c0*/  ISETP.NE.AND P0, PT, R23, -0x1, PT ;  /* 0xffffffff1700780c */ /* 0x000fda0003f05270 */
[----:B------:R-:W-:Y:S01]  /*06d0*/  @!P0 LOP3.LUT R25, R25, 0x1, RZ, 0xc0, !PT ;  /* 0x0000000119198812 */ /* 0x000fe200078ec0ff */
[----:B------:R-:W-:-:S03]  /*06e0*/  @!P0 IMAD.MOV.U32 R5, RZ, RZ, 0x1 ;  /* 0x00000001ff058424 */ /* 0x000fc600078e00ff */
[----:B------:R-:W-:-:S04]  /*06f0*/  @!P0 ISETP.NE.U32.AND P1, PT, R25, 0x1, PT ;  /* 0x000000011900880c */ /* 0x000fc80003f25070 */
[----:B------:R-:W-:Y:S01]  /*0700*/  @!P0 SEL R5, R5, 0xffffffff, P1 ;  /* 0xffffffff05058807 */ /* 0x000fe20000800000 */
[----:B------:R-:W-:-:S08]  /*0710*/  @P0 IMAD.MOV.U32 R5, RZ, RZ, RZ ;  /* 0x000000ffff050224 */ /* 0x000fd000078e00ff */
.L_x_4956:
[----:B------:R-:W-:Y:S05]  /*0720*/  BSYNC.RECONVERGENT B0 ;  /* 0x0000000000007941 */ /* 0x000fea0003800200 */
.L_x_4951:
[----:B-----5:R-:W-:Y:S01]  /*0730*/  IMAD R20, R20, UR15, RZ ;  /* 0x0000000f14147c24 */ /* 0x020fe2000f8e02ff */
[----:B------:R-:W-:Y:S04]  /*0740*/  BSSY.RECONVERGENT B0, `(.L_x_4957) ;  /* 0x0000022000007945 */ /* 0x000fe80003800200 */
[----:B------:R-:W-:-:S13]  /*0750*/  ISETP.GE.AND P0, PT, R20, RZ, PT ;  /* 0x000000ff1400720c */ /* 0x000fda0003f06270 */
[----:B------:R-:W-:Y:S05]  /*0760*/  @!P0 BRA `(.L_x_4958) ;  /* 0x0000000000588947 */ /* 0x000fea0003800000 */
[----:B------:R-:W-:Y:S01]  /*0770*/  ISETP.NE.AND P0, PT, R20, RZ, PT ;  /* 0x000000ff1400720c */ /* 0x000fe20003f05270 */
[----:B------:R-:W-:Y:S01]  /*0780*/  BSSY.RECONVERGENT B1, `(.L_x_4959) ;  /* 0x0000013000017945 */ /* 0x000fe20003800200 */
[----:B------:R-:W-:-:S11]  /*0790*/  IMAD.MOV.U32 R13, RZ, RZ, 0x1 ;  /* 0x00000001ff0d7424 */ /* 0x000fd600078e00ff */
[----:B------:R-:W-:Y:S05]  /*07a0*/  @!P0 BRA `(.L_x_4960) ;  /* 0x0000000000408947 */ /* 0x000fea0003800000 */
[C---:B------:R-:W-:Y:S02]  /*07b0*/  ISETP.GE.U32.AND P1, PT, R20.reuse, 0x2, PT ;  /* 0x000000021400780c */ /* 0x040fe40003f26070 */
[----:B------:R-:W-:-:S04]  /*07c0*/  LOP3.LUT R2, R20, 0x1, RZ, 0xc0, !PT ;  /* 0x0000000114027812 */ /* 0x000fc800078ec0ff */
[----:B------:R-:W-:Y:S01]  /*07d0*/  ISETP.NE.U32.AND P0, PT, R2, 0x1, PT ;  /* 0x000000010200780c */ /* 0x000fe20003f05070 */
[----:B------:R-:W-:-:S03]  /*07e0*/  IMAD R2, R22, R22, RZ ;  /* 0x0000001616027224 */ /* 0x000fc600078e02ff */
[----:B------:R-:W-:-:S03]  /*07f0*/  SEL R13, R22, 0x1, !P0 ;  /* 0x00000001160d7807 */ /* 0x000fc60004000000 */
[----:B------:R-:W-:Y:S06]  /*0800*/  @!P1 BRA `(.L_x_4960) ;  /* 0x0000000000289947 */ /* 0x000fec0003800000 */
[----:B------:R-:W-:Y:S01]  /*0810*/  SHF.R.U32.HI R3, RZ, 0x1, R20 ;  /* 0x00000001ff037819 */ /* 0x000fe20000011614 */
[----:B------:R-:W-:-:S07]  /*0820*/  IMAD.MOV.U32 R4, RZ, RZ, R2 ;  /* 0x000000ffff047224 */ /* 0x000fce00078e0002 */
.L_x_4961:
[C---:B------:R-:W-:Y:S02]  /*0830*/  ISETP.GE.U32.AND P1, PT, R3.reuse, 0x2, PT ;  /* 0x000000020300780c */ /* 0x040fe40003f26070 */
[----:B------:R-:W-:Y:S02]  /*0840*/  LOP3.LUT R2, R3, 0x1, RZ, 0xc0, !PT ;  /* 0x0000000103027812 */ /* 0x000fe400078ec0ff */
[----:B------:R-:W-:Y:S02]  /*0850*/  SHF.R.U32.HI R3, RZ, 0x1, R3 ;  /* 0x00000001ff037819 */ /* 0x000fe40000011603 */
[----:B------:R-:W-:-:S04]  /*0860*/  ISETP.NE.U32.AND P0, PT, R2, 0x1, PT ;  /* 0x000000010200780c */ /* 0x000fc80003f05070 */
[C---:B------:R-:W-:Y:S01]  /*0870*/  SEL R2, R4.reuse, 0x1, !P0 ;  /* 0x0000000104027807 */ /* 0x040fe20004000000 */
[----:B------:R-:W-:-:S04]  /*0880*/  IMAD R4, R4, R4, RZ ;  /* 0x0000000404047224 */ /* 0x000fc800078e02ff */
[----:B------:R-:W-:Y:S01]  /*0890*/  IMAD R13, R2, R13, RZ ;  /* 0x0000000d020d7224 */ /* 0x000fe200078e02ff */
[----:B------:R-:W-:Y:S06]  /*08a0*/  @P1 BRA `(.L_x_4961) ;  /* 0xfffffffc00e01947 */ /* 0x000fec000383ffff */
.L_x_4960:
[----:B------:R-:W-:Y:S05]  /*08b0*/  BSYNC.RECONVERGENT B1 ;  /* 0x0000000000017941 */ /* 0x000fea0003800200 */
.L_x_4959:
[----:B------:R-:W-:Y:S05]  /*08c0*/  BRA `(.L_x_4962) ;  /* 0x0000000000247947 */ /* 0x000fea0003800000 */
.L_x_4958:
[----:B------:R-:W-:Y:S01]  /*08d0*/  ISETP.NE.AND P0, PT, R22, 0x1, PT ;  /* 0x000000011600780c */ /* 0x000fe20003f05270 */
        /* <DEDUP_REMOVED lines=8> */
.L_x_4962:
[----:B------:R-:W-:Y:S05]  /*0960*/  BSYNC.RECONVERGENT B0 ;  /* 0x0000000000007941 */ /* 0x000fea0003800200 */
.L_x_4957:
[----:B------:R-:W-:Y:S01]  /*0970*/  IMAD R28, R28, UR15, RZ ;  /* 0x0000000f1c1c7c24 */ /* 0x000fe2000f8e02ff */
[----:B------:R-:W-:Y:S04]  /*0980*/  BSSY.RECONVERGENT B0, `(.L_x_4963) ;  /* 0x0000022000007945 */ /* 0x000fe80003800200 */
[----:B------:R-:W-:-:S13]  /*0990*/  ISETP.GE.AND P0, PT, R28, RZ, PT ;  /* 0x000000ff1c00720c */ /* 0x000fda0003f06270 */
[----:B------:R-:W-:Y:S05]  /*09a0*/  @!P0 BRA `(.L_x_4964) ;  /* 0x0000000000588947 */ /* 0x000fea0003800000 */
[----:B------:R-:W-:Y:S01]  /*09b0*/  ISETP.NE.AND P0, PT, R28, RZ, PT ;  /* 0x000000ff1c00720c */ /* 0x000fe20003f05270 */
[----:B------:R-:W-:-:S12]  /*09c0*/  IMAD.MOV.U32 R23, RZ, RZ, 0x1 ;  /* 0x00000001ff177424 */ /* 0x000fd800078e00ff */
[----:B------:R-:W-:Y:S05]  /*09d0*/  @!P0 BRA `(.L_x_4965) ;  /* 0x0000000000708947 */ /* 0x000fea0003800000 */
[C---:B------:R-:W-:Y:S02]  /*09e0*/  ISETP.GE.U32.AND P1, PT, R28.reuse, 0x2, PT ;  /* 0x000000021c00780c */ /* 0x040fe40003f26070 */
[----:B------:R-:W-:-:S04]  /*09f0*/  LOP3.LUT R2, R28, 0x1, RZ, 0xc0, !PT ;  /* 0x000000011c027812 */ /* 0x000fc800078ec0ff */
[----:B------:R-:W-:Y:S01]  /*0a00*/  ISETP.NE.U32.AND P0, PT, R2, 0x1, PT ;  /* 0x000000010200780c */ /* 0x000fe20003f05070 */
[----:B------:R-:W-:-:S03]  /*0a10*/  IMAD R2, R24, R24, RZ ;  /* 0x0000001818027224 */ /* 0x000fc600078e02ff */
[----:B------:R-:W-:-:S03]  /*0a20*/  SEL R23, R24, 0x1, !P0 ;  /* 0x0000000118177807 */ /* 0x000fc60004000000 */
[----:B------:R-:W-:Y:S06]  /*0a30*/  @!P1 BRA `(.L_x_4965) ;  /* 0x0000000000589947 */ /* 0x000fec0003800000 */
[----:B------:R-:W-:Y:S01]  /*0a40*/  BSSY.RECONVERGENT B1, `(.L_x_4966) ;  /* 0x000000b000017945 */ /* 0x000fe20003800200 */
[----:B------:R-:W-:Y:S01]  /*0a50*/  SHF.R.U32.HI R3, RZ, 0x1, R28 ;  /* 0x00000001ff037819 */ /* 0x000fe2000001161c */
[----:B------:R-:W-:-:S07]  /*0a60*/  IMAD.MOV.U32 R4, RZ, RZ, R2 ;  /* 0x000000ffff047224 */ /* 0x000fce00078e0002 */
.L_x_4967:
        /* <DEDUP_REMOVED lines=8> */
[----:B------:R-:W-:Y:S05]  /*0af0*/  BSYNC.RECONVERGENT B1 ;  /* 0x0000000000017941 */ /* 0x000fea0003800200 */
.L_x_4966:
[----:B------:R-:W-:Y:S05]  /*0b00*/  BRA `(.L_x_4965) ;  /* 0x0000000000247947 */ /* 0x000fea0003800000 */
.L_x_4964:
        /* <DEDUP_REMOVED lines=9> */
.L_x_4965:
[----:B------:R-:W-:Y:S05]  /*0ba0*/  BSYNC.RECONVERGENT B0 ;  /* 0x0000000000007941 */ /* 0x000fea0003800200 */
.L_x_4963:
        /* <DEDUP_REMOVED lines=16> */
.L_x_4972:
        /* <DEDUP_REMOVED lines=9> */
.L_x_4971:
[----:B------:R-:W-:Y:S05]  /*0d40*/  BRA `(.L_x_4970) ;  /* 0x0000000000247947 */ /* 0x000fea0003800000 */
.L_x_4969:
        /* <DEDUP_REMOVED lines=9> */
.L_x_4970:
[----:B------:R-:W-:Y:S05]  /*0de0*/  BSYNC.RECONVERGENT B0 ;  /* 0x0000000000007941 */ /* 0x000fea0003800200 */
.L_x_4968:
        /* <DEDUP_REMOVED lines=10> */
[----:B------:R-:W-:Y:S02]  /*0e90*/  @!P1 LEA R6, P4, R19, UR10, 0x2 ;  /* 0x0000000a13069c11 */ /* 0x000fe4000f8810ff */
[----:B------:R-:W-:Y:S01]  /*0ea0*/  @!P2 LEA R8, P5, R17, UR10, 0x2 ;  /* 0x0000000a1108ac11 */ /* 0x000fe2000f8a10ff */
[----:B------:R2:W-:Y:S01]  /*0eb0*/  @!P0 STG.E desc[UR16][R2.64], R5 ;  /* 0x0000000502008986 */ /* 0x0005e2000c101910 */
[----:B------:R-:W-:Y:S02]  /*0ec0*/  @!P3 LEA R10, P6, R15, UR10, 0x2 ;  /* 0x0000000a0f0abc11 */ /* 0x000fe4000f8c10ff */
[----:B------:R-:W-:Y:S02]  /*0ed0*/  @!P1 LEA.HI.X R7, R19, UR11, R16, 0x2, P4 ;  /* 0x0000000b13079c11 */ /* 0x000fe4000a0f1410 */
[----:B------:R-:W-:-:S02]  /*0ee0*/  @!P2 LEA.HI.X R9, R17, UR11, R14, 0x2, P5 ;  /* 0x0000000b1109ac11 */ /* 0x000fc4000a8f140e */
[----:B------:R-:W-:Y:S01]  /*0ef0*/  @!P3 LEA.HI.X R11, R15, UR11, R0, 0x2, P6 ;  /* 0x0000000b0f0bbc11 */ /* 0x000fe2000b0f1400 */
[----:B------:R2:W-:Y:S04]  /*0f00*/  @!P1 STG.E desc[UR16][R6.64], R13 ;  /* 0x0000000d06009986 */ /* 0x0005e8000c101910 */
[----:B------:R2:W-:Y:S04]  /*0f10*/  @!P2 STG.E desc[UR16][R8.64], R23 ;  /* 0x000000170800a986 */ /* 0x0005e8000c101910 */
[----:B------:R2:W-:Y:S01]  /*0f20*/  @!P3 STG.E desc[UR16][R10.64], R25 ;  /* 0x000000190a00b986 */ /* 0x0005e2000c101910 */
[----:B------:R-:W-:Y:S05]  /*0f30*/  BRA.U !UP0, `(.L_x_4973) ;  /* 0xfffffff108bc7547 */ /* 0x000fea000b83ffff */
[----:B------:R-:W-:Y:S05]  /*0f40*/  EXIT ;  /* 0x000000000000794d */ /* 0x000fea0003800000 */
.L_x_4950:
[----:B------:R-:W0:Y:S02]  /*0f50*/  S2R R3, SR_TID.X ;  /* 0x0000000000037919 */ /* 0x000e240000002100 */
[----:B0-----:R-:W-:-:S03]  /*0f60*/  IMAD.WIDE.U32 R4, R3, 0x4, RZ ;  /* 0x0000000403047825 */ /* 0x001fc600078e00ff */
[----:B------:R-:W-:-:S04]  /*0f70*/  ISETP.GE.U32.AND P0, PT, R4, UR15, PT ;  /* 0x0000000f04007c0c */ /* 0x000fc8000bf06070 */
[----:B------:R-:W-:-:S13]  /*0f80*/  ISETP.GE.AND.EX P0, PT, R5, UR4, PT, P0 ;  /* 0x0000000405007c0c */ /* 0x000fda000bf06300 */
[----:B------:R-:W-:Y:S05]  /*0f90*/  @P0 EXIT ;  /* 0x000000000000094d */ /* 0x000fea0003800000 */
[----:B------:R-:W-:Y:S01]  /*0fa0*/  IMAD.MOV.U32 R0, RZ, RZ, RZ ;  /* 0x000000ffff007224 */ /* 0x000fe200078e00ff */
[----:B------:R-:W0:Y:S06]  /*0fb0*/  LDCU UR5, c[0x0][0x360] ;  /* 0x00006c00ff0577ac */ /* 0x000e2c0008000800 */
.L_x_4998:
[C---:B------:R-:W-:Y:S01]  /*0fc0*/  IMAD.SHL.U32 R2, R3.reuse, 0x10, RZ ;  /* 0x0000001003027824 */ /* 0x040fe200078e00ff */
[----:B------:R-:W-:Y:S01]  /*0fd0*/  SHF.L.U64.HI R14, R3, 0x4, R0 ;  /* 0x00000004030e7819 */ /* 0x000fe20000010200 */
[----:B------:R-:W1:Y:S03]  /*0fe0*/  LDC R12, c[0x0][0xfcc] ;  /* 0x0003f300ff0c7b82 */ /* 0x000e660000000800 */
[----:B------:R-:W-:-:S04]  /*0ff0*/  IADD3 R8, P0, PT, R2, UR8, RZ ;  /* 0x0000000802087c10 */ /* 0x000fc8000ff1e0ff */
[----:B------:R-:W-:-:S06]  /*1000*/  IADD3.X R9, PT, PT, R14, UR9, RZ, P0, !PT ;  /* 0x000000090e097c10 */ /* 0x000fcc00087fe4ff */
[----:B------:R-:W1:Y:S01]  /*1010*/  LDG.E.128 R8, desc[UR16][R8.64] ;  /* 0x0000001008087981 */ /* 0x000e62000c1e1d00 */
[----:B------:R-:W-:-:S04]  /*1020*/  IADD3 R6, P0, PT, R2, UR6, RZ ;  /* 0x0000000602067c10 */ /* 0x000fc8000ff1e0ff */
[----:B------:R-:W-:-:S06]  /*1030*/  IADD3.X R7, PT, PT, R14, UR7, RZ, P0, !PT ;  /* 0x000000070e077c10 */ /* 0x000fcc00087fe4ff */
[----:B------:R-:W5:Y:S01]  /*1040*/  LDG.E.128 R4, desc[UR16][R6.64] ;  /* 0x0000001006047981 */ /* 0x000f62000c1e1d00 */
[----:B------:R-:W-:Y:S01]  /*1050*/  BSSY.RECONVERGENT B0, `(.L_x_4974) ;  /* 0x000001c000007945 */ /* 0x000fe20003800200 */
[----:B-1----:R-:W-:-:S05]  /*1060*/  IMAD R13, R8, R12, RZ ;  /* 0x0000000c080d7224 */ /* 0x002fca00078e02ff */
[----:B------:R-:W-:-:S13]  /*1070*/  ISETP.GE.AND P0, PT, R13, RZ, PT ;  /* 0x000000ff0d00720c */ /* 0x000fda0003f06270 */
[----:B------:R-:W-:Y:S05]  /*1080*/  @!P0 BRA `(.L_x_4975) ;  /* 0x00000000003c8947 */ /* 0x000fea0003800000 */
[----:B------:R-:W-:Y:S01]  /*1090*/  ISETP.NE.AND P0, PT, R13, RZ, PT ;  /* 0x000000ff0d00720c */ /* 0x000fe20003f05270 */
[----:B------:R-:W-:Y:S01]  /*10a0*/  BSSY.RECONVERGENT B1, `(.L_x_4976) ;  /* 0x000000c000017945 */ /* 0x000fe20003800200 */
[----:B------:R-:W-:-:S11]  /*10b0*/  IMAD.MOV.U32 R8, RZ, RZ, 0x1 ;  /* 0x00000001ff087424 */ /* 0x000fd600078e00ff */
[----:B------:R-:W-:Y:S05]  /*10c0*/  @!P0 BRA `(.L_x_4977) ;  /* 0x0000000000248947 */ /* 0x000fea0003800000 */
[----:B------:R-:W-:-:S07]  /*10d0*/  IMAD.MOV.U32 R8, RZ, RZ, 0x1 ;  /* 0x00000001ff087424 */ /* 0x000fce00078e00ff */
.L_x_4978:
        /* <DEDUP_REMOVED lines=8> */
.L_x_4977:
[----:B0-----:R-:W-:Y:S05]  /*1160*/  BSYNC.RECONVERGENT B1 ;  /* 0x0000000000017941 */ /* 0x001fea0003800200 */
.L_x_4976:
[----:B------:R-:W-:Y:S05]  /*1170*/  BRA `(.L_x_4979) ;  /* 0x0000000000247947 */ /* 0x000fea0003800000 */
.L_x_4975:
        /* <DEDUP_REMOVED lines=9> */
.L_x_4979:
[----:B0-----:R-:W-:Y:S05]  /*1210*/  BSYNC.RECONVERGENT B0 ;  /* 0x0000000000007941 */ /* 0x001fea0003800200 */
.L_x_4974:
[----:B------:R-:W-:Y:S01]  /*1220*/  IMAD R13, R9, R12, RZ ;  /* 0x0000000c090d7224 */ /* 0x000fe200078e02ff */
        /* <DEDUP_REMOVED lines=8> */
[----:B-----5:R-:W-:-:S04]  /*12b0*/  LOP3.LUT R4, R13, 0x1, RZ, 0xc0, !PT ;  /* 0x000000010d047812 */ /* 0x020fc800078ec0ff */
[----:B------:R-:W-:Y:S01]  /*12c0*/  ISETP.NE.U32.AND P0, PT, R4, 0x1, PT ;  /* 0x000000010400780c */ /* 0x000fe20003f05070 */
[----:B------:R-:W-:-:S03]  /*12d0*/  IMAD R4, R5, R5, RZ ;  /* 0x0000000505047224 */ /* 0x000fc600078e02ff */
[----:B------:R-:W-:-:S03]  /*12e0*/  SEL R9, R5, 0x1, !P0 ;  /* 0x0000000105097807 */ /* 0x000fc60004000000 */
[----:B------:R-:W-:Y:S06]  /*12f0*/  @!P1 BRA `(.L_x_4983) ;  /* 0x0000000000289947 */ /* 0x000fec0003800000 */
[----:B------:R-:W-:Y:S01]  /*1300*/  SHF.R.U32.HI R5, RZ, 0x1, R13 ;  /* 0x00000001ff057819 */ /* 0x000fe2000001160d */
[----:B------:R-:W-:-:S07]  /*1310*/  IMAD.MOV.U32 R13, RZ, RZ, R4 ;  /* 0x000000ffff0d7224 */ /* 0x000fce00078e0004 */
.L_x_4984:
        /* <DEDUP_REMOVED lines=8> */
.L_x_4983:
[----:B------:R-:W-:Y:S05]  /*13a0*/  BSYNC.RECONVERGENT B1 ;  /* 0x0000000000017941 */ /* 0x000fea0003800200 */
.L_x_4982:
[----:B------:R-:W-:Y:S05]  /*13b0*/  BRA `(.L_x_4985) ;  /* 0x0000000000247947 */ /* 0x000fea0003800000 */
.L_x_4981:
        /* <DEDUP_REMOVED lines=9> */
.L_x_4985:
[----:B------:R-:W-:Y:S05]  /*1450*/  BSYNC.RECONVERGENT B0 ;  /* 0x0000000000007941 */ /* 0x000fea0003800200 */
.L_x_4980:
        /* <DEDUP_REMOVED lines=16> */
.L_x_4990:
[C---:B------:R-:W-:Y:S02]  /*1560*/  ISETP.GE.U32.AND P1, PT, R13.reuse, 0x2, PT ;  /* 0x000000020d00780c */ /* 0x040fe40003f26070 */
[----:B------:R-:W-:-:S04]  /*1570*/  LOP3.LUT R4, R13, 0x1, RZ, 0xc0, !PT ;  /* 0x000000010d047812 */ /* 0x000fc800078ec0ff */
[----:B------:R-:W-:Y:S02]  /*1580*/  ISETP.NE.U32.AND P0, PT, R4, 0x1, PT ;  /* 0x000000010400780c */ /* 0x000fe40003f05070 */
[----:B------:R-:W-:Y:S02]  /*1590*/  SHF.R.U32.HI R4, RZ, 0x1, R13 ;  /* 0x00000001ff047819 */ /* 0x000fe4000001160d */
[C---:B------:R-:W-:Y:S01]  /*15a0*/  SEL R5, R6.reuse, 0x1, !P0 ;  /* 0x0000000106057807 */ /* 0x040fe20004000000 */
[----:B------:R-:W-:Y:S02]  /*15b0*/  IMAD R6, R6, R6, RZ ;  /* 0x0000000606067224 */ /* 0x000fe400078e02ff */
[----:B------:R-:W-:Y:S02]  /*15c0*/  IMAD.MOV.U32 R13, RZ, RZ, R4 ;  /* 0x000000ffff0d7224 */ /* 0x000fe400078e0004 */
[----:B------:R-:W-:Y:S01]  /*15d0*/  IMAD R10, R5, R10, RZ ;  /* 0x0000000a050a7224 */ /* 0x000fe200078e02ff */
[----:B------:R-:W-:Y:S06]  /*15e0*/  @P1 BRA `(.L_x_4990) ;  /* 0xfffffffc00dc1947 */ /* 0x000fec000383ffff */
.L_x_4989:
[----:B------:R-:W-:Y:S05]  /*15f0*/  BSYNC.RECONVERGENT B1 ;  /* 0x0000000000017941 */ /* 0x000fea0003800200 */
.L_x_4988:
[----:B------:R-:W-:Y:S05]  /*1600*/  BRA `(.L_x_4991) ;  /* 0x0000000000247947 */ /* 0x000fea0003800000 */
.L_x_4987:
        /* <DEDUP_REMOVED lines=9> */
.L_x_4991:
[----:B------:R-:W-:Y:S05]  /*16a0*/  BSYNC.RECONVERGENT B0 ;  /* 0x0000000000007941 */ /* 0x000fea0003800200 */
.L_x_4986:
[----:B-----5:R-:W-:Y:S01]  /*16b0*/  IMAD R5, R11, R12, RZ ;  /* 0x0000000c0b057224 */ /* 0x020fe200078e02ff */
        /* <DEDUP_REMOVED lines=15> */
.L_x_4996:
        /* <DEDUP_REMOVED lines=8> */
.L_x_4995:
[----:B------:R-:W-:Y:S05]  /*1830*/  BSYNC.RECONVERGENT B1 ;  /* 0x0000000000017941 */ /* 0x000fea0003800200 */
.L_x_4994:
[----:B------:R-:W-:Y:S05]  /*1840*/  BRA `(.L_x_4997) ;  /* 0x0000000000247947 */ /* 0x000fea0003800000 */
.L_x_4993:
        /* <DEDUP_REMOVED lines=9> */
.L_x_4997:
[----:B------:R-:W-:Y:S05]  /*18e0*/  BSYNC.RECONVERGENT B0 ;  /* 0x0000000000007941 */ /* 0x000fea0003800200 */
.L_x_4992:
[----:B------:R-:W-:-:S04]  /*18f0*/  IADD3 R4, P0, PT, R2, UR10, RZ ;  /* 0x0000000a02047c10 */ /* 0x000fc8000ff1e0ff */
[----:B------:R-:W-:Y:S02]  /*1900*/  IADD3.X R5, PT, PT, R14, UR11, RZ, P0, !PT ;  /* 0x0000000b0e057c10 */ /* 0x000fe400087fe4ff */
[----:B------:R-:W-:-:S03]  /*1910*/  IADD3 R3, P0, PT, R3, UR5, RZ ;  /* 0x0000000503037c10 */ /* 0x000fc6000ff1e0ff */
[----:B------:R1:W-:Y:S02]  /*1920*/  STG.E.128 desc[UR16][R4.64], R8 ;  /* 0x0000000804007986 */ /* 0x0003e4000c101d10 */
        /* <DEDUP_REMOVED lines=9> */
.L_x_4999:
        /* <DEDUP_REMOVED lines=12> */
.L_x_7855:


//--------------------- .text._ZN2at6native55_GLOBAL__N__de093ff9_22_ForeachBinaryOpList_cu_a911ec4325multi_tensor_apply_kernelINS1_18TensorListMetadataILi3EEENS1_24BinaryOpListAlphaFunctorIaLi3ELi2ELi2EEEJNS1_13power_functorIaEEaEEEvT_T0_DpT1_ --------------------------
	.section	.text._ZN2at6native55_GLOBAL__N__de093ff9_22_ForeachBinaryOpList_cu_a911ec4325multi_tensor_apply_kernelINS1_18TensorListMetadataILi3EEENS1_24BinaryOpListAlphaFunctorIaLi3ELi2ELi2EEEJNS1_13power_functorIaEEaEEEvT_T0_DpT1_,"ax",@progbits
	.align	128
.text._ZN2at6native55_GLOBAL__N__de093ff9_22_ForeachBinaryOpList_cu_a911ec4325multi_tensor_apply_kernelINS1_18TensorListMetadataILi3EEENS1_24BinaryOpListAlphaFunctorIaLi3ELi2ELi2EEEJNS1_13power_functorIaEEaEEEvT_T0_DpT1_:
        .type           _ZN2at6native55_GLOBAL__N__de093ff9_22_ForeachBinaryOpList_cu_a911ec4325multi_tensor_apply_kernelINS1_18TensorListMetadataILi3EEENS1_24BinaryOpListAlphaFunctorIaLi3ELi2ELi2EEEJNS1_13power_functorIaEEaEEEvT_T0_DpT1_,@function
        .size           _ZN2at6native55_GLOBAL__N__de093ff9_22_ForeachBinaryOpList_cu_a911ec4325multi_tensor_apply_kernelINS1_18TensorListMetadataILi3EEENS1_24BinaryOpListAlphaFunctorIaLi3ELi2ELi2EEEJNS1_13power_functorIaEEaEEEvT_T0_DpT1_,(.L_x_7856 - _ZN2at6native55_GLOBAL__N__de093ff9_22_ForeachBinaryOpList_cu_a911ec4325multi_tensor_apply_kernelINS1_18TensorListMetadataILi3EEENS1_24BinaryOpListAlphaFunctorIaLi3ELi2ELi2EEEJNS1_13power_functorIaEEaEEEvT_T0_DpT1_)
        .other          _ZN2at6native55_GLOBAL__N__de093ff9_22_ForeachBinaryOpList_cu_a911ec4325multi_tensor_apply_kernelINS1_18TensorListMetadataILi3EEENS1_24BinaryOpListAlphaFunctorIaLi3ELi2ELi2EEEJNS1_13power_functorIaEEaEEEvT_T0_DpT1_,@"STO_CUDA_ENTRY STV_DEFAULT"
_ZN2at6native55_GLOBAL__N__de093ff9_22_ForeachBinaryOpList_cu_a911ec4325multi_tensor_apply_kernelINS1_18TensorListMetadataILi3EEENS1_24BinaryOpListAlphaFunctorIaLi3ELi2ELi2EEEJNS1_13power_functorIaEEaEEEvT_T0_DpT1_:
        /* <DEDUP_REMOVED lines=11> */
[----:B--2---:R-:W-:-:S04]  /*00b0*/  UIMAD.WIDE UR4, UR5, 0x10000, URZ ;  /* 0x00010000050478a5 */ /* 0x004fc8000f8e02ff */
[----:B0-----:R-:W-:Y:S02]  /*00c0*/  UIADD3 UR18, UP1, UPT, UR4, UR10, URZ ;  /* 0x0000000a04127290 */ /* 0x001fe4000ff3e0ff */
[----:B---3--:R-:W-:Y:S02]  /*00d0*/  UIADD3 UR17, UP2, UPT, UR4, UR12, URZ ;  /* 0x0000000c04117290 */ /* 0x008fe4000ff5e0ff */
[----:B------:R-:W-:Y:S02]  /*00e0*/  UIADD3.X UR10, UPT, UPT, UR5, UR11, URZ, UP1, !UPT ;  /* 0x0000000b050a7290 */ /* 0x000fe40008ffe4ff */
[----:B----4-:R-:W-:Y:S02]  /*00f0*/  UIADD3 UR19, UP0, UPT, UR4, UR8, URZ ;  /* 0x0000000804137290 */ /* 0x010fe4000ff1e0ff */
[----:B------:R-:W-:Y:S02]  /*0100*/  UIADD3.X UR12, UPT, UPT, UR5, UR13, URZ, UP2, !UPT ;  /* 0x0000000d050c7290 */ /* 0x000fe400097fe4ff */
[----:B-----5:R-:W-:-:S02]  /*0110*/  UIADD3 UR16, UP3, UPT, -UR4, UR6, URZ ;  /* 0x0000000604107290 */ /* 0x020fc4000ff7e1ff */
[----:B------:R-:W-:Y:S02]  /*0120*/  ULOP3.LUT UR4, UR18, UR6, UR17, 0xfe, !UPT ;  /* 0x0000000612047292 */ /* 0x000fe4000f8efe11 */
[----:B------:R-:W-:Y:S02]  /*0130*/  UIADD3.X UR8, UPT, UPT, UR5, UR9, URZ, UP0, !UPT ;  /* 0x0000000905087290 */ /* 0x000fe400087fe4ff */
[----:B------:R-:W-:Y:S02]  /*0140*/  ULOP3.LUT UP0, URZ, UR4, 0x3, UR19, 0xc8, !UPT ;  /* 0x0000000304ff7892 */ /* 0x000fe4000f80c813 */
[----:B------:R-:W-:-:S07]  /*0150*/  UIADD3.X UR6, UPT, UPT, ~UR5, UR7, URZ, UP3, !UPT ;  /* 0x0000000705067290 */ /* 0x000fce0009ffe5ff */
        /* <DEDUP_REMOVED lines=9> */
[----:B------:R-:W-:Y:S01]  /*01f0*/  UMOV UR4, URZ ;  /* 0x000000ff00047c82 */ /* 0x000fe20008000000 */
[----:B------:R-:W-:Y:S02]  /*0200*/  UMOV UR5, URZ ;  /* 0x000000ff00057c82 */ /* 0x000fe40008000000 */
[----:B------:R-:W-:Y:S02]  /*0210*/  USEL UR9, UR16, 0x10000, UP0 ;  /* 0x0001000010097887 */ /* 0x000fe40008000000 */
[----:B------:R-:W-:-:S12]  /*0220*/  USEL UR11, UR6, URZ, UP0 ;  /* 0x000000ff060b7287 */ /* 0x000fd80008000000 */
.L_x_5023:
[----:B0-2---:R-:W-:Y:S02]  /*0230*/  IADD3 R20, P0, PT, R23, UR4, RZ ;  /* 0x0000000417147c10 */ /* 0x005fe4000ff1e0ff */
[----:B------:R-:W-:Y:S02]  /*0240*/  PRMT R22, RZ, 0x7610, R22 ;  /* 0x00007610ff167816 */ /* 0x000fe40000000016 */
[C---:B------:R-:W-:Y:S01]  /*0250*/  ISETP.GE.U32.AND P1, PT, R20.reuse, UR9, PT ;  /* 0x0000000914007c0c */ /* 0x040fe2000bf26070 */
[----:B------:R-:W-:Y:S01]  /*0260*/  IMAD.X R26, RZ, RZ, UR5, P0 ;  /* 0x00000005ff1a7e24 */ /* 0x000fe200080e06ff */
[----:B-1----:R-:W-:Y:S02]  /*0270*/  IADD3 R16, P2, PT, R20, UR7, RZ ;  /* 0x0000000714107c10 */ /* 0x002fe4000ff5e0ff */
[----:B------:R-:W-:Y:S02]  /*0280*/  PRMT R19, RZ, 0x7610, R19 ;  /* 0x00007610ff137816 */ /* 0x000fe40000000013 */
[----:B------:R-:W-:Y:S01]  /*0290*/  ISETP.GE.U32.AND.EX P1, PT, R26, UR11, PT, P1 ;  /* 0x0000000b1a007c0c */ /* 0x000fe2000bf26110 */
[----:B------:R-:W-:Y:S01]  /*02a0*/  IMAD.X R25, RZ, RZ, R26, P2 ;  /* 0x000000ffff197224 */ /* 0x000fe200010e061a */
[----:B------:R-:W-:-:S02]  /*02b0*/  ISETP.GE.U32.AND P0, PT, R16, UR9, PT ;  /* 0x0000000910007c0c */ /* 0x000fc4000bf06070 */
[----:B------:R-:W-:Y:S02]  /*02c0*/  IADD3 R15, P5, PT, R16, UR7, RZ ;  /* 0x00000007100f7c10 */ /* 0x000fe4000ffbe0ff */
[----:B------:R-:W-:Y:S02]  /*02d0*/  ISETP.GE.U32.AND.EX P0, PT, R25, UR11, PT, P0 ;  /* 0x0000000b19007c0c */ /* 0x000fe4000bf06100 */
[----:B------:R-:W-:Y:S01]  /*02e0*/  ISETP.GE.U32.AND P2, PT, R15, UR9, PT ;  /* 0x000000090f007c0c */ /* 0x000fe2000bf46070 */
[----:B------:R-:W-:-:S04]  /*02f0*/  IMAD.X R24, RZ, RZ, R25, P5 ;  /* 0x000000ffff187224 */ /* 0x000fc800028e0619 */
[C---:B------:R-:W-:Y:S02]  /*0300*/  @!P1 IADD3 R2, P4, PT, R20.reuse, UR18, RZ ;  /* 0x0000001214029c10 */ /* 0x040fe4000ff9e0ff */
[----:B------:R-:W-:Y:S02]  /*0310*/  @!P1 IADD3 R4, P3, PT, R20, UR19, RZ ;  /* 0x0000001314049c10 */ /* 0x000fe4000ff7e0ff */
[C---:B------:R-:W-:Y:S02]  /*0320*/  @!P1 IADD3.X R3, PT, PT, R26.reuse, UR10, RZ, P4, !PT ;  /* 0x0000000a1a039c10 */ /* 0x040fe4000a7fe4ff */
[----:B------:R-:W-:Y:S02]  /*0330*/  @!P1 IADD3.X R5, PT, PT, R26, UR8, RZ, P3, !PT ;  /* 0x000000081a059c10 */ /* 0x000fe40009ffe4ff */
[----:B------:R-:W-:Y:S01]  /*0340*/  IADD3 R14, P4, PT, R15, UR7, RZ ;  /* 0x000000070f0e7c10 */ /* 0x000fe2000ff9e0ff */
[----:B------:R0:W2:Y:S01]  /*0350*/  @!P1 LDG.E.U8 R22, desc[UR14][R2.64] ;  /* 0x0000000e02169981 */ /* 0x0000a2000c1e1100 */
[----:B------:R-:W-:-:S03]  /*0360*/  ISETP.GE.U32.AND.EX P2, PT, R24, UR11, PT, P2 ;  /* 0x0000000b18007c0c */ /* 0x000fc6000bf46120 */
[----:B------:R1:W5:Y:S01]  /*0370*/  @!P1 LDG.E.U8 R19, desc[UR14][R4.64] ;  /* 0x0000000e04139981 */ /* 0x000362000c1e1100 */
[----:B------:R-:W-:Y:S01]  /*0380*/  IMAD.X R0, RZ, RZ, R24, P4 ;  /* 0x000000ffff007224 */ /* 0x000fe200020e0618 */
[----:B------:R-:W-:Y:S02]  /*0390*/  ISETP.GE.U32.AND P1, PT, R14, UR9, PT ;  /* 0x000000090e007c0c */ /* 0x000fe4000bf26070 */
[C---:B------:R-:W-:Y:S02]  /*03a0*/  @!P0 IADD3 R12, P3, PT, R16.reuse, UR19, RZ ;  /* 0x00000013100c8c10 */ /* 0x040fe4000ff7e0ff */
[----:B------:R-:W-:Y:S02]  /*03b0*/  @!P0 IADD3 R6, P4, PT, R16, UR18, RZ ;  /* 0x0000001210068c10 */ /* 0x000fe4000ff9e0ff */
[----:B------:R-:W-:Y:S02]  /*03c0*/  ISETP.GE.U32.AND.EX P1, PT, R0, UR11, PT, P1 ;  /* 0x0000000b00007c0c */ /* 0x000fe4000bf26110 */
[----:B------:R-:W-:-:S02]  /*03d0*/  PRMT R18, RZ, 0x7610, R18 ;  /* 0x00007610ff127816 */ /* 0x000fc40000000012 */
[----:B------:R-:W-:Y:S02]  /*03e0*/  PRMT R17, RZ, 0x7610, R17 ;  /* 0x00007610ff117816 */ /* 0x000fe40000000011 */
[C---:B------:R-:W-:Y:S02]  /*03f0*/  @!P0 IADD3.X R13, PT, PT, R25.reuse, UR8, RZ, P3, !PT ;  /* 0x00000008190d8c10 */ /* 0x040fe40009ffe4ff */
[----:B------:R-:W-:Y:S02]  /*0400*/  @!P0 IADD3.X R7, PT, PT, R25, UR10, RZ, P4, !PT ;  /* 0x0000000a19078c10 */ /* 0x000fe4000a7fe4ff */
[C---:B0-----:R-:W-:Y:S01]  /*0410*/  @!P2 IADD3 R2, P3, PT, R15.reuse, UR19, RZ ;  /* 0x000000130f02ac10 */ /* 0x041fe2000ff7e0ff */
[----:B------:R0:W5:Y:S04]  /*0420*/  @!P0 LDG.E.U8 R18, desc[UR14][R12.64] ;  /* 0x0000000e0c128981 */ /* 0x000168000c1e1100 */
[----:B------:R-:W5:Y:S01]  /*0430*/  @!P0 LDG.E.U8 R17, desc[UR14][R6.64] ;  /* 0x0000000e06118981 */ /* 0x000f62000c1e1100 */
[----:B-1----:R-:W-:-:S02]  /*0440*/  @!P2 IADD3 R4, P0, PT, R15, UR18, RZ ;  /* 0x000000120f04ac10 */ /* 0x002fc4000ff1e0ff */
[C---:B------:R-:W-:Y:S02]  /*0450*/  @!P2 IADD3.X R3, PT, PT, R24.reuse, UR8, RZ, P3, !PT ;  /* 0x000000081803ac10 */ /* 0x040fe40009ffe4ff */
[----:B------:R-:W-:Y:S02]  /*0460*/  @!P2 IADD3.X R5, PT, PT, R24, UR10, RZ, P0, !PT ;  /* 0x0000000a1805ac10 */ /* 0x000fe400087fe4ff */
[C---:B------:R-:W-:Y:S02]  /*0470*/  @!P1 IADD3 R8, P3, PT, R14.reuse, UR19, RZ ;  /* 0x000000130e089c10 */ /* 0x040fe4000ff7e0ff */
[----:B------:R-:W-:Y:S02]  /*0480*/  @!P1 IADD3 R10, P0, PT, R14, UR18, RZ ;  /* 0x000000120e0a9c10 */ /* 0x000fe4000ff1e0ff */
[----:B------:R-:W-:Y:S02]  /*0490*/  PRMT R27, RZ, 0x7610, R27 ;  /* 0x00007610ff1b7816 */ /* 0x000fe4000000001b */
[----:B0-----:R-:W-:-:S02]  /*04a0*/  PRMT R12, RZ, 0x7610, R12 ;  /* 0x00007610ff0c7816 */ /* 0x001fc4000000000c */
[C---:B------:R-:W-:Y:S02]  /*04b0*/  @!P1 IADD3.X R9, PT, PT, R0.reuse, UR8, RZ, P3, !PT ;  /* 0x0000000800099c10 */ /* 0x040fe40009ffe4ff */
[----:B------:R-:W-:-:S03]  /*04c0*/  @!P1 IADD3.X R11, PT, PT, R0, UR10, RZ, P0, !PT ;  /* 0x0000000a000b9c10 */ /* 0x000fc600087fe4ff */
[----:B------:R-:W5:Y:S04]  /*04d0*/  @!P1 LDG.E.U8 R27, desc[UR14][R8.64] ;  /* 0x0000000e081b9981 */ /* 0x000f68000c1e1100 */
[----:B------:R-:W5:Y:S01]  /*04e0*/  @!P1 LDG.E.U8 R12, desc[UR14][R10.64] ;  /* 0x0000000e0a0c9981 */ /* 0x000f62000c1e1100 */
[----:B------:R-:W0:Y:S01]  /*04f0*/  LDCU.S8 UR6, c[0x0][0xfca] ;  /* 0x0001f940ff0677ac */ /* 0x000e220008000200 */
[----:B------:R-:W-:-:S06]  /*0500*/  PRMT R21, RZ, 0x7610, R21 ;  /* 0x00007610ff157816 */ /* 0x000fcc0000000015 */
[----:B------:R2:W5:Y:S01]  /*0510*/  @!P2 LDG.E.U8 R21, desc[UR14][R2.64] ;  /* 0x0000000e0215a981 */ /* 0x000562000c1e1100 */
[----:B------:R-:W-:Y:S01]  /*0520*/  ULEA UR4, UP0, UR7, UR4, 0x2 ;  /* 0x0000000407047291 */ /* 0x000fe2000f8010ff */
[----:B------:R-:W-:-:S03]  /*0530*/  PRMT R28, RZ, 0x7610, R28 ;  /* 0x00007610ff1c7816 */ /* 0x000fc6000000001c */
[----:B------:R-:W-:Y:S02]  /*0540*/  UIADD3.X UR5, UPT, UPT, URZ, UR5, URZ, UP0, !UPT ;  /* 0x00000005ff057290 */ /* 0x000fe400087fe4ff */
[----:B------:R-:W-:Y:S01]  /*0550*/  UISETP.GE.U32.AND UP0, UPT, UR4, UR9, UPT ;  /* 0x000000090400728c */ /* 0x000fe2000bf06070 */
[----:B------:R1:W5:Y:S01]  /*0560*/  @!P2 LDG.E.U8 R28, desc[UR14][R4.64] ;  /* 0x0000000e041ca981 */ /* 0x000362000c1e1100 */
[----:B------:R-:W-:Y:S02]  /*0570*/  BSSY.RECONVERGENT B0, `(.L_x_5001) ;  /* 0x0000035000007945 */ /* 0x000fe40003800200 */
[----:B------:R-:W-:Y:S01]  /*0580*/  UISETP.GE.U32.AND.EX UP0, UPT, UR5, UR11, UPT, UP0 ;  /* 0x0000000b0500728c */ /* 0x000fe2000bf06100 */
[----:B--2---:R-:W-:-:S05]  /*0590*/  PRMT R2, R22, 0x9910, RZ ;  /* 0x0000991016027816 */ /* 0x004fca00000000ff */
[----:B0-----:R-:W-:-:S05]  /*05a0*/  IMAD R2, R2, UR6, RZ ;  /* 0x0000000602027c24 */ /* 0x001fca000f8e02ff */
[----:B------:R-:W-:-:S04]  /*05b0*/  PRMT R3, R2, 0x8880, RZ ;  /* 0x0000888002037816 */ /* 0x000fc800000000ff */
[----:B------:R-:W-:Y:S02]  /*05c0*/  ISETP.GE.AND P0, PT, R3, RZ, PT ;  /* 0x000000ff0300720c */ /* 0x000fe40003f06270 */
[----:B-1----:R-:W-:Y:S01]  /*05d0*/  PRMT R4, R2, 0x8880, RZ ;  /* 0x0000888002047816 */ /* 0x002fe200000000ff */
[----:B------:R-:W-:-:S03]  /*05e0*/  IMAD.MOV.U32 R2, RZ, RZ, 0x1 ;  /* 0x00000001ff027424 */ /* 0x000fc600078e00ff */
[----:B------:R-:W-:-:S07]  /*05f0*/  PRMT R4, R4, 0x7710, RZ ;  /* 0x0000771004047816 */ /* 0x000fce00000000ff */
        /* <DEDUP_REMOVED lines=14> */
[----:B------:R-:W-:Y:S02]  /*06e0*/  SHF.R.U32.HI R4, RZ, 0x1, R4 ;  /* 0x00000001ff047819 */ /* 0x000fe40000011604 */
[----:B------:R-:W-:Y:S02]  /*06f0*/  PRMT R6, R5, 0x7610, R6 ;  /* 0x0000761005067816 */ /* 0x000fe40000000006 */
[----:B------:R-:W-:-:S07]  /*0700*/  PRMT R5, R4, 0x7610, R5 ;  /* 0x0000761004057816 */ /* 0x000fce0000000005 */
.L_x_5005:
[----:B------:R-:W-:Y:S02]  /*0710*/  LOP3.LUT R4, R5, 0x1, RZ, 0xc0, !PT ;  /* 0x0000000105047812 */ /* 0x000fe400078ec0ff */
[----:B------:R-:W-:Y:S02]  /*0720*/  PRMT R7, R3, 0x9910, RZ ;  /* 0x0000991003077816 */ /* 0x000fe400000000ff */
[----:B------:R-:W-:Y:S02]  /*0730*/  ISETP.NE.U32.AND P0, PT, R4, 0x1, PT ;  /* 0x000000010400780c */ /* 0x000fe40003f05070 */
[----:B------:R-:W-:Y:S02]  /*0740*/  LOP3.LUT R3, R5, 0xff, RZ, 0xc0, !PT ;  /* 0x000000ff05037812 */ /* 0x000fe400078ec0ff */
[----:B------:R-:W-:Y:S02]  /*0750*/  SEL R4, R6, 0x1, !P0 ;  /* 0x0000000106047807 */ /* 0x000fe40004000000 */
[----:B------:R-:W-:-:S02]  /*0760*/  ISETP.GE.U32.AND P0, PT, R3, 0x2, PT ;  /* 0x000000020300780c */ /* 0x000fc40003f06070 */
[----:B------:R-:W-:Y:S01]  /*0770*/  PRMT R8, R4, 0x9910, RZ ;  /* 0x0000991004087816 */ /* 0x000fe200000000ff */
[----:B------:R-:W-:Y:S01]  /*0780*/  IMAD.MOV.U32 R4, RZ, RZ, R7 ;  /* 0x000000ffff047224 */ /* 0x000fe200078e0007 */
[----:B------:R-:W-:Y:S02]  /*0790*/  PRMT R6, R6, 0x9910, RZ ;  /* 0x0000991006067816 */ /* 0x000fe400000000ff */
[----:B------:R-:W-:Y:S01]  /*07a0*/  SHF.R.U32.HI R3, RZ, 0x1, R3 ;  /* 0x00000001ff037819 */ /* 0x000fe20000011603 */
[----:B------:R-:W-:Y:S02]  /*07b0*/  IMAD.MOV.U32 R5, RZ, RZ, R8 ;  /* 0x000000ffff057224 */ /* 0x000fe400078e0008 */
[----:B------:R-:W-:Y:S02]  /*07c0*/  IMAD R6, R6, R6, RZ ;  /* 0x0000000606067224 */ /* 0x000fe400078e02ff */
[----:B------:R-:W-:Y:S01]  /*07d0*/  IMAD R4, R4, R5, RZ ;  /* 0x0000000504047224 */ /* 0x000fe200078e02ff */
[----:B------:R-:W-:-:S04]  /*07e0*/  PRMT R5, R3, 0x7610, R5 ;  /* 0x0000761003057816 */ /* 0x000fc80000000005 */
[----:B------:R-:W-:Y:S01]  /*07f0*/  PRMT R3, R4, 0x7610, R3 ;  /* 0x0000761004037816 */ /* 0x000fe20000000003 */
[----:B------:R-:W-:Y:S06]  /*0800*/  @P0 BRA `(.L_x_5005) ;  /* 0xfffffffc00c00947 */ /* 0x000fec000383ffff */
.L_x_5004:
[----:B------:R-:W-:Y:S05]  /*0810*/  BSYNC.RECONVERGENT B1 ;  /* 0x0000000000017941 */ /* 0x000fea0003800200 */
.L_x_5003:
[----:B------:R-:W-:Y:S05]  /*0820*/  BRA `(.L_x_5006) ;  /* 0x0000000000247947 */ /* 0x000fea0003800000 */
.L_x_5002:
[----:B-----5:R-:W-:Y:S01]  /*0830*/  LOP3.LUT R19, R19, 0xff, RZ, 0xc0, !PT ;  /* 0x000000ff13137812 */ /* 0x020fe200078ec0ff */
[----:B------:R-:W-:-:S03]  /*0840*/  IMAD.MOV.U32 R3, RZ, RZ, 0x1 ;  /* 0x00000001ff037424 */ /* 0x000fc600078e00ff */
[----:B------:R-:W-:-:S13]  /*0850*/  ISETP.NE.AND P0, PT, R19, 0x1, PT ;  /* 0x000000011300780c */ /* 0x000fda0003f05270 */
[----:B------:R-:W-:Y:S05]  /*0860*/  @!P0 BRA `(.L_x_5006) ;  /* 0x0000000000148947 */ /* 0x000fea0003800000 */
[----:B------:R-:W-:-:S13]  /*0870*/  ISETP.NE.AND P0, PT, R19, 0xff, PT ;  /* 0x000000ff1300780c */ /* 0x000fda0003f05270 */
[----:B------:R-:W-:-:S04]  /*0880*/  @!P0 LOP3.LUT R4, R4, 0x1, RZ, 0xc0, !PT ;  /* 0x0000000104048812 */ /* 0x000fc800078ec0ff */
[----:B------:R-:W-:-:S04]  /*0890*/  @!P0 ISETP.NE.U32.AND P1, PT, R4, 0x1, PT ;  /* 0x000000010400880c */ /* 0x000fc80003f25070 */
[----:B------:R-:W-:-:S04]  /*08a0*/  @!P0 SEL R3, R2, 0xffff, P1 ;  /* 0x0000ffff02038807 */ /* 0x000fc80000800000 */
[----:B------:R-:W-:-:S07]  /*08b0*/  @P0 PRMT R3, RZ, 0x7610, R3 ;  /* 0x00007610ff030816 */ /* 0x000fce0000000003 */
.L_x_5006:
[----:B------:R-:W-:Y:S05]  /*08c0*/  BSYNC.RECONVERGENT B0 ;  /* 0x0000000000007941 */ /* 0x000fea0003800200 */
.L_x_5001:
[----:B-----5:R-:W-:Y:S01]  /*08d0*/  PRMT R4, R17, 0x9910, RZ ;  /* 0x0000991011047816 */ /* 0x020fe200000000ff */
[----:B------:R-:W-:Y:S04]  /*08e0*/  BSSY.RECONVERGENT B0, `(.L_x_5007) ;  /* 0x0000030000007945 */ /* 0x000fe80003800200 */
[----:B------:R-:W-:-:S05]  /*08f0*/  IMAD R5, R4, UR6, RZ ;  /* 0x0000000604057c24 */ /* 0x000fca000f8e02ff */
[C---:B------:R-:W-:Y:S02]  /*0900*/  PRMT R4, R5.reuse, 0x8880, RZ ;  /* 0x0000888005047816 */ /* 0x040fe400000000ff */
[----:B------:R-:W-:Y:S02]  /*0910*/  PRMT R6, R5, 0x8880, RZ ;  /* 0x0000888005067816 */ /* 0x000fe400000000ff */
[----:B------:R-:W-:Y:S02]  /*0920*/  ISETP.GE.AND P0, PT, R4, RZ, PT ;  /* 0x000000ff0400720c */ /* 0x000fe40003f06270 */
[----:B------:R-:W-:-:S11]  /*0930*/  PRMT R6, R6, 0x7710, RZ ;  /* 0x0000771006067816 */ /* 0x000fd600000000ff */
[----:B------:R-:W-:Y:S05]  /*0940*/  @!P0 BRA `(.L_x_5008) ;  /* 0x0000000000808947 */ /* 0x000fea0003800000 */
[----:B------:R-:W-:Y:S01]  /*0950*/  ISETP.NE.AND P0, PT, R4, RZ, PT ;  /* 0x000000ff0400720c */ /* 0x000fe20003f05270 */
[----:B------:R-:W-:Y:S01]  /*0960*/  BSSY.RECONVERGENT B1, `(.L_x_5009) ;  /* 0x000001d000017945 */ /* 0x000fe20003800200 */
[----:B------:R-:W-:-:S11]  /*0970*/  IMAD.MOV.U32 R5, RZ, RZ, 0x1 ;  /* 0x00000001ff057424 */ /* 0x000fd600078e00ff */
[----:B------:R-:W-:Y:S05]  /*0980*/  @!P0 BRA `(.L_x_5010) ;  /* 0x0000000000688947 */ /* 0x000fea0003800000 */
[----:B------:R-:W-:-:S04]  /*0990*/  LOP3.LUT R4, R6, 0x1, RZ, 0xc0, !PT ;  /* 0x0000000106047812 */ /* 0x000fc800078ec0ff */
[----:B------:R-:W-:Y:S02]  /*09a0*/  ISETP.NE.U32.AND P0, PT, R4, 0x1, PT ;  /* 0x000000010400780c */ /* 0x000fe40003f05070 */
[----:B------:R-:W-:Y:S02]  /*09b0*/  LOP3.LUT R4, R6, 0xff, RZ, 0xc0, !PT ;  /* 0x000000ff06047812 */ /* 0x000fe400078ec0ff */
[----:B------:R-:W-:Y:S02]  /*09c0*/  SEL R5, R18, 0x1, !P0 ;  /* 0x0000000112057807 */ /* 0x000fe40004000000 */
[----:B------:R-:W-:Y:S02]  /*09d0*/  ISETP.GE.U32.AND P0, PT, R4, 0x2, PT ;  /* 0x000000020400780c */ /* 0x000fe40003f06070 */
[----:B------:R-:W-:Y:S02]  /*09e0*/  PRMT R6, R18, 0x9910, RZ ;  /* 0x0000991012067816 */ /* 0x000fe400000000ff */
[----:B------:R-:W-:-:S03]  /*09f0*/  PRMT R5, R5, 0x9910, RZ ;  /* 0x0000991005057816 */ /* 0x000fc600000000ff */
[----:B------:R-:W-:-:S06]  /*0a00*/  IMAD R6, R6, R6, RZ ;  /* 0x0000000606067224 */ /* 0x000fcc00078e02ff */
[----:B------:R-:W-:Y:S05]  /*0a10*/  @!P0 BRA `(.L_x_5010) ;  /* 0x0000000000448947 */ /* 0x000fea0003800000 */
[----:B------:R-:W-:Y:S02]  /*0a20*/  SHF.R.U32.HI R4, RZ, 0x1, R4 ;  /* 0x00000001ff047819 */ /* 0x000fe40000011604 */
[----:B------:R-:W-:Y:S02]  /*0a30*/  PRMT R7, R6, 0x7610, R7 ;  /* 0x0000761006077816 */ /* 0x000fe40000000007 */
[----:B------:R-:W-:-:S07]  /*0a40*/  PRMT R6, R4, 0x7610, R6 ;  /* 0x0000761004067816 */ /* 0x000fce0000000006 */
.L_x_5011:
        /* <DEDUP_REMOVED lines=14> */
.L_x_5010:
[----:B------:R-:W-:Y:S05]  /*0b30*/  BSYNC.RECONVERGENT B1 ;  /* 0x0000000000017941 */ /* 0x000fea0003800200 */
.L_x_5009:
[----:B------:R-:W-:Y:S05]  /*0b40*/  BRA `(.L_x_5012) ;  /* 0x0000000000247947 */ /* 0x000fea0003800000 */
.L_x_5008:
[----:B------:R-:W-:Y:S01]  /*0b50*/  LOP3.LUT R18, R18, 0xff, RZ, 0xc0, !PT ;  /* 0x000000ff12127812 */ /* 0x000fe200078ec0ff */
        /* <DEDUP_REMOVED lines=8> */
.L_x_5012:
[----:B------:R-:W-:Y:S05]  /*0be0*/  BSYNC.RECONVERGENT B0 ;  /* 0x0000000000007941 */ /* 0x000fea0003800200 */
.L_x_5007:
[----:B------:R-:W-:Y:S01]  /*0bf0*/  PRMT R4, R28, 0x9910, RZ ;  /* 0x000099101c047816 */ /* 0x000fe200000000ff */
        /* <DEDUP_REMOVED lines=19> */
[----:B------:R-:W-:Y:S01]  /*0d30*/  SHF.R.U32.HI R6, RZ, 0x1, R6 ;  /* 0x00000001ff067819 */ /* 0x000fe20000011606 */
[----:B------:R-:W-:Y:S01]  /*0d40*/  BSSY.RECONVERGENT B1, `(.L_x_5016) ;  /* 0x0000013000017945 */ /* 0x000fe20003800200 */
[----:B------:R-:W-:Y:S02]  /*0d50*/  PRMT R8, R7, 0x7610, R8 ;  /* 0x0000761007087816 */ /* 0x000fe40000000008 */
[----:B------:R-:W-:-:S07]  /*0d60*/  PRMT R7, R6, 0x7610, R7 ;  /* 0x0000761006077816 */ /* 0x000fce0000000007 */
.L_x_5017:
[C---:B------:R-:W-:Y:S02]  /*0d70*/  LOP3.LUT R6, R7.reuse, 0x1, RZ, 0xc0, !PT ;  /* 0x0000000107067812 */ /* 0x040fe400078ec0ff */
        /* <DEDUP_REMOVED lines=15> */
[----:B------:R-:W-:Y:S05]  /*0e70*/  BSYNC.RECONVERGENT B1 ;  /* 0x0000000000017941 */ /* 0x000fea0003800200 */
.L_x_5016:
[----:B------:R-:W-:Y:S05]  /*0e80*/  BRA `(.L_x_5015) ;  /* 0x0000000000247947 */ /* 0x000fea0003800000 */
.L_x_5014:
        /* <DEDUP_REMOVED lines=9> */
.L_x_5015:
[----:B------:R-:W-:Y:S05]  /*0f20*/  BSYNC.RECONVERGENT B0 ;  /* 0x0000000000007941 */ /* 0x000fea0003800200 */
.L_x_5013:
        /* <DEDUP_REMOVED lines=11> */
[----:B------:R-:W-:-:S04]  /*0fe0*/  LOP3.LUT R2, R7, 0x1, RZ, 0xc0, !PT ;  /* 0x0000000107027812 */ /* 0x000fc800078ec0ff */
[----:B------:R-:W-:Y:S02]  /*0ff0*/  ISETP.NE.U32.AND P0, PT, R2, 0x1, PT ;  /* 0x000000010200780c */ /* 0x000fe40003f05070 */
[----:B------:R-:W-:Y:S02]  /*1000*/  LOP3.LUT R2, R7, 0xff, RZ, 0xc0, !PT ;  /* 0x000000ff07027812 */ /* 0x000fe400078ec0ff */
[C---:B------:R-:W-:Y:S02]  /*1010*/  SEL R6, R27.reuse, 0x1, !P0 ;  /* 0x000000011b067807 */ /* 0x040fe40004000000 */
[----:B------:R-:W-:Y:S02]  /*1020*/  ISETP.GE.U32.AND P0, PT, R2, 0x2, PT ;  /* 0x000000020200780c */ /* 0x000fe40003f06070 */
[----:B------:R-:W-:Y:S02]  /*1030*/  PRMT R7, R27, 0x9910, RZ ;  /* 0x000099101b077816 */ /* 0x000fe400000000ff */
[----:B------:R-:W-:-:S03]  /*1040*/  PRMT R6, R6, 0x9910, RZ ;  /* 0x0000991006067816 */ /* 0x000fc600000000ff */
[----:B------:R-:W-:-:S06]  /*1050*/  IMAD R7, R7, R7, RZ ;  /* 0x0000000707077224 */ /* 0x000fcc00078e02ff */
[----:B------:R-:W-:Y:S05]  /*1060*/  @!P0 BRA `(.L_x_5020) ;  /* 0x0000000000788947 */ /* 0x000fea0003800000 */
[----:B------:R-:W-:Y:S01]  /*1070*/  SHF.R.U32.HI R2, RZ, 0x1, R2 ;  /* 0x00000001ff027819 */ /* 0x000fe20000011602 */
[----:B------:R-:W-:Y:S01]  /*1080*/  BSSY.RECONVERGENT B1, `(.L_x_5021) ;  /* 0x0000011000017945 */ /* 0x000fe20003800200 */
[----:B------:R-:W-:Y:S02]  /*1090*/  PRMT R8, R7, 0x7610, R8 ;  /* 0x0000761007087816 */ /* 0x000fe40000000008 */
[----:B------:R-:W-:-:S07]  /*10a0*/  PRMT R7, R2, 0x7610, R7 ;  /* 0x0000761002077816 */ /* 0x000fce0000000007 */
.L_x_5022:
        /* <DEDUP_REMOVED lines=14> */
[----:B------:R-:W-:Y:S05]  /*1190*/  BSYNC.RECONVERGENT B1 ;  /* 0x0000000000017941 */ /* 0x000fea0003800200 */
.L_x_5021:
[----:B------:R-:W-:Y:S05]  /*11a0*/  BRA `(.L_x_5020) ;  /* 0x0000000000287947 */ /* 0x000fea0003800000 */
.L_x_5019:
        /* <DEDUP_REMOVED lines=8> */
[----:B------:R-:W-:-:S04]  /*1230*/  @!P0 PRMT R6, R2, 0x7610, R6 ;  /* 0x0000761002068816 */ /* 0x000fc80000000006 */
[----:B------:R-:W-:-:S07]  /*1240*/  @P0 PRMT R6, RZ, 0x7610, R6 ;  /* 0x00007610ff060816 */ /* 0x000fce0000000006 */
.L_x_5020:
[----:B------:R-:W-:Y:S05]  /*1250*/  BSYNC.RECONVERGENT B0 ;  /* 0x0000000000007941 */ /* 0x000fea0003800200 */
.L_x_5018:
[----:B------:R-:W-:Y:S02]  /*1260*/  ISETP.GE.U32.AND P0, PT, R20, UR9, PT ;  /* 0x0000000914007c0c */ /* 0x000fe4000bf06070 */
[----:B------:R-:W-:Y:S02]  /*1270*/  ISETP.GE.U32.AND P1, PT, R16, UR9, PT ;  /* 0x0000000910007c0c */ /* 0x000fe4000bf26070 */
[----:B------:R-:W-:Y:S02]  /*1280*/  ISETP.GE.U32.AND P2, PT, R15, UR9, PT ;  /* 0x000000090f007c0c */ /* 0x000fe4000bf46070 */
[----:B------:R-:W-:Y:S02]  /*1290*/  ISETP.GE.U32.AND.EX P0, PT, R26, UR11, PT, P0 ;  /* 0x0000000b1a007c0c */ /* 0x000fe4000bf06100 */
[----:B------:R-:W-:Y:S02]  /*12a0*/  ISETP.GE.U32.AND P3, PT, R14, UR9, PT ;  /* 0x000000090e007c0c */ /* 0x000fe4000bf66070 */
[----:B------:R-:W-:-:S02]  /*12b0*/  ISETP.GE.U32.AND.EX P1, PT, R25, UR11, PT, P1 ;  /* 0x0000000b19007c0c */ /* 0x000fc4000bf26110 */
[----:B------:R-:W-:Y:S02]  /*12c0*/  ISETP.GE.U32.AND.EX P2, PT, R24, UR11, PT, P2 ;  /* 0x0000000b18007c0c */ /* 0x000fe4000bf46120 */
[----:B------:R-:W-:-:S05]  /*12d0*/  ISETP.GE.U32.AND.EX P3, PT, R0, UR11, PT, P3 ;  /* 0x0000000b00007c0c */ /* 0x000fca000bf66130 */
[----:B------:R-:W-:-:S04]  /*12e0*/  @!P0 IADD3 R20, P6, PT, R20, UR17, RZ ;  /* 0x0000001114148c10 */ /* 0x000fc8000ffde0ff */
[----:B------:R-:W-:Y:S02]  /*12f0*/  @!P1 IADD3 R16, P5, PT, R16, UR17, RZ ;  /* 0x0000001110109c10 */ /* 0x000fe4000ffbe0ff */
[----:B------:R-:W-:Y:S02]  /*1300*/  @!P2 IADD3 R8, P4, PT, R15, UR17, RZ ;  /* 0x000000110f08ac10 */ /* 0x000fe4000ff9e0ff */
[----:B------:R-:W-:Y:S02]  /*1310*/  @!P0 IADD3.X R21, PT, PT, R26, UR12, RZ, P6, !PT ;  /* 0x0000000c1a158c10 */ /* 0x000fe4000b7fe4ff */
[----:B------:R-:W-:Y:S02]  /*1320*/  @!P3 IADD3 R14, P6, PT, R14, UR17, RZ ;  /* 0x000000110e0ebc10 */ /* 0x000fe4000ffde0ff */
[----:B------:R-:W-:Y:S01]  /*1330*/  @!P1 IADD3.X R17, PT, PT, R25, UR12, RZ, P5, !PT ;  /* 0x0000000c19119c10 */ /* 0x000fe2000affe4ff */
[----:B------:R2:W-:Y:S01]  /*1340*/  @!P0 STG.E.U8 desc[UR14][R20.64], R3 ;  /* 0x0000000314008986 */ /* 0x0005e2000c10110e */
[----:B------:R-:W-:-:S02]  /*1350*/  @!P2 IADD3.X R9, PT, PT, R24, UR12, RZ, P4, !PT ;  /* 0x0000000c1809ac10 */ /* 0x000fc4000a7fe4ff */
[----:B------:R-:W-:Y:S01]  /*1360*/  @!P3 IADD3.X R15, PT, PT, R0, UR12, RZ, P6, !PT ;  /* 0x0000000c000fbc10 */ /* 0x000fe2000b7fe4ff */
[----:B------:R2:W-:Y:S04]  /*1370*/  @!P1 STG.E.U8 desc[UR14][R16.64], R5 ;  /* 0x0000000510009986 */ /* 0x0005e8000c10110e */
[----:B------:R2:W-:Y:S04]  /*1380*/  @!P2 STG.E.U8 desc[UR14][R8.64], R4 ;  /* 0x000000040800a986 */ /* 0x0005e8000c10110e */
[----:B------:R2:W-:Y:S01]  /*1390*/  @!P3 STG.E.U8 desc[UR14][R14.64], R6 ;  /* 0x000000060e00b986 */ /* 0x0005e2000c10110e */
[----:B------:R-:W-:Y:S05]  /*13a0*/  BRA.U !UP0, `(.L_x_5023) ;  /* 0xffffffed08a07547 */ /* 0x000fea000b83ffff */
[----:B------:R-:W-:Y:S05]  /*13b0*/  EXIT ;  /* 0x000000000000794d */ /* 0x000fea0003800000 */
.L_x_5000:
[----:B------:R-:W0:Y:S02]  /*13c0*/  S2R R0, SR_TID.X ;  /* 0x0000000000007919 */ /* 0x000e240000002100 */
[----:B0-----:R-:W-:-:S03]  /*13d0*/  IMAD.WIDE.U32 R2, R0, 0x4, RZ ;  /* 0x0000000400027825 */ /* 0x001fc600078e00ff */
[----:B------:R-:W-:-:S04]  /*13e0*/  ISETP.GE.U32.AND P0, PT, R2, UR16, PT ;  /* 0x0000001002007c0c */ /* 0x000fc8000bf06070 */
[----:B------:R-:W-:-:S13]  /*13f0*/  ISETP.GE.AND.EX P0, PT, R3, UR6, PT, P0 ;  /* 0x0000000603007c0c */ /* 0x000fda000bf06300 */
[----:B------:R-:W-:Y:S05]  /*1400*/  @P0 EXIT ;  /* 0x000000000000094d */ /* 0x000fea0003800000 */
[----:B------:R-:W-:Y:S01]  /*1410*/  IMAD.MOV.U32 R3, RZ, RZ, RZ ;  /* 0x000000ffff037224 */ /* 0x000fe200078e00ff */
[----:B------:R-:W0:Y:S06]  /*1420*/  LDCU UR4, c[0x0][0x360] ;  /* 0x00006c00ff0477ac */ /* 0x000e2c0008000800 */
.L_x_5048:
[C---:B------:R-:W-:Y:S01]  /*1430*/  IMAD.SHL.U32 R2, R0.reuse, 0x4, RZ ;  /* 0x0000000400027824 */ /* 0x040fe200078e00ff */
[----:B------:R-:W-:-:S04]  /*1440*/  SHF.L.U64.HI R15, R0, 0x2, R3 ;  /* 0x00000002000f7819 */ /* 0x000fc80000010203 */
[----:B------:R-:W-:-:S04]  /*1450*/  IADD3 R8, P0, PT, R2, UR18, RZ ;  /* 0x0000001202087c10 */ /* 0x000fc8000ff1e0ff */
[----:B------:R-:W-:-:S06]  /*1460*/  IADD3.X R9, PT, PT, R15, UR10, RZ, P0, !PT ;  /* 0x0000000a0f097c10 */ /* 0x000fcc00087fe4ff */
[----:B------:R-:W2:Y:S01]  /*1470*/  LDG.E R9, desc[UR14][R8.64] ;  /* 0x0000000e08097981 */ /* 0x000ea2000c1e1900 */
[----:B------:R-:W-:-:S04]  /*1480*/  IADD3 R6, P0, PT, R2, UR19, RZ ;  /* 0x0000001302067c10 */ /* 0x000fc8000ff1e0ff */
[----:B------:R-:W-:-:S06]  /*1490*/  IADD3.X R7, PT, PT, R15, UR8, RZ, P0, !PT ;  /* 0x000000080f077c10 */ /* 0x000fcc00087fe4ff */
[----:B------:R1:W3:Y:S01]  /*14a0*/  LDG.E R7, desc[UR14][R6.64] ;  /* 0x0000000e06077981 */ /* 0x0002e2000c1e1900 */
[----:B------:R-:W4:Y:S01]  /*14b0*/  LDC.S8 R4, c[0x0][0xfca] ;  /* 0x0003f280ff047b82 */ /* 0x000f220000000200 */
[----:B------:R-:W-:Y:S01]  /*14c0*/  BSSY.RECONVERGENT B0, `(.L_x_5024) ;  /* 0x000003b000007945 */ /* 0x000fe20003800200 */
[C---:B--2---:R-:W-:Y:S02]  /*14d0*/  LOP3.LUT R5, R9.reuse, 0xff, RZ, 0xc0, !PT ;  /* 0x000000ff09057812 */ /* 0x044fe400078ec0ff */
[----:B-1----:R-:W-:-:S03]  /*14e0*/  PRMT R6, R9, 0x7773, RZ ;  /* 0x0000777309067816 */ /* 0x002fc600000000ff */
[----:B----4-:R-:W-:Y:S02]  /*14f0*/  IMAD R11, R4, R5, RZ ;  /* 0x00000005040b7224 */ /* 0x010fe400078e02ff */
[----:B------:R-:W-:-:S03]  /*1500*/  IMAD.MOV.U32 R5, RZ, RZ, 0x1 ;  /* 0x00000001ff057424 */ /* 0x000fc600078e00ff */
[C---:B------:R-:W-:Y:S02]  /*1510*/  PRMT R13, R11.reuse, 0x8880, RZ ;  /* 0x000088800b0d7816 */ /* 0x040fe400000000ff */
[----:B------:R-:W-:Y:S02]  /*1520*/  PRMT R16, R11, 0x8880, RZ ;  /* 0x000088800b107816 */ /* 0x000fe400000000ff */
[----:B------:R-:W-:Y:S02]  /*1530*/  ISETP.GE.AND P0, PT, R13, RZ, PT ;  /* 0x000000ff0d00720c */ /* 0x000fe40003f06270 */
[C---:B---3--:R-:W-:Y:S02]  /*1540*/  PRMT R14, R7.reuse, 0x7770, RZ ;  /* 0x00007770070e7816 */ /* 0x048fe400000000ff */
[C---:B------:R-:W-:Y:S02]  /*1550*/  PRMT R12, R7.reuse, 0x7771, RZ ;  /* 0x00007771070c7816 */ /* 0x040fe400000000ff */
[----:B------:R-:W-:-:S02]  /*1560*/  PRMT R10, R7, 0x7772, RZ ;  /* 0x00007772070a7816 */ /* 0x000fc400000000ff */
[----:B------:R-:W-:Y:S02]  /*1570*/  PRMT R11, R9, 0x7772, RZ ;  /* 0x00007772090b7816 */ /* 0x000fe400000000ff */
[----:B------:R-:W-:Y:S02]  /*1580*/  PRMT R7, R7, 0x7773, RZ ;  /* 0x0000777307077816 */ /* 0x000fe400000000ff */
[----:B------:R-:W-:Y:S02]  /*1590*/  PRMT R9, R9, 0x7771, RZ ;  /* 0x0000777109097816 */ /* 0x000fe400000000ff */
[----:B------:R-:W-:Y:S01]  /*15a0*/  PRMT R16, R16, 0x7710, RZ ;  /* 0x0000771010107816 */ /* 0x000fe200000000ff */
[----:B------:R-:W-:Y:S06]  /*15b0*/  @!P0 BRA `(.L_x_5025) ;  /* 0x0000000000888947 */ /* 0x000fec0003800000 */
[----:B------:R-:W-:Y:S01]  /*15c0*/  ISETP.NE.AND P0, PT, R13, RZ, PT ;  /* 0x000000ff0d00720c */ /* 0x000fe20003f05270 */
[----:B------:R-:W-:Y:S01]  /*15d0*/  BSSY.RECONVERGENT B1, `(.L_x_5026) ;  /* 0x000001f000017945 */ /* 0x000fe20003800200 */
[----:B------:R-:W-:-:S11]  /*15e0*/  IMAD.MOV.U32 R8, RZ, RZ, 0x1 ;  /* 0x00000001ff087424 */ /* 0x000fd600078e00ff */
[----:B------:R-:W-:Y:S05]  /*15f0*/  @!P0 BRA `(.L_x_5027) ;  /* 0x0000000000708947 */ /* 0x000fea0003800000 */
[C---:B------:R-:W-:Y:S02]  /*1600*/  LOP3.LUT R8, R16.reuse, 0x1, RZ, 0xc0, !PT ;  /* 0x0000000110087812 */ /* 0x040fe400078ec0ff */
[----:B------:R-:W-:Y:S02]  /*1610*/  LOP3.LUT R13, R16, 0xff, RZ, 0xc0, !PT ;  /* 0x000000ff100d7812 */ /* 0x000fe400078ec0ff */
[----:B------:R-:W-:-:S04]  /*1620*/  ISETP.NE.U32.AND P0, PT, R8, 0x1, PT ;  /* 0x000000010800780c */ /* 0x000fc80003f05070 */
[C---:B------:R-:W-:Y:S02]  /*1630*/  SEL R8, R14.reuse, 0x1, !P0 ;  /* 0x000000010e087807 */ /* 0x040fe40004000000 */
        /* <DEDUP_REMOVED lines=8> */
.L_x_5028:
        /* <DEDUP_REMOVED lines=16> */
.L_x_5027:
[----:B0-----:R-:W-:Y:S05]  /*17c0*/  BSYNC.RECONVERGENT B1 ;  /* 0x0000000000017941 */ /* 0x001fea0003800200 */
.L_x_5026:
[----:B------:R-:W-:Y:S05]  /*17d0*/  BRA `(.L_x_5029) ;  /* 0x0000000000247947 */ /* 0x000fea0003800000 */
.L_x_5025:
[----:B------:R-:W-:Y:S01]  /*17e0*/  PRMT R13, R14, 0x9910, RZ ;  /* 0x000099100e0d7816 */ /* 0x000fe200000000ff */
        /* <DEDUP_REMOVED lines=8> */
.L_x_5029:
[----:B0-----:R-:W-:Y:S05]  /*1870*/  BSYNC.RECONVERGENT B0 ;  /* 0x0000000000007941 */ /* 0x001fea0003800200 */
.L_x_5024:
[----:B------:R-:W-:Y:S01]  /*1880*/  PRMT R9, R9, 0x9910, RZ ;  /* 0x0000991009097816 */ /* 0x000fe200000000ff */
[----:B------:R-:W-:Y:S04]  /*1890*/  BSSY.RECONVERGENT B0, `(.L_x_5030) ;  /* 0x0000031000007945 */ /* 0x000fe80003800200 */
[----:B------:R-:W-:-:S05]  /*18a0*/  IMAD R13, R4, R9, RZ ;  /* 0x00000009040d7224 */ /* 0x000fca00078e02ff */
        /* <DEDUP_REMOVED lines=19> */
[----:B------:R-:W-:-:S07]  /*19e0*/  PRMT R14, R12, 0x7610, R14 ;  /* 0x000076100c0e7816 */ /* 0x000fce000000000e */
.L_x_5034:
        /* <DEDUP_REMOVED lines=16> */
.L_x_5033:
[----:B------:R-:W-:Y:S05]  /*1af0*/  BSYNC.RECONVERGENT B1 ;  /* 0x0000000000017941 */ /* 0x000fea0003800200 */
.L_x_5032:
[----:B------:R-:W-:Y:S05]  /*1b00*/  BRA `(.L_x_5035) ;  /* 0x0000000000247947 */ /* 0x000fea0003800000 */
.L_x_5031:
        /* <DEDUP_REMOVED lines=9> */
.L_x_5035:
[----:B------:R-:W-:Y:S05]  /*1ba0*/  BSYNC.RECONVERGENT B0 ;  /* 0x0000000000007941 */ /* 0x000fea0003800200 */
.L_x_5030:
        /* <DEDUP_REMOVED lines=15> */
[----:B------:R-:W-:Y:S02]  /*1ca0*/  SEL R11, R10, 0x1, !P0 ;  /* 0x000000010a0b7807 */ /* 0x000fe40004000000 */
[----:B------:R-:W-:Y:S02]  /*1cb0*/  ISETP.GE.U32.AND P0, PT, R12, 0x2, PT ;  /* 0x000000020c00780c */ /* 0x000fe40003f06070 */
[----:B------:R-:W-:Y:S02]  /*1cc0*/  PRMT R10, R10, 0x9910, RZ ;  /* 0x000099100a0a7816 */ /* 0x000fe400000000ff */
[----:B------:R-:W-:-:S03]  /*1cd0*/  PRMT R11, R11, 0x9910, RZ ;  /* 0x000099100b0b7816 */ /* 0x000fc600000000ff */
[----:B------:R-:W-:-:S06]  /*1ce0*/  IMAD R10, R10, R10, RZ ;  /* 0x0000000a0a0a7224 */ /* 0x000fcc00078e02ff */
[----:B------:R-:W-:Y:S05]  /*1cf0*/  @!P0 BRA `(.L_x_5039) ;  /* 0x0000000000408947 */ /* 0x000fea0003800000 */
[----:B------:R-:W-:Y:S02]  /*1d00*/  SHF.R.U32.HI R12, RZ, 0x1, R12 ;  /* 0x00000001ff0c7819 */ /* 0x000fe4000001160c */
[----:B------:R-:W-:-:S07]  /*1d10*/  PRMT R13, R10, 0x7610, R13 ;  /* 0x000076100a0d7816 */ /* 0x000fce000000000d */
.L_x_5040:
        /* <DEDUP_REMOVED lines=14> */
.L_x_5039:
[----:B------:R-:W-:Y:S05]  /*1e00*/  BSYNC.RECONVERGENT B1 ;  /* 0x0000000000017941 */ /* 0x000fea0003800200 */
.L_x_5038:
[----:B------:R-:W-:Y:S05]  /*1e10*/  BRA `(.L_x_5041) ;  /* 0x0000000000247947 */ /* 0x000fea0003800000 */
.L_x_5037:
        /* <DEDUP_REMOVED lines=9> */
.L_x_5041:
[----:B------:R-:W-:Y:S05]  /*1eb0*/  BSYNC.RECONVERGENT B0 ;  /* 0x0000000000007941 */ /* 0x000fea0003800200 */
.L_x_5036:
        /* <DEDUP_REMOVED lines=24> */
.L_x_5046:
        /* <DEDUP_REMOVED lines=16> */
.L_x_5045:
[----:B------:R-:W-:Y:S05]  /*2140*/  BSYNC.RECONVERGENT B1 ;  /* 0x0000000000017941 */ /* 0x000fea0003800200 */
.L_x_5044:
[----:B------:R-:W-:Y:S05]  /*2150*/  BRA `(.L_x_5047) ;  /* 0x0000000000247947 */ /* 0x000fea0003800000 */
.L_x_5043:
        /* <DEDUP_REMOVED lines=9> */
.L_x_5047:
[----:B------:R-:W-:Y:S05]  /*21f0*/  BSYNC.RECONVERGENT B0 ;  /* 0x0000000000007941 */ /* 0x000fea0003800200 */
.L_x_5042:
        /* <DEDUP_REMOVED lines=20> */
.L_x_5049:
        /* <DEDUP_REMOVED lines=12> */
.L_x_7856:


//--------------------- .text._ZN2at6native55_GLOBAL__N__de093ff9_22_ForeachBinaryOpList_cu_a911ec4325multi_tensor_apply_kernelINS1_18TensorListMetadataILi3EEENS1_24BinaryOpListAlphaFunctorIhLi3ELi2ELi2EEEJNS1_13power_functorIhEEhEEEvT_T0_DpT1_ --------------------------
	.section	.text._ZN2at6native55_GLOBAL__N__de093ff9_22_ForeachBinaryOpList_cu_a911ec4325multi_tensor_apply_kernelINS1_18TensorListMetadataILi3EEENS1_24BinaryOpListAlphaFunctorIhLi3ELi2ELi2EEEJNS1_13power_functorIhEEhEEEvT_T0_DpT1_,"ax",@progbits
	.align	128
.text._ZN2at6native55_GLOBAL__N__de093ff9_22_ForeachBinaryOpList_cu_a911ec4325multi_tensor_apply_kernelINS1_18TensorListMetadataILi3EEENS1_24BinaryOpListAlphaFunctorIhLi3ELi2ELi2EEEJNS1_13power_functorIhEEhEEEvT_T0_DpT1_:
        .type           _ZN2at6native55_GLOBAL__N__de093ff9_22_ForeachBinaryOpList_cu_a911ec4325multi_tensor_apply_kernelINS1_18TensorListMetadataILi3EEENS1_24BinaryOpListAlphaFunctorIhLi3ELi2ELi2EEEJNS1_13power_functorIhEEhEEEvT_T0_DpT1_,@function
        .size           _ZN2at6native55_GLOBAL__N__de093ff9_22_ForeachBinaryOpList_cu_a911ec4325multi_tensor_apply_kernelINS1_18TensorListMetadataILi3EEENS1_24BinaryOpListAlphaFunctorIhLi3ELi2ELi2EEEJNS1_13power_functorIhEEhEEEvT_T0_DpT1_,(.L_x_7857 - _ZN2at6native55_GLOBAL__N__de093ff9_22_ForeachBinaryOpList_cu_a911ec4325multi_tensor_apply_kernelINS1_18TensorListMetadataILi3EEENS1_24BinaryOpListAlphaFunctorIhLi3ELi2ELi2EEEJNS1_13power_functorIhEEhEEEvT_T0_DpT1_)
        .other          _ZN2at6native55_GLOBAL__N__de093ff9_22_ForeachBinaryOpList_cu_a911ec4325multi_tensor_apply_kernelINS1_18TensorListMetadataILi3EEENS1_24BinaryOpListAlphaFunctorIhLi3ELi2ELi2EEEJNS1_13power_functorIhEEhEEEvT_T0_DpT1_,@"STO_CUDA_ENTRY STV_DEFAULT"
_ZN2at6native55_GLOBAL__N__de093ff9_22_ForeachBinaryOpList_cu_a911ec4325multi_tensor_apply_kernelINS1_18TensorListMetadataILi3EEENS1_24BinaryOpListAlphaFunctorIhLi3ELi2ELi2EEEJNS1_13power_functorIhEEhEEEvT_T0_DpT1_:
[----:B------:R-:W-:Y:S08]  /*0000*/  LDC R1, c[0x0][0x37c] ;  /* 0x0000df00ff017b82 */ /* 0x000ff00000000800 */
[----:B------:R-:W0:Y:S01]  /*0010*/  S2UR UR5, SR_CTAID.X ;  /* 0x00000000000579c3 */ /* 0x000e220000002500 */
[----:B------:R-:W1:Y:S07]  /*0020*/  LDCU.64 UR14, c[0x0][0x358] ;  /* 0x00006b00ff0e77ac */ /* 0x000e6e0008000a00 */
[----:B------:R-:W2:Y:S01]  /*0030*/  LDC.U8 R22, c[0x0][0xfca] ;  /* 0x0003f280ff167b82 */ /* 0x000ea20000000000 */
[----:B0-----:R-:W0:Y:S01]  /*0040*/  LDCU.U8 UR4, c[0x0][UR5+0x980] ;  /* 0x00013000050477ac */ /* 0x001e220008000000 */
[----:B------:R-:W-:-:S12]  /*0050*/  UIMAD UR5, UR5, 0x3, UR5 ;  /* 0x00000003050578a4 */ /* 0x000fd8000f8e0205 */
[----:B------:R-:W3:Y:S01]  /*0060*/  LDCU UR5, c[0x0][UR5+0xac0] ;  /* 0x00015800050577ac */ /* 0x000ee20008000800 */
[----:B0-----:R-:W-:-:S12]  /*0070*/  USHF.L.U32 UR4, UR4, 0x3, URZ ;  /* 0x0000000304047899 */ /* 0x001fd800080006ff */
[----:B------:R-:W0:Y:S01]  /*0080*/  LDCU.64 UR10, c[0x0][UR4+0x500] ;  /* 0x0000a000040a77ac */ /* 0x000e220008000a00 */
[----:B------:R-:W4:Y:S01]  /*0090*/  LDCU.64 UR12, c[0x0][UR4+0x680] ;  /* 0x0000d000040c77ac */ /* 0x000f220008000a00 */
[----:B------:R-:W5:Y:S01]  /*00a0*/  LDCU.64 UR8, c[0x0][UR4+0x380] ;  /* 0x00007000040877ac */ /* 0x000f620008000a00 */
[----:B------:R-:W1:Y:S01]  /*00b0*/  LDCU.64 UR6, c[0x0][UR4+0x800] ;  /* 0x00010000040677ac */ /* 0x000e620008000a00 */
[----:B---3--:R-:W-:-:S04]  /*00c0*/  UIMAD.WIDE UR4, UR5, 0x10000, URZ ;  /* 0x00010000050478a5 */ /* 0x008fc8000f8e02ff */
[----:B0-----:R-:W-:Y:S02]  /*00d0*/  UIADD3 UR18, UP1, UPT, UR4, UR10, URZ ;  /* 0x0000000a04127290 */ /* 0x001fe4000ff3e0ff */
[----:B----4-:R-:W-:Y:S02]  /*00e0*/  UIADD3 UR17, UP2, UPT, UR4, UR12, URZ ;  /* 0x0000000c04117290 */ /* 0x010fe4000ff5e0ff */
[----:B------:R-:W-:Y:S02]  /*00f0*/  UIADD3.X UR10, UPT, UPT, UR5, UR11, URZ, UP1, !UPT ;  /* 0x0000000b050a7290 */ /* 0x000fe40008ffe4ff */
[----:B-----5:R-:W-:Y:S02]  /*0100*/  UIADD3 UR19, UP0, UPT, UR4, UR8, URZ ;  /* 0x0000000804137290 */ /* 0x020fe4000ff1e0ff */
[----:B------:R-:W-:Y:S02]  /*0110*/  UIADD3.X UR12, UPT, UPT, UR5, UR13, URZ, UP2, !UPT ;  /* 0x0000000d050c7290 */ /* 0x000fe400097fe4ff */
[----:B-1----:R-:W-:-:S02]  /*0120*/  UIADD3 UR16, UP3, UPT, -UR4, UR6, URZ ;  /* 0x0000000604107290 */ /* 0x002fc4000ff7e1ff */
[----:B------:R-:W-:Y:S02]  /*0130*/  ULOP3.LUT UR4, UR18, UR6, UR17, 0xfe, !UPT ;  /* 0x0000000612047292 */ /* 0x000fe4000f8efe11 */
[----:B------:R-:W-:Y:S02]  /*0140*/  UIADD3.X UR8, UPT, UPT, UR5, UR9, URZ, UP0, !UPT ;  /* 0x0000000905087290 */ /* 0x000fe400087fe4ff */
[----:B------:R-:W-:Y:S02]  /*0150*/  ULOP3.LUT UP0, URZ, UR4, 0x3, UR19, 0xc8, !UPT ;  /* 0x0000000304ff7892 */ /* 0x000fe4000f80c813 */
[----:B------:R-:W-:-:S07]  /*0160*/  UIADD3.X UR6, UPT, UPT, ~UR5, UR7, URZ, UP3, !UPT ;  /* 0x0000000705067290 */ /* 0x000fce0009ffe5ff */
[----:B--2---:R-:W-:Y:S05]  /*0170*/  BRA.U !UP0, `(.L_x_5050) ;  /* 0x0000000908a47547 */ /* 0x004fea000b800000 */
        /* <DEDUP_REMOVED lines=12> */
.L_x_5063:
[----:B0-2---:R-:W-:Y:S02]  /*0240*/  IADD3 R16, P1, PT, R23, UR4, RZ ;  /* 0x0000000417107c10 */ /* 0x005fe4000ff3e0ff */
        /* <DEDUP_REMOVED lines=8> */
[----:B------:R-:W-:Y:S01]  /*02d0*/  IADD3 R0, P4, PT, R14, UR7, RZ ;  /* 0x000000070e007c10 */ /* 0x000fe2000ff9e0ff */
[----:B------:R-:W-:Y:S01]  /*02e0*/  IMAD.X R26, RZ, RZ, R24, P2 ;  /* 0x000000ffff1a7224 */ /* 0x000fe200010e0618 */
[----:B------:R-:W-:Y:S02]  /*02f0*/  ISETP.GE.U32.AND.EX P1, PT, R24, UR11, PT, P1 ;  /* 0x0000000b18007c0c */ /* 0x000fe4000bf26110 */
[----:B------:R-:W-:Y:S01]  /*0300*/  ISETP.GE.U32.AND P2, PT, R14, UR9, PT ;  /* 0x000000090e007c0c */ /* 0x000fe2000bf46070 */
[----:B------:R-:W-:Y:S01]  /*0310*/  IMAD.X R25, RZ, RZ, R26, P4 ;  /* 0x000000ffff197224 */ /* 0x000fe200020e061a */
[----:B------:R-:W-:-:S02]  /*0320*/  ISETP.GE.U32.AND P3, PT, R0, UR9, PT ;  /* 0x0000000900007c0c */ /* 0x000fc4000bf66070 */
[----:B------:R-:W-:Y:S02]  /*0330*/  @!P0 IADD3 R2, P4, PT, R16, UR18, RZ ;  /* 0x0000001210028c10 */ /* 0x000fe4000ff9e0ff */
[----:B------:R-:W-:Y:S02]  /*0340*/  ISETP.GE.U32.AND.EX P2, PT, R26, UR11, PT, P2 ;  /* 0x0000000b1a007c0c */ /* 0x000fe4000bf46120 */
[----:B------:R-:W-:Y:S02]  /*0350*/  ISETP.GE.U32.AND.EX P3, PT, R25, UR11, PT, P3 ;  /* 0x0000000b19007c0c */ /* 0x000fe4000bf66130 */
[----:B------:R-:W-:Y:S02]  /*0360*/  @!P0 IADD3.X R3, PT, PT, R27, UR10, RZ, P4, !PT ;  /* 0x0000000a1b038c10 */ /* 0x000fe4000a7fe4ff */
[----:B------:R-:W-:-:S03]  /*0370*/  @!P1 IADD3 R6, P4, PT, R15, UR18, RZ ;  /* 0x000000120f069c10 */ /* 0x000fc6000ff9e0ff */
[----:B------:R0:W2:Y:S01]  /*0380*/  @!P0 LDG.E.U8 R17, desc[UR14][R2.64] ;  /* 0x0000000e02118981 */ /* 0x0000a2000c1e1100 */
[----:B------:R-:W-:Y:S02]  /*0390*/  @!P1 IADD3.X R7, PT, PT, R24, UR10, RZ, P4, !PT ;  /* 0x0000000a18079c10 */ /* 0x000fe4000a7fe4ff */
[----:B------:R-:W-:Y:S02]  /*03a0*/  PRMT R19, RZ, 0x7610, R19 ;  /* 0x00007610ff137816 */ /* 0x000fe40000000013 */
[----:B------:R-:W-:Y:S02]  /*03b0*/  @!P2 IADD3 R8, P5, PT, R14, UR18, RZ ;  /* 0x000000120e08ac10 */ /* 0x000fe4000ffbe0ff */
[----:B------:R-:W-:Y:S02]  /*03c0*/  @!P3 IADD3 R10, P4, PT, R0, UR18, RZ ;  /* 0x00000012000abc10 */ /* 0x000fe4000ff9e0ff */
[----:B------:R-:W-:Y:S02]  /*03d0*/  PRMT R18, RZ, 0x7610, R18 ;  /* 0x00007610ff127816 */ /* 0x000fe40000000012 */
[----:B------:R-:W-:-:S02]  /*03e0*/  @!P2 IADD3.X R9, PT, PT, R26, UR10, RZ, P5, !PT ;  /* 0x0000000a1a09ac10 */ /* 0x000fc4000affe4ff */
[----:B------:R-:W-:Y:S02]  /*03f0*/  PRMT R20, RZ, 0x7610, R20 ;  /* 0x00007610ff147816 */ /* 0x000fe40000000014 */
[----:B------:R-:W-:Y:S01]  /*0400*/  @!P3 IADD3.X R11, PT, PT, R25, UR10, RZ, P4, !PT ;  /* 0x0000000a190bbc10 */ /* 0x000fe2000a7fe4ff */
[----:B------:R-:W3:Y:S04]  /*0410*/  @!P2 LDG.E.U8 R19, desc[UR14][R8.64] ;  /* 0x0000000e0813a981 */ /* 0x000ee8000c1e1100 */
[----:B------:R1:W4:Y:S04]  /*0420*/  @!P1 LDG.E.U8 R18, desc[UR14][R6.64] ;  /* 0x0000000e06129981 */ /* 0x000328000c1e1100 */
[----:B------:R1:W4:Y:S01]  /*0430*/  @!P3 LDG.E.U8 R20, desc[UR14][R10.64] ;  /* 0x0000000e0a14b981 */ /* 0x000322000c1e1100 */
[----:B------:R-:W-:-:S02]  /*0440*/  @!P3 IADD3 R12, P4, PT, R0, UR19, RZ ;  /* 0x00000013000cbc10 */ /* 0x000fc4000ff9e0ff */
[----:B------:R-:W-:Y:S02]  /*0450*/  PRMT R21, RZ, 0x7610, R21 ;  /* 0x00007610ff157816 */ /* 0x000fe40000000015 */
[----:B------:R-:W-:-:S05]  /*0460*/  @!P3 IADD3.X R13, PT, PT, R25, UR8, RZ, P4, !PT ;  /* 0x00000008190dbc10 */ /* 0x000fca000a7fe4ff */
[----:B------:R-:W5:Y:S01]  /*0470*/  @!P3 LDG.E.U8 R21, desc[UR14][R12.64] ;  /* 0x0000000e0c15b981 */ /* 0x000f62000c1e1100 */
[----:B0-----:R-:W-:-:S04]  /*0480*/  @!P0 IADD3 R2, P3, PT, R16, UR19, RZ ;  /* 0x0000001310028c10 */ /* 0x001fc8000ff7e0ff */
[----:B------:R-:W-:Y:S02]  /*0490*/  @!P0 IADD3.X R3, PT, PT, R27, UR8, RZ, P3, !PT ;  /* 0x000000081b038c10 */ /* 0x000fe40009ffe4ff */
[----:B-1----:R-:W-:Y:S02]  /*04a0*/  @!P2 IADD3 R6, P3, PT, R14, UR19, RZ ;  /* 0x000000130e06ac10 */ /* 0x002fe4000ff7e0ff */
[----:B------:R-:W-:Y:S02]  /*04b0*/  PRMT R8, RZ, 0x7610, R8 ;  /* 0x00007610ff087816 */ /* 0x000fe40000000008 */
[----:B------:R-:W-:Y:S02]  /*04c0*/  @!P2 IADD3.X R7, PT, PT, R26, UR8, RZ, P3, !PT ;  /* 0x000000081a07ac10 */ /* 0x000fe40009ffe4ff */
[----:B------:R-:W-:Y:S02]  /*04d0*/  PRMT R10, R22, 0x9910, RZ ;  /* 0x00009910160a7816 */ /* 0x000fe400000000ff */
[----:B------:R-:W-:Y:S01]  /*04e0*/  @!P1 IADD3 R4, P4, PT, R15, UR19, RZ ;  /* 0x000000130f049c10 */ /* 0x000fe2000ff9e0ff */
[----:B------:R0:W5:Y:S01]  /*04f0*/  @!P2 LDG.E.U8 R8, desc[UR14][R6.64] ;  /* 0x0000000e0608a981 */ /* 0x000162000c1e1100 */
[----:B------:R-:W-:-:S02]  /*0500*/  PRMT R28, RZ, 0x7610, R28 ;  /* 0x00007610ff1c7816 */ /* 0x000fc4000000001c */
[----:B------:R-:W-:Y:S02]  /*0510*/  PRMT R9, RZ, 0x7610, R9 ;  /* 0x00007610ff097816 */ /* 0x000fe40000000009 */
[----:B------:R-:W-:Y:S01]  /*0520*/  @!P1 IADD3.X R5, PT, PT, R24, UR8, RZ, P4, !PT ;  /* 0x0000000818059c10 */ /* 0x000fe2000a7fe4ff */
[----:B------:R-:W-:Y:S01]  /*0530*/  ULEA UR4, UP0, UR7, UR4, 0x2 ;  /* 0x0000000407047291 */ /* 0x000fe2000f8010ff */
[----:B------:R3:W5:Y:S04]  /*0540*/  @!P0 LDG.E.U8 R28, desc[UR14][R2.64] ;  /* 0x0000000e021c8981 */ /* 0x000768000c1e1100 */
[----:B------:R1:W5:Y:S01]  /*0550*/  @!P1 LDG.E.U8 R9, desc[UR14][R4.64] ;  /* 0x0000000e04099981 */ /* 0x000362000c1e1100 */
[----:B------:R-:W-:Y:S02]  /*0560*/  UIADD3.X UR5, UPT, UPT, URZ, UR5, URZ, UP0, !UPT ;  /* 0x00000005ff057290 */ /* 0x000fe400087fe4ff */
[----:B------:R-:W-:Y:S01]  /*0570*/  UISETP.GE.U32.AND UP0, UPT, UR4, UR9, UPT ;  /* 0x000000090400728c */ /* 0x000fe2000bf06070 */
[----:B------:R-:W-:Y:S03]  /*0580*/  BSSY.RECONVERGENT B0, `(.L_x_5051) ;  /* 0x000001e000007945 */ /* 0x000fe60003800200 */
[----:B------:R-:W-:Y:S01]  /*0590*/  UISETP.GE.U32.AND.EX UP0, UPT, UR5, UR11, UPT, UP0 ;  /* 0x0000000b0500728c */ /* 0x000fe2000bf06100 */
[----:B0-----:R-:W-:Y:S01]  /*05a0*/  IMAD.MOV.U32 R7, RZ, RZ, 0x1 ;  /* 0x00000001ff077424 */ /* 0x001fe200078e00ff */
[----:B--2---:R-:W-:-:S05]  /*05b0*/  PRMT R11, R17, 0x9910, RZ ;  /* 0x00009910110b7816 */ /* 0x004fca00000000ff */
[----:B------:R-:W-:-:S05]  /*05c0*/  IMAD R6, R10, R11, RZ ;  /* 0x0000000b0a067224 */ /* 0x000fca00078e02ff */
[----:B------:R-:W-:Y:S02]  /*05d0*/  LOP3.LUT P2, RZ, R6, 0xff, RZ, 0xc0, !PT ;  /* 0x000000ff06ff7812 */ /* 0x000fe4000784c0ff */
[----:B---3--:R-:W-:Y:S02]  /*05e0*/  PRMT R3, R19, 0x9910, RZ ;  /* 0x0000991013037816 */ /* 0x008fe400000000ff */
[----:B----4-:R-:W-:Y:S02]  /*05f0*/  PRMT R13, R18, 0x9910, RZ ;  /* 0x00009910120d7816 */ /* 0x010fe400000000ff */
[----:B-1----:R-:W-:Y:S01]  /*0600*/  PRMT R5, R20, 0x9910, RZ ;  /* 0x0000991014057816 */ /* 0x002fe200000000ff */
[C---:B------:R-:W-:Y:S02]  /*0610*/  IMAD R2, R10.reuse, R3, RZ ;  /* 0x000000030a027224 */ /* 0x040fe400078e02ff */
[C---:B------:R-:W-:Y:S02]  /*0620*/  IMAD R4, R10.reuse, R13, RZ ;  /* 0x0000000d0a047224 */ /* 0x040fe400078e02ff */
[----:B------:R-:W-:Y:S01]  /*0630*/  IMAD R3, R10, R5, RZ ;  /* 0x000000050a037224 */ /* 0x000fe200078e02ff */
[----:B------:R-:W-:Y:S01]  /*0640*/  LOP3.LUT P0, RZ, R2, 0xff, RZ, 0xc0, !PT ;  /* 0x000000ff02ff7812 */ /* 0x000fe2000780c0ff */
[----:B------:R-:W-:Y:S01]  /*0650*/  IMAD.MOV.U32 R5, RZ, RZ, 0x1 ;  /* 0x00000001ff057424 */ /* 0x000fe200078e00ff */
[----:B------:R-:W-:-:S02]  /*0660*/  LOP3.LUT P3, RZ, R4, 0xff, RZ, 0xc0, !PT ;  /* 0x000000ff04ff7812 */ /* 0x000fc4000786c0ff */
[----:B------:R-:W-:Y:S01]  /*0670*/  LOP3.LUT P1, RZ, R3, 0xff, RZ, 0xc0, !PT ;  /* 0x000000ff03ff7812 */ /* 0x000fe2000782c0ff */
[----:B------:R-:W-:-:S12]  /*0680*/  @!P2 BRA `(.L_x_5052) ;  /* 0x000000000034a947 */ /* 0x000fd80003800000 */
[----:B------:R-:W-:-:S07]  /*0690*/  IMAD.MOV.U32 R5, RZ, RZ, 0x1 ;  /* 0x00000001ff057424 */ /* 0x000fce00078e00ff */
.L_x_5053:
[C---:B------:R-:W-:Y:S02]  /*06a0*/  LOP3.LUT R10, R6.reuse, 0x1, RZ, 0xc0, !PT ;  /* 0x00000001060a7812 */ /* 0x040fe400078ec0ff */
[----:B------:R-:W-:Y:S02]  /*06b0*/  LOP3.LUT R6, R6, 0xff, RZ, 0xc0, !PT ;  /* 0x000000ff06067812 */ /* 0x000fe400078ec0ff */
[----:B------:R-:W-:Y:S02]  /*06c0*/  ISETP.NE.U32.AND P2, PT, R10, 0x1, PT ;  /* 0x000000010a00780c */ /* 0x000fe40003f45070 */
[----:B------:R-:W-:Y:S02]  /*06d0*/  PRMT R5, R5, 0x9910, RZ ;  /* 0x0000991005057816 */ /* 0x000fe400000000ff */
[----:B-----5:R-:W-:Y:S02]  /*06e0*/  SEL R10, R28, 0x1, !P2 ;  /* 0x000000011c0a7807 */ /* 0x020fe40005000000 */
[----:B------:R-:W-:-:S02]  /*06f0*/  ISETP.GT.U32.AND P2, PT, R6, 0x1, PT ;  /* 0x000000010600780c */ /* 0x000fc40003f44070 */
[----:B------:R-:W-:Y:S02]  /*0700*/  PRMT R28, R28, 0x9910, RZ ;  /* 0x000099101c1c7816 */ /* 0x000fe400000000ff */
[----:B------:R-:W-:Y:S02]  /*0710*/  PRMT R10, R10, 0x9910, RZ ;  /* 0x000099100a0a7816 */ /* 0x000fe400000000ff */
[----:B------:R-:W-:Y:S01]  /*0720*/  SHF.R.U32.HI R6, RZ, 0x1, R6 ;  /* 0x00000001ff067819 */ /* 0x000fe20000011606 */
[----:B------:R-:W-:Y:S02]  /*0730*/  IMAD R28, R28, R28, RZ ;  /* 0x0000001c1c1c7224 */ /* 0x000fe400078e02ff */
[----:B------:R-:W-:-:S04]  /*0740*/  IMAD R5, R5, R10, RZ ;  /* 0x0000000a05057224 */ /* 0x000fc800078e02ff */
[----:B------:R-:W-:Y:S05]  /*0750*/  @P2 BRA `(.L_x_5053) ;  /* 0xfffffffc00d02947 */ /* 0x000fea000383ffff */
.L_x_5052:
[----:B------:R-:W-:Y:S05]  /*0760*/  BSYNC.RECONVERGENT B0 ;  /* 0x0000000000007941 */ /* 0x000fea0003800200 */
.L_x_5051:
[----:B------:R-:W-:Y:S01]  /*0770*/  BSSY.RECONVERGENT B0, `(.L_x_5054) ;  /* 0x0000010000007945 */ /* 0x000fe20003800200 */
[----:B------:R-:W-:-:S03]  /*0780*/  IMAD.MOV.U32 R6, RZ, RZ, 0x1 ;  /* 0x00000001ff067424 */ /* 0x000fc600078e00ff */
[----:B------:R-:W-:Y:S05]  /*0790*/  @!P3 BRA `(.L_x_5055) ;  /* 0x000000000034b947 */ /* 0x000fea0003800000 */
[----:B------:R-:W-:-:S07]  /*07a0*/  IMAD.MOV.U32 R7, RZ, RZ, 0x1 ;  /* 0x00000001ff077424 */ /* 0x000fce00078e00ff */
.L_x_5056:
        /* <DEDUP_REMOVED lines=12> */
.L_x_5055:
[----:B------:R-:W-:Y:S05]  /*0870*/  BSYNC.RECONVERGENT B0 ;  /* 0x0000000000007941 */ /* 0x000fea0003800200 */
.L_x_5054:
[----:B------:R-:W-:Y:S01]  /*0880*/  BSSY.RECONVERGENT B0, `(.L_x_5057) ;  /* 0x0000011000007945 */ /* 0x000fe20003800200 */
[----:B-----5:R-:W-:Y:S01]  /*0890*/  IMAD.MOV.U32 R9, RZ, RZ, 0x1 ;  /* 0x00000001ff097424 */ /* 0x020fe200078e00ff */
[----:B------:R-:W-:Y:S02]  /*08a0*/  PRMT R4, R6, 0x7610, R4 ;  /* 0x0000761006047816 */ /* 0x000fe40000000004 */
[----:B------:R-:W-:Y:S05]  /*08b0*/  @!P0 BRA `(.L_x_5058) ;  /* 0x0000000000348947 */ /* 0x000fea0003800000 */
[----:B------:R-:W-:-:S07]  /*08c0*/  IMAD.MOV.U32 R4, RZ, RZ, 0x1 ;  /* 0x00000001ff047424 */ /* 0x000fce00078e00ff */
.L_x_5059:
[C---:B------:R-:W-:Y:S02]  /*08d0*/  LOP3.LUT R6, R2.reuse, 0x1, RZ, 0xc0, !PT ;  /* 0x0000000102067812 */ /* 0x040fe400078ec0ff */
[----:B------:R-:W-:Y:S02]  /*08e0*/  LOP3.LUT R2, R2, 0xff, RZ, 0xc0, !PT ;  /* 0x000000ff02027812 */ /* 0x000fe400078ec0ff */
[----:B------:R-:W-:Y:S02]  /*08f0*/  ISETP.NE.U32.AND P0, PT, R6, 0x1, PT ;  /* 0x000000010600780c */ /* 0x000fe40003f05070 */
[----:B------:R-:W-:Y:S02]  /*0900*/  PRMT R4, R4, 0x9910, RZ ;  /* 0x0000991004047816 */ /* 0x000fe400000000ff */
[----:B------:R-:W-:Y:S02]  /*0910*/  SEL R6, R8, 0x1, !P0 ;  /* 0x0000000108067807 */ /* 0x000fe40004000000 */
[----:B------:R-:W-:-:S02]  /*0920*/  ISETP.GT.U32.AND P0, PT, R2, 0x1, PT ;  /* 0x000000010200780c */ /* 0x000fc40003f04070 */
[----:B------:R-:W-:Y:S02]  /*0930*/  PRMT R8, R8, 0x9910, RZ ;  /* 0x0000991008087816 */ /* 0x000fe400000000ff */
[----:B------:R-:W-:Y:S02]  /*0940*/  PRMT R11, R6, 0x9910, RZ ;  /* 0x00009910060b7816 */ /* 0x000fe400000000ff */
[----:B------:R-:W-:Y:S01]  /*0950*/  SHF.R.U32.HI R2, RZ, 0x1, R2 ;  /* 0x00000001ff027819 */ /* 0x000fe20000011602 */
[----:B------:R-:W-:Y:S02]  /*0960*/  IMAD R8, R8, R8, RZ ;  /* 0x0000000808087224 */ /* 0x000fe400078e02ff */
[----:B------:R-:W-:-:S04]  /*0970*/  IMAD R4, R4, R11, RZ ;  /* 0x0000000b04047224 */ /* 0x000fc800078e02ff */
[----:B------:R-:W-:Y:S05]  /*0980*/  @P0 BRA `(.L_x_5059) ;  /* 0xfffffffc00d00947 */ /* 0x000fea000383ffff */
.L_x_5058:
[----:B------:R-:W-:Y:S05]  /*0990*/  BSYNC.RECONVERGENT B0 ;  /* 0x0000000000007941 */ /* 0x000fea0003800200 */
.L_x_5057:
[----:B------:R-:W-:Y:S01]  /*09a0*/  BSSY.RECONVERGENT B0, `(.L_x_5060) ;  /* 0x0000010000007945 */ /* 0x000fe20003800200 */
[----:B------:R-:W-:-:S03]  /*09b0*/  PRMT R11, R9, 0x7610, R11 ;  /* 0x00007610090b7816 */ /* 0x000fc6000000000b */
[----:B------:R-:W-:Y:S05]  /*09c0*/  @!P1 BRA `(.L_x_5061) ;  /* 0x0000000000349947 */ /* 0x000fea0003800000 */
[----:B------:R-:W-:-:S07]  /*09d0*/  IMAD.MOV.U32 R11, RZ, RZ, 0x1 ;  /* 0x00000001ff0b7424 */ /* 0x000fce00078e00ff */
.L_x_5062:
        /* <DEDUP_REMOVED lines=12> */
.L_x_5061:
[----:B------:R-:W-:Y:S05]  /*0aa0*/  BSYNC.RECONVERGENT B0 ;  /* 0x0000000000007941 */ /* 0x000fea0003800200 */
.L_x_5060:
        /* <DEDUP_REMOVED lines=22> */
.L_x_5050:
[----:B------:R-:W0:Y:S02]  /*0c10*/  S2R R0, SR_TID.X ;  /* 0x0000000000007919 */ /* 0x000e240000002100 */
[----:B0-----:R-:W-:-:S03]  /*0c20*/  IMAD.WIDE.U32 R2, R0, 0x4, RZ ;  /* 0x0000000400027825 */ /* 0x001fc600078e00ff */
[----:B------:R-:W-:-:S04]  /*0c30*/  ISETP.GE.U32.AND P0, PT, R2, UR16, PT ;  /* 0x0000001002007c0c */ /* 0x000fc8000bf06070 */
[----:B------:R-:W-:-:S13]  /*0c40*/  ISETP.GE.AND.EX P0, PT, R3, UR6, PT, P0 ;  /* 0x0000000603007c0c */ /* 0x000fda000bf06300 */
[----:B------:R-:W-:Y:S05]  /*0c50*/  @P0 EXIT ;  /* 0x000000000000094d */ /* 0x000fea0003800000 */
[----:B------:R-:W-:Y:S01]  /*0c60*/  IMAD.MOV.U32 R5, RZ, RZ, RZ ;  /* 0x000000ffff057224 */ /* 0x000fe200078e00ff */
[----:B------:R-:W0:Y:S06]  /*0c70*/  LDCU UR4, c[0x0][0x360] ;  /* 0x00006c00ff0477ac */ /* 0x000e2c0008000800 */
.L_x_5076:
[C---:B------:R-:W-:Y:S01]  /*0c80*/  IMAD.SHL.U32 R4, R0.reuse, 0x4, RZ ;  /* 0x0000000400047824 */ /* 0x040fe200078e00ff */
[----:B------:R-:W-:-:S04]  /*0c90*/  SHF.L.U64.HI R15, R0, 0x2, R5 ;  /* 0x00000002000f7819 */ /* 0x000fc80000010205 */
[----:B------:R-:W-:-:S04]  /*0ca0*/  IADD3 R6, P0, PT, R4, UR18, RZ ;  /* 0x0000001204067c10 */ /* 0x000fc8000ff1e0ff */
[----:B------:R-:W-:-:S05]  /*0cb0*/  IADD3.X R7, PT, PT, R15, UR10, RZ, P0, !PT ;  /* 0x0000000a0f077c10 */ /* 0x000fca00087fe4ff */
[----:B------:R-:W2:Y:S01]  /*0cc0*/  LDG.E R6, desc[UR14][R6.64] ;  /* 0x0000000e06067981 */ /* 0x000ea2000c1e1900 */
[----:B------:R-:W-:-:S04]  /*0cd0*/  IADD3 R2, P0, PT, R4, UR19, RZ ;  /* 0x0000001304027c10 */ /* 0x000fc8000ff1e0ff */
[----:B------:R-:W-:-:S05]  /*0ce0*/  IADD3.X R3, PT, PT, R15, UR8, RZ, P0, !PT ;  /* 0x000000080f037c10 */ /* 0x000fca00087fe4ff */
[----:B------:R-:W3:Y:S04]  /*0cf0*/  LDG.E.U16 R8, desc[UR14][R2.64+0x2] ;  /* 0x0000020e02087981 */ /* 0x000ee8000c1e1500 */
[----:B-----5:R1:W5:Y:S01]  /*0d00*/  LDG.E.U8 R10, desc[UR14][R2.64+0x1] ;  /* 0x0000010e020a7981 */ /* 0x020362000c1e1100 */
[----:B------:R-:W-:Y:S01]  /*0d10*/  PRMT R13, R22, 0x9910, RZ ;  /* 0x00009910160d7816 */ /* 0x000fe200000000ff */
[----:B------:R-:W-:Y:S01]  /*0d20*/  BSSY.RECONVERGENT B0, `(.L_x_5064) ;  /* 0x0000023000007945 */ /* 0x000fe20003800200 */
[C---:B--2---:R-:W-:Y:S02]  /*0d30*/  LOP3.LUT R14, R6.reuse, 0xff, RZ, 0xc0, !PT ;  /* 0x000000ff060e7812 */ /* 0x044fe400078ec0ff */
[C---:B------:R-:W-:Y:S02]  /*0d40*/  PRMT R9, R6.reuse, 0x7773, RZ ;  /* 0x0000777306097816 */ /* 0x040fe400000000ff */
[C---:B------:R-:W-:Y:S01]  /*0d50*/  PRMT R12, R6.reuse, 0x7771, RZ ;  /* 0x00007771060c7816 */ /* 0x040fe200000000ff */
[----:B------:R-:W-:Y:S01]  /*0d60*/  IMAD R14, R13, R14, RZ ;  /* 0x0000000e0d0e7224 */ /* 0x000fe200078e02ff */
[----:B------:R-:W-:-:S02]  /*0d70*/  PRMT R11, R6, 0x7772, RZ ;  /* 0x00007772060b7816 */ /* 0x000fc400000000ff */
[----:B------:R-:W-:Y:S02]  /*0d80*/  PRMT R9, R9, 0x9910, RZ ;  /* 0x0000991009097816 */ /* 0x000fe400000000ff */
[----:B------:R-:W-:Y:S02]  /*0d90*/  LOP3.LUT P2, RZ, R14, 0xff, RZ, 0xc0, !PT ;  /* 0x000000ff0eff7812 */ /* 0x000fe4000784c0ff */
[----:B------:R-:W-:Y:S01]  /*0da0*/  PRMT R12, R12, 0x9910, RZ ;  /* 0x000099100c0c7816 */ /* 0x000fe200000000ff */
[----:B------:R-:W-:Y:S01]  /*0db0*/  IMAD.MOV.U32 R6, RZ, RZ, R9 ;  /* 0x000000ffff067224 */ /* 0x000fe200078e0009 */
[----:B------:R-:W-:Y:S01]  /*0dc0*/  PRMT R7, R11, 0x9910, RZ ;  /* 0x000099100b077816 */ /* 0x000fe200000000ff */
[----:B------:R-:W-:Y:S01]  /*0dd0*/  IMAD.MOV.U32 R11, RZ, RZ, 0x1 ;  /* 0x00000001ff0b7424 */ /* 0x000fe200078e00ff */
[----:B---3--:R-:W-:Y:S01]  /*0de0*/  PRMT R9, R8, 0x7770, RZ ;  /* 0x0000777008097816 */ /* 0x008fe200000000ff */
[C---:B------:R-:W-:Y:S02]  /*0df0*/  IMAD R12, R13.reuse, R12, RZ ;  /* 0x0000000c0d0c7224 */ /* 0x040fe400078e02ff */
[----:B------:R-:W-:-:S02]  /*0e00*/  IMAD R7, R13, R7, RZ ;  /* 0x000000070d077224 */ /* 0x000fc400078e02ff */
[----:B------:R-:W-:Y:S01]  /*0e10*/  IMAD R6, R13, R6, RZ ;  /* 0x000000060d067224 */ /* 0x000fe200078e02ff */
[----:B------:R-:W-:Y:S01]  /*0e20*/  LOP3.LUT P3, RZ, R12, 0xff, RZ, 0xc0, !PT ;  /* 0x000000ff0cff7812 */ /* 0x000fe2000786c0ff */
[----:B------:R-:W-:Y:S01]  /*0e30*/  IMAD.MOV.U32 R13, RZ, RZ, 0x1 ;  /* 0x00000001ff0d7424 */ /* 0x000fe200078e00ff */
[----:B------:R-:W-:Y:S02]  /*0e40*/  LOP3.LUT P0, RZ, R7, 0xff, RZ, 0xc0, !PT ;  /* 0x000000ff07ff7812 */ /* 0x000fe4000780c0ff */
[----:B------:R-:W-:Y:S01]  /*0e50*/  LOP3.LUT P1, RZ, R6, 0xff, RZ, 0xc0, !PT ;  /* 0x000000ff06ff7812 */ /* 0x000fe2000782c0ff */
[----:B-1----:R-:W-:-:S12]  /*0e60*/  @!P2 BRA `(.L_x_5065) ;  /* 0x000000000038a947 */ /* 0x002fd80003800000 */
[----:B------:R1:W5:Y:S01]  /*0e70*/  LDG.E.U8 R2, desc[UR14][R2.64] ;  /* 0x0000000e02027981 */ /* 0x000362000c1e1100 */
[----:B------:R-:W-:-:S07]  /*0e80*/  IMAD.MOV.U32 R11, RZ, RZ, 0x1 ;  /* 0x00000001ff0b7424 */ /* 0x000fce00078e00ff */
.L_x_5066:
[C---:B-1----:R-:W-:Y:S02]  /*0e90*/  LOP3.LUT R3, R14.reuse, 0x1, RZ, 0xc0, !PT ;  /* 0x000000010e037812 */ /* 0x042fe400078ec0ff */
        /* <DEDUP_REMOVED lines=11> */
.L_x_5065:
[----:B0-----:R-:W-:Y:S05]  /*0f50*/  BSYNC.RECONVERGENT B0 ;  /* 0x0000000000007941 */ /* 0x001fea0003800200 */
.L_x_5064:
[----:B------:R-:W-:Y:S01]  /*0f60*/  BSSY.RECONVERGENT B0, `(.L_x_5067) ;  /* 0x0000011000007945 */ /* 0x000fe20003800200 */
[----:B------:R-:W-:Y:S01]  /*0f70*/  IMAD.MOV.U32 R3, RZ, RZ, 0x1 ;  /* 0x00000001ff037424 */ /* 0x000fe200078e00ff */
[----:B------:R-:W-:Y:S02]  /*0f80*/  PRMT R2, R13, 0x7610, R2 ;  /* 0x000076100d027816 */ /* 0x000fe40000000002 */
[----:B------:R-:W-:Y:S05]  /*0f90*/  @!P3 BRA `(.L_x_5068) ;  /* 0x000000000034b947 */ /* 0x000fea0003800000 */
[----:B------:R-:W-:-:S07]  /*0fa0*/  IMAD.MOV.U32 R2, RZ, RZ, 0x1 ;  /* 0x00000001ff027424 */ /* 0x000fce00078e00ff */
.L_x_5069:
        /* <DEDUP_REMOVED lines=12> */
.L_x_5068:
[----:B------:R-:W-:Y:S05]  /*1070*/  BSYNC.RECONVERGENT B0 ;  /* 0x0000000000007941 */ /* 0x000fea0003800200 */
.L_x_5067:
[----:B------:R-:W-:Y:S01]  /*1080*/  BSSY.RECONVERGENT B0, `(.L_x_5070) ;  /* 0x0000011000007945 */ /* 0x000fe20003800200 */
[----:B------:R-:W-:Y:S01]  /*1090*/  IMAD.MOV.U32 R12, RZ, RZ, 0x1 ;  /* 0x00000001ff0c7424 */ /* 0x000fe200078e00ff */
[----:B------:R-:W-:Y:S02]  /*10a0*/  PRMT R8, R8, 0x7771, RZ ;  /* 0x0000777108087816 */ /* 0x000fe400000000ff */
[----:B------:R-:W-:Y:S05]  /*10b0*/  @!P0 BRA `(.L_x_5071) ;  /* 0x0000000000348947 */ /* 0x000fea0003800000 */
[----:B------:R-:W-:-:S07]  /*10c0*/  IMAD.MOV.U32 R3, RZ, RZ, 0x1 ;  /* 0x00000001ff037424 */ /* 0x000fce00078e00ff */
.L_x_5072:
[C---:B-----5:R-:W-:Y:S02]  /*10d0*/  LOP3.LUT R10, R7.reuse, 0x1, RZ, 0xc0, !PT ;  /* 0x00000001070a7812 */ /* 0x060fe400078ec0ff */
        /* <DEDUP_REMOVED lines=11> */
.L_x_5071:
[----:B------:R-:W-:Y:S05]  /*1190*/  BSYNC.RECONVERGENT B0 ;  /* 0x0000000000007941 */ /* 0x000fea0003800200 */
.L_x_5070:
[----:B------:R-:W-:Y:S01]  /*11a0*/  BSSY.RECONVERGENT B0, `(.L_x_5073) ;  /* 0x0000010000007945 */ /* 0x000fe20003800200 */
[----:B------:R-:W-:-:S03]  /*11b0*/  PRMT R7, R12, 0x7610, R7 ;  /* 0x000076100c077816 */ /* 0x000fc60000000007 */
[----:B------:R-:W-:Y:S05]  /*11c0*/  @!P1 BRA `(.L_x_5074) ;  /* 0x0000000000349947 */ /* 0x000fea0003800000 */
[----:B------:R-:W-:-:S07]  /*11d0*/  IMAD.MOV.U32 R7, RZ, RZ, 0x1 ;  /* 0x00000001ff077424 */ /* 0x000fce00078e00ff */
.L_x_5075:
[C---:B------:R-:W-:Y:S02]  /*11e0*/  LOP3.LUT R9, R6.reuse, 0x1, RZ, 0xc0, !PT ;  /* 0x0000000106097812 */ /* 0x040fe400078ec0ff */
[----:B------:R-:W-:Y:S02]  /*11f0*/  LOP3.LUT R6, R6, 0xff, RZ, 0xc0, !PT ;  /* 0x000000ff06067812 */ /* 0x000fe400078ec0ff */
[----:B------:R-:W-:Y:S02]  /*1200*/  ISETP.NE.U32.AND P0, PT, R9, 0x1, PT ;  /* 0x000000010900780c */ /* 0x000fe40003f05070 */
[----:B------:R-:W-:Y:S02]  /*1210*/  PRMT R7, R7, 0x9910, RZ ;  /* 0x0000991007077816 */ /* 0x000fe400000000ff */
[----:B------:R-:W-:Y:S02]  /*1220*/  SEL R9, R8, 0x1, !P0 ;  /* 0x0000000108097807 */ /* 0x000fe40004000000 */
[----:B------:R-:W-:-:S02]  /*1230*/  ISETP.GT.U32.AND P0, PT, R6, 0x1, PT ;  /* 0x000000010600780c */ /* 0x000fc40003f04070 */
[----:B------:R-:W-:Y:S02]  /*1240*/  PRMT R8, R8, 0x9910, RZ ;  /* 0x0000991008087816 */ /* 0x000fe400000000ff */
[----:B-----5:R-:W-:Y:S02]  /*1250*/  PRMT R10, R9, 0x9910, RZ ;  /* 0x00009910090a7816 */ /* 0x020fe400000000ff */
[----:B------:R-:W-:Y:S01]  /*1260*/  SHF.R.U32.HI R6, RZ, 0x1, R6 ;  /* 0x00000001ff067819 */ /* 0x000fe20000011606 */
[----:B------:R-:W-:Y:S02]  /*1270*/  IMAD R8, R8, R8, RZ ;  /* 0x0000000808087224 */ /* 0x000fe400078e02ff */
[----:B------:R-:W-:-:S04]  /*1280*/  IMAD R7, R7, R10, RZ ;  /* 0x0000000a07077224 */ /* 0x000fc800078e02ff */
[----:B------:R-:W-:Y:S05]  /*1290*/  @P0 BRA `(.L_x_5075) ;  /* 0xfffffffc00d00947 */ /* 0x000fea000383ffff */
.L_x_5074:
[----:B------:R-:W-:Y:S05]  /*12a0*/  BSYNC.RECONVERGENT B0 ;  /* 0x0000000000007941 */ /* 0x000fea0003800200 */
.L_x_5073:
[----:B------:R-:W-:Y:S02]  /*12b0*/  LOP3.LUT R7, R7, 0xffff, RZ, 0xc0, !PT ;  /* 0x0000ffff07077812 */ /* 0x000fe400078ec0ff */
[----:B------:R-:W-:Y:S02]  /*12c0*/  LOP3.LUT R6, R3, 0xffff, RZ, 0xc0, !PT ;  /* 0x0000ffff03067812 */ /* 0x000fe400078ec0ff */
[----:B------:R-:W-:Y:S02]  /*12d0*/  LOP3.LUT R3, R2, 0xffff, RZ, 0xc0, !PT ;  /* 0x0000ffff02037812 */ /* 0x000fe400078ec0ff */
[----:B------:R-:W-:Y:S02]  /*12e0*/  LOP3.LUT R8, R11, 0xffff, RZ, 0xc0, !PT ;  /* 0x0000ffff0b087812 */ /* 0x000fe400078ec0ff */
[----:B------:R-:W-:Y:S02]  /*12f0*/  IADD3 R2, P0, PT, R4, UR17, RZ ;  /* 0x0000001104027c10 */ /* 0x000fe4000ff1e0ff */
[----:B------:R-:W-:-:S02]  /*1300*/  PRMT R6, R6, 0x3340, R7 ;  /* 0x0000334006067816 */ /* 0x000fc40000000007 */
        /* <DEDUP_REMOVED lines=14> */
.L_x_5077:
        /* <DEDUP_REMOVED lines=9> */
.L_x_7857:


//--------------------- .text._ZN2at6native55_GLOBAL__N__de093ff9_22_ForeachBinaryOpList_cu_a911ec4325multi_tensor_apply_kernelINS1_18TensorListMetadataILi2EEENS1_24BinaryOpListAlphaFunctorIN3c104HalfELi2ELi2ELi0EEEJNS1_13power_functorIfEEfEEEvT_T0_DpT1_ --------------------------
	.section	.text._ZN2at6native55_GLOBAL__N__de093ff9_22_ForeachBinaryOpList_cu_a911ec4325multi_tensor_apply_kernelINS1_18TensorListMetadataILi2EEENS1_24BinaryOpListAlphaFunctorIN3c104HalfELi2ELi2ELi0EEEJNS1_13power_functorIfEEfEEEvT_T0_DpT1_,"ax",@progbits
	.align	128
.text._ZN2at6native55_GLOBAL__N__de093ff9_22_ForeachBinaryOpList_cu_a911ec4325multi_tensor_apply_kernelINS1_18TensorListMetadataILi2EEENS1_24BinaryOpListAlphaFunctorIN3c104HalfELi2ELi2ELi0EEEJNS1_13power_functorIfEEfEEEvT_T0_DpT1_:
        .type           _ZN2at6native55_GLOBAL__N__de093ff9_22_ForeachBinaryOpList_cu_a911ec4325multi_tensor_apply_kernelINS1_18TensorListMetadataILi2EEENS1_24BinaryOpListAlphaFunctorIN3c104HalfELi2ELi2ELi0EEEJNS1_13power_functorIfEEfEEEvT_T0_DpT1_,@function
        .size           _ZN2at6native55_GLOBAL__N__de093ff9_22_ForeachBinaryOpList_cu_a911ec4325multi_tensor_apply_kernelINS1_18TensorListMetadataILi2EEENS1_24BinaryOpListAlphaFunctorIN3c104HalfELi2ELi2ELi0EEEJNS1_13power_functorIfEEfEEEvT_T0_DpT1_,(.L_x_7858 - _ZN2at6native55_GLOBAL__N__de093ff9_22_ForeachBinaryOpList_cu_a911ec4325multi_tensor_apply_kernelINS1_18TensorListMetadataILi2EEENS1_24BinaryOpListAlphaFunctorIN3c104HalfELi2ELi2ELi0EEEJNS1_13power_functorIfEEfEEEvT_T0_DpT1_)
        .other          _ZN2at6native55_GLOBAL__N__de093ff9_22_ForeachBinaryOpList_cu_a911ec4325multi_tensor_apply_kernelINS1_18TensorListMetadataILi2EEENS1_24BinaryOpListAlphaFunctorIN3c104HalfELi2ELi2ELi0EEEJNS1_13power_functorIfEEfEEEvT_T0_DpT1_,@"STO_CUDA_ENTRY STV_DEFAULT"
_ZN2at6native55_GLOBAL__N__de093ff9_22_ForeachBinaryOpList_cu_a911ec4325multi_tensor_apply_kernelINS1_18TensorListMetadataILi2EEENS1_24BinaryOpListAlphaFunctorIN3c104HalfELi2ELi2ELi0EEEJNS1_13power_functorIfEEfEEEvT_T0_DpT1_:
        /* <DEDUP_REMOVED lines=25> */
[----:B------:R-:W1:Y:S01]  /*0190*/  LDC R17, c[0x0][0x360] ;  /* 0x0000d800ff117b82 */ /* 0x000e620000000800 */
[----:B------:R-:W-:Y:S01]  /*01a0*/  UISETP.LT.U32.AND UP0, UPT, UR13, 0x10000, UPT ;  /* 0x000100000d00788c */ /* 0x000fe2000bf01070 */
[----:B------:R-:W-:Y:S01]  /*01b0*/  IMAD.MOV.U32 R18, RZ, RZ, RZ ;  /* 0x000000ffff127224 */ /* 0x000fe200078e00ff */
[----:B------:R-:W2:Y:S01]  /*01c0*/  LDCU UR11, c[0x0][0xfcc] ;  /* 0x0001f980ff0b77ac */ /* 0x000ea20008000800 */
[----:B------:R-:W-:Y:S01]  /*01d0*/  IMAD.MOV.U32 R16, RZ, RZ, RZ ;  /* 0x000000ffff107224 */ /* 0x000fe200078e00ff */
[----:B------:R-:W-:-:S04]  /*01e0*/  UISETP.LT.U32.AND.EX UP0, UPT, UR4, URZ, UPT, UP0 ;  /* 0x000000ff0400728c */ /* 0x000fc8000bf01100 */
[----:B------:R-:W-:Y:S02]  /*01f0*/  USEL UR5, UR13, 0x10000, UP0 ;  /* 0x000100000d057887 */ /* 0x000fe40008000000 */
[----:B------:R-:W-:-:S12]  /*0200*/  USEL UR10, UR4, URZ, UP0 ;  /* 0x000000ff040a7287 */ /* 0x000fd80008000000 */
.L_x_5079:
[----:B0-----:R-:W-:Y:S02]  /*0210*/  IADD3 R2, P0, PT, R0, R18, RZ ;  /* 0x0000001200027210 */ /* 0x001fe40007f1e0ff */
[----:B------:R-:W-:Y:S02]  /*0220*/  PRMT R24, RZ, 0x7610, R24 ;  /* 0x00007610ff187816 */ /* 0x000fe40000000018 */
[----:B-1----:R-:W-:Y:S01]  /*0230*/  IADD3 R6, P1, PT, R17, R2, RZ ;  /* 0x0000000211067210 */ /* 0x002fe20007f3e0ff */
[----:B------:R-:W-:Y:S01]  /*0240*/  IMAD.X R3, RZ, RZ, R16, P0 ;  /* 0x000000ffff037224 */ /* 0x000fe200000e0610 */
[----:B------:R-:W-:Y:S01]  /*0250*/  PRMT R22, RZ, 0x7610, R22 ;  /* 0x00007610ff167816 */ /* 0x000fe20000000016 */
[----:B------:R-:W-:Y:S01]  /*0260*/  IMAD.SHL.U32 R28, R2, 0x2, RZ ;  /* 0x00000002021c7824 */ /* 0x000fe200078e00ff */
[----:B------:R-:W-:Y:S01]  /*0270*/  ISETP.GE.U32.AND P0, PT, R6, UR5, PT ;  /* 0x0000000506007c0c */ /* 0x000fe2000bf06070 */
[----:B------:R-:W-:Y:S01]  /*0280*/  IMAD.X R11, RZ, RZ, R3, P1 ;  /* 0x000000ffff0b7224 */ /* 0x000fe200008e0603 */
[----:B------:R-:W-:-:S02]  /*0290*/  ISETP.GE.U32.AND P1, PT, R2, UR5, PT ;  /* 0x0000000502007c0c */ /* 0x000fc4000bf26070 */
[----:B------:R-:W-:Y:S02]  /*02a0*/  SHF.L.U64.HI R4, R2, 0x1, R3 ;  /* 0x0000000102047819 */ /* 0x000fe40000010203 */
[----:B------:R-:W-:Y:S02]  /*02b0*/  ISETP.GE.U32.AND.EX P0, PT, R11, UR10, PT, P0 ;  /* 0x0000000a0b007c0c */ /* 0x000fe4000bf06100 */
[----:B------:R-:W-:Y:S02]  /*02c0*/  ISETP.GE.U32.AND.EX P1, PT, R3, UR10, PT, P1 ;  /* 0x0000000a03007c0c */ /* 0x000fe4000bf26110 */
[----:B------:R-:W-:Y:S02]  /*02d0*/  IADD3 R2, P2, PT, R28, UR6, RZ ;  /* 0x000000061c027c10 */ /* 0x000fe4000ff5e0ff */
[----:B------:R-:W-:Y:S02]  /*02e0*/  IADD3 R26, P4, PT, R17, R6, RZ ;  /* 0x00000006111a7210 */ /* 0x000fe40007f9e0ff */
[----:B------:R-:W-:-:S05]  /*02f0*/  IADD3.X R3, PT, PT, R4, UR7, RZ, P2, !PT ;  /* 0x0000000704037c10 */ /* 0x000fca00097fe4ff */
[----:B------:R-:W-:Y:S01]  /*0300*/  @!P0 LEA R14, P2, R6, UR8, 0x1 ;  /* 0x00000008060e8c11 */ /* 0x000fe2000f8408ff */
[C---:B------:R-:W-:Y:S01]  /*0310*/  IMAD.SHL.U32 R7, R17.reuse, 0x2, RZ ;  /* 0x0000000211077824 */ /* 0x040fe200078e00ff */
[----:B------:R-:W-:Y:S01]  /*0320*/  @!P1 IADD3 R28, P3, PT, R28, UR8, RZ ;  /* 0x000000081c1c9c10 */ /* 0x000fe2000ff7e0ff */
[----:B------:R-:W3:Y:S01]  /*0330*/  @!P1 LDG.E.U16 R24, desc[UR14][R2.64] ;  /* 0x0000000e02189981 */ /* 0x000ee2000c1e1500 */
[--C-:B------:R-:W-:Y:S01]  /*0340*/  @!P0 LEA.HI.X R15, R6, UR9, R11.reuse, 0x1, P2 ;  /* 0x00000009060f8c11 */ /* 0x100fe200090f0c0b */
[----:B------:R-:W-:Y:S01]  /*0350*/  IMAD.X R11, RZ, RZ, R11, P4 ;  /* 0x000000ffff0b7224 */ /* 0x000fe200020e060b */
[----:B------:R-:W-:Y:S02]  /*0360*/  IADD3 R13, P4, PT, R17, R26, RZ ;  /* 0x0000001a110d7210 */ /* 0x000fe40007f9e0ff */
[----:B------:R-:W-:Y:S02]  /*0370*/  @!P1 IADD3.X R29, PT, PT, R4, UR9, RZ, P3, !PT ;  /* 0x00000009041d9c10 */ /* 0x000fe40009ffe4ff */
[----:B------:R-:W-:Y:S01]  /*0380*/  SHF.R.U32.HI R9, RZ, 0x1f, R17 ;  /* 0x0000001fff097819 */ /* 0x000fe20000011611 */
[----:B------:R-:W-:Y:S01]  /*0390*/  IMAD.X R27, RZ, RZ, R11, P4 ;  /* 0x000000ffff1b7224 */ /* 0x000fe200020e060b */
[----:B------:R-:W-:Y:S01]  /*03a0*/  IADD3 R4, P5, PT, R7, R2, RZ ;  /* 0x0000000207047210 */ /* 0x000fe20007fbe0ff */
[----:B------:R-:W4:Y:S01]  /*03b0*/  @!P1 LDG.E.U16 R22, desc[UR14][R28.64] ;  /* 0x0000000e1c169981 */ /* 0x000f22000c1e1500 */
[----:B------:R-:W-:-:S02]  /*03c0*/  ISETP.GE.U32.AND P2, PT, R26, UR5, PT ;  /* 0x000000051a007c0c */ /* 0x000fc4000bf46070 */
[----:B------:R-:W-:Y:S01]  /*03d0*/  ISETP.GE.U32.AND P3, PT, R13, UR5, PT ;  /* 0x000000050d007c0c */ /* 0x000fe2000bf66070 */
[----:B------:R-:W-:Y:S01]  /*03e0*/  IMAD.X R5, R9, 0x1, R3, P5 ;  /* 0x0000000109057824 */ /* 0x000fe200028e0603 */
[----:B------:R-:W-:Y:S02]  /*03f0*/  IADD3 R6, P6, PT, R7, R4, RZ ;  /* 0x0000000407067210 */ /* 0x000fe40007fde0ff */
[----:B------:R-:W-:Y:S02]  /*0400*/  ISETP.GE.U32.AND.EX P2, PT, R11, UR10, PT, P2 ;  /* 0x0000000a0b007c0c */ /* 0x000fe4000bf46120 */
[----:B------:R-:W-:Y:S02]  /*0410*/  ISETP.GE.U32.AND.EX P3, PT, R27, UR10, PT, P3 ;  /* 0x0000000a1b007c0c */ /* 0x000fe4000bf66130 */
[----:B------:R-:W-:Y:S01]  /*0420*/  PRMT R23, RZ, 0x7610, R23 ;  /* 0x00007610ff177816 */ /* 0x000fe20000000017 */
[----:B------:R-:W-:Y:S01]  /*0430*/  IMAD.X R7, R9, 0x1, R5, P6 ;  /* 0x0000000109077824 */ /* 0x000fe200030e0605 */
[----:B------:R-:W-:-:S02]  /*0440*/  LEA R8, P4, R17, R6, 0x1 ;  /* 0x0000000611087211 */ /* 0x000fc400078808ff */
[----:B------:R-:W-:Y:S02]  /*0450*/  PRMT R20, RZ, 0x7610, R20 ;  /* 0x00007610ff147816 */ /* 0x000fe40000000014 */
[----:B------:R-:W5:Y:S01]  /*0460*/  @!P0 LDG.E.U16 R23, desc[UR14][R4.64] ;  /* 0x0000000e04178981 */ /* 0x000f62000c1e1500 */
[----:B------:R-:W-:Y:S02]  /*0470*/  PRMT R21, RZ, 0x7610, R21 ;  /* 0x00007610ff157816 */ /* 0x000fe40000000015 */
[----:B------:R-:W-:Y:S01]  /*0480*/  LEA.HI.X R9, R17, R7, RZ, 0x1, P4 ;  /* 0x0000000711097211 */ /* 0x000fe200020f0cff */
[----:B------:R-:W2:Y:S01]  /*0490*/  @!P2 LDG.E.U16 R20, desc[UR14][R6.64] ;  /* 0x0000000e0614a981 */ /* 0x000ea2000c1e1500 */
[----:B------:R-:W-:-:S03]  /*04a0*/  PRMT R19, RZ, 0x7610, R19 ;  /* 0x00007610ff137816 */ /* 0x000fc60000000013 */
[----:B------:R-:W2:Y:S01]  /*04b0*/  @!P3 LDG.E.U16 R21, desc[UR14][R8.64] ;  /* 0x0000000e0815b981 */ /* 0x000ea2000c1e1500 */
[C---:B------:R-:W-:Y:S02]  /*04c0*/  @!P2 LEA R10, P4, R26.reuse, UR8, 0x1 ;  /* 0x000000081a0aac11 */ /* 0x040fe4000f8808ff */
[C---:B------:R-:W-:Y:S01]  /*04d0*/  @!P3 LEA R12, P5, R13.reuse, UR8, 0x1 ;  /* 0x000000080d0cbc11 */ /* 0x040fe2000f8a08ff */
[----:B------:R0:W2:Y:S01]  /*04e0*/  @!P0 LDG.E.U16 R19, desc[UR14][R14.64] ;  /* 0x0000000e0e138981 */ /* 0x0000a2000c1e1500 */
[----:B------:R-:W-:Y:S02]  /*04f0*/  @!P2 LEA.HI.X R11, R26, UR9, R11, 0x1, P4 ;  /* 0x000000091a0bac11 */ /* 0x000fe4000a0f0c0b */
[----:B------:R-:W-:Y:S02]  /*0500*/  PRMT R25, RZ, 0x7610, R25 ;  /* 0x00007610ff197816 */ /* 0x000fe40000000019 */
[----:B------:R-:W-:Y:S02]  /*0510*/  PRMT R26, RZ, 0x7610, R26 ;  /* 0x00007610ff1a7816 */ /* 0x000fe4000000001a */
[----:B------:R-:W-:-:S02]  /*0520*/  @!P3 LEA.HI.X R13, R13, UR9, R27, 0x1, P5 ;  /* 0x000000090d0dbc11 */ /* 0x000fc4000a8f0c1b */
[----:B------:R1:W2:Y:S04]  /*0530*/  @!P2 LDG.E.U16 R25, desc[UR14][R10.64] ;  /* 0x0000000e0a19a981 */ /* 0x0002a8000c1e1500 */
[----:B------:R-:W2:Y:S01]  /*0540*/  @!P3 LDG.E.U16 R26, desc[UR14][R12.64] ;  /* 0x0000000e0c1ab981 */ /* 0x000ea2000c1e1500 */
[----:B---3--:R-:W-:-:S04]  /*0550*/  HADD2.F32 R24, -RZ, R24.H0_H0 ;  /* 0x20000018ff187230 */ /* 0x008fc80000004100 */
[----:B0-----:R-:W0:Y:S01]  /*0560*/  MUFU.LG2 R14, R24 ;  /* 0x00000018000e7308 */ /* 0x001e220000000c00 */
[----:B----4-:R-:W-:Y:S02]  /*0570*/  HADD2.F32 R22, -RZ, R22.H0_H0 ;  /* 0x20000016ff167230 */ /* 0x010fe40000004100 */
[----:B-----5:R-:W-:Y:S02]  /*0580*/  HADD2.F32 R23, -RZ, R23.H0_H0 ;  /* 0x20000017ff177230 */ /* 0x020fe40000004100 */
[----:B--2---:R-:W-:-:S04]  /*0590*/  HADD2.F32 R15, -RZ, R20.H0_H0 ;  /* 0x20000014ff0f7230 */ /* 0x004fc80000004100 */
[----:B------:R-:W2:Y:S01]  /*05a0*/  MUFU.LG2 R23, R23 ;  /* 0x0000001700177308 */ /* 0x000ea20000000c00 */
[----:B------:R-:W-:Y:S02]  /*05b0*/  HADD2.F32 R20, -RZ, R21.H0_H0 ;  /* 0x20000015ff147230 */ /* 0x000fe40000004100 */
[----:B-1----:R-:W-:-:S05]  /*05c0*/  FMUL.FTZ R11, R22, UR11 ;  /* 0x0000000b160b7c20 */ /* 0x002fca0008410000 */
[----:B------:R-:W1:Y:S01]  /*05d0*/  MUFU.LG2 R15, R15 ;  /* 0x0000000f000f7308 */ /* 0x000e620000000c00 */
[----:B------:R-:W-:-:S07]  /*05e0*/  HADD2.F32 R19, -RZ, R19.H0_H0 ;  /* 0x20000013ff137230 */ /* 0x000fce0000004100 */
[----:B------:R-:W3:Y:S01]  /*05f0*/  MUFU.LG2 R20, R20 ;  /* 0x0000001400147308 */ /* 0x000ee20000000c00 */
[----:B0-----:R-:W-:Y:S01]  /*0600*/  FMUL.FTZ R11, R11, R14 ;  /* 0x0000000e0b0b7220 */ /* 0x001fe20000410000 */
[----:B------:R-:W-:Y:S01]  /*0610*/  FMUL.FTZ R10, R19, UR11 ;  /* 0x0000000b130a7c20 */ /* 0x000fe20008410000 */
[----:B------:R-:W-:Y:S02]  /*0620*/  HADD2.F32 R25, -RZ, R25.H0_H0 ;  /* 0x20000019ff197230 */ /* 0x000fe40000004100 */
[----:B------:R-:W-:Y:S02]  /*0630*/  HADD2.F32 R26, -RZ, R26.H0_H0 ;  /* 0x2000001aff1a7230 */ /* 0x000fe40000004100 */
[----:B--2---:R-:W-:Y:S01]  /*0640*/  FMUL.FTZ R10, R10, R23 ;  /* 0x000000170a0a7220 */ /* 0x004fe20000410000 */
[----:B------:R-:W-:Y:S01]  /*0650*/  FMUL.FTZ R12, R25, UR11 ;  /* 0x0000000b190c7c20 */ /* 0x000fe20008410000 */
[----:B------:R-:W0:Y:S01]  /*0660*/  MUFU.EX2 R11, R11 ;  /* 0x0000000b000b7308 */ /* 0x000e220000000800 */
[----:B------:R-:W-:-:S02]  /*0670*/  FMUL.FTZ R13, R26, UR11 ;  /* 0x0000000b1a0d7c20 */ /* 0x000fc40008410000 */
[----:B-1----:R-:W-:Y:S01]  /*0680*/  FMUL.FTZ R12, R12, R15 ;  /* 0x0000000f0c0c7220 */ /* 0x002fe20000410000 */
[----:B------:R-:W1:Y:S01]  /*0690*/  MUFU.EX2 R10, R10 ;  /* 0x0000000a000a7308 */ /* 0x000e620000000800 */
[----:B---3--:R-:W-:-:S04]  /*06a0*/  FMUL.FTZ R13, R13, R20 ;  /* 0x000000140d0d7220 */ /* 0x008fc80000410000 */
[----:B------:R-:W2:Y:S04]  /*06b0*/  MUFU.EX2 R12, R12 ;  /* 0x0000000c000c7308 */ /* 0x000ea80000000800 */
[----:B------:R-:W3:Y:S01]  /*06c0*/  MUFU.EX2 R13, R13 ;  /* 0x0000000d000d7308 */ /* 0x000ee20000000800 */
[----:B0-----:R-:W-:Y:S02]  /*06d0*/  F2FP.F16.F32.PACK_AB R14, RZ, R11 ;  /* 0x0000000bff0e723e */ /* 0x001fe400000000ff */
[----:B-1----:R-:W-:Y:S02]  /*06e0*/  F2FP.F16.F32.PACK_AB R15, RZ, R10 ;  /* 0x0000000aff0f723e */ /* 0x002fe400000000ff */
[----:B------:R-:W-:Y:S02]  /*06f0*/  PRMT R19, R14, 0x7610, R19 ;  /* 0x000076100e137816 */ /* 0x000fe40000000013 */
[----:B--2---:R-:W-:-:S03]  /*0700*/  F2FP.F16.F32.PACK_AB R14, RZ, R12 ;  /* 0x0000000cff0e723e */ /* 0x004fc600000000ff */
[----:B------:R4:W-:Y:S04]  /*0710*/  @!P1 STG.E.U16 desc[UR14][R2.64], R19 ;  /* 0x0000001302009986 */ /* 0x0009e8000c10150e */
[----:B------:R4:W-:Y:S01]  /*0720*/  @!P0 STG.E.U16 desc[UR14][R4.64], R15 ;  /* 0x0000000f04008986 */ /* 0x0009e2000c10150e */
[----:B---3--:R-:W-:Y:S02]  /*0730*/  F2FP.F16.F32.PACK_AB R11, RZ, R13 ;  /* 0x0000000dff0b723e */ /* 0x008fe400000000ff */
[----:B------:R-:W-:Y:S01]  /*0740*/  LEA R18, P0, R17, R18, 0x2 ;  /* 0x0000001211127211 */ /* 0x000fe200078010ff */
[----:B------:R4:W-:Y:S04]  /*0750*/  @!P2 STG.E.U16 desc[UR14][R6.64], R14 ;  /* 0x0000000e0600a986 */ /* 0x0009e8000c10150e */
[----:B------:R4:W-:Y:S01]  /*0760*/  @!P3 STG.E.U16 desc[UR14][R8.64], R11 ;  /* 0x0000000b0800b986 */ /* 0x0009e2000c10150e */
[----:B------:R-:W-:Y:S01]  /*0770*/  IMAD.X R16, RZ, RZ, R16, P0 ;  /* 0x000000ffff107224 */ /* 0x000fe200000e0610 */
[----:B------:R-:W-:-:S04]  /*0780*/  ISETP.GE.U32.AND P0, PT, R18, UR5, PT ;  /* 0x0000000512007c0c */ /* 0x000fc8000bf06070 */
[----:B------:R-:W-:-:S13]  /*0790*/  ISETP.GE.U32.AND.EX P0, PT, R16, UR10, PT, P0 ;  /* 0x0000000a10007c0c */ /* 0x000fda000bf06100 */
[----:B----4-:R-:W-:Y:S05]  /*07a0*/  @!P0 BRA `(.L_x_5079) ;  /* 0xfffffff800988947 */ /* 0x010fea000383ffff */
[----:B------:R-:W-:Y:S05]  /*07b0*/  EXIT ;  /* 0x000000000000794d */ /* 0x000fea0003800000 */
.L_x_5078:
        /* <DEDUP_REMOVED lines=8> */
.L_x_5080:
[C---:B------:R-:W-:Y:S01]  /*0840*/  IMAD.SHL.U32 R4, R7.reuse, 0x8, RZ ;  /* 0x0000000807047824 */ /* 0x040fe200078e00ff */
[----:B------:R-:W-:-:S04]  /*0850*/  SHF.L.U64.HI R5, R7, 0x3, R0 ;  /* 0x0000000307057819 */ /* 0x000fc80000010200 */
[----:B------:R-:W-:-:S04]  /*0860*/  IADD3 R2, P0, PT, R4, UR6, RZ ;  /* 0x0000000604027c10 */ /* 0x000fc8000ff1e0ff */
[----:B------:R-:W-:-:S05]  /*0870*/  IADD3.X R3, PT, PT, R5, UR7, RZ, P0, !PT ;  /* 0x0000000705037c10 */ /* 0x000fca00087fe4ff */
[----:B------:R-:W2:Y:S01]  /*0880*/  LDG.E.64 R10, desc[UR14][R2.64] ;  /* 0x0000000e020a7981 */ /* 0x000ea2000c1e1b00 */
[----:B------:R-:W-:-:S04]  /*0890*/  IADD3 R4, P0, PT, R4, UR8, RZ ;  /* 0x0000000804047c10 */ /* 0x000fc8000ff1e0ff */
[----:B------:R-:W-:-:S06]  /*08a0*/  IADD3.X R5, PT, PT, R5, UR9, RZ, P0, !PT ;  /* 0x0000000905057c10 */ /* 0x000fcc00087fe4ff */
[----:B------:R-:W3:Y:S01]  /*08b0*/  LDG.E.64 R4, desc[UR14][R4.64] ;  /* 0x0000000e04047981 */ /* 0x000ee2000c1e1b00 */
[----:B0-----:R-:W-:-:S05]  /*08c0*/  IADD3 R7, P0, PT, R7, UR5, RZ ;  /* 0x0000000507077c10 */ /* 0x001fca000ff1e0ff */
[----:B------:R-:W-:Y:S01]  /*08d0*/  IMAD.X R0, RZ, RZ, R0, P0 ;  /* 0x000000ffff007224 */ /* 0x000fe200000e0600 */
[----:B------:R-:W-:-:S04]  /*08e0*/  LOP3.LUT P0, RZ, R7, 0xffffc000, RZ, 0xc0, !PT ;  /* 0xffffc00007ff7812 */ /* 0x000fc8000780c0ff */
[----:B------:R-:W-:Y:S01]  /*08f0*/  LOP3.LUT P0, RZ, R0, 0x3fffffff, RZ, 0xc0, P0 ;  /* 0x3fffffff00ff7812 */ /* 0x000fe2000000c0ff */
[--C-:B--2---:R-:W-:Y:S02]  /*0900*/  HADD2.F32 R6, -RZ, R10.reuse.H0_H0 ;  /* 0x2000000aff067230 */ /* 0x104fe40000004100 */
[----:B------:R-:W-:Y:S02]  /*0910*/  HADD2.F32 R10, -RZ, R10.H1_H1 ;  /* 0x3000000aff0a7230 */ /* 0x000fe40000004100 */
[--C-:B------:R-:W-:Y:S01]  /*0920*/  HADD2.F32 R12, -RZ, R11.reuse.H0_H0 ;  /* 0x2000000bff0c7230 */ /* 0x100fe20000004100 */
[----:B------:R0:W2:Y:S01]  /*0930*/  MUFU.LG2 R9, R6 ;  /* 0x0000000600097308 */ /* 0x0000a20000000c00 */
[----:B------:R-:W-:Y:S02]  /*0940*/  HADD2.F32 R14, -RZ, R11.H1_H1 ;  /* 0x3000000bff0e7230 */ /* 0x000fe40000004100 */
[----:B---3--:R-:W-:-:S05]  /*0950*/  HADD2.F32 R8, -RZ, R4.H0_H0 ;  /* 0x20000004ff087230 */ /* 0x008fca0000004100 */
[----:B------:R-:W3:Y:S01]  /*0960*/  MUFU.LG2 R13, R12 ;  /* 0x0000000c000d7308 */ /* 0x000ee20000000c00 */
[----:B------:R-:W-:Y:S02]  /*0970*/  HADD2.F32 R11, -RZ, R4.H1_H1 ;  /* 0x30000004ff0b7230 */ /* 0x000fe40000004100 */
[--C-:B------:R-:W-:Y:S02]  /*0980*/  HADD2.F32 R4, -RZ, R5.reuse.H0_H0 ;  /* 0x20000005ff047230 */ /* 0x100fe40000004100 */
[----:B-1----:R-:W-:Y:S01]  /*0990*/  FMUL.FTZ R8, R8, UR10 ;  /* 0x0000000a08087c20 */ /* 0x002fe20008410000 */
[----:B------:R-:W-:Y:S02]  /*09a0*/  HADD2.F32 R5, -RZ, R5.H1_H1 ;  /* 0x30000005ff057230 */ /* 0x000fe40000004100 */
[----:B------:R-:W-:Y:S01]  /*09b0*/  FMUL.FTZ R11, R11, UR10 ;  /* 0x0000000a0b0b7c20 */ /* 0x000fe20008410000 */
[----:B------:R-:W1:Y:S01]  /*09c0*/  MUFU.LG2 R10, R10 ;  /* 0x0000000a000a7308 */ /* 0x000e620000000c00 */
[----:B------:R-:W-:Y:S01]  /*09d0*/  FMUL.FTZ R4, R4, UR10 ;  /* 0x0000000a04047c20 */ /* 0x000fe20008410000 */
[----:B0-----:R-:W-:Y:S01]  /*09e0*/  FMUL.FTZ R6, R5, UR10 ;  /* 0x0000000a05067c20 */ /* 0x001fe20008410000 */
[----:B--2---:R-:W-:-:S05]  /*09f0*/  FMUL.FTZ R8, R8, R9 ;  /* 0x0000000908087220 */ /* 0x004fca0000410000 */
[----:B------:R-:W0:Y:S01]  /*0a00*/  MUFU.LG2 R15, R14 ;  /* 0x0000000e000f7308 */ /* 0x000e220000000c00 */
[----:B---3--:R-:W-:-:S07]  /*0a10*/  FMUL.FTZ R4, R4, R13 ;  /* 0x0000000d04047220 */ /* 0x008fce0000410000 */
[----:B------:R-:W-:Y:S01]  /*0a20*/  MUFU.EX2 R8, R8 ;  /* 0x0000000800087308 */ /* 0x000fe20000000800 */
[----:B-1----:R-:W-:-:S03]  /*0a30*/  FMUL.FTZ R10, R11, R10 ;  /* 0x0000000a0b0a7220 */ /* 0x002fc60000410000 */
[----:B------:R-:W-:Y:S04]  /*0a40*/  MUFU.EX2 R4, R4 ;  /* 0x0000000400047308 */ /* 0x000fe80000000800 */
[----:B------:R-:W1:Y:S01]  /*0a50*/  MUFU.EX2 R5, R10 ;  /* 0x0000000a00057308 */ /* 0x000e620000000800 */
[----:B0-----:R-:W-:-:S04]  /*0a60*/  FMUL.FTZ R6, R6, R15 ;  /* 0x0000000f06067220 */ /* 0x001fc80000410000 */
[----:B------:R-:W0:Y:S01]  /*0a70*/  MUFU.EX2 R9, R6 ;  /* 0x0000000600097308 */ /* 0x000e220000000800 */
[----:B-1----:R-:W-:Y:S01]  /*0a80*/  F2FP.F16.F32.PACK_AB R12, R5, R8 ;  /* 0x00000008050c723e */ /* 0x002fe200000000ff */
[----:B------:R-:W-:Y:S01]  /*0a90*/  IMAD.SHL.U32 R5, R7, 0x4, RZ ;  /* 0x0000000407057824 */ /* 0x000fe200078e00ff */
[----:B0-----:R-:W-:-:S04]  /*0aa0*/  F2FP.F16.F32.PACK_AB R13, R9, R4 ;  /* 0x00000004090d723e */ /* 0x001fc800000000ff */
[----:B------:R-:W-:Y:S02]  /*0ab0*/  ISETP.LT.U32.AND P1, PT, R5, UR13, PT ;  /* 0x0000000d05007c0c */ /* 0x000fe4000bf21070 */
[----:B------:R-:W-:Y:S01]  /*0ac0*/  SHF.L.U64.HI R5, R7, 0x2, R0 ;  /* 0x0000000207057819 */ /* 0x000fe20000010200 */
[----:B------:R2:W-:Y:S03]  /*0ad0*/  STG.E.64 desc[UR14][R2.64], R12 ;  /* 0x0000000c02007986 */ /* 0x0005e6000c101b0e */
[----:B------:R-:W-:-:S13]  /*0ae0*/  ISETP.LT.AND.EX P1, PT, R5, UR4, PT, P1 ;  /* 0x0000000405007c0c */ /* 0x000fda000bf21310 */
[----:B--2---:R-:W-:Y:S05]  /*0af0*/  @!P0 BRA P1, `(.L_x_5080) ;  /* 0xfffffffc00508947 */ /* 0x004fea000083ffff */
[----:B------:R-:W-:Y:S05]  /*0b00*/  EXIT ;  /* 0x000000000000794d */ /* 0x000fea0003800000 */
.L_x_5081:
        /* <DEDUP_REMOVED lines=15> */
.L_x_7858:


//--------------------- .text._ZN2at6native55_GLOBAL__N__de093ff9_22_ForeachBinaryOpList_cu_a911ec4325multi_tensor_apply_kernelINS1_18TensorListMetadataILi2EEENS1_24BinaryOpListAlphaFunctorIN3c108BFloat16ELi2ELi2ELi0EEEJNS1_13power_functorIfEEfEEEvT_T0_DpT1_ --------------------------
	.section	.text._ZN2at6native55_GLOBAL__N__de093ff9_22_ForeachBinaryOpList_cu_a911ec4325multi_tensor_apply_kernelINS1_18TensorListMetadataILi2EEENS1_24BinaryOpListAlphaFunctorIN3c108BFloat16ELi2ELi2ELi0EEEJNS1_13power_functorIfEEfEEEvT_T0_DpT1_,"ax",@progbits
	.align	128
.text._ZN2at6native55_GLOBAL__N__de093ff9_22_ForeachBinaryOpList_cu_a911ec4325multi_tensor_apply_kernelINS1_18TensorListMetadataILi2EEENS1_24BinaryOpListAlphaFunctorIN3c108BFloat16ELi2ELi2ELi0EEEJNS1_13power_functorIfEEfEEEvT_T0_DpT1_:
        .type           _ZN2at6native55_GLOBAL__N__de093ff9_22_ForeachBinaryOpList_cu_a911ec4325multi_tensor_apply_kernelINS1_18TensorListMetadataILi2EEENS1_24BinaryOpListAlphaFunctorIN3c108BFloat16ELi2ELi2ELi0EEEJNS1_13power_functorIfEEfEEEvT_T0_DpT1_,@function
        .size           _ZN2at6native55_GLOBAL__N__de093ff9_22_ForeachBinaryOpList_cu_a911ec4325multi_tensor_apply_kernelINS1_18TensorListMetadataILi2EEENS1_24BinaryOpListAlphaFunctorIN3c108BFloat16ELi2ELi2ELi0EEEJNS1_13power_functorIfEEfEEEvT_T0_DpT1_,(.L_x_7859 - _ZN2at6native55_GLOBAL__N__de093ff9_22_ForeachBinaryOpList_cu_a911ec4325multi_tensor_apply_kernelINS1_18TensorListMetadataILi2EEENS1_24BinaryOpListAlphaFunctorIN3c108BFloat16ELi2ELi2ELi0EEEJNS1_13power_functorIfEEfEEEvT_T0_DpT1_)
        .other          _ZN2at6native55_GLOBAL__N__de093ff9_22_ForeachBinaryOpList_cu_a911ec4325multi_tensor_apply_kernelINS1_18TensorListMetadataILi2EEENS1_24BinaryOpListAlphaFunctorIN3c108BFloat16ELi2ELi2ELi0EEEJNS1_13power_functorIfEEfEEEvT_T0_DpT1_,@"STO_CUDA_ENTRY STV_DEFAULT"
_ZN2at6native55_GLOBAL__N__de093ff9_22_ForeachBinaryOpList_cu_a911ec4325multi_tensor_apply_kernelINS1_18TensorListMetadataILi2EEENS1_24BinaryOpListAlphaFunctorIN3c108BFloat16ELi2ELi2ELi0EEEJNS1_13power_functorIfEEfEEEvT_T0_DpT1_:
        /* <DEDUP_REMOVED lines=33> */
.L_x_5083:
        /* <DEDUP_REMOVED lines=40> */
[----:B------:R-:W2:Y:S04]  /*0490*/  @!P2 LDG.E.U16 R20, desc[UR14][R6.64] ;  /* 0x0000000e0614a981 */ /* 0x000ea8000c1e1500 */
[----:B------:R-:W2:Y:S01]  /*04a0*/  @!P3 LDG.E.U16 R21, desc[UR14][R8.64] ;  /* 0x0000000e0815b981 */ /* 0x000ea2000c1e1500 */
[----:B------:R-:W-:-:S02]  /*04b0*/  PRMT R19, RZ, 0x7610, R19 ;  /* 0x00007610ff137816 */ /* 0x000fc40000000013 */
[C---:B------:R-:W-:Y:S02]  /*04c0*/  @!P2 LEA R10, P4, R26.reuse, UR8, 0x1 ;  /* 0x000000081a0aac11 */ /* 0x040fe4000f8808ff */
[C---:B------:R-:W-:Y:S02]  /*04d0*/  @!P3 LEA R12, P5, R13.reuse, UR8, 0x1 ;  /* 0x000000080d0cbc11 */ /* 0x040fe4000f8a08ff */
[----:B------:R-:W-:Y:S01]  /*04e0*/  @!P2 LEA.HI.X R11, R26, UR9, R11, 0x1, P4 ;  /* 0x000000091a0bac11 */ /* 0x000fe2000a0f0c0b */
[----:B------:R0:W2:Y:S01]  /*04f0*/  @!P0 LDG.E.U16 R19, desc[UR14][R14.64] ;  /* 0x0000000e0e138981 */ /* 0x0000a2000c1e1500 */
[----:B------:R-:W-:Y:S02]  /*0500*/  PRMT R25, RZ, 0x7610, R25 ;  /* 0x00007610ff197816 */ /* 0x000fe40000000019 */
[----:B------:R-:W-:Y:S02]  /*0510*/  PRMT R26, RZ, 0x7610, R26 ;  /* 0x00007610ff1a7816 */ /* 0x000fe4000000001a */
[----:B------:R-:W-:-:S02]  /*0520*/  @!P3 LEA.HI.X R13, R13, UR9, R27, 0x1, P5 ;  /* 0x000000090d0dbc11 */ /* 0x000fc4000a8f0c1b */
[----:B------:R1:W2:Y:S04]  /*0530*/  @!P2 LDG.E.U16 R25, desc[UR14][R10.64] ;  /* 0x0000000e0a19a981 */ /* 0x0002a8000c1e1500 */
[----:B------:R-:W2:Y:S01]  /*0540*/  @!P3 LDG.E.U16 R26, desc[UR14][R12.64] ;  /* 0x0000000e0c1ab981 */ /* 0x000ea2000c1e1500 */
[----:B---3--:R-:W-:-:S04]  /*0550*/  IMAD.U32 R24, R24, 0x10000, RZ ;  /* 0x0001000018187824 */ /* 0x008fc800078e00ff */
[----:B0-----:R-:W0:Y:S01]  /*0560*/  MUFU.LG2 R14, R24 ;  /* 0x00000018000e7308 */ /* 0x001e220000000c00 */
[----:B----4-:R-:W-:Y:S02]  /*0570*/  IMAD.U32 R22, R22, 0x10000, RZ ;  /* 0x0001000016167824 */ /* 0x010fe400078e00ff */
[----:B-----5:R-:W-:Y:S02]  /*0580*/  IMAD.U32 R23, R23, 0x10000, RZ ;  /* 0x0001000017177824 */ /* 0x020fe400078e00ff */
[----:B--2---:R-:W-:-:S04]  /*0590*/  IMAD.U32 R15, R20, 0x10000, RZ ;  /* 0x00010000140f7824 */ /* 0x004fc800078e00ff */
[----:B------:R-:W2:Y:S01]  /*05a0*/  MUFU.LG2 R23, R23 ;  /* 0x0000001700177308 */ /* 0x000ea20000000c00 */
[----:B------:R-:W-:Y:S02]  /*05b0*/  IMAD.U32 R20, R21, 0x10000, RZ ;  /* 0x0001000015147824 */ /* 0x000fe400078e00ff */
[----:B-1----:R-:W-:-:S05]  /*05c0*/  FMUL.FTZ R11, R22, UR11 ;  /* 0x0000000b160b7c20 */ /* 0x002fca0008410000 */
[----:B------:R-:W1:Y:S01]  /*05d0*/  MUFU.LG2 R15, R15 ;  /* 0x0000000f000f7308 */ /* 0x000e620000000c00 */
[----:B------:R-:W-:-:S07]  /*05e0*/  IMAD.U32 R19, R19, 0x10000, RZ ;  /* 0x0001000013137824 */ /* 0x000fce00078e00ff */
[----:B------:R-:W3:Y:S01]  /*05f0*/  MUFU.LG2 R20, R20 ;  /* 0x0000001400147308 */ /* 0x000ee20000000c00 */
[----:B0-----:R-:W-:Y:S01]  /*0600*/  FMUL.FTZ R11, R11, R14 ;  /* 0x0000000e0b0b7220 */ /* 0x001fe20000410000 */
[----:B------:R-:W-:Y:S01]  /*0610*/  FMUL.FTZ R10, R19, UR11 ;  /* 0x0000000b130a7c20 */ /* 0x000fe20008410000 */
[----:B------:R-:W-:Y:S02]  /*0620*/  IMAD.U32 R25, R25, 0x10000, RZ ;  /* 0x0001000019197824 */ /* 0x000fe400078e00ff */
[----:B------:R-:W-:Y:S02]  /*0630*/  IMAD.U32 R26, R26, 0x10000, RZ ;  /* 0x000100001a1a7824 */ /* 0x000fe400078e00ff */
        /* <DEDUP_REMOVED lines=9> */
[----:B0-----:R-:W-:Y:S02]  /*06d0*/  F2FP.BF16.F32.PACK_AB R14, RZ, R11 ;  /* 0x0000000bff0e723e */ /* 0x001fe400000010ff */
[----:B-1----:R-:W-:Y:S02]  /*06e0*/  F2FP.BF16.F32.PACK_AB R15, RZ, R10 ;  /* 0x0000000aff0f723e */ /* 0x002fe400000010ff */
[----:B------:R-:W-:Y:S02]  /*06f0*/  PRMT R19, R14, 0x7610, R19 ;  /* 0x000076100e137816 */ /* 0x000fe40000000013 */
[----:B--2---:R-:W-:-:S03]  /*0700*/  F2FP.BF16.F32.PACK_AB R14, RZ, R12 ;  /* 0x0000000cff0e723e */ /* 0x004fc600000010ff */
[----:B------:R4:W-:Y:S04]  /*0710*/  @!P1 STG.E.U16 desc[UR14][R2.64], R19 ;  /* 0x0000001302009986 */ /* 0x0009e8000c10150e */
[----:B------:R4:W-:Y:S01]  /*0720*/  @!P0 STG.E.U16 desc[UR14][R4.64], R15 ;  /* 0x0000000f04008986 */ /* 0x0009e2000c10150e */
[----:B---3--:R-:W-:Y:S02]  /*0730*/  F2FP.BF16.F32.PACK_AB R11, RZ, R13 ;  /* 0x0000000dff0b723e */ /* 0x008fe400000010ff */
        /* <DEDUP_REMOVED lines=8> */
.L_x_5082:
        /* <DEDUP_REMOVED lines=8> */
.L_x_5084:
        /* <DEDUP_REMOVED lines=17> */
[----:B------:R0:W2:Y:S04]  /*0950*/  MUFU.LG2 R9, R8 ;  /* 0x0000000800097308 */ /* 0x0000a80000000c00 */
[----:B------:R-:W-:-:S02]  /*0960*/  IMAD.U32 R14, R6, 0x10000, RZ ;  /* 0x00010000060e7824 */ /* 0x000fc400078e00ff */
[C---:B---3--:R-:W-:Y:S01]  /*0970*/  IMAD.U32 R6, R4.reuse, 0x10000, RZ ;  /* 0x0001000004067824 */ /* 0x048fe200078e00ff */
[----:B------:R-:W-:Y:S01]  /*0980*/  PRMT R4, R4, 0x7632, R4 ;  /* 0x0000763204047816 */ /* 0x000fe20000000004 */
[----:B------:R-:W3:Y:S01]  /*0990*/  MUFU.LG2 R13, R12 ;  /* 0x0000000c000d7308 */ /* 0x000ee20000000c00 */
[C---:B0-----:R-:W-:Y:S01]  /*09a0*/  IMAD.U32 R8, R5.reuse, 0x10000, RZ ;  /* 0x0001000005087824 */ /* 0x041fe200078e00ff */
[----:B------:R-:W-:Y:S01]  /*09b0*/  PRMT R5, R5, 0x7632, R5 ;  /* 0x0000763205057816 */ /* 0x000fe20000000005 */
[----:B-1----:R-:W-:Y:S01]  /*09c0*/  FMUL.FTZ R6, R6, UR10 ;  /* 0x0000000a06067c20 */ /* 0x002fe20008410000 */
[----:B------:R-:W-:Y:S02]  /*09d0*/  IMAD.U32 R4, R4, 0x10000, RZ ;  /* 0x0001000004047824 */ /* 0x000fe400078e00ff */
[----:B------:R-:W-:Y:S01]  /*09e0*/  FMUL.FTZ R8, R8, UR10 ;  /* 0x0000000a08087c20 */ /* 0x000fe20008410000 */
[----:B------:R-:W-:Y:S01]  /*09f0*/  IMAD.U32 R5, R5, 0x10000, RZ ;  /* 0x0001000005057824 */ /* 0x000fe200078e00ff */
[----:B------:R-:W0:Y:S01]  /*0a00*/  MUFU.LG2 R11, R10 ;  /* 0x0000000a000b7308 */ /* 0x000e220000000c00 */
[----:B------:R-:W-:Y:S01]  /*0a10*/  FMUL.FTZ R4, R4, UR10 ;  /* 0x0000000a04047c20 */ /* 0x000fe20008410000 */
[----:B--2---:R-:W-:Y:S01]  /*0a20*/  FMUL.FTZ R6, R6, R9 ;  /* 0x0000000906067220 */ /* 0x004fe20000410000 */
[----:B------:R-:W-:-:S05]  /*0a30*/  FMUL.FTZ R5, R5, UR10 ;  /* 0x0000000a05057c20 */ /* 0x000fca0008410000 */
[----:B------:R-:W1:Y:S01]  /*0a40*/  MUFU.LG2 R14, R14 ;  /* 0x0000000e000e7308 */ /* 0x000e620000000c00 */
[----:B---3--:R-:W-:-:S07]  /*0a50*/  FMUL.FTZ R8, R8, R13 ;  /* 0x0000000d08087220 */ /* 0x008fce0000410000 */
[----:B------:R-:W-:Y:S01]  /*0a60*/  MUFU.EX2 R6, R6 ;  /* 0x0000000600067308 */ /* 0x000fe20000000800 */
[----:B0-----:R-:W-:-:S03]  /*0a70*/  FMUL.FTZ R4, R4, R11 ;  /* 0x0000000b04047220 */ /* 0x001fc60000410000 */
[----:B------:R-:W-:Y:S01]  /*0a80*/  MUFU.EX2 R8, R8 ;  /* 0x0000000800087308 */ /* 0x000fe20000000800 */
[----:B-1----:R-:W-:-:S03]  /*0a90*/  FMUL.FTZ R14, R5, R14 ;  /* 0x0000000e050e7220 */ /* 0x002fc60000410000 */
[----:B------:R-:W0:Y:S04]  /*0aa0*/  MUFU.EX2 R5, R4 ;  /* 0x0000000400057308 */ /* 0x000e280000000800 */
[----:B------:R-:W1:Y:S01]  /*0ab0*/  MUFU.EX2 R9, R14 ;  /* 0x0000000e00097308 */ /* 0x000e620000000800 */
[----:B0-----:R-:W-:Y:S01]  /*0ac0*/  F2FP.BF16.F32.PACK_AB R10, R5, R6 ;  /* 0x00000006050a723e */ /* 0x001fe200000010ff */
[----:B------:R-:W-:Y:S01]  /*0ad0*/  IMAD.SHL.U32 R5, R7, 0x4, RZ ;  /* 0x0000000407057824 */ /* 0x000fe200078e00ff */
[----:B-1----:R-:W-:-:S04]  /*0ae0*/  F2FP.BF16.F32.PACK_AB R11, R9, R8 ;  /* 0x00000008090b723e */ /* 0x002fc800000010ff */
[----:B------:R-:W-:Y:S02]  /*0af0*/  ISETP.LT.U32.AND P1, PT, R5, UR13, PT ;  /* 0x0000000d05007c0c */ /* 0x000fe4000bf21070 */
[----:B------:R-:W-:Y:S01]  /*0b00*/  SHF.L.U64.HI R5, R7, 0x2, R0 ;  /* 0x0000000207057819 */ /* 0x000fe20000010200 */
[----:B------:R2:W-:Y:S03]  /*0b10*/  STG.E.64 desc[UR14][R2.64], R10 ;  /* 0x0000000a02007986 */ /* 0x0005e6000c101b0e */
[----:B------:R-:W-:-:S13]  /*0b20*/  ISETP.LT.AND.EX P1, PT, R5, UR4, PT, P1 ;  /* 0x0000000405007c0c */ /* 0x000fda000bf21310 */
[----:B--2---:R-:W-:Y:S05]  /*0b30*/  @!P0 BRA P1, `(.L_x_5084) ;  /* 0xfffffffc00408947 */ /* 0x004fea000083ffff */
[----:B------:R-:W-:Y:S05]  /*0b40*/  EXIT ;  /* 0x000000000000794d */ /* 0x000fea0003800000 */
.L_x_5085:
        /* <DEDUP_REMOVED lines=11> */
.L_x_7859:


//--------------------- .text._ZN2at6native55_GLOBAL__N__de093ff9_22_ForeachBinaryOpList_cu_a911ec4325multi_tensor_apply_kernelINS1_18TensorListMetadataILi2EEENS1_24BinaryOpListAlphaFunctorIN3c107complexIfEELi2ELi2ELi0EEEJNS1_13power_functorIS8_EES8_EEEvT_T0_DpT1_ --------------------------
	.section	.text._ZN2at6native55_GLOBAL__N__de093ff9_22_ForeachBinaryOpList_cu_a911ec4325multi_tensor_apply_kernelINS1_18TensorListMetadataILi2EEENS1_24BinaryOpListAlphaFunctorIN3c107complexIfEELi2ELi2ELi0EEEJNS1_13power_functorIS8_EES8_EEEvT_T0_DpT1_,"ax",@progbits
	.align	128
.text._ZN2at6native55_GLOBAL__N__de093ff9_22_ForeachBinaryOpList_cu_a911ec4325multi_tensor_apply_kernelINS1_18TensorListMetadataILi2EEENS1_24BinaryOpListAlphaFunctorIN3c107complexIfEELi2ELi2ELi0EEEJNS1_13power_functorIS8_EES8_EEEvT_T0_DpT1_:
        .type           _ZN2at6native55_GLOBAL__N__de093ff9_22_ForeachBinaryOpList_cu_a911ec4325multi_tensor_apply_kernelINS1_18TensorListMetadataILi2EEENS1_24BinaryOpListAlphaFunctorIN3c107complexIfEELi2ELi2ELi0EEEJNS1_13power_functorIS8_EES8_EEEvT_T0_DpT1_,@function
        .size           _ZN2at6native55_GLOBAL__N__de093ff9_22_ForeachBinaryOpList_cu_a911ec4325multi_tensor_apply_kernelINS1_18TensorListMetadataILi2EEENS1_24BinaryOpListAlphaFunctorIN3c107complexIfEELi2ELi2ELi0EEEJNS1_13power_functorIS8_EES8_EEEvT_T0_DpT1_,(.L_x_7860 - _ZN2at6native55_GLOBAL__N__de093ff9_22_ForeachBinaryOpList_cu_a911ec4325multi_tensor_apply_kernelINS1_18TensorListMetadataILi2EEENS1_24BinaryOpListAlphaFunctorIN3c107complexIfEELi2ELi2ELi0EEEJNS1_13power_functorIS8_EES8_EEEvT_T0_DpT1_)
        .other          _ZN2at6native55_GLOBAL__N__de093ff9_22_ForeachBinaryOpList_cu_a911ec4325multi_tensor_apply_kernelINS1_18TensorListMetadataILi2EEENS1_24BinaryOpListAlphaFunctorIN3c107complexIfEELi2ELi2ELi0EEEJNS1_13power_functorIS8_EES8_EEEvT_T0_DpT1_,@"STO_CUDA_ENTRY STV_DEFAULT"
_ZN2at6native55_GLOBAL__N__de093ff9_22_ForeachBinaryOpList_cu_a911ec4325multi_tensor_apply_kernelINS1_18TensorListMetadataILi2EEENS1_24BinaryOpListAlphaFunctorIN3c107complexIfEELi2ELi2ELi0EEEJNS1_13power_functorIS8_EES8_EEEvT_T0_DpT1_:
[----:B------:R-:W0:Y:S01]  /*0000*/  LDC R1, c[0x0][0x37c] ;  /* 0x0000df00ff017b82 */ /* 0x000e220000000800 */
[----:B------:R-:W1:Y:S01]  /*0010*/  S2R R8, SR_CTAID.X ;  /* 0x0000000000087919 */ /* 0x000e620000002500 */
[----:B0-----:R-:W-:Y:S01]  /*0020*/  IADD3 R1, PT, PT, R1, -0x8, RZ ;  /* 0xfffffff801017810 */ /* 0x001fe20007ffe0ff */
[----:B------:R-:W0:Y:S05]  /*0030*/  LDCU.64 UR6, c[0x0][0x358] ;  /* 0x00006b00ff0677ac */ /* 0x000e2a0008000a00 */
[----:B-1----:R-:W1:Y:S01]  /*0040*/  LDC.U8 R0, c[0x0][R8+0x980] ;  /* 0x0002600008007b82 */ /* 0x002e620000000000 */
[----:B------:R-:W-:-:S07]  /*0050*/  IMAD R6, R8, 0x3, R8 ;  /* 0x0000000308067824 */ /* 0x000fce00078e0208 */
[----:B------:R-:W2:Y:S01]  /*0060*/  LDC R7, c[0x0][R6+0xac0] ;  /* 0x0002b00006077b82 */ /* 0x000ea20000000800 */
[----:B-1----:R-:W-:-:S07]  /*0070*/  SHF.L.U32 R0, R0, 0x3, RZ ;  /* 0x0000000300007819 */ /* 0x002fce00000006ff */
[----:B------:R-:W2:Y:S08]  /*0080*/  LDC.64 R24, c[0x0][R0+0x580] ;  /* 0x0001600000187b82 */ /* 0x000eb00000000a00 */
[----:B------:R-:W1:Y:S08]  /*0090*/  LDC.64 R2, c[0x0][R0+0x780] ;  /* 0x0001e00000027b82 */ /* 0x000e700000000a00 */
[----:B------:R-:W3:Y:S01]  /*00a0*/  LDC.64 R4, c[0x0][R0+0x380] ;  /* 0x0000e00000047b82 */ /* 0x000ee20000000a00 */
[----:B--2---:R-:W-:Y:S01]  /*00b0*/  IMAD.WIDE R24, R7, 0x80000, R24 ;  /* 0x0008000007187825 */ /* 0x004fe200078e0218 */
[----:B-1----:R-:W-:-:S04]  /*00c0*/  LOP3.LUT R9, R2, 0x3, RZ, 0xc0, !PT ;  /* 0x0000000302097812 */ /* 0x002fc800078ec0ff */
[----:B------:R-:W-:Y:S01]  /*00d0*/  LOP3.LUT R9, R9, 0x1f, R24, 0xf8, !PT ;  /* 0x0000001f09097812 */ /* 0x000fe200078ef818 */
[----:B---3--:R-:W-:-:S04]  /*00e0*/  IMAD.WIDE R10, R7, 0x80000, R4 ;  /* 0x00080000070a7825 */ /* 0x008fc800078e0204 */
[----:B------:R-:W-:Y:S01]  /*00f0*/  IMAD.WIDE R4, R7, 0x10000, RZ ;  /* 0x0001000007047825 */ /* 0x000fe200078e02ff */
[----:B------:R1:W-:Y:S01]  /*0100*/  STL.64 [R1], R10 ;  /* 0x0000000a01007387 */ /* 0x0003e20000100a00 */
[----:B------:R-:W-:Y:S02]  /*0110*/  LOP3.LUT P0, RZ, R9, 0x1f, R10, 0xf8, !PT ;  /* 0x0000001f09ff7812 */ /* 0x000fe4000780f80a */
[----:B------:R-:W-:Y:S02]  /*0120*/  IADD3 R39, P1, PT, R2, -R4, RZ ;  /* 0x8000000402277210 */ /* 0x000fe40007f3e0ff */
[----:B------:R-:W-:Y:S02]  /*0130*/  LOP3.LUT P0, RZ, RZ, RZ, RZ, 0xfc, P0 ;  /* 0x000000ffffff7212 */ /* 0x000fe4000000fcff */
[----:B------:R-:W-:-:S11]  /*0140*/  IADD3.X R38, PT, PT, R3, ~R5, RZ, P1, !PT ;  /* 0x8000000503267210 */ /* 0x000fd60000ffe4ff */
[----:B01----:R-:W-:Y:S05]  /*0150*/  @!P0 BRA `(.L_x_5086) ;  /* 0x000000ac00a08947 */ /* 0x003fea0003800000 */
[----:B------:R-:W-:-:S04]  /*0160*/  ISETP.GE.U32.AND P0, PT, R39, 0x1, PT ;  /* 0x000000012700780c */ /* 0x000fc80003f06070 */
[----:B------:R-:W-:-:S13]  /*0170*/  ISETP.GE.AND.EX P0, PT, R38, RZ, PT, P0 ;  /* 0x000000ff2600720c */ /* 0x000fda0003f06300 */
[----:B------:R-:W-:Y:S05]  /*0180*/  @!P0 EXIT ;  /* 0x000000000000894d */ /* 0x000fea0003800000 */
[C---:B------:R-:W-:Y:S01]  /*0190*/  ISETP.LT.U32.AND P0, PT, R39.reuse, 0x10000, PT ;  /* 0x000100002700780c */ /* 0x040fe20003f01070 */
[----:B------:R-:W0:Y:S03]  /*01a0*/  LDCU UR8, c[0x0][0x360] ;  /* 0x00006c00ff0877ac */ /* 0x000e260008000800 */
[C---:B------:R-:W-:Y:S01]  /*01b0*/  ISETP.LT.U32.AND.EX P0, PT, R38.reuse, RZ, PT, P0 ;  /* 0x000000ff2600720c */ /* 0x040fe20003f01100 */
[----:B------:R-:W-:Y:S01]  /*01c0*/  UMOV UR4, URZ ;  /* 0x000000ff00047c82 */ /* 0x000fe20008000000 */
[----:B------:R-:W-:Y:S02]  /*01d0*/  UMOV UR5, URZ ;  /* 0x000000ff00057c82 */ /* 0x000fe40008000000 */
[----:B------:R-:W-:Y:S02]  /*01e0*/  SEL R39, R39, 0x10000, P0 ;  /* 0x0001000027277807 */ /* 0x000fe40000000000 */
[----:B------:R-:W-:-:S07]  /*01f0*/  SEL R38, R38, RZ, P0 ;  /* 0x000000ff26267207 */ /* 0x000fce0000000000 */
.L_x_5214:
[----:B--2---:R-:W2:Y:S01]  /*0200*/  LDL.64 R4, [R1] ;  /* 0x0000000001047983 */ /* 0x004ea20000100a00 */
[----:B------:R-:W1:Y:S01]  /*0210*/  S2R R0, SR_TID.X ;  /* 0x0000000000007919 */ /* 0x000e620000002100 */
[----:B------:R-:W-:Y:S02]  /*0220*/  CS2R R30, SRZ ;  /* 0x00000000001e7805 */ /* 0x000fe4000001ff00 */
[----:B-1----:R-:W-:-:S04]  /*0230*/  IADD3 R37, P1, PT, R0, UR4, RZ ;  /* 0x0000000400257c10 */ /* 0x002fc8000ff3e0ff */
[C---:B------:R-:W-:Y:S02]  /*0240*/  ISETP.GE.U32.AND P0, PT, R37.reuse, R39, PT ;  /* 0x000000272500720c */ /* 0x040fe40003f06070 */
[----:B------:R-:W-:Y:S02]  /*0250*/  IADD3.X R36, PT, PT, RZ, UR5, RZ, P1, !PT ;  /* 0x00000005ff247c10 */ /* 0x000fe40008ffe4ff */
[C---:B------:R-:W-:Y:S02]  /*0260*/  SHF.L.U32 R9, R37.reuse, 0x3, RZ ;  /* 0x0000000325097819 */ /* 0x040fe400000006ff */
[----:B------:R-:W-:Y:S02]  /*0270*/  ISETP.GE.U32.AND.EX P0, PT, R36, R38, PT, P0 ;  /* 0x000000262400720c */ /* 0x000fe40003f06100 */
[----:B------:R-:W-:Y:S02]  /*0280*/  SHF.L.U64.HI R3, R37, 0x3, R36 ;  /* 0x0000000325037819 */ /* 0x000fe40000010224 */
[----:B--2---:R-:W-:-:S04]  /*0290*/  IADD3 R28, P1, PT, R4, R9, RZ ;  /* 0x00000009041c7210 */ /* 0x004fc80007f3e0ff */
[----:B------:R-:W-:-:S05]  /*02a0*/  IADD3.X R29, PT, PT, R5, R3, RZ, P1, !PT ;  /* 0x00000003051d7210 */ /* 0x000fca0000ffe4ff */
[----:B------:R-:W-:Y:S02]  /*02b0*/  @!P0 IADD3 R8, P1, PT, R24, R9, RZ ;  /* 0x0000000918088210 */ /* 0x000fe40007f3e0ff */
[----:B------:R-:W-:Y:S01]  /*02c0*/  CS2R R4, SRZ ;  /* 0x0000000000047805 */ /* 0x000fe2000001ff00 */
[----:B------:R-:W2:Y:S01]  /*02d0*/  @!P0 LDG.E.64 R30, desc[UR6][R28.64] ;  /* 0x000000061c1e8981 */ /* 0x000ea2000c1e1b00 */
[----:B------:R-:W-:-:S05]  /*02e0*/  @!P0 IADD3.X R9, PT, PT, R25, R3, RZ, P1, !PT ;  /* 0x0000000319098210 */ /* 0x000fca0000ffe4ff */
[----:B------:R1:W3:Y:S01]  /*02f0*/  @!P0 LDG.E.64 R4, desc[UR6][R8.64] ;  /* 0x0000000608048981 */ /* 0x0002e2000c1e1b00 */
[----:B0-----:R-:W-:-:S04]  /*0300*/  IADD3 R35, P2, PT, R37, UR8, RZ ;  /* 0x0000000825237c10 */ /* 0x001fc8000ff5e0ff */
[CC--:B------:R-:W-:Y:S02]  /*0310*/  ISETP.GE.U32.AND P1, PT, R35.reuse, R39.reuse, PT ;  /* 0x000000272300720c */ /* 0x0c0fe40003f26070 */
[----:B------:R-:W-:Y:S02]  /*0320*/  IADD3.X R34, PT, PT, RZ, R36, RZ, P2, !PT ;  /* 0x00000024ff227210 */ /* 0x000fe400017fe4ff */
[----:B------:R-:W-:Y:S02]  /*0330*/  IADD3 R33, P2, PT, R35, UR8, RZ ;  /* 0x0000000823217c10 */ /* 0x000fe4000ff5e0ff */
[----:B------:R-:W-:Y:S01]  /*0340*/  ISETP.GE.U32.AND.EX P0, PT, R34, R38, PT, P1 ;  /* 0x000000262200720c */ /* 0x000fe20003f06110 */
[----:B------:R-:W-:Y:S01]  /*0350*/  USHF.L.U32 UR9, UR8, 0x3, URZ ;  /* 0x0000000308097899 */ /* 0x000fe200080006ff */
[----:B------:R-:W-:Y:S02]  /*0360*/  IADD3.X R32, PT, PT, RZ, R34, RZ, P2, !PT ;  /* 0x00000022ff207210 */ /* 0x000fe400017fe4ff */
[C---:B------:R-:W-:Y:S01]  /*0370*/  IADD3 R7, P4, PT, R33.reuse, UR8, RZ ;  /* 0x0000000821077c10 */ /* 0x040fe2000ff9e0ff */
[----:B------:R-:W-:Y:S01]  /*0380*/  USHF.R.U32.HI UR10, URZ, 0x1d, UR8 ;  /* 0x0000001dff0a7899 */ /* 0x000fe20008011608 */
[----:B------:R-:W-:-:S02]  /*0390*/  ISETP.GE.U32.AND P1, PT, R33, R39, PT ;  /* 0x000000272100720c */ /* 0x000fc40003f26070 */
[----:B------:R-:W-:Y:S02]  /*03a0*/  ISETP.GE.U32.AND P2, PT, R7, R39, PT ;  /* 0x000000270700720c */ /* 0x000fe40003f46070 */
[----:B------:R-:W-:Y:S02]  /*03b0*/  IADD3.X R61, PT, PT, RZ, R32, RZ, P4, !PT ;  /* 0x00000020ff3d7210 */ /* 0x000fe400027fe4ff */
[----:B------:R-:W-:Y:S02]  /*03c0*/  IADD3 R20, P3, PT, R28, UR9, RZ ;  /* 0x000000091c147c10 */ /* 0x000fe4000ff7e0ff */
[-C--:B------:R-:W-:Y:S02]  /*03d0*/  ISETP.GE.U32.AND.EX P2, PT, R61, R38.reuse, PT, P2 ;  /* 0x000000263d00720c */ /* 0x080fe40003f46120 */
[----:B------:R-:W-:Y:S02]  /*03e0*/  ISETP.GE.U32.AND.EX P1, PT, R32, R38, PT, P1 ;  /* 0x000000262000720c */ /* 0x000fe40003f26110 */
[----:B------:R-:W-:-:S02]  /*03f0*/  IADD3.X R21, PT, PT, R29, UR10, RZ, P3, !PT ;  /* 0x0000000a1d157c10 */ /* 0x000fc40009ffe4ff */
[C---:B------:R-:W-:Y:S02]  /*0400*/  @!P0 LEA R40, P3, R35.reuse, R24, 0x3 ;  /* 0x0000001823288211 */ /* 0x040fe400078618ff */
[----:B------:R-:W-:Y:S02]  /*0410*/  IADD3 R18, P4, PT, R20, UR9, RZ ;  /* 0x0000000914127c10 */ /* 0x000fe4000ff9e0ff */
[----:B------:R-:W-:Y:S02]  /*0420*/  CS2R R26, SRZ ;  /* 0x00000000001a7805 */ /* 0x000fe4000001ff00 */
[----:B------:R-:W-:Y:S02]  /*0430*/  CS2R R22, SRZ ;  /* 0x0000000000167805 */ /* 0x000fe4000001ff00 */
[----:B------:R-:W-:Y:S01]  /*0440*/  @!P0 LEA.HI.X R41, R35, R25, R34, 0x3, P3 ;  /* 0x0000001923298211 */ /* 0x000fe200018f1c22 */
[----:B------:R-:W-:Y:S01]  /*0450*/  ULEA UR4, UP0, UR8, UR4, 0x2 ;  /* 0x0000000408047291 */ /* 0x000fe2000f8010ff */
[----:B------:R-:W-:-:S02]  /*0460*/  IADD3.X R19, PT, PT, R21, UR10, RZ, P4, !PT ;  /* 0x0000000a15137c10 */ /* 0x000fc4000a7fe4ff */
[----:B------:R-:W-:Y:S01]  /*0470*/  IADD3 R10, P3, PT, R18, UR9, RZ ;  /* 0x00000009120a7c10 */ /* 0x000fe2000ff7e0ff */
[----:B------:R-:W5:Y:S01]  /*0480*/  @!P0 LDG.E.64 R26, desc[UR6][R20.64] ;  /* 0x00000006141a8981 */ /* 0x000f62000c1e1b00 */
[-C--:B------:R-:W-:Y:S01]  /*0490*/  @!P2 LEA R44, P4, R7, R24.reuse, 0x3 ;  /* 0x00000018072ca211 */ /* 0x080fe200078818ff */
[----:B------:R-:W-:Y:S01]  /*04a0*/  UIADD3.X UR5, UPT, UPT, URZ, UR5, URZ, UP0, !UPT ;  /* 0x00000005ff057290 */ /* 0x000fe200087fe4ff */
[----:B------:R-:W-:Y:S01]  /*04b0*/  IADD3.X R11, PT, PT, R19, UR10, RZ, P3, !PT ;  /* 0x0000000a130b7c10 */ /* 0x000fe20009ffe4ff */
[----:B------:R0:W5:Y:S01]  /*04c0*/  @!P0 LDG.E.64 R22, desc[UR6][R40.64] ;  /* 0x0000000628168981 */ /* 0x000162000c1e1b00 */
[----:B------:R-:W-:Y:S01]  /*04d0*/  @!P1 LEA R42, P0, R33, R24, 0x3 ;  /* 0x00000018212a9211 */ /* 0x000fe200078018ff */
[----:B------:R-:W3:Y:S01]  /*04e0*/  LDCU.64 UR10, c[0x0][0xfd0] ;  /* 0x0001fa00ff0a77ac */ /* 0x000ee20008000a00 */
[----:B------:R-:W-:Y:S02]  /*04f0*/  CS2R R12, SRZ ;  /* 0x00000000000c7805 */ /* 0x000fe4000001ff00 */
[----:B-1----:R-:W-:-:S02]  /*0500*/  CS2R R8, SRZ ;  /* 0x0000000000087805 */ /* 0x002fc4000001ff00 */
[----:B------:R-:W-:Y:S02]  /*0510*/  CS2R R16, SRZ ;  /* 0x0000000000107805 */ /* 0x000fe4000001ff00 */
[----:B------:R-:W-:Y:S02]  /*0520*/  CS2R R14, SRZ ;  /* 0x00000000000e7805 */ /* 0x000fe4000001ff00 */
[-C--:B------:R-:W-:Y:S02]  /*0530*/  @!P2 LEA.HI.X R45, R7, R25.reuse, R61, 0x3, P4 ;  /* 0x00000019072da211 */ /* 0x080fe400020f1c3d */
[----:B------:R-:W-:Y:S01]  /*0540*/  @!P1 LEA.HI.X R43, R33, R25, R32, 0x3, P0 ;  /* 0x00000019212b9211 */ /* 0x000fe200000f1c20 */
[----:B------:R1:W5:Y:S01]  /*0550*/  @!P2 LDG.E.64 R12, desc[UR6][R10.64] ;  /* 0x000000060a0ca981 */ /* 0x000362000c1e1b00 */
[----:B------:R-:W-:Y:S02]  /*0560*/  ISETP.LE.U32.AND P0, PT, R39, UR4, PT ;  /* 0x0000000427007c0c */ /* 0x000fe4000bf03070 */
[----:B------:R-:W-:Y:S01]  /*0570*/  MOV R3, UR5 ;  /* 0x0000000500037c02 */ /* 0x000fe20008000f00 */
[----:B------:R1:W5:Y:S03]  /*0580*/  @!P2 LDG.E.64 R8, desc[UR6][R44.64] ;  /* 0x000000062c08a981 */ /* 0x000366000c1e1b00 */
[----:B------:R-:W-:Y:S01]  /*0590*/  ISETP.GE.U32.AND.EX P2, PT, R3, R38, PT, P0 ;  /* 0x000000260300720c */ /* 0x000fe20003f46100 */
[----:B------:R1:W5:Y:S04]  /*05a0*/  @!P1 LDG.E.64 R16, desc[UR6][R18.64] ;  /* 0x0000000612109981 */ /* 0x000368000c1e1b00 */
[----:B------:R1:W5:Y:S01]  /*05b0*/  @!P1 LDG.E.64 R14, desc[UR6][R42.64] ;  /* 0x000000062a0e9981 */ /* 0x000362000c1e1b00 */
[----:B------:R-:W-:Y:S01]  /*05c0*/  LOP3.LUT R2, R2, 0xffffffdf, RZ, 0xc0, !PT ;  /* 0xffffffdf02027812 */ /* 0x000fe200078ec0ff */
[----:B------:R-:W-:Y:S06]  /*05d0*/  BSSY.RECONVERGENT B2, `(.L_x_5087) ;  /* 0x0000266000027945 */ /* 0x000fec0003800200 */
[----:B------:R-:W-:-:S02]  /*05e0*/  @P2 LOP3.LUT R2, R2, 0x20, RZ, 0xfc, !PT ;  /* 0x0000002002022812 */ /* 0x000fc400078efcff */
[----:B--2---:R-:W-:Y:S02]  /*05f0*/  FSETP.NAN.FTZ.AND P1, PT, R30, R30, PT ;  /* 0x0000001e1e00720b */ /* 0x004fe40003f38000 */
[----:B------:R-:W-:Y:S01]  /*0600*/  FSETP.NAN.FTZ.AND P0, PT, R31, R31, PT ;  /* 0x0000001f1f00720b */ /* 0x000fe20003f18000 */
[C---:B---3--:R-:W-:Y:S01]  /*0610*/  FMUL.FTZ R3, R5.reuse, UR11 ;  /* 0x0000000b05037c20 */ /* 0x048fe20008410000 */
[----:B0-----:R-:W-:-:S03]  /*0620*/  FMUL.FTZ R41, R5, UR10 ;  /* 0x0000000a05297c20 */ /* 0x001fc60008410000 */
[C---:B------:R-:W-:Y:S01]  /*0630*/  FFMA.FTZ R40, R4.reuse, UR10, -R3 ;  /* 0x0000000a04287c23 */ /* 0x040fe20008010803 */
[----:B------:R-:W-:-:S07]  /*0640*/  FFMA.FTZ R41, R4, UR11, R41 ;  /* 0x0000000b04297c23 */ /* 0x000fce0008010029 */
        /* <DEDUP_REMOVED lines=15> */
[----:B------:R-:W-:Y:S01]  /*0740*/  FSEL R0, R6, R45, P2 ;  /* 0x0000002d06007208 */ /* 0x000fe20001000000 */
[----:B0-----:R-:W-:Y:S02]  /*0750*/  FFMA R4, -R44, R43, 1 ;  /* 0x3f8000002c047423 */ /* 0x001fe4000000012b */
[----:B------:R-:W-:Y:S01]  /*0760*/  @!P0 FMUL.FTZ R3, R3, 0.0625 ;  /* 0x3d80000003038820 */ /* 0x000fe20000410000 */
[----:B------:R-:W-:Y:S01]  /*0770*/  @P0 FFMA.FTZ R3, R30, R30, R5 ;  /* 0x0000001e1e030223 */ /* 0x000fe20000010005 */
[----:B------:R-:W-:Y:S01]  /*0780*/  FCHK P0, R0, R44 ;  /* 0x0000002c00007302 */ /* 0x000fe20000000000 */
[----:B------:R-:W-:-:S04]  /*0790*/  FFMA R43, R43, R4, R43 ;  /* 0x000000042b2b7223 */ /* 0x000fc8000000002b */
[----:B------:R-:W-:-:S03]  /*07a0*/  FFMA R4, R0, R43, RZ ;  /* 0x0000002b00047223 */ /* 0x000fc600000000ff */
[----:B------:R-:W0:Y:S01]  /*07b0*/  MUFU.LG2 R3, R3 ;  /* 0x0000000300037308 */ /* 0x000e220000000c00 */
[----:B------:R-:W-:-:S04]  /*07c0*/  FFMA R5, -R44, R4, R0 ;  /* 0x000000042c057223 */ /* 0x000fc80000000100 */
[----:B------:R-:W-:Y:S01]  /*07d0*/  FFMA R4, R43, R5, R4 ;  /* 0x000000052b047223 */ /* 0x000fe20000000004 */
[----:B0-----:R-:W-:Y:S01]  /*07e0*/  FMUL.FTZ R42, R3, 0.69314718246459960938 ;  /* 0x3f317218032a7820 */ /* 0x001fe20000410000 */
[----:B------:R-:W-:Y:S06]  /*07f0*/  @!P0 BRA `(.L_x_5090) ;  /* 0x0000000000108947 */ /* 0x000fec0003800000 */
[----:B------:R-:W-:Y:S02]  /*0800*/  MOV R4, R44 ;  /* 0x0000002c00047202 */ /* 0x000fe40000000f00 */
[----:B------:R-:W-:-:S07]  /*0810*/  MOV R3, 0x830 ;  /* 0x0000083000037802 */ /* 0x000fce0000000f00 */
[----:B-----5:R-:W-:Y:S05]  /*0820*/  CALL.REL.NOINC `($__internal_146_$__cuda_sm3x_div_rn_ftz_f32_slowpath) ;  /* 0x0000015000b87944 */ /* 0x020fea0003c00000 */
[----:B------:R-:W-:-:S07]  /*0830*/  MOV R4, R0 ;  /* 0x0000000000047202 */ /* 0x000fce0000000f00 */
.L_x_5090:
[----:B------:R-:W-:Y:S05]  /*0840*/  BSYNC.RECONVERGENT B3 ;  /* 0x0000000000037941 */ /* 0x000fea0003800200 */
.L_x_5089:
        /* <DEDUP_REMOVED lines=28> */
.L_x_5088:
        /* <DEDUP_REMOVED lines=23> */
[----:B------:R-:W-:Y:S01]  /*0b80*/  FMUL.FTZ R43, R42, R42 ;  /* 0x0000002a2a2b7220 */ /* 0x000fe20000410000 */
[----:B------:R-:W-:-:S03]  /*0b90*/  MOV R42, 0x3f800000 ;  /* 0x3f800000002a7802 */ /* 0x000fc60000000f00 */
[----:B------:R-:W-:Y:S01]  /*0ba0*/  FFMA.FTZ R43, R4, R4, R43 ;  /* 0x00000004042b7223 */ /* 0x000fe2000001002b */
[----:B0-----:R-:W-:-:S04]  /*0bb0*/  FFMA R4, -R44, R45, 1 ;  /* 0x3f8000002c047423 */ /* 0x001fc8000000012d */
[----:B------:R-:W-:Y:S01]  /*0bc0*/  FFMA R45, R45, R4, R45 ;  /* 0x000000042d2d7223 */ /* 0x000fe2000000002d */
[----:B------:R-:W0:Y:S03]  /*0bd0*/  MUFU.SQRT R43, R43 ;  /* 0x0000002b002b7308 */ /* 0x000e260000002000 */
[----:B------:R-:W-:Y:S01]  /*0be0*/  FFMA R4, R0, R45, RZ ;  /* 0x0000002d00047223 */ /* 0x000fe200000000ff */
[----:B0-----:R-:W-:Y:S01]  /*0bf0*/  @P0 FMUL.FTZ R5, R43, R6 ;  /* 0x000000062b050220 */ /* 0x001fe20000410000 */
[----:B------:R-:W-:Y:S02]  /*0c00*/  FSETP.NEU.FTZ.AND P0, PT, R3, +INF , PT ;  /* 0x7f8000000300780b */ /* 0x000fe40003f1d000 */
[----:B------:R-:W-:Y:S02]  /*0c10*/  FFMA R3, -R44, R4, R0 ;  /* 0x000000042c037223 */ /* 0x000fe40000000100 */
[----:B------:R-:W-:-:S02]  /*0c20*/  FSEL R5, R5, +INF , P0 ;  /* 0x7f80000005057808 */ /* 0x000fc40000000000 */
[----:B------:R-:W-:-:S04]  /*0c30*/  FFMA R3, R45, R3, R4 ;  /* 0x000000032d037223 */ /* 0x000fc80000000004 */
[----:B------:R-:W0:Y:S08]  /*0c40*/  MUFU.LG2 R5, R5 ;  /* 0x0000000500057308 */ /* 0x000e300000000c00 */
[----:B------:R-:W1:Y:S01]  /*0c50*/  FCHK P0, R0, R44 ;  /* 0x0000002c00007302 */ /* 0x000e620000000000 */
[----:B0-----:R-:W-:Y:S01]  /*0c60*/  FFMA.FTZ R42, R5, 0.69314718246459960938, R42 ;  /* 0x3f317218052a7823 */ /* 0x001fe2000001002a */
[----:B-1----:R-:W-:Y:S06]  /*0c70*/  @!P0 BRA `(.L_x_5094) ;  /* 0x0000000000108947 */ /* 0x002fec0003800000 */
[----:B------:R-:W-:Y:S02]  /*0c80*/  MOV R4, R44 ;  /* 0x0000002c00047202 */ /* 0x000fe40000000f00 */
[----:B------:R-:W-:-:S07]  /*0c90*/  MOV R3, 0xcb0 ;  /* 0x00000cb000037802 */ /* 0x000fce0000000f00 */
[----:B-----5:R-:W-:Y:S05]  /*0ca0*/  CALL.REL.NOINC `($__internal_146_$__cuda_sm3x_div_rn_ftz_f32_slowpath) ;  /* 0x0000014c00987944 */ /* 0x020fea0003c00000 */
[----:B------:R-:W-:-:S07]  /*0cb0*/  MOV R3, R0 ;  /* 0x0000000000037202 */ /* 0x000fce0000000f00 */
.L_x_5094:
[----:B------:R-:W-:Y:S05]  /*0cc0*/  BSYNC.RECONVERGENT B3 ;  /* 0x0000000000037941 */ /* 0x000fea0003800200 */
.L_x_5093:
        /* <DEDUP_REMOVED lines=29> */
.L_x_5092:
[----:B------:R-:W-:-:S13]  /*0ea0*/  FSETP.NEU.FTZ.AND P0, PT, R44, 1, PT ;  /* 0x3f8000002c00780b */ /* 0x000fda0003f1d000 */
[----:B------:R-:W-:Y:S05]  /*0eb0*/  @P0 BRA `(.L_x_5095) ;  /* 0x0000000400cc0947 */ /* 0x000fea0003800000 */
[----:B------:R-:W-:-:S13]  /*0ec0*/  FSETP.GEU.FTZ.AND P0, PT, R0, 9.999999682655225389e-20, PT ;  /* 0x1fec1e4a0000780b */ /* 0x000fda0003f1e000 */
[----:B------:R-:W-:Y:S05]  /*0ed0*/  @P0 BRA `(.L_x_5096) ;  /* 0x0000000000ac0947 */ /* 0x000fea0003800000 */
[----:B------:R-:W-:Y:S01]  /*0ee0*/  MOV R4, 0x3f800000 ;  /* 0x3f80000000047802 */ /* 0x000fe20000000f00 */
[----:B------:R-:W0:Y:S01]  /*0ef0*/  FCHK P0, R0, 1 ;  /* 0x3f80000000007902 */ /* 0x000e220000000000 */
        /* <DEDUP_REMOVED lines=8> */
[----:B0-----:R-:W-:Y:S06]  /*0f80*/  @!P0 BRA `(.L_x_5098) ;  /* 0x0000000000108947 */ /* 0x001fec0003800000 */
[----:B------:R-:W-:Y:S01]  /*0f90*/  IMAD.MOV.U32 R4, RZ, RZ, 0x3f800000 ;  /* 0x3f800000ff047424 */ /* 0x000fe200078e00ff */
[----:B------:R-:W-:-:S07]  /*0fa0*/  MOV R3, 0xfc0 ;  /* 0x00000fc000037802 */ /* 0x000fce0000000f00 */
[----:B-----5:R-:W-:Y:S05]  /*0fb0*/  CALL.REL.NOINC `($__internal_146_$__cuda_sm3x_div_rn_ftz_f32_slowpath) ;  /* 0x0000014800d47944 */ /* 0x020fea0003c00000 */
[----:B------:R-:W-:-:S07]  /*0fc0*/  MOV R4, R0 ;  /* 0x0000000000047202 */ /* 0x000fce0000000f00 */
.L_x_5098:
[----:B------:R-:W-:Y:S05]  /*0fd0*/  BSYNC.RECONVERGENT B3 ;  /* 0x0000000000037941 */ /* 0x000fea0003800200 */
.L_x_5097:
        /* <DEDUP_REMOVED lines=27> */
.L_x_5096:
[----:B------:R-:W-:Y:S01]  /*1190*/  FMUL.FTZ R3, R0, R0 ;  /* 0x0000000000037220 */ /* 0x000fe20000410000 */
[----:B------:R-:W-:Y:S01]  /*11a0*/  HFMA2 R44, -RZ, RZ, 1.3056640625, -1.8671875 ;  /* 0x3d39bf78ff2c7431 */ /* 0x000fe200000001ff */
[----:B------:R-:W0:Y:S01]  /*11b0*/  FCHK P2, R0, 1 ;  /* 0x3f80000000007902 */ /* 0x000e220000040000 */
[----:B------:R-:W-:Y:S01]  /*11c0*/  BSSY.RECONVERGENT B3, `(.L_x_5099) ;  /* 0x0000027000037945 */ /* 0x000fe20003800200 */
[C---:B------:R-:W-:Y:S01]  /*11d0*/  FADD.FTZ.RZ R4, R3.reuse, 1 ;  /* 0x3f80000003047421 */ /* 0x040fe2000001c000 */
[----:B------:R-:W-:-:S04]  /*11e0*/  ISETP.GE.U32.AND P0, PT, R3, 0x7f800000, PT ;  /* 0x7f8000000300780c */ /* 0x000fc80003f06070 */
[----:B------:R-:W-:Y:S02]  /*11f0*/  IADD3 R4, PT, PT, R4, -0x3f400000, RZ ;  /* 0xc0c0000004047810 */ /* 0x000fe40007ffe0ff */
[C---:B------:R-:W-:Y:S02]  /*1200*/  ISETP.GT.AND P1, PT, R3.reuse, -0x40800000, P0 ;  /* 0xbf8000000300780c */ /* 0x040fe40000724270 */
[----:B------:R-:W-:Y:S02]  /*1210*/  LOP3.LUT R6, R4, 0xff800000, RZ, 0xc0, !PT ;  /* 0xff80000004067812 */ /* 0x000fe400078ec0ff */
[----:B------:R-:W-:Y:S02]  /*1220*/  MOV R4, 0x3f800000 ;  /* 0x3f80000000047802 */ /* 0x000fe40000000f00 */
[----:B------:R-:W-:Y:S02]  /*1230*/  IADD3 R43, PT, PT, -R6, 0x40800000, RZ ;  /* 0x40800000062b7810 */ /* 0x000fe40007ffe1ff */
[----:B------:R-:W-:-:S02]  /*1240*/  IADD3 R5, PT, PT, R3, -R6, RZ ;  /* 0x8000000603057210 */ /* 0x000fc40007ffe0ff */
[----:B------:R-:W-:Y:S01]  /*1250*/  I2FP.F32.S32 R6, R6 ;  /* 0x0000000600067245 */ /* 0x000fe20000201400 */
[----:B------:R-:W-:Y:S01]  /*1260*/  FFMA.FTZ R42, R43, 0.25, -R4 ;  /* 0x3e8000002b2a7823 */ /* 0x000fe20000010804 */
[----:B------:R-:W-:-:S03]  /*1270*/  FFMA R43, R4, -R4, 1 ;  /* 0x3f800000042b7423 */ /* 0x000fc60000000804 */
[----:B------:R-:W-:Y:S01]  /*1280*/  FADD.FTZ R5, R5, R42 ;  /* 0x0000002a05057221 */ /* 0x000fe20000010000 */
[----:B------:R-:W-:Y:S01]  /*1290*/  FFMA R43, R43, R4, 1 ;  /* 0x3f8000002b2b7423 */ /* 0x000fe20000000004 */
[----:B------:R-:W-:Y:S01]  /*12a0*/  FMUL.FTZ R6, R6, 1.1920928955078125e-07 ;  /* 0x3400000006067820 */ /* 0x000fe20000410000 */
[----:B------:R-:W-:Y:S01]  /*12b0*/  @P0 MOV R4, 0x7f800000 ;  /* 0x7f80000000040802 */ /* 0x000fe20000000f00 */
[----:B------:R-:W-:-:S04]  /*12c0*/  FFMA.FTZ R42, R5, -R44, 0.10546888411045074463 ;  /* 0x3dd80012052a7423 */ /* 0x000fc8000001082c */
        /* <DEDUP_REMOVED lines=8> */
[----:B------:R-:W-:-:S04]  /*1350*/  FFMA.FTZ R5, R5, R42, R5 ;  /* 0x0000002a05057223 */ /* 0x000fc80000010005 */
[----:B------:R-:W-:Y:S01]  /*1360*/  FFMA.FTZ R5, R6, 0.69314718246459960938, R5 ;  /* 0x3f31721806057823 */ /* 0x000fe20000010005 */
[C---:B------:R-:W-:Y:S01]  /*1370*/  @P1 FFMA.FTZ R5, R3.reuse, R4, +INF ;  /* 0x7f80000003051423 */ /* 0x040fe20000010004 */
[----:B------:R-:W-:Y:S01]  /*1380*/  @P0 FSETP.NEU.FTZ.AND P1, PT, R3, RZ, PT ;  /* 0x000000ff0300020b */ /* 0x000fe20003f3d000 */
[----:B------:R-:W-:-:S03]  /*1390*/  FFMA R6, R0, R43, RZ ;  /* 0x0000002b00067223 */ /* 0x000fc600000000ff */
[----:B------:R-:W-:Y:S01]  /*13a0*/  @P0 FSEL R5, R5, -RZ, P1 ;  /* 0x800000ff05050208 */ /* 0x000fe20000800000 */
[----:B------:R-:W-:-:S04]  /*13b0*/  FFMA R3, R6, -1, R0 ;  /* 0xbf80000006037823 */ /* 0x000fc80000000000 */
[----:B------:R-:W-:Y:S01]  /*13c0*/  FFMA R3, R43, R3, R6 ;  /* 0x000000032b037223 */ /* 0x000fe20000000006 */
[----:B------:R-:W-:Y:S01]  /*13d0*/  FMUL.FTZ R42, R5, 0.5 ;  /* 0x3f000000052a7820 */ /* 0x000fe20000410000 */
[----:B0-----:R-:W-:Y:S06]  /*13e0*/  @!P2 BRA `(.L_x_5100) ;  /* 0x000000000010a947 */ /* 0x001fec0003800000 */
[----:B------:R-:W-:Y:S02]  /*13f0*/  MOV R4, 0x3f800000 ;  /* 0x3f80000000047802 */ /* 0x000fe40000000f00 */
[----:B------:R-:W-:-:S07]  /*1400*/  MOV R3, 0x1420 ;  /* 0x0000142000037802 */ /* 0x000fce0000000f00 */
[----:B-----5:R-:W-:Y:S05]  /*1410*/  CALL.REL.NOINC `($__internal_146_$__cuda_sm3x_div_rn_ftz_f32_slowpath) ;  /* 0x0000014400bc7944 */ /* 0x020fea0003c00000 */
[----:B------:R-:W-:-:S07]  /*1420*/  MOV R3, R0 ;  /* 0x0000000000037202 */ /* 0x000fce0000000f00 */
.L_x_5100:
[----:B------:R-:W-:Y:S05]  /*1430*/  BSYNC.RECONVERGENT B3 ;  /* 0x0000000000037941 */ /* 0x000fea0003800200 */
.L_x_5099:
        /* <DEDUP_REMOVED lines=27> */
.L_x_5095:
[CC--:B------:R-:W-:Y:S02]  /*15f0*/  FMNMX.FTZ R4, R44.reuse, R0.reuse, PT ;  /* 0x000000002c047209 */ /* 0x0c0fe40003810000 */
[----:B------:R-:W-:Y:S02]  /*1600*/  FMNMX.FTZ R5, R44, R0, !PT ;  /* 0x000000002c057209 */ /* 0x000fe40007810000 */
[----:B------:R-:W-:Y:S02]  /*1610*/  FSETP.GEU.FTZ.AND P0, PT, R4, 9.9999999747524270788e-07, PT ;  /* 0x358637bd0400780b */ /* 0x000fe40003f1e000 */
[----:B------:R-:W-:-:S13]  /*1620*/  FSETP.GT.FTZ.AND P1, PT, R5, 1000000, PT ;  /* 0x497424000500780b */ /* 0x000fda0003f34000 */
[----:B------:R-:W-:Y:S05]  /*1630*/  @P0 BRA !P1, `(.L_x_5101) ;  /* 0x0000000000ec0947 */ /* 0x000fea0004800000 */
        /* <DEDUP_REMOVED lines=12> */
[----:B------:R-:W0:Y:S02]  /*1700*/  MUFU.SQRT R43, R43 ;  /* 0x0000002b002b7308 */ /* 0x000e240000002000 */
[----:B0-----:R-:W-:Y:S01]  /*1710*/  @P0 FMUL.FTZ R4, R43, R6 ;  /* 0x000000062b040220 */ /* 0x001fe20000410000 */
[----:B------:R-:W-:Y:S01]  /*1720*/  FSETP.NEU.FTZ.AND P0, PT, R3, +INF , PT ;  /* 0x7f8000000300780b */ /* 0x000fe20003f1d000 */
[----:B------:R-:W-:-:S03]  /*1730*/  FFMA R6, -R44, R45, 1 ;  /* 0x3f8000002c067423 */ /* 0x000fc6000000012d */
[----:B------:R-:W-:Y:S01]  /*1740*/  FSEL R4, R4, +INF , P0 ;  /* 0x7f80000004047808 */ /* 0x000fe20000000000 */
[----:B------:R-:W-:-:S04]  /*1750*/  FFMA R3, R45, R6, R45 ;  /* 0x000000062d037223 */ /* 0x000fc8000000002d */
[----:B------:R-:W-:Y:S01]  /*1760*/  FFMA R6, R0, R3, RZ ;  /* 0x0000000300067223 */ /* 0x000fe200000000ff */
[----:B------:R-:W0:Y:S03]  /*1770*/  MUFU.LG2 R4, R4 ;  /* 0x0000000400047308 */ /* 0x000e260000000c00 */
[----:B------:R-:W-:-:S04]  /*1780*/  FFMA R5, -R44, R6, R0 ;  /* 0x000000062c057223 */ /* 0x000fc80000000100 */
[----:B------:R-:W-:Y:S01]  /*1790*/  FFMA R3, R3, R5, R6 ;  /* 0x0000000503037223 */ /* 0x000fe20000000006 */
[----:B------:R-:W1:Y:S01]  /*17a0*/  FCHK P0, R0, R44 ;  /* 0x0000002c00007302 */ /* 0x000e620000000000 */
[----:B0-----:R-:W-:Y:S01]  /*17b0*/  FMUL.FTZ R42, R4, 0.69314718246459960938 ;  /* 0x3f317218042a7820 */ /* 0x001fe20000410000 */
[----:B-1----:R-:W-:Y:S06]  /*17c0*/  @!P0 BRA `(.L_x_5103) ;  /* 0x0000000000108947 */ /* 0x002fec0003800000 */
[----:B------:R-:W-:Y:S02]  /*17d0*/  MOV R4, R44 ;  /* 0x0000002c00047202 */ /* 0x000fe40000000f00 */
[----:B------:R-:W-:-:S07]  /*17e0*/  MOV R3, 0x1800 ;  /* 0x0000180000037802 */ /* 0x000fce0000000f00 */
[----:B-----5:R-:W-:Y:S05]  /*17f0*/  CALL.REL.NOINC `($__internal_146_$__cuda_sm3x_div_rn_ftz_f32_slowpath) ;  /* 0x0000014000c47944 */ /* 0x020fea0003c00000 */
[----:B------:R-:W-:-:S07]  /*1800*/  MOV R3, R0 ;  /* 0x0000000000037202 */ /* 0x000fce0000000f00 */
.L_x_5103:
[----:B------:R-:W-:Y:S05]  /*1810*/  BSYNC.RECONVERGENT B3 ;  /* 0x0000000000037941 */ /* 0x000fea0003800200 */
.L_x_5102:
        /* <DEDUP_REMOVED lines=29> */
.L_x_5101:
[----:B------:R-:W-:-:S13]  /*19f0*/  FSETP.GE.FTZ.AND P0, PT, R44, 1, PT ;  /* 0x3f8000002c00780b */ /* 0x000fda0003f16000 */
[----:B------:R-:W-:Y:S05]  /*1a00*/  @!P0 BRA `(.L_x_5104) ;  /* 0x0000000400308947 */ /* 0x000fea0003800000 */
[C---:B------:R-:W-:Y:S01]  /*1a10*/  FADD.FTZ R3, R44.reuse, -1 ;  /* 0xbf8000002c037421 */ /* 0x040fe20000010000 */
[----:B------:R-:W-:Y:S01]  /*1a20*/  FADD.FTZ R4, R44, 1 ;  /* 0x3f8000002c047421 */ /* 0x000fe20000010000 */
[----:B------:R-:W-:Y:S01]  /*1a30*/  MOV R43, 0x3f800000 ;  /* 0x3f800000002b7802 */ /* 0x000fe20000000f00 */
[----:B------:R-:W-:Y:S01]  /*1a40*/  IMAD.MOV.U32 R42, RZ, RZ, 0x3d39bf78 ;  /* 0x3d39bf78ff2a7424 */ /* 0x000fe200078e00ff */
[----:B------:R-:W-:Y:S01]  /*1a50*/  FCHK P2, R0, R44 ;  /* 0x0000002c00007302 */ /* 0x000fe20000040000 */
[----:B------:R-:W-:Y:S01]  /*1a60*/  FMUL.FTZ R3, R3, R4 ;  /* 0x0000000403037220 */ /* 0x000fe20000410000 */
[----:B------:R-:W-:Y:S03]  /*1a70*/  BSSY.RECONVERGENT B3, `(.L_x_5105) ;  /* 0x0000028000037945 */ /* 0x000fe60003800200 */
        /* <DEDUP_REMOVED lines=9> */
[----:B------:R-:W-:Y:S02]  /*1b10*/  FFMA.FTZ R6, R6, 0.25, -R43 ;  /* 0x3e80000006067823 */ /* 0x000fe4000001082b */
[----:B------:R-:W0:Y:S02]  /*1b20*/  MUFU.RCP R43, R44 ;  /* 0x0000002c002b7308 */ /* 0x000e240000001000 */
[----:B------:R-:W-:Y:S01]  /*1b30*/  FADD.FTZ R5, R5, R6 ;  /* 0x0000000605057221 */ /* 0x000fe20000010000 */
[----:B------:R-:W-:-:S03]  /*1b40*/  FMUL.FTZ R4, R4, 1.1920928955078125e-07 ;  /* 0x3400000004047820 */ /* 0x000fc60000410000 */
[----:B------:R-:W-:-:S04]  /*1b50*/  FFMA.FTZ R6, R5, -R42, 0.10546888411045074463 ;  /* 0x3dd8001205067423 */ /* 0x000fc8000001082a */
[----:B------:R-:W-:-:S04]  /*1b60*/  FFMA.FTZ R6, R5, R6, -0.13229703903198242188 ;  /* 0xbe0778e005067423 */ /* 0x000fc80000010006 */
[----:B------:R-:W-:-:S04]  /*1b70*/  FFMA.FTZ R6, R5, R6, 0.14491446316242218018 ;  /* 0x3e14647505067423 */ /* 0x000fc80000010006 */
[----:B------:R-:W-:Y:S01]  /*1b80*/  FFMA.FTZ R6, R5, R6, -0.16641564667224884033 ;  /* 0xbe2a68dd05067423 */ /* 0x000fe20000010006 */
[----:B0-----:R-:W-:-:S03]  /*1b90*/  FFMA R42, -R44, R43, 1 ;  /* 0x3f8000002c2a7423 */ /* 0x001fc6000000012b */
[----:B------:R-:W-:Y:S01]  /*1ba0*/  FFMA.FTZ R6, R5, R6, 0.19988867640495300293 ;  /* 0x3e4caf9e05067423 */ /* 0x000fe20000010006 */
[----:B------:R-:W-:-:S03]  /*1bb0*/  FFMA R43, R43, R42, R43 ;  /* 0x0000002a2b2b7223 */ /* 0x000fc6000000002b */
[----:B------:R-:W-:Y:S01]  /*1bc0*/  FFMA.FTZ R6, R5, R6, -0.25000196695327758789 ;  /* 0xbe80004205067423 */ /* 0x000fe20000010006 */
[----:B------:R-:W-:-:S03]  /*1bd0*/  FFMA R42, R0, R43, RZ ;  /* 0x0000002b002a7223 */ /* 0x000fc600000000ff */
[----:B------:R-:W-:-:S04]  /*1be0*/  FFMA.FTZ R6, R5, R6, 0.33333510160446166992 ;  /* 0x3eaaaae605067423 */ /* 0x000fc80000010006 */
[----:B------:R-:W-:-:S04]  /*1bf0*/  FFMA.FTZ R6, R5, R6, -0.5 ;  /* 0xbf00000005067423 */ /* 0x000fc80000010006 */
[----:B------:R-:W-:-:S04]  /*1c00*/  FMUL.FTZ R6, R5, R6 ;  /* 0x0000000605067220 */ /* 0x000fc80000410000 */
[----:B------:R-:W-:Y:S01]  /*1c10*/  FFMA.FTZ R5, R5, R6, R5 ;  /* 0x0000000605057223 */ /* 0x000fe20000010005 */
[----:B------:R-:W-:-:S03]  /*1c20*/  @P0 MOV R6, 0x7f800000 ;  /* 0x7f80000000060802 */ /* 0x000fc60000000f00 */
[----:B------:R-:W-:Y:S02]  /*1c30*/  FFMA.FTZ R4, R4, 0.69314718246459960938, R5 ;  /* 0x3f31721804047823 */ /* 0x000fe40000010005 */
[C---:B------:R-:W-:Y:S01]  /*1c40*/  @P1 FFMA.FTZ R4, R3.reuse, R6, +INF ;  /* 0x7f80000003041423 */ /* 0x040fe20000010006 */
[----:B------:R-:W-:Y:S01]  /*1c50*/  @P0 FSETP.NEU.FTZ.AND P1, PT, R3, RZ, PT ;  /* 0x000000ff0300020b */ /* 0x000fe20003f3d000 */
[----:B------:R-:W-:-:S03]  /*1c60*/  FFMA R3, -R44, R42, R0 ;  /* 0x0000002a2c037223 */ /* 0x000fc60000000100 */
[----:B------:R-:W-:Y:S01]  /*1c70*/  @P0 FSEL R4, R4, -RZ, P1 ;  /* 0x800000ff04040208 */ /* 0x000fe20000800000 */
[----:B------:R-:W-:-:S04]  /*1c80*/  FFMA R3, R43, R3, R42 ;  /* 0x000000032b037223 */ /* 0x000fc8000000002a */
[----:B------:R-:W-:Y:S01]  /*1c90*/  FMUL.FTZ R42, R4, 0.5 ;  /* 0x3f000000042a7820 */ /* 0x000fe20000410000 */
[----:B------:R-:W-:Y:S06]  /*1ca0*/  @!P2 BRA `(.L_x_5106) ;  /* 0x000000000010a947 */ /* 0x000fec0003800000 */
[----:B------:R-:W-:Y:S02]  /*1cb0*/  MOV R4, R44 ;  /* 0x0000002c00047202 */ /* 0x000fe40000000f00 */
[----:B------:R-:W-:-:S07]  /*1cc0*/  MOV R3, 0x1ce0 ;  /* 0x00001ce000037802 */ /* 0x000fce0000000f00 */
[----:B-----5:R-:W-:Y:S05]  /*1cd0*/  CALL.REL.NOINC `($__internal_146_$__cuda_sm3x_div_rn_ftz_f32_slowpath) ;  /* 0x0000013c008c7944 */ /* 0x020fea0003c00000 */
[----:B------:R-:W-:-:S07]  /*1ce0*/  MOV R3, R0 ;  /* 0x0000000000037202 */ /* 0x000fce0000000f00 */
.L_x_5106:
[----:B------:R-:W-:Y:S05]  /*1cf0*/  BSYNC.RECONVERGENT B3 ;  /* 0x0000000000037941 */ /* 0x000fea0003800200 */
.L_x_5105:
        /* <DEDUP_REMOVED lines=29> */
.L_x_5104:
        /* <DEDUP_REMOVED lines=17> */
[----:B-----5:R-:W-:Y:S05]  /*1fe0*/  CALL.REL.NOINC `($__internal_146_$__cuda_sm3x_div_rn_ftz_f32_slowpath) ;  /* 0x0000013800c87944 */ /* 0x020fea0003c00000 */
[----:B------:R-:W-:-:S07]  /*1ff0*/  MOV R3, R0 ;  /* 0x0000000000037202 */ /* 0x000fce0000000f00 */
.L_x_5109:
[----:B------:R-:W-:Y:S05]  /*2000*/  BSYNC.RECONVERGENT B3 ;  /* 0x0000000000037941 */ /* 0x000fea0003800200 */
.L_x_5108:
        /* <DEDUP_REMOVED lines=29> */
.L_x_5107:
[----:B------:R-:W-:Y:S01]  /*21e0*/  LOP3.LUT R5, R44, 0xffff0000, RZ, 0xc0, !PT ;  /* 0xffff00002c057812 */ /* 0x000fe200078ec0ff */
[----:B------:R-:W-:Y:S01]  /*21f0*/  BSSY.RECONVERGENT B0, `(.L_x_5110) ;  /* 0x0000050000007945 */ /* 0x000fe20003800200 */
[----:B------:R-:W-:-:S03]  /*2200*/  LOP3.LUT R45, R0, 0xffff0000, RZ, 0xc0, !PT ;  /* 0xffff0000002d7812 */ /* 0x000fc600078ec0ff */
[--C-:B------:R-:W-:Y:S01]  /*2210*/  FADD.FTZ R6, R44, -R5.reuse ;  /* 0x800000052c067221 */ /* 0x100fe20000010000 */
[----:B------:R-:W-:Y:S01]  /*2220*/  FADD.FTZ R46, R5, R5 ;  /* 0x00000005052e7221 */ /* 0x000fe20000010000 */
[--C-:B------:R-:W-:Y:S01]  /*2230*/  FADD.FTZ R42, R0, -R45.reuse ;  /* 0x8000002d002a7221 */ /* 0x100fe20000010000 */
[C---:B------:R-:W-:Y:S01]  /*2240*/  FMUL.FTZ R4, R45.reuse, R45 ;  /* 0x0000002d2d047220 */ /* 0x040fe20000410000 */
[----:B------:R-:W-:Y:S01]  /*2250*/  FADD.FTZ R45, R45, R45 ;  /* 0x0000002d2d2d7221 */ /* 0x000fe20000010000 */
[----:B------:R-:W-:Y:S01]  /*2260*/  LOP3.LUT R43, R6, 0xffff0000, RZ, 0xc0, !PT ;  /* 0xffff0000062b7812 */ /* 0x000fe200078ec0ff */
[----:B------:R-:W-:Y:S01]  /*2270*/  FMUL.FTZ R3, R5, R5 ;  /* 0x0000000505037220 */ /* 0x000fe20000410000 */
[----:B------:R-:W-:-:S03]  /*2280*/  LOP3.LUT R49, R42, 0xffff0000, RZ, 0xc0, !PT ;  /* 0xffff00002a317812 */ /* 0x000fc600078ec0ff */
[--C-:B------:R-:W-:Y:S01]  /*2290*/  FADD.FTZ R47, R6, -R43.reuse ;  /* 0x8000002b062f7221 */ /* 0x100fe20000010000 */
[----:B------:R-:W-:Y:S01]  /*22a0*/  FADD.FTZ R48, R43, R43 ;  /* 0x0000002b2b307221 */ /* 0x000fe20000010000 */
[--C-:B------:R-:W-:Y:S01]  /*22b0*/  FADD.FTZ R50, R42, -R49.reuse ;  /* 0x800000312a327221 */ /* 0x100fe20000010000 */
[C---:B------:R-:W-:Y:S01]  /*22c0*/  FMUL.FTZ R42, R49.reuse, R45 ;  /* 0x0000002d312a7220 */ /* 0x040fe20000410000 */
[C---:B------:R-:W-:Y:S01]  /*22d0*/  FMUL.FTZ R55, R49.reuse, R49 ;  /* 0x0000003131377220 */ /* 0x040fe20000410000 */
[----:B------:R-:W-:Y:S01]  /*22e0*/  FADD.FTZ R49, R49, R49 ;  /* 0x0000003131317221 */ /* 0x000fe20000010000 */
[CC--:B------:R-:W-:Y:S01]  /*22f0*/  FMUL.FTZ R5, R43.reuse, R46.reuse ;  /* 0x0000002e2b057220 */ /* 0x0c0fe20000410000 */
[----:B------:R-:W-:Y:S01]  /*2300*/  FMUL.FTZ R6, R43, R43 ;  /* 0x0000002b2b067220 */ /* 0x000fe20000410000 */
[C---:B------:R-:W-:Y:S01]  /*2310*/  FMUL.FTZ R43, R47.reuse, R46 ;  /* 0x0000002e2f2b7220 */ /* 0x040fe20000410000 */
[C---:B------:R-:W-:Y:S01]  /*2320*/  FMUL.FTZ R46, R47.reuse, R48 ;  /* 0x000000302f2e7220 */ /* 0x040fe20000410000 */
[C---:B------:R-:W-:Y:S01]  /*2330*/  FMUL.FTZ R48, R50.reuse, R49 ;  /* 0x0000003132307220 */ /* 0x040fe20000410000 */
[C---:B------:R-:W-:Y:S01]  /*2340*/  FMUL.FTZ R45, R50.reuse, R45 ;  /* 0x0000002d322d7220 */ /* 0x040fe20000410000 */
[----:B------:R-:W-:Y:S01]  /*2350*/  FMUL.FTZ R47, R47, R47 ;  /* 0x0000002f2f2f7220 */ /* 0x000fe20000410000 */
[----:B------:R-:W-:-:S07]  /*2360*/  FMUL.FTZ R49, R50, R50 ;  /* 0x0000003232317220 */ /* 0x000fce0000410000 */
.L_x_5111:
        /* <DEDUP_REMOVED lines=57> */
.L_x_5110:
[----:B------:R-:W-:Y:S01]  /*2700*/  FADD.FTZ R3, R3, -1 ;  /* 0xbf80000003037421 */ /* 0x000fe20000010000 */
[----:B------:R-:W-:Y:S01]  /*2710*/  FCHK P2, R0, R44 ;  /* 0x0000002c00007302 */ /* 0x000fe20000040000 */
[----:B------:R-:W-:Y:S02]  /*2720*/  BSSY.RECONVERGENT B3, `(.L_x_5112) ;  /* 0x0000034000037945 */ /* 0x000fe40003800200 */
[----:B------:R-:W-:-:S04]  /*2730*/  FADD.FTZ R4, R4, R3 ;  /* 0x0000000304047221 */ /* 0x000fc80000010000 */
[----:B------:R-:W-:-:S04]  /*2740*/  FADD.FTZ R5, R5, R4 ;  /* 0x0000000405057221 */ /* 0x000fc80000010000 */
[----:B------:R-:W-:Y:S01]  /*2750*/  FADD.FTZ R5, R42, R5 ;  /* 0x000000052a057221 */ /* 0x000fe20000010000 */
[----:B------:R-:W-:-:S03]  /*2760*/  HFMA2 R42, -RZ, RZ, 1.3056640625, -1.8671875 ;  /* 0x3d39bf78ff2a7431 */ /* 0x000fc600000001ff */
        /* <DEDUP_REMOVED lines=36> */
[C---:B------:R-:W-:Y:S01]  /*29b0*/  @P1 FFMA.FTZ R3, R49.reuse, R6, +INF ;  /* 0x7f80000031031423 */ /* 0x040fe20000010006 */
[----:B------:R-:W-:Y:S02]  /*29c0*/  @P0 FSETP.NEU.FTZ.AND P1, PT, R49, RZ, PT ;  /* 0x000000ff3100020b */ /* 0x000fe40003f3d000 */
[----:B------:R-:W-:Y:S02]  /*29d0*/  FFMA R6, -R44, R4, R0 ;  /* 0x000000042c067223 */ /* 0x000fe40000000100 */
[----:B------:R-:W-:Y:S02]  /*29e0*/  @P0 FSEL R3, R3, -RZ, P1 ;  /* 0x800000ff03030208 */ /* 0x000fe40000800000 */
[----:B------:R-:W-:-:S03]  /*29f0*/  FFMA R4, R5, R6, R4 ;  /* 0x0000000605047223 */ /* 0x000fc60000000004 */
[----:B------:R-:W-:Y:S01]  /*2a00*/  FMUL.FTZ R42, R3, 0.5 ;  /* 0x3f000000032a7820 */ /* 0x000fe20000410000 */
[----:B------:R-:W-:Y:S06]  /*2a10*/  @!P2 BRA `(.L_x_5113) ;  /* 0x000000000010a947 */ /* 0x000fec0003800000 */
[----:B------:R-:W-:Y:S02]  /*2a20*/  MOV R4, R44 ;  /* 0x0000002c00047202 */ /* 0x000fe40000000f00 */
[----:B------:R-:W-:-:S07]  /*2a30*/  MOV R3, 0x2a50 ;  /* 0x00002a5000037802 */ /* 0x000fce0000000f00 */
[----:B-----5:R-:W-:Y:S05]  /*2a40*/  CALL.REL.NOINC `($__internal_146_$__cuda_sm3x_div_rn_ftz_f32_slowpath) ;  /* 0x0000013000307944 */ /* 0x020fea0003c00000 */
[----:B------:R-:W-:-:S07]  /*2a50*/  MOV R4, R0 ;  /* 0x0000000000047202 */ /* 0x000fce0000000f00 */
.L_x_5113:
[----:B------:R-:W-:Y:S05]  /*2a60*/  BSYNC.RECONVERGENT B3 ;  /* 0x0000000000037941 */ /* 0x000fea0003800200 */
.L_x_5112:
        /* <DEDUP_REMOVED lines=27> */
[----:B------:R-:W-:-:S07]  /*2c20*/  FSEL R30, R3, R0, P0 ;  /* 0x00000000031e7208 */ /* 0x000fce0000000000 */
.L_x_5091:
[----:B------:R-:W-:Y:S05]  /*2c30*/  BSYNC.RECONVERGENT B2 ;  /* 0x0000000000027941 */ /* 0x000fea0003800200 */
.L_x_5087:
[----:B------:R-:W-:Y:S01]  /*2c40*/  FMUL.FTZ R0, R40, R30 ;  /* 0x0000001e28007220 */ /* 0x000fe20000410000 */
[----:B------:R-:W-:Y:S03]  /*2c50*/  BSSY.RECONVERGENT B0, `(.L_x_5114) ;  /* 0x0000039000007945 */ /* 0x000fe60003800200 */
[C---:B------:R-:W-:Y:S01]  /*2c60*/  FFMA.FTZ R31, R41.reuse, R42, R0 ;  /* 0x0000002a291f7223 */ /* 0x040fe20000010000 */
[----:B------:R-:W-:-:S04]  /*2c70*/  FMUL.FTZ R41, R41, R30 ;  /* 0x0000001e29297220 */ /* 0x000fc80000410000 */
[----:B------:R-:W-:Y:S01]  /*2c80*/  LOP3.LUT P0, R3, R31, 0x7fffffff, RZ, 0xc0, !PT ;  /* 0x7fffffff1f037812 */ /* 0x000fe2000780c0ff */
[----:B------:R-:W-:-:S12]  /*2c90*/  FFMA.FTZ R41, R40, R42, -R41 ;  /* 0x0000002a28297223 */ /* 0x000fd80000010829 */
        /* <DEDUP_REMOVED lines=18> */
.L_x_5116:
[----:B-1----:R-:W-:-:S05]  /*2dc0*/  VIADD R0, R41, 0xbd4e8de8 ;  /* 0xbd4e8de829007836 */ /* 0x002fca0000000000 */
        /* <DEDUP_REMOVED lines=10> */
[----:B------:R-:W-:Y:S02]  /*2e70*/  LOP3.LUT R4, R3, 0xffff, RZ, 0xc0, !PT ;  /* 0x0000ffff03047812 */ /* 0x000fe400078ec0ff */
        /* <DEDUP_REMOVED lines=10> */
[C---:B---3--:R-:W-:Y:S01]  /*2f20*/  FMUL.FTZ R30, R4.reuse, R5 ;  /* 0x00000005041e7220 */ /* 0x048fe20000410000 */
[----:B------:R-:W-:-:S03]  /*2f30*/  FMUL.FTZ R4, R4, R31 ;  /* 0x0000001f04047220 */ /* 0x000fc60000410000 */
[C---:B------:R-:W-:Y:S01]  /*2f40*/  FMUL.FTZ R30, R3.reuse, R30 ;  /* 0x0000001e031e7220 */ /* 0x040fe20000410000 */
[----:B------:R-:W-:Y:S01]  /*2f50*/  FMUL.FTZ R31, R3, R4 ;  /* 0x00000004031f7220 */ /* 0x000fe20000410000 */
[----:B------:R-:W-:Y:S06]  /*2f60*/  BRA `(.L_x_5115) ;  /* 0x00000000001c7947 */ /* 0x000fec0003800000 */
.L_x_5117:
[----:B--2---:R-:W-:Y:S01]  /*2f70*/  FMUL.RZ R0, R31, 0.15915493667125701904 ;  /* 0x3e22f9831f007820 */ /* 0x004fe2000040c000 */
[----:B------:R-:W-:-:S03]  /*2f80*/  FMUL.FTZ R41, R41, 1.4426950216293334961 ;  /* 0x3fb8aa3b29297820 */ /* 0x000fc60000410000 */
[----:B---3--:R-:W0:Y:S08]  /*2f90*/  MUFU.COS R30, R0 ;  /* 0x00000000001e7308 */ /* 0x008e300000000000 */
[----:B------:R-:W1:Y:S08]  /*2fa0*/  MUFU.SIN R4, R0 ;  /* 0x0000000000047308 */ /* 0x000e700000000400 */
[----:B------:R-:W0:Y:S02]  /*2fb0*/  MUFU.EX2 R41, R41 ;  /* 0x0000002900297308 */ /* 0x000e240000000800 */
[C---:B0-----:R-:W-:Y:S01]  /*2fc0*/  FMUL.FTZ R30, R41.reuse, R30 ;  /* 0x0000001e291e7220 */ /* 0x041fe20000410000 */
[----:B-1----:R-:W-:-:S07]  /*2fd0*/  FMUL.FTZ R31, R41, R4 ;  /* 0x00000004291f7220 */ /* 0x002fce0000410000 */
.L_x_5115:
[----:B------:R-:W-:Y:S05]  /*2fe0*/  BSYNC.RECONVERGENT B0 ;  /* 0x0000000000007941 */ /* 0x000fea0003800200 */
.L_x_5114:
        /* <DEDUP_REMOVED lines=71> */
[----:B0-23--:R-:W-:Y:S05]  /*3460*/  CALL.REL.NOINC `($__internal_146_$__cuda_sm3x_div_rn_ftz_f32_slowpath) ;  /* 0x0000012400a87944 */ /* 0x00dfea0003c00000 */
[----:B------:R-:W-:-:S07]  /*3470*/  MOV R3, R0 ;  /* 0x0000000000037202 */ /* 0x000fce0000000f00 */
.L_x_5125:
[----:B------:R-:W-:Y:S05]  /*3480*/  BSYNC.RECONVERGENT B3 ;  /* 0x0000000000037941 */ /* 0x000fea0003800200 */
.L_x_5124:
[----:B------:R-:W-:Y:S02]  /*3490*/  HFMA2 R5, -RZ, RZ, 0.89990234375, 10328 ;  /* 0x3b33710bff057431 */ /* 0x000fe400000001ff */
[----:B------:R-:W-:Y:S01]  /*34a0*/  FMUL.FTZ R0, R3, R3 ;  /* 0x0000000303007220 */ /* 0x000fe20000410000 */
[C---:B------:R-:W-:Y:S02]  /*34b0*/  ISETP.GE.AND P0, PT, R26.reuse, RZ, PT ;  /* 0x000000ff1a00720c */ /* 0x040fe40003f06270 */
[----:B------:R-:W-:Y:S01]  /*34c0*/  FSETP.NEU.FTZ.AND P3, PT, |R26|, |R27|, PT ;  /* 0x4000001b1a00720b */ /* 0x000fe20003f7d200 */
[----:B------:R-:W-:Y:S01]  /*34d0*/  FFMA.FTZ R5, R0, R5, -0.015681877732276916504 ;  /* 0xbc80774800057423 */ /* 0x000fe20000010005 */
[----:B------:R-:W-:Y:S01]  /*34e0*/  FSETP.NEU.FTZ.AND P1, PT, R23, RZ, PT ;  /* 0x000000ff1700720b */ /* 0x000fe20003f3d000 */
[----:B------:R-:W-:Y:S02]  /*34f0*/  FADD.FTZ R26, |R26|, |R27| ;  /* 0x4000001b1a1a7221 */ /* 0x000fe40000010200 */
        /* <DEDUP_REMOVED lines=21> */
.L_x_5123:
        /* <DEDUP_REMOVED lines=17> */
[----:B0-23--:R-:W-:Y:S05]  /*3760*/  CALL.REL.NOINC `($__internal_146_$__cuda_sm3x_div_rn_ftz_f32_slowpath) ;  /* 0x0000012000e87944 */ /* 0x00dfea0003c00000 */
[----:B------:R-:W-:-:S07]  /*3770*/  MOV R3, R0 ;  /* 0x0000000000037202 */ /* 0x000fce0000000f00 */
.L_x_5129:
[----:B------:R-:W-:Y:S05]  /*3780*/  BSYNC.RECONVERGENT B3 ;  /* 0x0000000000037941 */ /* 0x000fea0003800200 */
.L_x_5128:
        /* <DEDUP_REMOVED lines=28> */
.L_x_5127:
[----:B------:R-:W-:Y:S01]  /*3950*/  LOP3.LUT R4, R23, 0xffff0000, RZ, 0xc0, !PT ;  /* 0xffff000017047812 */ /* 0x000fe200078ec0ff */
[----:B------:R-:W-:Y:S01]  /*3960*/  BSSY.RECONVERGENT B0, `(.L_x_5130) ;  /* 0x0000056000007945 */ /* 0x000fe20003800200 */
[----:B------:R-:W-:-:S03]  /*3970*/  LOP3.LUT R41, R0, 0xffff0000, RZ, 0xc0, !PT ;  /* 0xffff000000297812 */ /* 0x000fc600078ec0ff */
[--C-:B------:R-:W-:Y:S01]  /*3980*/  FADD.FTZ R5, R23, -R4.reuse ;  /* 0x8000000417057221 */ /* 0x100fe20000010000 */
[----:B------:R-:W-:Y:S01]  /*3990*/  FADD.FTZ R44, R4, R4 ;  /* 0x00000004042c7221 */ /* 0x000fe20000010000 */
[--C-:B------:R-:W-:Y:S01]  /*39a0*/  FADD.FTZ R6, R0, -R41.reuse ;  /* 0x8000002900067221 */ /* 0x100fe20000010000 */
[----:B------:R-:W-:Y:S01]  /*39b0*/  FADD.FTZ R46, R41, R41 ;  /* 0x00000029292e7221 */ /* 0x000fe20000010000 */
[----:B------:R-:W-:Y:S01]  /*39c0*/  FMUL.FTZ R3, R4, R4 ;  /* 0x0000000404037220 */ /* 0x000fe20000410000 */
[----:B------:R-:W-:Y:S01]  /*39d0*/  LOP3.LUT R42, R5, 0xffff0000, RZ, 0xc0, !PT ;  /* 0xffff0000052a7812 */ /* 0x000fe200078ec0ff */
[----:B------:R-:W-:Y:S01]  /*39e0*/  FMUL.FTZ R4, R41, R41 ;  /* 0x0000002929047220 */ /* 0x000fe20000410000 */
[----:B------:R-:W-:-:S03]  /*39f0*/  LOP3.LUT R43, R6, 0xffff0000, RZ, 0xc0, !PT ;  /* 0xffff0000062b7812 */ /* 0x000fc600078ec0ff */
[--C-:B------:R-:W-:Y:S01]  /*3a00*/  FADD.FTZ R45, R5, -R42.reuse ;  /* 0x8000002a052d7221 */ /* 0x100fe20000010000 */
[----:B------:R-:W-:Y:S01]  /*3a10*/  FADD.FTZ R48, R42, R42 ;  /* 0x0000002a2a307221 */ /* 0x000fe20000010000 */
[--C-:B------:R-:W-:Y:S01]  /*3a20*/  FADD.FTZ R47, R6, -R43.reuse ;  /* 0x8000002b062f7221 */ /* 0x100fe20000010000 */
[C---:B------:R-:W-:Y:S01]  /*3a30*/  FADD.FTZ R50, R43.reuse, R43 ;  /* 0x0000002b2b327221 */ /* 0x040fe20000010000 */
[C---:B------:R-:W-:Y:S01]  /*3a40*/  FMUL.FTZ R5, R42.reuse, R44 ;  /* 0x0000002c2a057220 */ /* 0x040fe20000410000 */
[----:B------:R-:W-:Y:S01]  /*3a50*/  FMUL.FTZ R6, R42, R42 ;  /* 0x0000002a2a067220 */ /* 0x000fe20000410000 */
[C---:B------:R-:W-:Y:S01]  /*3a60*/  FMUL.FTZ R56, R43.reuse, R46 ;  /* 0x0000002e2b387220 */ /* 0x040fe20000410000 */
[----:B------:R-:W-:Y:S01]  /*3a70*/  FMUL.FTZ R41, R43, R43 ;  /* 0x0000002b2b297220 */ /* 0x000fe20000410000 */
[----:B------:R-:W-:Y:S01]  /*3a80*/  FMUL.FTZ R42, R45, R44 ;  /* 0x0000002c2d2a7220 */ /* 0x000fe20000410000 */
[----:B------:R-:W-:Y:S01]  /*3a90*/  FMUL.FTZ R43, R47, R46 ;  /* 0x0000002e2f2b7220 */ /* 0x000fe20000410000 */
[----:B------:R-:W-:Y:S01]  /*3aa0*/  FMUL.FTZ R44, R45, R48 ;  /* 0x000000302d2c7220 */ /* 0x000fe20000410000 */
[----:B------:R-:W-:Y:S01]  /*3ab0*/  FMUL.FTZ R46, R47, R50 ;  /* 0x000000322f2e7220 */ /* 0x000fe20000410000 */
[----:B------:R-:W-:Y:S01]  /*3ac0*/  FMUL.FTZ R45, R45, R45 ;  /* 0x0000002d2d2d7220 */ /* 0x000fe20000410000 */
[----:B------:R-:W-:-:S07]  /*3ad0*/  FMUL.FTZ R47, R47, R47 ;  /* 0x0000002f2f2f7220 */ /* 0x000fce0000410000 */
.L_x_5131:
        /* <DEDUP_REMOVED lines=46> */
[----:B------:R-:W-:Y:S02]  /*3dc0*/  ISETP.NE.AND P2, PT, R56, RZ, PT ;  /* 0x000000ff3800720c */ /* 0x000fe40003f45270 */
[----:B------:R-:W-:-:S02]  /*3dd0*/  FSEL R56, R48, R6, P1 ;  /* 0x0000000630387208 */ /* 0x000fc40000800000 */
        /* <DEDUP_REMOVED lines=15> */
.L_x_5130:
[----:B------:R-:W-:Y:S01]  /*3ed0*/  FADD.FTZ R3, R3, -1 ;  /* 0xbf80000003037421 */ /* 0x000fe20000010000 */
[----:B------:R-:W-:Y:S01]  /*3ee0*/  FCHK P3, R0, R23 ;  /* 0x0000001700007302 */ /* 0x000fe20000060000 */
[----:B------:R-:W-:Y:S01]  /*3ef0*/  BSSY.RECONVERGENT B3, `(.L_x_5132) ;  /* 0x0000035000037945 */ /* 0x000fe20003800200 */
[----:B------:R-:W-:Y:S01]  /*3f00*/  FSETP.GEU.FTZ.AND P2, PT, |R26|, |R27|, PT ;  /* 0x4000001b1a00720b */ /* 0x000fe20003f5e200 */
[----:B------:R-:W-:-:S04]  /*3f10*/  FADD.FTZ R4, R4, R3 ;  /* 0x0000000304047221 */ /* 0x000fc80000010000 */
[----:B------:R-:W-:-:S04]  /*3f20*/  FADD.FTZ R5, R5, R4 ;  /* 0x0000000405057221 */ /* 0x000fc80000010000 */
[----:B------:R-:W-:-:S04]  /*3f30*/  FADD.FTZ R5, R56, R5 ;  /* 0x0000000538057221 */ /* 0x000fc80000010000 */
[----:B------:R-:W-:-:S04]  /*3f40*/  FADD.FTZ R6, R6, R5 ;  /* 0x0000000506067221 */ /* 0x000fc80000010000 */
[----:B------:R-:W-:Y:S01]  /*3f50*/  FADD.FTZ R41, R41, R6 ;  /* 0x0000000629297221 */ /* 0x000fe20000010000 */
[----:B------:R-:W-:-:S03]  /*3f60*/  MOV R6, 0x3e800000 ;  /* 0x3e80000000067802 */ /* 0x000fc60000000f00 */
[----:B------:R-:W-:-:S04]  /*3f70*/  FADD.FTZ R42, R42, R41 ;  /* 0x000000292a2a7221 */ /* 0x000fc80000010000 */
[----:B------:R-:W-:Y:S01]  /*3f80*/  FADD.FTZ R43, R43, R42 ;  /* 0x0000002a2b2b7221 */ /* 0x000fe20000010000 */
[----:B------:R-:W-:-:S03]  /*3f90*/  HFMA2 R42, -RZ, RZ, 1.3056640625, -1.8671875 ;  /* 0x3d39bf78ff2a7431 */ /* 0x000fc600000001ff */
        /* <DEDUP_REMOVED lines=12> */
[----:B------:R-:W-:-:S04]  /*4060*/  FFMA.FTZ R6, R5, R6, -1 ;  /* 0xbf80000005067423 */ /* 0x000fc80000010006 */
        /* <DEDUP_REMOVED lines=27> */
[----:B0-23--:R-:W-:Y:S05]  /*4220*/  CALL.REL.NOINC `($__internal_146_$__cuda_sm3x_div_rn_ftz_f32_slowpath) ;  /* 0x0000011800387944 */ /* 0x00dfea0003c00000 */
[----:B------:R-:W-:-:S07]  /*4230*/  IMAD.MOV.U32 R4, RZ, RZ, R0 ;  /* 0x000000ffff047224 */ /* 0x000fce00078e0000 */
.L_x_5133:
[----:B------:R-:W-:Y:S05]  /*4240*/  BSYNC.RECONVERGENT B3 ;  /* 0x0000000000037941 */ /* 0x000fea0003800200 */
.L_x_5132:
[----:B------:R-:W-:Y:S02]  /*4250*/  HFMA2 R3, -RZ, RZ, 0.89990234375, 10328 ;  /* 0x3b33710bff037431 */ /* 0x000fe400000001ff */
[----:B------:R-:W-:Y:S01]  /*4260*/  FMUL.FTZ R0, R4, R4 ;  /* 0x0000000404007220 */ /* 0x000fe20000410000 */
[----:B------:R-:W-:Y:S02]  /*4270*/  MOV R6, 0x3f6ee581 ;  /* 0x3f6ee58100067802 */ /* 0x000fe40000000f00 */
        /* <DEDUP_REMOVED lines=25> */
.L_x_5122:
        /* <DEDUP_REMOVED lines=27> */
[----:B0-23--:R-:W-:Y:S05]  /*45c0*/  CALL.REL.NOINC `($__internal_146_$__cuda_sm3x_div_rn_ftz_f32_slowpath) ;  /* 0x0000011400507944 */ /* 0x00dfea0003c00000 */
[----:B------:R-:W-:-:S07]  /*45d0*/  MOV R3, R0 ;  /* 0x0000000000037202 */ /* 0x000fce0000000f00 */
.L_x_5135:
[----:B------:R-:W-:Y:S05]  /*45e0*/  BSYNC.RECONVERGENT B3 ;  /* 0x0000000000037941 */ /* 0x000fea0003800200 */
.L_x_5134:
        /* <DEDUP_REMOVED lines=28> */
.L_x_5121:
        /* <DEDUP_REMOVED lines=43> */
[----:B0-23--:R-:W-:Y:S05]  /*4a60*/  CALL.REL.NOINC `($__internal_146_$__cuda_sm3x_div_rn_ftz_f32_slowpath) ;  /* 0x0000011000287944 */ /* 0x00dfea0003c00000 */
[----:B------:R-:W-:-:S07]  /*4a70*/  MOV R5, R0 ;  /* 0x0000000000057202 */ /* 0x000fce0000000f00 */
.L_x_5138:
[----:B------:R-:W-:Y:S05]  /*4a80*/  BSYNC.RECONVERGENT B3 ;  /* 0x0000000000037941 */ /* 0x000fea0003800200 */
.L_x_5137:
        /* <DEDUP_REMOVED lines=26> */
.L_x_5136:
        /* <DEDUP_REMOVED lines=13> */
[----:B0-23--:R-:W-:Y:S05]  /*4d00*/  CALL.REL.NOINC `($__internal_146_$__cuda_sm3x_div_rn_ftz_f32_slowpath) ;  /* 0x0000010c00807944 */ /* 0x00dfea0003c00000 */
[----:B------:R-:W-:-:S07]  /*4d10*/  MOV R3, R0 ;  /* 0x0000000000037202 */ /* 0x000fce0000000f00 */
.L_x_5140:
[----:B------:R-:W-:Y:S05]  /*4d20*/  BSYNC.RECONVERGENT B3 ;  /* 0x0000000000037941 */ /* 0x000fea0003800200 */
.L_x_5139:
[----:B------:R-:W-:Y:S02]  /*4d30*/  IMAD.MOV.U32 R5, RZ, RZ, 0x3b33710b ;  /* 0x3b33710bff057424 */ /* 0x000fe400078e00ff */
        /* <DEDUP_REMOVED lines=25> */
.L_x_5120:
        /* <DEDUP_REMOVED lines=21> */
[----:B------:R-:W-:Y:S01]  /*5020*/  FFMA R3, R4, R3, R4 ;  /* 0x0000000304037223 */ /* 0x000fe20000000004 */
[----:B------:R-:W-:-:S03]  /*5030*/  HFMA2 R4, -RZ, RZ, 1.875, 0 ;  /* 0x3f800000ff047431 */ /* 0x000fc600000001ff */
        /* <DEDUP_REMOVED lines=9> */
[----:B0-23--:R-:W-:Y:S05]  /*50d0*/  CALL.REL.NOINC `($__internal_146_$__cuda_sm3x_div_rn_ftz_f32_slowpath) ;  /* 0x00000108008c7944 */ /* 0x00dfea0003c00000 */
[----:B------:R-:W-:-:S07]  /*50e0*/  MOV R3, R0 ;  /* 0x0000000000037202 */ /* 0x000fce0000000f00 */
.L_x_5142:
[----:B------:R-:W-:Y:S05]  /*50f0*/  BSYNC.RECONVERGENT B3 ;  /* 0x0000000000037941 */ /* 0x000fea0003800200 */
.L_x_5141:
        /* <DEDUP_REMOVED lines=28> */
.L_x_5119:
        /* <DEDUP_REMOVED lines=17> */
[----:B------:R-:W-:Y:S01]  /*53d0*/  FCHK P0, R0, R23 ;  /* 0x0000001700007302 */ /* 0x000fe20000000000 */
[----:B----4-:R-:W-:-:S04]  /*53e0*/  FFMA R5, -R23, R6, 1 ;  /* 0x3f80000017057423 */ /* 0x010fc80000000106 */
        /* <DEDUP_REMOVED lines=9> */
[----:B0-23--:R-:W-:Y:S05]  /*5480*/  CALL.REL.NOINC `($__internal_146_$__cuda_sm3x_div_rn_ftz_f32_slowpath) ;  /* 0x0000010400a07944 */ /* 0x00dfea0003c00000 */
[----:B------:R-:W-:-:S07]  /*5490*/  MOV R4, R0 ;  /* 0x0000000000047202 */ /* 0x000fce0000000f00 */
.L_x_5144:
[----:B------:R-:W-:Y:S05]  /*54a0*/  BSYNC.RECONVERGENT B3 ;  /* 0x0000000000037941 */ /* 0x000fea0003800200 */
.L_x_5143:
        /* <DEDUP_REMOVED lines=27> */
.L_x_5126:
[----:B------:R-:W-:Y:S05]  /*5660*/  BSYNC.RECONVERGENT B2 ;  /* 0x0000000000027941 */ /* 0x000fea0003800200 */
.L_x_5118:
        /* <DEDUP_REMOVED lines=45> */
.L_x_5148:
        /* <DEDUP_REMOVED lines=8> */
.L_x_5147:
[----:B------:R-:W-:-:S04]  /*59c0*/  FMUL.RZ R0, R23, 0.15915493667125701904 ;  /* 0x3e22f98317007820 */ /* 0x000fc8000040c000 */
[----:B------:R1:W4:Y:S08]  /*59d0*/  MUFU.COS R22, R0 ;  /* 0x0000000000167308 */ /* 0x0003300000000000 */
[----:B------:R1:W0:Y:S01]  /*59e0*/  MUFU.SIN R23, R0 ;  /* 0x0000000000177308 */ /* 0x0002220000000400 */
[----:B------:R-:W-:Y:S05]  /*59f0*/  BRA `(.L_x_5149) ;  /* 0x0000000000087947 */ /* 0x000fea0003800000 */
.L_x_5146:
[----:B------:R-:W-:-:S06]  /*5a00*/  FMUL.FTZ R22, R27, 1.4426950216293334961 ;  /* 0x3fb8aa3b1b167820 */ /* 0x000fcc0000410000 */
[----:B------:R-:W1:Y:S02]  /*5a10*/  MUFU.EX2 R22, R22 ;  /* 0x0000001600167308 */ /* 0x000e640000000800 */
.L_x_5149:
[----:B------:R-:W-:Y:S05]  /*5a20*/  BSYNC.RECONVERGENT B0 ;  /* 0x0000000000007941 */ /* 0x000fea0003800200 */
.L_x_5145:
        /* <DEDUP_REMOVED lines=71> */
[----:B0-234-:R-:W-:Y:S05]  /*5ea0*/  CALL.REL.NOINC `($__internal_146_$__cuda_sm3x_div_rn_ftz_f32_slowpath) ;  /* 0x000000fc00187944 */ /* 0x01dfea0003c00000 */
[----:B------:R-:W-:-:S07]  /*5eb0*/  IMAD.MOV.U32 R3, RZ, RZ, R0 ;  /* 0x000000ffff037224 */ /* 0x000fce00078e0000 */
.L_x_5157:
[----:B------:R-:W-:Y:S05]  /*5ec0*/  BSYNC.RECONVERGENT B3 ;  /* 0x0000000000037941 */ /* 0x000fea0003800200 */
.L_x_5156:
        /* <DEDUP_REMOVED lines=28> */
.L_x_5155:
        /* <DEDUP_REMOVED lines=17> */
[----:B--234-:R-:W-:Y:S05]  /*61a0*/  CALL.REL.NOINC `($__internal_146_$__cuda_sm3x_div_rn_ftz_f32_slowpath) ;  /* 0x000000f800587944 */ /* 0x01cfea0003c00000 */
[----:B------:R-:W-:-:S07]  /*61b0*/  MOV R3, R0 ;  /* 0x0000000000037202 */ /* 0x000fce0000000f00 */
.L_x_5161:
[----:B------:R-:W-:Y:S05]  /*61c0*/  BSYNC.RECONVERGENT B3 ;  /* 0x0000000000037941 */ /* 0x000fea0003800200 */
.L_x_5160:
        /* <DEDUP_REMOVED lines=28> */
.L_x_5159:
        /* <DEDUP_REMOVED lines=25> */
.L_x_5163:
[CC--:B------:R-:W-:Y:S02]  /*6520*/  FSETP.GEU.FTZ.AND P2, PT, R3.reuse, R56.reuse, PT ;  /* 0x000000380300720b */ /* 0x0c0fe40003f5e000 */
        /* <DEDUP_REMOVED lines=39> */
[----:B------:R-:W-:Y:S02]  /*67a0*/  P2R R59, PR, RZ, 0x40 ;  /* 0x00000040ff3b7803 */ /* 0x000fe40000000000 */
[----:B------:R-:W-:-:S02]  /*67b0*/  FSETP.GEU.FTZ.AND P6, PT, R47, R6, PT ;  /* 0x000000062f00720b */ /* 0x000fc40003fde000 */
[----:B------:R-:W-:Y:S02]  /*67c0*/  ISETP.NE.AND P2, PT, R56, RZ, PT ;  /* 0x000000ff3800720c */ /* 0x000fe40003f45270 */
[----:B------:R-:W-:-:S03]  /*67d0*/  ISETP.NE.AND P3, PT, R60, RZ, PT ;  /* 0x000000ff3c00720c */ /* 0x000fc60003f65270 */
[----:B------:R-:W-:Y:S02]  /*67e0*/  @P0 LOP3.LUT R2, R2, 0x8, RZ, 0xfc, !PT ;  /* 0x0000000802020812 */ /* 0x000fe400078efcff */
[----:B------:R-:W-:Y:S02]  /*67f0*/  ISETP.NE.AND P0, PT, R57, RZ, PT ;  /* 0x000000ff3900720c */ /* 0x000fe40003f05270 */
[----:B------:R-:W-:Y:S02]  /*6800*/  P2R R57, PR, RZ, 0x20 ;  /* 0x00000020ff397803 */ /* 0x000fe40000000000 */
[----:B------:R-:W-:-:S04]  /*6810*/  FSETP.GEU.FTZ.AND P5, PT, R46, R4, PT ;  /* 0x000000042e00720b */ /* 0x000fc80003fbe000 */
        /* <DEDUP_REMOVED lines=17> */
.L_x_5162:
        /* <DEDUP_REMOVED lines=53> */
[----:B0-234-:R-:W-:Y:S05]  /*6c80*/  CALL.REL.NOINC `($__internal_146_$__cuda_sm3x_div_rn_ftz_f32_slowpath) ;  /* 0x000000ec00a07944 */ /* 0x01dfea0003c00000 */
[----:B------:R-:W-:-:S07]  /*6c90*/  MOV R4, R0 ;  /* 0x0000000000047202 */ /* 0x000fce0000000f00 */
.L_x_5165:
[----:B------:R-:W-:Y:S05]  /*6ca0*/  BSYNC.RECONVERGENT B3 ;  /* 0x0000000000037941 */ /* 0x000fea0003800200 */
.L_x_5164:
        /* <DEDUP_REMOVED lines=28> */
.L_x_5154:
        /* <DEDUP_REMOVED lines=27> */
[----:B0-234-:R-:W-:Y:S05]  /*7020*/  CALL.REL.NOINC `($__internal_146_$__cuda_sm3x_div_rn_ftz_f32_slowpath) ;  /* 0x000000e800b87944 */ /* 0x01dfea0003c00000 */
[----:B------:R-:W-:-:S07]  /*7030*/  MOV R3, R0 ;  /* 0x0000000000037202 */ /* 0x000fce0000000f00 */
.L_x_5167:
[----:B------:R-:W-:Y:S05]  /*7040*/  BSYNC.RECONVERGENT B3 ;  /* 0x0000000000037941 */ /* 0x000fea0003800200 */
.L_x_5166:
        /* <DEDUP_REMOVED lines=28> */
.L_x_5153:
        /* <DEDUP_REMOVED lines=15> */
[----:B------:R-:W-:Y:S01]  /*7300*/  HFMA2 R15, -RZ, RZ, 1.875, 0 ;  /* 0x3f800000ff0f7431 */ /* 0x000fe200000001ff */
[----:B------:R-:W-:Y:S02]  /*7310*/  @P1 FSETP.NEU.FTZ.AND P3, PT, R4, RZ, PT ;  /* 0x000000ff0400120b */ /* 0x000fe40003f7d000 */
[----:B------:R-:W-:-:S04]  /*7320*/  FADD.FTZ R5, R5, R6 ;  /* 0x0000000605057221 */ /* 0x000fc80000010000 */
[----:B------:R-:W-:Y:S01]  /*7330*/  FFMA.FTZ R6, R5, -R40, 0.10546888411045074463 ;  /* 0x3dd8001205067423 */ /* 0x000fe20000010828 */
[----:B------:R-:W-:-:S03]  /*7340*/  FFMA R40, R15, -1, R15 ;  /* 0xbf8000000f287823 */ /* 0x000fc6000000000f */
        /* <DEDUP_REMOVED lines=23> */
[----:B0-234-:R-:W-:Y:S05]  /*74c0*/  CALL.REL.NOINC `($__internal_146_$__cuda_sm3x_div_rn_ftz_f32_slowpath) ;  /* 0x000000e400907944 */ /* 0x01dfea0003c00000 */
[----:B------:R-:W-:-:S07]  /*74d0*/  MOV R3, R0 ;  /* 0x0000000000037202 */ /* 0x000fce0000000f00 */
.L_x_5170:
[----:B------:R-:W-:Y:S05]  /*74e0*/  BSYNC.RECONVERGENT B3 ;  /* 0x0000000000037941 */ /* 0x000fea0003800200 */
.L_x_5169:
        /* <DEDUP_REMOVED lines=26> */
.L_x_5168:
        /* <DEDUP_REMOVED lines=13> */
[----:B0-234-:R-:W-:Y:S05]  /*7760*/  CALL.REL.NOINC `($__internal_146_$__cuda_sm3x_div_rn_ftz_f32_slowpath) ;  /* 0x000000e000e87944 */ /* 0x01dfea0003c00000 */
[----:B------:R-:W-:-:S07]  /*7770*/  MOV R3, R0 ;  /* 0x0000000000037202 */ /* 0x000fce0000000f00 */
.L_x_5172:
[----:B------:R-:W-:Y:S05]  /*7780*/  BSYNC.RECONVERGENT B3 ;  /* 0x0000000000037941 */ /* 0x000fea0003800200 */
.L_x_5171:
        /* <DEDUP_REMOVED lines=26> */
.L_x_5152:
        /* <DEDUP_REMOVED lines=32> */
[----:B0-234-:R-:W-:Y:S05]  /*7b30*/  CALL.REL.NOINC `($__internal_146_$__cuda_sm3x_div_rn_ftz_f32_slowpath) ;  /* 0x000000dc00f47944 */ /* 0x01dfea0003c00000 */
[----:B------:R-:W-:-:S07]  /*7b40*/  MOV R3, R0 ;  /* 0x0000000000037202 */ /* 0x000fce0000000f00 */
.L_x_5174:
[----:B------:R-:W-:Y:S05]  /*7b50*/  BSYNC.RECONVERGENT B3 ;  /* 0x0000000000037941 */ /* 0x000fea0003800200 */
.L_x_5173:
        /* <DEDUP_REMOVED lines=28> */
.L_x_5151:
        /* <DEDUP_REMOVED lines=18> */
[----:B-----5:R-:W-:-:S04]  /*7e40*/  FFMA R5, -R15, R6, 1 ;  /* 0x3f8000000f057423 */ /* 0x020fc80000000106 */
        /* <DEDUP_REMOVED lines=9> */
[----:B0-234-:R-:W-:Y:S05]  /*7ee0*/  CALL.REL.NOINC `($__internal_146_$__cuda_sm3x_div_rn_ftz_f32_slowpath) ;  /* 0x000000dc00087944 */ /* 0x01dfea0003c00000 */
[----:B------:R-:W-:-:S07]  /*7ef0*/  MOV R4, R0 ;  /* 0x0000000000047202 */ /* 0x000fce0000000f00 */
.L_x_5176:
[----:B------:R-:W-:Y:S05]  /*7f00*/  BSYNC.RECONVERGENT B3 ;  /* 0x0000000000037941 */ /* 0x000fea0003800200 */
.L_x_5175:
        /* <DEDUP_REMOVED lines=27> */
.L_x_5158:
[----:B------:R-:W-:Y:S05]  /*80c0*/  BSYNC.RECONVERGENT B2 ;  /* 0x0000000000027941 */ /* 0x000fea0003800200 */
.L_x_5150:
        /* <DEDUP_REMOVED lines=45> */
.L_x_5180:
        /* <DEDUP_REMOVED lines=8> */
.L_x_5179:
[----:B------:R-:W-:-:S04]  /*8420*/  FMUL.RZ R0, R15, 0.15915493667125701904 ;  /* 0x3e22f9830f007820 */ /* 0x000fc8000040c000 */
[----:B------:R1:W0:Y:S08]  /*8430*/  MUFU.COS R14, R0 ;  /* 0x00000000000e7308 */ /* 0x0002300000000000 */
[----:B------:R1:W0:Y:S01]  /*8440*/  MUFU.SIN R15, R0 ;  /* 0x00000000000f7308 */ /* 0x0002220000000400 */
[----:B------:R-:W-:Y:S05]  /*8450*/  BRA `(.L_x_5181) ;  /* 0x0000000000087947 */ /* 0x000fea0003800000 */
.L_x_5178:
[----:B------:R-:W-:-:S06]  /*8460*/  FMUL.FTZ R14, R17, 1.4426950216293334961 ;  /* 0x3fb8aa3b110e7820 */ /* 0x000fcc0000410000 */
[----:B------:R-:W1:Y:S02]  /*8470*/  MUFU.EX2 R14, R14 ;  /* 0x0000000e000e7308 */ /* 0x000e640000000800 */
.L_x_5181:
[----:B------:R-:W-:Y:S05]  /*8480*/  BSYNC.RECONVERGENT B0 ;  /* 0x0000000000007941 */ /* 0x000fea0003800200 */
.L_x_5177:
        /* <DEDUP_REMOVED lines=72> */
[----:B------:R-:W-:-:S07]  /*8910*/  MOV R3, R0 ;  /* 0x0000000000037202 */ /* 0x000fce0000000f00 */
.L_x_5189:
[----:B------:R-:W-:Y:S05]  /*8920*/  BSYNC.RECONVERGENT B3 ;  /* 0x0000000000037941 */ /* 0x000fea0003800200 */
.L_x_5188:
        /* <DEDUP_REMOVED lines=28> */
.L_x_5187:
        /* <DEDUP_REMOVED lines=19> */
.L_x_5193:
[----:B------:R-:W-:Y:S05]  /*8c20*/  BSYNC.RECONVERGENT B3 ;  /* 0x0000000000037941 */ /* 0x000fea0003800200 */
.L_x_5192:
        /* <DEDUP_REMOVED lines=28> */
.L_x_5191:
        /* <DEDUP_REMOVED lines=17> */
[CC--:B------:R-:W-:Y:S01]  /*8f00*/  FMUL.FTZ R16, R41.reuse, R40.reuse ;  /* 0x0000002829107220 */ /* 0x0c0fe20000410000 */
[----:B------:R-:W-:Y:S01]  /*8f10*/  FMUL.FTZ R26, R41, R41 ;  /* 0x00000029291a7220 */ /* 0x000fe20000410000 */
[----:B------:R-:W-:Y:S01]  /*8f20*/  FMUL.FTZ R27, R42, R43 ;  /* 0x0000002b2a1b7220 */ /* 0x000fe20000410000 */
[----:B------:R-:W-:Y:S01]  /*8f30*/  FMUL.FTZ R40, R44, R40 ;  /* 0x000000282c287220 */ /* 0x000fe20000410000 */
[----:B------:R-:W-:Y:S01]  /*8f40*/  FMUL.FTZ R41, R42, R45 ;  /* 0x0000002d2a297220 */ /* 0x000fe20000410000 */
[----:B------:R-:W-:Y:S01]  /*8f50*/  FMUL.FTZ R43, R44, R47 ;  /* 0x0000002f2c2b7220 */ /* 0x000fe20000410000 */
[----:B------:R-:W-:Y:S01]  /*8f60*/  FMUL.FTZ R42, R42, R42 ;  /* 0x0000002a2a2a7220 */ /* 0x000fe20000410000 */
[----:B------:R-:W-:-:S07]  /*8f70*/  FMUL.FTZ R44, R44, R44 ;  /* 0x0000002c2c2c7220 */ /* 0x000fce0000410000 */
.L_x_5195:
[----:B------:R-:W-:Y:S02]  /*8f80*/  FSETP.GEU.FTZ.AND P0, PT, R3, R4, PT ;  /* 0x000000040300720b */ /* 0x000fe40003f1e000 */
[----:B------:R-:W-:Y:S02]  /*8f90*/  LOP3.LUT R2, R2, 0xfffffff7, RZ, 0xc0, !PT ;  /* 0xfffffff702027812 */ /* 0x000fe400078ec0ff */
[----:B------:R-:W-:-:S09]  /*8fa0*/  FSEL R45, R4, R3, P0 ;  /* 0x00000003042d7208 */ /* 0x000fd20000000000 */
[----:B------:R-:W-:Y:S02]  /*8fb0*/  @P0 LOP3.LUT R2, R2, 0x8, RZ, 0xfc, !PT ;  /* 0x0000000802020812 */ /* 0x000fe400078efcff */
[----:B------:R-:W-:-:S04]  /*8fc0*/  FSETP.GEU.FTZ.AND P0, PT, R45, R5, PT ;  /* 0x000000052d00720b */ /* 0x000fc80003f1e000 */
[----:B------:R-:W-:-:S04]  /*8fd0*/  FSEL R46, R5, R45, P0 ;  /* 0x0000002d052e7208 */ /* 0x000fc80000000000 */
        /* <DEDUP_REMOVED lines=35> */
[----:B------:R-:W-:Y:S02]  /*9210*/  FSEL R3, R3, R4, P3 ;  /* 0x0000000403037208 */ /* 0x000fe40001800000 */
[----:B------:R-:W-:Y:S02]  /*9220*/  FSEL R4, R45, R5, P5 ;  /* 0x000000052d047208 */ /* 0x000fe40002800000 */
[----:B------:R-:W-:Y:S02]  /*9230*/  ISETP.NE.AND P3, PT, R59, RZ, PT ;  /* 0x000000ff3b00720c */ /* 0x000fe40003f65270 */
[----:B------:R-:W-:Y:S02]  /*9240*/  @P0 LOP3.LUT R2, R2, 0x8, RZ, 0xfc, !PT ;  /* 0x0000000802020812 */ /* 0x000fe400078efcff */
[----:B------:R-:W-:Y:S02]  /*9250*/  ISETP.NE.AND P0, PT, R56, RZ, PT ;  /* 0x000000ff3800720c */ /* 0x000fe40003f05270 */
[----:B------:R-:W-:-:S02]  /*9260*/  P2R R56, PR, RZ, 0x40 ;  /* 0x00000040ff387803 */ /* 0x000fc40000000000 */
[-C--:B------:R-:W-:Y:S02]  /*9270*/  FSETP.GEU.FTZ.AND P6, PT, R46, R16.reuse, PT ;  /* 0x000000102e00720b */ /* 0x080fe40003fde000 */
[----:B------:R-:W-:Y:S02]  /*9280*/  ISETP.NE.AND P4, PT, R58, RZ, PT ;  /* 0x000000ff3a00720c */ /* 0x000fe40003f85270 */
[----:B------:R-:W-:Y:S02]  /*9290*/  FSEL R5, R46, R16, P6 ;  /* 0x000000102e057208 */ /* 0x000fe40003000000 */
[----:B------:R-:W-:Y:S02]  /*92a0*/  FSEL R16, R47, R6, P1 ;  /* 0x000000062f107208 */ /* 0x000fe40000800000 */
[----:B------:R-:W-:Y:S02]  /*92b0*/  FSEL R6, R48, R26, P0 ;  /* 0x0000001a30067208 */ /* 0x000fe40000000000 */
[----:B------:R-:W-:-:S02]  /*92c0*/  LOP3.LUT P0, RZ, R2, 0x8, RZ, 0xc0, !PT ;  /* 0x0000000802ff7812 */ /* 0x000fc4000780c0ff */
[----:B------:R-:W-:Y:S02]  /*92d0*/  ISETP.NE.AND P1, PT, R57, RZ, PT ;  /* 0x000000ff3900720c */ /* 0x000fe40003f25270 */
[----:B------:R-:W-:Y:S02]  /*92e0*/  ISETP.NE.AND P5, PT, R55, RZ, PT ;  /* 0x000000ff3700720c */ /* 0x000fe40003fa5270 */
[----:B------:R-:W-:Y:S02]  /*92f0*/  FSEL R26, R49, R27, P1 ;  /* 0x0000001b311a7208 */ /* 0x000fe40000800000 */
[----:B------:R-:W-:Y:S02]  /*9300*/  ISETP.NE.AND P6, PT, R56, RZ, PT ;  /* 0x000000ff3800720c */ /* 0x000fe40003fc5270 */
        /* <DEDUP_REMOVED lines=8> */
.L_x_5194:
[----:B------:R-:W-:Y:S01]  /*9390*/  FADD.FTZ R3, R3, -1 ;  /* 0xbf80000003037421 */ /* 0x000fe20000010000 */
[----:B------:R-:W-:Y:S01]  /*93a0*/  FCHK P3, R0, R17 ;  /* 0x0000001100007302 */ /* 0x000fe20000060000 */
[----:B------:R-:W-:Y:S01]  /*93b0*/  BSSY.RECONVERGENT B3, `(.L_x_5196) ;  /* 0x0000035000037945 */ /* 0x000fe20003800200 */
[----:B------:R-:W-:Y:S01]  /*93c0*/  FSETP.GEU.FTZ.AND P2, PT, |R12|, |R13|, PT ;  /* 0x4000000d0c00720b */ /* 0x000fe20003f5e200 */
[----:B------:R-:W-:-:S04]  /*93d0*/  FADD.FTZ R4, R4, R3 ;  /* 0x0000000304047221 */ /* 0x000fc80000010000 */
[----:B------:R-:W-:-:S04]  /*93e0*/  FADD.FTZ R5, R5, R4 ;  /* 0x0000000405057221 */ /* 0x000fc80000010000 */
[----:B------:R-:W-:-:S04]  /*93f0*/  FADD.FTZ R5, R16, R5 ;  /* 0x0000000510057221 */ /* 0x000fc80000010000 */
[----:B------:R-:W-:Y:S01]  /*9400*/  FADD.FTZ R5, R6, R5 ;  /* 0x0000000506057221 */ /* 0x000fe20000010000 */
[----:B------:R-:W-:-:S03]  /*9410*/  HFMA2 R6, -RZ, RZ, 1.625, 0 ;  /* 0x3e800000ff067431 */ /* 0x000fc600000001ff */
        /* <DEDUP_REMOVED lines=46> */
.L_x_5197:
[----:B------:R-:W-:Y:S05]  /*9700*/  BSYNC.RECONVERGENT B3 ;  /* 0x0000000000037941 */ /* 0x000fea0003800200 */
.L_x_5196:
        /* <DEDUP_REMOVED lines=28> */
.L_x_5186:
        /* <DEDUP_REMOVED lines=29> */
.L_x_5199:
[----:B------:R-:W-:Y:S05]  /*9aa0*/  BSYNC.RECONVERGENT B3 ;  /* 0x0000000000037941 */ /* 0x000fea0003800200 */
.L_x_5198:
        /* <DEDUP_REMOVED lines=28> */
.L_x_5185:
        /* <DEDUP_REMOVED lines=44> */
[----:B------:R-:W-:-:S07]  /*9f30*/  IMAD.MOV.U32 R3, RZ, RZ, R0 ;  /* 0x000000ffff037224 */ /* 0x000fce00078e0000 */
.L_x_5202:
[----:B------:R-:W-:Y:S05]  /*9f40*/  BSYNC.RECONVERGENT B3 ;  /* 0x0000000000037941 */ /* 0x000fea0003800200 */
.L_x_5201:
        /* <DEDUP_REMOVED lines=26> */
.L_x_5200:
        /* <DEDUP_REMOVED lines=15> */
.L_x_5204:
[----:B------:R-:W-:Y:S05]  /*a1e0*/  BSYNC.RECONVERGENT B3 ;  /* 0x0000000000037941 */ /* 0x000fea0003800200 */
.L_x_5203:
        /* <DEDUP_REMOVED lines=26> */
.L_x_5184:
        /* <DEDUP_REMOVED lines=34> */
.L_x_5206:
[----:B------:R-:W-:Y:S05]  /*a5b0*/  BSYNC.RECONVERGENT B3 ;  /* 0x0000000000037941 */ /* 0x000fea0003800200 */
.L_x_5205:
        /* <DEDUP_REMOVED lines=28> */
.L_x_5183:
        /* <DEDUP_REMOVED lines=30> */
.L_x_5208:
[----:B------:R-:W-:Y:S05]  /*a960*/  BSYNC.RECONVERGENT B3 ;  /* 0x0000000000037941 */ /* 0x000fea0003800200 */
.L_x_5207:
        /* <DEDUP_REMOVED lines=27> */
.L_x_5190:
[----:B------:R-:W-:Y:S05]  /*ab20*/  BSYNC.RECONVERGENT B2 ;  /* 0x0000000000027941 */ /* 0x000fea0003800200 */
.L_x_5182:
[----:B------:R-:W-:Y:S01]  /*ab30*/  FMUL.FTZ R5, R9, R12 ;  /* 0x0000000c09057220 */ /* 0x000fe20000410000 */
[----:B------:R-:W-:Y:S03]  /*ab40*/  BSSY.RECONVERGENT B0, `(.L_x_5209) ;  /* 0x000003a000007945 */ /* 0x000fe60003800200 */
[C---:B------:R-:W-:Y:S01]  /*ab50*/  FFMA.FTZ R5, R8.reuse, R16, R5 ;  /* 0x0000001008057223 */ /* 0x040fe20000010005 */
[----:B------:R-:W-:-:S04]  /*ab60*/  FMUL.FTZ R8, R8, R12 ;  /* 0x0000000c08087220 */ /* 0x000fc80000410000 */
[----:B------:R-:W-:Y:S01]  /*ab70*/  LOP3.LUT P0, R0, R5, 0x7fffffff, RZ, 0xc0, !PT ;  /* 0x7fffffff05007812 */ /* 0x000fe2000780c0ff */
[----:B------:R-:W-:-:S12]  /*ab80*/  FFMA.FTZ R8, R9, R16, -R8 ;  /* 0x0000001009087223 */ /* 0x000fd80000010808 */
        /* <DEDUP_REMOVED lines=39> */
.L_x_5212:
        /* <DEDUP_REMOVED lines=8> */
.L_x_5211:
[----:B------:R-:W-:-:S04]  /*ae80*/  FMUL.RZ R0, R5, 0.15915493667125701904 ;  /* 0x3e22f98305007820 */ /* 0x000fc8000040c000 */
[----:B------:R1:W0:Y:S08]  /*ae90*/  MUFU.COS R4, R0 ;  /* 0x0000000000047308 */ /* 0x0002300000000000 */
[----:B------:R1:W0:Y:S01]  /*aea0*/  MUFU.SIN R5, R0 ;  /* 0x0000000000057308 */ /* 0x0002220000000400 */
[----:B------:R-:W-:Y:S05]  /*aeb0*/  BRA `(.L_x_5213) ;  /* 0x0000000000087947 */ /* 0x000fea0003800000 */
.L_x_5210:
[----:B------:R-:W-:-:S06]  /*aec0*/  FMUL.FTZ R4, R8, 1.4426950216293334961 ;  /* 0x3fb8aa3b08047820 */ /* 0x000fcc0000410000 */
[----:B------:R-:W1:Y:S02]  /*aed0*/  MUFU.EX2 R4, R4 ;  /* 0x0000000400047308 */ /* 0x000e640000000800 */
.L_x_5213:
[----:B------:R-:W-:Y:S05]  /*aee0*/  BSYNC.RECONVERGENT B0 ;  /* 0x0000000000007941 */ /* 0x000fea0003800200 */
.L_x_5209:
[-C--:B------:R-:W-:Y:S02]  /*aef0*/  ISETP.GE.U32.AND P0, PT, R37, R39.reuse, PT ;  /* 0x000000272500720c */ /* 0x080fe40003f06070 */
[-C--:B------:R-:W-:Y:S02]  /*af00*/  ISETP.GE.U32.AND P1, PT, R35, R39.reuse, PT ;  /* 0x000000272300720c */ /* 0x080fe40003f26070 */
[-C--:B------:R-:W-:Y:S02]  /*af10*/  ISETP.GE.U32.AND P2, PT, R33, R39.reuse, PT ;  /* 0x000000272100720c */ /* 0x080fe40003f46070 */
[----:B------:R-:W-:Y:S02]  /*af20*/  ISETP.GE.U32.AND P3, PT, R7, R39, PT ;  /* 0x000000270700720c */ /* 0x000fe40003f66070 */
[-C--:B------:R-:W-:Y:S02]  /*af30*/  ISETP.GE.U32.AND.EX P0, PT, R36, R38.reuse, PT, P0 ;  /* 0x000000262400720c */ /* 0x080fe40003f06100 */
[----:B------:R-:W-:-:S02]  /*af40*/  ISETP.GE.U32.AND.EX P1, PT, R34, R38, PT, P1 ;  /* 0x000000262200720c */ /* 0x000fc40003f26110 */
[-C--:B------:R-:W-:Y:S02]  /*af50*/  ISETP.GE.U32.AND.EX P2, PT, R32, R38.reuse, PT, P2 ;  /* 0x000000262000720c */ /* 0x080fe40003f46120 */
[----:B------:R-:W-:Y:S02]  /*af60*/  ISETP.GE.U32.AND.EX P3, PT, R61, R38, PT, P3 ;  /* 0x000000263d00720c */ /* 0x000fe40003f66130 */
[----:B------:R-:W-:-:S05]  /*af70*/  LOP3.LUT P4, RZ, R2, 0x20, RZ, 0xc0, !PT ;  /* 0x0000002002ff7812 */ /* 0x000fca000788c0ff */
[----:B0-23--:R2:W-:Y:S04]  /*af80*/  @!P0 STG.E.64 desc[UR6][R28.64], R30 ;  /* 0x0000001e1c008986 */ /* 0x00d5e8000c101b06 */
[----:B----4-:R2:W-:Y:S04]  /*af90*/  @!P1 STG.E.64 desc[UR6][R20.64], R22 ;  /* 0x0000001614009986 */ /* 0x0105e8000c101b06 */
[----:B------:R2:W-:Y:S04]  /*afa0*/  @!P2 STG.E.64 desc[UR6][R18.64], R14 ;  /* 0x0000000e1200a986 */ /* 0x0005e8000c101b06 */
[----:B-1----:R2:W-:Y:S01]  /*afb0*/  @!P3 STG.E.64 desc[UR6][R10.64], R4 ;  /* 0x000000040a00b986 */ /* 0x0025e2000c101b06 */
[----:B------:R-:W-:Y:S05]  /*afc0*/  @!P4 BRA `(.L_x_5214) ;  /* 0xffffff50008cc947 */ /* 0x000fea000383ffff */
[----:B------:R-:W-:Y:S05]  /*afd0*/  EXIT ;  /* 0x000000000000794d */ /* 0x000fea0003800000 */
.L_x_5086:
[----:B------:R-:W0:Y:S02]  /*afe0*/  S2R R7, SR_TID.X ;  /* 0x0000000000077919 */ /* 0x000e240000002100 */
[----:B0-----:R-:W-:-:S03]  /*aff0*/  IMAD.WIDE.U32 R2, R7, 0x4, RZ ;  /* 0x0000000407027825 */ /* 0x001fc600078e00ff */
[----:B------:R-:W-:-:S04]  /*b000*/  ISETP.GE.U32.AND P0, PT, R2, R39, PT ;  /* 0x000000270200720c */ /* 0x000fc80003f06070 */
[----:B------:R-:W-:-:S13]  /*b010*/  ISETP.GE.AND.EX P0, PT, R3, R38, PT, P0 ;  /* 0x000000260300720c */ /* 0x000fda0003f06300 */
[----:B------:R-:W-:Y:S05]  /*b020*/  @P0 EXIT ;  /* 0x000000000000094d */ /* 0x000fea0003800000 */
[----:B------:R-:W-:Y:S01]  /*b030*/  IMAD.MOV.U32 R28, RZ, RZ, RZ ;  /* 0x000000ffff1c7224 */ /* 0x000fe200078e00ff */
[----:B------:R-:W0:Y:S06]  /*b040*/  LDCU UR4, c[0x0][0x360] ;  /* 0x00006c00ff0477ac */ /* 0x000e2c0008000800 */
.L_x_5342:
[----:B------:R-:W2:Y:S01]  /*b050*/  LDL.64 R4, [R1] ;  /* 0x0000000001047983 */ /* 0x000ea20000100a00 */
[C---:B------:R-:W-:Y:S01]  /*b060*/  SHF.L.U32 R19, R7.reuse, 0x5, RZ ;  /* 0x0000000507137819 */ /* 0x040fe200000006ff */
[----:B------:R-:W1:Y:S01]  /*b070*/  LDCU.64 UR8, c[0x0][0xfd0] ;  /* 0x0001fa00ff0877ac */ /* 0x000e620008000a00 */
[----:B------:R-:W-:Y:S02]  /*b080*/  SHF.L.U64.HI R3, R7, 0x5, R28 ;  /* 0x0000000507037819 */ /* 0x000fe4000001021c */
[-C--:B------:R-:W-:Y:S02]  /*b090*/  IADD3 R18, P1, PT, R24, R19.reuse, RZ ;  /* 0x0000001318127210 */ /* 0x080fe40007f3e0ff */
[----:B--2---:R-:W-:Y:S02]  /*b0a0*/  IADD3 R26, P0, PT, R4, R19, RZ ;  /* 0x00000013041a7210 */ /* 0x004fe40007f1e0ff */
[-C--:B------:R-:W-:Y:S02]  /*b0b0*/  IADD3.X R19, PT, PT, R25, R3.reuse, RZ, P1, !PT ;  /* 0x0000000319137210 */ /* 0x080fe40000ffe4ff */
[----:B------:R-:W-:-:S04]  /*b0c0*/  IADD3.X R27, PT, PT, R5, R3, RZ, P0, !PT ;  /* 0x00000003051b7210 */ /* 0x000fc800007fe4ff */
[----:B------:R-:W1:Y:S04]  /*b0d0*/  LDG.E.ENL2.256 R20, R16, desc[UR6][R18.64] ;  /* 0xfe0000061210797e */ /* 0x000e680008121914 */
[----:B------:R-:W2:Y:S01]  /*b0e0*/  LDG.E.ENL2.256 R12, R8, desc[UR6][R26.64] ;  /* 0xfe0000061a08797e */ /* 0x000ea2000812190c */
        /* <DEDUP_REMOVED lines=22> */
[----:B------:R-:W-:Y:S01]  /*b250*/  FSEL R0, R6, R31, P2 ;  /* 0x0000001f06007208 */ /* 0x000fe20001000000 */
[----:B-1----:R-:W-:Y:S02]  /*b260*/  FFMA R4, -R30, R29, 1 ;  /* 0x3f8000001e047423 */ /* 0x002fe4000000011d */
[----:B------:R-:W-:Y:S01]  /*b270*/  @!P0 FMUL.FTZ R3, R3, 0.0625 ;  /* 0x3d80000003038820 */ /* 0x000fe20000410000 */
[----:B------:R-:W-:Y:S01]  /*b280*/  @P0 FFMA.FTZ R3, R8, R8, R5 ;  /* 0x0000000808030223 */ /* 0x000fe20000010005 */
        /* <DEDUP_REMOVED lines=10> */
[----:B0-----:R-:W-:Y:S05]  /*b330*/  CALL.REL.NOINC `($__internal_146_$__cuda_sm3x_div_rn_ftz_f32_slowpath) ;  /* 0x000000a400f47944 */ /* 0x001fea0003c00000 */
[----:B------:R-:W-:-:S07]  /*b340*/  MOV R4, R0 ;  /* 0x0000000000047202 */ /* 0x000fce0000000f00 */
.L_x_5218:
[----:B0-----:R-:W-:Y:S05]  /*b350*/  BSYNC.RECONVERGENT B3 ;  /* 0x0000000000037941 */ /* 0x001fea0003800200 */
.L_x_5217:
        /* <DEDUP_REMOVED lines=28> */
.L_x_5216:
[C---:B------:R-:W-:Y:S01]  /*b520*/  FADD.FTZ R3, |R8|.reuse, -RZ ;  /* 0x800000ff08037221 */ /* 0x040fe20000010200 */
[----:B------:R-:W-:Y:S01]  /*b530*/  FADD.FTZ R6, |R9|, -RZ ;  /* 0x800000ff09067221 */ /* 0x000fe20000010200 */
[----:B------:R-:W-:-:S04]  /*b540*/  FSETP.GEU.FTZ.AND P2, PT, |R8|, |R9|, PT ;  /* 0x400000090800720b */ /* 0x000fc80003f5e200 */
[----:B------:R-:W-:Y:S02]  /*b550*/  FSEL R0, R3, R6, !P2 ;  /* 0x0000000603007208 */ /* 0x000fe40005000000 */
[----:B------:R-:W-:Y:S02]  /*b560*/  FSEL R30, R6, R3, !P2 ;  /* 0x00000003061e7208 */ /* 0x000fe40005000000 */
[----:B------:R-:W-:-:S13]  /*b570*/  FSETP.GT.FTZ.AND P0, PT, R0, 9.99999979021476795361e+33, PT ;  /* 0x77f684df0000780b */ /* 0x000fda0003f14000 */
[----:B------:R-:W-:Y:S05]  /*b580*/  @!P0 BRA `(.L_x_5220) ;  /* 0x0000000000fc8947 */ /* 0x000fea0003800000 */
        /* <DEDUP_REMOVED lines=18> */
[----:B------:R-:W1:Y:S03]  /*b6b0*/  MUFU.SQRT R29, R29 ;  /* 0x0000001d001d7308 */ /* 0x000e660000002000 */
[----:B------:R-:W-:Y:S01]  /*b6c0*/  FFMA R4, R0, R31, RZ ;  /* 0x0000001f00047223 */ /* 0x000fe200000000ff */
[----:B-1----:R-:W-:Y:S01]  /*b6d0*/  @P0 FMUL.FTZ R5, R29, R6 ;  /* 0x000000061d050220 */ /* 0x002fe20000410000 */
[----:B------:R-:W-:Y:S02]  /*b6e0*/  FSETP.NEU.FTZ.AND P0, PT, R3, +INF , PT ;  /* 0x7f8000000300780b */ /* 0x000fe40003f1d000 */
[----:B------:R-:W-:Y:S01]  /*b6f0*/  FFMA R3, -R30, R4, R0 ;  /* 0x000000041e037223 */ /* 0x000fe20000000100 */
[----:B------:R-:W-:Y:S02]  /*b700*/  MOV R6, 0x3f800000 ;  /* 0x3f80000000067802 */ /* 0x000fe40000000f00 */
[----:B------:R-:W-:Y:S01]  /*b710*/  FSEL R5, R5, +INF , P0 ;  /* 0x7f80000005057808 */ /* 0x000fe20000000000 */
[----:B------:R-:W-:-:S05]  /*b720*/  FFMA R3, R31, R3, R4 ;  /* 0x000000031f037223 */ /* 0x000fca0000000004 */
[----:B------:R-:W1:Y:S08]  /*b730*/  MUFU.LG2 R5, R5 ;  /* 0x0000000500057308 */ /* 0x000e700000000c00 */
[----:B------:R-:W2:Y:S01]  /*b740*/  FCHK P0, R0, R30 ;  /* 0x0000001e00007302 */ /* 0x000ea20000000000 */
[----:B-1----:R-:W-:Y:S01]  /*b750*/  FFMA.FTZ R29, R5, 0.69314718246459960938, R6 ;  /* 0x3f317218051d7823 */ /* 0x002fe20000010006 */
[----:B--2---:R-:W-:Y:S06]  /*b760*/  @!P0 BRA `(.L_x_5222) ;  /* 0x0000000000108947 */ /* 0x004fec0003800000 */
[----:B------:R-:W-:Y:S02]  /*b770*/  MOV R4, R30 ;  /* 0x0000001e00047202 */ /* 0x000fe40000000f00 */
[----:B------:R-:W-:-:S07]  /*b780*/  MOV R3, 0xb7a0 ;  /* 0x0000b7a000037802 */ /* 0x000fce0000000f00 */
[----:B0-----:R-:W-:Y:S05]  /*b790*/  CALL.REL.NOINC `($__internal_146_$__cuda_sm3x_div_rn_ftz_f32_slowpath) ;  /* 0x000000a000dc7944 */ /* 0x001fea0003c00000 */
[----:B------:R-:W-:-:S07]  /*b7a0*/  MOV R3, R0 ;  /* 0x0000000000037202 */ /* 0x000fce0000000f00 */
.L_x_5222:
[----:B0-----:R-:W-:Y:S05]  /*b7b0*/  BSYNC.RECONVERGENT B3 ;  /* 0x0000000000037941 */ /* 0x001fea0003800200 */
.L_x_5221:
        /* <DEDUP_REMOVED lines=28> */
.L_x_5220:
        /* <DEDUP_REMOVED lines=17> */
[----:B0-----:R-:W-:Y:S05]  /*ba90*/  CALL.REL.NOINC `($__internal_146_$__cuda_sm3x_div_rn_ftz_f32_slowpath) ;  /* 0x000000a0001c7944 */ /* 0x001fea0003c00000 */
[----:B------:R-:W-:-:S07]  /*baa0*/  MOV R3, R0 ;  /* 0x0000000000037202 */ /* 0x000fce0000000f00 */
.L_x_5226:
[----:B0-----:R-:W-:Y:S05]  /*bab0*/  BSYNC.RECONVERGENT B3 ;  /* 0x0000000000037941 */ /* 0x001fea0003800200 */
.L_x_5225:
        /* <DEDUP_REMOVED lines=26> */
.L_x_5224:
[----:B------:R-:W-:Y:S01]  /*bc60*/  FMUL.FTZ R6, R0, R0 ;  /* 0x0000000000067220 */ /* 0x000fe20000410000 */
[----:B------:R-:W-:Y:S01]  /*bc70*/  MOV R30, 0x3f800000 ;  /* 0x3f800000001e7802 */ /* 0x000fe20000000f00 */
[----:B------:R-:W-:Y:S01]  /*bc80*/  IMAD.MOV.U32 R29, RZ, RZ, 0x3d39bf78 ;  /* 0x3d39bf78ff1d7424 */ /* 0x000fe200078e00ff */
[----:B------:R-:W1:Y:S01]  /*bc90*/  FCHK P3, R0, 1 ;  /* 0x3f80000000007902 */ /* 0x000e620000060000 */
[C---:B------:R-:W-:Y:S01]  /*bca0*/  FADD.FTZ.RZ R3, R6.reuse, 1 ;  /* 0x3f80000006037421 */ /* 0x040fe2000001c000 */
[C---:B------:R-:W-:Y:S01]  /*bcb0*/  ISETP.GE.U32.AND P0, PT, R6.reuse, 0x7f800000, PT ;  /* 0x7f8000000600780c */ /* 0x040fe20003f06070 */
[----:B------:R-:W-:Y:S03]  /*bcc0*/  BSSY.RECONVERGENT B3, `(.L_x_5227) ;  /* 0x0000024000037945 */ /* 0x000fe60003800200 */
[----:B------:R-:W-:Y:S02]  /*bcd0*/  IADD3 R3, PT, PT, R3, -0x3f400000, RZ ;  /* 0xc0c0000003037810 */ /* 0x000fe40007ffe0ff */
[----:B------:R-:W-:-:S02]  /*bce0*/  ISETP.GT.AND P1, PT, R6, -0x40800000, P0 ;  /* 0xbf8000000600780c */ /* 0x000fc40000724270 */
[----:B------:R-:W-:-:S04]  /*bcf0*/  LOP3.LUT R3, R3, 0xff800000, RZ, 0xc0, !PT ;  /* 0xff80000003037812 */ /* 0x000fc800078ec0ff */
[----:B------:R-:W-:Y:S02]  /*bd00*/  IADD3 R5, PT, PT, -R3, 0x40800000, RZ ;  /* 0x4080000003057810 */ /* 0x000fe40007ffe1ff */
[-C--:B------:R-:W-:Y:S02]  /*bd10*/  IADD3 R4, PT, PT, R6, -R3.reuse, RZ ;  /* 0x8000000306047210 */ /* 0x080fe40007ffe0ff */
[----:B------:R-:W-:Y:S01]  /*bd20*/  I2FP.F32.S32 R3, R3 ;  /* 0x0000000300037245 */ /* 0x000fe20000201400 */
[----:B------:R-:W-:-:S04]  /*bd30*/  FFMA.FTZ R5, R5, 0.25, -R30 ;  /* 0x3e80000005057823 */ /* 0x000fc8000001081e */
[----:B------:R-:W-:Y:S01]  /*bd40*/  FADD.FTZ R4, R4, R5 ;  /* 0x0000000504047221 */ /* 0x000fe20000010000 */
[----:B------:R-:W-:-:S03]  /*bd50*/  FMUL.FTZ R3, R3, 1.1920928955078125e-07 ;  /* 0x3400000003037820 */ /* 0x000fc60000410000 */
[----:B------:R-:W-:Y:S01]  /*bd60*/  FFMA.FTZ R5, R4, -R29, 0.10546888411045074463 ;  /* 0x3dd8001204057423 */ /* 0x000fe2000001081d */
[----:B------:R-:W-:-:S03]  /*bd70*/  FFMA R29, R30, -R30, 1 ;  /* 0x3f8000001e1d7423 */ /* 0x000fc6000000081e */
[----:B------:R-:W-:Y:S01]  /*bd80*/  FFMA.FTZ R5, R4, R5, -0.13229703903198242188 ;  /* 0xbe0778e004057423 */ /* 0x000fe20000010005 */
[----:B------:R-:W-:-:S03]  /*bd90*/  FFMA R29, R29, R30, 1 ;  /* 0x3f8000001d1d7423 */ /* 0x000fc6000000001e */
[----:B------:R-:W-:Y:S01]  /*bda0*/  FFMA.FTZ R5, R4, R5, 0.14491446316242218018 ;  /* 0x3e14647504057423 */ /* 0x000fe20000010005 */
[----:B------:R-:W-:-:S03]  /*bdb0*/  FFMA R31, R0, R29, RZ ;  /* 0x0000001d001f7223 */ /* 0x000fc600000000ff */
        /* <DEDUP_REMOVED lines=9> */
[----:B------:R-:W-:Y:S01]  /*be50*/  FFMA R4, R31, -1, R0 ;  /* 0xbf8000001f047823 */ /* 0x000fe20000000000 */
[C---:B------:R-:W-:Y:S01]  /*be60*/  @P1 FFMA.FTZ R3, R6.reuse, R5, +INF ;  /* 0x7f80000006031423 */ /* 0x040fe20000010005 */
[----:B------:R-:W-:Y:S02]  /*be70*/  @P0 FSETP.NEU.FTZ.AND P1, PT, R6, RZ, PT ;  /* 0x000000ff0600020b */ /* 0x000fe40003f3d000 */
[----:B------:R-:W-:Y:S02]  /*be80*/  FFMA R4, R4, R29, R31 ;  /* 0x0000001d04047223 */ /* 0x000fe4000000001f */
[----:B------:R-:W-:-:S05]  /*be90*/  @P0 FSEL R3, R3, -RZ, P1 ;  /* 0x800000ff03030208 */ /* 0x000fca0000800000 */
[----:B------:R-:W-:Y:S01]  /*bea0*/  FMUL.FTZ R29, R3, 0.5 ;  /* 0x3f000000031d7820 */ /* 0x000fe20000410000 */
[----:B-1----:R-:W-:Y:S06]  /*beb0*/  @!P3 BRA `(.L_x_5228) ;  /* 0x000000000010b947 */ /* 0x002fec0003800000 */
[----:B------:R-:W-:Y:S01]  /*bec0*/  HFMA2 R4, -RZ, RZ, 1.875, 0 ;  /* 0x3f800000ff047431 */ /* 0x000fe200000001ff */
[----:B------:R-:W-:-:S07]  /*bed0*/  MOV R3, 0xbef0 ;  /* 0x0000bef000037802 */ /* 0x000fce0000000f00 */
[----:B0-----:R-:W-:Y:S05]  /*bee0*/  CALL.REL.NOINC `($__internal_146_$__cuda_sm3x_div_rn_ftz_f32_slowpath) ;  /* 0x0000009c00087944 */ /* 0x001fea0003c00000 */
[----:B------:R-:W-:-:S07]  /*bef0*/  MOV R4, R0 ;  /* 0x0000000000047202 */ /* 0x000fce0000000f00 */
.L_x_5228:
[----:B0-----:R-:W-:Y:S05]  /*bf00*/  BSYNC.RECONVERGENT B3 ;  /* 0x0000000000037941 */ /* 0x001fea0003800200 */
.L_x_5227:
        /* <DEDUP_REMOVED lines=26> */
.L_x_5223:
        /* <DEDUP_REMOVED lines=32> */
[----:B0-----:R-:W-:Y:S05]  /*c2b0*/  CALL.REL.NOINC `($__internal_146_$__cuda_sm3x_div_rn_ftz_f32_slowpath) ;  /* 0x0000009800147944 */ /* 0x001fea0003c00000 */
[----:B------:R-:W-:-:S07]  /*c2c0*/  MOV R3, R0 ;  /* 0x0000000000037202 */ /* 0x000fce0000000f00 */
.L_x_5231:
[----:B0-----:R-:W-:Y:S05]  /*c2d0*/  BSYNC.RECONVERGENT B3 ;  /* 0x0000000000037941 */ /* 0x001fea0003800200 */
.L_x_5230:
        /* <DEDUP_REMOVED lines=28> */
.L_x_5229:
[----:B------:R-:W-:-:S13]  /*c4a0*/  FSETP.GE.FTZ.AND P0, PT, R30, 1, PT ;  /* 0x3f8000001e00780b */ /* 0x000fda0003f16000 */
[----:B------:R-:W-:Y:S05]  /*c4b0*/  @!P0 BRA `(.L_x_5232) ;  /* 0x00000004002c8947 */ /* 0x000fea0003800000 */
[C---:B------:R-:W-:Y:S01]  /*c4c0*/  FADD.FTZ R3, R30.reuse, -1 ;  /* 0xbf8000001e037421 */ /* 0x040fe20000010000 */
[----:B------:R-:W-:Y:S01]  /*c4d0*/  FADD.FTZ R4, R30, 1 ;  /* 0x3f8000001e047421 */ /* 0x000fe20000010000 */
[----:B------:R-:W-:Y:S01]  /*c4e0*/  MOV R32, 0x3f800000 ;  /* 0x3f80000000207802 */ /* 0x000fe20000000f00 */
[----:B------:R-:W-:Y:S01]  /*c4f0*/  HFMA2 R29, -RZ, RZ, 1.3056640625, -1.8671875 ;  /* 0x3d39bf78ff1d7431 */ /* 0x000fe200000001ff */
        /* <DEDUP_REMOVED lines=12> */
[----:B------:R-:W-:-:S04]  /*c5c0*/  FFMA.FTZ R5, R5, 0.25, -R32 ;  /* 0x3e80000005057823 */ /* 0x000fc80000010820 */
        /* <DEDUP_REMOVED lines=27> */
[----:B0-----:R-:W-:Y:S05]  /*c780*/  CALL.REL.NOINC `($__internal_146_$__cuda_sm3x_div_rn_ftz_f32_slowpath) ;  /* 0x0000009000e07944 */ /* 0x001fea0003c00000 */
[----:B------:R-:W-:-:S07]  /*c790*/  MOV R4, R0 ;  /* 0x0000000000047202 */ /* 0x000fce0000000f00 */
.L_x_5234:
[----:B0-----:R-:W-:Y:S05]  /*c7a0*/  BSYNC.RECONVERGENT B3 ;  /* 0x0000000000037941 */ /* 0x001fea0003800200 */
.L_x_5233:
        /* <DEDUP_REMOVED lines=28> */
.L_x_5232:
        /* <DEDUP_REMOVED lines=17> */
[----:B0-----:R-:W-:Y:S05]  /*ca80*/  CALL.REL.NOINC `($__internal_146_$__cuda_sm3x_div_rn_ftz_f32_slowpath) ;  /* 0x0000009000207944 */ /* 0x001fea0003c00000 */
[----:B------:R-:W-:-:S07]  /*ca90*/  MOV R3, R0 ;  /* 0x0000000000037202 */ /* 0x000fce0000000f00 */
.L_x_5237:
[----:B0-----:R-:W-:Y:S05]  /*caa0*/  BSYNC.RECONVERGENT B3 ;  /* 0x0000000000037941 */ /* 0x001fea0003800200 */
.L_x_5236:
[----:B------:R-:W-:Y:S02]  /*cab0*/  IMAD.MOV.U32 R5, RZ, RZ, 0x3b33710b ;  /* 0x3b33710bff057424 */ /* 0x000fe400078e00ff */
        /* <DEDUP_REMOVED lines=27> */
.L_x_5235:
        /* <DEDUP_REMOVED lines=11> */
[----:B------:R-:W-:Y:S01]  /*cd20*/  FADD.FTZ R33, R6, -R29 ;  /* 0x8000001d06217221 */ /* 0x000fe20000010000 */
[-C--:B------:R-:W-:Y:S01]  /*cd30*/  FMUL.FTZ R36, R29, R34.reuse ;  /* 0x000000221d247220 */ /* 0x080fe20000410000 */
[----:B------:R-:W-:Y:S01]  /*cd40*/  FADD.FTZ R40, R32, -R37 ;  /* 0x8000002520287221 */ /* 0x000fe20000010000 */
[C---:B------:R-:W-:Y:S01]  /*cd50*/  FMUL.FTZ R35, R37.reuse, R31 ;  /* 0x0000001f25237220 */ /* 0x040fe20000410000 */
[----:B------:R-:W-:Y:S01]  /*cd60*/  FMUL.FTZ R6, R37, R37 ;  /* 0x0000002525067220 */ /* 0x000fe20000410000 */
[----:B------:R-:W-:Y:S01]  /*cd70*/  FADD.FTZ R32, R29, R29 ;  /* 0x0000001d1d207221 */ /* 0x000fe20000010000 */
[----:B------:R-:W-:Y:S01]  /*cd80*/  FADD.FTZ R37, R37, R37 ;  /* 0x0000002525257221 */ /* 0x000fe20000010000 */
[----:B------:R-:W-:Y:S01]  /*cd90*/  FMUL.FTZ R5, R29, R29 ;  /* 0x0000001d1d057220 */ /* 0x000fe20000410000 */
[C---:B------:R-:W-:Y:S01]  /*cda0*/  FMUL.FTZ R29, R33.reuse, R34 ;  /* 0x00000022211d7220 */ /* 0x040fe20000410000 */
[C---:B------:R-:W-:Y:S01]  /*cdb0*/  FMUL.FTZ R31, R40.reuse, R31 ;  /* 0x0000001f281f7220 */ /* 0x040fe20000410000 */
[C---:B------:R-:W-:Y:S01]  /*cdc0*/  FMUL.FTZ R32, R33.reuse, R32 ;  /* 0x0000002021207220 */ /* 0x040fe20000410000 */
[C---:B------:R-:W-:Y:S01]  /*cdd0*/  FMUL.FTZ R34, R40.reuse, R37 ;  /* 0x0000002528227220 */ /* 0x040fe20000410000 */
[----:B------:R-:W-:Y:S01]  /*cde0*/  FMUL.FTZ R33, R33, R33 ;  /* 0x0000002121217220 */ /* 0x000fe20000410000 */
[----:B------:R-:W-:-:S07]  /*cdf0*/  FMUL.FTZ R40, R40, R40 ;  /* 0x0000002828287220 */ /* 0x000fce0000410000 */
.L_x_5239:
[----:B------:R-:W-:Y:S02]  /*ce00*/  FSETP.GEU.FTZ.AND P0, PT, R3, R4, PT ;  /* 0x000000040300720b */ /* 0x000fe40003f1e000 */
[----:B------:R-:W-:Y:S02]  /*ce10*/  LOP3.LUT R2, R2, 0xfffffff7, RZ, 0xc0, !PT ;  /* 0xfffffff702027812 */ /* 0x000fe400078ec0ff */
[----:B------:R-:W-:-:S09]  /*ce20*/  FSEL R37, R4, R3, P0 ;  /* 0x0000000304257208 */ /* 0x000fd20000000000 */
[----:B------:R-:W-:Y:S02]  /*ce30*/  @P0 LOP3.LUT R2, R2, 0x8, RZ, 0xfc, !PT ;  /* 0x0000000802020812 */ /* 0x000fe400078efcff */
        /* <DEDUP_REMOVED lines=26> */
[----:B------:R-:W-:Y:S02]  /*cfe0*/  LOP3.LUT P2, RZ, R2, 0x4, RZ, 0xc0, !PT ;  /* 0x0000000402ff7812 */ /* 0x000fe4000784c0ff */
[----:B------:R-:W-:Y:S02]  /*cff0*/  FSETP.GEU.FTZ.AND P5, PT, R50, R33, PT ;  /* 0x000000213200720b */ /* 0x000fe40003fbe000 */
[----:B------:R-:W-:-:S02]  /*d000*/  P2R R49, PR, RZ, 0x4 ;  /* 0x00000004ff317803 */ /* 0x000fc40000000000 */
[----:B------:R-:W-:Y:S02]  /*d010*/  LOP3.LUT P2, RZ, R2, 0x8, RZ, 0xc0, !PT ;  /* 0x0000000802ff7812 */ /* 0x000fe4000784c0ff */
[----:B------:R-:W-:Y:S02]  /*d020*/  FSEL R47, R33, R50, P5 ;  /* 0x00000032212f7208 */ /* 0x000fe40002800000 */
[----:B------:R-:W-:Y:S02]  /*d030*/  FSEL R3, R3, R4, P2 ;  /* 0x0000000403037208 */ /* 0x000fe40001000000 */
[----:B------:R-:W-:Y:S02]  /*d040*/  PLOP3.LUT P0, PT, P4, P6, P3, 0x80, 0x0 ;  /* 0x000000000000781c */ /* 0x000fe4000270d030 */
[----:B------:R-:W-:Y:S02]  /*d050*/  ISETP.NE.AND P2, PT, R49, RZ, PT ;  /* 0x000000ff3100720c */ /* 0x000fe40003f45270 */
[----:B------:R-:W-:-:S02]  /*d060*/  FSETP.GEU.FTZ.AND P6, PT, R47, R40, PT ;  /* 0x000000282f00720b */ /* 0x000fc40003fde000 */
[----:B------:R-:W-:Y:S02]  /*d070*/  FSEL R4, R37, R36, P2 ;  /* 0x0000002425047208 */ /* 0x000fe40001000000 */
[----:B------:R-:W-:Y:S02]  /*d080*/  PLOP3.LUT P0, PT, P6, P0, P5, 0x80, 0x0 ;  /* 0x000000000000781c */ /* 0x000fe40003701050 */
[----:B------:R-:W-:Y:S02]  /*d090*/  FSETP.GEU.FTZ.AND P1, PT, R44, R5, PT ;  /* 0x000000052c00720b */ /* 0x000fe40003f3e000 */
[----:B------:R-:W-:Y:S02]  /*d0a0*/  ISETP.NE.AND P2, PT, R51, RZ, PT ;  /* 0x000000ff3300720c */ /* 0x000fe40003f45270 */
[----:B------:R-:W-:Y:S02]  /*d0b0*/  LOP3.LUT R2, R2, 0xfffffffd, RZ, 0xc0, !PT ;  /* 0xfffffffd02027812 */ /* 0x000fe400078ec0ff */
[----:B------:R-:W-:-:S02]  /*d0c0*/  PLOP3.LUT P0, PT, P0, P2, P1, 0x80, 0x0 ;  /* 0x000000000000781c */ /* 0x000fc40000705010 */
[----:B------:R-:W-:Y:S02]  /*d0d0*/  FSEL R36, R42, R35, P2 ;  /* 0x000000232a247208 */ /* 0x000fe40001000000 */
[----:B------:R-:W-:Y:S02]  /*d0e0*/  FSEL R35, R44, R5, P1 ;  /* 0x000000052c237208 */ /* 0x000fe40000800000 */
[----:B------:R-:W-:Y:S02]  /*d0f0*/  ISETP.NE.AND P1, PT, R54, RZ, PT ;  /* 0x000000ff3600720c */ /* 0x000fe40003f25270 */
[----:B------:R-:W-:Y:S02]  /*d100*/  ISETP.NE.AND P2, PT, R52, RZ, PT ;  /* 0x000000ff3400720c */ /* 0x000fe40003f45270 */
[----:B------:R-:W-:-:S03]  /*d110*/  FSEL R37, R40, R47, P6 ;  /* 0x0000002f28257208 */ /* 0x000fc60003000000 */
        /* <DEDUP_REMOVED lines=15> */
[----:B0-----:R-:W-:Y:S05]  /*d210*/  BSYNC.RECONVERGENT B0 ;  /* 0x0000000000007941 */ /* 0x001fea0003800200 */
.L_x_5238:
        /* <DEDUP_REMOVED lines=8> */
[----:B------:R-:W-:-:S04]  /*d2a0*/  FADD.FTZ R6, R6, R5 ;  /* 0x0000000506067221 */ /* 0x000fc80000010000 */
[----:B------:R-:W-:Y:S01]  /*d2b0*/  FADD.FTZ R6, R29, R6 ;  /* 0x000000061d067221 */ /* 0x000fe20000010000 */
[----:B------:R-:W-:-:S03]  /*d2c0*/  MOV R29, 0x3d39bf78 ;  /* 0x3d39bf78001d7802 */ /* 0x000fc60000000f00 */
[----:B------:R-:W-:Y:S01]  /*d2d0*/  FADD.FTZ R31, R31, R6 ;  /* 0x000000061f1f7221 */ /* 0x000fe20000010000 */
[----:B------:R-:W-:-:S03]  /*d2e0*/  HFMA2 R6, -RZ, RZ, 1.625, 0 ;  /* 0x3e800000ff067431 */ /* 0x000fc600000001ff */
        /* <DEDUP_REMOVED lines=40> */
[----:B------:R-:W-:Y:S05]  /*d570*/  CALL.REL.NOINC `($__internal_146_$__cuda_sm3x_div_rn_ftz_f32_slowpath) ;  /* 0x0000008400647944 */ /* 0x000fea0003c00000 */
[----:B------:R-:W-:-:S07]  /*d580*/  MOV R4, R0 ;  /* 0x0000000000047202 */ /* 0x000fce0000000f00 */
.L_x_5241:
[----:B------:R-:W-:Y:S05]  /*d590*/  BSYNC.RECONVERGENT B3 ;  /* 0x0000000000037941 */ /* 0x000fea0003800200 */
.L_x_5240:
        /* <DEDUP_REMOVED lines=27> */
.L_x_5219:
[----:B------:R-:W-:Y:S05]  /*d750*/  BSYNC.RECONVERGENT B2 ;  /* 0x0000000000027941 */ /* 0x000fea0003800200 */
.L_x_5215:
        /* <DEDUP_REMOVED lines=24> */
.L_x_5244:
        /* <DEDUP_REMOVED lines=27> */
.L_x_5245:
[----:B--2---:R-:W-:Y:S01]  /*da90*/  FMUL.RZ R0, R9, 0.15915493667125701904 ;  /* 0x3e22f98309007820 */ /* 0x004fe2000040c000 */
[----:B------:R-:W-:-:S03]  /*daa0*/  FMUL.FTZ R17, R17, 1.4426950216293334961 ;  /* 0x3fb8aa3b11117820 */ /* 0x000fc60000410000 */
[----:B---3--:R-:W0:Y:S08]  /*dab0*/  MUFU.COS R8, R0 ;  /* 0x0000000000087308 */ /* 0x008e300000000000 */
[----:B------:R-:W1:Y:S08]  /*dac0*/  MUFU.SIN R4, R0 ;  /* 0x0000000000047308 */ /* 0x000e700000000400 */
[----:B------:R-:W0:Y:S02]  /*dad0*/  MUFU.EX2 R17, R17 ;  /* 0x0000001100117308 */ /* 0x000e240000000800 */
[C---:B0-----:R-:W-:Y:S01]  /*dae0*/  FMUL.FTZ R8, R17.reuse, R8 ;  /* 0x0000000811087220 */ /* 0x041fe20000410000 */
[----:B-1----:R-:W-:-:S07]  /*daf0*/  FMUL.FTZ R9, R17, R4 ;  /* 0x0000000411097220 */ /* 0x002fce0000410000 */
.L_x_5243:
[----:B------:R-:W-:Y:S05]  /*db00*/  BSYNC.RECONVERGENT B0 ;  /* 0x0000000000007941 */ /* 0x000fea0003800200 */
.L_x_5242:
        /* <DEDUP_REMOVED lines=71> */
[----:B0-23--:R-:W-:Y:S05]  /*df80*/  CALL.REL.NOINC `($__internal_146_$__cuda_sm3x_div_rn_ftz_f32_slowpath) ;  /* 0x0000007800e07944 */ /* 0x00dfea0003c00000 */
[----:B------:R-:W-:-:S07]  /*df90*/  MOV R4, R0 ;  /* 0x0000000000047202 */ /* 0x000fce0000000f00 */
.L_x_5253:
[----:B------:R-:W-:Y:S05]  /*dfa0*/  BSYNC.RECONVERGENT B3 ;  /* 0x0000000000037941 */ /* 0x000fea0003800200 */
.L_x_5252:
[----:B------:R-:W-:Y:S02]  /*dfb0*/  IMAD.MOV.U32 R3, RZ, RZ, 0x3b33710b ;  /* 0x3b33710bff037424 */ /* 0x000fe400078e00ff */
[----:B------:R-:W-:Y:S01]  /*dfc0*/  FMUL.FTZ R0, R4, R4 ;  /* 0x0000000404007220 */ /* 0x000fe20000410000 */
[----:B------:R-:W-:Y:S01]  /*dfd0*/  HFMA2 R6, -RZ, RZ, 1.857421875, -1409 ;  /* 0x3f6ee581ff067431 */ /* 0x000fe200000001ff */
[----:B------:R-:W-:Y:S02]  /*dfe0*/  ISETP.GE.AND P0, PT, R10, RZ, PT ;  /* 0x000000ff0a00720c */ /* 0x000fe40003f06270 */
        /* <DEDUP_REMOVED lines=24> */
.L_x_5251:
        /* <DEDUP_REMOVED lines=19> */
.L_x_5257:
[----:B------:R-:W-:Y:S05]  /*e2a0*/  BSYNC.RECONVERGENT B3 ;  /* 0x0000000000037941 */ /* 0x000fea0003800200 */
.L_x_5256:
        /* <DEDUP_REMOVED lines=28> */
.L_x_5255:
[----:B------:R-:W-:Y:S01]  /*e470*/  LOP3.LUT R4, R19, 0xffff0000, RZ, 0xc0, !PT ;  /* 0xffff000013047812 */ /* 0x000fe200078ec0ff */
[----:B------:R-:W-:Y:S01]  /*e480*/  BSSY.RECONVERGENT B0, `(.L_x_5258) ;  /* 0x0000059000007945 */ /* 0x000fe20003800200 */
[----:B------:R-:W-:-:S03]  /*e490*/  LOP3.LUT R5, R0, 0xffff0000, RZ, 0xc0, !PT ;  /* 0xffff000000057812 */ /* 0x000fc600078ec0ff */
[--C-:B------:R-:W-:Y:S01]  /*e4a0*/  FADD.FTZ R3, R19, -R4.reuse ;  /* 0x8000000413037221 */ /* 0x100fe20000010000 */
[----:B------:R-:W-:Y:S01]  /*e4b0*/  FMUL.FTZ R17, R4, R4 ;  /* 0x0000000404117220 */ /* 0x000fe20000410000 */
[--C-:B------:R-:W-:Y:S01]  /*e4c0*/  FADD.FTZ R29, R0, -R5.reuse ;  /* 0x80000005001d7221 */ /* 0x100fe20000010000 */
[----:B------:R-:W-:Y:S01]  /*e4d0*/  FADD.FTZ R33, R5, R5 ;  /* 0x0000000505217221 */ /* 0x000fe20000010000 */
        /* <DEDUP_REMOVED lines=18> */
.L_x_5259:
        /* <DEDUP_REMOVED lines=66> */
.L_x_5258:
[----:B------:R-:W-:Y:S01]  /*ea20*/  FADD.FTZ R17, R17, -1 ;  /* 0xbf80000011117421 */ /* 0x000fe20000010000 */
[----:B------:R-:W-:Y:S01]  /*ea30*/  FCHK P3, R0, R19 ;  /* 0x0000001300007302 */ /* 0x000fe20000060000 */
[----:B------:R-:W-:Y:S01]  /*ea40*/  BSSY.RECONVERGENT B3, `(.L_x_5260) ;  /* 0x0000035000037945 */ /* 0x000fe20003800200 */
[----:B------:R-:W-:Y:S01]  /*ea50*/  FSETP.GEU.FTZ.AND P2, PT, |R10|, |R11|, PT ;  /* 0x4000000b0a00720b */ /* 0x000fe20003f5e200 */
[----:B------:R-:W-:Y:S01]  /*ea60*/  FADD.FTZ R17, R6, R17 ;  /* 0x0000001106117221 */ /* 0x000fe20000010000 */
[----:B------:R-:W-:-:S03]  /*ea70*/  HFMA2 R6, -RZ, RZ, 1.625, 0 ;  /* 0x3e800000ff067431 */ /* 0x000fc600000001ff */
[----:B------:R-:W-:-:S04]  /*ea80*/  FADD.FTZ R17, R32, R17 ;  /* 0x0000001120117221 */ /* 0x000fc80000010000 */
[----:B------:R-:W-:Y:S01]  /*ea90*/  FADD.FTZ R34, R34, R17 ;  /* 0x0000001122227221 */ /* 0x000fe20000010000 */
[----:B------:R-:W-:-:S03]  /*eaa0*/  MOV R17, 0x3d39bf78 ;  /* 0x3d39bf7800117802 */ /* 0x000fc60000000f00 */
[----:B------:R-:W-:-:S04]  /*eab0*/  FADD.FTZ R5, R5, R34 ;  /* 0x0000002205057221 */ /* 0x000fc80000010000 */
[----:B------:R-:W-:-:S04]  /*eac0*/  FADD.FTZ R4, R4, R5 ;  /* 0x0000000504047221 */ /* 0x000fc80000010000 */
[----:B------:R-:W-:-:S04]  /*ead0*/  FADD.FTZ R29, R29, R4 ;  /* 0x000000041d1d7221 */ /* 0x000fc80000010000 */
[----:B------:R-:W-:-:S04]  /*eae0*/  FADD.FTZ R30, R30, R29 ;  /* 0x0000001d1e1e7221 */ /* 0x000fc80000010000 */
        /* <DEDUP_REMOVED lines=41> */
[----:B------:R-:W-:-:S07]  /*ed80*/  MOV R4, R0 ;  /* 0x0000000000047202 */ /* 0x000fce0000000f00 */
.L_x_5261:
[----:B------:R-:W-:Y:S05]  /*ed90*/  BSYNC.RECONVERGENT B3 ;  /* 0x0000000000037941 */ /* 0x000fea0003800200 */
.L_x_5260:
        /* <DEDUP_REMOVED lines=28> */
.L_x_5250:
        /* <DEDUP_REMOVED lines=29> */
.L_x_5263:
[----:B------:R-:W-:Y:S05]  /*f130*/  BSYNC.RECONVERGENT B3 ;  /* 0x0000000000037941 */ /* 0x000fea0003800200 */
.L_x_5262:
        /* <DEDUP_REMOVED lines=28> */
.L_x_5249:
[----:B------:R-:W-:-:S13]  /*f300*/  FSETP.GEU.FTZ.AND P0, PT, R0, 9.999999682655225389e-20, PT ;  /* 0x1fec1e4a0000780b */ /* 0x000fda0003f1e000 */
[----:B------:R-:W-:Y:S05]  /*f310*/  @!P0 BRA `(.L_x_5264) ;  /* 0x0000000400188947 */ /* 0x000fea0003800000 */
[----:B------:R-:W-:Y:S01]  /*f320*/  FMUL.FTZ R6, R0, R0 ;  /* 0x0000000000067220 */ /* 0x000fe20000410000 */
[----:B------:R-:W-:Y:S01]  /*f330*/  MOV R30, 0x3e800000 ;  /* 0x3e800000001e7802 */ /* 0x000fe20000000f00 */
[----:B------:R-:W-:Y:S01]  /*f340*/  HFMA2 R17, -RZ, RZ, 1.3056640625, -1.8671875 ;  /* 0x3d39bf78ff117431 */ /* 0x000fe200000001ff */
[----:B------:R-:W-:Y:S01]  /*f350*/  BSSY.RECONVERGENT B3, `(.L_x_5265) ;  /* 0x0000028000037945 */ /* 0x000fe20003800200 */
        /* <DEDUP_REMOVED lines=17> */
[----:B------:R-:W-:Y:S01]  /*f470*/  FFMA R19, R30, R17, 1 ;  /* 0x3f8000001e137423 */ /* 0x000fe20000000011 */
[----:B------:R-:W-:Y:S01]  /*f480*/  @P1 MOV R17, 0x7f800000 ;  /* 0x7f80000000111802 */ /* 0x000fe20000000f00 */
        /* <DEDUP_REMOVED lines=18> */
[----:B0-23--:R-:W-:Y:S05]  /*f5b0*/  CALL.REL.NOINC `($__internal_146_$__cuda_sm3x_div_rn_ftz_f32_slowpath) ;  /* 0x0000006400547944 */ /* 0x00dfea0003c00000 */
[----:B------:R-:W-:-:S07]  /*f5c0*/  MOV R4, R0 ;  /* 0x0000000000047202 */ /* 0x000fce0000000f00 */
.L_x_5266:
[----:B------:R-:W-:Y:S05]  /*f5d0*/  BSYNC.RECONVERGENT B3 ;  /* 0x0000000000037941 */ /* 0x000fea0003800200 */
.L_x_5265:
        /* <DEDUP_REMOVED lines=26> */
.L_x_5264:
        /* <DEDUP_REMOVED lines=15> */
.L_x_5268:
[----:B------:R-:W-:Y:S05]  /*f870*/  BSYNC.RECONVERGENT B3 ;  /* 0x0000000000037941 */ /* 0x000fea0003800200 */
.L_x_5267:
        /* <DEDUP_REMOVED lines=26> */
.L_x_5248:
        /* <DEDUP_REMOVED lines=34> */
.L_x_5270:
[----:B------:R-:W-:Y:S05]  /*fc40*/  BSYNC.RECONVERGENT B3 ;  /* 0x0000000000037941 */ /* 0x000fea0003800200 */
.L_x_5269:
        /* <DEDUP_REMOVED lines=28> */
.L_x_5247:
        /* <DEDUP_REMOVED lines=29> */
[----:B------:R-:W-:-:S07]  /*ffe0*/  IMAD.MOV.U32 R4, RZ, RZ, R0 ;  /* 0x000000ffff047224 */ /* 0x000fce00078e0000 */
.L_x_5272:
[----:B------:R-:W-:Y:S05]  /*fff0*/  BSYNC.RECONVERGENT B3 ;  /* 0x0000000000037941 */ /* 0x000fea0003800200 */
.L_x_5271:
        /* <DEDUP_REMOVED lines=27> */
.L_x_5254:
[----:B------:R-:W-:Y:S05]  /*101b0*/  BSYNC.RECONVERGENT B2 ;  /* 0x0000000000027941 */ /* 0x000fea0003800200 */
.L_x_5246:
        /* <DEDUP_REMOVED lines=45> */
.L_x_5276:
        /* <DEDUP_REMOVED lines=8> */
.L_x_5275:
[----:B------:R-:W-:-:S04]  /*10510*/  FMUL.RZ R0, R11, 0.15915493667125701904 ;  /* 0x3e22f9830b007820 */ /* 0x000fc8000040c000 */
[----:B------:R1:W4:Y:S08]  /*10520*/  MUFU.COS R10, R0 ;  /* 0x00000000000a7308 */ /* 0x0003300000000000 */
[----:B------:R1:W0:Y:S01]  /*10530*/  MUFU.SIN R11, R0 ;  /* 0x00000000000b7308 */ /* 0x0002220000000400 */
[----:B------:R-:W-:Y:S05]  /*10540*/  BRA `(.L_x_5277) ;  /* 0x0000000000087947 */ /* 0x000fea0003800000 */
.L_x_5274:
[----:B------:R-:W-:-:S06]  /*10550*/  FMUL.FTZ R10, R16, 1.4426950216293334961 ;  /* 0x3fb8aa3b100a7820 */ /* 0x000fcc0000410000 */
[----:B------:R-:W1:Y:S02]  /*10560*/  MUFU.EX2 R10, R10 ;  /* 0x0000000a000a7308 */ /* 0x000e640000000800 */
.L_x_5277:
[----:B------:R-:W-:Y:S05]  /*10570*/  BSYNC.RECONVERGENT B0 ;  /* 0x0000000000007941 */ /* 0x000fea0003800200 */
.L_x_5273:
        /* <DEDUP_REMOVED lines=71> */
[----:B0-234-:R-:W-:Y:S05]  /*109f0*/  CALL.REL.NOINC `($__internal_146_$__cuda_sm3x_div_rn_ftz_f32_slowpath) ;  /* 0x0000005000447944 */ /* 0x01dfea0003c00000 */
[----:B------:R-:W-:-:S07]  /*10a00*/  MOV R4, R0 ;  /* 0x0000000000047202 */ /* 0x000fce0000000f00 */
.L_x_5285:
[----:B------:R-:W-:Y:S05]  /*10a10*/  BSYNC.RECONVERGENT B3 ;  /* 0x0000000000037941 */ /* 0x000fea0003800200 */
.L_x_5284:
        /* <DEDUP_REMOVED lines=28> */
.L_x_5283:
        /* <DEDUP_REMOVED lines=19> */
.L_x_5289:
[----:B------:R-:W-:Y:S05]  /*10d10*/  BSYNC.RECONVERGENT B3 ;  /* 0x0000000000037941 */ /* 0x000fea0003800200 */
.L_x_5288:
        /* <DEDUP_REMOVED lines=28> */
.L_x_5287:
        /* <DEDUP_REMOVED lines=25> */
.L_x_5291:
        /* <DEDUP_REMOVED lines=66> */
.L_x_5290:
        /* <DEDUP_REMOVED lines=9> */
[----:B------:R-:W-:-:S03]  /*11520*/  IMAD.MOV.U32 R6, RZ, RZ, 0x3e800000 ;  /* 0x3e800000ff067424 */ /* 0x000fc600078e00ff */
[----:B------:R-:W-:Y:S01]  /*11530*/  FADD.FTZ R18, R18, R17 ;  /* 0x0000001112127221 */ /* 0x000fe20000010000 */
[----:B------:R-:W-:-:S03]  /*11540*/  HFMA2 R17, -RZ, RZ, 1.3056640625, -1.8671875 ;  /* 0x3d39bf78ff117431 */ /* 0x000fc600000001ff */
        /* <DEDUP_REMOVED lines=43> */
.L_x_5293:
[----:B------:R-:W-:Y:S05]  /*11800*/  BSYNC.RECONVERGENT B3 ;  /* 0x0000000000037941 */ /* 0x000fea0003800200 */
.L_x_5292:
        /* <DEDUP_REMOVED lines=28> */
.L_x_5282:
        /* <DEDUP_REMOVED lines=29> */
.L_x_5295:
[----:B------:R-:W-:Y:S05]  /*11ba0*/  BSYNC.RECONVERGENT B3 ;  /* 0x0000000000037941 */ /* 0x000fea0003800200 */
.L_x_5294:
        /* <DEDUP_REMOVED lines=28> */
.L_x_5281:
        /* <DEDUP_REMOVED lines=45> */
.L_x_5298:
[----:B------:R-:W-:Y:S05]  /*12040*/  BSYNC.RECONVERGENT B3 ;  /* 0x0000000000037941 */ /* 0x000fea0003800200 */
.L_x_5297:
        /* <DEDUP_REMOVED lines=19> */
[----:B------:R-:W-:Y:S02]  /*12180*/  IMAD.MOV.U32 R4, RZ, RZ, 0x4016cbe4 ;  /* 0x4016cbe4ff047424 */ /* 0x000fe400078e00ff */
[----:B------:R-:W-:-:S03]  /*12190*/  FADD.FTZ R3, |R12|, |R13| ;  /* 0x4000000d0c037221 */ /* 0x000fc60000010200 */
[----:B------:R-:W-:Y:S02]  /*121a0*/  @!P1 FSEL R0, R4, 0.78539818525314331055, !P0 ;  /* 0x3f490fdb04009808 */ /* 0x000fe40004000000 */
[----:B------:R-:W-:Y:S02]  /*121b0*/  FSETP.NAN.FTZ.AND P0, PT, |R3|, |R3|, PT ;  /* 0x400000030300720b */ /* 0x000fe40003f18200 */
[----:B------:R-:W-:-:S04]  /*121c0*/  LOP3.LUT R0, R0, 0x80000000, R13, 0xb8, !PT ;  /* 0x8000000000007812 */ /* 0x000fc800078eb80d */
[----:B------:R-:W-:Y:S01]  /*121d0*/  FSEL R3, R3, R0, P0 ;  /* 0x0000000003037208 */ /* 0x000fe20000000000 */
[----:B------:R-:W-:Y:S06]  /*121e0*/  BRA `(.L_x_5286) ;  /* 0x00000008008c7947 */ /* 0x000fec0003800000 */
.L_x_5296:
[----:B------:R-:W-:Y:S01]  /*121f0*/  HFMA2 R3, -RZ, RZ, 1.875, 0 ;  /* 0x3f800000ff037431 */ /* 0x000fe200000001ff */
        /* <DEDUP_REMOVED lines=10> */
[----:B------:R-:W-:Y:S02]  /*122a0*/  MOV R4, 0x3f800000 ;  /* 0x3f80000000047802 */ /* 0x000fe40000000f00 */
[----:B------:R-:W-:-:S07]  /*122b0*/  MOV R3, 0x122d0 ;  /* 0x000122d000037802 */ /* 0x000fce0000000f00 */
[----:B0-234-:R-:W-:Y:S05]  /*122c0*/  CALL.REL.NOINC `($__internal_146_$__cuda_sm3x_div_rn_ftz_f32_slowpath) ;  /* 0x0000003800107944 */ /* 0x01dfea0003c00000 */
[----:B------:R-:W-:-:S07]  /*122d0*/  MOV R3, R0 ;  /* 0x0000000000037202 */ /* 0x000fce0000000f00 */
.L_x_5300:
[----:B------:R-:W-:Y:S05]  /*122e0*/  BSYNC.RECONVERGENT B3 ;  /* 0x0000000000037941 */ /* 0x000fea0003800200 */
.L_x_5299:
        /* <DEDUP_REMOVED lines=26> */
.L_x_5280:
        /* <DEDUP_REMOVED lines=34> */
.L_x_5302:
[----:B------:R-:W-:Y:S05]  /*126b0*/  BSYNC.RECONVERGENT B3 ;  /* 0x0000000000037941 */ /* 0x000fea0003800200 */
.L_x_5301:
        /* <DEDUP_REMOVED lines=28> */
.L_x_5279:
        /* <DEDUP_REMOVED lines=30> */
.L_x_5304:
[----:B------:R-:W-:Y:S05]  /*12a60*/  BSYNC.RECONVERGENT B3 ;  /* 0x0000000000037941 */ /* 0x000fea0003800200 */
.L_x_5303:
        /* <DEDUP_REMOVED lines=27> */
.L_x_5286:
[----:B------:R-:W-:Y:S05]  /*12c20*/  BSYNC.RECONVERGENT B2 ;  /* 0x0000000000027941 */ /* 0x000fea0003800200 */
.L_x_5278:
        /* <DEDUP_REMOVED lines=45> */
.L_x_5308:
        /* <DEDUP_REMOVED lines=8> */
.L_x_5307:
[----:B------:R-:W-:-:S04]  /*12f80*/  FMUL.RZ R0, R13, 0.15915493667125701904 ;  /* 0x3e22f9830d007820 */ /* 0x000fc8000040c000 */
[----:B------:R1:W0:Y:S08]  /*12f90*/  MUFU.COS R12, R0 ;  /* 0x00000000000c7308 */ /* 0x0002300000000000 */
[----:B------:R1:W0:Y:S01]  /*12fa0*/  MUFU.SIN R13, R0 ;  /* 0x00000000000d7308 */ /* 0x0002220000000400 */
[----:B------:R-:W-:Y:S05]  /*12fb0*/  BRA `(.L_x_5309) ;  /* 0x0000000000087947 */ /* 0x000fea0003800000 */
.L_x_5306:
[----:B------:R-:W-:-:S06]  /*12fc0*/  FMUL.FTZ R12, R16, 1.4426950216293334961 ;  /* 0x3fb8aa3b100c7820 */ /* 0x000fcc0000410000 */
[----:B------:R-:W1:Y:S02]  /*12fd0*/  MUFU.EX2 R12, R12 ;  /* 0x0000000c000c7308 */ /* 0x000e640000000800 */
.L_x_5309:
[----:B------:R-:W-:Y:S05]  /*12fe0*/  BSYNC.RECONVERGENT B0 ;  /* 0x0000000000007941 */ /* 0x000fea0003800200 */
.L_x_5305:
        /* <DEDUP_REMOVED lines=29> */
[----:B------:R-:W-:Y:S02]  /*131c0*/  HFMA2 R6, -RZ, RZ, 1.875, 0 ;  /* 0x3f800000ff067431 */ /* 0x000fe400000001ff */
        /* <DEDUP_REMOVED lines=43> */
.L_x_5317:
[----:B------:R-:W-:Y:S05]  /*13480*/  BSYNC.RECONVERGENT B3 ;  /* 0x0000000000037941 */ /* 0x000fea0003800200 */
.L_x_5316:
        /* <DEDUP_REMOVED lines=28> */
.L_x_5315:
        /* <DEDUP_REMOVED lines=19> */
.L_x_5321:
[----:B------:R-:W-:Y:S05]  /*13780*/  BSYNC.RECONVERGENT B3 ;  /* 0x0000000000037941 */ /* 0x000fea0003800200 */
.L_x_5320:
        /* <DEDUP_REMOVED lines=28> */
.L_x_5319:
        /* <DEDUP_REMOVED lines=25> */
.L_x_5323:
        /* <DEDUP_REMOVED lines=48> */
[----:B------:R-:W-:-:S05]  /*13de0*/  ISETP.NE.AND P2, PT, R46, RZ, PT ;  /* 0x000000ff2e00720c */ /* 0x000fca0003f45270 */
        /* <DEDUP_REMOVED lines=13> */
[----:B------:R-:W-:-:S02]  /*13ec0*/  FSEL R5, R44, R23, P6 ;  /* 0x000000172c057208 */ /* 0x000fc40003000000 */
[----:B------:R-:W-:-:S03]  /*13ed0*/  MOV R23, R29 ;  /* 0x0000001d00177202 */ /* 0x000fc60000000f00 */
[----:B------:R-:W-:Y:S05]  /*13ee0*/  @!P0 BRA `(.L_x_5323) ;  /* 0xfffffff800fc8947 */ /* 0x000fea000383ffff */
[----:B------:R-:W-:Y:S05]  /*13ef0*/  BSYNC.RECONVERGENT B0 ;  /* 0x0000000000007941 */ /* 0x000fea0003800200 */
.L_x_5322:
        /* <DEDUP_REMOVED lines=55> */
.L_x_5325:
[----:B------:R-:W-:Y:S05]  /*14270*/  BSYNC.RECONVERGENT B3 ;  /* 0x0000000000037941 */ /* 0x000fea0003800200 */
.L_x_5324:
        /* <DEDUP_REMOVED lines=28> */
.L_x_5314:
        /* <DEDUP_REMOVED lines=28> */
[----:B------:R-:W-:-:S07]  /*14600*/  IMAD.MOV.U32 R3, RZ, RZ, R0 ;  /* 0x000000ffff037224 */ /* 0x000fce00078e0000 */
.L_x_5327:
[----:B------:R-:W-:Y:S05]  /*14610*/  BSYNC.RECONVERGENT B3 ;  /* 0x0000000000037941 */ /* 0x000fea0003800200 */
.L_x_5326:
        /* <DEDUP_REMOVED lines=28> */
.L_x_5313:
        /* <DEDUP_REMOVED lines=45> */
.L_x_5330:
[----:B------:R-:W-:Y:S05]  /*14ab0*/  BSYNC.RECONVERGENT B3 ;  /* 0x0000000000037941 */ /* 0x000fea0003800200 */
.L_x_5329:
        /* <DEDUP_REMOVED lines=26> */
.L_x_5328:
        /* <DEDUP_REMOVED lines=15> */
.L_x_5332:
[----:B------:R-:W-:Y:S05]  /*14d50*/  BSYNC.RECONVERGENT B3 ;  /* 0x0000000000037941 */ /* 0x000fea0003800200 */
.L_x_5331:
        /* <DEDUP_REMOVED lines=26> */
.L_x_5312:
        /* <DEDUP_REMOVED lines=34> */
.L_x_5334:
[----:B------:R-:W-:Y:S05]  /*15120*/  BSYNC.RECONVERGENT B3 ;  /* 0x0000000000037941 */ /* 0x000fea0003800200 */
.L_x_5333:
        /* <DEDUP_REMOVED lines=28> */
.L_x_5311:
        /* <DEDUP_REMOVED lines=30> */
.L_x_5336:
[----:B------:R-:W-:Y:S05]  /*154d0*/  BSYNC.RECONVERGENT B3 ;  /* 0x0000000000037941 */ /* 0x000fea0003800200 */
.L_x_5335:
        /* <DEDUP_REMOVED lines=27> */
.L_x_5318:
[----:B------:R-:W-:Y:S05]  /*15690*/  BSYNC.RECONVERGENT B2 ;  /* 0x0000000000027941 */ /* 0x000fea0003800200 */
.L_x_5310:
        /* <DEDUP_REMOVED lines=45> */
.L_x_5340:
        /* <DEDUP_REMOVED lines=8> */
.L_x_5339:
[----:B------:R-:W-:-:S04]  /*159f0*/  FMUL.RZ R0, R15, 0.15915493667125701904 ;  /* 0x3e22f9830f007820 */ /* 0x000fc8000040c000 */
[----:B------:R1:W0:Y:S08]  /*15a00*/  MUFU.COS R14, R0 ;  /* 0x00000000000e7308 */ /* 0x0002300000000000 */
[----:B------:R1:W0:Y:S01]  /*15a10*/  MUFU.SIN R15, R0 ;  /* 0x00000000000f7308 */ /* 0x0002220000000400 */
[----:B------:R-:W-:Y:S05]  /*15a20*/  BRA `(.L_x_5341) ;  /* 0x0000000000087947 */ /* 0x000fea0003800000 */
.L_x_5338:
[----:B------:R-:W-:-:S06]  /*15a30*/  FMUL.FTZ R14, R16, 1.4426950216293334961 ;  /* 0x3fb8aa3b100e7820 */ /* 0x000fcc0000410000 */
[----:B------:R-:W1:Y:S02]  /*15a40*/  MUFU.EX2 R14, R14 ;  /* 0x0000000e000e7308 */ /* 0x000e640000000800 */
.L_x_5341:
[----:B------:R-:W-:Y:S05]  /*15a50*/  BSYNC.RECONVERGENT B0 ;  /* 0x0000000000007941 */ /* 0x000fea0003800200 */
.L_x_5337:
[----:B------:R-:W-:Y:S01]  /*15a60*/  IADD3 R7, P0, PT, R7, UR4, RZ ;  /* 0x0000000407077c10 */ /* 0x000fe2000ff1e0ff */
[----:B01234-:R1:W-:Y:S03]  /*15a70*/  STG.E.ENL2.256 desc[UR6][R26.64], R8, R12 ;  /* 0xf80000081a0c797f */ /* 0x01f3e6000f121806 */
[C---:B------:R-:W-:Y:S02]  /*15a80*/  SHF.L.U32 R0, R7.reuse, 0x2, RZ ;  /* 0x0000000207007819 */ /* 0x040fe400000006ff */
[----:B------:R-:W-:Y:S02]  /*15a90*/  IADD3.X R28, PT, PT, RZ, R28, RZ, P0, !PT ;  /* 0x0000001cff1c7210 */ /* 0x000fe400007fe4ff */
[----:B------:R-:W-:Y:S02]  /*15aa0*/  ISETP.LT.U32.AND P1, PT, R0, R39, PT ;  /* 0x000000270000720c */ /* 0x000fe40003f21070 */
[----:B------:R-:W-:-:S02]  /*15ab0*/  LOP3.LUT P0, RZ, R7, 0xffffc000, RZ, 0xc0, !PT ;  /* 0xffffc00007ff7812 */ /* 0x000fc4000780c0ff */
[----:B------:R-:W-:Y:S02]  /*15ac0*/  SHF.L.U64.HI R3, R7, 0x2, R28 ;  /* 0x0000000207037819 */ /* 0x000fe4000001021c */
[----:B------:R-:W-:Y:S02]  /*15ad0*/  LOP3.LUT P0, RZ, R28, 0x3fffffff, RZ, 0xc0, P0 ;  /* 0x3fffffff1cff7812 */ /* 0x000fe4000000c0ff */
[----:B------:R-:W-:-:S13]  /*15ae0*/  ISETP.LT.AND.EX P1, PT, R3, R38, PT, P1 ;  /* 0x000000260300720c */ /* 0x000fda0003f21310 */
[----:B-1----:R-:W-:Y:S05]  /*15af0*/  @!P0 BRA P1, `(.L_x_5342) ;  /* 0xffffff5400548947 */ /* 0x002fea000083ffff */
[----:B------:R-:W-:Y:S05]  /*15b00*/  EXIT ;  /* 0x000000000000794d */ /* 0x000fea0003800000 */
        .weak           $__internal_146_$__cuda_sm3x_div_rn_ftz_f32_slowpath
        .type           $__internal_146_$__cuda_sm3x_div_rn_ftz_f32_slowpath,@function
        .size           $__internal_146_$__cuda_sm3x_div_rn_ftz_f32_slowpath,(.L_x_7860 - $__internal_146_$__cuda_sm3x_div_rn_ftz_f32_slowpath)
$__internal_146_$__cuda_sm3x_div_rn_ftz_f32_slowpath:
        /* <DEDUP_REMOVED lines=16> */
[----:B------:R-:W-:Y:S02]  /*15c10*/  FSETP.NEU.FTZ.AND P0, PT, R0, RZ, PT ;  /* 0x000000ff0000720b */ /* 0x000fe40003f1d000 */
[----:B------:R-:W-:Y:S02]  /*15c20*/  FSETP.NEU.FTZ.AND P4, PT, R4, RZ, PT ;  /* 0x000000ff0400720b */ /* 0x000fe40003f9d000 */
[----:B------:R-:W-:-:S11]  /*15c30*/  FSETP.NEU.FTZ.AND P6, PT, R0, RZ, PT ;  /* 0x000000ff0000720b */ /* 0x000fd60003fdd000 */
[----:B------:R-:W-:Y:S05]  /*15c40*/  @!P4 BREAK.RELIABLE !P0, B1 ;  /* 0x000000000001c942 */ /* 0x000fea0004000100 */
[----:B------:R-:W-:Y:S05]  /*15c50*/  @!P4 BRA !P0, `(.L_x_5347) ;  /* 0x0000000000c0c947 */ /* 0x000fea0004000000 */
[----:B------:R-:W-:Y:S02]  /*15c60*/  FSETP.NEU.FTZ.AND P0, PT, |R0|, +INF , PT ;  /* 0x7f8000000000780b */ /* 0x000fe40003f1d200 */
        /* <DEDUP_REMOVED lines=10> */
.L_x_5345:
[----:B------:R-:W-:Y:S05]  /*15d10*/  BSYNC.RELIABLE B1 ;  /* 0x0000000000017941 */ /* 0x000fea0003800100 */
.L_x_5344:
[----:B------:R-:W-:Y:S01]  /*15d20*/  IADD3 R45, PT, PT, R5, -0x7f, RZ ;  /* 0xffffff81052d7810 */ /* 0x000fe20007ffe0ff */
[----:B------:R-:W-:Y:S01]  /*15d30*/  BSSY.RECONVERGENT B1, `(.L_x_5350) ;  /* 0x000001b000017945 */ /* 0x000fe20003800200 */
[----:B------:R-:W-:-:S03]  /*15d40*/  IADD3 R43, PT, PT, R6, -0x7f, RZ ;  /* 0xffffff81062b7810 */ /* 0x000fc60007ffe0ff */
[----:B------:R-:W-:Y:S02]  /*15d50*/  IMAD R4, R45, -0x800000, R4 ;  /* 0xff8000002d047824 */ /* 0x000fe400078e0204 */
[----:B------:R-:W-:Y:S02]  /*15d60*/  IMAD R0, R43, -0x800000, R0 ;  /* 0xff8000002b007824 */ /* 0x000fe400078e0200 */
[----:B------:R0:W1:Y:S02]  /*15d70*/  MUFU.RCP R5, R4 ;  /* 0x0000000400057308 */ /* 0x0000640000001000 */
[----:B0-----:R-:W-:-:S04]  /*15d80*/  FADD.FTZ R4, -R4, -RZ ;  /* 0x800000ff04047221 */ /* 0x001fc80000010100 */
[----:B-1----:R-:W-:-:S04]  /*15d90*/  FFMA R6, R5, R4, 1 ;  /* 0x3f80000005067423 */ /* 0x002fc80000000004 */
[----:B------:R-:W-:-:S04]  /*15da0*/  FFMA R5, R5, R6, R5 ;  /* 0x0000000605057223 */ /* 0x000fc80000000005 */
[----:B------:R-:W-:-:S04]  /*15db0*/  FFMA R6, R0, R5, RZ ;  /* 0x0000000500067223 */ /* 0x000fc800000000ff */
[----:B------:R-:W-:-:S04]  /*15dc0*/  FFMA R46, R4, R6, R0 ;  /* 0x00000006042e7223 */ /* 0x000fc80000000000 */
[----:B------:R-:W-:-:S04]  /*15dd0*/  FFMA R6, R5, R46, R6 ;  /* 0x0000002e05067223 */ /* 0x000fc80000000006 */
[----:B------:R-:W-:Y:S01]  /*15de0*/  FFMA R0, R4, R6, R0 ;  /* 0x0000000604007223 */ /* 0x000fe20000000000 */
[----:B------:R-:W-:-:S03]  /*15df0*/  IADD3 R4, PT, PT, R43, -R45, RZ ;  /* 0x8000002d2b047210 */ /* 0x000fc60007ffe0ff */
        /* <DEDUP_REMOVED lines=13> */
.L_x_5351:
[----:B------:R-:W-:-:S07]  /*15ed0*/  LEA R5, R4, R5, 0x17 ;  /* 0x0000000504057211 */ /* 0x000fce00078eb8ff */
.L_x_5352:
[----:B------:R-:W-:Y:S05]  /*15ee0*/  BSYNC.RECONVERGENT B1 ;  /* 0x0000000000017941 */ /* 0x000fea0003800200 */
.L_x_5350:
[----:B------:R-:W-:Y:S01]  /*15ef0*/  MOV R0, R5 ;  /* 0x0000000500007202 */ /* 0x000fe20000000f00 */
[----:B------:R-:W-:Y:S06]  /*15f00*/  BRA `(.L_x_5353) ;  /* 0x0000000000207947 */ /* 0x000fec0003800000 */
.L_x_5349:
[----:B------:R-:W-:-:S04]  /*15f10*/  LOP3.LUT R0, R4, 0x80000000, R0, 0x48, !PT ;  /* 0x8000000004007812 */ /* 0x000fc800078e4800 */
[----:B------:R-:W-:Y:S01]  /*15f20*/  LOP3.LUT R0, R0, 0x7f800000, RZ, 0xfc, !PT ;  /* 0x7f80000000007812 */ /* 0x000fe200078efcff */
[----:B------:R-:W-:Y:S06]  /*15f30*/  BRA `(.L_x_5353) ;  /* 0x0000000000147947 */ /* 0x000fec0003800000 */
.L_x_5348:
[----:B------:R-:W-:Y:S01]  /*15f40*/  LOP3.LUT R0, R4, 0x80000000, R0, 0x48, !PT ;  /* 0x8000000004007812 */ /* 0x000fe200078e4800 */
[----:B------:R-:W-:Y:S06]  /*15f50*/  BRA `(.L_x_5353) ;  /* 0x00000000000c7947 */ /* 0x000fec0003800000 */
.L_x_5347:
[----:B------:R-:W0:Y:S01]  /*15f60*/  MUFU.RSQ R0, -QNAN ;  /* 0xffc0000000007908 */ /* 0x000e220000001400 */
[----:B------:R-:W-:Y:S05]  /*15f70*/  BRA `(.L_x_5353) ;  /* 0x0000000000047947 */ /* 0x000fea0003800000 */
.L_x_5346:
[----:B------:R-:W-:-:S07]  /*15f80*/  FADD.FTZ R0, R0, R4 ;  /* 0x0000000400007221 */ /* 0x000fce0000010000 */
.L_x_5353:
[----:B------:R-:W-:Y:S05]  /*15f90*/  BSYNC.RECONVERGENT B0 ;  /* 0x0000000000007941 */ /* 0x000fea0003800200 */
.L_x_5343:
[----:B------:R-:W-:Y:S01]  /*15fa0*/  MOV R4, R3 ;  /* 0x0000000300047202 */ /* 0x000fe20000000f00 */
[----:B------:R-:W-:-:S04]  /*15fb0*/  HFMA2 R5, -RZ, RZ, 0, 0 ;  /* 0x00000000ff057431 */ /* 0x000fc800000001ff */
[----:B0-----:R-:W-:Y:S05]  /*15fc0*/  RET.REL.NODEC R4 `(_ZN2at6native55_GLOBAL__N__de093ff9_22_ForeachBinaryOpList_cu_a911ec4325multi_tensor_apply_kernelINS1_18TensorListMetadataILi2EEENS1_24BinaryOpListAlphaFunctorIN3c107complexIfEELi2ELi2ELi0EEEJNS1_13power_functorIS8_EES8_EEEvT_T0_DpT1_) ;  /* 0xfffffea0040c7950 */ /* 0x001fea0003c3ffff */
.L_x_5354:
        /* <DEDUP_REMOVED lines=11> */
.L_x_7860:


//--------------------- .text._ZN2at6native55_GLOBAL__N__de093ff9_22_ForeachBinaryOpList_cu_a911ec4325multi_tensor_apply_kernelINS1_18TensorListMetadataILi2EEENS1_24BinaryOpListAlphaFunctorIN3c107complexIdEELi2ELi2ELi0EEEJNS1_13power_functorIS8_EES8_EEEvT_T0_DpT1_ --------------------------
	.section	.text._ZN2at6native55_GLOBAL__N__de093ff9_22_ForeachBinaryOpList_cu_a911ec4325multi_tensor_apply_kernelINS1_18TensorListMetadataILi2EEENS1_24BinaryOpListAlphaFunctorIN3c107complexIdEELi2ELi2ELi0EEEJNS1_13power_functorIS8_EES8_EEEvT_T0_DpT1_,"ax",@progbits
	.align	128
.text._ZN2at6native55_GLOBAL__N__de093ff9_22_ForeachBinaryOpList_cu_a911ec4325multi_tensor_apply_kernelINS1_18TensorListMetadataILi2EEENS1_24BinaryOpListAlphaFunctorIN3c107complexIdEELi2ELi2ELi0EEEJNS1_13power_functorIS8_EES8_EEEvT_T0_DpT1_:
        .type           _ZN2at6native55_GLOBAL__N__de093ff9_22_ForeachBinaryOpList_cu_a911ec4325multi_tensor_apply_kernelINS1_18TensorListMetadataILi2EEENS1_24BinaryOpListAlphaFunctorIN3c107complexIdEELi2ELi2ELi0EEEJNS1_13power_functorIS8_EES8_EEEvT_T0_DpT1_,@function
        .size           _ZN2at6native55_GLOBAL__N__de093ff9_22_ForeachBinaryOpList_cu_a911ec4325multi_tensor_apply_kernelINS1_18TensorListMetadataILi2EEENS1_24BinaryOpListAlphaFunctorIN3c107complexIdEELi2ELi2ELi0EEEJNS1_13power_functorIS8_EES8_EEEvT_T0_DpT1_,(.L_x_7862 - _ZN2at6native55_GLOBAL__N__de093ff9_22_ForeachBinaryOpList_cu_a911ec4325multi_tensor_apply_kernelINS1_18TensorListMetadataILi2EEENS1_24BinaryOpListAlphaFunctorIN3c107complexIdEELi2ELi2ELi0EEEJNS1_13power_functorIS8_EES8_EEEvT_T0_DpT1_)
        .other          _ZN2at6native55_GLOBAL__N__de093ff9_22_ForeachBinaryOpList_cu_a911ec4325multi_tensor_apply_kernelINS1_18TensorListMetadataILi2EEENS1_24BinaryOpListAlphaFunctorIN3c107complexIdEELi2ELi2ELi0EEEJNS1_13power_functorIS8_EES8_EEEvT_T0_DpT1_,@"STO_CUDA_ENTRY STV_DEFAULT"
_ZN2at6native55_GLOBAL__N__de093ff9_22_ForeachBinaryOpList_cu_a911ec4325multi_tensor_apply_kernelINS1_18TensorListMetadataILi2EEENS1_24BinaryOpListAlphaFunctorIN3c107complexIdEELi2ELi2ELi0EEEJNS1_13power_functorIS8_EES8_EEEvT_T0_DpT1_:
        /* <DEDUP_REMOVED lines=11> */
[----:B--2---:R-:W-:Y:S02]  /*00b0*/  UIMAD.WIDE UR4, UR12, 0x10000, URZ ;  /* 0x000100000c0478a5 */ /* 0x004fe4000f8e02ff */
[----:B-1----:R-:W-:Y:S02]  /*00c0*/  ULOP3.LUT UR13, UR10, 0x3, URZ, 0xc0, !UPT ;  /* 0x000000030a0d7892 */ /* 0x002fe4000f8ec0ff */
[----:B------:R-:W-:Y:S02]  /*00d0*/  UIADD3 UR18, UP1, UPT, UR10, -UR4, URZ ;  /* 0x800000040a127290 */ /* 0x000fe4000ff3e0ff */
[----:B---3--:R-:W-:Y:S02]  /*00e0*/  UIMAD.WIDE UR6, UR12, 0x100000, UR6 ;  /* 0x001000000c0678a5 */ /* 0x008fe4000f8e0206 */
[----:B------:R-:W-:-:S02]  /*00f0*/  UIADD3.X UR10, UPT, UPT, UR11, ~UR5, URZ, UP1, !UPT ;  /* 0x800000050b0a7290 */ /* 0x000fc40008ffe4ff */
[----:B----4-:R-:W-:Y:S02]  /*0100*/  UIMAD.WIDE UR8, UR12, 0x100000, UR8 ;  /* 0x001000000c0878a5 */ /* 0x010fe4000f8e0208 */
        /* <DEDUP_REMOVED lines=16> */
.L_x_5752:
[----:B0-----:R-:W-:Y:S01]  /*0210*/  IADD3 R0, P0, PT, R0, UR4, RZ ;  /* 0x0000000400007c10 */ /* 0x001fe2000ff1e0ff */
[----:B-1----:R-:W-:Y:S01]  /*0220*/  IMAD.U32 R23, RZ, RZ, UR13 ;  /* 0x0000000dff177e24 */ /* 0x002fe2000f8e00ff */
[----:B------:R-:W-:Y:S02]  /*0230*/  CS2R R14, SRZ ;  /* 0x00000000000e7805 */ /* 0x000fe4000001ff00 */
[----:B------:R-:W-:Y:S02]  /*0240*/  CS2R R12, SRZ ;  /* 0x00000000000c7805 */ /* 0x000fe4000001ff00 */
[----:B------:R-:W-:Y:S01]  /*0250*/  IADD3 R2, P1, PT, R0, UR13, RZ ;  /* 0x0000000d00027c10 */ /* 0x000fe2000ff3e0ff */
[----:B------:R-:W-:Y:S01]  /*0260*/  IMAD.X R3, RZ, RZ, UR5, P0 ;  /* 0x00000005ff037e24 */ /* 0x000fe200080e06ff */
[----:B------:R-:W-:Y:S02]  /*0270*/  USHF.L.U32 UR10, UR13, 0x4, URZ ;  /* 0x000000040d0a7899 */ /* 0x000fe400080006ff */
[----:B------:R-:W-:Y:S01]  /*0280*/  IADD3 R4, P0, PT, R2, UR13, RZ ;  /* 0x0000000d02047c10 */ /* 0x000fe2000ff1e0ff */
[----:B------:R-:W-:Y:S01]  /*0290*/  IMAD.X R5, RZ, RZ, R3, P1 ;  /* 0x000000ffff057224 */ /* 0x000fe200008e0603 */
[----:B------:R-:W-:-:S02]  /*02a0*/  CS2R R46, SRZ ;  /* 0x00000000002e7805 */ /* 0x000fc4000001ff00 */
[----:B------:R-:W-:Y:S02]  /*02b0*/  CS2R R44, SRZ ;  /* 0x00000000002c7805 */ /* 0x000fe4000001ff00 */
[----:B------:R-:W-:Y:S01]  /*02c0*/  IADD3 R6, P3, PT, R4, UR13, RZ ;  /* 0x0000000d04067c10 */ /* 0x000fe2000ff7e0ff */
[----:B------:R-:W-:Y:S01]  /*02d0*/  IMAD.X R7, RZ, RZ, R5, P0 ;  /* 0x000000ffff077224 */ /* 0x000fe200000e0605 */
[----:B------:R-:W-:Y:S02]  /*02e0*/  ISETP.GE.U32.AND P0, PT, R2, UR16, PT ;  /* 0x0000001002007c0c */ /* 0x000fe4000bf06070 */
[----:B------:R-:W-:Y:S02]  /*02f0*/  CS2R R42, SRZ ;  /* 0x00000000002a7805 */ /* 0x000fe4000001ff00 */
[----:B------:R-:W-:Y:S01]  /*0300*/  ISETP.GE.U32.AND P1, PT, R4, UR16, PT ;  /* 0x0000001004007c0c */ /* 0x000fe2000bf26070 */
[----:B------:R-:W-:Y:S01]  /*0310*/  IMAD.X R11, RZ, RZ, R7, P3 ;  /* 0x000000ffff0b7224 */ /* 0x000fe200018e0607 */
[----:B------:R-:W-:-:S02]  /*0320*/  ISETP.GE.U32.AND.EX P0, PT, R5, UR17, PT, P0 ;  /* 0x0000001105007c0c */ /* 0x000fc4000bf06100 */
[----:B------:R-:W-:Y:S02]  /*0330*/  CS2R R40, SRZ ;  /* 0x0000000000287805 */ /* 0x000fe4000001ff00 */
[----:B------:R-:W-:Y:S01]  /*0340*/  ISETP.GE.U32.AND P2, PT, R6, UR16, PT ;  /* 0x0000001006007c0c */ /* 0x000fe2000bf46070 */
[----:B------:R-:W-:Y:S01]  /*0350*/  USHF.R.U32.HI UR11, URZ, 0x1c, UR13 ;  /* 0x0000001cff0b7899 */ /* 0x000fe2000801160d */
[----:B------:R-:W-:Y:S02]  /*0360*/  ISETP.GE.U32.AND.EX P1, PT, R7, UR17, PT, P1 ;  /* 0x0000001107007c0c */ /* 0x000fe4000bf26110 */
[----:B------:R-:W-:Y:S02]  /*0370*/  CS2R R30, SRZ ;  /* 0x00000000001e7805 */ /* 0x000fe4000001ff00 */
[----:B------:R-:W-:Y:S02]  /*0380*/  ISETP.GE.U32.AND P3, PT, R0, UR16, PT ;  /* 0x0000001000007c0c */ /* 0x000fe4000bf66070 */
[----:B------:R-:W-:-:S02]  /*0390*/  CS2R R28, SRZ ;  /* 0x00000000001c7805 */ /* 0x000fc4000001ff00 */
[----:B------:R-:W-:Y:S02]  /*03a0*/  ISETP.GE.U32.AND.EX P2, PT, R11, UR17, PT, P2 ;  /* 0x000000110b007c0c */ /* 0x000fe4000bf46120 */
[----:B------:R-:W-:Y:S02]  /*03b0*/  CS2R R26, SRZ ;  /* 0x00000000001a7805 */ /* 0x000fe4000001ff00 */
[----:B------:R-:W-:Y:S02]  /*03c0*/  ISETP.GE.U32.AND.EX P3, PT, R3, UR17, PT, P3 ;  /* 0x0000001103007c0c */ /* 0x000fe4000bf66130 */
[----:B----4-:R-:W-:Y:S02]  /*03d0*/  CS2R R24, SRZ ;  /* 0x0000000000187805 */ /* 0x010fe4000001ff00 */
[C---:B------:R-:W-:Y:S01]  /*03e0*/  SHF.L.U64.HI R3, R0.reuse, 0x4, R3 ;  /* 0x0000000400037819 */ /* 0x040fe20000010203 */
[----:B------:R-:W-:Y:S01]  /*03f0*/  IMAD.SHL.U32 R0, R0, 0x10, RZ ;  /* 0x0000001000007824 */ /* 0x000fe200078e00ff */
[----:B------:R-:W-:Y:S01]  /*0400*/  @!P0 LEA R8, P4, R2, UR6, 0x4 ;  /* 0x0000000602088c11 */ /* 0x000fe2000f8820ff */
[----:B------:R-:W0:Y:S01]  /*0410*/  LDCU.128 UR20, c[0x0][0xfd0] ;  /* 0x0001fa00ff1477ac */ /* 0x000e220008000c00 */
[----:B------:R-:W-:-:S02]  /*0420*/  @!P1 LEA R16, P5, R4, UR6, 0x4 ;  /* 0x0000000604109c11 */ /* 0x000fc4000f8a20ff */
[----:B------:R-:W-:Y:S02]  /*0430*/  @!P0 LEA.HI.X R9, R2, UR7, R5, 0x4, P4 ;  /* 0x0000000702098c11 */ /* 0x000fe4000a0f2405 */
[----:B------:R-:W-:Y:S02]  /*0440*/  IADD3 R20, P4, PT, R0, UR8, RZ ;  /* 0x0000000800147c10 */ /* 0x000fe4000ff9e0ff */
[----:B------:R-:W-:Y:S01]  /*0450*/  @!P2 LEA R18, P6, R6, UR6, 0x4 ;  /* 0x000000060612ac11 */ /* 0x000fe2000f8c20ff */
[----:B------:R-:W5:Y:S01]  /*0460*/  @!P0 LDG.E.128 R40, desc[UR14][R8.64] ;  /* 0x0000000e08288981 */ /* 0x000f62000c1e1d00 */
[----:B------:R-:W-:Y:S02]  /*0470*/  @!P1 LEA.HI.X R17, R4, UR7, R7, 0x4, P5 ;  /* 0x0000000704119c11 */ /* 0x000fe4000a8f2407 */
[----:B------:R-:W-:Y:S02]  /*0480*/  CS2R R4, SRZ ;  /* 0x0000000000047805 */ /* 0x000fe4000001ff00 */
[----:B------:R-:W-:-:S02]  /*0490*/  @!P3 IADD3 R2, P5, PT, R0, UR6, RZ ;  /* 0x000000060002bc10 */ /* 0x000fc4000ffbe0ff */
[C---:B------:R-:W-:Y:S02]  /*04a0*/  IADD3.X R21, PT, PT, R3.reuse, UR9, RZ, P4, !PT ;  /* 0x0000000903157c10 */ /* 0x040fe4000a7fe4ff */
[----:B------:R-:W-:Y:S02]  /*04b0*/  @!P2 LEA.HI.X R19, R6, UR7, R11, 0x4, P6 ;  /* 0x000000070613ac11 */ /* 0x000fe4000b0f240b */
[----:B------:R-:W-:Y:S02]  /*04c0*/  CS2R R6, SRZ ;  /* 0x0000000000067805 */ /* 0x000fe4000001ff00 */
[----:B------:R-:W-:Y:S01]  /*04d0*/  @!P3 IADD3.X R3, PT, PT, R3, UR7, RZ, P5, !PT ;  /* 0x000000070303bc10 */ /* 0x000fe2000affe4ff */
[----:B------:R-:W-:Y:S01]  /*04e0*/  IMAD.WIDE.U32 R22, R23, 0x10, R20 ;  /* 0x0000001017167825 */ /* 0x000fe200078e0014 */
[----:B------:R-:W2:Y:S04]  /*04f0*/  @!P3 LDG.E.128 R12, desc[UR14][R20.64] ;  /* 0x0000000e140cb981 */ /* 0x000ea8000c1e1d00 */
[----:B------:R1:W0:Y:S01]  /*0500*/  @!P3 LDG.E.128 R4, desc[UR14][R2.64] ;  /* 0x0000000e0204b981 */ /* 0x000222000c1e1d00 */
[----:B------:R-:W-:-:S02]  /*0510*/  IADD3 R10, P3, PT, R22, UR10, RZ ;  /* 0x0000000a160a7c10 */ /* 0x000fc4000ff7e0ff */
[----:B------:R-:W-:Y:S02]  /*0520*/  CS2R R38, SRZ ;  /* 0x0000000000267805 */ /* 0x000fe4000001ff00 */
[----:B------:R-:W-:Y:S01]  /*0530*/  CS2R R36, SRZ ;  /* 0x0000000000247805 */ /* 0x000fe2000001ff00 */
[----:B------:R-:W5:Y:S01]  /*0540*/  @!P0 LDG.E.128 R44, desc[UR14][R22.64] ;  /* 0x0000000e162c8981 */ /* 0x000f62000c1e1d00 */
[----:B------:R-:W-:-:S03]  /*0550*/  IADD3.X R11, PT, PT, R23, UR11, RZ, P3, !PT ;  /* 0x0000000b170b7c10 */ /* 0x000fc60009ffe4ff */
[----:B------:R-:W5:Y:S01]  /*0560*/  @!P2 LDG.E.128 R24, desc[UR14][R18.64] ;  /* 0x0000000e1218a981 */ /* 0x000f62000c1e1d00 */
[----:B-1----:R-:W-:Y:S02]  /*0570*/  IADD3 R2, P0, PT, R10, UR10, RZ ;  /* 0x0000000a0a027c10 */ /* 0x002fe4000ff1e0ff */
[----:B------:R-:W-:Y:S02]  /*0580*/  CS2R R34, SRZ ;  /* 0x0000000000227805 */ /* 0x000fe4000001ff00 */
[----:B------:R-:W-:Y:S01]  /*0590*/  CS2R R32, SRZ ;  /* 0x0000000000207805 */ /* 0x000fe2000001ff00 */
[----:B------:R0:W5:Y:S01]  /*05a0*/  @!P1 LDG.E.128 R36, desc[UR14][R16.64] ;  /* 0x0000000e10249981 */ /* 0x000162000c1e1d00 */
[----:B------:R-:W-:Y:S01]  /*05b0*/  IADD3.X R3, PT, PT, R11, UR11, RZ, P0, !PT ;  /* 0x0000000b0b037c10 */ /* 0x000fe200087fe4ff */
[----:B------:R-:W-:Y:S03]  /*05c0*/  BSSY.RECONVERGENT B1, `(.L_x_5356) ;  /* 0x0001182000017945 */ /* 0x000fe60003800200 */
        /* <DEDUP_REMOVED lines=255> */
.L_x_5359:
[----:B------:R-:W-:Y:S01]  /*15c0*/  IMAD.MOV.U32 R2, RZ, RZ, 0x0 ;  /* 0x00000000ff027424 */ /* 0x000fe200078e00ff */
[----:B------:R-:W-:Y:S01]  /*15d0*/  LOP3.LUT P0, RZ, R5, 0x7fffffff, RZ, 0xc0, !PT ;  /* 0x7fffffff05ff7812 */ /* 0x000fe2000780c0ff */
[----:B------:R-:W-:-:S06]  /*15e0*/  IMAD.MOV.U32 R3, RZ, RZ, 0x7ff00000 ;  /* 0x7ff00000ff037424 */ /* 0x000fcc00078e00ff */
[----:B------:R-:W0:Y:S02]  /*15f0*/  DFMA R4, R4, R2, +INF ;  /* 0x7ff000000404742b */ /* 0x000e240000000002 */
[----:B0-----:R-:W-:Y:S02]  /*1600*/  FSEL R18, R4, RZ, P0 ;  /* 0x000000ff04127208 */ /* 0x001fe40000000000 */
[----:B------:R-:W-:-:S07]  /*1610*/  FSEL R19, R5, -QNAN , P0 ;  /* 0xfff0000005137808 */ /* 0x000fce0000000000 */
.L_x_5360:
[----:B------:R-:W-:Y:S05]  /*1620*/  BSYNC.RECONVERGENT B0 ;  /* 0x0000000000007941 */ /* 0x000fea0003800200 */
.L_x_5358:
        /* <DEDUP_REMOVED lines=66> */
[----:B-----5:R-:W-:Y:S05]  /*1a50*/  CALL.REL.NOINC `($__internal_147_$__cuda_sm20_div_rn_f64_full) ;  /* 0x00000adc00187944 */ /* 0x020fea0003c00000 */
.L_x_5362:
[----:B------:R-:W-:Y:S05]  /*1a60*/  BSYNC.RECONVERGENT B2 ;  /* 0x0000000000027941 */ /* 0x000fea0003800200 */
.L_x_5361:
[----:B------:R-:W-:Y:S01]  /*1a70*/  IMAD.MOV.U32 R4, RZ, RZ, -0x2449a4b7 ;  /* 0xdbb65b49ff047424 */ /* 0x000fe200078e00ff */
[----:B------:R-:W-:Y:S01]  /*1a80*/  UMOV UR10, 0x2a25ff7e ;  /* 0x2a25ff7e000a7882 */ /* 0x000fe20000000000 */
[----:B------:R-:W-:Y:S01]  /*1a90*/  IMAD.MOV.U32 R5, RZ, RZ, 0x3f2d3b63 ;  /* 0x3f2d3b63ff057424 */ /* 0x000fe200078e00ff */
[----:B------:R-:W-:Y:S01]  /*1aa0*/  UMOV UR11, 0x3ef53e1d ;  /* 0x3ef53e1d000b7882 */ /* 0x000fe20000000000 */
[----:B------:R-:W0:Y:S01]  /*1ab0*/  DMUL R2, R54, R54 ;  /* 0x0000003636027228 */ /* 0x000e220000000000 */
[----:B------:R-:W-:-:S04]  /*1ac0*/  ISETP.GE.AND P2, PT, R13, RZ, PT ;  /* 0x000000ff0d00720c */ /* 0x000fc80003f46270 */
        /* <DEDUP_REMOVED lines=187> */
.L_x_5357:
        /* <DEDUP_REMOVED lines=72> */
[----:B-----5:R-:W-:Y:S05]  /*2b00*/  CALL.REL.NOINC `($__internal_147_$__cuda_sm20_div_rn_f64_full) ;  /* 0x00000ac800ec7944 */ /* 0x020fea0003c00000 */
[----:B------:R-:W-:Y:S02]  /*2b10*/  IMAD.MOV.U32 R18, RZ, RZ, R54 ;  /* 0x000000ffff127224 */ /* 0x000fe400078e0036 */
[----:B------:R-:W-:-:S07]  /*2b20*/  IMAD.MOV.U32 R19, RZ, RZ, R55 ;  /* 0x000000ffff137224 */ /* 0x000fce00078e0037 */
.L_x_5366:
[----:B------:R-:W-:Y:S05]  /*2b30*/  BSYNC.RECONVERGENT B2 ;  /* 0x0000000000027941 */ /* 0x000fea0003800200 */
.L_x_5365:
        /* <DEDUP_REMOVED lines=51> */
.L_x_5368:
[----:B------:R-:W-:Y:S05]  /*2e70*/  BSYNC.RECONVERGENT B2 ;  /* 0x0000000000027941 */ /* 0x000fea0003800200 */
.L_x_5367:
        /* <DEDUP_REMOVED lines=283> */
.L_x_5370:
[----:B------:R-:W-:Y:S01]  /*4030*/  IMAD.MOV.U32 R4, RZ, RZ, 0x0 ;  /* 0x00000000ff047424 */ /* 0x000fe200078e00ff */
[----:B------:R-:W-:Y:S01]  /*4040*/  LOP3.LUT P0, RZ, R3, 0x7fffffff, RZ, 0xc0, !PT ;  /* 0x7fffffff03ff7812 */ /* 0x000fe2000780c0ff */
[----:B------:R-:W-:-:S06]  /*4050*/  IMAD.MOV.U32 R5, RZ, RZ, 0x7ff00000 ;  /* 0x7ff00000ff057424 */ /* 0x000fcc00078e00ff */
[----:B------:R-:W0:Y:S02]  /*4060*/  DFMA R2, R2, R4, +INF ;  /* 0x7ff000000202742b */ /* 0x000e240000000004 */
[----:B0-----:R-:W-:Y:S02]  /*4070*/  FSEL R20, R2, RZ, P0 ;  /* 0x000000ff02147208 */ /* 0x001fe40000000000 */
[----:B------:R-:W-:-:S07]  /*4080*/  FSEL R21, R3, -QNAN , P0 ;  /* 0xfff0000003157808 */ /* 0x000fce0000000000 */
.L_x_5371:
[----:B------:R-:W-:Y:S05]  /*4090*/  BSYNC.RECONVERGENT B0 ;  /* 0x0000000000007941 */ /* 0x000fea0003800200 */
.L_x_5369:
        /* <DEDUP_REMOVED lines=67> */
.L_x_5373:
[----:B------:R-:W-:Y:S05]  /*44d0*/  BSYNC.RECONVERGENT B2 ;  /* 0x0000000000027941 */ /* 0x000fea0003800200 */
.L_x_5372:
[----:B------:R-:W-:Y:S01]  /*44e0*/  IMAD.MOV.U32 R4, RZ, RZ, -0x2449a4b7 ;  /* 0xdbb65b49ff047424 */ /* 0x000fe200078e00ff */
[----:B------:R-:W-:Y:S01]  /*44f0*/  UMOV UR10, 0x2a25ff7e ;  /* 0x2a25ff7e000a7882 */ /* 0x000fe20000000000 */
[----:B------:R-:W-:Y:S01]  /*4500*/  IMAD.MOV.U32 R5, RZ, RZ, 0x3f2d3b63 ;  /* 0x3f2d3b63ff057424 */ /* 0x000fe200078e00ff */
[----:B------:R-:W-:Y:S01]  /*4510*/  UMOV UR11, 0x3ef53e1d ;  /* 0x3ef53e1d000b7882 */ /* 0x000fe20000000000 */
[----:B------:R-:W0:Y:S01]  /*4520*/  DMUL R2, R54, R54 ;  /* 0x0000003636027228 */ /* 0x000e220000000000 */
[----:B------:R-:W-:-:S04]  /*4530*/  ISETP.GE.AND P2, PT, R13, RZ, PT ;  /* 0x000000ff0d00720c */ /* 0x000fc80003f46270 */
        /* <DEDUP_REMOVED lines=189> */
[----:B------:R2:W3:Y:S02]  /*5110*/  DADD R18, R20, 1 ;  /* 0x3ff0000014127429 */ /* 0x0004e40000000000 */
[----:B--23--:R-:W-:Y:S05]  /*5120*/  BRA `(.L_x_5363) ;  /* 0x000000cc002c7947 */ /* 0x00cfea0003800000 */
.L_x_5364:
        /* <DEDUP_REMOVED lines=201> */
.L_x_5375:
        /* <DEDUP_REMOVED lines=65> */
.L_x_5379:
[----:B------:R-:W-:Y:S05]  /*61d0*/  BSYNC.RECONVERGENT B3 ;  /* 0x0000000000037941 */ /* 0x000fea0003800200 */
.L_x_5378:
        /* <DEDUP_REMOVED lines=78> */
.L_x_5377:
        /* <DEDUP_REMOVED lines=186> */
.L_x_5381:
[----:B------:R-:W-:Y:S01]  /*7260*/  IMAD.MOV.U32 R2, RZ, RZ, 0x0 ;  /* 0x00000000ff027424 */ /* 0x000fe200078e00ff */
[----:B------:R-:W-:Y:S01]  /*7270*/  LOP3.LUT P0, RZ, R5, 0x7fffffff, RZ, 0xc0, !PT ;  /* 0x7fffffff05ff7812 */ /* 0x000fe2000780c0ff */
[----:B------:R-:W-:-:S06]  /*7280*/  IMAD.MOV.U32 R3, RZ, RZ, 0x7ff00000 ;  /* 0x7ff00000ff037424 */ /* 0x000fcc00078e00ff */
[----:B------:R-:W0:Y:S02]  /*7290*/  DFMA R4, R4, R2, +INF ;  /* 0x7ff000000404742b */ /* 0x000e240000000002 */
[----:B0-----:R-:W-:Y:S02]  /*72a0*/  FSEL R18, R4, RZ, P0 ;  /* 0x000000ff04127208 */ /* 0x001fe40000000000 */
[----:B------:R-:W-:-:S07]  /*72b0*/  FSEL R19, R5, -QNAN , P0 ;  /* 0xfff0000005137808 */ /* 0x000fce0000000000 */
.L_x_5380:
[----:B------:R-:W-:Y:S05]  /*72c0*/  BSYNC.RECONVERGENT B2 ;  /* 0x0000000000027941 */ /* 0x000fea0003800200 */
.L_x_5376:
        /* <DEDUP_REMOVED lines=205> */
.L_x_5374:
        /* <DEDUP_REMOVED lines=50> */
[----:B------:R-:W-:Y:S02]  /*82c0*/  SEL R48, R18, R8, P0 ;  /* 0x0000000812307207 */ /* 0x000fe40000000000 */
        /* <DEDUP_REMOVED lines=257> */
.L_x_5384:
[----:B------:R-:W-:Y:S01]  /*92e0*/  IMAD.MOV.U32 R8, RZ, RZ, 0x0 ;  /* 0x00000000ff087424 */ /* 0x000fe200078e00ff */
[----:B------:R-:W-:Y:S01]  /*92f0*/  LOP3.LUT P0, RZ, R7, 0x7fffffff, RZ, 0xc0, !PT ;  /* 0x7fffffff07ff7812 */ /* 0x000fe2000780c0ff */
[----:B------:R-:W-:-:S06]  /*9300*/  IMAD.MOV.U32 R9, RZ, RZ, 0x7ff00000 ;  /* 0x7ff00000ff097424 */ /* 0x000fcc00078e00ff */
[----:B------:R-:W0:Y:S02]  /*9310*/  DFMA R6, R6, R8, +INF ;  /* 0x7ff000000606742b */ /* 0x000e240000000008 */
[----:B0-----:R-:W-:Y:S02]  /*9320*/  FSEL R18, R6, RZ, P0 ;  /* 0x000000ff06127208 */ /* 0x001fe40000000000 */
[----:B------:R-:W-:-:S07]  /*9330*/  FSEL R19, R7, -QNAN , P0 ;  /* 0xfff0000007137808 */ /* 0x000fce0000000000 */
.L_x_5385:
[----:B------:R-:W-:Y:S05]  /*9340*/  BSYNC.RECONVERGENT B0 ;  /* 0x0000000000007941 */ /* 0x000fea0003800200 */
.L_x_5383:
[----:B------:R-:W0:Y:S01]  /*9350*/  MUFU.RCP64H R7, R5 ;  /* 0x0000000500077308 */ /* 0x000e220000001800 */
[----:B------:R-:W-:Y:S01]  /*9360*/  IMAD.MOV.U32 R20, RZ, RZ, R4 ;  /* 0x000000ffff147224 */ /* 0x000fe200078e0004 */
[----:B------:R-:W-:Y:S01]  /*9370*/  FSETP.GEU.AND P2, PT, |R3|, 6.5827683646048100446e-37, PT ;  /* 0x036000000300780b */ /* 0x000fe20003f4e200 */
[----:B------:R-:W-:Y:S01]  /*9380*/  IMAD.MOV.U32 R21, RZ, RZ, R5 ;  /* 0x000000ffff157224 */ /* 0x000fe200078e0005 */
[----:B------:R-:W-:Y:S01]  /*9390*/  BSSY.RECONVERGENT B2, `(.L_x_5386) ;  /* 0x000002c000027945 */ /* 0x000fe20003800200 */
[----:B------:R-:W-:-:S06]  /*93a0*/  IMAD.MOV.U32 R6, RZ, RZ, 0x1 ;  /* 0x00000001ff067424 */ /* 0x000fcc00078e00ff */
        /* <DEDUP_REMOVED lines=41> */
[----:B-----5:R-:W-:Y:S05]  /*9640*/  CALL.REL.NOINC `($__internal_147_$__cuda_sm20_div_rn_f64_full) ;  /* 0x00000a60001c7944 */ /* 0x020fea0003c00000 */
.L_x_5387:
[----:B------:R-:W-:Y:S05]  /*9650*/  BSYNC.RECONVERGENT B2 ;  /* 0x0000000000027941 */ /* 0x000fea0003800200 */
.L_x_5386:
        /* <DEDUP_REMOVED lines=193> */
.L_x_5382:
        /* <DEDUP_REMOVED lines=97> */
.L_x_5392:
[----:B------:R-:W-:Y:S05]  /*a880*/  BSYNC.RECONVERGENT B3 ;  /* 0x0000000000037941 */ /* 0x000fea0003800200 */
.L_x_5391:
        /* <DEDUP_REMOVED lines=78> */
.L_x_5390:
[----:B------:R-:W0:Y:S02]  /*ad70*/  DADD R2, R6, 1 ;  /* 0x3ff0000006027429 */ /* 0x000e240000000000 */
[----:B0-----:R-:W-:Y:S01]  /*ad80*/  ISETP.GT.AND P0, PT, R3, 0xfffff, PT ;  /* 0x000fffff0300780c */ /* 0x001fe20003f04270 */
[----:B------:R-:W-:Y:S02]  /*ad90*/  IMAD.MOV.U32 R4, RZ, RZ, R2 ;  /* 0x000000ffff047224 */ /* 0x000fe400078e0002 */
[--C-:B------:R-:W-:Y:S02]  /*ada0*/  IMAD.MOV.U32 R5, RZ, RZ, R3.reuse ;  /* 0x000000ffff057224 */ /* 0x100fe400078e0003 */
[----:B------:R-:W-:Y:S02]  /*adb0*/  IMAD.MOV.U32 R0, RZ, RZ, R3 ;  /* 0x000000ffff007224 */ /* 0x000fe400078e0003 */
[----:B------:R-:W-:-:S06]  /*adc0*/  IMAD.MOV.U32 R7, RZ, RZ, -0x3ff ;  /* 0xfffffc01ff077424 */ /* 0x000fcc00078e00ff */
        /* <DEDUP_REMOVED lines=180> */
.L_x_5394:
[----:B------:R-:W-:Y:S01]  /*b910*/  IMAD.MOV.U32 R2, RZ, RZ, 0x0 ;  /* 0x00000000ff027424 */ /* 0x000fe200078e00ff */
[----:B------:R-:W-:Y:S01]  /*b920*/  LOP3.LUT P0, RZ, R5, 0x7fffffff, RZ, 0xc0, !PT ;  /* 0x7fffffff05ff7812 */ /* 0x000fe2000780c0ff */
[----:B------:R-:W-:-:S06]  /*b930*/  IMAD.MOV.U32 R3, RZ, RZ, 0x7ff00000 ;  /* 0x7ff00000ff037424 */ /* 0x000fcc00078e00ff */
[----:B------:R-:W0:Y:S02]  /*b940*/  DFMA R4, R4, R2, +INF ;  /* 0x7ff000000404742b */ /* 0x000e240000000002 */
[----:B0-----:R-:W-:Y:S02]  /*b950*/  FSEL R20, R4, RZ, P0 ;  /* 0x000000ff04147208 */ /* 0x001fe40000000000 */
[----:B------:R-:W-:-:S07]  /*b960*/  FSEL R21, R5, -QNAN , P0 ;  /* 0xfff0000005157808 */ /* 0x000fce0000000000 */
.L_x_5393:
[----:B------:R-:W-:Y:S05]  /*b970*/  BSYNC.RECONVERGENT B2 ;  /* 0x0000000000027941 */ /* 0x000fea0003800200 */
.L_x_5389:
        /* <DEDUP_REMOVED lines=67> */
.L_x_5396:
[----:B------:R-:W-:Y:S05]  /*bdb0*/  BSYNC.RECONVERGENT B2 ;  /* 0x0000000000027941 */ /* 0x000fea0003800200 */
.L_x_5395:
        /* <DEDUP_REMOVED lines=195> */
[----:B------:R2:W3:Y:S02]  /*c9f0*/  DMUL R18, R20, 0.5 ;  /* 0x3fe0000014127828 */ /* 0x0004e40000000000 */
[----:B--23--:R-:W-:Y:S05]  /*ca00*/  BRA `(.L_x_5363) ;  /* 0x0000005000f47947 */ /* 0x00cfea0003800000 */
.L_x_5388:
        /* <DEDUP_REMOVED lines=197> */
.L_x_5399:
[----:B------:R-:W-:Y:S01]  /*d660*/  IMAD.MOV.U32 R8, RZ, RZ, 0x0 ;  /* 0x00000000ff087424 */ /* 0x000fe200078e00ff */
[----:B------:R-:W-:Y:S01]  /*d670*/  LOP3.LUT P0, RZ, R7, 0x7fffffff, RZ, 0xc0, !PT ;  /* 0x7fffffff07ff7812 */ /* 0x000fe2000780c0ff */
[----:B------:R-:W-:-:S06]  /*d680*/  IMAD.MOV.U32 R9, RZ, RZ, 0x7ff00000 ;  /* 0x7ff00000ff097424 */ /* 0x000fcc00078e00ff */
[----:B------:R-:W0:Y:S02]  /*d690*/  DFMA R6, R6, R8, +INF ;  /* 0x7ff000000606742b */ /* 0x000e240000000008 */
[----:B0-----:R-:W-:Y:S02]  /*d6a0*/  FSEL R20, R6, RZ, P0 ;  /* 0x000000ff06147208 */ /* 0x001fe40000000000 */
[----:B------:R-:W-:-:S07]  /*d6b0*/  FSEL R21, R7, -QNAN , P0 ;  /* 0xfff0000007157808 */ /* 0x000fce0000000000 */
.L_x_5400:
[----:B------:R-:W-:Y:S05]  /*d6c0*/  BSYNC.RECONVERGENT B0 ;  /* 0x0000000000007941 */ /* 0x000fea0003800200 */
.L_x_5398:
        /* <DEDUP_REMOVED lines=48> */
.L_x_5402:
[----:B------:R-:W-:Y:S05]  /*d9d0*/  BSYNC.RECONVERGENT B2 ;  /* 0x0000000000027941 */ /* 0x000fea0003800200 */
.L_x_5401:
        /* <DEDUP_REMOVED lines=197> */
.L_x_5397:
[----:B------:R-:W-:Y:S01]  /*e630*/  LOP3.LUT R7, R5, 0xfffffff8, RZ, 0xc0, !PT ;  /* 0xfffffff805077812 */ /* 0x000fe200078ec0ff */
[----:B------:R-:W-:Y:S01]  /*e640*/  IMAD.MOV.U32 R6, RZ, RZ, RZ ;  /* 0x000000ffff067224 */ /* 0x000fe200078e00ff */
[----:B------:R-:W-:Y:S05]  /*e650*/  BSSY.RECONVERGENT B0, `(.L_x_5403) ;  /* 0x00000ee000007945 */ /* 0x000fea0003800200 */
        /* <DEDUP_REMOVED lines=11> */
[----:B-1----:R-:W-:-:S15]  /*e710*/  LOP3.LUT R7, R3, 0xfffffff8, RZ, 0xc0, !PT ;  /* 0xfffffff803077812 */ /* 0x002fde00078ec0ff */
[----:B------:R-:W-:-:S15]  /*e720*/  NOP ;  /* 0x0000000000007918 */ /* 0x000fde0000000000 */
[----:B------:R-:W-:-:S15]  /*e730*/  NOP ;  /* 0x0000000000007918 */ /* 0x000fde0000000000 */
[----:B------:R-:W-:-:S15]  /*e740*/  NOP ;  /* 0x0000000000007918 */ /* 0x000fde0000000000 */
[----:B------:R-:W-:-:S02]  /*e750*/  NOP ;  /* 0x0000000000007918 */ /* 0x000fc40000000000 */
[----:B------:R0:W1:Y:S02]  /*e760*/  DADD R8, -R6, R2 ;  /* 0x0000000006087229 */ /* 0x0000640000000102 */
        /* <DEDUP_REMOVED lines=16> */
[----:B------:R1:W-:Y:S02]  /*e870*/  DADD R6, R4, -R2 ;  /* 0x0000000004067229 */ /* 0x0003e40000000802 */
[----:B-1----:R-:W-:Y:S01]  /*e880*/  LOP3.LUT R5, R9, 0xfffffff8, RZ, 0xc0, !PT ;  /* 0xfffffff809057812 */ /* 0x002fe200078ec0ff */
        /* <DEDUP_REMOVED lines=40> */
[----:B-1----:R1:W2:-:S15]  /*eb10*/  DMUL R4, R6, R2 ;  /* 0x0000000206047228 */ /* 0x00229e0000000000 */
        /* <DEDUP_REMOVED lines=24> */
[----:B-1234-:R-:W0:Y:S02]  /*eca0*/  DMUL R20, R20, R20 ;  /* 0x0000001414147228 */ /* 0x01ee240000000000 */
.L_x_5404:
[----:B------:R-:W1:Y:S02]  /*ecb0*/  DSETP.GEU.AND P1, PT, R48, R56, PT ;  /* 0x000000383000722a */ /* 0x000e640003f2e000 */
[----:B-1----:R-:W-:Y:S02]  /*ecc0*/  FSEL R58, R56, R48, P1 ;  /* 0x00000030383a7208 */ /* 0x002fe40000800000 */
[----:B------:R-:W-:Y:S02]  /*ecd0*/  FSEL R59, R57, R49, P1 ;  /* 0x00000031393b7208 */ /* 0x000fe40000800000 */
[----:B------:R-:W-:Y:S02]  /*ece0*/  FSEL R71, R49, R57, P1 ;  /* 0x0000003931477208 */ /* 0x000fe40000800000 */
[----:B------:R-:W-:-:S15]  /*ecf0*/  FSEL R68, R48, R56, P1 ;  /* 0x0000003830447208 */ /* 0x000fde0000800000 */
[----:B------:R-:W-:-:S15]  /*ed00*/  NOP ;  /* 0x0000000000007918 */ /* 0x000fde0000000000 */
[----:B------:R-:W-:-:S15]  /*ed10*/  NOP ;  /* 0x0000000000007918 */ /* 0x000fde0000000000 */
[----:B------:R-:W-:-:S11]  /*ed20*/  NOP ;  /* 0x0000000000007918 */ /* 0x000fd60000000000 */
        /* <DEDUP_REMOVED lines=24> */
[----:B------:R-:W-:-:S15]  /*eeb0*/  DSETP.GEU.AND P0, PT, R58, R54, P1 ;  /* 0x000000363a00722a */ /* 0x000fde0000f0e000 */
[----:B------:R-:W-:-:S15]  /*eec0*/  NOP ;  /* 0x0000000000007918 */ /* 0x000fde0000000000 */
[----:B------:R-:W-:-:S15]  /*eed0*/  NOP ;  /* 0x0000000000007918 */ /* 0x000fde0000000000 */
[----:B------:R-:W-:-:S15]  /*eee0*/  NOP ;  /* 0x0000000000007918 */ /* 0x000fde0000000000 */
[----:B------:R-:W-:-:S04]  /*eef0*/  NOP ;  /* 0x0000000000007918 */ /* 0x000fc80000000000 */
[----:B------:R-:W1:Y:S02]  /*ef00*/  DSETP.GEU.AND P5, PT, R56, R18, PT ;  /* 0x000000123800722a */ /* 0x000e640003fae000 */
[----:B-1----:R-:W-:Y:S02]  /*ef10*/  FSEL R50, R56, R18, P5 ;  /* 0x0000001238327208 */ /* 0x002fe40002800000 */
[----:B------:R-:W-:-:S15]  /*ef20*/  FSEL R51, R57, R19, P5 ;  /* 0x0000001339337208 */ /* 0x000fde0002800000 */
[----:B------:R-:W-:-:S15]  /*ef30*/  NOP ;  /* 0x0000000000007918 */ /* 0x000fde0000000000 */
[----:B------:R-:W-:-:S15]  /*ef40*/  NOP ;  /* 0x0000000000007918 */ /* 0x000fde0000000000 */
[----:B------:R-:W-:-:S15]  /*ef50*/  NOP ;  /* 0x0000000000007918 */ /* 0x000fde0000000000 */
[----:B------:R1:W-:Y:S02]  /*ef60*/  DSETP.GEU.AND P1, PT, R60, R52, P3 ;  /* 0x000000343c00722a */ /* 0x0003e40001f2e000 */
[----:B-1----:R-:W-:Y:S02]  /*ef70*/  FSEL R52, R18, R56, P5 ;  /* 0x0000003812347208 */ /* 0x002fe40002800000 */
[----:B------:R-:W-:-:S15]  /*ef80*/  FSEL R53, R19, R57, P5 ;  /* 0x0000003913357208 */ /* 0x000fde0002800000 */
[----:B------:R-:W-:-:S15]  /*ef90*/  NOP ;  /* 0x0000000000007918 */ /* 0x000fde0000000000 */
[----:B------:R-:W-:-:S15]  /*efa0*/  NOP ;  /* 0x0000000000007918 */ /* 0x000fde0000000000 */
[----:B------:R-:W-:-:S15]  /*efb0*/  NOP ;  /* 0x0000000000007918 */ /* 0x000fde0000000000 */
[----:B------:R-:W1:Y:S02]  /*efc0*/  DSETP.GEU.AND P6, PT, R52, R10, PT ;  /* 0x0000000a3400722a */ /* 0x000e640003fce000 */
[----:B-1----:R-:W-:Y:S02]  /*efd0*/  FSEL R55, R11, R53, P6 ;  /* 0x000000350b377208 */ /* 0x002fe40003000000 */
[----:B------:R-:W-:Y:S02]  /*efe0*/  FSEL R54, R10, R52, P6 ;  /* 0x000000340a367208 */ /* 0x000fe40003000000 */
[----:B------:R-:W-:Y:S01]  /*eff0*/  FSEL R63, R53, R11, P6 ;  /* 0x0000000b353f7208 */ /* 0x000fe20003000000 */
[----:B------:R-:W-:Y:S01]  /*f000*/  IMAD.MOV.U32 R53, RZ, RZ, R65 ;  /* 0x000000ffff357224 */ /* 0x000fe200078e0041 */
[----:B------:R-:W-:Y:S01]  /*f010*/  FSEL R60, R52, R10, P6 ;  /* 0x0000000a343c7208 */ /* 0x000fe20003000000 */
[----:B------:R-:W-:-:S15]  /*f020*/  IMAD.MOV.U32 R52, RZ, RZ, R62 ;  /* 0x000000ffff347224 */ /* 0x000fde00078e003e */
[----:B------:R-:W-:-:S15]  /*f030*/  NOP ;  /* 0x0000000000007918 */ /* 0x000fde0000000000 */
[----:B------:R-:W-:-:S15]  /*f040*/  NOP ;  /* 0x0000000000007918 */ /* 0x000fde0000000000 */
[----:B------:R-:W-:-:S10]  /*f050*/  NOP ;  /* 0x0000000000007918 */ /* 0x000fd40000000000 */
        /* <DEDUP_REMOVED lines=10> */
[----:B------:R-:W-:-:S15]  /*f100*/  FSEL R59, R49, R5, P3 ;  /* 0x00000005313b7208 */ /* 0x000fde0001800000 */
[----:B------:R-:W-:-:S15]  /*f110*/  NOP ;  /* 0x0000000000007918 */ /* 0x000fde0000000000 */
[----:B------:R-:W-:-:S15]  /*f120*/  NOP ;  /* 0x0000000000007918 */ /* 0x000fde0000000000 */
[----:B------:R-:W-:-:S15]  /*f130*/  NOP ;  /* 0x0000000000007918 */ /* 0x000fde0000000000 */
[----:B------:R1:W-:Y:S02]  /*f140*/  DSETP.GEU.AND P2, PT, R56, R18, P6 ;  /* 0x000000123800722a */ /* 0x0003e4000374e000 */
[----:B-1----:R-:W-:Y:S01]  /*f150*/  FSEL R18, R4, R48, P3 ;  /* 0x0000003004127208 */ /* 0x002fe20001800000 */
[----:B------:R-:W-:Y:S01]  /*f160*/  IMAD.MOV.U32 R56, RZ, RZ, R66 ;  /* 0x000000ffff387224 */ /* 0x000fe200078e0042 */
[----:B------:R-:W-:Y:S01]  /*f170*/  FSEL R19, R5, R49, P3 ;  /* 0x0000003105137208 */ /* 0x000fe20001800000 */
[----:B------:R-:W-:-:S15]  /*f180*/  IMAD.MOV.U32 R57, RZ, RZ, R69 ;  /* 0x000000ffff397224 */ /* 0x000fde00078e0045 */
[----:B------:R-:W-:-:S15]  /*f190*/  NOP ;  /* 0x0000000000007918 */ /* 0x000fde0000000000 */
[----:B------:R-:W-:-:S15]  /*f1a0*/  NOP ;  /* 0x0000000000007918 */ /* 0x000fde0000000000 */
[----:B------:R-:W-:-:S14]  /*f1b0*/  NOP ;  /* 0x0000000000007918 */ /* 0x000fdc0000000000 */
[----:B0-----:R-:W0:Y:S02]  /*f1c0*/  DSETP.GEU.AND P5, PT, R18, R6, PT ;  /* 0x000000061200722a */ /* 0x001e240003fae000 */
        /* <DEDUP_REMOVED lines=55> */
.L_x_5403:
        /* <DEDUP_REMOVED lines=114> */
.L_x_5408:
[----:B------:R-:W-:Y:S05]  /*fc60*/  BSYNC.RECONVERGENT B3 ;  /* 0x0000000000037941 */ /* 0x000fea0003800200 */
.L_x_5407:
        /* <DEDUP_REMOVED lines=78> */
.L_x_5406:
        /* <DEDUP_REMOVED lines=186> */
.L_x_5410:
[----:B------:R-:W-:Y:S01]  /*10cf0*/  IMAD.MOV.U32 R4, RZ, RZ, 0x0 ;  /* 0x00000000ff047424 */ /* 0x000fe200078e00ff */
[----:B------:R-:W-:Y:S01]  /*10d00*/  LOP3.LUT P0, RZ, R3, 0x7fffffff, RZ, 0xc0, !PT ;  /* 0x7fffffff03ff7812 */ /* 0x000fe2000780c0ff */
[----:B------:R-:W-:-:S06]  /*10d10*/  IMAD.MOV.U32 R5, RZ, RZ, 0x7ff00000 ;  /* 0x7ff00000ff057424 */ /* 0x000fcc00078e00ff */
[----:B------:R-:W0:Y:S02]  /*10d20*/  DFMA R2, R2, R4, +INF ;  /* 0x7ff000000202742b */ /* 0x000e240000000004 */
[----:B0-----:R-:W-:Y:S02]  /*10d30*/  FSEL R20, R2, RZ, P0 ;  /* 0x000000ff02147208 */ /* 0x001fe40000000000 */
[----:B------:R-:W-:-:S07]  /*10d40*/  FSEL R21, R3, -QNAN , P0 ;  /* 0xfff0000003157808 */ /* 0x000fce0000000000 */
.L_x_5409:
[----:B------:R-:W-:Y:S05]  /*10d50*/  BSYNC.RECONVERGENT B2 ;  /* 0x0000000000027941 */ /* 0x000fea0003800200 */
.L_x_5405:
        /* <DEDUP_REMOVED lines=67> */
.L_x_5412:
[----:B------:R-:W-:Y:S05]  /*11190*/  BSYNC.RECONVERGENT B2 ;  /* 0x0000000000027941 */ /* 0x000fea0003800200 */
.L_x_5411:
        /* <DEDUP_REMOVED lines=195> */
[----:B------:R0:W1:Y:S02]  /*11dd0*/  DMUL R18, R20, 0.5 ;  /* 0x3fe0000014127828 */ /* 0x0000640000000000 */
.L_x_5363:
[----:B------:R-:W-:Y:S05]  /*11de0*/  BSYNC.RECONVERGENT B1 ;  /* 0x0000000000017941 */ /* 0x000fea0003800200 */
.L_x_5356:
[----:B------:R-:W-:Y:S01]  /*11df0*/  DMUL R2, R22, R4 ;  /* 0x0000000416027228 */ /* 0x000fe20000000000 */
[----:B------:R-:W-:-:S15]  /*11e00*/  BSSY.RECONVERGENT B2, `(.L_x_5413) ;  /* 0x0000495000027945 */ /* 0x000fde0003800200 */
[----:B------:R-:W-:-:S15]  /*11e10*/  NOP ;  /* 0x0000000000007918 */ /* 0x000fde0000000000 */
[----:B------:R-:W-:-:S15]  /*11e20*/  NOP ;  /* 0x0000000000007918 */ /* 0x000fde0000000000 */
[----:B------:R-:W-:-:S15]  /*11e30*/  NOP ;  /* 0x0000000000007918 */ /* 0x000fde0000000000 */
[----:B------:R-:W-:-:S03]  /*11e40*/  NOP ;  /* 0x0000000000007918 */ /* 0x000fc60000000000 */
[----:B------:R-:W1:-:S15]  /*11e50*/  DMUL R4, R16, R4 ;  /* 0x0000000410047228 */ /* 0x000e5e0000000000 */
[----:B------:R-:W-:-:S15]  /*11e60*/  NOP ;  /* 0x0000000000007918 */ /* 0x000fde0000000000 */
[----:B------:R-:W-:-:S15]  /*11e70*/  NOP ;  /* 0x0000000000007918 */ /* 0x000fde0000000000 */
[----:B------:R-:W-:-:S15]  /*11e80*/  NOP ;  /* 0x0000000000007918 */ /* 0x000fde0000000000 */
[----:B------:R-:W-:-:S04]  /*11e90*/  NOP ;  /* 0x0000000000007918 */ /* 0x000fc80000000000 */
[----:B-1----:R-:W1:Y:S02]  /*11ea0*/  DFMA R22, R22, R18, R4 ;  /* 0x000000121616722b */ /* 0x002e640000000004 */
[----:B-1----:R-:W-:-:S04]  /*11eb0*/  LOP3.LUT R5, R23, 0x7fffffff, RZ, 0xc0, !PT ;  /* 0x7fffffff17057812 */ /* 0x002fc800078ec0ff */
[----:B------:R-:W-:-:S15]  /*11ec0*/  LOP3.LUT P0, RZ, R5, R22, RZ, 0xfc, !PT ;  /* 0x0000001605ff7212 */ /* 0x000fde000780fcff */
[----:B------:R-:W-:-:S15]  /*11ed0*/  NOP ;  /* 0x0000000000007918 */ /* 0x000fde0000000000 */
[----:B------:R-:W-:-:S15]  /*11ee0*/  NOP ;  /* 0x0000000000007918 */ /* 0x000fde0000000000 */
[----:B------:R-:W-:-:S13]  /*11ef0*/  NOP ;  /* 0x0000000000007918 */ /* 0x000fda0000000000 */
[----:B------:R1:W2:Y:S02]  /*11f00*/  DFMA R16, R16, R18, -R2 ;  /* 0x000000121010722b */ /* 0x0002a40000000802 */
[----:B-12---:R-:W-:Y:S05]  /*11f10*/  @P0 BRA `(.L_x_5414) ;  /* 0x0000000400dc0947 */ /* 0x006fea0003800000 */
[----:B------:R-:W-:Y:S01]  /*11f20*/  IMAD.MOV.U32 R2, RZ, RZ, 0x652b82fe ;  /* 0x652b82feff027424 */ /* 0x000fe200078e00ff */
[----:B------:R-:W-:Y:S01]  /*11f30*/  UMOV UR10, 0xfefa39ef ;  /* 0xfefa39ef000a7882 */ /* 0x000fe20000000000 */
[----:B------:R-:W-:Y:S01]  /*11f40*/  IMAD.MOV.U32 R3, RZ, RZ, 0x3ff71547 ;  /* 0x3ff71547ff037424 */ /* 0x000fe200078e00ff */
[----:B------:R-:W-:Y:S01]  /*11f50*/  UMOV UR11, 0x3fe62e42 ;  /* 0x3fe62e42000b7882 */ /* 0x000fe20000000000 */
[----:B------:R-:W-:-:S04]  /*11f60*/  FSETP.GEU.FTZ.AND P0, PT, |R17|, 4.1917929649353027344, PT ;  /* 0x4086232b1100780b */ /* 0x000fc80003f1e200 */
[----:B------:R-:W1:-:S15]  /*11f70*/  DFMA R6, R16, R2, 6.75539944105574400000e+15 ;  /* 0x433800001006742b */ /* 0x000e5e0000000002 */
[----:B------:R-:W-:-:S15]  /*11f80*/  NOP ;  /* 0x0000000000007918 */ /* 0x000fde0000000000 */
[----:B------:R-:W-:-:S15]  /*11f90*/  NOP ;  /* 0x0000000000007918 */ /* 0x000fde0000000000 */
[----:B------:R-:W-:-:S15]  /*11fa0*/  NOP ;  /* 0x0000000000007918 */ /* 0x000fde0000000000 */
[----:B------:R-:W-:-:S04]  /*11fb0*/  NOP ;  /* 0x0000000000007918 */ /* 0x000fc80000000000 */
[----:B-1----:R-:W1:-:S15]  /*11fc0*/  DADD R2, R6, -6.75539944105574400000e+15 ;  /* 0xc338000006027429 */ /* 0x002e5e0000000000 */
[----:B------:R-:W-:-:S15]  /*11fd0*/  NOP ;  /* 0x0000000000007918 */ /* 0x000fde0000000000 */
[----:B------:R-:W-:-:S15]  /*11fe0*/  NOP ;  /* 0x0000000000007918 */ /* 0x000fde0000000000 */
[----:B------:R-:W-:-:S15]  /*11ff0*/  NOP ;  /* 0x0000000000007918 */ /* 0x000fde0000000000 */
[----:B------:R-:W-:-:S04]  /*12000*/  NOP ;  /* 0x0000000000007918 */ /* 0x000fc80000000000 */
[----:B-1----:R-:W1:Y:S01]  /*12010*/  DFMA R4, R2, -UR10, R16 ;  /* 0x8000000a02047c2b */ /* 0x002e620008000010 */
[----:B------:R-:W-:Y:S01]  /*12020*/  UMOV UR10, 0x3b39803f ;  /* 0x3b39803f000a7882 */ /* 0x000fe20000000000 */
[----:B------:R-:W-:-:S15]  /*12030*/  UMOV UR11, 0x3c7abc9e ;  /* 0x3c7abc9e000b7882 */ /* 0x000fde0000000000 */
[----:B------:R-:W-:-:S15]  /*12040*/  NOP ;  /* 0x0000000000007918 */ /* 0x000fde0000000000 */
[----:B------:R-:W-:-:S15]  /*12050*/  NOP ;  /* 0x0000000000007918 */ /* 0x000fde0000000000 */
[----:B------:R-:W-:-:S15]  /*12060*/  NOP ;  /* 0x0000000000007918 */ /* 0x000fde0000000000 */
[----:B------:R-:W-:-:S02]  /*12070*/  NOP ;  /* 0x0000000000007918 */ /* 0x000fc40000000000 */
[----:B-1----:R1:W2:Y:S01]  /*12080*/  DFMA R4, R2, -UR10, R4 ;  /* 0x8000000a02047c2b */ /* 0x0022a20008000004 */
[----:B------:R-:W-:Y:S01]  /*12090*/  UMOV UR10, 0x69ce2bdf ;  /* 0x69ce2bdf000a7882 */ /* 0x000fe20000000000 */
[----:B-1----:R-:W-:Y:S01]  /*120a0*/  IMAD.MOV.U32 R2, RZ, RZ, -0x35dec16 ;  /* 0xfca213eaff027424 */ /* 0x002fe200078e00ff */
[----:B------:R-:W-:Y:S01]  /*120b0*/  UMOV UR11, 0x3e5ade15 ;  /* 0x3e5ade15000b7882 */ /* 0x000fe20000000000 */
[----:B------:R-:W-:-:S15]  /*120c0*/  IMAD.MOV.U32 R3, RZ, RZ, 0x3e928af3 ;  /* 0x3e928af3ff037424 */ /* 0x000fde00078e00ff */
[----:B------:R-:W-:-:S15]  /*120d0*/  NOP ;  /* 0x0000000000007918 */ /* 0x000fde0000000000 */
[----:B------:R-:W-:-:S15]  /*120e0*/  NOP ;  /* 0x0000000000007918 */ /* 0x000fde0000000000 */
[----:B------:R-:W-:-:S15]  /*120f0*/  NOP ;  /* 0x0000000000007918 */ /* 0x000fde0000000000 */
[----:B--2---:R-:W1:Y:S01]  /*12100*/  DFMA R2, R4, UR10, R2 ;  /* 0x0000000a04027c2b */ /* 0x004e620008000002 */
        /* <DEDUP_REMOVED lines=55> */
[----:B-1----:R-:W1:-:S15]  /*12480*/  DFMA R2, R4, R2, UR10 ;  /* 0x0000000a04027e2b */ /* 0x002e5e0008000002 */
[----:B------:R-:W-:-:S15]  /*12490*/  NOP ;  /* 0x0000000000007918 */ /* 0x000fde0000000000 */
[----:B------:R-:W-:-:S15]  /*124a0*/  NOP ;  /* 0x0000000000007918 */ /* 0x000fde0000000000 */
[----:B------:R-:W-:-:S15]  /*124b0*/  NOP ;  /* 0x0000000000007918 */ /* 0x000fde0000000000 */
[----:B------:R-:W-:-:S04]  /*124c0*/  NOP ;  /* 0x0000000000007918 */ /* 0x000fc80000000000 */
[----:B-1----:R-:W1:-:S15]  /*124d0*/  DFMA R2, R4, R2, 1 ;  /* 0x3ff000000402742b */ /* 0x002e5e0000000002 */
[----:B------:R-:W-:-:S15]  /*124e0*/  NOP ;  /* 0x0000000000007918 */ /* 0x000fde0000000000 */
[----:B------:R-:W-:-:S15]  /*124f0*/  NOP ;  /* 0x0000000000007918 */ /* 0x000fde0000000000 */
[----:B------:R-:W-:-:S15]  /*12500*/  NOP ;  /* 0x0000000000007918 */ /* 0x000fde0000000000 */
[----:B------:R-:W-:-:S04]  /*12510*/  NOP ;  /* 0x0000000000007918 */ /* 0x000fc80000000000 */
[----:B-1----:R-:W0:Y:S02]  /*12520*/  DFMA R4, R4, R2, 1 ;  /* 0x3ff000000404742b */ /* 0x002e240000000002 */
        /* <DEDUP_REMOVED lines=22> */
.L_x_5414:
[----:B------:R-:W-:-:S04]  /*12690*/  LOP3.LUT R3, R17, 0x7fffffff, RZ, 0xc0, !PT ;  /* 0x7fffffff11037812 */ /* 0x000fc800078ec0ff */
[----:B------:R-:W-:-:S13]  /*126a0*/  LOP3.LUT P0, RZ, R3, R16, RZ, 0xfc, !PT ;  /* 0x0000001003ff7212 */ /* 0x000fda000780fcff */
[----:B------:R-:W-:Y:S05]  /*126b0*/  @P0 BRA `(.L_x_5416) ;  /* 0x0000000c00c80947 */ /* 0x000fea0003800000 */
[----:B------:R-:W1:Y:S01]  /*126c0*/  DSETP.NEU.AND P0, PT, |R22|, +INF , PT ;  /* 0x7ff000001600742a */ /* 0x000e620003f0d200 */
[----:B------:R-:W-:Y:S01]  /*126d0*/  BSSY.RECONVERGENT B3, `(.L_x_5417) ;  /* 0x0000037000037945 */ /* 0x000fe20003800200 */
[----:B-1----:R-:W-:-:S15]  /*126e0*/  @!P0 IMAD.MOV.U32 R0, RZ, RZ, 0x1 ;  /* 0x00000001ff008424 */ /* 0x002fde00078e00ff */
[----:B------:R-:W-:-:S15]  /*126f0*/  NOP ;  /* 0x0000000000007918 */ /* 0x000fde0000000000 */
[----:B------:R-:W-:-:S15]  /*12700*/  NOP ;  /* 0x0000000000007918 */ /* 0x000fde0000000000 */
[----:B------:R-:W-:-:S15]  /*12710*/  NOP ;  /* 0x0000000000007918 */ /* 0x000fde0000000000 */
[----:B------:R-:W-:-:S02]  /*12720*/  NOP ;  /* 0x0000000000007918 */ /* 0x000fc40000000000 */
[----:B------:R1:W2:Y:S02]  /*12730*/  @!P0 DMUL R6, RZ, R22 ;  /* 0x00000016ff068228 */ /* 0x0002a40000000000 */
[----:B-12---:R-:W-:Y:S05]  /*12740*/  @!P0 BRA `(.L_x_5418) ;  /* 0x0000000000bc8947 */ /* 0x006fea0003800000 */
        /* <DEDUP_REMOVED lines=8> */
[----:B------:R-:W1:Y:S01]  /*127d0*/  DMUL R2, R22, UR10 ;  /* 0x0000000a16027c28 */ /* 0x000e620008000000 */
[----:B------:R-:W-:-:S15]  /*127e0*/  UMOV UR10, 0x54442d18 ;  /* 0x54442d18000a7882 */ /* 0x000fde0000000000 */
[----:B------:R-:W-:-:S15]  /*127f0*/  NOP ;  /* 0x0000000000007918 */ /* 0x000fde0000000000 */
[----:B------:R-:W-:-:S15]  /*12800*/  NOP ;  /* 0x0000000000007918 */ /* 0x000fde0000000000 */
[----:B------:R-:W-:-:S15]  /*12810*/  NOP ;  /* 0x0000000000007918 */ /* 0x000fde0000000000 */
[----:B------:R-:W-:-:S03]  /*12820*/  NOP ;  /* 0x0000000000007918 */ /* 0x000fc60000000000 */
[----:B-1----:R-:W1:Y:S01]  /*12830*/  F2I.F64 R2, R2 ;  /* 0x0000000200027311 */ /* 0x002e620000301100 */
[----:B------:R-:W-:-:S15]  /*12840*/  UMOV UR11, 0x3ff921fb ;  /* 0x3ff921fb000b7882 */ /* 0x000fde0000000000 */
[----:B------:R-:W-:-:S15]  /*12850*/  NOP ;  /* 0x0000000000007918 */ /* 0x000fde0000000000 */
[----:B------:R-:W-:-:S15]  /*12860*/  NOP ;  /* 0x0000000000007918 */ /* 0x000fde0000000000 */
[----:B------:R-:W-:-:S15]  /*12870*/  NOP ;  /* 0x0000000000007918 */ /* 0x000fde0000000000 */
[----:B------:R-:W-:-:S03]  /*12880*/  NOP ;  /* 0x0000000000007918 */ /* 0x000fc60000000000 */
[----:B-1----:R-:W1:-:S15]  /*12890*/  I2F.F64 R6, R2 ;  /* 0x0000000200067312 */ /* 0x002e5e0000201c00 */
        /* <DEDUP_REMOVED lines=11> */
[----:B-1----:R-:W1:Y:S01]  /*12950*/  DFMA R4, R6, -UR10, R4 ;  /* 0x8000000a06047c2b */ /* 0x002e620008000004 */
[----:B------:R-:W-:Y:S01]  /*12960*/  UMOV UR10, 0x252049c0 ;  /* 0x252049c0000a7882 */ /* 0x000fe20000000000 */
[----:B------:R-:W-:-:S15]  /*12970*/  UMOV UR11, 0x397b839a ;  /* 0x397b839a000b7882 */ /* 0x000fde0000000000 */
[----:B------:R-:W-:-:S15]  /*12980*/  NOP ;  /* 0x0000000000007918 */ /* 0x000fde0000000000 */
[----:B------:R-:W-:-:S15]  /*12990*/  NOP ;  /* 0x0000000000007918 */ /* 0x000fde0000000000 */
[----:B------:R-:W-:-:S15]  /*129a0*/  NOP ;  /* 0x0000000000007918 */ /* 0x000fde0000000000 */
[----:B------:R-:W-:-:S02]  /*129b0*/  NOP ;  /* 0x0000000000007918 */ /* 0x000fc40000000000 */
[----:B-1----:R1:W2:Y:S02]  /*129c0*/  DFMA R6, R6, -UR10, R4 ;  /* 0x8000000a06067c2b */ /* 0x0022a40008000004 */
[----:B-12---:R-:W-:Y:S05]  /*129d0*/  @!P0 BRA `(.L_x_5420) ;  /* 0x0000000000108947 */ /* 0x006fea0003800000 */
[----:B------:R-:W-:Y:S01]  /*129e0*/  IMAD.MOV.U32 R6, RZ, RZ, R22 ;  /* 0x000000ffff067224 */ /* 0x000fe200078e0016 */
[----:B------:R-:W-:Y:S01]  /*129f0*/  MOV R12, 0x12a20 ;  /* 0x00012a20000c7802 */ /* 0x000fe20000000f00 */
[----:B------:R-:W-:-:S07]  /*12a00*/  IMAD.MOV.U32 R15, RZ, RZ, R23 ;  /* 0x000000ffff0f7224 */ /* 0x000fce00078e0017 */
[----:B0----5:R-:W-:Y:S05]  /*12a10*/  CALL.REL.NOINC `($_ZN2at6native55_GLOBAL__N__de093ff9_22_ForeachBinaryOpList_cu_a911ec4325multi_tensor_apply_kernelINS1_18TensorListMetadataILi2EEENS1_24BinaryOpListAlphaFunctorIN3c107complexIdEELi2ELi2ELi0EEEJNS1_13power_functorIS8_EES8_EEEvT_T0_DpT1_$__internal_trig_reduction_slowpathd) ;  /* 0x000009d400387944 */ /* 0x021fea0003c00000 */
.L_x_5420:
[----:B------:R-:W-:Y:S05]  /*12a20*/  BSYNC.RECONVERGENT B4 ;  /* 0x0000000000047941 */ /* 0x000fea0003800200 */
.L_x_5419:
[----:B------:R-:W-:-:S07]  /*12a30*/  VIADD R0, R2, 0x1 ;  /* 0x0000000102007836 */ /* 0x000fce0000000000 */
.L_x_5418:
[----:B------:R-:W-:Y:S05]  /*12a40*/  BSYNC.RECONVERGENT B3 ;  /* 0x0000000000037941 */ /* 0x000fea0003800200 */
.L_x_5417:
[----:B------:R-:W1:Y:S01]  /*12a50*/  LDCU.64 UR10, c[0x4][0xe8] ;  /* 0x01001d00ff0a77ac */ /* 0x000e620008000a00 */
[----:B------:R-:W-:-:S05]  /*12a60*/  IMAD.SHL.U32 R2, R0, 0x40, RZ ;  /* 0x0000004000027824 */ /* 0x000fca00078e00ff */
[----:B------:R-:W-:-:S04]  /*12a70*/  LOP3.LUT R2, R2, 0x40, RZ, 0xc0, !PT ;  /* 0x0000004002027812 */ /* 0x000fc800078ec0ff */
[----:B-1----:R-:W-:-:S05]  /*12a80*/  IADD3 R2, P0, PT, R2, UR10, RZ ;  /* 0x0000000a02027c10 */ /* 0x002fca000ff1e0ff */
[----:B------:R-:W-:-:S05]  /*12a90*/  IMAD.X R3, RZ, RZ, UR11, P0 ;  /* 0x0000000bff037e24 */ /* 0x000fca00080e06ff */
[----:B------:R-:W2:Y:S04]  /*12aa0*/  LDG.E.128.CONSTANT R8, desc[UR14][R2.64] ;  /* 0x0000000e02087981 */ /* 0x000ea8000c1e9d00 */
[----:B------:R-:W3:Y:S04]  /*12ab0*/  LDG.E.128.CONSTANT R12, desc[UR14][R2.64+0x10] ;  /* 0x0000100e020c7981 */ /* 0x000ee8000c1e9d00 */
[----:B------:R-:W4:Y:S01]  /*12ac0*/  LDG.E.128.CONSTANT R16, desc[UR14][R2.64+0x20] ;  /* 0x0000200e02107981 */ /* 0x000f22000c1e9d00 */
[----:B0-----:R-:W-:Y:S01]  /*12ad0*/  LOP3.LUT R20, R0, 0x1, RZ, 0xc0, !PT ;  /* 0x0000000100147812 */ /* 0x001fe200078ec0ff */
        /* <DEDUP_REMOVED lines=109> */
[----:B-----5:R-:W-:Y:S05]  /*131b0*/  CALL.REL.NOINC `($_ZN2at6native55_GLOBAL__N__de093ff9_22_ForeachBinaryOpList_cu_a911ec4325multi_tensor_apply_kernelINS1_18TensorListMetadataILi2EEENS1_24BinaryOpListAlphaFunctorIN3c107complexIdEELi2ELi2ELi0EEEJNS1_13power_functorIS8_EES8_EEEvT_T0_DpT1_$__internal_trig_reduction_slowpathd) ;  /* 0x000009cc00507944 */ /* 0x020fea0003c00000 */
[----:B------:R-:W-:-:S07]  /*131c0*/  IMAD.MOV.U32 R0, RZ, RZ, R2 ;  /* 0x000000ffff007224 */ /* 0x000fce00078e0002 */
.L_x_5422:
[----:B------:R-:W-:Y:S05]  /*131d0*/  BSYNC.RECONVERGENT B3 ;  /* 0x0000000000037941 */ /* 0x000fea0003800200 */
.L_x_5421:
        /* <DEDUP_REMOVED lines=64> */
.L_x_5416:
[----:B------:R-:W-:-:S13]  /*135e0*/  ISETP.GE.U32.AND P0, PT, R5, 0x7ff00000, PT ;  /* 0x7ff000000500780c */ /* 0x000fda0003f06070 */
[----:B------:R-:W-:Y:S05]  /*135f0*/  @!P0 BRA `(.L_x_5423) ;  /* 0x0000000000348947 */ /* 0x000fea0003800000 */
[----:B------:R-:W-:-:S04]  /*13600*/  ISETP.NE.AND P0, PT, R3, 0x7ff00000, PT ;  /* 0x7ff000000300780c */ /* 0x000fc80003f05270 */
[----:B------:R-:W-:-:S13]  /*13610*/  ISETP.EQ.AND P0, PT, R16, RZ, !P0 ;  /* 0x000000ff1000720c */ /* 0x000fda0004702270 */
[----:B0-----:R-:W0:Y:S02]  /*13620*/  @!P0 DADD R20, R22, -R22 ;  /* 0x0000000016148229 */ /* 0x001e240000000816 */
        /* <DEDUP_REMOVED lines=10> */
.L_x_5423:
        /* <DEDUP_REMOVED lines=8> */
[----:B------:R-:W1:Y:S01]  /*13750*/  DADD R16, R16, -UR10 ;  /* 0x8000000a10107e29 */ /* 0x000e620008000000 */
[----:B------:R-:W-:Y:S01]  /*13760*/  UMOV UR10, 0xfefa39ef ;  /* 0xfefa39ef000a7882 */ /* 0x000fe20000000000 */
[----:B------:R-:W-:Y:S01]  /*13770*/  UMOV UR11, 0x3fe62e42 ;  /* 0x3fe62e42000b7882 */ /* 0x000fe20000000000 */
[----:B-1----:R-:W-:-:S15]  /*13780*/  FSETP.GEU.FTZ.AND P0, PT, |R17|, 4.1917929649353027344, PT ;  /* 0x4086232b1100780b */ /* 0x002fde0003f1e200 */
[----:B------:R-:W-:-:S15]  /*13790*/  NOP ;  /* 0x0000000000007918 */ /* 0x000fde0000000000 */
[----:B------:R-:W-:-:S15]  /*137a0*/  NOP ;  /* 0x0000000000007918 */ /* 0x000fde0000000000 */
[----:B------:R-:W-:-:S15]  /*137b0*/  NOP ;  /* 0x0000000000007918 */ /* 0x000fde0000000000 */
[----:B------:R-:W-:-:S01]  /*137c0*/  NOP ;  /* 0x0000000000007918 */ /* 0x000fc20000000000 */
        /* <DEDUP_REMOVED lines=96> */
[----:B-1----:R-:W1:Y:S02]  /*13dd0*/  DFMA R2, R4, R2, 1 ;  /* 0x3ff000000402742b */ /* 0x002e640000000002 */
[----:B-1----:R-:W-:Y:S02]  /*13de0*/  IMAD R19, R6, 0x100000, R3 ;  /* 0x0010000006137824 */ /* 0x002fe400078e0203 */
        /* <DEDUP_REMOVED lines=12> */
[----:B------:R-:W1:Y:S02]  /*13eb0*/  DADD R8, R16, +INF ;  /* 0x7ff0000010087429 */ /* 0x000e640000000000 */
[----:B-1----:R-:W-:Y:S02]  /*13ec0*/  FSEL R18, R8, RZ, P1 ;  /* 0x000000ff08127208 */ /* 0x002fe40000800000 */
[----:B------:R-:W-:-:S15]  /*13ed0*/  FSEL R19, R9, RZ, P1 ;  /* 0x000000ff09137208 */ /* 0x000fde0000800000 */
[----:B------:R-:W-:-:S15]  /*13ee0*/  NOP ;  /* 0x0000000000007918 */ /* 0x000fde0000000000 */
[----:B------:R-:W-:-:S15]  /*13ef0*/  NOP ;  /* 0x0000000000007918 */ /* 0x000fde0000000000 */
[----:B------:R-:W-:-:S15]  /*13f00*/  NOP ;  /* 0x0000000000007918 */ /* 0x000fde0000000000 */
[----:B------:R1:W2:Y:S02]  /*13f10*/  @!P0 DMUL R18, R2, R4 ;  /* 0x0000000402128228 */ /* 0x0002a40000000000 */
.L_x_5426:
[----:B------:R-:W-:Y:S05]  /*13f20*/  BSYNC.RECONVERGENT B0 ;  /* 0x0000000000007941 */ /* 0x000fea0003800200 */
.L_x_5425:
[C---:B-12---:R-:W-:Y:S01]  /*13f30*/  LEA.HI R3, R19.reuse, 0xffffff09, RZ, 0xc ;  /* 0xffffff0913037811 */ /* 0x046fe200078f60ff */
[----:B------:R-:W-:Y:S01]  /*13f40*/  BSSY.RECONVERGENT B3, `(.L_x_5427) ;  /* 0x000003c000037945 */ /* 0x000fe20003800200 */
[----:B------:R-:W-:Y:S01]  /*13f50*/  LOP3.LUT R19, R19, 0xfffff, RZ, 0xc0, !PT ;  /* 0x000fffff13137812 */ /* 0x000fe200078ec0ff */
[----:B------:R1:W2:Y:S01]  /*13f60*/  @!P2 DMUL R6, RZ, R22 ;  /* 0x00000016ff06a228 */ /* 0x0002a20000000000 */
        /* <DEDUP_REMOVED lines=9> */
[----:B-12---:R-:W-:Y:S06]  /*14000*/  @!P2 BRA `(.L_x_5428) ;  /* 0x0000000000bca947 */ /* 0x006fec0003800000 */
        /* <DEDUP_REMOVED lines=45> */
.L_x_5430:
[----:B------:R-:W-:Y:S05]  /*142e0*/  BSYNC.RECONVERGENT B4 ;  /* 0x0000000000047941 */ /* 0x000fea0003800200 */
.L_x_5429:
[----:B------:R-:W-:-:S07]  /*142f0*/  VIADD R0, R2, 0x1 ;  /* 0x0000000102007836 */ /* 0x000fce0000000000 */
.L_x_5428:
[----:B------:R-:W-:Y:S05]  /*14300*/  BSYNC.RECONVERGENT B3 ;  /* 0x0000000000037941 */ /* 0x000fea0003800200 */
.L_x_5427:
        /* <DEDUP_REMOVED lines=19> */
[----:B--2---:R-:W1:-:S15]  /*14440*/  DFMA R8, R4, R12, R8 ;  /* 0x0000000c0408722b */ /* 0x004e5e0000000008 */
[----:B------:R-:W-:-:S15]  /*14450*/  NOP ;  /* 0x0000000000007918 */ /* 0x000fde0000000000 */
[----:B------:R-:W-:-:S15]  /*14460*/  NOP ;  /* 0x0000000000007918 */ /* 0x000fde0000000000 */
[----:B------:R-:W-:-:S15]  /*14470*/  NOP ;  /* 0x0000000000007918 */ /* 0x000fde0000000000 */
[----:B------:R-:W-:-:S04]  /*14480*/  NOP ;  /* 0x0000000000007918 */ /* 0x000fc80000000000 */
[----:B-1----:R-:W3:-:S15]  /*14490*/  DFMA R8, R4, R8, R10 ;  /* 0x000000080408722b */ /* 0x002ede000000000a */
[----:B------:R-:W-:-:S15]  /*144a0*/  NOP ;  /* 0x0000000000007918 */ /* 0x000fde0000000000 */
[----:B------:R-:W-:-:S15]  /*144b0*/  NOP ;  /* 0x0000000000007918 */ /* 0x000fde0000000000 */
[----:B------:R-:W-:-:S15]  /*144c0*/  NOP ;  /* 0x0000000000007918 */ /* 0x000fde0000000000 */
[----:B------:R-:W-:-:S04]  /*144d0*/  NOP ;  /* 0x0000000000007918 */ /* 0x000fc80000000000 */
[----:B---3--:R-:W1:-:S15]  /*144e0*/  DFMA R8, R4, R8, R52 ;  /* 0x000000080408722b */ /* 0x008e5e0000000034 */
[----:B------:R-:W-:-:S15]  /*144f0*/  NOP ;  /* 0x0000000000007918 */ /* 0x000fde0000000000 */
[----:B------:R-:W-:-:S15]  /*14500*/  NOP ;  /* 0x0000000000007918 */ /* 0x000fde0000000000 */
[----:B------:R-:W-:-:S15]  /*14510*/  NOP ;  /* 0x0000000000007918 */ /* 0x000fde0000000000 */
[----:B------:R-:W-:-:S04]  /*14520*/  NOP ;  /* 0x0000000000007918 */ /* 0x000fc80000000000 */
[----:B-1----:R-:W4:-:S15]  /*14530*/  DFMA R8, R4, R8, R54 ;  /* 0x000000080408722b */ /* 0x002f1e0000000036 */
[----:B------:R-:W-:-:S15]  /*14540*/  NOP ;  /* 0x0000000000007918 */ /* 0x000fde0000000000 */
[----:B------:R-:W-:-:S15]  /*14550*/  NOP ;  /* 0x0000000000007918 */ /* 0x000fde0000000000 */
[----:B------:R-:W-:-:S15]  /*14560*/  NOP ;  /* 0x0000000000007918 */ /* 0x000fde0000000000 */
[----:B------:R-:W-:-:S04]  /*14570*/  NOP ;  /* 0x0000000000007918 */ /* 0x000fc80000000000 */
[----:B----4-:R-:W1:-:S15]  /*14580*/  DFMA R8, R4, R8, R56 ;  /* 0x000000080408722b */ /* 0x010e5e0000000038 */
[----:B------:R-:W-:-:S15]  /*14590*/  NOP ;  /* 0x0000000000007918 */ /* 0x000fde0000000000 */
[----:B------:R-:W-:-:S15]  /*145a0*/  NOP ;  /* 0x0000000000007918 */ /* 0x000fde0000000000 */
[----:B------:R-:W-:-:S15]  /*145b0*/  NOP ;  /* 0x0000000000007918 */ /* 0x000fde0000000000 */
[----:B------:R-:W-:-:S04]  /*145c0*/  NOP ;  /* 0x0000000000007918 */ /* 0x000fc80000000000 */
[----:B-1----:R-:W1:-:S15]  /*145d0*/  DFMA R8, R4, R8, R58 ;  /* 0x000000080408722b */ /* 0x002e5e000000003a */
[----:B------:R-:W-:-:S15]  /*145e0*/  NOP ;  /* 0x0000000000007918 */ /* 0x000fde0000000000 */
[----:B------:R-:W-:-:S15]  /*145f0*/  NOP ;  /* 0x0000000000007918 */ /* 0x000fde0000000000 */
[----:B------:R-:W-:-:S15]  /*14600*/  NOP ;  /* 0x0000000000007918 */ /* 0x000fde0000000000 */
[----:B------:R-:W-:-:S04]  /*14610*/  NOP ;  /* 0x0000000000007918 */ /* 0x000fc80000000000 */
[----:B-1----:R-:W-:-:S15]  /*14620*/  DFMA R6, R8, R6, R6 ;  /* 0x000000060806722b */ /* 0x002fde0000000006 */
[----:B------:R-:W-:-:S15]  /*14630*/  NOP ;  /* 0x0000000000007918 */ /* 0x000fde0000000000 */
[----:B------:R-:W-:-:S15]  /*14640*/  NOP ;  /* 0x0000000000007918 */ /* 0x000fde0000000000 */
[----:B------:R-:W-:-:S15]  /*14650*/  NOP ;  /* 0x0000000000007918 */ /* 0x000fde0000000000 */
[----:B------:R-:W-:-:S04]  /*14660*/  NOP ;  /* 0x0000000000007918 */ /* 0x000fc80000000000 */
[----:B------:R-:W1:Y:S02]  /*14670*/  DFMA R4, R4, R8, 1 ;  /* 0x3ff000000404742b */ /* 0x000e640000000008 */
[----:B-1----:R-:W-:Y:S02]  /*14680*/  FSEL R4, R4, R6, !P0 ;  /* 0x0000000604047208 */ /* 0x002fe40004000000 */
        /* <DEDUP_REMOVED lines=70> */
[----:B------:R-:W-:Y:S02]  /*14af0*/  IMAD.MOV.U32 R0, RZ, RZ, R2 ;  /* 0x000000ffff007224 */ /* 0x000fe400078e0002 */
[----:B------:R-:W-:Y:S02]  /*14b00*/  IMAD.MOV.U32 R10, RZ, RZ, R6 ;  /* 0x000000ffff0a7224 */ /* 0x000fe400078e0006 */
[----:B------:R-:W-:-:S07]  /*14b10*/  IMAD.MOV.U32 R11, RZ, RZ, R7 ;  /* 0x000000ffff0b7224 */ /* 0x000fce00078e0007 */
.L_x_5432:
[----:B------:R-:W-:Y:S05]  /*14b20*/  BSYNC.RECONVERGENT B3 ;  /* 0x0000000000037941 */ /* 0x000fea0003800200 */
.L_x_5431:
        /* <DEDUP_REMOVED lines=86> */
.L_x_5424:
        /* <DEDUP_REMOVED lines=123> */
.L_x_5434:
[----:B------:R-:W-:Y:S05]  /*15840*/  BSYNC.RECONVERGENT B0 ;  /* 0x0000000000007941 */ /* 0x000fea0003800200 */
.L_x_5433:
[----:B------:R-:W-:Y:S01]  /*15850*/  BSSY.RECONVERGENT B3, `(.L_x_5435) ;  /* 0x0000033000037945 */ /* 0x000fe20003800200 */
[----:B------:R3:W4:Y:S01]  /*15860*/  @!P2 DMUL R6, RZ, R22 ;  /* 0x00000016ff06a228 */ /* 0x0007220000000000 */
[----:B------:R-:W-:Y:S02]  /*15870*/  @!P2 IMAD.MOV.U32 R0, RZ, RZ, 0x1 ;  /* 0x00000001ff00a424 */ /* 0x000fe400078e00ff */
[----:B---34-:R-:W-:Y:S05]  /*15880*/  @!P2 BRA `(.L_x_5436) ;  /* 0x0000000000bca947 */ /* 0x018fea0003800000 */
        /* <DEDUP_REMOVED lines=8> */
[----:B-1----:R-:W1:Y:S01]  /*15910*/  DMUL R2, R22, UR10 ;  /* 0x0000000a16027c28 */ /* 0x002e620008000000 */
        /* <DEDUP_REMOVED lines=30> */
[----:B-1----:R1:W3:Y:S02]  /*15b00*/  DFMA R6, R6, -UR10, R4 ;  /* 0x8000000a06067c2b */ /* 0x0022e40008000004 */
[----:B-1-3--:R-:W-:Y:S05]  /*15b10*/  @!P0 BRA `(.L_x_5438) ;  /* 0x0000000000108947 */ /* 0x00afea0003800000 */
[----:B------:R-:W-:Y:S01]  /*15b20*/  IMAD.MOV.U32 R6, RZ, RZ, R22 ;  /* 0x000000ffff067224 */ /* 0x000fe200078e0016 */
[----:B------:R-:W-:Y:S01]  /*15b30*/  MOV R12, 0x15b60 ;  /* 0x00015b60000c7802 */ /* 0x000fe20000000f00 */
[----:B------:R-:W-:-:S07]  /*15b40*/  IMAD.MOV.U32 R15, RZ, RZ, R23 ;  /* 0x000000ffff0f7224 */ /* 0x000fce00078e0017 */
[----:B0-2--5:R-:W-:Y:S05]  /*15b50*/  CALL.REL.NOINC `($_ZN2at6native55_GLOBAL__N__de093ff9_22_ForeachBinaryOpList_cu_a911ec4325multi_tensor_apply_kernelINS1_18TensorListMetadataILi2EEENS1_24BinaryOpListAlphaFunctorIN3c107complexIdEELi2ELi2ELi0EEEJNS1_13power_functorIS8_EES8_EEEvT_T0_DpT1_$__internal_trig_reduction_slowpathd) ;  /* 0x000009a000e87944 */ /* 0x025fea0003c00000 */
.L_x_5438:
[----:B------:R-:W-:Y:S05]  /*15b60*/  BSYNC.RECONVERGENT B4 ;  /* 0x0000000000047941 */ /* 0x000fea0003800200 */
.L_x_5437:
[----:B------:R-:W-:-:S07]  /*15b70*/  VIADD R0, R2, 0x1 ;  /* 0x0000000102007836 */ /* 0x000fce0000000000 */
.L_x_5436:
[----:B------:R-:W-:Y:S05]  /*15b80*/  BSYNC.RECONVERGENT B3 ;  /* 0x0000000000037941 */ /* 0x000fea0003800200 */
.L_x_5435:
[----:B------:R-:W3:Y:S01]  /*15b90*/  LDCU.64 UR10, c[0x4][0xe8] ;  /* 0x01001d00ff0a77ac */ /* 0x000ee20008000a00 */
[----:B-1----:R-:W-:-:S05]  /*15ba0*/  IMAD.SHL.U32 R2, R0, 0x40, RZ ;  /* 0x0000004000027824 */ /* 0x002fca00078e00ff */
        /* <DEDUP_REMOVED lines=32> */
[----:B-1----:R-:W2:-:S15]  /*15db0*/  DFMA R8, R4, R8, R14 ;  /* 0x000000080408722b */ /* 0x002e9e000000000e */
[----:B------:R-:W-:-:S15]  /*15dc0*/  NOP ;  /* 0x0000000000007918 */ /* 0x000fde0000000000 */
[----:B------:R-:W-:-:S15]  /*15dd0*/  NOP ;  /* 0x0000000000007918 */ /* 0x000fde0000000000 */
[----:B------:R-:W-:-:S15]  /*15de0*/  NOP ;  /* 0x0000000000007918 */ /* 0x000fde0000000000 */
[----:B------:R-:W-:-:S04]  /*15df0*/  NOP ;  /* 0x0000000000007918 */ /* 0x000fc80000000000 */
[----:B--2---:R-:W1:-:S15]  /*15e00*/  DFMA R8, R4, R8, R48 ;  /* 0x000000080408722b */ /* 0x004e5e0000000030 */
        /* <DEDUP_REMOVED lines=75> */
.L_x_5440:
[----:B------:R-:W-:Y:S05]  /*162c0*/  BSYNC.RECONVERGENT B3 ;  /* 0x0000000000037941 */ /* 0x000fea0003800200 */
.L_x_5439:
        /* <DEDUP_REMOVED lines=72> */
.L_x_5415:
[----:B------:R-:W-:Y:S05]  /*16750*/  BSYNC.RECONVERGENT B2 ;  /* 0x0000000000027941 */ /* 0x000fea0003800200 */
.L_x_5413:
        /* <DEDUP_REMOVED lines=304> */
.L_x_5448:
        /* <DEDUP_REMOVED lines=52> */
[----:B-1----:R-:W-:Y:S05]  /*17da0*/  CALL.REL.NOINC `($__internal_147_$__cuda_sm20_div_rn_f64_full) ;  /* 0x0000097800447944 */ /* 0x002fea0003c00000 */
.L_x_5451:
[----:B------:R-:W-:Y:S05]  /*17db0*/  BSYNC.RECONVERGENT B3 ;  /* 0x0000000000037941 */ /* 0x000fea0003800200 */
.L_x_5450:
        /* <DEDUP_REMOVED lines=77> */
.L_x_5449:
[----:B------:R-:W-:Y:S05]  /*18290*/  BSYNC.RECONVERGENT B2 ;  /* 0x0000000000027941 */ /* 0x000fea0003800200 */
.L_x_5447:
[----:B------:R-:W-:Y:S01]  /*182a0*/  DADD R2, -RZ, |R46| ;  /* 0x00000000ff027229 */ /* 0x000fe2000000052e */
[----:B------:R-:W-:Y:S01]  /*182b0*/  FSETP.GEU.AND P2, PT, |R19|, 6.5827683646048100446e-37, PT ;  /* 0x036000001300780b */ /* 0x000fe20003f4e200 */
[----:B------:R-:W-:-:S15]  /*182c0*/  BSSY.RECONVERGENT B2, `(.L_x_5452) ;  /* 0x000003a000027945 */ /* 0x000fde0003800200 */
[----:B------:R-:W-:-:S15]  /*182d0*/  NOP ;  /* 0x0000000000007918 */ /* 0x000fde0000000000 */
[----:B------:R-:W-:-:S15]  /*182e0*/  NOP ;  /* 0x0000000000007918 */ /* 0x000fde0000000000 */
[----:B------:R-:W-:-:S15]  /*182f0*/  NOP ;  /* 0x0000000000007918 */ /* 0x000fde0000000000 */
[----:B------:R-:W-:-:S02]  /*18300*/  NOP ;  /* 0x0000000000007918 */ /* 0x000fc40000000000 */
[----:B------:R-:W3:Y:S02]  /*18310*/  DADD R4, -RZ, |R44| ;  /* 0x00000000ff047229 */ /* 0x000ee4000000052c */
[----:B---3--:R-:W-:Y:S02]  /*18320*/  FSEL R15, R3, R5, !P1 ;  /* 0x00000005030f7208 */ /* 0x008fe40004800000 */
[----:B------:R-:W-:Y:S01]  /*18330*/  FSEL R14, R2, R4, !P1 ;  /* 0x00000004020e7208 */ /* 0x000fe20004800000 */
[----:B------:R-:W-:Y:S01]  /*18340*/  IMAD.MOV.U32 R2, RZ, RZ, 0x1 ;  /* 0x00000001ff027424 */ /* 0x000fe200078e00ff */
[----:B------:R-:W3:-:S15]  /*18350*/  MUFU.RCP64H R3, R15 ;  /* 0x0000000f00037308 */ /* 0x000ede0000001800 */
[----:B------:R-:W-:-:S15]  /*18360*/  NOP ;  /* 0x0000000000007918 */ /* 0x000fde0000000000 */
[----:B------:R-:W-:-:S15]  /*18370*/  NOP ;  /* 0x0000000000007918 */ /* 0x000fde0000000000 */
[----:B------:R-:W-:-:S13]  /*18380*/  NOP ;  /* 0x0000000000007918 */ /* 0x000fda0000000000 */
[----:B---3--:R-:W3:-:S15]  /*18390*/  DFMA R4, -R14, R2, 1 ;  /* 0x3ff000000e04742b */ /* 0x008ede0000000102 */
[----:B------:R-:W-:-:S15]  /*183a0*/  NOP ;  /* 0x0000000000007918 */ /* 0x000fde0000000000 */
[----:B------:R-:W-:-:S15]  /*183b0*/  NOP ;  /* 0x0000000000007918 */ /* 0x000fde0000000000 */
[----:B------:R-:W-:-:S15]  /*183c0*/  NOP ;  /* 0x0000000000007918 */ /* 0x000fde0000000000 */
[----:B------:R-:W-:-:S04]  /*183d0*/  NOP ;  /* 0x0000000000007918 */ /* 0x000fc80000000000 */
[----:B---3--:R-:W3:-:S15]  /*183e0*/  DFMA R4, R4, R4, R4 ;  /* 0x000000040404722b */ /* 0x008ede0000000004 */
        /* <DEDUP_REMOVED lines=24> */
[----:B---3--:R-:W3:-:S15]  /*18570*/  DFMA R4, -R14, R54, R18 ;  /* 0x000000360e04722b */ /* 0x008ede0000000112 */
[----:B------:R-:W-:-:S15]  /*18580*/  NOP ;  /* 0x0000000000007918 */ /* 0x000fde0000000000 */
[----:B------:R-:W-:-:S15]  /*18590*/  NOP ;  /* 0x0000000000007918 */ /* 0x000fde0000000000 */
[----:B------:R-:W-:-:S15]  /*185a0*/  NOP ;  /* 0x0000000000007918 */ /* 0x000fde0000000000 */
[----:B------:R-:W-:-:S04]  /*185b0*/  NOP ;  /* 0x0000000000007918 */ /* 0x000fc80000000000 */
[----:B---3--:R-:W3:Y:S02]  /*185c0*/  DFMA R54, R2, R4, R54 ;  /* 0x000000040236722b */ /* 0x008ee40000000036 */
[----:B---3--:R-:W-:-:S05]  /*185d0*/  FFMA R0, RZ, R15, R55 ;  /* 0x0000000fff007223 */ /* 0x008fca0000000037 */
[----:B------:R-:W-:-:S13]  /*185e0*/  FSETP.GT.AND P0, PT, |R0|, 1.469367938527859385e-39, PT ;  /* 0x001000000000780b */ /* 0x000fda0003f04200 */
[----:B------:R-:W-:Y:S05]  /*185f0*/  @P0 BRA P2, `(.L_x_5453) ;  /* 0x0000000000180947 */ /* 0x000fea0001000000 */
[----:B------:R-:W-:Y:S01]  /*18600*/  IMAD.MOV.U32 R2, RZ, RZ, R18 ;  /* 0x000000ffff027224 */ /* 0x000fe200078e0012 */
[----:B------:R-:W-:Y:S01]  /*18610*/  MOV R0, 0x18660 ;  /* 0x0001866000007802 */ /* 0x000fe20000000f00 */
[----:B------:R-:W-:Y:S02]  /*18620*/  IMAD.MOV.U32 R3, RZ, RZ, R19 ;  /* 0x000000ffff037224 */ /* 0x000fe400078e0013 */
[----:B------:R-:W-:Y:S02]  /*18630*/  IMAD.MOV.U32 R4, RZ, RZ, R14 ;  /* 0x000000ffff047224 */ /* 0x000fe400078e000e */
[----:B------:R-:W-:-:S07]  /*18640*/  IMAD.MOV.U32 R5, RZ, RZ, R15 ;  /* 0x000000ffff057224 */ /* 0x000fce00078e000f */
[----:B012---:R-:W-:Y:S05]  /*18650*/  CALL.REL.NOINC `($__internal_147_$__cuda_sm20_div_rn_f64_full) ;  /* 0x0000097000187944 */ /* 0x007fea0003c00000 */
.L_x_5453:
[----:B------:R-:W-:Y:S05]  /*18660*/  BSYNC.RECONVERGENT B2 ;  /* 0x0000000000027941 */ /* 0x000fea0003800200 */
.L_x_5452:
        /* <DEDUP_REMOVED lines=176> */
.L_x_5455:
[----:B------:R-:W-:Y:S02]  /*19170*/  FSEL R2, RZ, 3.37028055040000000000e+12, P0 ;  /* 0x54442d18ff027808 */ /* 0x000fe40000000000 */
[----:B------:R-:W-:-:S07]  /*19180*/  FSEL R3, RZ, 2.1426990032196044922, P0 ;  /* 0x400921fbff037808 */ /* 0x000fce0000000000 */
.L_x_5456:
[----:B------:R-:W-:Y:S05]  /*19190*/  BSYNC.RECONVERGENT B0 ;  /* 0x0000000000007941 */ /* 0x000fea0003800200 */
.L_x_5454:
        /* <DEDUP_REMOVED lines=14> */
.L_x_5446:
        /* <DEDUP_REMOVED lines=248> */
.L_x_5460:
[----:B------:R-:W-:Y:S05]  /*1a200*/  BSYNC.RECONVERGENT B0 ;  /* 0x0000000000007941 */ /* 0x000fea0003800200 */
.L_x_5459:
[----:B------:R-:W-:Y:S04]  /*1a210*/  BSSY.RECONVERGENT B2, `(.L_x_5461) ;  /* 0x0000008000027945 */ /* 0x000fe80003800200 */
[----:B------:R-:W-:Y:S05]  /*1a220*/  @P4 BRA P5, `(.L_x_5462) ;  /* 0x0000000000184947 */ /* 0x000fea0002800000 */
[----:B0-----:R-:W-:Y:S01]  /*1a230*/  IMAD.MOV.U32 R2, RZ, RZ, R18 ;  /* 0x000000ffff027224 */ /* 0x001fe200078e0012 */
[----:B------:R-:W-:Y:S01]  /*1a240*/  MOV R0, 0x1a290 ;  /* 0x0001a29000007802 */ /* 0x000fe20000000f00 */
[----:B------:R-:W-:Y:S02]  /*1a250*/  IMAD.MOV.U32 R3, RZ, RZ, R19 ;  /* 0x000000ffff037224 */ /* 0x000fe400078e0013 */
[----:B------:R-:W-:Y:S02]  /*1a260*/  IMAD.MOV.U32 R4, RZ, RZ, R16 ;  /* 0x000000ffff047224 */ /* 0x000fe400078e0010 */
[----:B------:R-:W-:-:S07]  /*1a270*/  IMAD.MOV.U32 R5, RZ, RZ, R17 ;  /* 0x000000ffff057224 */ /* 0x000fce00078e0011 */
[----:B-12---:R-:W-:Y:S05]  /*1a280*/  CALL.REL.NOINC `($__internal_147_$__cuda_sm20_div_rn_f64_full) ;  /* 0x00000954000c7944 */ /* 0x006fea0003c00000 */
.L_x_5462:
[----:B------:R-:W-:Y:S05]  /*1a290*/  BSYNC.RECONVERGENT B2 ;  /* 0x0000000000027941 */ /* 0x000fea0003800200 */
.L_x_5461:
        /* <DEDUP_REMOVED lines=176> */
.L_x_5464:
[----:B------:R-:W-:Y:S02]  /*1ada0*/  FSEL R2, RZ, 3.37028055040000000000e+12, P0 ;  /* 0x54442d18ff027808 */ /* 0x000fe40000000000 */
[----:B------:R-:W-:-:S07]  /*1adb0*/  FSEL R3, RZ, 2.1426990032196044922, P0 ;  /* 0x400921fbff037808 */ /* 0x000fce0000000000 */
.L_x_5465:
[----:B------:R-:W-:Y:S05]  /*1adc0*/  BSYNC.RECONVERGENT B0 ;  /* 0x0000000000007941 */ /* 0x000fea0003800200 */
.L_x_5463:
        /* <DEDUP_REMOVED lines=14> */
.L_x_5458:
        /* <DEDUP_REMOVED lines=107> */
.L_x_5467:
        /* <DEDUP_REMOVED lines=133> */
.L_x_5466:
        /* <DEDUP_REMOVED lines=256> */
.L_x_5469:
        /* <DEDUP_REMOVED lines=53> */
.L_x_5472:
[----:B------:R-:W-:Y:S05]  /*1d100*/  BSYNC.RECONVERGENT B3 ;  /* 0x0000000000037941 */ /* 0x000fea0003800200 */
.L_x_5471:
        /* <DEDUP_REMOVED lines=77> */
.L_x_5470:
[----:B------:R-:W-:Y:S05]  /*1d5e0*/  BSYNC.RECONVERGENT B2 ;  /* 0x0000000000027941 */ /* 0x000fea0003800200 */
.L_x_5468:
        /* <DEDUP_REMOVED lines=61> */
[----:B-12---:R-:W-:Y:S05]  /*1d9c0*/  CALL.REL.NOINC `($__internal_147_$__cuda_sm20_div_rn_f64_full) ;  /* 0x0000091c003c7944 */ /* 0x006fea0003c00000 */
.L_x_5474:
[----:B------:R-:W-:Y:S05]  /*1d9d0*/  BSYNC.RECONVERGENT B2 ;  /* 0x0000000000027941 */ /* 0x000fea0003800200 */
.L_x_5473:
        /* <DEDUP_REMOVED lines=176> */
.L_x_5476:
[----:B------:R-:W-:Y:S02]  /*1e4e0*/  FSEL R2, RZ, 3.37028055040000000000e+12, P0 ;  /* 0x54442d18ff027808 */ /* 0x000fe40000000000 */
[----:B------:R-:W-:-:S07]  /*1e4f0*/  FSEL R3, RZ, 2.1426990032196044922, P0 ;  /* 0x400921fbff037808 */ /* 0x000fce0000000000 */
.L_x_5477:
[----:B------:R-:W-:Y:S05]  /*1e500*/  BSYNC.RECONVERGENT B0 ;  /* 0x0000000000007941 */ /* 0x000fea0003800200 */
.L_x_5475:
        /* <DEDUP_REMOVED lines=14> */
.L_x_5445:
        /* <DEDUP_REMOVED lines=327> */
.L_x_5479:
[----:B------:R-:W-:Y:S05]  /*1fa60*/  BSYNC.RECONVERGENT B0 ;  /* 0x0000000000007941 */ /* 0x000fea0003800200 */
.L_x_5478:
        /* <DEDUP_REMOVED lines=8> */
.L_x_5481:
[----:B------:R-:W-:Y:S05]  /*1faf0*/  BSYNC.RECONVERGENT B2 ;  /* 0x0000000000027941 */ /* 0x000fea0003800200 */
.L_x_5480:
        /* <DEDUP_REMOVED lines=176> */
.L_x_5483:
[----:B------:R-:W-:Y:S02]  /*20600*/  FSEL R2, RZ, 3.37028055040000000000e+12, P0 ;  /* 0x54442d18ff027808 */ /* 0x000fe40000000000 */
[----:B------:R-:W-:-:S07]  /*20610*/  FSEL R3, RZ, 2.1426990032196044922, P0 ;  /* 0x400921fbff037808 */ /* 0x000fce0000000000 */
.L_x_5484:
[----:B------:R-:W-:Y:S05]  /*20620*/  BSYNC.RECONVERGENT B0 ;  /* 0x0000000000007941 */ /* 0x000fea0003800200 */
.L_x_5482:
        /* <DEDUP_REMOVED lines=10> */
.L_x_5444:
        /* <DEDUP_REMOVED lines=205> */
.L_x_5487:
        /* <DEDUP_REMOVED lines=53> */
.L_x_5490:
[----:B------:R-:W-:Y:S05]  /*216f0*/  BSYNC.RECONVERGENT B3 ;  /* 0x0000000000037941 */ /* 0x000fea0003800200 */
.L_x_5489:
        /* <DEDUP_REMOVED lines=77> */
.L_x_5488:
[----:B------:R-:W-:Y:S05]  /*21bd0*/  BSYNC.RECONVERGENT B2 ;  /* 0x0000000000027941 */ /* 0x000fea0003800200 */
.L_x_5486:
[----:B------:R-:W-:Y:S01]  /*21be0*/  IMAD.MOV.U32 R2, RZ, RZ, -0x2449a4b7 ;  /* 0xdbb65b49ff027424 */ /* 0x000fe200078e00ff */
[----:B------:R-:W-:Y:S01]  /*21bf0*/  UMOV UR10, 0x2a25ff7e ;  /* 0x2a25ff7e000a7882 */ /* 0x000fe20000000000 */
[----:B------:R-:W-:Y:S01]  /*21c00*/  IMAD.MOV.U32 R3, RZ, RZ, 0x3f2d3b63 ;  /* 0x3f2d3b63ff037424 */ /* 0x000fe200078e00ff */
[----:B------:R-:W-:Y:S01]  /*21c10*/  UMOV UR11, 0x3ef53e1d ;  /* 0x3ef53e1d000b7882 */ /* 0x000fe20000000000 */
[----:B------:R-:W-:Y:S01]  /*21c20*/  ISETP.GE.AND P2, PT, R45, RZ, PT ;  /* 0x000000ff2d00720c */ /* 0x000fe20003f46270 */
[----:B------:R-:W-:Y:S01]  /*21c30*/  @!P1 IMAD.MOV.U32 R8, RZ, RZ, 0x54442d18 ;  /* 0x54442d18ff089424 */ /* 0x000fe200078e00ff */
[----:B------:R-:W-:Y:S01]  /*21c40*/  DSETP.NEU.AND P3, PT, |R44|, |R46|, PT ;  /* 0x4000002e2c00722a */ /* 0x000fe20003f6d200 */
[----:B------:R-:W-:Y:S01]  /*21c50*/  @!P1 IMAD.MOV.U32 R9, RZ, RZ, 0x3ff921fb ;  /* 0x3ff921fbff099424 */ /* 0x000fe200078e00ff */
[----:B------:R-:W-:Y:S01]  /*21c60*/  @P1 PLOP3.LUT P0, PT, P2, PT, PT, 0x80, 0x8 ;  /* 0x000000000008181c */ /* 0x000fe2000170f070 */
[----:B------:R-:W-:-:S15]  /*21c70*/  IMAD.MOV.U32 R0, RZ, RZ, 0x7f3321d2 ;  /* 0x7f3321d2ff007424 */ /* 0x000fde00078e00ff */
[----:B------:R-:W-:-:S15]  /*21c80*/  NOP ;  /* 0x0000000000007918 */ /* 0x000fde0000000000 */
[----:B------:R-:W-:-:S15]  /*21c90*/  NOP ;  /* 0x0000000000007918 */ /* 0x000fde0000000000 */
[----:B------:R-:W-:-:S15]  /*21ca0*/  NOP ;  /* 0x0000000000007918 */ /* 0x000fde0000000000 */
[----:B------:R-:W-:-:S01]  /*21cb0*/  NOP ;  /* 0x0000000000007918 */ /* 0x000fc20000000000 */
        /* <DEDUP_REMOVED lines=143> */
[----:B---3--:R-:W-:Y:S02]  /*225b0*/  @!P1 FSEL R4, R18, R4, !P0 ;  /* 0x0000000412049208 */ /* 0x008fe40004000000 */
[----:B------:R-:W-:-:S15]  /*225c0*/  @!P1 FSEL R5, R19, R5, !P0 ;  /* 0x0000000513059208 */ /* 0x000fde0004000000 */
[----:B------:R-:W-:-:S15]  /*225d0*/  NOP ;  /* 0x0000000000007918 */ /* 0x000fde0000000000 */
[----:B------:R-:W-:-:S15]  /*225e0*/  NOP ;  /* 0x0000000000007918 */ /* 0x000fde0000000000 */
[----:B------:R-:W-:-:S15]  /*225f0*/  NOP ;  /* 0x0000000000007918 */ /* 0x000fde0000000000 */
[----:B------:R3:W4:Y:S02]  /*22600*/  @!P1 DADD R2, R4, R8 ;  /* 0x0000000004029229 */ /* 0x0007240000000008 */
[----:B---3--:R-:W-:Y:S01]  /*22610*/  IMAD.MOV.U32 R4, RZ, RZ, 0x4002d97c ;  /* 0x4002d97cff047424 */ /* 0x008fe200078e00ff */
[----:B------:R-:W-:-:S04]  /*22620*/  FSEL R9, R0, 3.37028055040000000000e+12, !P0 ;  /* 0x54442d1800097808 */ /* 0x000fc80004000000 */
[----:B------:R-:W-:-:S04]  /*22630*/  FSEL R5, R4, 1.8213495016098022461, !P0 ;  /* 0x3fe921fb04057808 */ /* 0x000fc80004000000 */
[----:B----4-:R-:W-:Y:S02]  /*22640*/  FSEL R5, R5, R3, !P3 ;  /* 0x0000000305057208 */ /* 0x010fe40005800000 */
[----:B------:R-:W-:-:S15]  /*22650*/  FSEL R3, R9, R2, !P3 ;  /* 0x0000000209037208 */ /* 0x000fde0005800000 */
[----:B------:R-:W-:-:S15]  /*22660*/  NOP ;  /* 0x0000000000007918 */ /* 0x000fde0000000000 */
[----:B------:R-:W-:-:S15]  /*22670*/  NOP ;  /* 0x0000000000007918 */ /* 0x000fde0000000000 */
[----:B------:R-:W-:-:S06]  /*22680*/  NOP ;  /* 0x0000000000007918 */ /* 0x000fcc0000000000 */
        /* <DEDUP_REMOVED lines=14> */
.L_x_5485:
        /* <DEDUP_REMOVED lines=193> */
.L_x_5443:
        /* <DEDUP_REMOVED lines=50> */
[----:B-1----:R-:W-:Y:S05]  /*236a0*/  CALL.REL.NOINC `($__internal_147_$__cuda_sm20_div_rn_f64_full) ;  /* 0x000008c000047944 */ /* 0x002fea0003c00000 */
[----:B------:R-:W-:Y:S02]  /*236b0*/  IMAD.MOV.U32 R14, RZ, RZ, R54 ;  /* 0x000000ffff0e7224 */ /* 0x000fe400078e0036 */
[----:B------:R-:W-:-:S07]  /*236c0*/  IMAD.MOV.U32 R15, RZ, RZ, R55 ;  /* 0x000000ffff0f7224 */ /* 0x000fce00078e0037 */
.L_x_5492:
[----:B------:R-:W-:Y:S05]  /*236d0*/  BSYNC.RECONVERGENT B2 ;  /* 0x0000000000027941 */ /* 0x000fea0003800200 */
.L_x_5491:
        /* <DEDUP_REMOVED lines=51> */
.L_x_5494:
[----:B------:R-:W-:Y:S05]  /*23a10*/  BSYNC.RECONVERGENT B2 ;  /* 0x0000000000027941 */ /* 0x000fea0003800200 */
.L_x_5493:
[----:B------:R-:W-:Y:S01]  /*23a20*/  DADD R54, -RZ, |R54| ;  /* 0x00000000ff367229 */ /* 0x000fe20000000536 */
[----:B------:R-:W-:Y:S01]  /*23a30*/  UMOV UR11, 0x7fefffff ;  /* 0x7fefffff000b7882 */ /* 0x000fe20000000000 */
[----:B------:R-:W-:Y:S01]  /*23a40*/  UMOV UR10, 0xffffffff ;  /* 0xffffffff000a7882 */ /* 0x000fe20000000000 */
[----:B------:R-:W-:Y:S01]  /*23a50*/  UMOV UR12, UR11 ;  /* 0x0000000b000c7c82 */ /* 0x000fe20008000000 */
[----:B------:R-:W-:Y:S01]  /*23a60*/  BSSY.RECONVERGENT B0, `(.L_x_5495) ;  /* 0x0000156000007945 */ /* 0x000fe20003800200 */
[----:B------:R-:W-:-:S15]  /*23a70*/  FSETP.GEU.AND P5, PT, |R19|, 6.5827683646048100446e-37, PT ;  /* 0x036000001300780b */ /* 0x000fde0003fae200 */
        /* <DEDUP_REMOVED lines=26> */
[----:B------:R-:W-:Y:S01]  /*23c20*/  FSEL R14, R2, R4, !P1 ;  /* 0x00000004020e7208 */ /* 0x000fe20004800000 */
[----:B------:R-:W-:Y:S01]  /*23c30*/  IMAD.MOV.U32 R2, RZ, RZ, 0x1 ;  /* 0x00000001ff027424 */ /* 0x000fe200078e00ff */
        /* <DEDUP_REMOVED lines=312> */
.L_x_5496:
[----:B------:R-:W-:Y:S05]  /*24fc0*/  BSYNC.RECONVERGENT B0 ;  /* 0x0000000000007941 */ /* 0x000fea0003800200 */
.L_x_5495:
        /* <DEDUP_REMOVED lines=8> */
.L_x_5498:
[----:B------:R-:W-:Y:S05]  /*25050*/  BSYNC.RECONVERGENT B2 ;  /* 0x0000000000027941 */ /* 0x000fea0003800200 */
.L_x_5497:
        /* <DEDUP_REMOVED lines=176> */
.L_x_5500:
[----:B------:R-:W-:Y:S02]  /*25b60*/  FSEL R2, RZ, 3.37028055040000000000e+12, P0 ;  /* 0x54442d18ff027808 */ /* 0x000fe40000000000 */
[----:B------:R-:W-:-:S07]  /*25b70*/  FSEL R3, RZ, 2.1426990032196044922, P0 ;  /* 0x400921fbff037808 */ /* 0x000fce0000000000 */
.L_x_5501:
[----:B------:R-:W-:Y:S05]  /*25b80*/  BSYNC.RECONVERGENT B0 ;  /* 0x0000000000007941 */ /* 0x000fea0003800200 */
.L_x_5499:
        /* <DEDUP_REMOVED lines=14> */
.L_x_5442:
        /* <DEDUP_REMOVED lines=295> */
.L_x_5503:
[----:B------:R-:W-:Y:S05]  /*26ee0*/  BSYNC.RECONVERGENT B0 ;  /* 0x0000000000007941 */ /* 0x000fea0003800200 */
.L_x_5502:
[----:B------:R-:W-:Y:S04]  /*26ef0*/  BSSY.RECONVERGENT B2, `(.L_x_5504) ;  /* 0x0000006000027945 */ /* 0x000fe80003800200 */
[----:B------:R-:W-:Y:S05]  /*26f00*/  @P4 BRA P5, `(.L_x_5505) ;  /* 0x0000000000104947 */ /* 0x000fea0002800000 */
[----:B0-----:R-:W-:Y:S01]  /*26f10*/  IMAD.MOV.U32 R4, RZ, RZ, R16 ;  /* 0x000000ffff047224 */ /* 0x001fe200078e0010 */
[----:B------:R-:W-:Y:S01]  /*26f20*/  MOV R0, 0x26f50 ;  /* 0x00026f5000007802 */ /* 0x000fe20000000f00 */
[----:B------:R-:W-:-:S07]  /*26f30*/  IMAD.MOV.U32 R5, RZ, RZ, R17 ;  /* 0x000000ffff057224 */ /* 0x000fce00078e0011 */
[----:B-12---:R-:W-:Y:S05]  /*26f40*/  CALL.REL.NOINC `($__internal_147_$__cuda_sm20_div_rn_f64_full) ;  /* 0x0000088400dc7944 */ /* 0x006fea0003c00000 */
.L_x_5505:
[----:B------:R-:W-:Y:S05]  /*26f50*/  BSYNC.RECONVERGENT B2 ;  /* 0x0000000000027941 */ /* 0x000fea0003800200 */
.L_x_5504:
        /* <DEDUP_REMOVED lines=176> */
.L_x_5507:
[----:B------:R-:W-:Y:S02]  /*27a60*/  FSEL R2, RZ, 3.37028055040000000000e+12, P0 ;  /* 0x54442d18ff027808 */ /* 0x000fe40000000000 */
[----:B------:R-:W-:-:S07]  /*27a70*/  FSEL R3, RZ, 2.1426990032196044922, P0 ;  /* 0x400921fbff037808 */ /* 0x000fce0000000000 */
.L_x_5508:
[----:B------:R-:W-:Y:S05]  /*27a80*/  BSYNC.RECONVERGENT B0 ;  /* 0x0000000000007941 */ /* 0x000fea0003800200 */
.L_x_5506:
        /* <DEDUP_REMOVED lines=9> */
.L_x_5457:
[----:B------:R-:W-:Y:S05]  /*27b20*/  BSYNC.RECONVERGENT B1 ;  /* 0x0000000000017941 */ /* 0x000fea0003800200 */
.L_x_5441:
        /* <DEDUP_REMOVED lines=145> */
.L_x_5515:
[----:B------:R-:W-:Y:S05]  /*28440*/  BSYNC.RECONVERGENT B0 ;  /* 0x0000000000007941 */ /* 0x000fea0003800200 */
.L_x_5514:
        /* <DEDUP_REMOVED lines=47> */
[----:B-12---:R-:W-:Y:S05]  /*28740*/  CALL.REL.NOINC `($_ZN2at6native55_GLOBAL__N__de093ff9_22_ForeachBinaryOpList_cu_a911ec4325multi_tensor_apply_kernelINS1_18TensorListMetadataILi2EEENS1_24BinaryOpListAlphaFunctorIN3c107complexIdEELi2ELi2ELi0EEEJNS1_13power_functorIS8_EES8_EEEvT_T0_DpT1_$__internal_trig_reduction_slowpathd) ;  /* 0x0000087400ec7944 */ /* 0x006fea0003c00000 */
.L_x_5519:
[----:B------:R-:W-:Y:S05]  /*28750*/  BSYNC.RECONVERGENT B4 ;  /* 0x0000000000047941 */ /* 0x000fea0003800200 */
.L_x_5518:
[----:B------:R-:W-:Y:S01]  /*28760*/  VIADD R0, R2, 0x1 ;  /* 0x0000000102007836 */ /* 0x000fe20000000000 */
[----:B------:R-:W-:Y:S06]  /*28770*/  BRA `(.L_x_5520) ;  /* 0x0000000000087947 */ /* 0x000fec0003800000 */
.L_x_5517:
[----:B------:R3:W4:Y:S02]  /*28780*/  DMUL R6, RZ, R42 ;  /* 0x0000002aff067228 */ /* 0x0007240000000000 */
[----:B---34-:R-:W-:-:S07]  /*28790*/  IMAD.MOV.U32 R0, RZ, RZ, 0x1 ;  /* 0x00000001ff007424 */ /* 0x018fce00078e00ff */
.L_x_5520:
[----:B------:R-:W-:Y:S05]  /*287a0*/  BSYNC.RECONVERGENT B3 ;  /* 0x0000000000037941 */ /* 0x000fea0003800200 */
.L_x_5516:
        /* <DEDUP_REMOVED lines=113> */
[----:B------:R-:W-:Y:S01]  /*28ec0*/  IMAD.MOV.U32 R0, RZ, RZ, R2 ;  /* 0x000000ffff007224 */ /* 0x000fe200078e0002 */
[----:B------:R-:W-:Y:S06]  /*28ed0*/  BRA `(.L_x_5523) ;  /* 0x0000000000087947 */ /* 0x000fec0003800000 */
.L_x_5522:
[----:B------:R0:W3:Y:S02]  /*28ee0*/  DMUL R6, RZ, R42 ;  /* 0x0000002aff067228 */ /* 0x0000e40000000000 */
[----:B0--3--:R-:W-:-:S07]  /*28ef0*/  IMAD.MOV.U32 R0, RZ, RZ, RZ ;  /* 0x000000ffff007224 */ /* 0x009fce00078e00ff */
.L_x_5523:
[----:B------:R-:W-:Y:S05]  /*28f00*/  BSYNC.RECONVERGENT B3 ;  /* 0x0000000000037941 */ /* 0x000fea0003800200 */
.L_x_5521:
        /* <DEDUP_REMOVED lines=73> */
.L_x_5513:
        /* <DEDUP_REMOVED lines=125> */
.L_x_5526:
[----:B------:R-:W-:Y:S05]  /*29b70*/  BSYNC.RECONVERGENT B0 ;  /* 0x0000000000007941 */ /* 0x000fea0003800200 */
.L_x_5525:
        /* <DEDUP_REMOVED lines=59> */
[----:B-1----:R-:W-:Y:S05]  /*29f30*/  CALL.REL.NOINC `($_ZN2at6native55_GLOBAL__N__de093ff9_22_ForeachBinaryOpList_cu_a911ec4325multi_tensor_apply_kernelINS1_18TensorListMetadataILi2EEENS1_24BinaryOpListAlphaFunctorIN3c107complexIdEELi2ELi2ELi0EEEJNS1_13power_functorIS8_EES8_EEEvT_T0_DpT1_$__internal_trig_reduction_slowpathd) ;  /* 0x0000085c00f07944 */ /* 0x002fea0003c00000 */
.L_x_5530:
[----:B------:R-:W-:Y:S05]  /*29f40*/  BSYNC.RECONVERGENT B4 ;  /* 0x0000000000047941 */ /* 0x000fea0003800200 */
.L_x_5529:
[----:B------:R-:W-:Y:S01]  /*29f50*/  VIADD R0, R2, 0x1 ;  /* 0x0000000102007836 */ /* 0x000fe20000000000 */
[----:B------:R-:W-:Y:S06]  /*29f60*/  BRA `(.L_x_5531) ;  /* 0x0000000000087947 */ /* 0x000fec0003800000 */
.L_x_5528:
[----:B------:R0:W2:Y:S02]  /*29f70*/  DMUL R6, RZ, R42 ;  /* 0x0000002aff067228 */ /* 0x0000a40000000000 */
[----:B0-2---:R-:W-:-:S07]  /*29f80*/  IMAD.MOV.U32 R0, RZ, RZ, 0x1 ;  /* 0x00000001ff007424 */ /* 0x005fce00078e00ff */
.L_x_5531:
[----:B------:R-:W-:Y:S05]  /*29f90*/  BSYNC.RECONVERGENT B3 ;  /* 0x0000000000037941 */ /* 0x000fea0003800200 */
.L_x_5527:
        /* <DEDUP_REMOVED lines=123> */
[----:B------:R-:W-:Y:S01]  /*2a750*/  IMAD.MOV.U32 R0, RZ, RZ, R2 ;  /* 0x000000ffff007224 */ /* 0x000fe200078e0002 */
[----:B------:R-:W-:Y:S06]  /*2a760*/  BRA `(.L_x_5534) ;  /* 0x0000000000087947 */ /* 0x000fec0003800000 */
.L_x_5533:
[----:B------:R0:W2:Y:S02]  /*2a770*/  DMUL R6, RZ, R42 ;  /* 0x0000002aff067228 */ /* 0x0000a40000000000 */
[----:B0-2---:R-:W-:-:S07]  /*2a780*/  IMAD.MOV.U32 R0, RZ, RZ, RZ ;  /* 0x000000ffff007224 */ /* 0x005fce00078e00ff */
.L_x_5534:
[----:B------:R-:W-:Y:S05]  /*2a790*/  BSYNC.RECONVERGENT B3 ;  /* 0x0000000000037941 */ /* 0x000fea0003800200 */
.L_x_5532:
        /* <DEDUP_REMOVED lines=84> */
.L_x_5512:
        /* <DEDUP_REMOVED lines=10> */
.L_x_5535:
[----:B------:R-:W0:Y:S02]  /*2ad80*/  DADD R40, R42, -R42 ;  /* 0x000000002a287229 */ /* 0x000e24000000082a */
[----:B0-----:R-:W-:Y:S02]  /*2ad90*/  IMAD.MOV.U32 R42, RZ, RZ, R40 ;  /* 0x000000ffff2a7224 */ /* 0x001fe400078e0028 */
[----:B------:R-:W-:Y:S01]  /*2ada0*/  IMAD.MOV.U32 R43, RZ, RZ, R41 ;  /* 0x000000ffff2b7224 */ /* 0x000fe200078e0029 */
[----:B------:R-:W-:Y:S06]  /*2adb0*/  BRA `(.L_x_5524) ;  /* 0x0000001400847947 */ /* 0x000fec0003800000 */
.L_x_5511:
        /* <DEDUP_REMOVED lines=48> */
.L_x_5539:
[----:B------:R-:W-:Y:S05]  /*2b0c0*/  BSYNC.RECONVERGENT B4 ;  /* 0x0000000000047941 */ /* 0x000fea0003800200 */
.L_x_5538:
[----:B------:R-:W-:Y:S01]  /*2b0d0*/  VIADD R0, R2, 0x1 ;  /* 0x0000000102007836 */ /* 0x000fe20000000000 */
[----:B------:R-:W-:Y:S06]  /*2b0e0*/  BRA `(.L_x_5540) ;  /* 0x0000000000087947 */ /* 0x000fec0003800000 */
.L_x_5537:
[----:B------:R0:W2:Y:S02]  /*2b0f0*/  DMUL R6, RZ, R42 ;  /* 0x0000002aff067228 */ /* 0x0000a40000000000 */
[----:B0-2---:R-:W-:-:S07]  /*2b100*/  IMAD.MOV.U32 R0, RZ, RZ, 0x1 ;  /* 0x00000001ff007424 */ /* 0x005fce00078e00ff */
.L_x_5540:
[----:B------:R-:W-:Y:S05]  /*2b110*/  BSYNC.RECONVERGENT B3 ;  /* 0x0000000000037941 */ /* 0x000fea0003800200 */
.L_x_5536:
        /* <DEDUP_REMOVED lines=115> */
.L_x_5542:
[----:B------:R0:W2:Y:S02]  /*2b850*/  DMUL R6, RZ, R42 ;  /* 0x0000002aff067228 */ /* 0x0000a40000000000 */
[----:B0-2---:R-:W-:-:S07]  /*2b860*/  IMAD.MOV.U32 R0, RZ, RZ, RZ ;  /* 0x000000ffff007224 */ /* 0x005fce00078e00ff */
.L_x_5543:
[----:B------:R-:W-:Y:S05]  /*2b870*/  BSYNC.RECONVERGENT B3 ;  /* 0x0000000000037941 */ /* 0x000fea0003800200 */
.L_x_5541:
        /* <DEDUP_REMOVED lines=64> */
.L_x_5510:
        /* <DEDUP_REMOVED lines=117> */
.L_x_5524:
[----:B------:R-:W-:Y:S05]  /*2c3d0*/  BSYNC.RECONVERGENT B2 ;  /* 0x0000000000027941 */ /* 0x000fea0003800200 */
.L_x_5509:
[----:B------:R-:W3:Y:S01]  /*2c3e0*/  LDCU.128 UR20, c[0x0][0xfd0] ;  /* 0x0001fa00ff1477ac */ /* 0x000ee20008000c00 */
[----:B------:R-:W4:Y:S01]  /*2c3f0*/  DSETP.NAN.AND P0, PT, R34, R34, PT ;  /* 0x000000222200722a */ /* 0x000f220003f08000 */
[----:B------:R-:W-:-:S15]  /*2c400*/  BSSY.RECONVERGENT B1, `(.L_x_5544) ;  /* 0x000112b000017945 */ /* 0x000fde0003800200 */
[----:B------:R-:W-:-:S15]  /*2c410*/  NOP ;  /* 0x0000000000007918 */ /* 0x000fde0000000000 */
[----:B------:R-:W-:-:S15]  /*2c420*/  NOP ;  /* 0x0000000000007918 */ /* 0x000fde0000000000 */
[----:B------:R-:W-:-:S15]  /*2c430*/  NOP ;  /* 0x0000000000007918 */ /* 0x000fde0000000000 */
[----:B------:R-:W-:-:S03]  /*2c440*/  NOP ;  /* 0x0000000000007918 */ /* 0x000fc60000000000 */
[----:B---3--:R-:W3:-:S15]  /*2c450*/  DMUL R12, R38, UR22 ;  /* 0x00000016260c7c28 */ /* 0x008ede0008000000 */
        /* <DEDUP_REMOVED lines=14> */
[----:B---3--:R3:W0:-:S15]  /*2c540*/  DFMA R12, R36, UR20, -R12 ;  /* 0x00000014240c7c2b */ /* 0x00861e000800080c */
[----:B------:R-:W-:-:S15]  /*2c550*/  NOP ;  /* 0x0000000000007918 */ /* 0x000fde0000000000 */
[----:B------:R-:W-:-:S15]  /*2c560*/  NOP ;  /* 0x0000000000007918 */ /* 0x000fde0000000000 */
[----:B------:R-:W-:-:S15]  /*2c570*/  NOP ;  /* 0x0000000000007918 */ /* 0x000fde0000000000 */
[----:B------:R-:W-:-:S04]  /*2c580*/  NOP ;  /* 0x0000000000007918 */ /* 0x000fc80000000000 */
[----:B----4-:R3:W4:Y:S02]  /*2c590*/  DFMA R36, R36, UR22, R38 ;  /* 0x0000001624247c2b */ /* 0x0107240008000026 */
        /* <DEDUP_REMOVED lines=276> */
.L_x_5551:
        /* <DEDUP_REMOVED lines=53> */
.L_x_5554:
[----:B------:R-:W-:Y:S05]  /*2da30*/  BSYNC.RECONVERGENT B3 ;  /* 0x0000000000037941 */ /* 0x000fea0003800200 */
.L_x_5553:
        /* <DEDUP_REMOVED lines=77> */
.L_x_5552:
[----:B------:R-:W-:Y:S05]  /*2df10*/  BSYNC.RECONVERGENT B2 ;  /* 0x0000000000027941 */ /* 0x000fea0003800200 */
.L_x_5550:
        /* <DEDUP_REMOVED lines=53> */
[----:B0123--:R-:W-:Y:S05]  /*2e270*/  CALL.REL.NOINC `($__internal_147_$__cuda_sm20_div_rn_f64_full) ;  /* 0x0000081400107944 */ /* 0x00ffea0003c00000 */
.L_x_5556:
[----:B------:R-:W-:Y:S05]  /*2e280*/  BSYNC.RECONVERGENT B2 ;  /* 0x0000000000027941 */ /* 0x000fea0003800200 */
.L_x_5555:
        /* <DEDUP_REMOVED lines=176> */
.L_x_5558:
[----:B------:R-:W-:Y:S02]  /*2ed90*/  FSEL R2, RZ, 3.37028055040000000000e+12, P0 ;  /* 0x54442d18ff027808 */ /* 0x000fe40000000000 */
[----:B------:R-:W-:-:S07]  /*2eda0*/  FSEL R3, RZ, 2.1426990032196044922, P0 ;  /* 0x400921fbff037808 */ /* 0x000fce0000000000 */
.L_x_5559:
[----:B------:R-:W-:Y:S05]  /*2edb0*/  BSYNC.RECONVERGENT B0 ;  /* 0x0000000000007941 */ /* 0x000fea0003800200 */
.L_x_5557:
        /* <DEDUP_REMOVED lines=14> */
.L_x_5549:
        /* <DEDUP_REMOVED lines=248> */
.L_x_5563:
[----:B------:R-:W-:Y:S05]  /*2fe20*/  BSYNC.RECONVERGENT B0 ;  /* 0x0000000000007941 */ /* 0x000fea0003800200 */
.L_x_5562:
[----:B------:R-:W-:Y:S04]  /*2fe30*/  BSSY.RECONVERGENT B2, `(.L_x_5564) ;  /* 0x0000008000027945 */ /* 0x000fe80003800200 */
[----:B------:R-:W-:Y:S05]  /*2fe40*/  @P4 BRA P5, `(.L_x_5565) ;  /* 0x0000000000184947 */ /* 0x000fea0002800000 */
[----:B0-----:R-:W-:Y:S01]  /*2fe50*/  IMAD.MOV.U32 R2, RZ, RZ, R16 ;  /* 0x000000ffff027224 */ /* 0x001fe200078e0010 */
[----:B------:R-:W-:Y:S01]  /*2fe60*/  MOV R0, 0x2feb0 ;  /* 0x0002feb000007802 */ /* 0x000fe20000000f00 */
[----:B------:R-:W-:Y:S02]  /*2fe70*/  IMAD.MOV.U32 R3, RZ, RZ, R17 ;  /* 0x000000ffff037224 */ /* 0x000fe400078e0011 */
[----:B------:R-:W-:Y:S02]  /*2fe80*/  IMAD.MOV.U32 R4, RZ, RZ, R18 ;  /* 0x000000ffff047224 */ /* 0x000fe400078e0012 */
[----:B------:R-:W-:-:S07]  /*2fe90*/  IMAD.MOV.U32 R5, RZ, RZ, R19 ;  /* 0x000000ffff057224 */ /* 0x000fce00078e0013 */
[----:B-123--:R-:W-:Y:S05]  /*2fea0*/  CALL.REL.NOINC `($__internal_147_$__cuda_sm20_div_rn_f64_full) ;  /* 0x000007f800047944 */ /* 0x00efea0003c00000 */
.L_x_5565:
[----:B------:R-:W-:Y:S05]  /*2feb0*/  BSYNC.RECONVERGENT B2 ;  /* 0x0000000000027941 */ /* 0x000fea0003800200 */
.L_x_5564:
        /* <DEDUP_REMOVED lines=176> */
.L_x_5567:
[----:B------:R-:W-:Y:S02]  /*309c0*/  FSEL R2, RZ, 3.37028055040000000000e+12, P0 ;  /* 0x54442d18ff027808 */ /* 0x000fe40000000000 */
[----:B------:R-:W-:-:S07]  /*309d0*/  FSEL R3, RZ, 2.1426990032196044922, P0 ;  /* 0x400921fbff037808 */ /* 0x000fce0000000000 */
.L_x_5568:
[----:B------:R-:W-:Y:S05]  /*309e0*/  BSYNC.RECONVERGENT B0 ;  /* 0x0000000000007941 */ /* 0x000fea0003800200 */
.L_x_5566:
        /* <DEDUP_REMOVED lines=14> */
.L_x_5561:
        /* <DEDUP_REMOVED lines=106> */
[----:B----4-:R3:W0:Y:S02]  /*31170*/  DMUL R16, R44, R44 ;  /* 0x0000002c2c107228 */ /* 0x0106240000000000 */
.L_x_5570:
[----:B------:R-:W0:Y:S02]  /*31180*/  DSETP.GEU.AND P6, PT, R2, R48, PT ;  /* 0x000000300200722a */ /* 0x000e240003fce000 */
[----:B0--3--:R-:W-:Y:S02]  /*31190*/  FSEL R44, R48, R2, P6 ;  /* 0x00000002302c7208 */ /* 0x009fe40003000000 */
        /* <DEDUP_REMOVED lines=128> */
.L_x_5569:
        /* <DEDUP_REMOVED lines=256> */
.L_x_5572:
        /* <DEDUP_REMOVED lines=53> */
.L_x_5575:
[----:B------:R-:W-:Y:S05]  /*32cf0*/  BSYNC.RECONVERGENT B3 ;  /* 0x0000000000037941 */ /* 0x000fea0003800200 */
.L_x_5574:
        /* <DEDUP_REMOVED lines=77> */
.L_x_5573:
[----:B------:R-:W-:Y:S05]  /*331d0*/  BSYNC.RECONVERGENT B2 ;  /* 0x0000000000027941 */ /* 0x000fea0003800200 */
.L_x_5571:
        /* <DEDUP_REMOVED lines=66> */
[----:B-123--:R-:W-:Y:S05]  /*33600*/  CALL.REL.NOINC `($__internal_147_$__cuda_sm20_div_rn_f64_full) ;  /* 0x000007c0002c7944 */ /* 0x00efea0003c00000 */
.L_x_5577:
[----:B------:R-:W-:Y:S05]  /*33610*/  BSYNC.RECONVERGENT B2 ;  /* 0x0000000000027941 */ /* 0x000fea0003800200 */
.L_x_5576:
        /* <DEDUP_REMOVED lines=176> */
.L_x_5579:
[----:B------:R-:W-:Y:S02]  /*34120*/  FSEL R2, RZ, 3.37028055040000000000e+12, P0 ;  /* 0x54442d18ff027808 */ /* 0x000fe40000000000 */
[----:B------:R-:W-:-:S07]  /*34130*/  FSEL R3, RZ, 2.1426990032196044922, P0 ;  /* 0x400921fbff037808 */ /* 0x000fce0000000000 */
.L_x_5580:
[----:B------:R-:W-:Y:S05]  /*34140*/  BSYNC.RECONVERGENT B0 ;  /* 0x0000000000007941 */ /* 0x000fea0003800200 */
.L_x_5578:
        /* <DEDUP_REMOVED lines=14> */
.L_x_5548:
        /* <DEDUP_REMOVED lines=324> */
.L_x_5582:
[----:B------:R-:W-:Y:S05]  /*35670*/  BSYNC.RECONVERGENT B0 ;  /* 0x0000000000007941 */ /* 0x000fea0003800200 */
.L_x_5581:
        /* <DEDUP_REMOVED lines=8> */
.L_x_5584:
[----:B------:R-:W-:Y:S05]  /*35700*/  BSYNC.RECONVERGENT B2 ;  /* 0x0000000000027941 */ /* 0x000fea0003800200 */
.L_x_5583:
        /* <DEDUP_REMOVED lines=176> */
.L_x_5586:
[----:B------:R-:W-:Y:S02]  /*36210*/  FSEL R2, RZ, 3.37028055040000000000e+12, P0 ;  /* 0x54442d18ff027808 */ /* 0x000fe40000000000 */
[----:B------:R-:W-:-:S07]  /*36220*/  FSEL R3, RZ, 2.1426990032196044922, P0 ;  /* 0x400921fbff037808 */ /* 0x000fce0000000000 */
.L_x_5587:
[----:B------:R-:W-:Y:S05]  /*36230*/  BSYNC.RECONVERGENT B0 ;  /* 0x0000000000007941 */ /* 0x000fea0003800200 */
.L_x_5585:
        /* <DEDUP_REMOVED lines=10> */
.L_x_5547:
        /* <DEDUP_REMOVED lines=205> */
.L_x_5590:
        /* <DEDUP_REMOVED lines=53> */
.L_x_5593:
[----:B------:R-:W-:Y:S05]  /*37300*/  BSYNC.RECONVERGENT B3 ;  /* 0x0000000000037941 */ /* 0x000fea0003800200 */
.L_x_5592:
        /* <DEDUP_REMOVED lines=77> */
.L_x_5591:
[----:B------:R-:W-:Y:S05]  /*377e0*/  BSYNC.RECONVERGENT B2 ;  /* 0x0000000000027941 */ /* 0x000fea0003800200 */
.L_x_5589:
        /* <DEDUP_REMOVED lines=188> */
.L_x_5588:
        /* <DEDUP_REMOVED lines=193> */
.L_x_5546:
        /* <DEDUP_REMOVED lines=50> */
[----:B-12---:R-:W-:Y:S05]  /*392e0*/  CALL.REL.NOINC `($__internal_147_$__cuda_sm20_div_rn_f64_full) ;  /* 0x0000076000f47944 */ /* 0x006fea0003c00000 */
[----:B------:R-:W-:Y:S02]  /*392f0*/  IMAD.MOV.U32 R14, RZ, RZ, R54 ;  /* 0x000000ffff0e7224 */ /* 0x000fe400078e0036 */
[----:B------:R-:W-:-:S07]  /*39300*/  IMAD.MOV.U32 R15, RZ, RZ, R55 ;  /* 0x000000ffff0f7224 */ /* 0x000fce00078e0037 */
.L_x_5595:
[----:B------:R-:W-:Y:S05]  /*39310*/  BSYNC.RECONVERGENT B2 ;  /* 0x0000000000027941 */ /* 0x000fea0003800200 */
.L_x_5594:
        /* <DEDUP_REMOVED lines=51> */
.L_x_5597:
[----:B------:R-:W-:Y:S05]  /*39650*/  BSYNC.RECONVERGENT B2 ;  /* 0x0000000000027941 */ /* 0x000fea0003800200 */
.L_x_5596:
        /* <DEDUP_REMOVED lines=335> */
.L_x_5599:
[----:B------:R-:W-:Y:S05]  /*3ab50*/  BSYNC.RECONVERGENT B0 ;  /* 0x0000000000007941 */ /* 0x000fea0003800200 */
.L_x_5598:
        /* <DEDUP_REMOVED lines=8> */
.L_x_5601:
[----:B------:R-:W-:Y:S05]  /*3abe0*/  BSYNC.RECONVERGENT B2 ;  /* 0x0000000000027941 */ /* 0x000fea0003800200 */
.L_x_5600:
        /* <DEDUP_REMOVED lines=176> */
.L_x_5603:
[----:B------:R-:W-:Y:S02]  /*3b6f0*/  FSEL R2, RZ, 3.37028055040000000000e+12, P0 ;  /* 0x54442d18ff027808 */ /* 0x000fe40000000000 */
[----:B------:R-:W-:-:S07]  /*3b700*/  FSEL R3, RZ, 2.1426990032196044922, P0 ;  /* 0x400921fbff037808 */ /* 0x000fce0000000000 */
.L_x_5604:
[----:B------:R-:W-:Y:S05]  /*3b710*/  BSYNC.RECONVERGENT B0 ;  /* 0x0000000000007941 */ /* 0x000fea0003800200 */
.L_x_5602:
        /* <DEDUP_REMOVED lines=14> */
.L_x_5545:
        /* <DEDUP_REMOVED lines=295> */
.L_x_5606:
[----:B------:R-:W-:Y:S05]  /*3ca70*/  BSYNC.RECONVERGENT B0 ;  /* 0x0000000000007941 */ /* 0x000fea0003800200 */
.L_x_5605:
[----:B------:R-:W-:Y:S04]  /*3ca80*/  BSSY.RECONVERGENT B2, `(.L_x_5607) ;  /* 0x0000006000027945 */ /* 0x000fe80003800200 */
[----:B------:R-:W-:Y:S05]  /*3ca90*/  @P4 BRA P5, `(.L_x_5608) ;  /* 0x0000000000104947 */ /* 0x000fea0002800000 */
[----:B0-----:R-:W-:Y:S01]  /*3caa0*/  IMAD.MOV.U32 R4, RZ, RZ, R16 ;  /* 0x000000ffff047224 */ /* 0x001fe200078e0010 */
[----:B------:R-:W-:Y:S01]  /*3cab0*/  MOV R0, 0x3cae0 ;  /* 0x0003cae000007802 */ /* 0x000fe20000000f00 */
[----:B------:R-:W-:-:S07]  /*3cac0*/  IMAD.MOV.U32 R5, RZ, RZ, R17 ;  /* 0x000000ffff057224 */ /* 0x000fce00078e0011 */
[----:B-123--:R-:W-:Y:S05]  /*3cad0*/  CALL.REL.NOINC `($__internal_147_$__cuda_sm20_div_rn_f64_full) ;  /* 0x0000072800f87944 */ /* 0x00efea0003c00000 */
.L_x_5608:
[----:B------:R-:W-:Y:S05]  /*3cae0*/  BSYNC.RECONVERGENT B2 ;  /* 0x0000000000027941 */ /* 0x000fea0003800200 */
.L_x_5607:
        /* <DEDUP_REMOVED lines=176> */
.L_x_5610:
[----:B------:R-:W-:Y:S02]  /*3d5f0*/  FSEL R2, RZ, 3.37028055040000000000e+12, P0 ;  /* 0x54442d18ff027808 */ /* 0x000fe40000000000 */
[----:B------:R-:W-:-:S07]  /*3d600*/  FSEL R3, RZ, 2.1426990032196044922, P0 ;  /* 0x400921fbff037808 */ /* 0x000fce0000000000 */
.L_x_5611:
[----:B------:R-:W-:Y:S05]  /*3d610*/  BSYNC.RECONVERGENT B0 ;  /* 0x0000000000007941 */ /* 0x000fea0003800200 */
.L_x_5609:
        /* <DEDUP_REMOVED lines=9> */
.L_x_5560:
[----:B------:R-:W-:Y:S05]  /*3d6b0*/  BSYNC.RECONVERGENT B1 ;  /* 0x0000000000017941 */ /* 0x000fea0003800200 */
.L_x_5544:
        /* <DEDUP_REMOVED lines=145> */
.L_x_5618:
[----:B------:R-:W-:Y:S05]  /*3dfd0*/  BSYNC.RECONVERGENT B0 ;  /* 0x0000000000007941 */ /* 0x000fea0003800200 */
.L_x_5617:
        /* <DEDUP_REMOVED lines=47> */
[----:B-123--:R-:W-:Y:S05]  /*3e2d0*/  CALL.REL.NOINC `($_ZN2at6native55_GLOBAL__N__de093ff9_22_ForeachBinaryOpList_cu_a911ec4325multi_tensor_apply_kernelINS1_18TensorListMetadataILi2EEENS1_24BinaryOpListAlphaFunctorIN3c107complexIdEELi2ELi2ELi0EEEJNS1_13power_functorIS8_EES8_EEEvT_T0_DpT1_$__internal_trig_reduction_slowpathd) ;  /* 0x0000071c00087944 */ /* 0x00efea0003c00000 */
.L_x_5622:
[----:B------:R-:W-:Y:S05]  /*3e2e0*/  BSYNC.RECONVERGENT B4 ;  /* 0x0000000000047941 */ /* 0x000fea0003800200 */
.L_x_5621:
[----:B------:R-:W-:Y:S01]  /*3e2f0*/  VIADD R0, R2, 0x1 ;  /* 0x0000000102007836 */ /* 0x000fe20000000000 */
[----:B------:R-:W-:Y:S06]  /*3e300*/  BRA `(.L_x_5623) ;  /* 0x0000000000087947 */ /* 0x000fec0003800000 */
.L_x_5620:
[----:B------:R4:W0:Y:S02]  /*3e310*/  DMUL R6, RZ, R34 ;  /* 0x00000022ff067228 */ /* 0x0008240000000000 */
[----:B0---4-:R-:W-:-:S07]  /*3e320*/  IMAD.MOV.U32 R0, RZ, RZ, 0x1 ;  /* 0x00000001ff007424 */ /* 0x011fce00078e00ff */
.L_x_5623:
[----:B------:R-:W-:Y:S05]  /*3e330*/  BSYNC.RECONVERGENT B3 ;  /* 0x0000000000037941 */ /* 0x000fea0003800200 */
.L_x_5619:
        /* <DEDUP_REMOVED lines=112> */
[----:B-1-3--:R-:W-:Y:S05]  /*3ea40*/  CALL.REL.NOINC `($_ZN2at6native55_GLOBAL__N__de093ff9_22_ForeachBinaryOpList_cu_a911ec4325multi_tensor_apply_kernelINS1_18TensorListMetadataILi2EEENS1_24BinaryOpListAlphaFunctorIN3c107complexIdEELi2ELi2ELi0EEEJNS1_13power_functorIS8_EES8_EEEvT_T0_DpT1_$__internal_trig_reduction_slowpathd) ;  /* 0x00000714002c7944 */ /* 0x00afea0003c00000 */
[----:B------:R-:W-:Y:S01]  /*3ea50*/  IMAD.MOV.U32 R0, RZ, RZ, R2 ;  /* 0x000000ffff007224 */ /* 0x000fe200078e0002 */
[----:B------:R-:W-:Y:S06]  /*3ea60*/  BRA `(.L_x_5626) ;  /* 0x0000000000087947 */ /* 0x000fec0003800000 */
.L_x_5625:
[----:B------:R0:W2:Y:S02]  /*3ea70*/  DMUL R6, RZ, R34 ;  /* 0x00000022ff067228 */ /* 0x0000a40000000000 */
[----:B0-2---:R-:W-:-:S07]  /*3ea80*/  IMAD.MOV.U32 R0, RZ, RZ, RZ ;  /* 0x000000ffff007224 */ /* 0x005fce00078e00ff */
.L_x_5626:
[----:B------:R-:W-:Y:S05]  /*3ea90*/  BSYNC.RECONVERGENT B3 ;  /* 0x0000000000037941 */ /* 0x000fea0003800200 */
.L_x_5624:
        /* <DEDUP_REMOVED lines=73> */
.L_x_5616:
        /* <DEDUP_REMOVED lines=125> */
.L_x_5629:
[----:B------:R-:W-:Y:S05]  /*3f700*/  BSYNC.RECONVERGENT B0 ;  /* 0x0000000000007941 */ /* 0x000fea0003800200 */
.L_x_5628:
        /* <DEDUP_REMOVED lines=60> */
.L_x_5633:
[----:B------:R-:W-:Y:S05]  /*3fad0*/  BSYNC.RECONVERGENT B4 ;  /* 0x0000000000047941 */ /* 0x000fea0003800200 */
.L_x_5632:
[----:B------:R-:W-:Y:S01]  /*3fae0*/  VIADD R0, R2, 0x1 ;  /* 0x0000000102007836 */ /* 0x000fe20000000000 */
[----:B------:R-:W-:Y:S06]  /*3faf0*/  BRA `(.L_x_5634) ;  /* 0x0000000000087947 */ /* 0x000fec0003800000 */
.L_x_5631:
[----:B------:R0:W3:Y:S02]  /*3fb00*/  DMUL R6, RZ, R34 ;  /* 0x00000022ff067228 */ /* 0x0000e40000000000 */
[----:B0--3--:R-:W-:-:S07]  /*3fb10*/  IMAD.MOV.U32 R0, RZ, RZ, 0x1 ;  /* 0x00000001ff007424 */ /* 0x009fce00078e00ff */
.L_x_5634:
[----:B------:R-:W-:Y:S05]  /*3fb20*/  BSYNC.RECONVERGENT B3 ;  /* 0x0000000000037941 */ /* 0x000fea0003800200 */
.L_x_5630:
        /* <DEDUP_REMOVED lines=125> */
.L_x_5636:
[----:B------:R0:W3:Y:S02]  /*40300*/  DMUL R6, RZ, R34 ;  /* 0x00000022ff067228 */ /* 0x0000e40000000000 */
[----:B0--3--:R-:W-:-:S07]  /*40310*/  IMAD.MOV.U32 R0, RZ, RZ, RZ ;  /* 0x000000ffff007224 */ /* 0x009fce00078e00ff */
.L_x_5637:
[----:B------:R-:W-:Y:S05]  /*40320*/  BSYNC.RECONVERGENT B3 ;  /* 0x0000000000037941 */ /* 0x000fea0003800200 */
.L_x_5635:
        /* <DEDUP_REMOVED lines=85> */
.L_x_5615:
        /* <DEDUP_REMOVED lines=10> */
.L_x_5638:
[----:B------:R-:W0:Y:S02]  /*40920*/  DADD R32, R34, -R34 ;  /* 0x0000000022207229 */ /* 0x000e240000000822 */
[----:B0-----:R-:W-:Y:S02]  /*40930*/  IMAD.MOV.U32 R34, RZ, RZ, R32 ;  /* 0x000000ffff227224 */ /* 0x001fe400078e0020 */
[----:B------:R-:W-:Y:S01]  /*40940*/  IMAD.MOV.U32 R35, RZ, RZ, R33 ;  /* 0x000000ffff237224 */ /* 0x000fe200078e0021 */
[----:B------:R-:W-:Y:S06]  /*40950*/  BRA `(.L_x_5627) ;  /* 0x0000001400847947 */ /* 0x000fec0003800000 */
.L_x_5614:
        /* <DEDUP_REMOVED lines=48> */
.L_x_5642:
[----:B------:R-:W-:Y:S05]  /*40c60*/  BSYNC.RECONVERGENT B4 ;  /* 0x0000000000047941 */ /* 0x000fea0003800200 */
.L_x_5641:
[----:B------:R-:W-:Y:S01]  /*40c70*/  VIADD R0, R2, 0x1 ;  /* 0x0000000102007836 */ /* 0x000fe20000000000 */
[----:B------:R-:W-:Y:S06]  /*40c80*/  BRA `(.L_x_5643) ;  /* 0x0000000000087947 */ /* 0x000fec0003800000 */
.L_x_5640:
[----:B------:R0:W3:Y:S02]  /*40c90*/  DMUL R6, RZ, R34 ;  /* 0x00000022ff067228 */ /* 0x0000e40000000000 */
[----:B0--3--:R-:W-:-:S07]  /*40ca0*/  IMAD.MOV.U32 R0, RZ, RZ, 0x1 ;  /* 0x00000001ff007424 */ /* 0x009fce00078e00ff */
.L_x_5643:
[----:B------:R-:W-:Y:S05]  /*40cb0*/  BSYNC.RECONVERGENT B3 ;  /* 0x0000000000037941 */ /* 0x000fea0003800200 */
.L_x_5639:
        /* <DEDUP_REMOVED lines=115> */
.L_x_5645:
[----:B------:R0:W3:Y:S02]  /*413f0*/  DMUL R6, RZ, R34 ;  /* 0x00000022ff067228 */ /* 0x0000e40000000000 */
[----:B0--3--:R-:W-:-:S07]  /*41400*/  IMAD.MOV.U32 R0, RZ, RZ, RZ ;  /* 0x000000ffff007224 */ /* 0x009fce00078e00ff */
.L_x_5646:
[----:B------:R-:W-:Y:S05]  /*41410*/  BSYNC.RECONVERGENT B3 ;  /* 0x0000000000037941 */ /* 0x000fea0003800200 */
.L_x_5644:
        /* <DEDUP_REMOVED lines=64> */
.L_x_5613:
        /* <DEDUP_REMOVED lines=116> */
[----:B------:R0:W3:Y:S02]  /*41f60*/  @!P1 DMUL R32, R2, R4 ;  /* 0x0000000402209228 */ /* 0x0000e40000000000 */
.L_x_5627:
[----:B------:R-:W-:Y:S05]  /*41f70*/  BSYNC.RECONVERGENT B2 ;  /* 0x0000000000027941 */ /* 0x000fea0003800200 */
.L_x_5612:
[----:B------:R-:W4:Y:S01]  /*41f80*/  LDCU.128 UR20, c[0x0][0xfd0] ;  /* 0x0001fa00ff1477ac */ /* 0x000f220008000c00 */
[----:B------:R-:W5:Y:S01]  /*41f90*/  DSETP.NAN.AND P0, PT, R30, R30, PT ;  /* 0x0000001e1e00722a */ /* 0x000f620003f08000 */
[----:B------:R-:W-:-:S15]  /*41fa0*/  BSSY.RECONVERGENT B1, `(.L_x_5647) ;  /* 0x000112d000017945 */ /* 0x000fde0003800200 */
[----:B------:R-:W-:-:S15]  /*41fb0*/  NOP ;  /* 0x0000000000007918 */ /* 0x000fde0000000000 */
[----:B------:R-:W-:-:S15]  /*41fc0*/  NOP ;  /* 0x0000000000007918 */ /* 0x000fde0000000000 */
[----:B------:R-:W-:-:S15]  /*41fd0*/  NOP ;  /* 0x0000000000007918 */ /* 0x000fde0000000000 */
[----:B------:R-:W-:-:S03]  /*41fe0*/  NOP ;  /* 0x0000000000007918 */ /* 0x000fc60000000000 */
[----:B----4-:R-:W4:-:S15]  /*41ff0*/  DMUL R12, R26, UR22 ;  /* 0x000000161a0c7c28 */ /* 0x010f1e0008000000 */
[----:B------:R-:W-:-:S15]  /*42000*/  NOP ;  /* 0x0000000000007918 */ /* 0x000fde0000000000 */
[----:B------:R-:W-:-:S15]  /*42010*/  NOP ;  /* 0x0000000000007918 */ /* 0x000fde0000000000 */
[----:B------:R-:W-:-:S15]  /*42020*/  NOP ;  /* 0x0000000000007918 */ /* 0x000fde0000000000 */
[----:B------:R-:W-:-:S04]  /*42030*/  NOP ;  /* 0x0000000000007918 */ /* 0x000fc80000000000 */
[----:B-----5:R-:W-:-:S15]  /*42040*/  DSETP.NAN.OR P0, PT, R28, R28, P0 ;  /* 0x0000001c1c00722a */ /* 0x020fde0000708400 */
[----:B------:R-:W-:-:S15]  /*42050*/  NOP ;  /* 0x0000000000007918 */ /* 0x000fde0000000000 */
[----:B------:R-:W-:-:S15]  /*42060*/  NOP ;  /* 0x0000000000007918 */ /* 0x000fde0000000000 */
[----:B------:R-:W-:-:S15]  /*42070*/  NOP ;  /* 0x0000000000007918 */ /* 0x000fde0000000000 */
[----:B------:R-:W-:-:S04]  /*42080*/  NOP ;  /* 0x0000000000007918 */ /* 0x000fc80000000000 */
[----:B------:R-:W5:-:S15]  /*42090*/  DMUL R26, R26, UR20 ;  /* 0x000000141a1a7c28 */ /* 0x000f5e0008000000 */
[----:B------:R-:W-:-:S15]  /*420a0*/  NOP ;  /* 0x0000000000007918 */ /* 0x000fde0000000000 */
[----:B------:R-:W-:-:S15]  /*420b0*/  NOP ;  /* 0x0000000000007918 */ /* 0x000fde0000000000 */
[----:B------:R-:W-:-:S15]  /*420c0*/  NOP ;  /* 0x0000000000007918 */ /* 0x000fde0000000000 */
[----:B------:R-:W-:-:S04]  /*420d0*/  NOP ;  /* 0x0000000000007918 */ /* 0x000fc80000000000 */
[----:B----4-:R4:W0:-:S15]  /*420e0*/  DFMA R12, R24, UR20, -R12 ;  /* 0x00000014180c7c2b */ /* 0x01081e000800080c */
[----:B------:R-:W-:-:S15]  /*420f0*/  NOP ;  /* 0x0000000000007918 */ /* 0x000fde0000000000 */
[----:B------:R-:W-:-:S15]  /*42100*/  NOP ;  /* 0x0000000000007918 */ /* 0x000fde0000000000 */
[----:B------:R-:W-:-:S15]  /*42110*/  NOP ;  /* 0x0000000000007918 */ /* 0x000fde0000000000 */
[----:B------:R-:W-:-:S04]  /*42120*/  NOP ;  /* 0x0000000000007918 */ /* 0x000fc80000000000 */
[----:B-----5:R4:W0:Y:S02]  /*42130*/  DFMA R24, R24, UR22, R26 ;  /* 0x0000001618187c2b */ /* 0x020824000800001a */
        /* <DEDUP_REMOVED lines=276> */
.L_x_5654:
        /* <DEDUP_REMOVED lines=53> */
.L_x_5657:
[----:B------:R-:W-:Y:S05]  /*435d0*/  BSYNC.RECONVERGENT B3 ;  /* 0x0000000000037941 */ /* 0x000fea0003800200 */
.L_x_5656:
        /* <DEDUP_REMOVED lines=77> */
.L_x_5655:
[----:B------:R-:W-:Y:S05]  /*43ab0*/  BSYNC.RECONVERGENT B2 ;  /* 0x0000000000027941 */ /* 0x000fea0003800200 */
.L_x_5653:
        /* <DEDUP_REMOVED lines=53> */
[----:B01234-:R-:W-:Y:S05]  /*43e10*/  CALL.REL.NOINC `($__internal_147_$__cuda_sm20_div_rn_f64_full) ;  /* 0x000006b800287944 */ /* 0x01ffea0003c00000 */
.L_x_5659:
[----:B------:R-:W-:Y:S05]  /*43e20*/  BSYNC.RECONVERGENT B2 ;  /* 0x0000000000027941 */ /* 0x000fea0003800200 */
.L_x_5658:
        /* <DEDUP_REMOVED lines=176> */
.L_x_5661:
[----:B------:R-:W-:Y:S02]  /*44930*/  FSEL R2, RZ, 3.37028055040000000000e+12, P0 ;  /* 0x54442d18ff027808 */ /* 0x000fe40000000000 */
[----:B------:R-:W-:-:S07]  /*44940*/  FSEL R3, RZ, 2.1426990032196044922, P0 ;  /* 0x400921fbff037808 */ /* 0x000fce0000000000 */
.L_x_5662:
[----:B------:R-:W-:Y:S05]  /*44950*/  BSYNC.RECONVERGENT B0 ;  /* 0x0000000000007941 */ /* 0x000fea0003800200 */
.L_x_5660:
        /* <DEDUP_REMOVED lines=14> */
.L_x_5652:
        /* <DEDUP_REMOVED lines=248> */
.L_x_5666:
[----:B------:R-:W-:Y:S05]  /*459c0*/  BSYNC.RECONVERGENT B0 ;  /* 0x0000000000007941 */ /* 0x000fea0003800200 */
.L_x_5665:
[----:B------:R-:W-:Y:S04]  /*459d0*/  BSSY.RECONVERGENT B2, `(.L_x_5667) ;  /* 0x0000008000027945 */ /* 0x000fe80003800200 */
[----:B------:R-:W-:Y:S05]  /*459e0*/  @P4 BRA P5, `(.L_x_5668) ;  /* 0x0000000000184947 */ /* 0x000fea0002800000 */
[----:B0-----:R-:W-:Y:S01]  /*459f0*/  IMAD.MOV.U32 R2, RZ, RZ, R16 ;  /* 0x000000ffff027224 */ /* 0x001fe200078e0010 */
[----:B------:R-:W-:Y:S01]  /*45a00*/  MOV R0, 0x45a50 ;  /* 0x00045a5000007802 */ /* 0x000fe20000000f00 */
[----:B------:R-:W-:Y:S02]  /*45a10*/  IMAD.MOV.U32 R3, RZ, RZ, R17 ;  /* 0x000000ffff037224 */ /* 0x000fe400078e0011 */
[----:B------:R-:W-:Y:S02]  /*45a20*/  IMAD.MOV.U32 R4, RZ, RZ, R18 ;  /* 0x000000ffff047224 */ /* 0x000fe400078e0012 */
[----:B------:R-:W-:-:S07]  /*45a30*/  IMAD.MOV.U32 R5, RZ, RZ, R19 ;  /* 0x000000ffff057224 */ /* 0x000fce00078e0013 */
[----:B-1234-:R-:W-:Y:S05]  /*45a40*/  CALL.REL.NOINC `($__internal_147_$__cuda_sm20_div_rn_f64_full) ;  /* 0x0000069c001c7944 */ /* 0x01efea0003c00000 */
.L_x_5668:
[----:B------:R-:W-:Y:S05]  /*45a50*/  BSYNC.RECONVERGENT B2 ;  /* 0x0000000000027941 */ /* 0x000fea0003800200 */
.L_x_5667:
        /* <DEDUP_REMOVED lines=176> */
.L_x_5670:
[----:B------:R-:W-:Y:S02]  /*46560*/  FSEL R2, RZ, 3.37028055040000000000e+12, P0 ;  /* 0x54442d18ff027808 */ /* 0x000fe40000000000 */
[----:B------:R-:W-:-:S07]  /*46570*/  FSEL R3, RZ, 2.1426990032196044922, P0 ;  /* 0x400921fbff037808 */ /* 0x000fce0000000000 */
.L_x_5671:
[----:B------:R-:W-:Y:S05]  /*46580*/  BSYNC.RECONVERGENT B0 ;  /* 0x0000000000007941 */ /* 0x000fea0003800200 */
.L_x_5669:
        /* <DEDUP_REMOVED lines=14> */
.L_x_5664:
        /* <DEDUP_REMOVED lines=107> */
.L_x_5673:
        /* <DEDUP_REMOVED lines=128> */
.L_x_5672:
        /* <DEDUP_REMOVED lines=256> */
.L_x_5675:
        /* <DEDUP_REMOVED lines=53> */
.L_x_5678:
[----:B------:R-:W-:Y:S05]  /*48870*/  BSYNC.RECONVERGENT B3 ;  /* 0x0000000000037941 */ /* 0x000fea0003800200 */
.L_x_5677:
        /* <DEDUP_REMOVED lines=77> */
.L_x_5676:
[----:B------:R-:W-:Y:S05]  /*48d50*/  BSYNC.RECONVERGENT B2 ;  /* 0x0000000000027941 */ /* 0x000fea0003800200 */
.L_x_5674:
        /* <DEDUP_REMOVED lines=66> */
[----:B-1234-:R-:W-:Y:S05]  /*49180*/  CALL.REL.NOINC `($__internal_147_$__cuda_sm20_div_rn_f64_full) ;  /* 0x00000664004c7944 */ /* 0x01efea0003c00000 */
.L_x_5680:
[----:B------:R-:W-:Y:S05]  /*49190*/  BSYNC.RECONVERGENT B2 ;  /* 0x0000000000027941 */ /* 0x000fea0003800200 */
.L_x_5679:
        /* <DEDUP_REMOVED lines=176> */
.L_x_5682:
[----:B------:R-:W-:Y:S02]  /*49ca0*/  FSEL R2, RZ, 3.37028055040000000000e+12, P0 ;  /* 0x54442d18ff027808 */ /* 0x000fe40000000000 */
[----:B------:R-:W-:-:S07]  /*49cb0*/  FSEL R3, RZ, 2.1426990032196044922, P0 ;  /* 0x400921fbff037808 */ /* 0x000fce0000000000 */
.L_x_5683:
[----:B------:R-:W-:Y:S05]  /*49cc0*/  BSYNC.RECONVERGENT B0 ;  /* 0x0000000000007941 */ /* 0x000fea0003800200 */
.L_x_5681:
        /* <DEDUP_REMOVED lines=14> */
.L_x_5651:
        /* <DEDUP_REMOVED lines=324> */
.L_x_5685:
[----:B------:R-:W-:Y:S05]  /*4b1f0*/  BSYNC.RECONVERGENT B0 ;  /* 0x0000000000007941 */ /* 0x000fea0003800200 */
.L_x_5684:
        /* <DEDUP_REMOVED lines=8> */
.L_x_5687:
[----:B------:R-:W-:Y:S05]  /*4b280*/  BSYNC.RECONVERGENT B2 ;  /* 0x0000000000027941 */ /* 0x000fea0003800200 */
.L_x_5686:
        /* <DEDUP_REMOVED lines=176> */
.L_x_5689:
[----:B------:R-:W-:Y:S02]  /*4bd90*/  FSEL R2, RZ, 3.37028055040000000000e+12, P0 ;  /* 0x54442d18ff027808 */ /* 0x000fe40000000000 */
[----:B------:R-:W-:-:S07]  /*4bda0*/  FSEL R3, RZ, 2.1426990032196044922, P0 ;  /* 0x400921fbff037808 */ /* 0x000fce0000000000 */
.L_x_5690:
[----:B------:R-:W-:Y:S05]  /*4bdb0*/  BSYNC.RECONVERGENT B0 ;  /* 0x0000000000007941 */ /* 0x000fea0003800200 */
.L_x_5688:
        /* <DEDUP_REMOVED lines=10> */
.L_x_5650:
        /* <DEDUP_REMOVED lines=205> */
.L_x_5693:
        /* <DEDUP_REMOVED lines=53> */
.L_x_5696:
[----:B------:R-:W-:Y:S05]  /*4ce80*/  BSYNC.RECONVERGENT B3 ;  /* 0x0000000000037941 */ /* 0x000fea0003800200 */
.L_x_5695:
        /* <DEDUP_REMOVED lines=77> */
.L_x_5694:
[----:B------:R-:W-:Y:S05]  /*4d360*/  BSYNC.RECONVERGENT B2 ;  /* 0x0000000000027941 */ /* 0x000fea0003800200 */
.L_x_5692:
        /* <DEDUP_REMOVED lines=188> */
.L_x_5691:
        /* <DEDUP_REMOVED lines=193> */
.L_x_5649:
        /* <DEDUP_REMOVED lines=50> */
[----:B-123--:R-:W-:Y:S05]  /*4ee60*/  CALL.REL.NOINC `($__internal_147_$__cuda_sm20_div_rn_f64_full) ;  /* 0x0000060800147944 */ /* 0x00efea0003c00000 */
[----:B------:R-:W-:Y:S02]  /*4ee70*/  IMAD.MOV.U32 R14, RZ, RZ, R54 ;  /* 0x000000ffff0e7224 */ /* 0x000fe400078e0036 */
[----:B------:R-:W-:-:S07]  /*4ee80*/  IMAD.MOV.U32 R15, RZ, RZ, R55 ;  /* 0x000000ffff0f7224 */ /* 0x000fce00078e0037 */
.L_x_5698:
[----:B------:R-:W-:Y:S05]  /*4ee90*/  BSYNC.RECONVERGENT B2 ;  /* 0x0000000000027941 */ /* 0x000fea0003800200 */
.L_x_5697:
        /* <DEDUP_REMOVED lines=51> */
.L_x_5700:
[----:B------:R-:W-:Y:S05]  /*4f1d0*/  BSYNC.RECONVERGENT B2 ;  /* 0x0000000000027941 */ /* 0x000fea0003800200 */
.L_x_5699:
        /* <DEDUP_REMOVED lines=335> */
.L_x_5702:
[----:B------:R-:W-:Y:S05]  /*506d0*/  BSYNC.RECONVERGENT B0 ;  /* 0x0000000000007941 */ /* 0x000fea0003800200 */
.L_x_5701:
        /* <DEDUP_REMOVED lines=8> */
[----:B-1234-:R-:W-:Y:S05]  /*50760*/  CALL.REL.NOINC `($__internal_147_$__cuda_sm20_div_rn_f64_full) ;  /* 0x000005ec00d47944 */ /* 0x01efea0003c00000 */
.L_x_5704:
[----:B------:R-:W-:Y:S05]  /*50770*/  BSYNC.RECONVERGENT B2 ;  /* 0x0000000000027941 */ /* 0x000fea0003800200 */
.L_x_5703:
        /* <DEDUP_REMOVED lines=176> */
.L_x_5706:
[----:B------:R-:W-:Y:S02]  /*51280*/  FSEL R2, RZ, 3.37028055040000000000e+12, P0 ;  /* 0x54442d18ff027808 */ /* 0x000fe40000000000 */
[----:B------:R-:W-:-:S07]  /*51290*/  FSEL R3, RZ, 2.1426990032196044922, P0 ;  /* 0x400921fbff037808 */ /* 0x000fce0000000000 */
.L_x_5707:
[----:B------:R-:W-:Y:S05]  /*512a0*/  BSYNC.RECONVERGENT B0 ;  /* 0x0000000000007941 */ /* 0x000fea0003800200 */
.L_x_5705:
        /* <DEDUP_REMOVED lines=14> */
.L_x_5648:
        /* <DEDUP_REMOVED lines=296> */
.L_x_5709:
[----:B------:R-:W-:Y:S05]  /*52610*/  BSYNC.RECONVERGENT B0 ;  /* 0x0000000000007941 */ /* 0x000fea0003800200 */
.L_x_5708:
        /* <DEDUP_REMOVED lines=8> */
.L_x_5711:
[----:B------:R-:W-:Y:S05]  /*526a0*/  BSYNC.RECONVERGENT B2 ;  /* 0x0000000000027941 */ /* 0x000fea0003800200 */
.L_x_5710:
        /* <DEDUP_REMOVED lines=176> */
.L_x_5713:
[----:B------:R-:W-:Y:S02]  /*531b0*/  FSEL R2, RZ, 3.37028055040000000000e+12, P0 ;  /* 0x54442d18ff027808 */ /* 0x000fe40000000000 */
[----:B------:R-:W-:-:S07]  /*531c0*/  FSEL R3, RZ, 2.1426990032196044922, P0 ;  /* 0x400921fbff037808 */ /* 0x000fce0000000000 */
.L_x_5714:
[----:B------:R-:W-:Y:S05]  /*531d0*/  BSYNC.RECONVERGENT B0 ;  /* 0x0000000000007941 */ /* 0x000fea0003800200 */
.L_x_5712:
        /* <DEDUP_REMOVED lines=9> */
.L_x_5663:
[----:B------:R-:W-:Y:S05]  /*53270*/  BSYNC.RECONVERGENT B1 ;  /* 0x0000000000017941 */ /* 0x000fea0003800200 */
.L_x_5647:
        /* <DEDUP_REMOVED lines=145> */
.L_x_5721:
[----:B------:R-:W-:Y:S05]  /*53b90*/  BSYNC.RECONVERGENT B0 ;  /* 0x0000000000007941 */ /* 0x000fea0003800200 */
.L_x_5720:
        /* <DEDUP_REMOVED lines=47> */
[----:B-1234-:R-:W-:Y:S05]  /*53e90*/  CALL.REL.NOINC `($_ZN2at6native55_GLOBAL__N__de093ff9_22_ForeachBinaryOpList_cu_a911ec4325multi_tensor_apply_kernelINS1_18TensorListMetadataILi2EEENS1_24BinaryOpListAlphaFunctorIN3c107complexIdEELi2ELi2ELi0EEEJNS1_13power_functorIS8_EES8_EEEvT_T0_DpT1_$__internal_trig_reduction_slowpathd) ;  /* 0x000005c000187944 */ /* 0x01efea0003c00000 */
.L_x_5725:
[----:B------:R-:W-:Y:S05]  /*53ea0*/  BSYNC.RECONVERGENT B4 ;  /* 0x0000000000047941 */ /* 0x000fea0003800200 */
.L_x_5724:
[----:B------:R-:W-:Y:S01]  /*53eb0*/  VIADD R0, R2, 0x1 ;  /* 0x0000000102007836 */ /* 0x000fe20000000000 */
[----:B------:R-:W-:Y:S06]  /*53ec0*/  BRA `(.L_x_5726) ;  /* 0x0000000000087947 */ /* 0x000fec0003800000 */
.L_x_5723:
[----:B------:R0:W0:Y:S02]  /*53ed0*/  DMUL R6, RZ, R26 ;  /* 0x0000001aff067228 */ /* 0x0000240000000000 */
[----:B0-----:R-:W-:-:S07]  /*53ee0*/  IMAD.MOV.U32 R0, RZ, RZ, 0x1 ;  /* 0x00000001ff007424 */ /* 0x001fce00078e00ff */
.L_x_5726:
[----:B------:R-:W-:Y:S05]  /*53ef0*/  BSYNC.RECONVERGENT B3 ;  /* 0x0000000000037941 */ /* 0x000fea0003800200 */
.L_x_5722:
        /* <DEDUP_REMOVED lines=112> */
[----:B-1--4-:R-:W-:Y:S05]  /*54600*/  CALL.REL.NOINC `($_ZN2at6native55_GLOBAL__N__de093ff9_22_ForeachBinaryOpList_cu_a911ec4325multi_tensor_apply_kernelINS1_18TensorListMetadataILi2EEENS1_24BinaryOpListAlphaFunctorIN3c107complexIdEELi2ELi2ELi0EEEJNS1_13power_functorIS8_EES8_EEEvT_T0_DpT1_$__internal_trig_reduction_slowpathd) ;  /* 0x000005b8003c7944 */ /* 0x012fea0003c00000 */
[----:B------:R-:W-:Y:S01]  /*54610*/  IMAD.MOV.U32 R0, RZ, RZ, R2 ;  /* 0x000000ffff007224 */ /* 0x000fe200078e0002 */
[----:B------:R-:W-:Y:S06]  /*54620*/  BRA `(.L_x_5729) ;  /* 0x0000000000087947 */ /* 0x000fec0003800000 */
.L_x_5728:
[----:B------:R0:W2:Y:S02]  /*54630*/  DMUL R6, RZ, R26 ;  /* 0x0000001aff067228 */ /* 0x0000a40000000000 */
[----:B0-2---:R-:W-:-:S07]  /*54640*/  IMAD.MOV.U32 R0, RZ, RZ, RZ ;  /* 0x000000ffff007224 */ /* 0x005fce00078e00ff */
.L_x_5729:
[----:B------:R-:W-:Y:S05]  /*54650*/  BSYNC.RECONVERGENT B3 ;  /* 0x0000000000037941 */ /* 0x000fea0003800200 */
.L_x_5727:
        /* <DEDUP_REMOVED lines=73> */
.L_x_5719:
        /* <DEDUP_REMOVED lines=125> */
.L_x_5732:
[----:B------:R-:W-:Y:S05]  /*552c0*/  BSYNC.RECONVERGENT B0 ;  /* 0x0000000000007941 */ /* 0x000fea0003800200 */
.L_x_5731:
        /* <DEDUP_REMOVED lines=60> */
.L_x_5736:
[----:B------:R-:W-:Y:S05]  /*55690*/  BSYNC.RECONVERGENT B4 ;  /* 0x0000000000047941 */ /* 0x000fea0003800200 */
.L_x_5735:
[----:B------:R-:W-:Y:S01]  /*556a0*/  VIADD R0, R2, 0x1 ;  /* 0x0000000102007836 */ /* 0x000fe20000000000 */
[----:B------:R-:W-:Y:S06]  /*556b0*/  BRA `(.L_x_5737) ;  /* 0x0000000000087947 */ /* 0x000fec0003800000 */
.L_x_5734:
[----:B------:R0:W4:Y:S02]  /*556c0*/  DMUL R6, RZ, R26 ;  /* 0x0000001aff067228 */ /* 0x0001240000000000 */
[----:B0---4-:R-:W-:-:S07]  /*556d0*/  IMAD.MOV.U32 R0, RZ, RZ, 0x1 ;  /* 0x00000001ff007424 */ /* 0x011fce00078e00ff */
.L_x_5737:
[----:B------:R-:W-:Y:S05]  /*556e0*/  BSYNC.RECONVERGENT B3 ;  /* 0x0000000000037941 */ /* 0x000fea0003800200 */
.L_x_5733:
        /* <DEDUP_REMOVED lines=125> */
.L_x_5739:
[----:B------:R0:W2:Y:S02]  /*55ec0*/  DMUL R6, RZ, R26 ;  /* 0x0000001aff067228 */ /* 0x0000a40000000000 */
[----:B0-2---:R-:W-:-:S07]  /*55ed0*/  IMAD.MOV.U32 R0, RZ, RZ, RZ ;  /* 0x000000ffff007224 */ /* 0x005fce00078e00ff */
.L_x_5740:
[----:B------:R-:W-:Y:S05]  /*55ee0*/  BSYNC.RECONVERGENT B3 ;  /* 0x0000000000037941 */ /* 0x000fea0003800200 */
.L_x_5738:
        /* <DEDUP_REMOVED lines=84> */
.L_x_5718:
        /* <DEDUP_REMOVED lines=10> */
.L_x_5741:
[----:B------:R-:W0:Y:S02]  /*564d0*/  DADD R24, R26, -R26 ;  /* 0x000000001a187229 */ /* 0x000e24000000081a */
[----:B0-----:R-:W-:Y:S02]  /*564e0*/  IMAD.MOV.U32 R26, RZ, RZ, R24 ;  /* 0x000000ffff1a7224 */ /* 0x001fe400078e0018 */
[----:B------:R-:W-:Y:S01]  /*564f0*/  IMAD.MOV.U32 R27, RZ, RZ, R25 ;  /* 0x000000ffff1b7224 */ /* 0x000fe200078e0019 */
[----:B------:R-:W-:Y:S06]  /*56500*/  BRA `(.L_x_5730) ;  /* 0x0000001400847947 */ /* 0x000fec0003800000 */
.L_x_5717:
        /* <DEDUP_REMOVED lines=48> */
.L_x_5745:
[----:B------:R-:W-:Y:S05]  /*56810*/  BSYNC.RECONVERGENT B4 ;  /* 0x0000000000047941 */ /* 0x000fea0003800200 */
.L_x_5744:
[----:B------:R-:W-:Y:S01]  /*56820*/  VIADD R0, R2, 0x1 ;  /* 0x0000000102007836 */ /* 0x000fe20000000000 */
[----:B------:R-:W-:Y:S06]  /*56830*/  BRA `(.L_x_5746) ;  /* 0x0000000000087947 */ /* 0x000fec0003800000 */
.L_x_5743:
[----:B------:R0:W4:Y:S02]  /*56840*/  DMUL R6, RZ, R26 ;  /* 0x0000001aff067228 */ /* 0x0001240000000000 */
[----:B0---4-:R-:W-:-:S07]  /*56850*/  IMAD.MOV.U32 R0, RZ, RZ, 0x1 ;  /* 0x00000001ff007424 */ /* 0x011fce00078e00ff */
.L_x_5746:
[----:B------:R-:W-:Y:S05]  /*56860*/  BSYNC.RECONVERGENT B3 ;  /* 0x0000000000037941 */ /* 0x000fea0003800200 */
.L_x_5742:
        /* <DEDUP_REMOVED lines=115> */
.L_x_5748:
[----:B------:R0:W2:Y:S02]  /*56fa0*/  DMUL R6, RZ, R26 ;  /* 0x0000001aff067228 */ /* 0x0000a40000000000 */
[----:B0-2---:R-:W-:-:S07]  /*56fb0*/  IMAD.MOV.U32 R0, RZ, RZ, RZ ;  /* 0x000000ffff007224 */ /* 0x005fce00078e00ff */
.L_x_5749:
[----:B------:R-:W-:Y:S05]  /*56fc0*/  BSYNC.RECONVERGENT B3 ;  /* 0x0000000000037941 */ /* 0x000fea0003800200 */
.L_x_5747:
        /* <DEDUP_REMOVED lines=64> */
.L_x_5716:
        /* <DEDUP_REMOVED lines=116> */
[----:B------:R0:W4:Y:S02]  /*57b10*/  @!P1 DMUL R24, R2, R4 ;  /* 0x0000000402189228 */ /* 0x0001240000000000 */
.L_x_5730:
[----:B------:R-:W-:Y:S05]  /*57b20*/  BSYNC.RECONVERGENT B2 ;  /* 0x0000000000027941 */ /* 0x000fea0003800200 */
.L_x_5715:
[----:B------:R-:W5:Y:S01]  /*57b30*/  S2R R0, SR_TID.X ;  /* 0x0000000000007919 */ /* 0x000f620000002100 */
[----:B------:R-:W0:Y:S01]  /*57b40*/  LDCU UR10, c[0x0][0x360] ;  /* 0x00006c00ff0a77ac */ /* 0x000e220008000800 */
[----:B------:R-:W1:Y:S01]  /*57b50*/  LDC R13, c[0x0][0x360] ;  /* 0x0000d800ff0d7b82 */ /* 0x000e620000000800 */
[----:B------:R-:W-:Y:S01]  /*57b60*/  BSSY.RECONVERGENT B0, `(.L_x_5750) ;  /* 0x000002c000007945 */ /* 0x000fe20003800200 */
[----:B-----5:R-:W-:-:S04]  /*57b70*/  IADD3 R10, P1, PT, R0, UR4, RZ ;  /* 0x00000004000a7c10 */ /* 0x020fc8000ff3e0ff */
[----:B0-----:R-:W-:Y:S01]  /*57b80*/  IADD3 R2, P0, PT, R10, UR10, RZ ;  /* 0x0000000a0a027c10 */ /* 0x001fe2000ff1e0ff */
[----:B------:R-:W-:-:S03]  /*57b90*/  IMAD.X R11, RZ, RZ, UR5, P1 ;  /* 0x00000005ff0b7e24 */ /* 0x000fc600088e06ff */
[----:B------:R-:W-:Y:S01]  /*57ba0*/  IADD3 R8, P3, PT, R2, UR10, RZ ;  /* 0x0000000a02087c10 */ /* 0x000fe2000ff7e0ff */
[----:B------:R-:W-:Y:S01]  /*57bb0*/  IMAD.X R3, RZ, RZ, R11, P0 ;  /* 0x000000ffff037224 */ /* 0x000fe200000e060b */
[----:B------:R-:W-:Y:S02]  /*57bc0*/  ISETP.GE.U32.AND P0, PT, R10, UR16, PT ;  /* 0x000000100a007c0c */ /* 0x000fe4000bf06070 */
[----:B------:R-:W-:Y:S01]  /*57bd0*/  ISETP.GE.U32.AND P1, PT, R2, UR16, PT ;  /* 0x0000001002007c0c */ /* 0x000fe2000bf26070 */
[----:B------:R-:W-:Y:S01]  /*57be0*/  IMAD.X R9, RZ, RZ, R3, P3 ;  /* 0x000000ffff097224 */ /* 0x000fe200018e0603 */
[----:B------:R-:W-:Y:S02]  /*57bf0*/  ISETP.GE.U32.AND.EX P0, PT, R11, UR17, PT, P0 ;  /* 0x000000110b007c0c */ /* 0x000fe4000bf06100 */
[----:B------:R-:W-:Y:S02]  /*57c00*/  ISETP.GE.U32.AND P2, PT, R8, UR16, PT ;  /* 0x0000001008007c0c */ /* 0x000fe4000bf46070 */
[----:B------:R-:W-:-:S02]  /*57c10*/  ISETP.GE.U32.AND.EX P1, PT, R3, UR17, PT, P1 ;  /* 0x0000001103007c0c */ /* 0x000fc4000bf26110 */
[----:B------:R-:W-:-:S07]  /*57c20*/  ISETP.GE.U32.AND.EX P2, PT, R9, UR17, PT, P2 ;  /* 0x0000001109007c0c */ /* 0x000fce000bf46120 */
[----:B------:R-:W-:-:S04]  /*57c30*/  @!P0 LEA R2, P4, R10, UR8, 0x4 ;  /* 0x000000080a028c11 */ /* 0x000fc8000f8820ff */
[C---:B------:R-:W-:Y:S02]  /*57c40*/  @!P1 LEA R4, P5, R10.reuse, UR8, 0x4 ;  /* 0x000000080a049c11 */ /* 0x040fe4000f8a20ff */
[C-C-:B------:R-:W-:Y:S01]  /*57c50*/  @!P0 LEA.HI.X R3, R10.reuse, UR9, R11.reuse, 0x4, P4 ;  /* 0x000000090a038c11 */ /* 0x140fe2000a0f240b */
[C---:B-1----:R-:W-:Y:S01]  /*57c60*/  @!P2 IMAD.SHL.U32 R6, R13.reuse, 0x10, RZ ;  /* 0x000000100d06a824 */ /* 0x042fe200078e00ff */
[C---:B------:R-:W-:Y:S02]  /*57c70*/  @!P1 LEA.HI.X R5, R10.reuse, UR9, R11, 0x4, P5 ;  /* 0x000000090a059c11 */ /* 0x040fe4000a8f240b */
[C---:B------:R-:W-:Y:S01]  /*57c80*/  @!P1 LEA R4, P4, R13.reuse, R4, 0x4 ;  /* 0x000000040d049211 */ /* 0x040fe200078820ff */
[----:B------:R0:W-:Y:S01]  /*57c90*/  @!P0 STG.E.128 desc[UR14][R2.64], R20 ;  /* 0x0000001402008986 */ /* 0x0001e2000c101d0e */
[----:B------:R-:W-:Y:S02]  /*57ca0*/  @!P2 LEA R7, P3, R10, UR8, 0x4 ;  /* 0x000000080a07ac11 */ /* 0x000fe4000f8620ff */
[----:B------:R-:W-:-:S02]  /*57cb0*/  @!P1 LEA.HI.X R5, R13, R5, RZ, 0x4, P4 ;  /* 0x000000050d059211 */ /* 0x000fc400020f24ff */
[----:B------:R-:W-:Y:S02]  /*57cc0*/  @!P2 IADD3 R6, P5, P6, R6, R7, R6 ;  /* 0x000000070606a210 */ /* 0x000fe40007ebe006 */
[----:B------:R-:W-:Y:S01]  /*57cd0*/  @!P2 SHF.R.U32.HI R7, RZ, 0x1c, R13 ;  /* 0x0000001cff07a819 */ /* 0x000fe2000001160d */
[----:B--2---:R0:W-:Y:S01]  /*57ce0*/  @!P1 STG.E.128 desc[UR14][R4.64], R40 ;  /* 0x0000002804009986 */ /* 0x0041e2000c101d0e */
[----:B------:R-:W-:Y:S02]  /*57cf0*/  @!P2 LEA.HI.X R12, R10, UR9, R11, 0x4, P3 ;  /* 0x000000090a0cac11 */ /* 0x000fe400098f240b */
[----:B------:R-:W-:Y:S02]  /*57d00*/  IADD3 R8, P1, PT, R8, UR10, RZ ;  /* 0x0000000a08087c10 */ /* 0x000fe4000ff3e0ff */
[----:B------:R-:W-:Y:S02]  /*57d10*/  @!P2 IADD3.X R7, PT, PT, R7, R12, R7, P5, P6 ;  /* 0x0000000c0707a210 */ /* 0x000fe40002fec407 */
[----:B------:R-:W-:Y:S01]  /*57d20*/  ISETP.GE.U32.AND P0, PT, R8, UR16, PT ;  /* 0x0000001008007c0c */ /* 0x000fe2000bf06070 */
[----:B------:R-:W-:-:S02]  /*57d30*/  IMAD.X R8, RZ, RZ, R9, P1 ;  /* 0x000000ffff087224 */ /* 0x000fc400008e0609 */
[----:B---3--:R0:W-:Y:S03]  /*57d40*/  @!P2 STG.E.128 desc[UR14][R6.64], R32 ;  /* 0x000000200600a986 */ /* 0x0081e6000c101d0e */
[----:B------:R-:W-:-:S13]  /*57d50*/  ISETP.GE.U32.AND.EX P0, PT, R8, UR17, PT, P0 ;  /* 0x0000001108007c0c */ /* 0x000fda000bf06100 */
[----:B------:R-:W-:Y:S05]  /*57d60*/  @P0 BRA `(.L_x_5751) ;  /* 0x00000000002c0947 */ /* 0x000fea0003800000 */
[----:B------:R-:W-:Y:S01]  /*57d70*/  USHF.L.U32 UR11, UR10, 0x4, URZ ;  /* 0x000000040a0b7899 */ /* 0x000fe200080006ff */
[----:B0-----:R-:W-:Y:S01]  /*57d80*/  LEA R2, P0, R10, UR8, 0x4 ;  /* 0x000000080a027c11 */ /* 0x001fe2000f8020ff */
[----:B------:R-:W-:-:S03]  /*57d90*/  USHF.R.U32.HI UR12, URZ, 0x1c, UR10 ;  /* 0x0000001cff0c7899 */ /* 0x000fc6000801160a */
[----:B------:R-:W-:Y:S01]  /*57da0*/  LEA.HI.X R10, R10, UR9, R11, 0x4, P0 ;  /* 0x000000090a0a7c11 */ /* 0x000fe200080f240b */
[----:B------:R-:W-:Y:S02]  /*57db0*/  IMAD.U32 R3, RZ, RZ, UR11 ;  /* 0x0000000bff037e24 */ /* 0x000fe4000f8e00ff */
[----:B------:R-:W-:-:S03]  /*57dc0*/  IMAD.U32 R5, RZ, RZ, UR12 ;  /* 0x0000000cff057e24 */ /* 0x000fc6000f8e00ff */
[----:B------:R-:W-:-:S04]  /*57dd0*/  IADD3 R2, P0, P1, R2, UR11, R3 ;  /* 0x0000000b02027c10 */ /* 0x000fc8000f91e003 */
[----:B------:R-:W-:Y:S02]  /*57de0*/  IADD3.X R10, PT, PT, R10, UR12, R5, P0, P1 ;  /* 0x0000000c0a0a7c10 */ /* 0x000fe400087e2405 */
[----:B------:R-:W-:-:S04]  /*57df0*/  IADD3 R2, P0, PT, R2, UR11, RZ ;  /* 0x0000000b02027c10 */ /* 0x000fc8000ff1e0ff */
[----:B------:R-:W-:-:S05]  /*57e00*/  IADD3.X R3, PT, PT, R10, UR12, RZ, P0, !PT ;  /* 0x0000000c0a037c10 */ /* 0x000fca00087fe4ff */
[----:B----4-:R1:W-:Y:S04]  /*57e10*/  STG.E.128 desc[UR14][R2.64], R24 ;  /* 0x0000001802007986 */ /* 0x0103e8000c101d0e */
.L_x_5751:
[----:B------:R-:W-:Y:S05]  /*57e20*/  BSYNC.RECONVERGENT B0 ;  /* 0x0000000000007941 */ /* 0x000fea0003800200 */
.L_x_5750:
[----:B------:R-:W-:-:S04]  /*57e30*/  ULEA UR4, UP0, UR10, UR4, 0x2 ;  /* 0x000000040a047291 */ /* 0x000fc8000f8010ff */
[----:B------:R-:W-:Y:S02]  /*57e40*/  UIADD3.X UR5, UPT, UPT, URZ, UR5, URZ, UP0, !UPT ;  /* 0x00000005ff057290 */ /* 0x000fe400087fe4ff */
[----:B------:R-:W-:-:S04]  /*57e50*/  UISETP.GE.U32.AND UP0, UPT, UR4, UR16, UPT ;  /* 0x000000100400728c */ /* 0x000fc8000bf06070 */
[----:B------:R-:W-:-:S09]  /*57e60*/  UISETP.GE.U32.AND.EX UP0, UPT, UR5, UR17, UPT, UP0 ;  /* 0x000000110500728c */ /* 0x000fd2000bf06100 */
[----:B------:R-:W-:Y:S05]  /*57e70*/  BRA.U !UP0, `(.L_x_5752) ;  /* 0xfffffa8108e47547 */ /* 0x000fea000b83ffff */
[----:B------:R-:W-:Y:S05]  /*57e80*/  EXIT ;  /* 0x000000000000794d */ /* 0x000fea0003800000 */
.L_x_5355:
[----:B------:R-:W0:Y:S02]  /*57e90*/  S2R R14, SR_TID.X ;  /* 0x00000000000e7919 */ /* 0x000e240000002100 */
[----:B0-----:R-:W-:-:S03]  /*57ea0*/  IMAD.WIDE.U32 R2, R14, 0x4, RZ ;  /* 0x000000040e027825 */ /* 0x001fc600078e00ff */
[----:B------:R-:W-:-:S04]  /*57eb0*/  ISETP.GE.U32.AND P0, PT, R2, UR18, PT ;  /* 0x0000001202007c0c */ /* 0x000fc8000bf06070 */
[----:B------:R-:W-:-:S13]  /*57ec0*/  ISETP.GE.AND.EX P0, PT, R3, UR10, PT, P0 ;  /* 0x0000000a03007c0c */ /* 0x000fda000bf06300 */
[----:B------:R-:W-:Y:S05]  /*57ed0*/  @P0 EXIT ;  /* 0x000000000000094d */ /* 0x000fea0003800000 */
[----:B------:R-:W-:-:S07]  /*57ee0*/  IMAD.MOV.U32 R49, RZ, RZ, RZ ;  /* 0x000000ffff317224 */ /* 0x000fce00078e00ff */
.L_x_6147:
        /* <DEDUP_REMOVED lines=265> */
.L_x_5756:
[----:B------:R-:W-:Y:S01]  /*58f80*/  IMAD.MOV.U32 R2, RZ, RZ, 0x0 ;  /* 0x00000000ff027424 */ /* 0x000fe200078e00ff */
[----:B------:R-:W-:Y:S01]  /*58f90*/  LOP3.LUT P0, RZ, R5, 0x7fffffff, RZ, 0xc0, !PT ;  /* 0x7fffffff05ff7812 */ /* 0x000fe2000780c0ff */
[----:B------:R-:W-:-:S06]  /*58fa0*/  IMAD.MOV.U32 R3, RZ, RZ, 0x7ff00000 ;  /* 0x7ff00000ff037424 */ /* 0x000fcc00078e00ff */
[----:B------:R-:W0:Y:S02]  /*58fb0*/  DFMA R4, R4, R2, +INF ;  /* 0x7ff000000404742b */ /* 0x000e240000000002 */
[----:B0-----:R-:W-:Y:S02]  /*58fc0*/  FSEL R20, R4, RZ, P0 ;  /* 0x000000ff04147208 */ /* 0x001fe40000000000 */
[----:B------:R-:W-:-:S07]  /*58fd0*/  FSEL R21, R5, -QNAN , P0 ;  /* 0xfff0000005157808 */ /* 0x000fce0000000000 */
.L_x_5757:
[----:B------:R-:W-:Y:S05]  /*58fe0*/  BSYNC.RECONVERGENT B0 ;  /* 0x0000000000007941 */ /* 0x000fea0003800200 */
.L_x_5755:
        /* <DEDUP_REMOVED lines=67> */
.L_x_5759:
[----:B------:R-:W-:Y:S05]  /*59420*/  BSYNC.RECONVERGENT B2 ;  /* 0x0000000000027941 */ /* 0x000fea0003800200 */
.L_x_5758:
        /* <DEDUP_REMOVED lines=193> */
.L_x_5754:
        /* <DEDUP_REMOVED lines=75> */
.L_x_5763:
[----:B------:R-:W-:Y:S05]  /*5a4f0*/  BSYNC.RECONVERGENT B2 ;  /* 0x0000000000027941 */ /* 0x000fea0003800200 */
.L_x_5762:
        /* <DEDUP_REMOVED lines=51> */
.L_x_5765:
[----:B------:R-:W-:Y:S05]  /*5a830*/  BSYNC.RECONVERGENT B2 ;  /* 0x0000000000027941 */ /* 0x000fea0003800200 */
.L_x_5764:
        /* <DEDUP_REMOVED lines=284> */
.L_x_5767:
[----:B------:R-:W-:Y:S01]  /*5ba00*/  IMAD.MOV.U32 R4, RZ, RZ, 0x0 ;  /* 0x00000000ff047424 */ /* 0x000fe200078e00ff */
[----:B------:R-:W-:Y:S01]  /*5ba10*/  LOP3.LUT P0, RZ, R3, 0x7fffffff, RZ, 0xc0, !PT ;  /* 0x7fffffff03ff7812 */ /* 0x000fe2000780c0ff */
[----:B------:R-:W-:-:S06]  /*5ba20*/  IMAD.MOV.U32 R5, RZ, RZ, 0x7ff00000 ;  /* 0x7ff00000ff057424 */ /* 0x000fcc00078e00ff */
[----:B------:R-:W0:Y:S02]  /*5ba30*/  DFMA R2, R2, R4, +INF ;  /* 0x7ff000000202742b */ /* 0x000e240000000004 */
[----:B0-----:R-:W-:Y:S02]  /*5ba40*/  FSEL R20, R2, RZ, P0 ;  /* 0x000000ff02147208 */ /* 0x001fe40000000000 */
[----:B------:R-:W-:-:S07]  /*5ba50*/  FSEL R21, R3, -QNAN , P0 ;  /* 0xfff0000003157808 */ /* 0x000fce0000000000 */
.L_x_5768:
[----:B------:R-:W-:Y:S05]  /*5ba60*/  BSYNC.RECONVERGENT B0 ;  /* 0x0000000000007941 */ /* 0x000fea0003800200 */
.L_x_5766:
        /* <DEDUP_REMOVED lines=67> */
.L_x_5770:
[----:B------:R-:W-:Y:S05]  /*5bea0*/  BSYNC.RECONVERGENT B2 ;  /* 0x0000000000027941 */ /* 0x000fea0003800200 */
.L_x_5769:
        /* <DEDUP_REMOVED lines=197> */
.L_x_5761:
        /* <DEDUP_REMOVED lines=192> */
[----:B-1----:R-:W0:Y:S02]  /*5d700*/  DSETP.NAN.AND P4, PT, R10, R10, PT ;  /* 0x0000000a0a00722a */ /* 0x002e240003f88000 */
[----:B0-----:R-:W-:Y:S02]  /*5d710*/  FSEL R4, R10, R5, P4 ;  /* 0x000000050a047208 */ /* 0x001fe40002000000 */
[----:B------:R-:W-:-:S15]  /*5d720*/  FSEL R5, R11, R19, P4 ;  /* 0x000000130b057208 */ /* 0x000fde0002000000 */
[----:B------:R-:W-:-:S15]  /*5d730*/  NOP ;  /* 0x0000000000007918 */ /* 0x000fde0000000000 */
[----:B------:R-:W-:-:S15]  /*5d740*/  NOP ;  /* 0x0000000000007918 */ /* 0x000fde0000000000 */
[----:B------:R-:W-:-:S15]  /*5d750*/  NOP ;  /* 0x0000000000007918 */ /* 0x000fde0000000000 */
[----:B------:R0:W1:Y:S02]  /*5d760*/  DMUL R20, R2, R20 ;  /* 0x0000001402147228 */ /* 0x0000640000000000 */
[----:B01----:R-:W-:Y:S05]  /*5d770*/  BRA `(.L_x_5760) ;  /* 0x000000c000047947 */ /* 0x003fea0003800000 */
.L_x_5772:
        /* <DEDUP_REMOVED lines=65> */
.L_x_5776:
[----:B------:R-:W-:Y:S05]  /*5db90*/  BSYNC.RECONVERGENT B3 ;  /* 0x0000000000037941 */ /* 0x000fea0003800200 */
.L_x_5775:
        /* <DEDUP_REMOVED lines=78> */
.L_x_5774:
        /* <DEDUP_REMOVED lines=186> */
.L_x_5778:
[----:B------:R-:W-:Y:S01]  /*5ec20*/  IMAD.MOV.U32 R2, RZ, RZ, 0x0 ;  /* 0x00000000ff027424 */ /* 0x000fe200078e00ff */
[----:B------:R-:W-:Y:S01]  /*5ec30*/  LOP3.LUT P0, RZ, R5, 0x7fffffff, RZ, 0xc0, !PT ;  /* 0x7fffffff05ff7812 */ /* 0x000fe2000780c0ff */
[----:B------:R-:W-:-:S06]  /*5ec40*/  IMAD.MOV.U32 R3, RZ, RZ, 0x7ff00000 ;  /* 0x7ff00000ff037424 */ /* 0x000fcc00078e00ff */
[----:B------:R-:W0:Y:S02]  /*5ec50*/  DFMA R4, R4, R2, +INF ;  /* 0x7ff000000404742b */ /* 0x000e240000000002 */
[----:B0-----:R-:W-:Y:S02]  /*5ec60*/  FSEL R20, R4, RZ, P0 ;  /* 0x000000ff04147208 */ /* 0x001fe40000000000 */
[----:B------:R-:W-:-:S07]  /*5ec70*/  FSEL R21, R5, -QNAN , P0 ;  /* 0xfff0000005157808 */ /* 0x000fce0000000000 */
.L_x_5777:
[----:B------:R-:W-:Y:S05]  /*5ec80*/  BSYNC.RECONVERGENT B2 ;  /* 0x0000000000027941 */ /* 0x000fea0003800200 */
.L_x_5773:
        /* <DEDUP_REMOVED lines=205> */
.L_x_5771:
        /* <DEDUP_REMOVED lines=309> */
.L_x_5781:
[----:B------:R-:W-:Y:S01]  /*60cb0*/  IMAD.MOV.U32 R8, RZ, RZ, 0x0 ;  /* 0x00000000ff087424 */ /* 0x000fe200078e00ff */
[----:B------:R-:W-:Y:S01]  /*60cc0*/  LOP3.LUT P0, RZ, R7, 0x7fffffff, RZ, 0xc0, !PT ;  /* 0x7fffffff07ff7812 */ /* 0x000fe2000780c0ff */
[----:B------:R-:W-:-:S06]  /*60cd0*/  IMAD.MOV.U32 R9, RZ, RZ, 0x7ff00000 ;  /* 0x7ff00000ff097424 */ /* 0x000fcc00078e00ff */
[----:B------:R-:W0:Y:S02]  /*60ce0*/  DFMA R6, R6, R8, +INF ;  /* 0x7ff000000606742b */ /* 0x000e240000000008 */
[----:B0-----:R-:W-:Y:S02]  /*60cf0*/  FSEL R20, R6, RZ, P0 ;  /* 0x000000ff06147208 */ /* 0x001fe40000000000 */
[----:B------:R-:W-:-:S07]  /*60d00*/  FSEL R21, R7, -QNAN , P0 ;  /* 0xfff0000007157808 */ /* 0x000fce0000000000 */
.L_x_5782:
[----:B------:R-:W-:Y:S05]  /*60d10*/  BSYNC.RECONVERGENT B0 ;  /* 0x0000000000007941 */ /* 0x000fea0003800200 */
.L_x_5780:
        /* <DEDUP_REMOVED lines=48> */
.L_x_5784:
[----:B------:R-:W-:Y:S05]  /*61020*/  BSYNC.RECONVERGENT B2 ;  /* 0x0000000000027941 */ /* 0x000fea0003800200 */
.L_x_5783:
        /* <DEDUP_REMOVED lines=193> */
.L_x_5779:
        /* <DEDUP_REMOVED lines=97> */
.L_x_5789:
[----:B------:R-:W-:Y:S05]  /*62250*/  BSYNC.RECONVERGENT B3 ;  /* 0x0000000000037941 */ /* 0x000fea0003800200 */
.L_x_5788:
        /* <DEDUP_REMOVED lines=78> */
.L_x_5787:
        /* <DEDUP_REMOVED lines=186> */
.L_x_5791:
[----:B------:R-:W-:Y:S01]  /*632e0*/  IMAD.MOV.U32 R2, RZ, RZ, 0x0 ;  /* 0x00000000ff027424 */ /* 0x000fe200078e00ff */
[----:B------:R-:W-:Y:S01]  /*632f0*/  LOP3.LUT P0, RZ, R5, 0x7fffffff, RZ, 0xc0, !PT ;  /* 0x7fffffff05ff7812 */ /* 0x000fe2000780c0ff */
[----:B------:R-:W-:-:S06]  /*63300*/  IMAD.MOV.U32 R3, RZ, RZ, 0x7ff00000 ;  /* 0x7ff00000ff037424 */ /* 0x000fcc00078e00ff */
[----:B------:R-:W0:Y:S02]  /*63310*/  DFMA R4, R4, R2, +INF ;  /* 0x7ff000000404742b */ /* 0x000e240000000002 */
[----:B0-----:R-:W-:Y:S02]  /*63320*/  FSEL R20, R4, RZ, P0 ;  /* 0x000000ff04147208 */ /* 0x001fe40000000000 */
[----:B------:R-:W-:-:S07]  /*63330*/  FSEL R21, R5, -QNAN , P0 ;  /* 0xfff0000005157808 */ /* 0x000fce0000000000 */
.L_x_5790:
[----:B------:R-:W-:Y:S05]  /*63340*/  BSYNC.RECONVERGENT B2 ;  /* 0x0000000000027941 */ /* 0x000fea0003800200 */
.L_x_5786:
        /* <DEDUP_REMOVED lines=67> */
.L_x_5793:
[----:B------:R-:W-:Y:S05]  /*63780*/  BSYNC.RECONVERGENT B2 ;  /* 0x0000000000027941 */ /* 0x000fea0003800200 */
.L_x_5792:
        /* <DEDUP_REMOVED lines=197> */
.L_x_5785:
        /* <DEDUP_REMOVED lines=197> */
.L_x_5796:
[----:B------:R-:W-:Y:S01]  /*65030*/  IMAD.MOV.U32 R8, RZ, RZ, 0x0 ;  /* 0x00000000ff087424 */ /* 0x000fe200078e00ff */
[----:B------:R-:W-:Y:S01]  /*65040*/  LOP3.LUT P0, RZ, R7, 0x7fffffff, RZ, 0xc0, !PT ;  /* 0x7fffffff07ff7812 */ /* 0x000fe2000780c0ff */
[----:B------:R-:W-:-:S06]  /*65050*/  IMAD.MOV.U32 R9, RZ, RZ, 0x7ff00000 ;  /* 0x7ff00000ff097424 */ /* 0x000fcc00078e00ff */
[----:B------:R-:W0:Y:S02]  /*65060*/  DFMA R6, R6, R8, +INF ;  /* 0x7ff000000606742b */ /* 0x000e240000000008 */
[----:B0-----:R-:W-:Y:S02]  /*65070*/  FSEL R20, R6, RZ, P0 ;  /* 0x000000ff06147208 */ /* 0x001fe40000000000 */
[----:B------:R-:W-:-:S07]  /*65080*/  FSEL R21, R7, -QNAN , P0 ;  /* 0xfff0000007157808 */ /* 0x000fce0000000000 */
.L_x_5797:
[----:B------:R-:W-:Y:S05]  /*65090*/  BSYNC.RECONVERGENT B0 ;  /* 0x0000000000007941 */ /* 0x000fea0003800200 */
.L_x_5795:
        /* <DEDUP_REMOVED lines=48> */
.L_x_5799:
[----:B------:R-:W-:Y:S05]  /*653a0*/  BSYNC.RECONVERGENT B2 ;  /* 0x0000000000027941 */ /* 0x000fea0003800200 */
.L_x_5798:
        /* <DEDUP_REMOVED lines=197> */
.L_x_5794:
        /* <DEDUP_REMOVED lines=31> */
[----:B------:R1:W0:Y:S02]  /*661f0*/  DADD R56, R6, R6 ;  /* 0x0000000006387229 */ /* 0x0002240000000006 */
[----:B-1----:R-:W-:-:S15]  /*66200*/  LOP3.LUT R7, R9, 0xfffffff8, RZ, 0xc0, !PT ;  /* 0xfffffff809077812 */ /* 0x002fde00078ec0ff */
[----:B------:R-:W-:-:S15]  /*66210*/  NOP ;  /* 0x0000000000007918 */ /* 0x000fde0000000000 */
[----:B------:R-:W-:-:S15]  /*66220*/  NOP ;  /* 0x0000000000007918 */ /* 0x000fde0000000000 */
[----:B------:R-:W-:-:S15]  /*66230*/  NOP ;  /* 0x0000000000007918 */ /* 0x000fde0000000000 */
[----:B------:R-:W-:-:S02]  /*66240*/  NOP ;  /* 0x0000000000007918 */ /* 0x000fc40000000000 */
[----:B------:R-:W-:-:S15]  /*66250*/  DADD R4, R4, -R2 ;  /* 0x0000000004047229 */ /* 0x000fde0000000802 */
        /* <DEDUP_REMOVED lines=65> */
.L_x_5801:
        /* <DEDUP_REMOVED lines=78> */
[----:B0-----:R-:W0:Y:S02]  /*66b50*/  DSETP.GEU.AND P3, PT, R10, R4, PT ;  /* 0x000000040a00722a */ /* 0x001e240003f6e000 */
        /* <DEDUP_REMOVED lines=57> */
.L_x_5800:
        /* <DEDUP_REMOVED lines=114> */
.L_x_5805:
[----:B------:R-:W-:Y:S05]  /*67610*/  BSYNC.RECONVERGENT B3 ;  /* 0x0000000000037941 */ /* 0x000fea0003800200 */
.L_x_5804:
        /* <DEDUP_REMOVED lines=78> */
.L_x_5803:
        /* <DEDUP_REMOVED lines=186> */
.L_x_5807:
[----:B------:R-:W-:Y:S01]  /*686a0*/  IMAD.MOV.U32 R4, RZ, RZ, 0x0 ;  /* 0x00000000ff047424 */ /* 0x000fe200078e00ff */
[----:B------:R-:W-:Y:S01]  /*686b0*/  LOP3.LUT P0, RZ, R3, 0x7fffffff, RZ, 0xc0, !PT ;  /* 0x7fffffff03ff7812 */ /* 0x000fe2000780c0ff */
[----:B------:R-:W-:-:S06]  /*686c0*/  IMAD.MOV.U32 R5, RZ, RZ, 0x7ff00000 ;  /* 0x7ff00000ff057424 */ /* 0x000fcc00078e00ff */
[----:B------:R-:W0:Y:S02]  /*686d0*/  DFMA R2, R2, R4, +INF ;  /* 0x7ff000000202742b */ /* 0x000e240000000004 */
[----:B0-----:R-:W-:Y:S02]  /*686e0*/  FSEL R20, R2, RZ, P0 ;  /* 0x000000ff02147208 */ /* 0x001fe40000000000 */
[----:B------:R-:W-:-:S07]  /*686f0*/  FSEL R21, R3, -QNAN , P0 ;  /* 0xfff0000003157808 */ /* 0x000fce0000000000 */
.L_x_5806:
[----:B------:R-:W-:Y:S05]  /*68700*/  BSYNC.RECONVERGENT B2 ;  /* 0x0000000000027941 */ /* 0x000fea0003800200 */
.L_x_5802:
        /* <DEDUP_REMOVED lines=67> */
.L_x_5809:
[----:B------:R-:W-:Y:S05]  /*68b40*/  BSYNC.RECONVERGENT B2 ;  /* 0x0000000000027941 */ /* 0x000fea0003800200 */
.L_x_5808:
        /* <DEDUP_REMOVED lines=196> */
.L_x_5760:
[----:B------:R-:W-:Y:S05]  /*69790*/  BSYNC.RECONVERGENT B1 ;  /* 0x0000000000017941 */ /* 0x000fea0003800200 */
.L_x_5753:
        /* <DEDUP_REMOVED lines=138> */
.L_x_5811:
        /* <DEDUP_REMOVED lines=57> */
.L_x_5817:
[----:B------:R-:W-:Y:S05]  /*6a3d0*/  BSYNC.RECONVERGENT B4 ;  /* 0x0000000000047941 */ /* 0x000fea0003800200 */
.L_x_5816:
[----:B------:R-:W-:-:S07]  /*6a3e0*/  VIADD R0, R2, 0x1 ;  /* 0x0000000102007836 */ /* 0x000fce0000000000 */
.L_x_5815:
[----:B------:R-:W-:Y:S05]  /*6a3f0*/  BSYNC.RECONVERGENT B3 ;  /* 0x0000000000037941 */ /* 0x000fea0003800200 */
.L_x_5814:
        /* <DEDUP_REMOVED lines=120> */
.L_x_5819:
[----:B------:R-:W-:Y:S05]  /*6ab80*/  BSYNC.RECONVERGENT B3 ;  /* 0x0000000000037941 */ /* 0x000fea0003800200 */
.L_x_5818:
        /* <DEDUP_REMOVED lines=64> */
.L_x_5813:
        /* <DEDUP_REMOVED lines=15> */
.L_x_5820:
        /* <DEDUP_REMOVED lines=133> */
.L_x_5823:
[----:B------:R-:W-:Y:S05]  /*6b8d0*/  BSYNC.RECONVERGENT B0 ;  /* 0x0000000000007941 */ /* 0x000fea0003800200 */
.L_x_5822:
        /* <DEDUP_REMOVED lines=59> */
.L_x_5827:
[----:B------:R-:W-:Y:S05]  /*6bc90*/  BSYNC.RECONVERGENT B4 ;  /* 0x0000000000047941 */ /* 0x000fea0003800200 */
.L_x_5826:
[----:B------:R-:W-:-:S07]  /*6bca0*/  VIADD R0, R2, 0x1 ;  /* 0x0000000102007836 */ /* 0x000fce0000000000 */
.L_x_5825:
[----:B------:R-:W-:Y:S05]  /*6bcb0*/  BSYNC.RECONVERGENT B3 ;  /* 0x0000000000037941 */ /* 0x000fea0003800200 */
.L_x_5824:
        /* <DEDUP_REMOVED lines=134> */
.L_x_5829:
[----:B------:R-:W-:Y:S05]  /*6c520*/  BSYNC.RECONVERGENT B3 ;  /* 0x0000000000037941 */ /* 0x000fea0003800200 */
.L_x_5828:
        /* <DEDUP_REMOVED lines=86> */
.L_x_5821:
        /* <DEDUP_REMOVED lines=123> */
.L_x_5831:
[----:B------:R-:W-:Y:S05]  /*6d240*/  BSYNC.RECONVERGENT B0 ;  /* 0x0000000000007941 */ /* 0x000fea0003800200 */
.L_x_5830:
        /* <DEDUP_REMOVED lines=48> */
[----:B-1---5:R-:W-:Y:S05]  /*6d550*/  CALL.REL.NOINC `($_ZN2at6native55_GLOBAL__N__de093ff9_22_ForeachBinaryOpList_cu_a911ec4325multi_tensor_apply_kernelINS1_18TensorListMetadataILi2EEENS1_24BinaryOpListAlphaFunctorIN3c107complexIdEELi2ELi2ELi0EEEJNS1_13power_functorIS8_EES8_EEEvT_T0_DpT1_$__internal_trig_reduction_slowpathd) ;  /* 0x0000042800687944 */ /* 0x022fea0003c00000 */
.L_x_5835:
[----:B------:R-:W-:Y:S05]  /*6d560*/  BSYNC.RECONVERGENT B4 ;  /* 0x0000000000047941 */ /* 0x000fea0003800200 */
.L_x_5834:
[----:B------:R-:W-:-:S07]  /*6d570*/  VIADD R0, R2, 0x1 ;  /* 0x0000000102007836 */ /* 0x000fce0000000000 */
.L_x_5833:
[----:B------:R-:W-:Y:S05]  /*6d580*/  BSYNC.RECONVERGENT B3 ;  /* 0x0000000000037941 */ /* 0x000fea0003800200 */
.L_x_5832:
        /* <DEDUP_REMOVED lines=119> */
[----:B------:R-:W-:-:S07]  /*6dd00*/  IMAD.MOV.U32 R0, RZ, RZ, R2 ;  /* 0x000000ffff007224 */ /* 0x000fce00078e0002 */
.L_x_5837:
[----:B------:R-:W-:Y:S05]  /*6dd10*/  BSYNC.RECONVERGENT B3 ;  /* 0x0000000000037941 */ /* 0x000fea0003800200 */
.L_x_5836:
        /* <DEDUP_REMOVED lines=72> */
.L_x_5812:
[----:B------:R-:W-:Y:S05]  /*6e1a0*/  BSYNC.RECONVERGENT B2 ;  /* 0x0000000000027941 */ /* 0x000fea0003800200 */
.L_x_5810:
        /* <DEDUP_REMOVED lines=304> */
.L_x_5845:
        /* <DEDUP_REMOVED lines=52> */
[----:B-1---5:R-:W-:Y:S05]  /*6f7f0*/  CALL.REL.NOINC `($__internal_147_$__cuda_sm20_div_rn_f64_full) ;  /* 0x000003fc00b07944 */ /* 0x022fea0003c00000 */
.L_x_5848:
[----:B------:R-:W-:Y:S05]  /*6f800*/  BSYNC.RECONVERGENT B3 ;  /* 0x0000000000037941 */ /* 0x000fea0003800200 */
.L_x_5847:
        /* <DEDUP_REMOVED lines=77> */
.L_x_5846:
[----:B------:R-:W-:Y:S05]  /*6fce0*/  BSYNC.RECONVERGENT B2 ;  /* 0x0000000000027941 */ /* 0x000fea0003800200 */
.L_x_5844:
[----:B------:R-:W-:Y:S01]  /*6fcf0*/  DSETP.GEU.AND P1, PT, |R40|, |R42|, PT ;  /* 0x4000002a2800722a */ /* 0x000fe20003f2e200 */
[----:B------:R-:W-:Y:S01]  /*6fd00*/  FSETP.GEU.AND P2, PT, |R19|, 6.5827683646048100446e-37, PT ;  /* 0x036000001300780b */ /* 0x000fe20003f4e200 */
        /* <DEDUP_REMOVED lines=62> */
[----:B012--5:R-:W-:Y:S05]  /*700f0*/  CALL.REL.NOINC `($__internal_147_$__cuda_sm20_div_rn_f64_full) ;  /* 0x000003f400707944 */ /* 0x027fea0003c00000 */
.L_x_5850:
[----:B------:R-:W-:Y:S05]  /*70100*/  BSYNC.RECONVERGENT B2 ;  /* 0x0000000000027941 */ /* 0x000fea0003800200 */
.L_x_5849:
        /* <DEDUP_REMOVED lines=176> */
.L_x_5852:
[----:B------:R-:W-:Y:S02]  /*70c10*/  FSEL R2, RZ, 3.37028055040000000000e+12, P0 ;  /* 0x54442d18ff027808 */ /* 0x000fe40000000000 */
[----:B------:R-:W-:-:S07]  /*70c20*/  FSEL R3, RZ, 2.1426990032196044922, P0 ;  /* 0x400921fbff037808 */ /* 0x000fce0000000000 */
.L_x_5853:
[----:B------:R-:W-:Y:S05]  /*70c30*/  BSYNC.RECONVERGENT B0 ;  /* 0x0000000000007941 */ /* 0x000fea0003800200 */
.L_x_5851:
        /* <DEDUP_REMOVED lines=14> */
.L_x_5843:
        /* <DEDUP_REMOVED lines=248> */
.L_x_5857:
[----:B------:R-:W-:Y:S05]  /*71ca0*/  BSYNC.RECONVERGENT B0 ;  /* 0x0000000000007941 */ /* 0x000fea0003800200 */
.L_x_5856:
[----:B------:R-:W-:Y:S04]  /*71cb0*/  BSSY.RECONVERGENT B2, `(.L_x_5858) ;  /* 0x0000008000027945 */ /* 0x000fe80003800200 */
[----:B------:R-:W-:Y:S05]  /*71cc0*/  @P4 BRA P5, `(.L_x_5859) ;  /* 0x0000000000184947 */ /* 0x000fea0002800000 */
[----:B0-----:R-:W-:Y:S01]  /*71cd0*/  IMAD.MOV.U32 R2, RZ, RZ, R18 ;  /* 0x000000ffff027224 */ /* 0x001fe200078e0012 */
[----:B------:R-:W-:Y:S01]  /*71ce0*/  MOV R0, 0x71d30 ;  /* 0x00071d3000007802 */ /* 0x000fe20000000f00 */
[----:B------:R-:W-:Y:S02]  /*71cf0*/  IMAD.MOV.U32 R3, RZ, RZ, R19 ;  /* 0x000000ffff037224 */ /* 0x000fe400078e0013 */
[----:B------:R-:W-:Y:S02]  /*71d00*/  IMAD.MOV.U32 R4, RZ, RZ, R46 ;  /* 0x000000ffff047224 */ /* 0x000fe400078e002e */
[----:B------:R-:W-:-:S07]  /*71d10*/  IMAD.MOV.U32 R5, RZ, RZ, R47 ;  /* 0x000000ffff057224 */ /* 0x000fce00078e002f */
[----:B-12--5:R-:W-:Y:S05]  /*71d20*/  CALL.REL.NOINC `($__internal_147_$__cuda_sm20_div_rn_f64_full) ;  /* 0x000003d800647944 */ /* 0x026fea0003c00000 */
.L_x_5859:
[----:B------:R-:W-:Y:S05]  /*71d30*/  BSYNC.RECONVERGENT B2 ;  /* 0x0000000000027941 */ /* 0x000fea0003800200 */
.L_x_5858:
        /* <DEDUP_REMOVED lines=176> */
.L_x_5861:
[----:B------:R-:W-:Y:S02]  /*72840*/  FSEL R2, RZ, 3.37028055040000000000e+12, P0 ;  /* 0x54442d18ff027808 */ /* 0x000fe40000000000 */
[----:B------:R-:W-:-:S07]  /*72850*/  FSEL R3, RZ, 2.1426990032196044922, P0 ;  /* 0x400921fbff037808 */ /* 0x000fce0000000000 */
.L_x_5862:
[----:B------:R-:W-:Y:S05]  /*72860*/  BSYNC.RECONVERGENT B0 ;  /* 0x0000000000007941 */ /* 0x000fea0003800200 */
.L_x_5860:
        /* <DEDUP_REMOVED lines=14> */
.L_x_5855:
        /* <DEDUP_REMOVED lines=107> */
.L_x_5864:
        /* <DEDUP_REMOVED lines=135> */
.L_x_5863:
        /* <DEDUP_REMOVED lines=256> */
.L_x_5866:
        /* <DEDUP_REMOVED lines=53> */
.L_x_5869:
[----:B------:R-:W-:Y:S05]  /*74bc0*/  BSYNC.RECONVERGENT B3 ;  /* 0x0000000000037941 */ /* 0x000fea0003800200 */
.L_x_5868:
        /* <DEDUP_REMOVED lines=77> */
.L_x_5867:
[----:B------:R-:W-:Y:S05]  /*750a0*/  BSYNC.RECONVERGENT B2 ;  /* 0x0000000000027941 */ /* 0x000fea0003800200 */
.L_x_5865:
        /* <DEDUP_REMOVED lines=61> */
[----:B-12--5:R-:W-:Y:S05]  /*75480*/  CALL.REL.NOINC `($__internal_147_$__cuda_sm20_div_rn_f64_full) ;  /* 0x000003a0008c7944 */ /* 0x026fea0003c00000 */
.L_x_5871:
[----:B------:R-:W-:Y:S05]  /*75490*/  BSYNC.RECONVERGENT B2 ;  /* 0x0000000000027941 */ /* 0x000fea0003800200 */
.L_x_5870:
        /* <DEDUP_REMOVED lines=176> */
.L_x_5873:
[----:B------:R-:W-:Y:S02]  /*75fa0*/  FSEL R2, RZ, 3.37028055040000000000e+12, P0 ;  /* 0x54442d18ff027808 */ /* 0x000fe40000000000 */
[----:B------:R-:W-:-:S07]  /*75fb0*/  FSEL R3, RZ, 2.1426990032196044922, P0 ;  /* 0x400921fbff037808 */ /* 0x000fce0000000000 */
.L_x_5874:
[----:B------:R-:W-:Y:S05]  /*75fc0*/  BSYNC.RECONVERGENT B0 ;  /* 0x0000000000007941 */ /* 0x000fea0003800200 */
.L_x_5872:
        /* <DEDUP_REMOVED lines=14> */
.L_x_5842:
        /* <DEDUP_REMOVED lines=328> */
.L_x_5876:
[----:B------:R-:W-:Y:S05]  /*77530*/  BSYNC.RECONVERGENT B0 ;  /* 0x0000000000007941 */ /* 0x000fea0003800200 */
.L_x_5875:
        /* <DEDUP_REMOVED lines=8> */
.L_x_5878:
[----:B------:R-:W-:Y:S05]  /*775c0*/  BSYNC.RECONVERGENT B2 ;  /* 0x0000000000027941 */ /* 0x000fea0003800200 */
.L_x_5877:
        /* <DEDUP_REMOVED lines=176> */
.L_x_5880:
[----:B------:R-:W-:Y:S02]  /*780d0*/  FSEL R2, RZ, 3.37028055040000000000e+12, P0 ;  /* 0x54442d18ff027808 */ /* 0x000fe40000000000 */
[----:B------:R-:W-:-:S07]  /*780e0*/  FSEL R3, RZ, 2.1426990032196044922, P0 ;  /* 0x400921fbff037808 */ /* 0x000fce0000000000 */
.L_x_5881:
[----:B------:R-:W-:Y:S05]  /*780f0*/  BSYNC.RECONVERGENT B0 ;  /* 0x0000000000007941 */ /* 0x000fea0003800200 */
.L_x_5879:
        /* <DEDUP_REMOVED lines=10> */
.L_x_5841:
        /* <DEDUP_REMOVED lines=205> */
.L_x_5884:
        /* <DEDUP_REMOVED lines=53> */
.L_x_5887:
[----:B------:R-:W-:Y:S05]  /*791c0*/  BSYNC.RECONVERGENT B3 ;  /* 0x0000000000037941 */ /* 0x000fea0003800200 */
.L_x_5886:
        /* <DEDUP_REMOVED lines=77> */
.L_x_5885:
[----:B------:R-:W-:Y:S05]  /*796a0*/  BSYNC.RECONVERGENT B2 ;  /* 0x0000000000027941 */ /* 0x000fea0003800200 */
.L_x_5883:
[----:B------:R-:W-:Y:S01]  /*796b0*/  IMAD.MOV.U32 R2, RZ, RZ, -0x2449a4b7 ;  /* 0xdbb65b49ff027424 */ /* 0x000fe200078e00ff */
[----:B------:R-:W-:Y:S01]  /*796c0*/  UMOV UR4, 0x2a25ff7e ;  /* 0x2a25ff7e00047882 */ /* 0x000fe20000000000 */
[----:B------:R-:W-:Y:S01]  /*796d0*/  IMAD.MOV.U32 R3, RZ, RZ, 0x3f2d3b63 ;  /* 0x3f2d3b63ff037424 */ /* 0x000fe200078e00ff */
[----:B------:R-:W-:Y:S01]  /*796e0*/  UMOV UR5, 0x3ef53e1d ;  /* 0x3ef53e1d00057882 */ /* 0x000fe20000000000 */
[----:B------:R-:W3:Y:S01]  /*796f0*/  DSETP.GEU.AND P2, PT, |R40|, |R42|, PT ;  /* 0x4000002a2800722a */ /* 0x000ee20003f4e200 */
[----:B------:R-:W-:Y:S01]  /*79700*/  ISETP.GE.AND P1, PT, R41, RZ, PT ;  /* 0x000000ff2900720c */ /* 0x000fe20003f26270 */
[----:B---3--:R-:W-:Y:S02]  /*79710*/  @!P2 IMAD.MOV.U32 R8, RZ, RZ, 0x54442d18 ;  /* 0x54442d18ff08a424 */ /* 0x008fe400078e00ff */
[----:B------:R-:W-:Y:S01]  /*79720*/  @!P2 IMAD.MOV.U32 R9, RZ, RZ, 0x3ff921fb ;  /* 0x3ff921fbff09a424 */ /* 0x000fe200078e00ff */
[----:B------:R-:W-:Y:S01]  /*79730*/  @P2 PLOP3.LUT P0, PT, P1, PT, PT, 0x80, 0x8 ;  /* 0x000000000008281c */ /* 0x000fe20000f0f070 */
[----:B------:R-:W-:-:S15]  /*79740*/  IMAD.MOV.U32 R0, RZ, RZ, 0x7f3321d2 ;  /* 0x7f3321d2ff007424 */ /* 0x000fde00078e00ff */
[----:B------:R-:W-:-:S15]  /*79750*/  NOP ;  /* 0x0000000000007918 */ /* 0x000fde0000000000 */
[----:B------:R-:W-:-:S15]  /*79760*/  NOP ;  /* 0x0000000000007918 */ /* 0x000fde0000000000 */
[----:B------:R-:W-:-:S13]  /*79770*/  NOP ;  /* 0x0000000000007918 */ /* 0x000fda0000000000 */
        /* <DEDUP_REMOVED lines=175> */
.L_x_5882:
        /* <DEDUP_REMOVED lines=193> */
.L_x_5840:
        /* <DEDUP_REMOVED lines=50> */
[----:B-1---5:R-:W-:Y:S05]  /*7b1a0*/  CALL.REL.NOINC `($__internal_147_$__cuda_sm20_div_rn_f64_full) ;  /* 0x0000034400447944 */ /* 0x022fea0003c00000 */
[----:B------:R-:W-:Y:S02]  /*7b1b0*/  IMAD.MOV.U32 R16, RZ, RZ, R54 ;  /* 0x000000ffff107224 */ /* 0x000fe400078e0036 */
[----:B------:R-:W-:-:S07]  /*7b1c0*/  IMAD.MOV.U32 R17, RZ, RZ, R55 ;  /* 0x000000ffff117224 */ /* 0x000fce00078e0037 */
.L_x_5889:
[----:B------:R-:W-:Y:S05]  /*7b1d0*/  BSYNC.RECONVERGENT B2 ;  /* 0x0000000000027941 */ /* 0x000fea0003800200 */
.L_x_5888:
        /* <DEDUP_REMOVED lines=51> */
.L_x_5891:
[----:B------:R-:W-:Y:S05]  /*7b510*/  BSYNC.RECONVERGENT B2 ;  /* 0x0000000000027941 */ /* 0x000fea0003800200 */
.L_x_5890:
        /* <DEDUP_REMOVED lines=13> */
[----:B------:R-:W2:Y:S02]  /*7b5f0*/  DADD R16, -RZ, |R16| ;  /* 0x00000000ff107229 */ /* 0x000ea40000000510 */
[----:B--2---:R-:W-:-:S04]  /*7b600*/  ISETP.LT.U32.AND P0, PT, R54, R16, PT ;  /* 0x000000103600720c */ /* 0x004fc80003f01070 */
        /* <DEDUP_REMOVED lines=321> */
.L_x_5893:
[----:B------:R-:W-:Y:S05]  /*7ca20*/  BSYNC.RECONVERGENT B0 ;  /* 0x0000000000007941 */ /* 0x000fea0003800200 */
.L_x_5892:
        /* <DEDUP_REMOVED lines=8> */
.L_x_5895:
[----:B------:R-:W-:Y:S05]  /*7cab0*/  BSYNC.RECONVERGENT B2 ;  /* 0x0000000000027941 */ /* 0x000fea0003800200 */
.L_x_5894:
        /* <DEDUP_REMOVED lines=176> */
.L_x_5897:
[----:B------:R-:W-:Y:S02]  /*7d5c0*/  FSEL R2, RZ, 3.37028055040000000000e+12, P0 ;  /* 0x54442d18ff027808 */ /* 0x000fe40000000000 */
[----:B------:R-:W-:-:S07]  /*7d5d0*/  FSEL R3, RZ, 2.1426990032196044922, P0 ;  /* 0x400921fbff037808 */ /* 0x000fce0000000000 */
.L_x_5898:
[----:B------:R-:W-:Y:S05]  /*7d5e0*/  BSYNC.RECONVERGENT B0 ;  /* 0x0000000000007941 */ /* 0x000fea0003800200 */
.L_x_5896:
        /* <DEDUP_REMOVED lines=14> */
.L_x_5839:
        /* <DEDUP_REMOVED lines=295> */
.L_x_5900:
[----:B------:R-:W-:Y:S05]  /*7e940*/  BSYNC.RECONVERGENT B0 ;  /* 0x0000000000007941 */ /* 0x000fea0003800200 */
.L_x_5899:
[----:B------:R-:W-:Y:S04]  /*7e950*/  BSSY.RECONVERGENT B2, `(.L_x_5901) ;  /* 0x0000006000027945 */ /* 0x000fe80003800200 */
[----:B------:R-:W-:Y:S05]  /*7e960*/  @P4 BRA P5, `(.L_x_5902) ;  /* 0x0000000000104947 */ /* 0x000fea0002800000 */
[----:B0-----:R-:W-:Y:S01]  /*7e970*/  IMAD.MOV.U32 R4, RZ, RZ, R18 ;  /* 0x000000ffff047224 */ /* 0x001fe200078e0012 */
[----:B------:R-:W-:Y:S01]  /*7e980*/  MOV R0, 0x7e9b0 ;  /* 0x0007e9b000007802 */ /* 0x000fe20000000f00 */
[----:B------:R-:W-:-:S07]  /*7e990*/  IMAD.MOV.U32 R5, RZ, RZ, R19 ;  /* 0x000000ffff057224 */ /* 0x000fce00078e0013 */
[----:B-12--5:R-:W-:Y:S05]  /*7e9a0*/  CALL.REL.NOINC `($__internal_147_$__cuda_sm20_div_rn_f64_full) ;  /* 0x0000030c00447944 */ /* 0x026fea0003c00000 */
.L_x_5902:
[----:B------:R-:W-:Y:S05]  /*7e9b0*/  BSYNC.RECONVERGENT B2 ;  /* 0x0000000000027941 */ /* 0x000fea0003800200 */
.L_x_5901:
        /* <DEDUP_REMOVED lines=176> */
.L_x_5904:
[----:B------:R-:W-:Y:S02]  /*7f4c0*/  FSEL R2, RZ, 3.37028055040000000000e+12, P0 ;  /* 0x54442d18ff027808 */ /* 0x000fe40000000000 */
[----:B------:R-:W-:-:S07]  /*7f4d0*/  FSEL R3, RZ, 2.1426990032196044922, P0 ;  /* 0x400921fbff037808 */ /* 0x000fce0000000000 */
.L_x_5905:
[----:B------:R-:W-:Y:S05]  /*7f4e0*/  BSYNC.RECONVERGENT B0 ;  /* 0x0000000000007941 */ /* 0x000fea0003800200 */
.L_x_5903:
        /* <DEDUP_REMOVED lines=9> */
.L_x_5854:
[----:B------:R-:W-:Y:S05]  /*7f580*/  BSYNC.RECONVERGENT B1 ;  /* 0x0000000000017941 */ /* 0x000fea0003800200 */
.L_x_5838:
        /* <DEDUP_REMOVED lines=145> */
.L_x_5912:
[----:B------:R-:W-:Y:S05]  /*7fea0*/  BSYNC.RECONVERGENT B0 ;  /* 0x0000000000007941 */ /* 0x000fea0003800200 */
.L_x_5911:
        /* <DEDUP_REMOVED lines=47> */
[----:B-12--5:R-:W-:Y:S05]  /*801a0*/  CALL.REL.NOINC `($_ZN2at6native55_GLOBAL__N__de093ff9_22_ForeachBinaryOpList_cu_a911ec4325multi_tensor_apply_kernelINS1_18TensorListMetadataILi2EEENS1_24BinaryOpListAlphaFunctorIN3c107complexIdEELi2ELi2ELi0EEEJNS1_13power_functorIS8_EES8_EEEvT_T0_DpT1_$__internal_trig_reduction_slowpathd) ;  /* 0x000002fc00547944 */ /* 0x026fea0003c00000 */
.L_x_5916:
[----:B------:R-:W-:Y:S05]  /*801b0*/  BSYNC.RECONVERGENT B4 ;  /* 0x0000000000047941 */ /* 0x000fea0003800200 */
.L_x_5915:
[----:B------:R-:W-:Y:S01]  /*801c0*/  VIADD R0, R2, 0x1 ;  /* 0x0000000102007836 */ /* 0x000fe20000000000 */
[----:B------:R-:W-:Y:S06]  /*801d0*/  BRA `(.L_x_5917) ;  /* 0x0000000000087947 */ /* 0x000fec0003800000 */
.L_x_5914:
[----:B------:R3:W4:Y:S02]  /*801e0*/  DMUL R6, RZ, R42 ;  /* 0x0000002aff067228 */ /* 0x0007240000000000 */
[----:B---34-:R-:W-:-:S07]  /*801f0*/  IMAD.MOV.U32 R0, RZ, RZ, 0x1 ;  /* 0x00000001ff007424 */ /* 0x018fce00078e00ff */
.L_x_5917:
[----:B------:R-:W-:Y:S05]  /*80200*/  BSYNC.RECONVERGENT B3 ;  /* 0x0000000000037941 */ /* 0x000fea0003800200 */
.L_x_5913:
        /* <DEDUP_REMOVED lines=113> */
[----:B------:R-:W-:Y:S01]  /*80920*/  IMAD.MOV.U32 R0, RZ, RZ, R2 ;  /* 0x000000ffff007224 */ /* 0x000fe200078e0002 */
[----:B------:R-:W-:Y:S06]  /*80930*/  BRA `(.L_x_5920) ;  /* 0x0000000000087947 */ /* 0x000fec0003800000 */
.L_x_5919:
[----:B------:R0:W2:Y:S02]  /*80940*/  DMUL R6, RZ, R42 ;  /* 0x0000002aff067228 */ /* 0x0000a40000000000 */
[----:B0-2---:R-:W-:-:S07]  /*80950*/  IMAD.MOV.U32 R0, RZ, RZ, RZ ;  /* 0x000000ffff007224 */ /* 0x005fce00078e00ff */
.L_x_5920:
[----:B------:R-:W-:Y:S05]  /*80960*/  BSYNC.RECONVERGENT B3 ;  /* 0x0000000000037941 */ /* 0x000fea0003800200 */
.L_x_5918:
        /* <DEDUP_REMOVED lines=73> */
.L_x_5910:
        /* <DEDUP_REMOVED lines=125> */
.L_x_5923:
[----:B------:R-:W-:Y:S05]  /*815d0*/  BSYNC.RECONVERGENT B0 ;  /* 0x0000000000007941 */ /* 0x000fea0003800200 */
.L_x_5922:
        /* <DEDUP_REMOVED lines=60> */
.L_x_5927:
[----:B------:R-:W-:Y:S05]  /*819a0*/  BSYNC.RECONVERGENT B4 ;  /* 0x0000000000047941 */ /* 0x000fea0003800200 */
.L_x_5926:
[----:B------:R-:W-:Y:S01]  /*819b0*/  VIADD R0, R2, 0x1 ;  /* 0x0000000102007836 */ /* 0x000fe20000000000 */
[----:B------:R-:W-:Y:S06]  /*819c0*/  BRA `(.L_x_5928) ;  /* 0x0000000000087947 */ /* 0x000fec0003800000 */
.L_x_5925:
[----:B------:R0:W2:Y:S02]  /*819d0*/  DMUL R6, RZ, R42 ;  /* 0x0000002aff067228 */ /* 0x0000a40000000000 */
[----:B0-2---:R-:W-:-:S07]  /*819e0*/  IMAD.MOV.U32 R0, RZ, RZ, 0x1 ;  /* 0x00000001ff007424 */ /* 0x005fce00078e00ff */
.L_x_5928:
[----:B------:R-:W-:Y:S05]  /*819f0*/  BSYNC.RECONVERGENT B3 ;  /* 0x0000000000037941 */ /* 0x000fea0003800200 */
.L_x_5924:
        /* <DEDUP_REMOVED lines=125> */
.L_x_5930:
[----:B------:R0:W2:Y:S02]  /*821d0*/  DMUL R6, RZ, R42 ;  /* 0x0000002aff067228 */ /* 0x0000a40000000000 */
[----:B0-2---:R-:W-:-:S07]  /*821e0*/  IMAD.MOV.U32 R0, RZ, RZ, RZ ;  /* 0x000000ffff007224 */ /* 0x005fce00078e00ff */
.L_x_5931:
[----:B------:R-:W-:Y:S05]  /*821f0*/  BSYNC.RECONVERGENT B3 ;  /* 0x0000000000037941 */ /* 0x000fea0003800200 */
.L_x_5929:
        /* <DEDUP_REMOVED lines=84> */
.L_x_5909:
        /* <DEDUP_REMOVED lines=10> */
.L_x_5932:
[----:B------:R-:W0:Y:S02]  /*827e0*/  DADD R40, R42, -R42 ;  /* 0x000000002a287229 */ /* 0x000e24000000082a */
[----:B0-----:R-:W-:Y:S02]  /*827f0*/  IMAD.MOV.U32 R42, RZ, RZ, R40 ;  /* 0x000000ffff2a7224 */ /* 0x001fe400078e0028 */
[----:B------:R-:W-:Y:S01]  /*82800*/  IMAD.MOV.U32 R43, RZ, RZ, R41 ;  /* 0x000000ffff2b7224 */ /* 0x000fe200078e0029 */
[----:B------:R-:W-:Y:S06]  /*82810*/  BRA `(.L_x_5921) ;  /* 0x0000001400847947 */ /* 0x000fec0003800000 */
.L_x_5908:
        /* <DEDUP_REMOVED lines=48> */
.L_x_5936:
[----:B------:R-:W-:Y:S05]  /*82b20*/  BSYNC.RECONVERGENT B4 ;  /* 0x0000000000047941 */ /* 0x000fea0003800200 */
.L_x_5935:
[----:B------:R-:W-:Y:S01]  /*82b30*/  VIADD R0, R2, 0x1 ;  /* 0x0000000102007836 */ /* 0x000fe20000000000 */
[----:B------:R-:W-:Y:S06]  /*82b40*/  BRA `(.L_x_5937) ;  /* 0x0000000000087947 */ /* 0x000fec0003800000 */
.L_x_5934:
[----:B------:R0:W2:Y:S02]  /*82b50*/  DMUL R6, RZ, R42 ;  /* 0x0000002aff067228 */ /* 0x0000a40000000000 */
[----:B0-2---:R-:W-:-:S07]  /*82b60*/  IMAD.MOV.U32 R0, RZ, RZ, 0x1 ;  /* 0x00000001ff007424 */ /* 0x005fce00078e00ff */
.L_x_5937:
[----:B------:R-:W-:Y:S05]  /*82b70*/  BSYNC.RECONVERGENT B3 ;  /* 0x0000000000037941 */ /* 0x000fea0003800200 */
.L_x_5933:
        /* <DEDUP_REMOVED lines=115> */
.L_x_5939:
[----:B------:R0:W2:Y:S02]  /*832b0*/  DMUL R6, RZ, R42 ;  /* 0x0000002aff067228 */ /* 0x0000a40000000000 */
[----:B0-2---:R-:W-:-:S07]  /*832c0*/  IMAD.MOV.U32 R0, RZ, RZ, RZ ;  /* 0x000000ffff007224 */ /* 0x005fce00078e00ff */
.L_x_5940:
[----:B------:R-:W-:Y:S05]  /*832d0*/  BSYNC.RECONVERGENT B3 ;  /* 0x0000000000037941 */ /* 0x000fea0003800200 */
.L_x_5938:
        /* <DEDUP_REMOVED lines=64> */
.L_x_5907:
        /* <DEDUP_REMOVED lines=117> */
.L_x_5921:
[----:B------:R-:W-:Y:S05]  /*83e30*/  BSYNC.RECONVERGENT B2 ;  /* 0x0000000000027941 */ /* 0x000fea0003800200 */
.L_x_5906:
[----:B------:R-:W3:Y:S01]  /*83e40*/  LDCU.128 UR20, c[0x0][0xfd0] ;  /* 0x0001fa00ff1477ac */ /* 0x000ee20008000c00 */
[----:B-----5:R-:W4:Y:S01]  /*83e50*/  DSETP.NAN.AND P0, PT, R38, R38, PT ;  /* 0x000000262600722a */ /* 0x020f220003f08000 */
        /* <DEDUP_REMOVED lines=302> */
.L_x_5948:
        /* <DEDUP_REMOVED lines=53> */
.L_x_5951:
[----:B------:R-:W-:Y:S05]  /*85490*/  BSYNC.RECONVERGENT B3 ;  /* 0x0000000000037941 */ /* 0x000fea0003800200 */
.L_x_5950:
        /* <DEDUP_REMOVED lines=77> */
.L_x_5949:
[----:B------:R-:W-:Y:S05]  /*85970*/  BSYNC.RECONVERGENT B2 ;  /* 0x0000000000027941 */ /* 0x000fea0003800200 */
.L_x_5947:
        /* <DEDUP_REMOVED lines=54> */
.L_x_5953:
[----:B------:R-:W-:Y:S05]  /*85ce0*/  BSYNC.RECONVERGENT B2 ;  /* 0x0000000000027941 */ /* 0x000fea0003800200 */
.L_x_5952:
        /* <DEDUP_REMOVED lines=176> */
.L_x_5955:
[----:B------:R-:W-:Y:S02]  /*867f0*/  FSEL R2, RZ, 3.37028055040000000000e+12, P0 ;  /* 0x54442d18ff027808 */ /* 0x000fe40000000000 */
[----:B------:R-:W-:-:S07]  /*86800*/  FSEL R3, RZ, 2.1426990032196044922, P0 ;  /* 0x400921fbff037808 */ /* 0x000fce0000000000 */
.L_x_5956:
[----:B------:R-:W-:Y:S05]  /*86810*/  BSYNC.RECONVERGENT B0 ;  /* 0x0000000000007941 */ /* 0x000fea0003800200 */
.L_x_5954:
        /* <DEDUP_REMOVED lines=14> */
.L_x_5946:
        /* <DEDUP_REMOVED lines=248> */
.L_x_5960:
[----:B------:R-:W-:Y:S05]  /*87880*/  BSYNC.RECONVERGENT B0 ;  /* 0x0000000000007941 */ /* 0x000fea0003800200 */
.L_x_5959:
        /* <DEDUP_REMOVED lines=8> */
.L_x_5962:
[----:B------:R-:W-:Y:S05]  /*87910*/  BSYNC.RECONVERGENT B2 ;  /* 0x0000000000027941 */ /* 0x000fea0003800200 */
.L_x_5961:
        /* <DEDUP_REMOVED lines=176> */
.L_x_5964:
[----:B------:R-:W-:Y:S02]  /*88420*/  FSEL R2, RZ, 3.37028055040000000000e+12, P0 ;  /* 0x54442d18ff027808 */ /* 0x000fe40000000000 */
[----:B------:R-:W-:-:S07]  /*88430*/  FSEL R3, RZ, 2.1426990032196044922, P0 ;  /* 0x400921fbff037808 */ /* 0x000fce0000000000 */
.L_x_5965:
[----:B------:R-:W-:Y:S05]  /*88440*/  BSYNC.RECONVERGENT B0 ;  /* 0x0000000000007941 */ /* 0x000fea0003800200 */
.L_x_5963:
        /* <DEDUP_REMOVED lines=14> */
.L_x_5958:
        /* <DEDUP_REMOVED lines=107> */
.L_x_5967:
        /* <DEDUP_REMOVED lines=130> */
.L_x_5966:
        /* <DEDUP_REMOVED lines=256> */
.L_x_5969:
        /* <DEDUP_REMOVED lines=53> */
.L_x_5972:
[----:B------:R-:W-:Y:S05]  /*8a750*/  BSYNC.RECONVERGENT B3 ;  /* 0x0000000000037941 */ /* 0x000fea0003800200 */
.L_x_5971:
        /* <DEDUP_REMOVED lines=77> */
.L_x_5970:
[----:B------:R-:W-:Y:S05]  /*8ac30*/  BSYNC.RECONVERGENT B2 ;  /* 0x0000000000027941 */ /* 0x000fea0003800200 */
.L_x_5968:
        /* <DEDUP_REMOVED lines=67> */
.L_x_5974:
[----:B------:R-:W-:Y:S05]  /*8b070*/  BSYNC.RECONVERGENT B2 ;  /* 0x0000000000027941 */ /* 0x000fea0003800200 */
.L_x_5973:
        /* <DEDUP_REMOVED lines=176> */
.L_x_5976:
[----:B------:R-:W-:Y:S02]  /*8bb80*/  FSEL R2, RZ, 3.37028055040000000000e+12, P0 ;  /* 0x54442d18ff027808 */ /* 0x000fe40000000000 */
[----:B------:R-:W-:-:S07]  /*8bb90*/  FSEL R3, RZ, 2.1426990032196044922, P0 ;  /* 0x400921fbff037808 */ /* 0x000fce0000000000 */
.L_x_5977:
[----:B------:R-:W-:Y:S05]  /*8bba0*/  BSYNC.RECONVERGENT B0 ;  /* 0x0000000000007941 */ /* 0x000fea0003800200 */
.L_x_5975:
        /* <DEDUP_REMOVED lines=14> */
.L_x_5945:
        /* <DEDUP_REMOVED lines=325> */
.L_x_5979:
[----:B------:R-:W-:Y:S05]  /*8d0e0*/  BSYNC.RECONVERGENT B0 ;  /* 0x0000000000007941 */ /* 0x000fea0003800200 */
.L_x_5978:
        /* <DEDUP_REMOVED lines=8> */
.L_x_5981:
[----:B------:R-:W-:Y:S05]  /*8d170*/  BSYNC.RECONVERGENT B2 ;  /* 0x0000000000027941 */ /* 0x000fea0003800200 */
.L_x_5980:
        /* <DEDUP_REMOVED lines=176> */
.L_x_5983:
[----:B------:R-:W-:Y:S02]  /*8dc80*/  FSEL R2, RZ, 3.37028055040000000000e+12, P0 ;  /* 0x54442d18ff027808 */ /* 0x000fe40000000000 */
[----:B------:R-:W-:-:S07]  /*8dc90*/  FSEL R3, RZ, 2.1426990032196044922, P0 ;  /* 0x400921fbff037808 */ /* 0x000fce0000000000 */
.L_x_5984:
[----:B------:R-:W-:Y:S05]  /*8dca0*/  BSYNC.RECONVERGENT B0 ;  /* 0x0000000000007941 */ /* 0x000fea0003800200 */
.L_x_5982:
        /* <DEDUP_REMOVED lines=10> */
.L_x_5944:
        /* <DEDUP_REMOVED lines=205> */
.L_x_5987:
        /* <DEDUP_REMOVED lines=53> */
.L_x_5990:
[----:B------:R-:W-:Y:S05]  /*8ed70*/  BSYNC.RECONVERGENT B3 ;  /* 0x0000000000037941 */ /* 0x000fea0003800200 */
.L_x_5989:
        /* <DEDUP_REMOVED lines=77> */
.L_x_5988:
[----:B------:R-:W-:Y:S05]  /*8f250*/  BSYNC.RECONVERGENT B2 ;  /* 0x0000000000027941 */ /* 0x000fea0003800200 */
.L_x_5986:
        /* <DEDUP_REMOVED lines=186> */
[----:B0--3--:R0:W3:Y:S02]  /*8fe00*/  DMUL R16, R6, 0.5 ;  /* 0x3fe0000006107828 */ /* 0x0090e40000000000 */
[----:B0--3--:R-:W-:Y:S05]  /*8fe10*/  BRA `(.L_x_5957) ;  /* 0x0000005000c47947 */ /* 0x009fea0003800000 */
.L_x_5985:
        /* <DEDUP_REMOVED lines=191> */
[----:B------:R0:W3:Y:S02]  /*90a10*/  DMUL R16, R18, R16 ;  /* 0x0000001012107228 */ /* 0x0000e40000000000 */
[----:B0--3--:R-:W-:Y:S05]  /*90a20*/  BRA `(.L_x_5957) ;  /* 0x0000004400c07947 */ /* 0x009fea0003800000 */
.L_x_5943:
        /* <DEDUP_REMOVED lines=53> */
.L_x_5992:
[----:B------:R-:W-:Y:S05]  /*90d80*/  BSYNC.RECONVERGENT B2 ;  /* 0x0000000000027941 */ /* 0x000fea0003800200 */
.L_x_5991:
        /* <DEDUP_REMOVED lines=51> */
.L_x_5994:
[----:B------:R-:W-:Y:S05]  /*910c0*/  BSYNC.RECONVERGENT B2 ;  /* 0x0000000000027941 */ /* 0x000fea0003800200 */
.L_x_5993:
        /* <DEDUP_REMOVED lines=336> */
.L_x_5996:
[----:B------:R-:W-:Y:S05]  /*925d0*/  BSYNC.RECONVERGENT B0 ;  /* 0x0000000000007941 */ /* 0x000fea0003800200 */
.L_x_5995:
        /* <DEDUP_REMOVED lines=8> */
.L_x_5998:
[----:B------:R-:W-:Y:S05]  /*92660*/  BSYNC.RECONVERGENT B2 ;  /* 0x0000000000027941 */ /* 0x000fea0003800200 */
.L_x_5997:
        /* <DEDUP_REMOVED lines=176> */
.L_x_6000:
[----:B------:R-:W-:Y:S02]  /*93170*/  FSEL R2, RZ, 3.37028055040000000000e+12, P0 ;  /* 0x54442d18ff027808 */ /* 0x000fe40000000000 */
[----:B------:R-:W-:-:S07]  /*93180*/  FSEL R3, RZ, 2.1426990032196044922, P0 ;  /* 0x400921fbff037808 */ /* 0x000fce0000000000 */
.L_x_6001:
[----:B------:R-:W-:Y:S05]  /*93190*/  BSYNC.RECONVERGENT B0 ;  /* 0x0000000000007941 */ /* 0x000fea0003800200 */
.L_x_5999:
        /* <DEDUP_REMOVED lines=14> */
.L_x_5942:
        /* <DEDUP_REMOVED lines=295> */
.L_x_6003:
[----:B------:R-:W-:Y:S05]  /*944f0*/  BSYNC.RECONVERGENT B0 ;  /* 0x0000000000007941 */ /* 0x000fea0003800200 */
.L_x_6002:
[----:B------:R-:W-:Y:S04]  /*94500*/  BSSY.RECONVERGENT B2, `(.L_x_6004) ;  /* 0x0000006000027945 */ /* 0x000fe80003800200 */
[----:B------:R-:W-:Y:S05]  /*94510*/  @P4 BRA P5, `(.L_x_6005) ;  /* 0x0000000000104947 */ /* 0x000fea0002800000 */
[----:B0-----:R-:W-:Y:S01]  /*94520*/  IMAD.MOV.U32 R4, RZ, RZ, R18 ;  /* 0x000000ffff047224 */ /* 0x001fe200078e0012 */
[----:B------:R-:W-:Y:S01]  /*94530*/  MOV R0, 0x94560 ;  /* 0x0009456000007802 */ /* 0x000fe20000000f00 */
[----:B------:R-:W-:-:S07]  /*94540*/  IMAD.MOV.U32 R5, RZ, RZ, R19 ;  /* 0x000000ffff057224 */ /* 0x000fce00078e0013 */
[----:B-123--:R-:W-:Y:S05]  /*94550*/  CALL.REL.NOINC `($__internal_147_$__cuda_sm20_div_rn_f64_full) ;  /* 0x000001b000587944 */ /* 0x00efea0003c00000 */
.L_x_6005:
[----:B------:R-:W-:Y:S05]  /*94560*/  BSYNC.RECONVERGENT B2 ;  /* 0x0000000000027941 */ /* 0x000fea0003800200 */
.L_x_6004:
        /* <DEDUP_REMOVED lines=176> */
.L_x_6007:
[----:B------:R-:W-:Y:S02]  /*95070*/  FSEL R2, RZ, 3.37028055040000000000e+12, P0 ;  /* 0x54442d18ff027808 */ /* 0x000fe40000000000 */
[----:B------:R-:W-:-:S07]  /*95080*/  FSEL R3, RZ, 2.1426990032196044922, P0 ;  /* 0x400921fbff037808 */ /* 0x000fce0000000000 */
.L_x_6008:
[----:B------:R-:W-:Y:S05]  /*95090*/  BSYNC.RECONVERGENT B0 ;  /* 0x0000000000007941 */ /* 0x000fea0003800200 */
.L_x_6006:
        /* <DEDUP_REMOVED lines=9> */
.L_x_5957:
[----:B------:R-:W-:Y:S05]  /*95130*/  BSYNC.RECONVERGENT B1 ;  /* 0x0000000000017941 */ /* 0x000fea0003800200 */
.L_x_5941:
        /* <DEDUP_REMOVED lines=145> */
.L_x_6015:
[----:B------:R-:W-:Y:S05]  /*95a50*/  BSYNC.RECONVERGENT B0 ;  /* 0x0000000000007941 */ /* 0x000fea0003800200 */
.L_x_6014:
        /* <DEDUP_REMOVED lines=48> */
.L_x_6019:
[----:B------:R-:W-:Y:S05]  /*95d60*/  BSYNC.RECONVERGENT B4 ;  /* 0x0000000000047941 */ /* 0x000fea0003800200 */
.L_x_6018:
[----:B------:R-:W-:Y:S01]  /*95d70*/  VIADD R0, R2, 0x1 ;  /* 0x0000000102007836 */ /* 0x000fe20000000000 */
[----:B------:R-:W-:Y:S06]  /*95d80*/  BRA `(.L_x_6020) ;  /* 0x0000000000087947 */ /* 0x000fec0003800000 */
.L_x_6017:
[----:B------:R4:W0:Y:S02]  /*95d90*/  DMUL R6, RZ, R30 ;  /* 0x0000001eff067228 */ /* 0x0008240000000000 */
[----:B0---4-:R-:W-:-:S07]  /*95da0*/  IMAD.MOV.U32 R0, RZ, RZ, 0x1 ;  /* 0x00000001ff007424 */ /* 0x011fce00078e00ff */
.L_x_6020:
[----:B------:R-:W-:Y:S05]  /*95db0*/  BSYNC.RECONVERGENT B3 ;  /* 0x0000000000037941 */ /* 0x000fea0003800200 */
.L_x_6016:
        /* <DEDUP_REMOVED lines=115> */
.L_x_6022:
[----:B------:R0:W2:Y:S02]  /*964f0*/  DMUL R6, RZ, R30 ;  /* 0x0000001eff067228 */ /* 0x0000a40000000000 */
[----:B0-2---:R-:W-:-:S07]  /*96500*/  IMAD.MOV.U32 R0, RZ, RZ, RZ ;  /* 0x000000ffff007224 */ /* 0x005fce00078e00ff */
.L_x_6023:
[----:B------:R-:W-:Y:S05]  /*96510*/  BSYNC.RECONVERGENT B3 ;  /* 0x0000000000037941 */ /* 0x000fea0003800200 */
.L_x_6021:
        /* <DEDUP_REMOVED lines=73> */
.L_x_6013:
        /* <DEDUP_REMOVED lines=125> */
.L_x_6026:
[----:B------:R-:W-:Y:S05]  /*97180*/  BSYNC.RECONVERGENT B0 ;  /* 0x0000000000007941 */ /* 0x000fea0003800200 */
.L_x_6025:
        /* <DEDUP_REMOVED lines=60> */
.L_x_6030:
[----:B------:R-:W-:Y:S05]  /*97550*/  BSYNC.RECONVERGENT B4 ;  /* 0x0000000000047941 */ /* 0x000fea0003800200 */
.L_x_6029:
[----:B------:R-:W-:Y:S01]  /*97560*/  VIADD R0, R2, 0x1 ;  /* 0x0000000102007836 */ /* 0x000fe20000000000 */
[----:B------:R-:W-:Y:S06]  /*97570*/  BRA `(.L_x_6031) ;  /* 0x0000000000087947 */ /* 0x000fec0003800000 */
.L_x_6028:
[----:B------:R0:W3:Y:S02]  /*97580*/  DMUL R6, RZ, R30 ;  /* 0x0000001eff067228 */ /* 0x0000e40000000000 */
[----:B0--3--:R-:W-:-:S07]  /*97590*/  IMAD.MOV.U32 R0, RZ, RZ, 0x1 ;  /* 0x00000001ff007424 */ /* 0x009fce00078e00ff */
.L_x_6031:
[----:B------:R-:W-:Y:S05]  /*975a0*/  BSYNC.RECONVERGENT B3 ;  /* 0x0000000000037941 */ /* 0x000fea0003800200 */
.L_x_6027:
        /* <DEDUP_REMOVED lines=125> */
.L_x_6033:
[----:B------:R0:W3:Y:S02]  /*97d80*/  DMUL R6, RZ, R30 ;  /* 0x0000001eff067228 */ /* 0x0000e40000000000 */
[----:B0--3--:R-:W-:-:S07]  /*97d90*/  IMAD.MOV.U32 R0, RZ, RZ, RZ ;  /* 0x000000ffff007224 */ /* 0x009fce00078e00ff */
.L_x_6034:
[----:B------:R-:W-:Y:S05]  /*97da0*/  BSYNC.RECONVERGENT B3 ;  /* 0x0000000000037941 */ /* 0x000fea0003800200 */
.L_x_6032:
        /* <DEDUP_REMOVED lines=84> */
.L_x_6012:
        /* <DEDUP_REMOVED lines=10> */
.L_x_6035:
[----:B------:R-:W0:Y:S02]  /*98390*/  DADD R28, R30, -R30 ;  /* 0x000000001e1c7229 */ /* 0x000e24000000081e */
[----:B0-----:R-:W-:Y:S02]  /*983a0*/  IMAD.MOV.U32 R30, RZ, RZ, R28 ;  /* 0x000000ffff1e7224 */ /* 0x001fe400078e001c */
[----:B------:R-:W-:Y:S01]  /*983b0*/  IMAD.MOV.U32 R31, RZ, RZ, R29 ;  /* 0x000000ffff1f7224 */ /* 0x000fe200078e001d */
[----:B------:R-:W-:Y:S06]  /*983c0*/  BRA `(.L_x_6024) ;  /* 0x0000001400847947 */ /* 0x000fec0003800000 */
.L_x_6011:
        /* <DEDUP_REMOVED lines=48> */
.L_x_6039:
[----:B------:R-:W-:Y:S05]  /*986d0*/  BSYNC.RECONVERGENT B4 ;  /* 0x0000000000047941 */ /* 0x000fea0003800200 */
.L_x_6038:
[----:B------:R-:W-:Y:S01]  /*986e0*/  VIADD R0, R2, 0x1 ;  /* 0x0000000102007836 */ /* 0x000fe20000000000 */
[----:B------:R-:W-:Y:S06]  /*986f0*/  BRA `(.L_x_6040) ;  /* 0x0000000000087947 */ /* 0x000fec0003800000 */
.L_x_6037:
[----:B------:R0:W3:Y:S02]  /*98700*/  DMUL R6, RZ, R30 ;  /* 0x0000001eff067228 */ /* 0x0000e40000000000 */
[----:B0--3--:R-:W-:-:S07]  /*98710*/  IMAD.MOV.U32 R0, RZ, RZ, 0x1 ;  /* 0x00000001ff007424 */ /* 0x009fce00078e00ff */
.L_x_6040:
[----:B------:R-:W-:Y:S05]  /*98720*/  BSYNC.RECONVERGENT B3 ;  /* 0x0000000000037941 */ /* 0x000fea0003800200 */
.L_x_6036:
        /* <DEDUP_REMOVED lines=115> */
.L_x_6042:
[----:B------:R0:W3:Y:S02]  /*98e60*/  DMUL R6, RZ, R30 ;  /* 0x0000001eff067228 */ /* 0x0000e40000000000 */
[----:B0--3--:R-:W-:-:S07]  /*98e70*/  IMAD.MOV.U32 R0, RZ, RZ, RZ ;  /* 0x000000ffff007224 */ /* 0x009fce00078e00ff */
.L_x_6043:
[----:B------:R-:W-:Y:S05]  /*98e80*/  BSYNC.RECONVERGENT B3 ;  /* 0x0000000000037941 */ /* 0x000fea0003800200 */
.L_x_6041:
        /* <DEDUP_REMOVED lines=64> */
.L_x_6010:
        /* <DEDUP_REMOVED lines=117> */
.L_x_6024:
[----:B------:R-:W-:Y:S05]  /*999e0*/  BSYNC.RECONVERGENT B2 ;  /* 0x0000000000027941 */ /* 0x000fea0003800200 */
.L_x_6009:
        /* <DEDUP_REMOVED lines=304> */
.L_x_6051:
        /* <DEDUP_REMOVED lines=53> */
.L_x_6054:
[----:B------:R-:W-:Y:S05]  /*9b040*/  BSYNC.RECONVERGENT B3 ;  /* 0x0000000000037941 */ /* 0x000fea0003800200 */
.L_x_6053:
        /* <DEDUP_REMOVED lines=77> */
.L_x_6052:
[----:B------:R-:W-:Y:S05]  /*9b520*/  BSYNC.RECONVERGENT B2 ;  /* 0x0000000000027941 */ /* 0x000fea0003800200 */
.L_x_6050:
        /* <DEDUP_REMOVED lines=54> */
.L_x_6056:
[----:B------:R-:W-:Y:S05]  /*9b890*/  BSYNC.RECONVERGENT B2 ;  /* 0x0000000000027941 */ /* 0x000fea0003800200 */
.L_x_6055:
        /* <DEDUP_REMOVED lines=176> */
.L_x_6058:
[----:B------:R-:W-:Y:S02]  /*9c3a0*/  FSEL R2, RZ, 3.37028055040000000000e+12, P0 ;  /* 0x54442d18ff027808 */ /* 0x000fe40000000000 */
[----:B------:R-:W-:-:S07]  /*9c3b0*/  FSEL R3, RZ, 2.1426990032196044922, P0 ;  /* 0x400921fbff037808 */ /* 0x000fce0000000000 */
.L_x_6059:
[----:B------:R-:W-:Y:S05]  /*9c3c0*/  BSYNC.RECONVERGENT B0 ;  /* 0x0000000000007941 */ /* 0x000fea0003800200 */
.L_x_6057:
        /* <DEDUP_REMOVED lines=14> */
.L_x_6049:
        /* <DEDUP_REMOVED lines=248> */
.L_x_6063:
[----:B------:R-:W-:Y:S05]  /*9d430*/  BSYNC.RECONVERGENT B0 ;  /* 0x0000000000007941 */ /* 0x000fea0003800200 */
.L_x_6062:
        /* <DEDUP_REMOVED lines=8> */
.L_x_6065:
[----:B------:R-:W-:Y:S05]  /*9d4c0*/  BSYNC.RECONVERGENT B2 ;  /* 0x0000000000027941 */ /* 0x000fea0003800200 */
.L_x_6064:
        /* <DEDUP_REMOVED lines=176> */
.L_x_6067:
[----:B------:R-:W-:Y:S02]  /*9dfd0*/  FSEL R2, RZ, 3.37028055040000000000e+12, P0 ;  /* 0x54442d18ff027808 */ /* 0x000fe40000000000 */
[----:B------:R-:W-:-:S07]  /*9dfe0*/  FSEL R3, RZ, 2.1426990032196044922, P0 ;  /* 0x400921fbff037808 */ /* 0x000fce0000000000 */
.L_x_6068:
[----:B------:R-:W-:Y:S05]  /*9dff0*/  BSYNC.RECONVERGENT B0 ;  /* 0x0000000000007941 */ /* 0x000fea0003800200 */
.L_x_6066:
        /* <DEDUP_REMOVED lines=14> */
.L_x_6061:
        /* <DEDUP_REMOVED lines=107> */
.L_x_6070:
        /* <DEDUP_REMOVED lines=132> */
.L_x_6069:
        /* <DEDUP_REMOVED lines=256> */
.L_x_6072:
        /* <DEDUP_REMOVED lines=53> */
.L_x_6075:
[----:B------:R-:W-:Y:S05]  /*a0320*/  BSYNC.RECONVERGENT B3 ;  /* 0x0000000000037941 */ /* 0x000fea0003800200 */
.L_x_6074:
        /* <DEDUP_REMOVED lines=77> */
.L_x_6073:
[----:B------:R-:W-:Y:S05]  /*a0800*/  BSYNC.RECONVERGENT B2 ;  /* 0x0000000000027941 */ /* 0x000fea0003800200 */
.L_x_6071:
        /* <DEDUP_REMOVED lines=67> */
.L_x_6077:
[----:B------:R-:W-:Y:S05]  /*a0c40*/  BSYNC.RECONVERGENT B2 ;  /* 0x0000000000027941 */ /* 0x000fea0003800200 */
.L_x_6076:
        /* <DEDUP_REMOVED lines=176> */
.L_x_6079:
[----:B------:R-:W-:Y:S02]  /*a1750*/  FSEL R2, RZ, 3.37028055040000000000e+12, P0 ;  /* 0x54442d18ff027808 */ /* 0x000fe40000000000 */
[----:B------:R-:W-:-:S07]  /*a1760*/  FSEL R3, RZ, 2.1426990032196044922, P0 ;  /* 0x400921fbff037808 */ /* 0x000fce0000000000 */
.L_x_6080:
[----:B------:R-:W-:Y:S05]  /*a1770*/  BSYNC.RECONVERGENT B0 ;  /* 0x0000000000007941 */ /* 0x000fea0003800200 */
.L_x_6078:
        /* <DEDUP_REMOVED lines=14> */
.L_x_6048:
        /* <DEDUP_REMOVED lines=325> */
.L_x_6082:
[----:B------:R-:W-:Y:S05]  /*a2cb0*/  BSYNC.RECONVERGENT B0 ;  /* 0x0000000000007941 */ /* 0x000fea0003800200 */
.L_x_6081:
        /* <DEDUP_REMOVED lines=8> */
.L_x_6084:
[----:B------:R-:W-:Y:S05]  /*a2d40*/  BSYNC.RECONVERGENT B2 ;  /* 0x0000000000027941 */ /* 0x000fea0003800200 */
.L_x_6083:
        /* <DEDUP_REMOVED lines=176> */
.L_x_6086:
[----:B------:R-:W-:Y:S02]  /*a3850*/  FSEL R2, RZ, 3.37028055040000000000e+12, P0 ;  /* 0x54442d18ff027808 */ /* 0x000fe40000000000 */
[----:B------:R-:W-:-:S07]  /*a3860*/  FSEL R3, RZ, 2.1426990032196044922, P0 ;  /* 0x400921fbff037808 */ /* 0x000fce0000000000 */
.L_x_6087:
[----:B------:R-:W-:Y:S05]  /*a3870*/  BSYNC.RECONVERGENT B0 ;  /* 0x0000000000007941 */ /* 0x000fea0003800200 */
.L_x_6085:
        /* <DEDUP_REMOVED lines=10> */
.L_x_6047:
        /* <DEDUP_REMOVED lines=205> */
.L_x_6090:
        /* <DEDUP_REMOVED lines=53> */
.L_x_6093:
[----:B------:R-:W-:Y:S05]  /*a4940*/  BSYNC.RECONVERGENT B3 ;  /* 0x0000000000037941 */ /* 0x000fea0003800200 */
.L_x_6092:
        /* <DEDUP_REMOVED lines=77> */
.L_x_6091:
[----:B------:R-:W-:Y:S05]  /*a4e20*/  BSYNC.RECONVERGENT B2 ;  /* 0x0000000000027941 */ /* 0x000fea0003800200 */
.L_x_6089:
        /* <DEDUP_REMOVED lines=188> */
.L_x_6088:
        /* <DEDUP_REMOVED lines=193> */
.L_x_6046:
        /* <DEDUP_REMOVED lines=53> */
.L_x_6095:
[----:B------:R-:W-:Y:S05]  /*a6950*/  BSYNC.RECONVERGENT B2 ;  /* 0x0000000000027941 */ /* 0x000fea0003800200 */
.L_x_6094:
        /* <DEDUP_REMOVED lines=51> */
.L_x_6097:
[----:B------:R-:W-:Y:S05]  /*a6c90*/  BSYNC.RECONVERGENT B2 ;  /* 0x0000000000027941 */ /* 0x000fea0003800200 */
.L_x_6096:
        /* <DEDUP_REMOVED lines=336> */
.L_x_6099:
[----:B------:R-:W-:Y:S05]  /*a81a0*/  BSYNC.RECONVERGENT B0 ;  /* 0x0000000000007941 */ /* 0x000fea0003800200 */
.L_x_6098:
        /* <DEDUP_REMOVED lines=9> */
.L_x_6101:
[----:B------:R-:W-:Y:S05]  /*a8240*/  BSYNC.RECONVERGENT B2 ;  /* 0x0000000000027941 */ /* 0x000fea0003800200 */
.L_x_6100:
        /* <DEDUP_REMOVED lines=176> */
.L_x_6103:
[----:B------:R-:W-:Y:S02]  /*a8d50*/  FSEL R2, RZ, 3.37028055040000000000e+12, P0 ;  /* 0x54442d18ff027808 */ /* 0x000fe40000000000 */
[----:B------:R-:W-:-:S07]  /*a8d60*/  FSEL R3, RZ, 2.1426990032196044922, P0 ;  /* 0x400921fbff037808 */ /* 0x000fce0000000000 */
.L_x_6104:
[----:B------:R-:W-:Y:S05]  /*a8d70*/  BSYNC.RECONVERGENT B0 ;  /* 0x0000000000007941 */ /* 0x000fea0003800200 */
.L_x_6102:
        /* <DEDUP_REMOVED lines=14> */
.L_x_6045:
        /* <DEDUP_REMOVED lines=295> */
.L_x_6106:
[----:B------:R-:W-:Y:S05]  /*aa0d0*/  BSYNC.RECONVERGENT B0 ;  /* 0x0000000000007941 */ /* 0x000fea0003800200 */
.L_x_6105:
[----:B------:R-:W-:Y:S04]  /*aa0e0*/  BSSY.RECONVERGENT B2, `(.L_x_6107) ;  /* 0x0000006000027945 */ /* 0x000fe80003800200 */
[----:B------:R-:W-:Y:S05]  /*aa0f0*/  @P4 BRA P5, `(.L_x_6108) ;  /* 0x0000000000104947 */ /* 0x000fea0002800000 */
[----:B0-----:R-:W-:Y:S01]  /*aa100*/  IMAD.MOV.U32 R4, RZ, RZ, R18 ;  /* 0x000000ffff047224 */ /* 0x001fe200078e0012 */
[----:B------:R-:W-:Y:S01]  /*aa110*/  MOV R0, 0xaa140 ;  /* 0x000aa14000007802 */ /* 0x000fe20000000f00 */
[----:B------:R-:W-:-:S07]  /*aa120*/  IMAD.MOV.U32 R5, RZ, RZ, R19 ;  /* 0x000000ffff057224 */ /* 0x000fce00078e0013 */
[----:B-1234-:R-:W-:Y:S05]  /*aa130*/  CALL.REL.NOINC `($__internal_147_$__cuda_sm20_div_rn_f64_full) ;  /* 0x0000005400607944 */ /* 0x01efea0003c00000 */
.L_x_6108:
[----:B------:R-:W-:Y:S05]  /*aa140*/  BSYNC.RECONVERGENT B2 ;  /* 0x0000000000027941 */ /* 0x000fea0003800200 */
.L_x_6107:
        /* <DEDUP_REMOVED lines=176> */
.L_x_6110:
[----:B------:R-:W-:Y:S02]  /*aac50*/  FSEL R2, RZ, 3.37028055040000000000e+12, P0 ;  /* 0x54442d18ff027808 */ /* 0x000fe40000000000 */
[----:B------:R-:W-:-:S07]  /*aac60*/  FSEL R3, RZ, 2.1426990032196044922, P0 ;  /* 0x400921fbff037808 */ /* 0x000fce0000000000 */
.L_x_6111:
[----:B------:R-:W-:Y:S05]  /*aac70*/  BSYNC.RECONVERGENT B0 ;  /* 0x0000000000007941 */ /* 0x000fea0003800200 */
.L_x_6109:
        /* <DEDUP_REMOVED lines=9> */
.L_x_6060:
[----:B------:R-:W-:Y:S05]  /*aad10*/  BSYNC.RECONVERGENT B1 ;  /* 0x0000000000017941 */ /* 0x000fea0003800200 */
.L_x_6044:
        /* <DEDUP_REMOVED lines=145> */
.L_x_6118:
[----:B------:R-:W-:Y:S05]  /*ab630*/  BSYNC.RECONVERGENT B0 ;  /* 0x0000000000007941 */ /* 0x000fea0003800200 */
.L_x_6117:
        /* <DEDUP_REMOVED lines=48> */
.L_x_6122:
[----:B------:R-:W-:Y:S05]  /*ab940*/  BSYNC.RECONVERGENT B4 ;  /* 0x0000000000047941 */ /* 0x000fea0003800200 */
.L_x_6121:
[----:B------:R-:W-:Y:S01]  /*ab950*/  VIADD R0, R2, 0x1 ;  /* 0x0000000102007836 */ /* 0x000fe20000000000 */
[----:B------:R-:W-:Y:S06]  /*ab960*/  BRA `(.L_x_6123) ;  /* 0x0000000000087947 */ /* 0x000fec0003800000 */
.L_x_6120:
[----:B------:R0:W0:Y:S02]  /*ab970*/  DMUL R6, RZ, R26 ;  /* 0x0000001aff067228 */ /* 0x0000240000000000 */
[----:B0-----:R-:W-:-:S07]  /*ab980*/  IMAD.MOV.U32 R0, RZ, RZ, 0x1 ;  /* 0x00000001ff007424 */ /* 0x001fce00078e00ff */
.L_x_6123:
[----:B------:R-:W-:Y:S05]  /*ab990*/  BSYNC.RECONVERGENT B3 ;  /* 0x0000000000037941 */ /* 0x000fea0003800200 */
.L_x_6119:
        /* <DEDUP_REMOVED lines=115> */
.L_x_6125:
[----:B------:R0:W2:Y:S02]  /*ac0d0*/  DMUL R6, RZ, R26 ;  /* 0x0000001aff067228 */ /* 0x0000a40000000000 */
[----:B0-2---:R-:W-:-:S07]  /*ac0e0*/  IMAD.MOV.U32 R0, RZ, RZ, RZ ;  /* 0x000000ffff007224 */ /* 0x005fce00078e00ff */
.L_x_6126:
[----:B------:R-:W-:Y:S05]  /*ac0f0*/  BSYNC.RECONVERGENT B3 ;  /* 0x0000000000037941 */ /* 0x000fea0003800200 */
.L_x_6124:
        /* <DEDUP_REMOVED lines=72> */
[----:B0---4-:R-:W-:Y:S05]  /*ac580*/  BRA `(.L_x_6127) ;  /* 0x00000030000c7947 */ /* 0x011fea0003800000 */
.L_x_6116:
        /* <DEDUP_REMOVED lines=125> */
.L_x_6129:
[----:B------:R-:W-:Y:S05]  /*acd60*/  BSYNC.RECONVERGENT B0 ;  /* 0x0000000000007941 */ /* 0x000fea0003800200 */
.L_x_6128:
        /* <DEDUP_REMOVED lines=60> */
.L_x_6133:
[----:B------:R-:W-:Y:S05]  /*ad130*/  BSYNC.RECONVERGENT B4 ;  /* 0x0000000000047941 */ /* 0x000fea0003800200 */
.L_x_6132:
[----:B------:R-:W-:Y:S01]  /*ad140*/  VIADD R0, R2, 0x1 ;  /* 0x0000000102007836 */ /* 0x000fe20000000000 */
[----:B------:R-:W-:Y:S06]  /*ad150*/  BRA `(.L_x_6134) ;  /* 0x0000000000087947 */ /* 0x000fec0003800000 */
.L_x_6131:
[----:B------:R0:W4:Y:S02]  /*ad160*/  DMUL R6, RZ, R26 ;  /* 0x0000001aff067228 */ /* 0x0001240000000000 */
[----:B0---4-:R-:W-:-:S07]  /*ad170*/  IMAD.MOV.U32 R0, RZ, RZ, 0x1 ;  /* 0x00000001ff007424 */ /* 0x011fce00078e00ff */
.L_x_6134:
[----:B------:R-:W-:Y:S05]  /*ad180*/  BSYNC.RECONVERGENT B3 ;  /* 0x0000000000037941 */ /* 0x000fea0003800200 */
.L_x_6130:
        /* <DEDUP_REMOVED lines=125> */
.L_x_6136:
[----:B------:R0:W2:Y:S02]  /*ad960*/  DMUL R6, RZ, R26 ;  /* 0x0000001aff067228 */ /* 0x0000a40000000000 */
[----:B0-2---:R-:W-:-:S07]  /*ad970*/  IMAD.MOV.U32 R0, RZ, RZ, RZ ;  /* 0x000000ffff007224 */ /* 0x005fce00078e00ff */
.L_x_6137:
[----:B------:R-:W-:Y:S05]  /*ad980*/  BSYNC.RECONVERGENT B3 ;  /* 0x0000000000037941 */ /* 0x000fea0003800200 */
.L_x_6135:
        /* <DEDUP_REMOVED lines=83> */
[----:B0---4-:R-:W-:Y:S05]  /*adec0*/  BRA `(.L_x_6127) ;  /* 0x0000001400bc7947 */ /* 0x011fea0003800000 */
.L_x_6115:
        /* <DEDUP_REMOVED lines=10> */
.L_x_6138:
[----:B------:R-:W0:Y:S02]  /*adf70*/  DADD R24, R26, -R26 ;  /* 0x000000001a187229 */ /* 0x000e24000000081a */
[----:B0-----:R-:W-:Y:S02]  /*adf80*/  IMAD.MOV.U32 R26, RZ, RZ, R24 ;  /* 0x000000ffff1a7224 */ /* 0x001fe400078e0018 */
[----:B------:R-:W-:Y:S01]  /*adf90*/  IMAD.MOV.U32 R27, RZ, RZ, R25 ;  /* 0x000000ffff1b7224 */ /* 0x000fe200078e0019 */
[----:B------:R-:W-:Y:S06]  /*adfa0*/  BRA `(.L_x_6127) ;  /* 0x0000001400847947 */ /* 0x000fec0003800000 */
.L_x_6114:
        /* <DEDUP_REMOVED lines=48> */
.L_x_6142:
[----:B------:R-:W-:Y:S05]  /*ae2b0*/  BSYNC.RECONVERGENT B4 ;  /* 0x0000000000047941 */ /* 0x000fea0003800200 */
.L_x_6141:
[----:B------:R-:W-:Y:S01]  /*ae2c0*/  VIADD R0, R2, 0x1 ;  /* 0x0000000102007836 */ /* 0x000fe20000000000 */
[----:B------:R-:W-:Y:S06]  /*ae2d0*/  BRA `(.L_x_6143) ;  /* 0x0000000000087947 */ /* 0x000fec0003800000 */
.L_x_6140:
[----:B------:R0:W4:Y:S02]  /*ae2e0*/  DMUL R6, RZ, R26 ;  /* 0x0000001aff067228 */ /* 0x0001240000000000 */
[----:B0---4-:R-:W-:-:S07]  /*ae2f0*/  IMAD.MOV.U32 R0, RZ, RZ, 0x1 ;  /* 0x00000001ff007424 */ /* 0x011fce00078e00ff */
.L_x_6143:
[----:B------:R-:W-:Y:S05]  /*ae300*/  BSYNC.RECONVERGENT B3 ;  /* 0x0000000000037941 */ /* 0x000fea0003800200 */
.L_x_6139:
        /* <DEDUP_REMOVED lines=115> */
.L_x_6145:
[----:B------:R0:W2:Y:S02]  /*aea40*/  DMUL R6, RZ, R26 ;  /* 0x0000001aff067228 */ /* 0x0000a40000000000 */
[----:B0-2---:R-:W-:-:S07]  /*aea50*/  IMAD.MOV.U32 R0, RZ, RZ, RZ ;  /* 0x000000ffff007224 */ /* 0x005fce00078e00ff */
.L_x_6146:
[----:B------:R-:W-:Y:S05]  /*aea60*/  BSYNC.RECONVERGENT B3 ;  /* 0x0000000000037941 */ /* 0x000fea0003800200 */
.L_x_6144:
        /* <DEDUP_REMOVED lines=64> */
.L_x_6113:
        /* <DEDUP_REMOVED lines=117> */
.L_x_6127:
[----:B------:R-:W-:Y:S05]  /*af5c0*/  BSYNC.RECONVERGENT B2 ;  /* 0x0000000000027941 */ /* 0x000fea0003800200 */
.L_x_6112:
        /* <DEDUP_REMOVED lines=15> */
        .weak           $__internal_147_$__cuda_sm20_div_rn_f64_full
        .type           $__internal_147_$__cuda_sm20_div_rn_f64_full,@function
        .size           $__internal_147_$__cuda_sm20_div_rn_f64_full,($_ZN2at6native55_GLOBAL__N__de093ff9_22_ForeachBinaryOpList_cu_a911ec4325multi_tensor_apply_kernelINS1_18TensorListMetadataILi2EEENS1_24BinaryOpListAlphaFunctorIN3c107complexIdEELi2ELi2ELi0EEEJNS1_13power_functorIS8_EES8_EEEvT_T0_DpT1_$__internal_trig_reduction_slowpathd - $__internal_147_$__cuda_sm20_div_rn_f64_full)
$__internal_147_$__cuda_sm20_div_rn_f64_full:
        /* <DEDUP_REMOVED lines=107> */
.L_x_6149:
        /* <DEDUP_REMOVED lines=16> */
.L_x_6152:
[----:B------:R-:W-:Y:S01]  /*afe70*/  LOP3.LUT R55, R9, 0x80000, RZ, 0xfc, !PT ;  /* 0x0008000009377812 */ /* 0x000fe200078efcff */
[----:B------:R-:W-:Y:S01]  /*afe80*/  IMAD.MOV.U32 R54, RZ, RZ, R8 ;  /* 0x000000ffff367224 */ /* 0x000fe200078e0008 */
[----:B------:R-:W-:Y:S06]  /*afe90*/  BRA `(.L_x_6150) ;  /* 0x0000000000087947 */ /* 0x000fec0003800000 */
.L_x_6151:
[----:B------:R-:W-:Y:S01]  /*afea0*/  LOP3.LUT R55, R53, 0x80000, RZ, 0xfc, !PT ;  /* 0x0008000035377812 */ /* 0x000fe200078efcff */
[----:B------:R-:W-:-:S07]  /*afeb0*/  IMAD.MOV.U32 R54, RZ, RZ, R52 ;  /* 0x000000ffff367224 */ /* 0x000fce00078e0034 */
.L_x_6150:
[----:B------:R-:W-:Y:S05]  /*afec0*/  BSYNC.RECONVERGENT B0 ;  /* 0x0000000000007941 */ /* 0x000fea0003800200 */
.L_x_6148:
[----:B------:R-:W-:Y:S02]  /*afed0*/  IMAD.MOV.U32 R2, RZ, RZ, R0 ;  /* 0x000000ffff027224 */ /* 0x000fe400078e0000 */
[----:B------:R-:W-:-:S04]  /*afee0*/  IMAD.MOV.U32 R3, RZ, RZ, 0x0 ;  /* 0x00000000ff037424 */ /* 0x000fc800078e00ff */
[----:B------:R-:W-:Y:S05]  /*afef0*/  RET.REL.NODEC R2 `(_ZN2at6native55_GLOBAL__N__de093ff9_22_ForeachBinaryOpList_cu_a911ec4325multi_tensor_apply_kernelINS1_18TensorListMetadataILi2EEENS1_24BinaryOpListAlphaFunctorIN3c107complexIdEELi2ELi2ELi0EEEJNS1_13power_functorIS8_EES8_EEEvT_T0_DpT1_) ;  /* 0xfffff50002407950 */ /* 0x000fea0003c3ffff */
        .type           $_ZN2at6native55_GLOBAL__N__de093ff9_22_ForeachBinaryOpList_cu_a911ec4325multi_tensor_apply_kernelINS1_18TensorListMetadataILi2EEENS1_24BinaryOpListAlphaFunctorIN3c107complexIdEELi2ELi2ELi0EEEJNS1_13power_functorIS8_EES8_EEEvT_T0_DpT1_$__internal_trig_reduction_slowpathd,@function
        .size           $_ZN2at6native55_GLOBAL__N__de093ff9_22_ForeachBinaryOpList_cu_a911ec4325multi_tensor_apply_kernelINS1_18TensorListMetadataILi2EEENS1_24BinaryOpListAlphaFunctorIN3c107complexIdEELi2ELi2ELi0EEEJNS1_13power_functorIS8_EES8_EEEvT_T0_DpT1_$__internal_trig_reduction_slowpathd,(.L_x_7862 - $_ZN2at6native55_GLOBAL__N__de093ff9_22_ForeachBinaryOpList_cu_a911ec4325multi_tensor_apply_kernelINS1_18TensorListMetadataILi2EEENS1_24BinaryOpListAlphaFunctorIN3c107complexIdEELi2ELi2ELi0EEEJNS1_13power_functorIS8_EES8_EEEvT_T0_DpT1_$__internal_trig_reduction_slowpathd)
$_ZN2at6native55_GLOBAL__N__de093ff9_22_ForeachBinaryOpList_cu_a911ec4325multi_tensor_apply_kernelINS1_18TensorListMetadataILi2EEENS1_24BinaryOpListAlphaFunctorIN3c107complexIdEELi2ELi2ELi0EEEJNS1_13power_functorIS8_EES8_EEEvT_T0_DpT1_$__internal_trig_reduction_slowpathd:
        /* <DEDUP_REMOVED lines=23> */
.L_x_6157:
        /* <DEDUP_REMOVED lines=20> */
[----:B------:R0:W-:Y:S01]  /*b01b0*/  STL.64 [R13], R56 ;  /* 0x000000380d007387 */ /* 0x0001e20000100a00 */
[----:B------:R-:W-:-:S03]  /*b01c0*/  IMAD.HI.U32 R9, R55, R7, RZ ;  /* 0x0000000737097227 */ /* 0x000fc600078e00ff */
[----:B------:R-:W-:Y:S01]  /*b01d0*/  IADD3.X R11, P0, PT, R8, R11, RZ, P0, !PT ;  /* 0x0000000b080b7210 */ /* 0x000fe2000071e4ff */
[----:B------:R-:W-:-:S04]  /*b01e0*/  IMAD R10, R55, R7, RZ ;  /* 0x00000007370a7224 */ /* 0x000fc800078e02ff */
[----:B------:R-:W-:Y:S01]  /*b01f0*/  IMAD.X R9, RZ, RZ, R9, P0 ;  /* 0x000000ffff097224 */ /* 0x000fe200000e0609 */
[----:B------:R-:W-:Y:S02]  /*b0200*/  ISETP.NE.AND P0, PT, R5, -0xf, PT ;  /* 0xfffffff10500780c */ /* 0x000fe40003f05270 */
[----:B------:R-:W-:-:S05]  /*b0210*/  IADD3.X R10, P1, PT, R10, R11, RZ, P1, !PT ;  /* 0x0000000b0a0a7210 */ /* 0x000fca0000f3e4ff */
[----:B------:R-:W-:Y:S02]  /*b0220*/  IMAD.X R11, RZ, RZ, R9, P1 ;  /* 0x000000ffff0b7224 */ /* 0x000fe400008e0609 */
[----:B0-----:R-:W-:Y:S02]  /*b0230*/  IMAD.MOV.U32 R56, RZ, RZ, R10 ;  /* 0x000000ffff387224 */ /* 0x001fe400078e000a */
[----:B------:R-:W-:Y:S02]  /*b0240*/  IMAD.MOV.U32 R57, RZ, RZ, R11 ;  /* 0x000000ffff397224 */ /* 0x000fe400078e000b */
[----:B------:R-:W-:Y:S05]  /*b0250*/  @P0 BRA `(.L_x_6157) ;  /* 0xfffffffc00840947 */ /* 0x000fea000383ffff */
[----:B------:R-:W-:Y:S05]  /*b0260*/  BSYNC.RECONVERGENT B1 ;  /* 0x0000000000017941 */ /* 0x000fea0003800200 */
.L_x_6156:
[----:B------:R-:W-:-:S07]  /*b0270*/  IMAD.MOV.U32 R4, RZ, RZ, R3 ;  /* 0x000000ffff047224 */ /* 0x000fce00078e0003 */
.L_x_6155:
[----:B------:R-:W-:Y:S05]  /*b0280*/  BSYNC.RECONVERGENT B0 ;  /* 0x0000000000007941 */ /* 0x000fea0003800200 */
.L_x_6154:
        /* <DEDUP_REMOVED lines=60> */
.L_x_6159:
[----:B------:R-:W-:Y:S05]  /*b0650*/  BSYNC.RECONVERGENT B0 ;  /* 0x0000000000007941 */ /* 0x000fea0003800200 */
.L_x_6158:
        /* <DEDUP_REMOVED lines=13> */
[C---:B------:R-:W-:Y:S01]  /*b0730*/  ISETP.GT.U32.AND P4, PT, R0.reuse, RZ, PT ;  /* 0x000000ff0000720c */ /* 0x040fe20003f84070 */
[----:B------:R-:W-:Y:S01]  /*b0740*/  IMAD.X R4, RZ, RZ, R4, P3 ;  /* 0x000000ffff047224 */ /* 0x000fe200018e0604 */
[----:B------:R-:W-:-:S04]  /*b0750*/  IADD3.X R7, P3, PT, R0, R0, RZ, P1, !PT ;  /* 0x0000000000077210 */ /* 0x000fc80000f7e4ff */
[C---:B------:R-:W-:Y:S01]  /*b0760*/  ISETP.GT.AND.EX P1, PT, R4.reuse, RZ, PT, P4 ;  /* 0x000000ff0400720c */ /* 0x040fe20003f24340 */
[----:B------:R-:W-:-:S03]  /*b0770*/  IMAD.X R5, R4, 0x1, R4, P3 ;  /* 0x0000000104057824 */ /* 0x000fc600018e0604 */
[----:B------:R-:W-:Y:S02]  /*b0780*/  SEL R7, R7, R0, P1 ;  /* 0x0000000007077207 */ /* 0x000fe40000800000 */
[----:B------:R-:W-:Y:S02]  /*b0790*/  SEL R4, R5, R4, P1 ;  /* 0x0000000405047207 */ /* 0x000fe40000800000 */
[----:B------:R-:W-:-:S05]  /*b07a0*/  IADD3 R7, P3, PT, R7, 0x1, RZ ;  /* 0x0000000107077810 */ /* 0x000fca0007f7e0ff */
[----:B------:R-:W-:-:S05]  /*b07b0*/  IMAD.X R4, RZ, RZ, R4, P3 ;  /* 0x000000ffff047224 */ /* 0x000fca00018e0604 */
[----:B------:R-:W-:Y:S02]  /*b07c0*/  SHF.R.U64 R5, R7, 0xa, R4 ;  /* 0x0000000a07057819 */ /* 0x000fe40000001204 */
[----:B------:R-:W-:Y:S02]  /*b07d0*/  SEL R7, RZ, 0xffffffff, !P1 ;  /* 0xffffffffff077807 */ /* 0x000fe40004800000 */
[----:B------:R-:W-:Y:S02]  /*b07e0*/  IADD3 R5, P3, PT, R5, 0x1, RZ ;  /* 0x0000000105057810 */ /* 0x000fe40007f7e0ff */
[----:B------:R-:W-:Y:S01]  /*b07f0*/  LOP3.LUT P1, R0, R15, 0x80000000, RZ, 0xc0, !PT ;  /* 0x800000000f007812 */ /* 0x000fe2000782c0ff */
[----:B------:R-:W-:Y:S01]  /*b0800*/  IMAD.IADD R7, R7, 0x1, -R8 ;  /* 0x0000000107077824 */ /* 0x000fe200078e0a08 */
[----:B------:R-:W-:Y:S02]  /*b0810*/  LEA.HI.X R4, R4, RZ, RZ, 0x16, P3 ;  /* 0x000000ff04047211 */ /* 0x000fe400018fb4ff */
[----:B------:R-:W-:Y:S01]  /*b0820*/  @!P0 LOP3.LUT R0, R0, 0x80000000, RZ, 0x3c, !PT ;  /* 0x8000000000008812 */ /* 0x000fe200078e3cff */
[----:B------:R-:W-:Y:S01]  /*b0830*/  IMAD.SHL.U32 R7, R7, 0x100000, RZ ;  /* 0x0010000007077824 */ /* 0x000fe200078e00ff */
[----:B------:R-:W-:-:S02]  /*b0840*/  SHF.R.U64 R5, R5, 0x1, R4 ;  /* 0x0000000105057819 */ /* 0x000fc40000001204 */
[----:B------:R-:W-:Y:S02]  /*b0850*/  SHF.R.U32.HI R4, RZ, 0x1, R4 ;  /* 0x00000001ff047819 */ /* 0x000fe40000011604 */
[----:B------:R-:W-:-:S03]  /*b0860*/  IADD3 R6, P3, P4, RZ, RZ, R5 ;  /* 0x000000ffff067210 */ /* 0x000fc60007c7e005 */
[----:B------:R-:W-:Y:S01]  /*b0870*/  @P1 IMAD.MOV R2, RZ, RZ, -R2 ;  /* 0x000000ffff021224 */ /* 0x000fe200078e0a02 */
[----:B------:R-:W-:-:S04]  /*b0880*/  IADD3.X R7, PT, PT, R7, 0x3fe00000, R4, P3, P4 ;  /* 0x3fe0000007077810 */ /* 0x000fc80001fe8404 */
[----:B------:R-:W-:-:S07]  /*b0890*/  LOP3.LUT R15, R7, R0, RZ, 0xfc, !PT ;  /* 0x00000000070f7212 */ /* 0x000fce00078efcff */
.L_x_6153:
[----:B------:R-:W-:Y:S02]  /*b08a0*/  IMAD.MOV.U32 R13, RZ, RZ, 0x0 ;  /* 0x00000000ff0d7424 */ /* 0x000fe400078e00ff */
[----:B------:R-:W-:Y:S02]  /*b08b0*/  IMAD.MOV.U32 R7, RZ, RZ, R15 ;  /* 0x000000ffff077224 */ /* 0x000fe400078e000f */
[----:B------:R-:W-:Y:S05]  /*b08c0*/  RET.REL.NODEC R12 `(_ZN2at6native55_GLOBAL__N__de093ff9_22_ForeachBinaryOpList_cu_a911ec4325multi_tensor_apply_kernelINS1_18TensorListMetadataILi2EEENS1_24BinaryOpListAlphaFunctorIN3c107complexIdEELi2ELi2ELi0EEEJNS1_13power_functorIS8_EES8_EEEvT_T0_DpT1_) ;  /* 0xfffff4f40ccc7950 */ /* 0x000fea0003c3ffff */
.L_x_6160:
        /* <DEDUP_REMOVED lines=11> */
.L_x_7862:


//--------------------- .text._ZN2at6native55_GLOBAL__N__de093ff9_22_ForeachBinaryOpList_cu_a911ec4325multi_tensor_apply_kernelINS1_18TensorListMetadataILi2EEENS1_24BinaryOpListAlphaFunctorIfLi2ELi2ELi0EEEJNS1_13power_functorIfEEfEEEvT_T0_DpT1_ --------------------------
	.section	.text._ZN2at6native55_GLOBAL__N__de093ff9_22_ForeachBinaryOpList_cu_a911ec4325multi_tensor_apply_kernelINS1_18TensorListMetadataILi2EEENS1_24BinaryOpListAlphaFunctorIfLi2ELi2ELi0EEEJNS1_13power_functorIfEEfEEEvT_T0_DpT1_,"ax",@progbits
	.align	128
.text._ZN2at6native55_GLOBAL__N__de093ff9_22_ForeachBinaryOpList_cu_a911ec4325multi_tensor_apply_kernelINS1_18TensorListMetadataILi2EEENS1_24BinaryOpListAlphaFunctorIfLi2ELi2ELi0EEEJNS1_13power_functorIfEEfEEEvT_T0_DpT1_:
        .type           _ZN2at6native55_GLOBAL__N__de093ff9_22_ForeachBinaryOpList_cu_a911ec4325multi_tensor_apply_kernelINS1_18TensorListMetadataILi2EEENS1_24BinaryOpListAlphaFunctorIfLi2ELi2ELi0EEEJNS1_13power_functorIfEEfEEEvT_T0_DpT1_,@function
        .size           _ZN2at6native55_GLOBAL__N__de093ff9_22_ForeachBinaryOpList_cu_a911ec4325multi_tensor_apply_kernelINS1_18TensorListMetadataILi2EEENS1_24BinaryOpListAlphaFunctorIfLi2ELi2ELi0EEEJNS1_13power_functorIfEEfEEEvT_T0_DpT1_,(.L_x_7865 - _ZN2at6native55_GLOBAL__N__de093ff9_22_ForeachBinaryOpList_cu_a911ec4325multi_tensor_apply_kernelINS1_18TensorListMetadataILi2EEENS1_24BinaryOpListAlphaFunctorIfLi2ELi2ELi0EEEJNS1_13power_functorIfEEfEEEvT_T0_DpT1_)
        .other          _ZN2at6native55_GLOBAL__N__de093ff9_22_ForeachBinaryOpList_cu_a911ec4325multi_tensor_apply_kernelINS1_18TensorListMetadataILi2EEENS1_24BinaryOpListAlphaFunctorIfLi2ELi2ELi0EEEJNS1_13power_functorIfEEfEEEvT_T0_DpT1_,@"STO_CUDA_ENTRY STV_DEFAULT"
_ZN2at6native55_GLOBAL__N__de093ff9_22_ForeachBinaryOpList_cu_a911ec4325multi_tensor_apply_kernelINS1_18TensorListMetadataILi2EEENS1_24BinaryOpListAlphaFunctorIfLi2ELi2ELi0EEEJNS1_13power_functorIfEEfEEEvT_T0_DpT1_:
        /* <DEDUP_REMOVED lines=33> */
.L_x_6162:
[----:B0-----:R-:W-:Y:S01]  /*0210*/  IADD3 R2, P0, PT, R0, R18, RZ ;  /* 0x0000001200027210 */ /* 0x001fe20007f1e0ff */
[----:B------:R-:W-:Y:S02]  /*0220*/  IMAD.MOV.U32 R21, RZ, RZ, RZ ;  /* 0x000000ffff157224 */ /* 0x000fe400078e00ff */
[----:B------:R-:W-:Y:S01]  /*0230*/  IMAD.MOV.U32 R19, RZ, RZ, RZ ;  /* 0x000000ffff137224 */ /* 0x000fe200078e00ff */
[----:B-1----:R-:W-:Y:S01]  /*0240*/  IADD3 R4, P1, PT, R17, R2, RZ ;  /* 0x0000000211047210 */ /* 0x002fe20007f3e0ff */
[----:B------:R-:W-:Y:S02]  /*0250*/  IMAD.X R3, RZ, RZ, R16, P0 ;  /* 0x000000ffff037224 */ /* 0x000fe400000e0610 */
        /* <DEDUP_REMOVED lines=9> */
[----:B------:R-:W-:Y:S01]  /*02f0*/  IADD3.X R3, PT, PT, R5, UR7, RZ, P2, !PT ;  /* 0x0000000705037c10 */ /* 0x000fe200097fe4ff */
[----:B------:R-:W-:-:S04]  /*0300*/  IMAD.SHL.U32 R7, R17, 0x4, RZ ;  /* 0x0000000411077824 */ /* 0x000fc800078e00ff */
[C---:B------:R-:W-:Y:S02]  /*0310*/  @!P0 LEA R10, P2, R4.reuse, UR8, 0x2 ;  /* 0x00000008040a8c11 */ /* 0x040fe4000f8410ff */
[----:B------:R-:W-:Y:S02]  /*0320*/  IADD3 R22, P4, PT, R17, R20, RZ ;  /* 0x0000001411167210 */ /* 0x000fe40007f9e0ff */
[----:B------:R-:W-:Y:S02]  /*0330*/  SHF.R.U32.HI R9, RZ, 0x1e, R17 ;  /* 0x0000001eff097819 */ /* 0x000fe40000011611 */
[----:B------:R-:W-:Y:S02]  /*0340*/  CS2R R26, SRZ ;  /* 0x00000000001a7805 */ /* 0x000fe4000001ff00 */
[--C-:B------:R-:W-:Y:S01]  /*0350*/  @!P0 LEA.HI.X R11, R4, UR9, R23.reuse, 0x2, P2 ;  /* 0x00000009040b8c11 */ /* 0x100fe200090f1417 */
[----:B------:R-:W-:Y:S01]  /*0360*/  IMAD.X R23, RZ, RZ, R23, P3 ;  /* 0x000000ffff177224 */ /* 0x000fe200018e0617 */
[----:B------:R-:W-:-:S02]  /*0370*/  @!P1 IADD3 R12, P3, PT, R12, UR8, RZ ;  /* 0x000000080c0c9c10 */ /* 0x000fc4000ff7e0ff */
[----:B------:R-:W-:Y:S02]  /*0380*/  CS2R R24, SRZ ;  /* 0x0000000000187805 */ /* 0x000fe4000001ff00 */
[----:B------:R-:W-:Y:S01]  /*0390*/  IADD3 R4, P5, PT, R7, R2, RZ ;  /* 0x0000000207047210 */ /* 0x000fe20007fbe0ff */
[----:B------:R-:W-:Y:S01]  /*03a0*/  IMAD.X R15, RZ, RZ, R23, P4 ;  /* 0x000000ffff0f7224 */ /* 0x000fe200020e0617 */
[----:B------:R-:W-:Y:S01]  /*03b0*/  @!P1 IADD3.X R13, PT, PT, R5, UR9, RZ, P3, !PT ;  /* 0x00000009050d9c10 */ /* 0x000fe20009ffe4ff */
[----:B------:R-:W3:Y:S01]  /*03c0*/  @!P1 LDG.E R21, desc[UR14][R2.64] ;  /* 0x0000000e02159981 */ /* 0x000ee2000c1e1900 */
[----:B------:R-:W-:Y:S01]  /*03d0*/  ISETP.GE.U32.AND P3, PT, R22, UR5, PT ;  /* 0x0000000516007c0c */ /* 0x000fe2000bf66070 */
[----:B------:R-:W-:Y:S01]  /*03e0*/  IMAD.X R5, R9, 0x1, R3, P5 ;  /* 0x0000000109057824 */ /* 0x000fe200028e0603 */
[----:B------:R-:W-:Y:S01]  /*03f0*/  ISETP.GE.U32.AND P2, PT, R20, UR5, PT ;  /* 0x0000000514007c0c */ /* 0x000fe2000bf46070 */
[----:B------:R0:W2:Y:S01]  /*0400*/  @!P1 LDG.E R19, desc[UR14][R12.64] ;  /* 0x0000000e0c139981 */ /* 0x0000a2000c1e1900 */
[----:B------:R-:W-:-:S02]  /*0410*/  IADD3 R6, P4, PT, R7, R4, RZ ;  /* 0x0000000407067210 */ /* 0x000fc40007f9e0ff */
[----:B------:R-:W-:Y:S01]  /*0420*/  ISETP.GE.U32.AND.EX P3, PT, R15, UR10, PT, P3 ;  /* 0x0000000a0f007c0c */ /* 0x000fe2000bf66130 */
[----:B------:R-:W4:Y:S01]  /*0430*/  @!P0 LDG.E R26, desc[UR14][R4.64] ;  /* 0x0000000e041a8981 */ /* 0x000f22000c1e1900 */
[----:B------:R-:W-:Y:S01]  /*0440*/  ISETP.GE.U32.AND.EX P2, PT, R23, UR10, PT, P2 ;  /* 0x0000000a17007c0c */ /* 0x000fe2000bf46120 */
[----:B------:R-:W-:Y:S01]  /*0450*/  IMAD.X R7, R9, 0x1, R5, P4 ;  /* 0x0000000109077824 */ /* 0x000fe200020e0605 */
[C---:B------:R-:W-:Y:S01]  /*0460*/  LEA R8, P4, R17.reuse, R6, 0x2 ;  /* 0x0000000611087211 */ /* 0x040fe200078810ff */
[----:B------:R-:W5:Y:S03]  /*0470*/  @!P0 LDG.E R27, desc[UR14][R10.64] ;  /* 0x0000000e0a1b8981 */ /* 0x000f66000c1e1900 */
[----:B------:R-:W-:-:S05]  /*0480*/  LEA.HI.X R9, R17, R7, RZ, 0x2, P4 ;  /* 0x0000000711097211 */ /* 0x000fca00020f14ff */
[----:B------:R-:W5:Y:S01]  /*0490*/  @!P3 LDG.E R24, desc[UR14][R8.64] ;  /* 0x0000000e0818b981 */ /* 0x000f62000c1e1900 */
[----:B------:R-:W-:-:S03]  /*04a0*/  @!P3 LEA R14, P5, R22, UR8, 0x2 ;  /* 0x00000008160ebc11 */ /* 0x000fc6000f8a10ff */
[----:B------:R-:W5:Y:S01]  /*04b0*/  @!P2 LDG.E R25, desc[UR14][R6.64] ;  /* 0x0000000e0619a981 */ /* 0x000f62000c1e1900 */
[----:B0-----:R-:W-:Y:S02]  /*04c0*/  @!P2 LEA R12, P4, R20, UR8, 0x2 ;  /* 0x00000008140cac11 */ /* 0x001fe4000f8810ff */
[----:B------:R-:W-:Y:S01]  /*04d0*/  @!P3 LEA.HI.X R15, R22, UR9, R15, 0x2, P5 ;  /* 0x00000009160fbc11 */ /* 0x000fe2000a8f140f */
[----:B------:R-:W-:Y:S01]  /*04e0*/  IMAD.MOV.U32 R22, RZ, RZ, RZ ;  /* 0x000000ffff167224 */ /* 0x000fe200078e00ff */
[----:B------:R-:W-:Y:S01]  /*04f0*/  @!P2 LEA.HI.X R13, R20, UR9, R23, 0x2, P4 ;  /* 0x00000009140dac11 */ /* 0x000fe2000a0f1417 */
[----:B------:R-:W-:-:S04]  /*0500*/  IMAD.MOV.U32 R20, RZ, RZ, RZ ;  /* 0x000000ffff147224 */ /* 0x000fc800078e00ff */
[----:B------:R-:W5:Y:S04]  /*0510*/  @!P3 LDG.E R22, desc[UR14][R14.64] ;  /* 0x0000000e0e16b981 */ /* 0x000f68000c1e1900 */
[----:B------:R0:W5:Y:S01]  /*0520*/  @!P2 LDG.E R20, desc[UR14][R12.64] ;  /* 0x0000000e0c14a981 */ /* 0x000162000c1e1900 */
[----:B---3--:R-:W-:Y:S08]  /*0530*/  MUFU.LG2 R28, R21 ;  /* 0x00000015001c7308 */ /* 0x008ff00000000c00 */
[----:B----4-:R-:W1:Y:S01]  /*0540*/  MUFU.LG2 R26, R26 ;  /* 0x0000001a001a7308 */ /* 0x010e620000000c00 */
[----:B--2---:R-:W-:Y:S01]  /*0550*/  FMUL.FTZ R19, R19, UR11 ;  /* 0x0000000b13137c20 */ /* 0x004fe20008410000 */
[----:B-----5:R-:W-:-:S06]  /*0560*/  FMUL.FTZ R27, R27, UR11 ;  /* 0x0000000b1b1b7c20 */ /* 0x020fcc0008410000 */
[----:B------:R-:W2:Y:S08]  /*0570*/  MUFU.LG2 R11, R24 ;  /* 0x00000018000b7308 */ /* 0x000eb00000000c00 */
[----:B------:R-:W3:Y:S01]  /*0580*/  MUFU.LG2 R25, R25 ;  /* 0x0000001900197308 */ /* 0x000ee20000000c00 */
[----:B-1----:R-:W-:Y:S01]  /*0590*/  FMUL.FTZ R27, R27, R26 ;  /* 0x0000001a1b1b7220 */ /* 0x002fe20000410000 */
[----:B------:R-:W-:Y:S01]  /*05a0*/  FMUL.FTZ R19, R19, R28 ;  /* 0x0000001c13137220 */ /* 0x000fe20000410000 */
[----:B------:R-:W-:-:S05]  /*05b0*/  FMUL.FTZ R22, R22, UR11 ;  /* 0x0000000b16167c20 */ /* 0x000fca0008410000 */
[----:B0-----:R-:W0:Y:S01]  /*05c0*/  @!P1 MUFU.EX2 R13, R19 ;  /* 0x00000013000d9308 */ /* 0x001e220000000800 */
[----:B------:R-:W-:Y:S01]  /*05d0*/  FMUL.FTZ R20, R20, UR11 ;  /* 0x0000000b14147c20 */ /* 0x000fe20008410000 */
[----:B--2---:R-:W-:Y:S02]  /*05e0*/  FMUL.FTZ R11, R22, R11 ;  /* 0x0000000b160b7220 */ /* 0x004fe40000410000 */
[----:B------:R-:W1:Y:S01]  /*05f0*/  MUFU.EX2 R27, R27 ;  /* 0x0000001b001b7308 */ /* 0x000e620000000800 */
[----:B---3--:R-:W-:-:S03]  /*0600*/  FMUL.FTZ R20, R20, R25 ;  /* 0x0000001914147220 */ /* 0x008fc60000410000 */
[----:B------:R-:W-:Y:S04]  /*0610*/  @!P3 MUFU.EX2 R11, R11 ;  /* 0x0000000b000bb308 */ /* 0x000fe80000000800 */
[----:B------:R-:W2:Y:S01]  /*0620*/  MUFU.EX2 R15, R20 ;  /* 0x00000014000f7308 */ /* 0x000ea20000000800 */
[----:B0-----:R3:W-:Y:S04]  /*0630*/  @!P1 STG.E desc[UR14][R2.64], R13 ;  /* 0x0000000d02009986 */ /* 0x0017e8000c10190e */
[----:B-1----:R3:W-:Y:S01]  /*0640*/  @!P0 STG.E desc[UR14][R4.64], R27 ;  /* 0x0000001b04008986 */ /* 0x0027e2000c10190e */
[----:B------:R-:W-:-:S05]  /*0650*/  LEA R18, P0, R17, R18, 0x2 ;  /* 0x0000001211127211 */ /* 0x000fca00078010ff */
[----:B------:R-:W-:Y:S01]  /*0660*/  IMAD.X R16, RZ, RZ, R16, P0 ;  /* 0x000000ffff107224 */ /* 0x000fe200000e0610 */
[----:B------:R-:W-:Y:S01]  /*0670*/  ISETP.GE.U32.AND P0, PT, R18, UR5, PT ;  /* 0x0000000512007c0c */ /* 0x000fe2000bf06070 */
[----:B--2---:R3:W-:Y:S04]  /*0680*/  @!P2 STG.E desc[UR14][R6.64], R15 ;  /* 0x0000000f0600a986 */ /* 0x0047e8000c10190e */
[----:B------:R3:W-:Y:S01]  /*0690*/  @!P3 STG.E desc[UR14][R8.64], R11 ;  /* 0x0000000b0800b986 */ /* 0x0007e2000c10190e */
[----:B------:R-:W-:-:S13]  /*06a0*/  ISETP.GE.U32.AND.EX P0, PT, R16, UR10, PT, P0 ;  /* 0x0000000a10007c0c */ /* 0x000fda000bf06100 */
[----:B---3--:R-:W-:Y:S05]  /*06b0*/  @!P0 BRA `(.L_x_6162) ;  /* 0xfffffff800d48947 */ /* 0x008fea000383ffff */
[----:B------:R-:W-:Y:S05]  /*06c0*/  EXIT ;  /* 0x000000000000794d */ /* 0x000fea0003800000 */
.L_x_6161:
        /* <DEDUP_REMOVED lines=8> */
.L_x_6163:
[C---:B--2---:R-:W-:Y:S01]  /*0750*/  IMAD.SHL.U32 R6, R13.reuse, 0x10, RZ ;  /* 0x000000100d067824 */ /* 0x044fe200078e00ff */
[----:B------:R-:W-:-:S04]  /*0760*/  SHF.L.U64.HI R4, R13, 0x4, R0 ;  /* 0x000000040d047819 */ /* 0x000fc80000010200 */
[----:B------:R-:W-:-:S04]  /*0770*/  IADD3 R2, P0, PT, R6, UR6, RZ ;  /* 0x0000000606027c10 */ /* 0x000fc8000ff1e0ff */
[----:B------:R-:W-:-:S05]  /*0780*/  IADD3.X R3, PT, PT, R4, UR7, RZ, P0, !PT ;  /* 0x0000000704037c10 */ /* 0x000fca00087fe4ff */
[----:B------:R-:W2:Y:S01]  /*0790*/  LDG.E.128 R8, desc[UR14][R2.64] ;  /* 0x0000000e02087981 */ /* 0x000ea2000c1e1d00 */
[----:B------:R-:W-:-:S04]  /*07a0*/  IADD3 R6, P0, PT, R6, UR8, RZ ;  /* 0x0000000806067c10 */ /* 0x000fc8000ff1e0ff */
[----:B------:R-:W-:-:S06]  /*07b0*/  IADD3.X R7, PT, PT, R4, UR9, RZ, P0, !PT ;  /* 0x0000000904077c10 */ /* 0x000fcc00087fe4ff */
[----:B------:R-:W1:Y:S01]  /*07c0*/  LDG.E.128 R4, desc[UR14][R6.64] ;  /* 0x0000000e06047981 */ /* 0x000e62000c1e1d00 */
[----:B0-----:R-:W-:-:S05]  /*07d0*/  IADD3 R13, P0, PT, R13, UR5, RZ ;  /* 0x000000050d0d7c10 */ /* 0x001fca000ff1e0ff */
[----:B------:R-:W-:Y:S01]  /*07e0*/  IMAD.X R0, RZ, RZ, R0, P0 ;  /* 0x000000ffff007224 */ /* 0x000fe200000e0600 */
[----:B------:R-:W-:-:S04]  /*07f0*/  LOP3.LUT P0, RZ, R13, 0xffffc000, RZ, 0xc0, !PT ;  /* 0xffffc0000dff7812 */ /* 0x000fc8000780c0ff */
[----:B------:R-:W-:Y:S01]  /*0800*/  LOP3.LUT P0, RZ, R0, 0x3fffffff, RZ, 0xc0, P0 ;  /* 0x3fffffff00ff7812 */ /* 0x000fe2000000c0ff */
[----:B--2---:R-:W0:Y:S08]  /*0810*/  MUFU.LG2 R12, R9 ;  /* 0x00000009000c7308 */ /* 0x004e300000000c00 */
[----:B------:R2:W3:Y:S01]  /*0820*/  MUFU.LG2 R15, R8 ;  /* 0x00000008000f7308 */ /* 0x0004e20000000c00 */
[----:B-1----:R-:W-:Y:S01]  /*0830*/  FMUL.FTZ R5, R5, UR10 ;  /* 0x0000000a05057c20 */ /* 0x002fe20008410000 */
[----:B------:R-:W-:Y:S01]  /*0840*/  FMUL.FTZ R4, R4, UR10 ;  /* 0x0000000a04047c20 */ /* 0x000fe20008410000 */
[----:B------:R-:W-:-:S05]  /*0850*/  FMUL.FTZ R7, R7, UR10 ;  /* 0x0000000a07077c20 */ /* 0x000fca0008410000 */
[----:B------:R-:W1:Y:S01]  /*0860*/  MUFU.LG2 R17, R10 ;  /* 0x0000000a00117308 */ /* 0x000e620000000c00 */
[----:B--2---:R-:W-:Y:S02]  /*0870*/  IMAD.SHL.U32 R8, R13, 0x4, RZ ;  /* 0x000000040d087824 */ /* 0x004fe400078e00ff */
[----:B0-----:R-:W-:Y:S01]  /*0880*/  FMUL.FTZ R5, R5, R12 ;  /* 0x0000000c05057220 */ /* 0x001fe20000410000 */
[----:B------:R-:W-:Y:S02]  /*0890*/  FMUL.FTZ R12, R6, UR10 ;  /* 0x0000000a060c7c20 */ /* 0x000fe40008410000 */
[----:B------:R-:W-:Y:S02]  /*08a0*/  ISETP.LT.U32.AND P1, PT, R8, UR13, PT ;  /* 0x0000000d08007c0c */ /* 0x000fe4000bf21070 */
[----:B------:R-:W0:Y:S01]  /*08b0*/  MUFU.LG2 R14, R11 ;  /* 0x0000000b000e7308 */ /* 0x000e220000000c00 */
[----:B------:R-:W-:Y:S01]  /*08c0*/  SHF.L.U64.HI R8, R13, 0x2, R0 ;  /* 0x000000020d087819 */ /* 0x000fe20000010200 */
[----:B---3--:R-:W-:-:S03]  /*08d0*/  FMUL.FTZ R4, R4, R15 ;  /* 0x0000000f04047220 */ /* 0x008fc60000410000 */
[----:B------:R-:W-:-:S03]  /*08e0*/  ISETP.LT.AND.EX P1, PT, R8, UR4, PT, P1 ;  /* 0x0000000408007c0c */ /* 0x000fc6000bf21310 */
[----:B------:R-:W-:Y:S01]  /*08f0*/  MUFU.EX2 R4, R4 ;  /* 0x0000000400047308 */ /* 0x000fe20000000800 */
[----:B-1----:R-:W-:-:S03]  /*0900*/  FMUL.FTZ R6, R12, R17 ;  /* 0x000000110c067220 */ /* 0x002fc60000410000 */
[----:B------:R-:W-:Y:S04]  /*0910*/  MUFU.EX2 R5, R5 ;  /* 0x0000000500057308 */ /* 0x000fe80000000800 */
[----:B------:R-:W-:Y:S01]  /*0920*/  MUFU.EX2 R6, R6 ;  /* 0x0000000600067308 */ /* 0x000fe20000000800 */
[----:B0-----:R-:W-:-:S06]  /*0930*/  FMUL.FTZ R7, R7, R14 ;  /* 0x0000000e07077220 */ /* 0x001fcc0000410000 */
[----:B------:R-:W0:Y:S02]  /*0940*/  MUFU.EX2 R7, R7 ;  /* 0x0000000700077308 */ /* 0x000e240000000800 */
[----:B0-----:R2:W-:Y:S01]  /*0950*/  STG.E.128 desc[UR14][R2.64], R4 ;  /* 0x0000000402007986 */ /* 0x0015e2000c101d0e */
[----:B------:R-:W-:Y:S05]  /*0960*/  @!P0 BRA P1, `(.L_x_6163) ;  /* 0xfffffffc00788947 */ /* 0x000fea000083ffff */
[----:B------:R-:W-:Y:S05]  /*0970*/  EXIT ;  /* 0x000000000000794d */ /* 0x000fea0003800000 */
.L_x_6164:
        /* <DEDUP_REMOVED lines=16> */
.L_x_7865:


//--------------------- .text._ZN2at6native55_GLOBAL__N__de093ff9_22_ForeachBinaryOpList_cu_a911ec4325multi_tensor_apply_kernelINS1_18TensorListMetadataILi2EEENS1_24BinaryOpListAlphaFunctorIdLi2ELi2ELi0EEEJNS1_13power_functorIdEEdEEEvT_T0_DpT1_ --------------------------
	.section	.text._ZN2at6native55_GLOBAL__N__de093ff9_22_ForeachBinaryOpList_cu_a911ec4325multi_tensor_apply_kernelINS1_18TensorListMetadataILi2EEENS1_24BinaryOpListAlphaFunctorIdLi2ELi2ELi0EEEJNS1_13power_functorIdEEdEEEvT_T0_DpT1_,"ax",@progbits
	.align	128
.text._ZN2at6native55_GLOBAL__N__de093ff9_22_ForeachBinaryOpList_cu_a911ec4325multi_tensor_apply_kernelINS1_18TensorListMetadataILi2EEENS1_24BinaryOpListAlphaFunctorIdLi2ELi2ELi0EEEJNS1_13power_functorIdEEdEEEvT_T0_DpT1_:
        .type           _ZN2at6native55_GLOBAL__N__de093ff9_22_ForeachBinaryOpList_cu_a911ec4325multi_tensor_apply_kernelINS1_18TensorListMetadataILi2EEENS1_24BinaryOpListAlphaFunctorIdLi2ELi2ELi0EEEJNS1_13power_functorIdEEdEEEvT_T0_DpT1_,@function
        .size           _ZN2at6native55_GLOBAL__N__de093ff9_22_ForeachBinaryOpList_cu_a911ec4325multi_tensor_apply_kernelINS1_18TensorListMetadataILi2EEENS1_24BinaryOpListAlphaFunctorIdLi2ELi2ELi0EEEJNS1_13power_functorIdEEdEEEvT_T0_DpT1_,(.L_x_7866 - _ZN2at6native55_GLOBAL__N__de093ff9_22_ForeachBinaryOpList_cu_a911ec4325multi_tensor_apply_kernelINS1_18TensorListMetadataILi2EEENS1_24BinaryOpListAlphaFunctorIdLi2ELi2ELi0EEEJNS1_13power_functorIdEEdEEEvT_T0_DpT1_)
        .other          _ZN2at6native55_GLOBAL__N__de093ff9_22_ForeachBinaryOpList_cu_a911ec4325multi_tensor_apply_kernelINS1_18TensorListMetadataILi2EEENS1_24BinaryOpListAlphaFunctorIdLi2ELi2ELi0EEEJNS1_13power_functorIdEEdEEEvT_T0_DpT1_,@"STO_CUDA_ENTRY STV_DEFAULT"
_ZN2at6native55_GLOBAL__N__de093ff9_22_ForeachBinaryOpList_cu_a911ec4325multi_tensor_apply_kernelINS1_18TensorListMetadataILi2EEENS1_24BinaryOpListAlphaFunctorIdLi2ELi2ELi0EEEJNS1_13power_functorIdEEdEEEvT_T0_DpT1_:
        /* <DEDUP_REMOVED lines=29> */
[----:B------:R-:W-:Y:S02]  /*01d0*/  USEL UR18, UR16, 0x10000, UP0 ;  /* 0x0001000010127887 */ /* 0x000fe40008000000 */
[----:B------:R-:W-:Y:S01]  /*01e0*/  USEL UR19, UR10, URZ, UP0 ;  /* 0x000000ff0a137287 */ /* 0x000fe20008000000 */
[----:B------:R-:W-:Y:S01]  /*01f0*/  UMOV UR4, URZ ;  /* 0x000000ff00047c82 */ /* 0x000fe20008000000 */
[----:B------:R-:W-:-:S10]  /*0200*/  UMOV UR5, URZ ;  /* 0x000000ff00057c82 */ /* 0x000fd40008000000 */
.L_x_6200:
[----:B0-----:R-:W-:Y:S02]  /*0210*/  IADD3 R0, P1, PT, R0, UR4, RZ ;  /* 0x0000000400007c10 */ /* 0x001fe4000ff3e0ff */
[----:B------:R-:W-:Y:S02]  /*0220*/  CS2R R20, SRZ ;  /* 0x0000000000147805 */ /* 0x000fe4000001ff00 */
[----:B------:R-:W-:Y:S02]  /*0230*/  CS2R R22, SRZ ;  /* 0x0000000000167805 */ /* 0x000fe4000001ff00 */
[C---:B------:R-:W-:Y:S01]  /*0240*/  ISETP.GE.U32.AND P0, PT, R0.reuse, UR18, PT ;  /* 0x0000001200007c0c */ /* 0x040fe2000bf06070 */
[----:B------:R-:W-:Y:S02]  /*0250*/  IMAD.X R5, RZ, RZ, UR5, P1 ;  /* 0x00000005ff057e24 */ /* 0x000fe400088e06ff */
[----:B------:R-:W-:-:S03]  /*0260*/  IMAD.SHL.U32 R2, R0, 0x8, RZ ;  /* 0x0000000800027824 */ /* 0x000fc600078e00ff */
[----:B------:R-:W-:Y:S02]  /*0270*/  ISETP.GE.U32.AND.EX P0, PT, R5, UR19, PT, P0 ;  /* 0x0000001305007c0c */ /* 0x000fe4000bf06100 */
[----:B------:R-:W-:Y:S02]  /*0280*/  SHF.L.U64.HI R3, R0, 0x3, R5 ;  /* 0x0000000300037819 */ /* 0x000fe40000010205 */
[----:B------:R-:W-:-:S04]  /*0290*/  IADD3 R8, P1, PT, R2, UR8, RZ ;  /* 0x0000000802087c10 */ /* 0x000fc8000ff3e0ff */
[----:B------:R-:W-:Y:S02]  /*02a0*/  IADD3.X R9, PT, PT, R3, UR9, RZ, P1, !PT ;  /* 0x0000000903097c10 */ /* 0x000fe40008ffe4ff */
[----:B-1----:R-:W-:-:S03]  /*02b0*/  IADD3 R27, P1, PT, R0, UR11, RZ ;  /* 0x0000000b001b7c10 */ /* 0x002fc6000ff3e0ff */
[----:B------:R-:W-:Y:S01]  /*02c0*/  @!P0 IADD3 R2, P2, PT, R2, UR6, RZ ;  /* 0x0000000602028c10 */ /* 0x000fe2000ff5e0ff */
[----:B------:R-:W3:Y:S03]  /*02d0*/  @!P0 LDG.E.64 R22, desc[UR14][R8.64] ;  /* 0x0000000e08168981 */ /* 0x000ee6000c1e1b00 */
[----:B------:R-:W-:-:S05]  /*02e0*/  @!P0 IADD3.X R3, PT, PT, R3, UR7, RZ, P2, !PT ;  /* 0x0000000703038c10 */ /* 0x000fca00097fe4ff */
[----:B------:R0:W2:Y:S01]  /*02f0*/  @!P0 LDG.E.64 R20, desc[UR14][R2.64] ;  /* 0x0000000e02148981 */ /* 0x0000a2000c1e1b00 */
[----:B------:R-:W-:Y:S01]  /*0300*/  IADD3 R25, P2, PT, R27, UR11, RZ ;  /* 0x0000000b1b197c10 */ /* 0x000fe2000ff5e0ff */
[----:B------:R-:W-:-:S03]  /*0310*/  IMAD.X R24, RZ, RZ, R5, P1 ;  /* 0x000000ffff187224 */ /* 0x000fc600008e0605 */
[C---:B------:R-:W-:Y:S01]  /*0320*/  IADD3 R0, P3, PT, R25.reuse, UR11, RZ ;  /* 0x0000000b19007c10 */ /* 0x040fe2000ff7e0ff */
[----:B------:R-:W-:Y:S01]  /*0330*/  IMAD.X R4, RZ, RZ, R24, P2 ;  /* 0x000000ffff047224 */ /* 0x000fe200010e0618 */
[----:B------:R-:W-:Y:S02]  /*0340*/  ISETP.GE.U32.AND P1, PT, R25, UR18, PT ;  /* 0x0000001219007c0c */ /* 0x000fe4000bf26070 */
[----:B------:R-:W-:Y:S01]  /*0350*/  ISETP.GE.U32.AND P2, PT, R0, UR18, PT ;  /* 0x0000001200007c0c */ /* 0x000fe2000bf46070 */
[----:B------:R-:W-:Y:S01]  /*0360*/  IMAD.X R5, RZ, RZ, R4, P3 ;  /* 0x000000ffff057224 */ /* 0x000fe200018e0604 */
[----:B------:R-:W-:-:S04]  /*0370*/  ISETP.GE.U32.AND.EX P1, PT, R4, UR19, PT, P1 ;  /* 0x0000001304007c0c */ /* 0x000fc8000bf26110 */
[----:B------:R-:W-:Y:S02]  /*0380*/  ISETP.GE.U32.AND.EX P2, PT, R5, UR19, PT, P2 ;  /* 0x0000001305007c0c */ /* 0x000fe4000bf46120 */
[----:B------:R-:W-:-:S04]  /*0390*/  ISETP.GE.U32.AND P0, PT, R27, UR18, PT ;  /* 0x000000121b007c0c */ /* 0x000fc8000bf06070 */
[----:B------:R-:W-:-:S03]  /*03a0*/  ISETP.GE.U32.AND.EX P0, PT, R24, UR19, PT, P0 ;  /* 0x0000001318007c0c */ /* 0x000fc6000bf06100 */
[----:B------:R-:W-:-:S04]  /*03b0*/  @!P1 LEA R28, P4, R25, UR6, 0x3 ;  /* 0x00000006191c9c11 */ /* 0x000fc8000f8818ff */
[----:B------:R-:W-:Y:S02]  /*03c0*/  @!P1 LEA.HI.X R29, R25, UR7, R4, 0x3, P4 ;  /* 0x00000007191d9c11 */ /* 0x000fe4000a0f1c04 */
[----:B------:R-:W-:Y:S01]  /*03d0*/  @!P2 LEA R30, P4, R0, UR6, 0x3 ;  /* 0x00000006001eac11 */ /* 0x000fe2000f8818ff */
[----:B------:R-:W-:-:S03]  /*03e0*/  IMAD.U32 R33, RZ, RZ, UR11 ;  /* 0x0000000bff217e24 */ /* 0x000fc6000f8e00ff */
[----:B------:R-:W-:Y:S01]  /*03f0*/  @!P2 LEA.HI.X R31, R0, UR7, R5, 0x3, P4 ;  /* 0x00000007001fac11 */ /* 0x000fe2000a0f1c05 */
[----:B------:R-:W-:Y:S01]  /*0400*/  USHF.L.U32 UR10, UR11, 0x3, URZ ;  /* 0x000000030b0a7899 */ /* 0x000fe200080006ff */
[----:B0-----:R-:W-:Y:S01]  /*0410*/  @!P0 LEA R2, P3, R27, UR6, 0x3 ;  /* 0x000000061b028c11 */ /* 0x001fe2000f8618ff */
[----:B------:R-:W-:Y:S01]  /*0420*/  IMAD.WIDE.U32 R32, R33, 0x8, R8 ;  /* 0x0000000821207825 */ /* 0x000fe200078e0008 */
[----:B------:R-:W-:Y:S02]  /*0430*/  CS2R R6, SRZ ;  /* 0x0000000000067805 */ /* 0x000fe4000001ff00 */
[----:B------:R-:W-:Y:S02]  /*0440*/  CS2R R8, SRZ ;  /* 0x0000000000087805 */ /* 0x000fe4000001ff00 */
[----:B------:R-:W-:Y:S01]  /*0450*/  @!P0 LEA.HI.X R3, R27, UR7, R24, 0x3, P3 ;  /* 0x000000071b038c11 */ /* 0x000fe200098f1c18 */
[----:B------:R-:W-:Y:S01]  /*0460*/  USHF.R.U32.HI UR16, URZ, 0x1d, UR11 ;  /* 0x0000001dff107899 */ /* 0x000fe2000801160b */
[----:B------:R-:W-:-:S03]  /*0470*/  IADD3 R10, P3, PT, R32, UR10, RZ ;  /* 0x0000000a200a7c10 */ /* 0x000fc6000ff7e0ff */
[----:B------:R0:W5:Y:S02]  /*0480*/  @!P0 LDG.E.64 R6, desc[UR14][R2.64] ;  /* 0x0000000e02068981 */ /* 0x000164000c1e1b00 */
[----:B------:R-:W-:Y:S02]  /*0490*/  IADD3.X R11, PT, PT, R33, UR16, RZ, P3, !PT ;  /* 0x00000010210b7c10 */ /* 0x000fe40009ffe4ff */
[----:B------:R-:W5:Y:S01]  /*04a0*/  @!P0 LDG.E.64 R8, desc[UR14][R32.64] ;  /* 0x0000000e20088981 */ /* 0x000f62000c1e1b00 */
[----:B0-----:R-:W-:Y:S02]  /*04b0*/  @!P2 IADD3 R2, P0, PT, R10, UR10, RZ ;  /* 0x0000000a0a02ac10 */ /* 0x001fe4000ff1e0ff */
[----:B------:R-:W-:Y:S02]  /*04c0*/  CS2R R16, SRZ ;  /* 0x0000000000107805 */ /* 0x000fe4000001ff00 */
[----:B------:R-:W-:Y:S02]  /*04d0*/  CS2R R18, SRZ ;  /* 0x0000000000127805 */ /* 0x000fe4000001ff00 */
[----:B------:R-:W-:-:S02]  /*04e0*/  @!P2 IADD3.X R3, PT, PT, R11, UR16, RZ, P0, !PT ;  /* 0x000000100b03ac10 */ /* 0x000fc400087fe4ff */
[----:B------:R-:W-:Y:S02]  /*04f0*/  CS2R R12, SRZ ;  /* 0x00000000000c7805 */ /* 0x000fe4000001ff00 */
[----:B------:R-:W-:Y:S01]  /*0500*/  CS2R R14, SRZ ;  /* 0x00000000000e7805 */ /* 0x000fe2000001ff00 */
[----:B------:R-:W5:Y:S04]  /*0510*/  @!P2 LDG.E.64 R18, desc[UR14][R30.64] ;  /* 0x0000000e1e12a981 */ /* 0x000f68000c1e1b00 */
[----:B------:R0:W5:Y:S04]  /*0520*/  @!P2 LDG.E.64 R16, desc[UR14][R2.64] ;  /* 0x0000000e0210a981 */ /* 0x000168000c1e1b00 */
[----:B------:R1:W5:Y:S04]  /*0530*/  @!P1 LDG.E.64 R12, desc[UR14][R28.64] ;  /* 0x0000000e1c0c9981 */ /* 0x000368000c1e1b00 */
[----:B------:R1:W5:Y:S01]  /*0540*/  @!P1 LDG.E.64 R14, desc[UR14][R10.64] ;  /* 0x0000000e0a0e9981 */ /* 0x000362000c1e1b00 */
[----:B------:R-:W-:Y:S01]  /*0550*/  BSSY.RECONVERGENT B0, `(.L_x_6166) ;  /* 0x0000030000007945 */ /* 0x000fe20003800200 */
[----:B--2---:R-:W2:Y:S02]  /*0560*/  DMUL R20, R20, UR12 ;  /* 0x0000000c14147c28 */ /* 0x004ea40008000000 */
[----:B--2---:R-:W-:-:S04]  /*0570*/  SHF.R.U32.HI R0, RZ, 0x14, R21 ;  /* 0x00000014ff007819 */ /* 0x004fc80000011615 */
        /* <DEDUP_REMOVED lines=9> */
[----:B---3--:R-:W2:Y:S02]  /*0610*/  DSETP.NEU.AND P1, PT, R22, RZ, PT ;  /* 0x000000ff1600722a */ /* 0x008ea40003f2d000 */
[----:B--2---:R-:W-:Y:S01]  /*0620*/  ISETP.GE.OR P3, PT, R21, RZ, P1 ;  /* 0x000000ff1500720c */ /* 0x004fe20000f66670 */
[----:B0-----:R-:W-:-:S15]  /*0630*/  @!P1 IMAD.MOV.U32 R2, RZ, RZ, RZ ;  /* 0x000000ffff029224 */ /* 0x001fde00078e00ff */
        /* <DEDUP_REMOVED lines=8> */
[----:B------:R-:W0:Y:S01]  /*06c0*/  DADD R10, -RZ, |R22| ;  /* 0x00000000ff0a7229 */ /* 0x000e220000000516 */
[----:B------:R-:W-:Y:S01]  /*06d0*/  BSSY.RECONVERGENT B1, `(.L_x_6168) ;  /* 0x0000006000017945 */ /* 0x000fe20003800200 */
[----:B------:R-:W-:Y:S01]  /*06e0*/  IMAD.MOV.U32 R2, RZ, RZ, R20 ;  /* 0x000000ffff027224 */ /* 0x000fe200078e0014 */
[----:B------:R-:W-:Y:S01]  /*06f0*/  MOV R0, 0x730 ;  /* 0x0000073000007802 */ /* 0x000fe20000000f00 */
[----:B0-----:R-:W-:Y:S02]  /*0700*/  IMAD.MOV.U32 R5, RZ, RZ, R11 ;  /* 0x000000ffff057224 */ /* 0x001fe400078e000b */
[----:B------:R-:W-:-:S07]  /*0710*/  IMAD.MOV.U32 R3, RZ, RZ, R21 ;  /* 0x000000ffff037224 */ /* 0x000fce00078e0015 */
[----:B-----5:R-:W-:Y:S05]  /*0720*/  CALL.REL.NOINC `($_ZN2at6native55_GLOBAL__N__de093ff9_22_ForeachBinaryOpList_cu_a911ec4325multi_tensor_apply_kernelINS1_18TensorListMetadataILi2EEENS1_24BinaryOpListAlphaFunctorIdLi2ELi2ELi0EEEJNS1_13power_functorIdEEdEEEvT_T0_DpT1_$__internal_accurate_pow) ;  /* 0x00000034001c7944 */ /* 0x020fea0003c00000 */
[----:B------:R-:W-:Y:S05]  /*0730*/  BSYNC.RECONVERGENT B1 ;  /* 0x0000000000017941 */ /* 0x000fea0003800200 */
.L_x_6168:
        /* <DEDUP_REMOVED lines=17> */
.L_x_6167:
[----:B------:R-:W-:Y:S05]  /*0850*/  BSYNC.RECONVERGENT B0 ;  /* 0x0000000000007941 */ /* 0x000fea0003800200 */
.L_x_6166:
        /* <DEDUP_REMOVED lines=30> */
.L_x_6171:
        /* <DEDUP_REMOVED lines=11> */
.L_x_6170:
[----:B------:R-:W-:Y:S05]  /*0af0*/  BSYNC.RECONVERGENT B0 ;  /* 0x0000000000007941 */ /* 0x000fea0003800200 */
.L_x_6169:
        /* <DEDUP_REMOVED lines=12> */
[----:B0-----:R-:W-:Y:S02]  /*0bc0*/  FSEL R20, R2, RZ, P1 ;  /* 0x000000ff02147208 */ /* 0x001fe40000800000 */
        /* <DEDUP_REMOVED lines=12> */
[----:B------:R-:W0:Y:S01]  /*0c90*/  DADD R10, -RZ, |R8| ;  /* 0x00000000ff0a7229 */ /* 0x000e220000000508 */
[----:B------:R-:W-:Y:S01]  /*0ca0*/  BSSY.RECONVERGENT B1, `(.L_x_6174) ;  /* 0x0000007000017945 */ /* 0x000fe20003800200 */
[----:B------:R-:W-:Y:S01]  /*0cb0*/  PLOP3.LUT P2, PT, P2, PT, PT, 0x8, 0x80 ;  /* 0x000000000080781c */ /* 0x000fe2000174e170 */
[----:B0-----:R-:W-:Y:S01]  /*0cc0*/  IMAD.MOV.U32 R5, RZ, RZ, R11 ;  /* 0x000000ffff057224 */ /* 0x001fe200078e000b */
[----:B------:R-:W-:Y:S01]  /*0cd0*/  MOV R0, 0xd10 ;  /* 0x00000d1000007802 */ /* 0x000fe20000000f00 */
[----:B------:R-:W-:Y:S02]  /*0ce0*/  IMAD.MOV.U32 R2, RZ, RZ, R6 ;  /* 0x000000ffff027224 */ /* 0x000fe400078e0006 */
[----:B------:R-:W-:-:S08]  /*0cf0*/  IMAD.MOV.U32 R3, RZ, RZ, R7 ;  /* 0x000000ffff037224 */ /* 0x000fd000078e0007 */
[----:B------:R-:W-:Y:S05]  /*0d00*/  CALL.REL.NOINC `($_ZN2at6native55_GLOBAL__N__de093ff9_22_ForeachBinaryOpList_cu_a911ec4325multi_tensor_apply_kernelINS1_18TensorListMetadataILi2EEENS1_24BinaryOpListAlphaFunctorIdLi2ELi2ELi0EEEJNS1_13power_functorIdEEdEEEvT_T0_DpT1_$__internal_accurate_pow) ;  /* 0x0000002c00a47944 */ /* 0x000fea0003c00000 */
[----:B------:R-:W-:Y:S05]  /*0d10*/  BSYNC.RECONVERGENT B1 ;  /* 0x0000000000017941 */ /* 0x000fea0003800200 */
.L_x_6174:
        /* <DEDUP_REMOVED lines=18> */
.L_x_6173:
[----:B------:R-:W-:Y:S01]  /*0e40*/  ISETP.GE.AND P0, PT, R7, RZ, PT ;  /* 0x000000ff0700720c */ /* 0x000fe20003f06270 */
[----:B------:R-:W0:Y:S01]  /*0e50*/  DSETP.NEU.AND P2, PT, |R6|, 0.5, !P2 ;  /* 0x3fe000000600742a */ /* 0x000e22000574d200 */
[----:B------:R-:W-:Y:S01]  /*0e60*/  IMAD.MOV.U32 R2, RZ, RZ, RZ ;  /* 0x000000ffff027224 */ /* 0x000fe200078e00ff */
[----:B0-----:R-:W-:-:S10]  /*0e70*/  SEL R3, R9, RZ, P2 ;  /* 0x000000ff09037207 */ /* 0x001fd40001000000 */
[----:B------:R-:W-:-:S07]  /*0e80*/  @!P0 LOP3.LUT R3, R3, 0x7ff00000, RZ, 0xfc, !PT ;  /* 0x7ff0000003038812 */ /* 0x000fce00078efcff */
.L_x_6175:
[----:B------:R-:W-:Y:S05]  /*0e90*/  BSYNC.RECONVERGENT B0 ;  /* 0x0000000000007941 */ /* 0x000fea0003800200 */
.L_x_6172:
        /* <DEDUP_REMOVED lines=26> */
.L_x_6179:
        /* <DEDUP_REMOVED lines=11> */
.L_x_6178:
[----:B------:R0:W1:Y:S02]  /*10f0*/  DADD R2, R6, R8 ;  /* 0x0000000006027229 */ /* 0x0000640000000008 */
.L_x_6177:
[----:B------:R-:W-:Y:S05]  /*1100*/  BSYNC.RECONVERGENT B0 ;  /* 0x0000000000007941 */ /* 0x000fea0003800200 */
.L_x_6176:
        /* <DEDUP_REMOVED lines=34> */
.L_x_6182:
        /* <DEDUP_REMOVED lines=18> */
.L_x_6181:
[----:B------:R-:W-:Y:S01]  /*1450*/  ISETP.GE.AND P0, PT, R13, RZ, PT ;  /* 0x000000ff0d00720c */ /* 0x000fe20003f06270 */
[----:B------:R-:W0:Y:S01]  /*1460*/  DSETP.NEU.AND P2, PT, |R12|, 0.5, !P2 ;  /* 0x3fe000000c00742a */ /* 0x000e22000574d200 */
[----:B------:R-:W-:Y:S01]  /*1470*/  IMAD.MOV.U32 R2, RZ, RZ, RZ ;  /* 0x000000ffff027224 */ /* 0x000fe200078e00ff */
[----:B0-----:R-:W-:-:S10]  /*1480*/  SEL R3, R15, RZ, P2 ;  /* 0x000000ff0f037207 */ /* 0x001fd40001000000 */
[----:B------:R-:W-:-:S07]  /*1490*/  @!P0 LOP3.LUT R3, R3, 0x7ff00000, RZ, 0xfc, !PT ;  /* 0x7ff0000003038812 */ /* 0x000fce00078efcff */
.L_x_6183:
[----:B------:R-:W-:Y:S05]  /*14a0*/  BSYNC.RECONVERGENT B0 ;  /* 0x0000000000007941 */ /* 0x000fea0003800200 */
.L_x_6180:
        /* <DEDUP_REMOVED lines=26> */
.L_x_6187:
        /* <DEDUP_REMOVED lines=11> */
.L_x_6186:
[----:B------:R0:W1:Y:S02]  /*1700*/  DADD R2, R12, R14 ;  /* 0x000000000c027229 */ /* 0x000064000000000e */
.L_x_6185:
[----:B------:R-:W-:Y:S05]  /*1710*/  BSYNC.RECONVERGENT B0 ;  /* 0x0000000000007941 */ /* 0x000fea0003800200 */
.L_x_6184:
        /* <DEDUP_REMOVED lines=11> */
[----:B------:R-:W1:Y:S02]  /*17d0*/  DSETP.NEU.AND P1, PT, R12, RZ, PT ;  /* 0x000000ff0c00722a */ /* 0x000e640003f2d000 */
[----:B-1----:R-:W-:Y:S02]  /*17e0*/  FSEL R8, R2, RZ, P1 ;  /* 0x000000ff02087208 */ /* 0x002fe40000800000 */
[----:B------:R-:W-:-:S15]  /*17f0*/  FSEL R2, R3, 1.875, P1 ;  /* 0x3ff0000003027808 */ /* 0x000fde0000800000 */
[----:B------:R-:W-:-:S15]  /*1800*/  NOP ;  /* 0x0000000000007918 */ /* 0x000fde0000000000 */
[----:B------:R-:W-:-:S15]  /*1810*/  NOP ;  /* 0x0000000000007918 */ /* 0x000fde0000000000 */
[----:B------:R-:W-:-:S15]  /*1820*/  NOP ;  /* 0x0000000000007918 */ /* 0x000fde0000000000 */
[----:B------:R-:W1:Y:S02]  /*1830*/  DSETP.NEU.AND P0, PT, R14, 1, PT ;  /* 0x3ff000000e00742a */ /* 0x000e640003f0d000 */
[----:B-1----:R-:W-:Y:S02]  /*1840*/  FSEL R8, R8, RZ, P0 ;  /* 0x000000ff08087208 */ /* 0x002fe40000000000 */
[----:B------:R-:W-:-:S15]  /*1850*/  FSEL R9, R2, 1.875, P0 ;  /* 0x3ff0000002097808 */ /* 0x000fde0000000000 */
[----:B------:R-:W-:-:S15]  /*1860*/  NOP ;  /* 0x0000000000007918 */ /* 0x000fde0000000000 */
[----:B------:R-:W-:-:S15]  /*1870*/  NOP ;  /* 0x0000000000007918 */ /* 0x000fde0000000000 */
[----:B------:R-:W-:-:S15]  /*1880*/  NOP ;  /* 0x0000000000007918 */ /* 0x000fde0000000000 */
[----:B------:R-:W1:Y:S02]  /*1890*/  DSETP.NEU.AND P0, PT, R16, RZ, PT ;  /* 0x000000ff1000722a */ /* 0x000e640003f0d000 */
[----:B-1----:R-:W-:Y:S05]  /*18a0*/  @!P0 BRA `(.L_x_6189) ;  /* 0x00000000006c8947 */ /* 0x002fea0003800000 */
[----:B------:R-:W1:Y:S01]  /*18b0*/  DADD R10, -RZ, |R16| ;  /* 0x00000000ff0a7229 */ /* 0x000e620000000510 */
[----:B------:R-:W-:Y:S01]  /*18c0*/  BSSY.RECONVERGENT B1, `(.L_x_6190) ;  /* 0x0000007000017945 */ /* 0x000fe20003800200 */
[----:B------:R-:W-:Y:S01]  /*18d0*/  PLOP3.LUT P2, PT, P2, PT, PT, 0x8, 0x80 ;  /* 0x000000000080781c */ /* 0x000fe2000174e170 */
[----:B-1----:R-:W-:Y:S01]  /*18e0*/  IMAD.MOV.U32 R5, RZ, RZ, R11 ;  /* 0x000000ffff057224 */ /* 0x002fe200078e000b */
[----:B------:R-:W-:Y:S01]  /*18f0*/  MOV R0, 0x1930 ;  /* 0x0000193000007802 */ /* 0x000fe20000000f00 */
[----:B------:R-:W-:Y:S02]  /*1900*/  IMAD.MOV.U32 R2, RZ, RZ, R18 ;  /* 0x000000ffff027224 */ /* 0x000fe400078e0012 */
[----:B------:R-:W-:-:S08]  /*1910*/  IMAD.MOV.U32 R3, RZ, RZ, R19 ;  /* 0x000000ffff037224 */ /* 0x000fd000078e0013 */
[----:B0-----:R-:W-:Y:S05]  /*1920*/  CALL.REL.NOINC `($_ZN2at6native55_GLOBAL__N__de093ff9_22_ForeachBinaryOpList_cu_a911ec4325multi_tensor_apply_kernelINS1_18TensorListMetadataILi2EEENS1_24BinaryOpListAlphaFunctorIdLi2ELi2ELi0EEEJNS1_13power_functorIdEEdEEEvT_T0_DpT1_$__internal_accurate_pow) ;  /* 0x00000020009c7944 */ /* 0x001fea0003c00000 */
[----:B------:R-:W-:Y:S05]  /*1930*/  BSYNC.RECONVERGENT B1 ;  /* 0x0000000000017941 */ /* 0x000fea0003800200 */
.L_x_6190:
        /* <DEDUP_REMOVED lines=18> */
.L_x_6189:
[----:B------:R-:W-:Y:S01]  /*1a60*/  ISETP.GE.AND P0, PT, R19, RZ, PT ;  /* 0x000000ff1300720c */ /* 0x000fe20003f06270 */
[----:B------:R-:W1:Y:S01]  /*1a70*/  DSETP.NEU.AND P2, PT, |R18|, 0.5, !P2 ;  /* 0x3fe000001200742a */ /* 0x000e62000574d200 */
[----:B------:R-:W-:Y:S01]  /*1a80*/  IMAD.MOV.U32 R2, RZ, RZ, RZ ;  /* 0x000000ffff027224 */ /* 0x000fe200078e00ff */
[----:B-1----:R-:W-:-:S10]  /*1a90*/  SEL R3, R17, RZ, P2 ;  /* 0x000000ff11037207 */ /* 0x002fd40001000000 */
[----:B------:R-:W-:-:S07]  /*1aa0*/  @!P0 LOP3.LUT R3, R3, 0x7ff00000, RZ, 0xfc, !PT ;  /* 0x7ff0000003038812 */ /* 0x000fce00078efcff */
.L_x_6191:
[----:B------:R-:W-:Y:S05]  /*1ab0*/  BSYNC.RECONVERGENT B0 ;  /* 0x0000000000007941 */ /* 0x000fea0003800200 */
.L_x_6188:
[----:B------:R-:W1:Y:S01]  /*1ac0*/  DADD R10, R18, R16 ;  /* 0x00000000120a7229 */ /* 0x000e620000000010 */
[----:B------:R-:W-:Y:S01]  /*1ad0*/  BSSY.RECONVERGENT B0, `(.L_x_6192) ;  /* 0x0000025000007945 */ /* 0x000fe20003800200 */
[----:B-1----:R-:W-:-:S04]  /*1ae0*/  LOP3.LUT R10, R11, 0x7ff00000, RZ, 0xc0, !PT ;  /* 0x7ff000000b0a7812 */ /* 0x002fc800078ec0ff */
[----:B------:R-:W-:-:S13]  /*1af0*/  ISETP.NE.AND P0, PT, R10, 0x7ff00000, PT ;  /* 0x7ff000000a00780c */ /* 0x000fda0003f05270 */
[----:B------:R-:W-:Y:S05]  /*1b00*/  @P0 BRA `(.L_x_6193) ;  /* 0x0000000000840947 */ /* 0x000fea0003800000 */
[----:B------:R-:W1:-:S15]  /*1b10*/  DSETP.NAN.AND P0, PT, R18, R18, PT ;  /* 0x000000121200722a */ /* 0x000e5e0003f08000 */
[----:B------:R-:W-:-:S15]  /*1b20*/  NOP ;  /* 0x0000000000007918 */ /* 0x000fde0000000000 */
[----:B------:R-:W-:-:S15]  /*1b30*/  NOP ;  /* 0x0000000000007918 */ /* 0x000fde0000000000 */
[----:B------:R-:W-:-:S15]  /*1b40*/  NOP ;  /* 0x0000000000007918 */ /* 0x000fde0000000000 */
[----:B------:R-:W-:-:S04]  /*1b50*/  NOP ;  /* 0x0000000000007918 */ /* 0x000fc80000000000 */
[----:B-1----:R-:W1:Y:S02]  /*1b60*/  DSETP.NAN.OR P0, PT, R16, R16, P0 ;  /* 0x000000101000722a */ /* 0x002e640000708400 */
[----:B-1----:R-:W-:Y:S05]  /*1b70*/  @P0 BRA `(.L_x_6194) ;  /* 0x0000000000640947 */ /* 0x002fea0003800000 */
[----:B------:R-:W1:Y:S02]  /*1b80*/  DSETP.NEU.AND P0, PT, |R18|, +INF , PT ;  /* 0x7ff000001200742a */ /* 0x000e640003f0d200 */
[----:B-1----:R-:W-:Y:S05]  /*1b90*/  @!P0 BRA `(.L_x_6195) ;  /* 0x0000000000308947 */ /* 0x002fea0003800000 */
[----:B------:R-:W1:Y:S02]  /*1ba0*/  DSETP.NEU.AND P0, PT, |R16|, +INF , PT ;  /* 0x7ff000001000742a */ /* 0x000e640003f0d200 */
[----:B-1----:R-:W-:Y:S05]  /*1bb0*/  @P0 BRA `(.L_x_6193) ;  /* 0x0000000000580947 */ /* 0x002fea0003800000 */
        /* <DEDUP_REMOVED lines=10> */
.L_x_6195:
[----:B------:R-:W-:Y:S01]  /*1c60*/  ISETP.GE.AND P1, PT, R19, RZ, PT ;  /* 0x000000ff1300720c */ /* 0x000fe20003f26270 */
[----:B------:R-:W1:Y:S02]  /*1c70*/  DSETP.GT.AND P0, PT, |R16|, 1, PT ;  /* 0x3ff000001000742a */ /* 0x000e640003f04200 */
[----:B-1----:R-:W-:-:S10]  /*1c80*/  SEL R2, RZ, 0x7ff00000, !P0 ;  /* 0x7ff00000ff027807 */ /* 0x002fd40004000000 */
[----:B------:R-:W-:-:S15]  /*1c90*/  @!P1 LOP3.LUT R2, R2, 0x7ff00000, RZ, 0x3c, !PT ;  /* 0x7ff0000002029812 */ /* 0x000fde00078e3cff */
[----:B------:R-:W-:-:S15]  /*1ca0*/  NOP ;  /* 0x0000000000007918 */ /* 0x000fde0000000000 */
[----:B------:R-:W-:-:S15]  /*1cb0*/  NOP ;  /* 0x0000000000007918 */ /* 0x000fde0000000000 */
[----:B------:R-:W-:-:S07]  /*1cc0*/  NOP ;  /* 0x0000000000007918 */ /* 0x000fce0000000000 */
[----:B------:R-:W1:Y:S02]  /*1cd0*/  DSETP.NEU.AND P0, PT, R16, -1, PT ;  /* 0xbff000001000742a */ /* 0x000e640003f0d000 */
[----:B-1----:R-:W-:Y:S01]  /*1ce0*/  SEL R3, R2, 0x3ff00000, P0 ;  /* 0x3ff0000002037807 */ /* 0x002fe20000000000 */
[----:B------:R-:W-:Y:S01]  /*1cf0*/  IMAD.MOV.U32 R2, RZ, RZ, RZ ;  /* 0x000000ffff027224 */ /* 0x000fe200078e00ff */
[----:B------:R-:W-:Y:S06]  /*1d00*/  BRA `(.L_x_6193) ;  /* 0x0000000000047947 */ /* 0x000fec0003800000 */
.L_x_6194:
[----:B------:R1:W2:Y:S02]  /*1d10*/  DADD R2, R18, R16 ;  /* 0x0000000012027229 */ /* 0x0002a40000000010 */
.L_x_6193:
[----:B------:R-:W-:Y:S05]  /*1d20*/  BSYNC.RECONVERGENT B0 ;  /* 0x0000000000007941 */ /* 0x000fea0003800200 */
.L_x_6192:
[----:B------:R-:W3:Y:S01]  /*1d30*/  S2R R0, SR_TID.X ;  /* 0x0000000000007919 */ /* 0x000ee20000002100 */
[----:B------:R-:W4:Y:S01]  /*1d40*/  LDCU UR10, c[0x0][0x360] ;  /* 0x00006c00ff0a77ac */ /* 0x000f220008000800 */
[----:B------:R1:W2:Y:S01]  /*1d50*/  DSETP.NEU.AND P4, PT, R18, RZ, PT ;  /* 0x000000ff1200722a */ /* 0x0002a20003f8d000 */
[----:B0-----:R-:W4:Y:S01]  /*1d60*/  LDC R14, c[0x0][0x360] ;  /* 0x0000d800ff0e7b82 */ /* 0x001f220000000800 */
[----:B------:R-:W-:Y:S01]  /*1d70*/  BSSY.RECONVERGENT B0, `(.L_x_6196) ;  /* 0x0000025000007945 */ /* 0x000fe20003800200 */
[----:B---3--:R-:W-:-:S04]  /*1d80*/  IADD3 R15, P1, PT, R0, UR4, RZ ;  /* 0x00000004000f7c10 */ /* 0x008fc8000ff3e0ff */
[----:B------:R-:W-:Y:S01]  /*1d90*/  ISETP.GE.U32.AND P0, PT, R15, UR18, PT ;  /* 0x000000120f007c0c */ /* 0x000fe2000bf06070 */
[----:B-1----:R-:W-:Y:S01]  /*1da0*/  IMAD.X R18, RZ, RZ, UR5, P1 ;  /* 0x00000005ff127e24 */ /* 0x002fe200088e06ff */
[----:B------:R-:W-:Y:S02]  /*1db0*/  ISETP.GE.U32.AND P1, PT, R27, UR18, PT ;  /* 0x000000121b007c0c */ /* 0x000fe4000bf26070 */
[----:B----4-:R-:W-:Y:S02]  /*1dc0*/  IADD3 R5, P6, P3, R15, UR10, R14 ;  /* 0x0000000a0f057c10 */ /* 0x010fe4000fbde00e */
[----:B------:R-:W-:Y:S02]  /*1dd0*/  ISETP.GE.U32.AND.EX P0, PT, R18, UR19, PT, P0 ;  /* 0x0000001312007c0c */ /* 0x000fe4000bf06100 */
[----:B------:R-:W-:-:S11]  /*1de0*/  ISETP.GE.U32.AND.EX P1, PT, R24, UR19, PT, P1 ;  /* 0x0000001318007c0c */ /* 0x000fd6000bf26110 */
[C---:B------:R-:W-:Y:S02]  /*1df0*/  @!P0 LEA R10, P2, R15.reuse, UR8, 0x3 ;  /* 0x000000080f0a8c11 */ /* 0x040fe4000f8418ff */
[C---:B------:R-:W-:Y:S02]  /*1e00*/  @!P1 LEA R12, P5, R15.reuse, UR8, 0x3 ;  /* 0x000000080f0c9c11 */ /* 0x040fe4000f8a18ff */
[C-C-:B------:R-:W-:Y:S02]  /*1e10*/  @!P0 LEA.HI.X R11, R15.reuse, UR9, R18.reuse, 0x3, P2 ;  /* 0x000000090f0b8c11 */ /* 0x140fe400090f1c12 */
[----:B------:R-:W-:Y:S02]  /*1e20*/  @!P1 LEA R12, P2, R14, R12, 0x3 ;  /* 0x0000000c0e0c9211 */ /* 0x000fe400078418ff */
[----:B------:R-:W-:Y:S01]  /*1e30*/  @!P1 LEA.HI.X R13, R15, UR9, R18, 0x3, P5 ;  /* 0x000000090f0d9c11 */ /* 0x000fe2000a8f1c12 */
[----:B------:R0:W-:Y:S01]  /*1e40*/  @!P0 STG.E.64 desc[UR14][R10.64], R20 ;  /* 0x000000140a008986 */ /* 0x0001e2000c101b0e */
[----:B------:R-:W-:-:S02]  /*1e50*/  IADD3 R5, P5, PT, R5, UR10, RZ ;  /* 0x0000000a05057c10 */ /* 0x000fc4000ffbe0ff */
[----:B------:R-:W-:Y:S02]  /*1e60*/  @!P1 LEA.HI.X R13, R14, R13, RZ, 0x3, P2 ;  /* 0x0000000d0e0d9211 */ /* 0x000fe400010f1cff */
[----:B------:R-:W-:Y:S02]  /*1e70*/  ISETP.GE.U32.AND P2, PT, R25, UR18, PT ;  /* 0x0000001219007c0c */ /* 0x000fe4000bf46070 */
[----:B------:R-:W-:Y:S01]  /*1e80*/  IADD3.X R14, PT, PT, RZ, R18, RZ, P6, P3 ;  /* 0x00000012ff0e7210 */ /* 0x000fe200037e64ff */
[----:B------:R0:W-:Y:S01]  /*1e90*/  @!P1 STG.E.64 desc[UR14][R12.64], R6 ;  /* 0x000000060c009986 */ /* 0x0001e2000c101b0e */
[----:B------:R-:W-:-:S15]  /*1ea0*/  ISETP.GE.U32.AND.EX P2, PT, R4, UR19, PT, P2 ;  /* 0x0000001304007c0c */ /* 0x000fde000bf46120 */
[----:B------:R-:W-:-:S05]  /*1eb0*/  NOP ;  /* 0x0000000000007918 */ /* 0x000fca0000000000 */
[----:B------:R0:W1:Y:S01]  /*1ec0*/  DSETP.NEU.AND P1, PT, R16, 1, PT ;  /* 0x3ff000001000742a */ /* 0x0000620003f2d000 */
[----:B------:R-:W-:Y:S01]  /*1ed0*/  ISETP.GE.U32.AND P3, PT, R5, UR18, PT ;  /* 0x0000001205007c0c */ /* 0x000fe2000bf66070 */
[----:B------:R-:W-:Y:S01]  /*1ee0*/  IMAD.X R5, RZ, RZ, R14, P5 ;  /* 0x000000ffff057224 */ /* 0x000fe200028e060e */
[----:B--2---:R-:W-:-:S04]  /*1ef0*/  FSEL R4, R2, RZ, P4 ;  /* 0x000000ff02047208 */ /* 0x004fc80002000000 */
[----:B------:R-:W-:Y:S02]  /*1f00*/  ISETP.GE.U32.AND.EX P0, PT, R5, UR19, PT, P3 ;  /* 0x0000001305007c0c */ /* 0x000fe4000bf06130 */
[----:B------:R-:W-:Y:S01]  /*1f10*/  FSEL R5, R3, 1.875, P4 ;  /* 0x3ff0000003057808 */ /* 0x000fe20002000000 */
[----:B01----:R-:W-:Y:S10]  /*1f20*/  @P2 BRA `(.L_x_6197) ;  /* 0x0000000000242947 */ /* 0x003ff40003800000 */
[----:B------:R-:W-:Y:S01]  /*1f30*/  USHF.L.U32 UR16, UR10, 0x3, URZ ;  /* 0x000000030a107899 */ /* 0x000fe200080006ff */
[----:B------:R-:W-:Y:S01]  /*1f40*/  LEA R2, P2, R15, UR8, 0x3 ;  /* 0x000000080f027c11 */ /* 0x000fe2000f8418ff */
[----:B------:R-:W-:-:S03]  /*1f50*/  USHF.R.U32.HI UR17, URZ, 0x1d, UR10 ;  /* 0x0000001dff117899 */ /* 0x000fc6000801160a */
[----:B------:R-:W-:Y:S01]  /*1f60*/  LEA.HI.X R3, R15, UR9, R18, 0x3, P2 ;  /* 0x000000090f037c11 */ /* 0x000fe200090f1c12 */
[----:B------:R-:W-:Y:S02]  /*1f70*/  IMAD.U32 R7, RZ, RZ, UR16 ;  /* 0x00000010ff077e24 */ /* 0x000fe4000f8e00ff */
[----:B------:R-:W-:-:S03]  /*1f80*/  IMAD.U32 R6, RZ, RZ, UR17 ;  /* 0x00000011ff067e24 */ /* 0x000fc6000f8e00ff */
[----:B------:R-:W-:-:S04]  /*1f90*/  IADD3 R2, P2, P3, R2, UR16, R7 ;  /* 0x0000001002027c10 */ /* 0x000fc8000fb5e007 */
[----:B------:R-:W-:-:S05]  /*1fa0*/  IADD3.X R3, PT, PT, R3, UR17, R6, P2, P3 ;  /* 0x0000001103037c10 */ /* 0x000fca00097e6406 */
[----:B------:R0:W-:Y:S04]  /*1fb0*/  STG.E.64 desc[UR14][R2.64], R8 ;  /* 0x0000000802007986 */ /* 0x0001e8000c101b0e */
.L_x_6197:
[----:B------:R-:W-:Y:S05]  /*1fc0*/  BSYNC.RECONVERGENT B0 ;  /* 0x0000000000007941 */ /* 0x000fea0003800200 */
.L_x_6196:
[----:B------:R-:W-:Y:S01]  /*1fd0*/  BSSY.RECONVERGENT B0, `(.L_x_6198) ;  /* 0x000000f000007945 */ /* 0x000fe20003800200 */
[----:B0-----:R-:W-:Y:S02]  /*1fe0*/  FSEL R2, R4, RZ, P1 ;  /* 0x000000ff04027208 */ /* 0x001fe40000800000 */
[----:B------:R-:W-:Y:S01]  /*1ff0*/  FSEL R3, R5, 1.875, P1 ;  /* 0x3ff0000005037808 */ /* 0x000fe20000800000 */
[----:B------:R-:W-:Y:S06]  /*2000*/  @P0 BRA `(.L_x_6199) ;  /* 0x00000000002c0947 */ /* 0x000fec0003800000 */
[----:B------:R-:W-:Y:S01]  /*2010*/  USHF.L.U32 UR16, UR10, 0x3, URZ ;  /* 0x000000030a107899 */ /* 0x000fe200080006ff */
[----:B------:R-:W-:Y:S01]  /*2020*/  LEA R4, P0, R15, UR8, 0x3 ;  /* 0x000000080f047c11 */ /* 0x000fe2000f8018ff */
        /* <DEDUP_REMOVED lines=8> */
[----:B------:R0:W-:Y:S04]  /*20b0*/  STG.E.64 desc[UR14][R4.64], R2 ;  /* 0x0000000204007986 */ /* 0x0001e8000c101b0e */
.L_x_6199:
[----:B------:R-:W-:Y:S05]  /*20c0*/  BSYNC.RECONVERGENT B0 ;  /* 0x0000000000007941 */ /* 0x000fea0003800200 */
.L_x_6198:
[----:B------:R-:W-:-:S04]  /*20d0*/  ULEA UR4, UP0, UR10, UR4, 0x2 ;  /* 0x000000040a047291 */ /* 0x000fc8000f8010ff */
[----:B------:R-:W-:Y:S02]  /*20e0*/  UIADD3.X UR5, UPT, UPT, URZ, UR5, URZ, UP0, !UPT ;  /* 0x00000005ff057290 */ /* 0x000fe400087fe4ff */
[----:B------:R-:W-:-:S04]  /*20f0*/  UISETP.GE.U32.AND UP0, UPT, UR4, UR18, UPT ;  /* 0x000000120400728c */ /* 0x000fc8000bf06070 */
[----:B------:R-:W-:-:S09]  /*2100*/  UISETP.GE.U32.AND.EX UP0, UPT, UR5, UR19, UPT, UP0 ;  /* 0x000000130500728c */ /* 0x000fd2000bf06100 */
[----:B------:R-:W-:Y:S05]  /*2110*/  BRA.U !UP0, `(.L_x_6200) ;  /* 0xffffffe1083c7547 */ /* 0x000fea000b83ffff */
[----:B------:R-:W-:Y:S05]  /*2120*/  EXIT ;  /* 0x000000000000794d */ /* 0x000fea0003800000 */
.L_x_6165:
        /* <DEDUP_REMOVED lines=8> */
.L_x_6231:
[C---:B------:R-:W-:Y:S01]  /*21b0*/  IMAD.SHL.U32 R14, R4.reuse, 0x20, RZ ;  /* 0x00000020040e7824 */ /* 0x040fe200078e00ff */
[----:B------:R-:W-:-:S04]  /*21c0*/  SHF.L.U64.HI R0, R4, 0x5, R7 ;  /* 0x0000000504007819 */ /* 0x000fc80000010207 */
[C---:B------:R-:W-:Y:S02]  /*21d0*/  IADD3 R8, P0, PT, R14.reuse, UR8, RZ ;  /* 0x000000080e087c10 */ /* 0x040fe4000ff1e0ff */
[----:B------:R-:W-:Y:S02]  /*21e0*/  IADD3 R14, P1, PT, R14, UR6, RZ ;  /* 0x000000060e0e7c10 */ /* 0x000fe4000ff3e0ff */
[C---:B------:R-:W-:Y:S02]  /*21f0*/  IADD3.X R9, PT, PT, R0.reuse, UR9, RZ, P0, !PT ;  /* 0x0000000900097c10 */ /* 0x040fe400087fe4ff */
[----:B------:R-:W-:-:S03]  /*2200*/  IADD3.X R15, PT, PT, R0, UR7, RZ, P1, !PT ;  /* 0x00000007000f7c10 */ /* 0x000fc60008ffe4ff */
        /* <DEDUP_REMOVED lines=25> */
[----:B------:R-:W1:Y:S01]  /*23a0*/  DADD R10, -RZ, |R20| ;  /* 0x00000000ff0a7229 */ /* 0x000e620000000514 */
[----:B------:R-:W-:Y:S01]  /*23b0*/  BSSY.RECONVERGENT B1, `(.L_x_6203) ;  /* 0x0000006000017945 */ /* 0x000fe20003800200 */
[----:B------:R-:W-:Y:S01]  /*23c0*/  IMAD.MOV.U32 R2, RZ, RZ, R12 ;  /* 0x000000ffff027224 */ /* 0x000fe200078e000c */
[----:B------:R-:W-:Y:S01]  /*23d0*/  MOV R0, 0x2410 ;  /* 0x0000241000007802 */ /* 0x000fe20000000f00 */
[----:B-1----:R-:W-:Y:S02]  /*23e0*/  IMAD.MOV.U32 R5, RZ, RZ, R11 ;  /* 0x000000ffff057224 */ /* 0x002fe400078e000b */
[----:B------:R-:W-:-:S07]  /*23f0*/  IMAD.MOV.U32 R3, RZ, RZ, R13 ;  /* 0x000000ffff037224 */ /* 0x000fce00078e000d */
[----:B0-----:R-:W-:Y:S05]  /*2400*/  CALL.REL.NOINC `($_ZN2at6native55_GLOBAL__N__de093ff9_22_ForeachBinaryOpList_cu_a911ec4325multi_tensor_apply_kernelINS1_18TensorListMetadataILi2EEENS1_24BinaryOpListAlphaFunctorIdLi2ELi2ELi0EEEJNS1_13power_functorIdEEdEEEvT_T0_DpT1_$__internal_accurate_pow) ;  /* 0x0000001400e47944 */ /* 0x001fea0003c00000 */
[----:B------:R-:W-:Y:S05]  /*2410*/  BSYNC.RECONVERGENT B1 ;  /* 0x0000000000017941 */ /* 0x000fea0003800200 */
.L_x_6203:
        /* <DEDUP_REMOVED lines=17> */
.L_x_6202:
[----:B0-----:R-:W-:Y:S05]  /*2530*/  BSYNC.RECONVERGENT B0 ;  /* 0x0000000000007941 */ /* 0x001fea0003800200 */
.L_x_6201:
        /* <DEDUP_REMOVED lines=30> */
.L_x_6206:
        /* <DEDUP_REMOVED lines=11> */
.L_x_6205:
[----:B------:R-:W-:Y:S05]  /*27d0*/  BSYNC.RECONVERGENT B0 ;  /* 0x0000000000007941 */ /* 0x000fea0003800200 */
.L_x_6204:
        /* <DEDUP_REMOVED lines=34> */
.L_x_6209:
        /* <DEDUP_REMOVED lines=18> */
.L_x_6208:
[----:B------:R-:W-:Y:S01]  /*2b20*/  ISETP.GE.AND P0, PT, R15, RZ, PT ;  /* 0x000000ff0f00720c */ /* 0x000fe20003f06270 */
[----:B------:R-:W0:Y:S01]  /*2b30*/  DSETP.NEU.AND P2, PT, |R14|, 0.5, !P2 ;  /* 0x3fe000000e00742a */ /* 0x000e22000574d200 */
[----:B------:R-:W-:Y:S01]  /*2b40*/  IMAD.MOV.U32 R2, RZ, RZ, RZ ;  /* 0x000000ffff027224 */ /* 0x000fe200078e00ff */
[----:B0-----:R-:W-:-:S10]  /*2b50*/  SEL R3, R23, RZ, P2 ;  /* 0x000000ff17037207 */ /* 0x001fd40001000000 */
[----:B------:R-:W-:-:S07]  /*2b60*/  @!P0 LOP3.LUT R3, R3, 0x7ff00000, RZ, 0xfc, !PT ;  /* 0x7ff0000003038812 */ /* 0x000fce00078efcff */
.L_x_6210:
[----:B------:R-:W-:Y:S05]  /*2b70*/  BSYNC.RECONVERGENT B0 ;  /* 0x0000000000007941 */ /* 0x000fea0003800200 */
.L_x_6207:
        /* <DEDUP_REMOVED lines=26> */
.L_x_6214:
        /* <DEDUP_REMOVED lines=11> */
.L_x_6213:
[----:B------:R0:W1:Y:S02]  /*2dd0*/  DADD R2, R22, R14 ;  /* 0x0000000016027229 */ /* 0x000064000000000e */
.L_x_6212:
[----:B------:R-:W-:Y:S05]  /*2de0*/  BSYNC.RECONVERGENT B0 ;  /* 0x0000000000007941 */ /* 0x000fea0003800200 */
.L_x_6211:
        /* <DEDUP_REMOVED lines=13> */
[----:B0-----:R-:W-:-:S15]  /*2ec0*/  FSEL R15, R3, 1.875, P1 ;  /* 0x3ff00000030f7808 */ /* 0x001fde0000800000 */
        /* <DEDUP_REMOVED lines=20> */
.L_x_6217:
        /* <DEDUP_REMOVED lines=18> */
.L_x_6216:
[----:B------:R-:W-:Y:S01]  /*3130*/  ISETP.GE.AND P0, PT, R17, RZ, PT ;  /* 0x000000ff1100720c */ /* 0x000fe20003f06270 */
[----:B------:R-:W0:Y:S01]  /*3140*/  DSETP.NEU.AND P2, PT, |R16|, 0.5, !P2 ;  /* 0x3fe000001000742a */ /* 0x000e22000574d200 */
[----:B------:R-:W-:Y:S01]  /*3150*/  IMAD.MOV.U32 R2, RZ, RZ, RZ ;  /* 0x000000ffff027224 */ /* 0x000fe200078e00ff */
[----:B0-----:R-:W-:-:S10]  /*3160*/  SEL R3, R25, RZ, P2 ;  /* 0x000000ff19037207 */ /* 0x001fd40001000000 */
[----:B------:R-:W-:-:S07]  /*3170*/  @!P0 LOP3.LUT R3, R3, 0x7ff00000, RZ, 0xfc, !PT ;  /* 0x7ff0000003038812 */ /* 0x000fce00078efcff */
.L_x_6218:
[----:B------:R-:W-:Y:S05]  /*3180*/  BSYNC.RECONVERGENT B0 ;  /* 0x0000000000007941 */ /* 0x000fea0003800200 */
.L_x_6215:
        /* <DEDUP_REMOVED lines=26> */
.L_x_6222:
        /* <DEDUP_REMOVED lines=11> */
.L_x_6221:
[----:B------:R0:W1:Y:S02]  /*33e0*/  DADD R2, R24, R16 ;  /* 0x0000000018027229 */ /* 0x0000640000000010 */
.L_x_6220:
[----:B------:R-:W-:Y:S05]  /*33f0*/  BSYNC.RECONVERGENT B0 ;  /* 0x0000000000007941 */ /* 0x000fea0003800200 */
.L_x_6219:
        /* <DEDUP_REMOVED lines=34> */
.L_x_6225:
        /* <DEDUP_REMOVED lines=18> */
.L_x_6224:
[----:B------:R-:W-:Y:S01]  /*3740*/  ISETP.GE.AND P0, PT, R19, RZ, PT ;  /* 0x000000ff1300720c */ /* 0x000fe20003f06270 */
[----:B------:R-:W0:Y:S01]  /*3750*/  DSETP.NEU.AND P2, PT, |R18|, 0.5, !P2 ;  /* 0x3fe000001200742a */ /* 0x000e22000574d200 */
[----:B------:R-:W-:Y:S01]  /*3760*/  IMAD.MOV.U32 R2, RZ, RZ, RZ ;  /* 0x000000ffff027224 */ /* 0x000fe200078e00ff */
[----:B0-----:R-:W-:-:S10]  /*3770*/  SEL R3, R27, RZ, P2 ;  /* 0x000000ff1b037207 */ /* 0x001fd40001000000 */
[----:B------:R-:W-:-:S07]  /*3780*/  @!P0 LOP3.LUT R3, R3, 0x7ff00000, RZ, 0xfc, !PT ;  /* 0x7ff0000003038812 */ /* 0x000fce00078efcff */
.L_x_6226:
[----:B------:R-:W-:Y:S05]  /*3790*/  BSYNC.RECONVERGENT B0 ;  /* 0x0000000000007941 */ /* 0x000fea0003800200 */
.L_x_6223:
        /* <DEDUP_REMOVED lines=26> */
.L_x_6230:
        /* <DEDUP_REMOVED lines=11> */
.L_x_6229:
[----:B------:R0:W1:Y:S02]  /*39f0*/  DADD R2, R26, R18 ;  /* 0x000000001a027229 */ /* 0x0000640000000012 */
.L_x_6228:
[----:B------:R-:W-:Y:S05]  /*3a00*/  BSYNC.RECONVERGENT B0 ;  /* 0x0000000000007941 */ /* 0x000fea0003800200 */
.L_x_6227:
[----:B------:R-:W0:Y:S01]  /*3a10*/  DSETP.NEU.AND P0, PT, R18, RZ, PT ;  /* 0x000000ff1200722a */ /* 0x000e220003f0d000 */
[----:B------:R-:W-:Y:S01]  /*3a20*/  IMAD.MOV.U32 R20, RZ, RZ, R12 ;  /* 0x000000ffff147224 */ /* 0x000fe200078e000c */
[----:B01----:R-:W-:Y:S01]  /*3a30*/  FSEL R18, R2, RZ, P0 ;  /* 0x000000ff02127208 */ /* 0x003fe20000000000 */
[----:B------:R-:W-:Y:S01]  /*3a40*/  IMAD.MOV.U32 R21, RZ, RZ, R13 ;  /* 0x000000ffff157224 */ /* 0x000fe200078e000d */
[----:B------:R-:W-:Y:S01]  /*3a50*/  FSEL R19, R3, 1.875, P0 ;  /* 0x3ff0000003137808 */ /* 0x000fe20000000000 */
[----:B------:R-:W-:Y:S02]  /*3a60*/  IMAD.MOV.U32 R22, RZ, RZ, R6 ;  /* 0x000000ffff167224 */ /* 0x000fe400078e0006 */
[----:B------:R-:W-:Y:S02]  /*3a70*/  IMAD.MOV.U32 R23, RZ, RZ, R15 ;  /* 0x000000ffff177224 */ /* 0x000fe400078e000f */
[----:B------:R-:W-:-:S15]  /*3a80*/  IMAD.MOV.U32 R16, RZ, RZ, R14 ;  /* 0x000000ffff107224 */ /* 0x000fde00078e000e */
[----:B------:R-:W-:-:S15]  /*3a90*/  NOP ;  /* 0x0000000000007918 */ /* 0x000fde0000000000 */
[----:B------:R-:W-:-:S15]  /*3aa0*/  NOP ;  /* 0x0000000000007918 */ /* 0x000fde0000000000 */
[----:B------:R-:W-:-:S10]  /*3ab0*/  NOP ;  /* 0x0000000000007918 */ /* 0x000fd40000000000 */
[----:B------:R-:W0:Y:S02]  /*3ac0*/  DSETP.NEU.AND P0, PT, R26, 1, PT ;  /* 0x3ff000001a00742a */ /* 0x000e240003f0d000 */
[----:B0-----:R-:W-:Y:S02]  /*3ad0*/  FSEL R18, R18, RZ, P0 ;  /* 0x000000ff12127208 */ /* 0x001fe40000000000 */
[----:B------:R-:W-:Y:S02]  /*3ae0*/  FSEL R19, R19, 1.875, P0 ;  /* 0x3ff0000013137808 */ /* 0x000fe40000000000 */
[----:B------:R-:W-:-:S03]  /*3af0*/  IADD3 R4, P0, PT, R4, UR4, RZ ;  /* 0x0000000404047c10 */ /* 0x000fc6000ff1e0ff */
[----:B------:R2:W-:Y:S02]  /*3b00*/  STG.E.ENL2.256 desc[UR14][R8.64], R20, R16 ;  /* 0xf80000140810797f */ /* 0x0005e4000f12180e */
[C---:B------:R-:W-:Y:S02]  /*3b10*/  IMAD.SHL.U32 R0, R4.reuse, 0x4, RZ ;  /* 0x0000000404007824 */ /* 0x040fe400078e00ff */
[----:B------:R-:W-:Y:S01]  /*3b20*/  IMAD.X R7, RZ, RZ, R7, P0 ;  /* 0x000000ffff077224 */ /* 0x000fe200000e0607 */
[----:B------:R-:W-:Y:S02]  /*3b30*/  LOP3.LUT P0, RZ, R4, 0xffffc000, RZ, 0xc0, !PT ;  /* 0xffffc00004ff7812 */ /* 0x000fe4000780c0ff */
[----:B------:R-:W-:Y:S02]  /*3b40*/  ISETP.LT.U32.AND P1, PT, R0, UR16, PT ;  /* 0x0000001000007c0c */ /* 0x000fe4000bf21070 */
[----:B------:R-:W-:Y:S02]  /*3b50*/  SHF.L.U64.HI R0, R4, 0x2, R7 ;  /* 0x0000000204007819 */ /* 0x000fe40000010207 */
[----:B------:R-:W-:-:S02]  /*3b60*/  LOP3.LUT P0, RZ, R7, 0x3fffffff, RZ, 0xc0, P0 ;  /* 0x3fffffff07ff7812 */ /* 0x000fc4000000c0ff */
[----:B------:R-:W-:-:S13]  /*3b70*/  ISETP.LT.AND.EX P1, PT, R0, UR10, PT, P1 ;  /* 0x0000000a00007c0c */ /* 0x000fda000bf21310 */
[----:B--2---:R-:W-:Y:S05]  /*3b80*/  @!P0 BRA P1, `(.L_x_6231) ;  /* 0xffffffe400888947 */ /* 0x004fea000083ffff */
[----:B------:R-:W-:Y:S05]  /*3b90*/  EXIT ;  /* 0x000000000000794d */ /* 0x000fea0003800000 */
        .type           $_ZN2at6native55_GLOBAL__N__de093ff9_22_ForeachBinaryOpList_cu_a911ec4325multi_tensor_apply_kernelINS1_18TensorListMetadataILi2EEENS1_24BinaryOpListAlphaFunctorIdLi2ELi2ELi0EEEJNS1_13power_functorIdEEdEEEvT_T0_DpT1_$__internal_accurate_pow,@function
        .size           $_ZN2at6native55_GLOBAL__N__de093ff9_22_ForeachBinaryOpList_cu_a911ec4325multi_tensor_apply_kernelINS1_18TensorListMetadataILi2EEENS1_24BinaryOpListAlphaFunctorIdLi2ELi2ELi0EEEJNS1_13power_functorIdEEdEEEvT_T0_DpT1_$__internal_accurate_pow,(.L_x_7866 - $_ZN2at6native55_GLOBAL__N__de093ff9_22_ForeachBinaryOpList_cu_a911ec4325multi_tensor_apply_kernelINS1_18TensorListMetadataILi2EEENS1_24BinaryOpListAlphaFunctorIdLi2ELi2ELi0EEEJNS1_13power_functorIdEEdEEEvT_T0_DpT1_$__internal_accurate_pow)
$_ZN2at6native55_GLOBAL__N__de093ff9_22_ForeachBinaryOpList_cu_a911ec4325multi_tensor_apply_kernelINS1_18TensorListMetadataILi2EEENS1_24BinaryOpListAlphaFunctorIdLi2ELi2ELi0EEEJNS1_13power_functorIdEEdEEEvT_T0_DpT1_$__internal_accurate_pow:
[----:B------:R-:W-:Y:S01]  /*3ba0*/  ISETP.GT.U32.AND P0, PT, R5, 0xfffff, PT ;  /* 0x000fffff0500780c */ /* 0x000fe20003f04070 */
[--C-:B------:R-:W-:Y:S01]  /*3bb0*/  IMAD.MOV.U32 R11, RZ, RZ, R5.reuse ;  /* 0x000000ffff0b7224 */ /* 0x100fe200078e0005 */
[----:B------:R-:W-:Y:S01]  /*3bc0*/  UMOV UR20, 0x7d2cafe2 ;  /* 0x7d2cafe200147882 */ /* 0x000fe20000000000 */
[----:B------:R-:W-:Y:S01]  /*3bd0*/  IMAD.MOV.U32 R28, RZ, RZ, 0x41ad3b5a ;  /* 0x41ad3b5aff1c7424 */ /* 0x000fe200078e00ff */
[----:B------:R-:W-:Y:S01]  /*3be0*/  UMOV UR21, 0x3eb0f5ff ;  /* 0x3eb0f5ff00157882 */ /* 0x000fe20000000000 */
[----:B------:R-:W-:Y:S01]  /*3bf0*/  IMAD.MOV.U32 R29, RZ, RZ, 0x3ed0f5d2 ;  /* 0x3ed0f5d2ff1d7424 */ /* 0x000fe200078e00ff */
[----:B------:R-:W-:Y:S01]  /*3c00*/  SHF.R.U32.HI R5, RZ, 0x14, R5 ;  /* 0x00000014ff057819 */ /* 0x000fe20000011605 */
[----:B------:R-:W-:Y:S01]  /*3c10*/  UMOV UR22, 0x3b39803f ;  /* 0x3b39803f00167882 */ /* 0x000fe20000000000 */
[----:B------:R-:W-:-:S05]  /*3c20*/  UMOV UR23, 0x3c7abc9e ;  /* 0x3c7abc9e00177882 */ /* 0x000fca0000000000 */
[----:B------:R-:W0:Y:S02]  /*3c30*/  @!P0 DMUL R32, R10, 1.80143985094819840000e+16 ;  /* 0x435000000a208828 */ /* 0x000e240000000000 */
[----:B0-----:R-:W-:Y:S01]  /*3c40*/  @!P0 IMAD.MOV.U32 R11, RZ, RZ, R33 ;  /* 0x000000ffff0b8224 */ /* 0x001fe200078e0021 */
[----:B------:R-:W-:Y:S01]  /*3c50*/  @!P0 LEA.HI R5, R33, 0xffffffca, RZ, 0xc ;  /* 0xffffffca21058811 */ /* 0x000fe200078f60ff */
[----:B------:R-:W-:-:S03]  /*3c60*/  @!P0 IMAD.MOV.U32 R10, RZ, RZ, R32 ;  /* 0x000000ffff0a8224 */ /* 0x000fc600078e0020 */
[----:B------:R-:W-:Y:S01]  /*3c70*/  LOP3.LUT R11, R11, 0x800fffff, RZ, 0xc0, !PT ;  /* 0x800fffff0b0b7812 */ /* 0x000fe200078ec0ff */
[----:B------:R-:W-:-:S03]  /*3c80*/  IMAD.MOV.U32 R30, RZ, RZ, R10 ;  /* 0x000000ffff1e7224 */ /* 0x000fc600078e000a */
[----:B------:R-:W-:-:S04]  /*3c90*/  LOP3.LUT R11, R11, 0x3ff00000, RZ, 0xfc, !PT ;  /* 0x3ff000000b0b7812 */ /* 0x000fc800078efcff */
[----:B------:R-:W-:Y:S01]  /*3ca0*/  ISETP.GE.U32.AND P1, PT, R11, 0x3ff6a09f, PT ;  /* 0x3ff6a09f0b00780c */ /* 0x000fe20003f26070 */
[----:B------:R-:W-:-:S12]  /*3cb0*/  IMAD.MOV.U32 R31, RZ, RZ, R11 ;  /* 0x000000ffff1f7224 */ /* 0x000fd800078e000b */
[----:B------:R-:W-:-:S04]  /*3cc0*/  @P1 VIADD R10, R31, 0xfff00000 ;  /* 0xfff000001f0a1836 */ /* 0x000fc80000000000 */
[----:B------:R-:W-:Y:S02]  /*3cd0*/  @P1 IMAD.MOV.U32 R31, RZ, RZ, R10 ;  /* 0x000000ffff1f1224 */ /* 0x000fe400078e000a */
[----:B------:R-:W-:-:S15]  /*3ce0*/  IMAD.MOV.U32 R10, RZ, RZ, RZ ;  /* 0x000000ffff0a7224 */ /* 0x000fde00078e00ff */
[----:B------:R-:W-:-:S15]  /*3cf0*/  NOP ;  /* 0x0000000000007918 */ /* 0x000fde0000000000 */
[----:B------:R-:W-:-:S15]  /*3d00*/  DADD R40, R30, -1 ;  /* 0xbff000001e287429 */ /* 0x000fde0000000000 */
[----:B------:R-:W-:-:S15]  /*3d10*/  NOP ;  /* 0x0000000000007918 */ /* 0x000fde0000000000 */
[----:B------:R-:W-:-:S15]  /*3d20*/  NOP ;  /* 0x0000000000007918 */ /* 0x000fde0000000000 */
[----:B------:R-:W-:-:S15]  /*3d30*/  NOP ;  /* 0x0000000000007918 */ /* 0x000fde0000000000 */
[----:B------:R-:W-:-:S04]  /*3d40*/  NOP ;  /* 0x0000000000007918 */ /* 0x000fc80000000000 */
        /* <DEDUP_REMOVED lines=110> */
[----:B0-----:R-:W0:Y:S02]  /*4430*/  DMUL R30, R34, R30 ;  /* 0x0000001e221e7228 */ /* 0x001e240000000000 */
[----:B0-----:R-:W-:Y:S02]  /*4440*/  VIADD R35, R31, 0x100000 ;  /* 0x001000001f237836 */ /* 0x001fe40000000000 */
        /* <DEDUP_REMOVED lines=66> */
[----:B------:R0:W1:Y:S02]  /*4870*/  DADD R40, R28, -R40 ;  /* 0x000000001c287229 */ /* 0x0000640000000828 */
[C---:B0-----:R-:W-:Y:S02]  /*4880*/  VIADD R28, R5.reuse, 0xfffffc01 ;  /* 0xfffffc01051c7836 */ /* 0x041fe40000000000 */
[----:B------:R-:W-:Y:S02]  /*4890*/  @P1 VIADD R28, R5, 0xfffffc02 ;  /* 0xfffffc02051c1836 */ /* 0x000fe40000000000 */
[----:B------:R-:W-:-:S03]  /*48a0*/  IMAD.MOV.U32 R29, RZ, RZ, 0x43300000 ;  /* 0x43300000ff1d7424 */ /* 0x000fc600078e00ff */
[----:B------:R-:W-:-:S15]  /*48b0*/  LOP3.LUT R28, R28, 0x80000000, RZ, 0x3c, !PT ;  /* 0x800000001c1c7812 */ /* 0x000fde00078e3cff */
[----:B------:R-:W-:-:S15]  /*48c0*/  NOP ;  /* 0x0000000000007918 */ /* 0x000fde0000000000 */
[----:B------:R-:W-:-:S15]  /*48d0*/  NOP ;  /* 0x0000000000007918 */ /* 0x000fde0000000000 */
[----:B------:R-:W-:-:S10]  /*48e0*/  NOP ;  /* 0x0000000000007918 */ /* 0x000fd40000000000 */
[----:B-1----:R-:W0:-:S15]  /*48f0*/  DADD R40, R38, R40 ;  /* 0x0000000026287229 */ /* 0x002e1e0000000028 */
        /* <DEDUP_REMOVED lines=19> */
[----:B------:R-:W1:-:S15]  /*4a30*/  DADD R42, R42, -R32 ;  /* 0x000000002a2a7229 */ /* 0x000e5e0000000820 */
        /* <DEDUP_REMOVED lines=51> */
[----:B0-----:R-:W0:-:S15]  /*4d70*/  DFMA R32, R28, -UR20, R10 ;  /* 0x800000141c207c2b */ /* 0x001e1e000800000a */
        /* <DEDUP_REMOVED lines=25> */
[----:B-1----:R-:W0:-:S15]  /*4f10*/  DFMA R30, R28, UR22, R30 ;  /* 0x000000161c1e7c2b */ /* 0x002e1e000800001e */
        /* <DEDUP_REMOVED lines=14> */
[----:B------:R-:W1:-:S15]  /*5000*/  DMUL R32, R28, R2 ;  /* 0x000000021c207228 */ /* 0x000e5e0000000000 */
        /* <DEDUP_REMOVED lines=9> */
[----:B-1----:R-:W0:-:S15]  /*50a0*/  DFMA R28, R28, R2, -R32 ;  /* 0x000000021c1c722b */ /* 0x002e1e0000000820 */
        /* <DEDUP_REMOVED lines=140> */
.L_x_6232:
        /* <DEDUP_REMOVED lines=10> */
[----:B------:R-:W-:Y:S06]  /*5a10*/  RET.REL.NODEC R10 `(_ZN2at6native55_GLOBAL__N__de093ff9_22_ForeachBinaryOpList_cu_a911ec4325multi_tensor_apply_kernelINS1_18TensorListMetadataILi2EEENS1_24BinaryOpListAlphaFunctorIdLi2ELi2ELi0EEEJNS1_13power_functorIdEEdEEEvT_T0_DpT1_) ;  /* 0xffffffa40a787950 */ /* 0x000fec0003c3ffff */
.L_x_6233:
        /* <DEDUP_REMOVED lines=14> */
.L_x_7866:


//--------------------- .text._ZN2at6native55_GLOBAL__N__de093ff9_22_ForeachBinaryOpList_cu_a911ec4325multi_tensor_apply_kernelINS1_18TensorListMetadataILi2EEENS1_24BinaryOpListAlphaFunctorIsLi2ELi2ELi0EEEJNS1_13power_functorIsEEsEEEvT_T0_DpT1_ --------------------------
	.section	.text._ZN2at6native55_GLOBAL__N__de093ff9_22_ForeachBinaryOpList_cu_a911ec4325multi_tensor_apply_kernelINS1_18TensorListMetadataILi2EEENS1_24BinaryOpListAlphaFunctorIsLi2ELi2ELi0EEEJNS1_13power_functorIsEEsEEEvT_T0_DpT1_,"ax",@progbits
	.align	128
.text._ZN2at6native55_GLOBAL__N__de093ff9_22_ForeachBinaryOpList_cu_a911ec4325multi_tensor_apply_kernelINS1_18TensorListMetadataILi2EEENS1_24BinaryOpListAlphaFunctorIsLi2ELi2ELi0EEEJNS1_13power_functorIsEEsEEEvT_T0_DpT1_:
        .type           _ZN2at6native55_GLOBAL__N__de093ff9_22_ForeachBinaryOpList_cu_a911ec4325multi_tensor_apply_kernelINS1_18TensorListMetadataILi2EEENS1_24BinaryOpListAlphaFunctorIsLi2ELi2ELi0EEEJNS1_13power_functorIsEEsEEEvT_T0_DpT1_,@function
        .size           _ZN2at6native55_GLOBAL__N__de093ff9_22_ForeachBinaryOpList_cu_a911ec4325multi_tensor_apply_kernelINS1_18TensorListMetadataILi2EEENS1_24BinaryOpListAlphaFunctorIsLi2ELi2ELi0EEEJNS1_13power_functorIsEEsEEEvT_T0_DpT1_,(.L_x_7868 - _ZN2at6native55_GLOBAL__N__de093ff9_22_ForeachBinaryOpList_cu_a911ec4325multi_tensor_apply_kernelINS1_18TensorListMetadataILi2EEENS1_24BinaryOpListAlphaFunctorIsLi2ELi2ELi0EEEJNS1_13power_functorIsEEsEEEvT_T0_DpT1_)
        .other          _ZN2at6native55_GLOBAL__N__de093ff9_22_ForeachBinaryOpList_cu_a911ec4325multi_tensor_apply_kernelINS1_18TensorListMetadataILi2EEENS1_24BinaryOpListAlphaFunctorIsLi2ELi2ELi0EEEJNS1_13power_functorIsEEsEEEvT_T0_DpT1_,@"STO_CUDA_ENTRY STV_DEFAULT"
_ZN2at6native55_GLOBAL__N__de093ff9_22_ForeachBinaryOpList_cu_a911ec4325multi_tensor_apply_kernelINS1_18TensorListMetadataILi2EEENS1_24BinaryOpListAlphaFunctorIsLi2ELi2ELi0EEEJNS1_13power_functorIsEEsEEEvT_T0_DpT1_:
        /* <DEDUP_REMOVED lines=32> */
.L_x_6257:
[----:B0-----:R-:W-:Y:S01]  /*0200*/  IADD3 R24, P0, PT, R27, UR4, RZ ;  /* 0x000000041b187c10 */ /* 0x001fe2000ff1e0ff */
[----:B-1----:R-:W-:Y:S01]  /*0210*/  USHF.L.U32 UR10, UR11, 0x1, URZ ;  /* 0x000000010b0a7899 */ /* 0x002fe200080006ff */
[----:B------:R-:W-:Y:S02]  /*0220*/  PRMT R21, RZ, 0x7610, R21 ;  /* 0x00007610ff157816 */ /* 0x000fe40000000015 */
[C---:B------:R-:W-:Y:S01]  /*0230*/  ISETP.GE.U32.AND P1, PT, R24.reuse, UR13, PT ;  /* 0x0000000d18007c0c */ /* 0x040fe2000bf26070 */
[----:B------:R-:W-:Y:S01]  /*0240*/  IMAD.X R23, RZ, RZ, UR5, P0 ;  /* 0x00000005ff177e24 */ /* 0x000fe200080e06ff */
[C---:B------:R-:W-:Y:S01]  /*0250*/  IADD3 R22, P2, PT, R24.reuse, UR11, RZ ;  /* 0x0000000b18167c10 */ /* 0x040fe2000ff5e0ff */
[----:B--2---:R-:W-:-:S03]  /*0260*/  IMAD.SHL.U32 R8, R24, 0x2, RZ ;  /* 0x0000000218087824 */ /* 0x004fc600078e00ff */
[----:B------:R-:W-:Y:S01]  /*0270*/  ISETP.GE.U32.AND.EX P1, PT, R23, UR16, PT, P1 ;  /* 0x0000001017007c0c */ /* 0x000fe2000bf26110 */
[--C-:B------:R-:W-:Y:S01]  /*0280*/  IMAD.X R19, RZ, RZ, R23.reuse, P2 ;  /* 0x000000ffff137224 */ /* 0x100fe200010e0617 */
[----:B------:R-:W-:Y:S02]  /*0290*/  IADD3 R2, P0, PT, R8, UR6, RZ ;  /* 0x0000000608027c10 */ /* 0x000fe4000ff1e0ff */
[----:B------:R-:W-:Y:S02]  /*02a0*/  SHF.L.U64.HI R0, R24, 0x1, R23 ;  /* 0x0000000118007819 */ /* 0x000fe40000010217 */
[----:B------:R-:W-:Y:S02]  /*02b0*/  PRMT R25, RZ, 0x7610, R25 ;  /* 0x00007610ff197816 */ /* 0x000fe40000000019 */
[----:B------:R-:W-:Y:S02]  /*02c0*/  IADD3.X R3, PT, PT, R0, UR7, RZ, P0, !PT ;  /* 0x0000000700037c10 */ /* 0x000fe400087fe4ff */
[----:B------:R-:W-:-:S02]  /*02d0*/  IADD3 R20, P4, PT, R22, UR11, RZ ;  /* 0x0000000b16147c10 */ /* 0x000fc4000ff9e0ff */
[----:B------:R-:W-:Y:S01]  /*02e0*/  ISETP.GE.U32.AND P0, PT, R22, UR13, PT ;  /* 0x0000000d16007c0c */ /* 0x000fe2000bf06070 */
[----:B------:R-:W5:Y:S01]  /*02f0*/  @!P1 LDG.E.U16 R21, desc[UR14][R2.64] ;  /* 0x0000000e02159981 */ /* 0x000f62000c1e1500 */
[----:B------:R-:W-:Y:S01]  /*0300*/  @!P1 IADD3 R8, P2, PT, R8, UR8, RZ ;  /* 0x0000000808089c10 */ /* 0x000fe2000ff5e0ff */
[----:B------:R-:W-:Y:S01]  /*0310*/  USHF.R.U32.HI UR12, URZ, 0x1f, UR11 ;  /* 0x0000001fff0c7899 */ /* 0x000fe2000801160b */
[----:B------:R-:W-:Y:S01]  /*0320*/  IMAD.X R17, RZ, RZ, R19, P4 ;  /* 0x000000ffff117224 */ /* 0x000fe200020e0613 */
[----:B------:R-:W-:Y:S02]  /*0330*/  ISETP.GE.U32.AND.EX P0, PT, R19, UR16, PT, P0 ;  /* 0x0000001013007c0c */ /* 0x000fe4000bf06100 */
[----:B------:R-:W-:Y:S02]  /*0340*/  @!P1 IADD3.X R9, PT, PT, R0, UR9, RZ, P2, !PT ;  /* 0x0000000900099c10 */ /* 0x000fe400097fe4ff */
[----:B------:R-:W-:Y:S02]  /*0350*/  ISETP.GE.U32.AND P2, PT, R20, UR13, PT ;  /* 0x0000000d14007c0c */ /* 0x000fe4000bf46070 */
[----:B------:R-:W-:Y:S01]  /*0360*/  IADD3 R4, P3, PT, R2, UR10, RZ ;  /* 0x0000000a02047c10 */ /* 0x000fe2000ff7e0ff */
[----:B------:R0:W2:Y:S01]  /*0370*/  @!P1 LDG.E.U16 R25, desc[UR14][R8.64] ;  /* 0x0000000e08199981 */ /* 0x0000a2000c1e1500 */
[----:B------:R-:W-:-:S02]  /*0380*/  IADD3 R18, P1, PT, R20, UR11, RZ ;  /* 0x0000000b14127c10 */ /* 0x000fc4000ff3e0ff */
[----:B------:R-:W-:Y:S02]  /*0390*/  ISETP.GE.U32.AND.EX P2, PT, R17, UR16, PT, P2 ;  /* 0x0000001011007c0c */ /* 0x000fe4000bf46120 */
[----:B------:R-:W-:Y:S01]  /*03a0*/  IADD3.X R5, PT, PT, R3, UR12, RZ, P3, !PT ;  /* 0x0000000c03057c10 */ /* 0x000fe20009ffe4ff */
[----:B------:R-:W-:Y:S01]  /*03b0*/  IMAD.X R15, RZ, RZ, R17, P1 ;  /* 0x000000ffff0f7224 */ /* 0x000fe200008e0611 */
[----:B------:R-:W-:Y:S02]  /*03c0*/  ISETP.GE.U32.AND P3, PT, R18, UR13, PT ;  /* 0x0000000d12007c0c */ /* 0x000fe4000bf66070 */
[----:B------:R-:W-:Y:S02]  /*03d0*/  @!P0 LEA R10, P4, R22, UR8, 0x1 ;  /* 0x00000008160a8c11 */ /* 0x000fe4000f8808ff */
[----:B------:R-:W-:Y:S02]  /*03e0*/  ISETP.GE.U32.AND.EX P1, PT, R15, UR16, PT, P3 ;  /* 0x000000100f007c0c */ /* 0x000fe4000bf26130 */
[----:B------:R-:W-:-:S02]  /*03f0*/  IADD3 R6, P3, PT, R4, UR10, RZ ;  /* 0x0000000a04067c10 */ /* 0x000fc4000ff7e0ff */
[----:B------:R-:W-:Y:S02]  /*0400*/  PRMT R16, RZ, 0x7610, R16 ;  /* 0x00007610ff107816 */ /* 0x000fe40000000010 */
[----:B------:R-:W-:Y:S02]  /*0410*/  PRMT R14, RZ, 0x7610, R14 ;  /* 0x00007610ff0e7816 */ /* 0x000fe4000000000e */
[----:B------:R-:W-:Y:S02]  /*0420*/  IADD3.X R7, PT, PT, R5, UR12, RZ, P3, !PT ;  /* 0x0000000c05077c10 */ /* 0x000fe40009ffe4ff */
[----:B------:R-:W-:Y:S01]  /*0430*/  @!P0 LEA.HI.X R11, R22, UR9, R19, 0x1, P4 ;  /* 0x00000009160b8c11 */ /* 0x000fe2000a0f0c13 */
[----:B------:R-:W5:Y:S01]  /*0440*/  @!P0 LDG.E.U16 R16, desc[UR14][R4.64] ;  /* 0x0000000e04108981 */ /* 0x000f62000c1e1500 */
[C---:B0-----:R-:W-:Y:S02]  /*0450*/  @!P2 LEA R8, P3, R20.reuse, UR8, 0x1 ;  /* 0x000000081408ac11 */ /* 0x041fe4000f8608ff */
[----:B------:R-:W-:Y:S01]  /*0460*/  PRMT R26, RZ, 0x7610, R26 ;  /* 0x00007610ff1a7816 */ /* 0x000fe2000000001a */
[----:B------:R0:W5:Y:S01]  /*0470*/  @!P0 LDG.E.U16 R14, desc[UR14][R10.64] ;  /* 0x0000000e0a0e8981 */ /* 0x000162000c1e1500 */
[----:B------:R-:W-:Y:S01]  /*0480*/  @!P2 LEA.HI.X R9, R20, UR9, R17, 0x1, P3 ;  /* 0x000000091409ac11 */ /* 0x000fe200098f0c11 */
[----:B------:R-:W-:Y:S01]  /*0490*/  IMAD.U32 R29, RZ, RZ, UR11 ;  /* 0x0000000bff1d7e24 */ /* 0x000fe2000f8e00ff */
[----:B------:R-:W-:-:S02]  /*04a0*/  @!P1 LEA R12, P0, R18, UR8, 0x1 ;  /* 0x00000008120c9c11 */ /* 0x000fc4000f8008ff */
[----:B------:R-:W-:Y:S01]  /*04b0*/  PRMT R0, RZ, 0x7610, R0 ;  /* 0x00007610ff007816 */ /* 0x000fe20000000000 */
[----:B------:R1:W5:Y:S01]  /*04c0*/  @!P2 LDG.E.U16 R26, desc[UR14][R8.64] ;  /* 0x0000000e081aa981 */ /* 0x000362000c1e1500 */
[----:B------:R-:W-:Y:S02]  /*04d0*/  @!P1 LEA.HI.X R13, R18, UR9, R15, 0x1, P0 ;  /* 0x00000009120d9c11 */ /* 0x000fe400080f0c0f */
[----:B0-----:R-:W-:Y:S02]  /*04e0*/  LEA R10, P0, R29, R6, 0x1 ;  /* 0x000000061d0a7211 */ /* 0x001fe400078008ff */
[----:B------:R0:W5:Y:S01]  /*04f0*/  @!P2 LDG.E.U16 R0, desc[UR14][R6.64] ;  /* 0x0000000e0600a981 */ /* 0x000162000c1e1500 */
[----:B------:R-:W-:Y:S01]  /*0500*/  PRMT R28, RZ, 0x7610, R28 ;  /* 0x00007610ff1c7816 */ /* 0x000fe2000000001c */
[----:B-1----:R-:W-:Y:S01]  /*0510*/  IMAD.U32 R9, RZ, RZ, UR11 ;  /* 0x0000000bff097e24 */ /* 0x002fe2000f8e00ff */
[----:B------:R-:W-:-:S04]  /*0520*/  PRMT R29, RZ, 0x7610, R29 ;  /* 0x00007610ff1d7816 */ /* 0x000fc8000000001d */
[----:B------:R0:W5:Y:S01]  /*0530*/  @!P1 LDG.E.U16 R28, desc[UR14][R12.64] ;  /* 0x0000000e0c1c9981 */ /* 0x000162000c1e1500 */
[----:B------:R-:W-:-:S05]  /*0540*/  LEA.HI.X R11, R9, R7, RZ, 0x1, P0 ;  /* 0x00000007090b7211 */ /* 0x000fca00000f0cff */
[----:B------:R0:W5:Y:S01]  /*0550*/  @!P1 LDG.E.U16 R29, desc[UR14][R10.64] ;  /* 0x0000000e0a1d9981 */ /* 0x000162000c1e1500 */
[----:B------:R-:W1:Y:S02]  /*0560*/  LDCU.U16 UR10, c[0x0][0xfca] ;  /* 0x0001f940ff0a77ac */ /* 0x000e640008000400 */
[----:B-1----:R-:W-:Y:S02]  /*0570*/  UPRMT UR10, UR10, 0x9910, URZ ;  /* 0x000099100a0a7896 */ /* 0x002fe400080000ff */
        /* <DEDUP_REMOVED lines=9> */
[----:B0-----:R-:W-:Y:S05]  /*0610*/  @!P0 BRA `(.L_x_6236) ;  /* 0x0000000000748947 */ /* 0x001fea0003800000 */
        /* <DEDUP_REMOVED lines=13> */
[--C-:B------:R-:W-:Y:S02]  /*06f0*/  SHF.R.U32.HI R12, RZ, 0x1, R9.reuse ;  /* 0x00000001ff0c7819 */ /* 0x100fe40000011609 */
[----:B------:R-:W-:-:S07]  /*0700*/  PRMT R9, R13, 0x7610, R9 ;  /* 0x000076100d097816 */ /* 0x000fce0000000009 */
.L_x_6239:
[C---:B------:R-:W-:Y:S02]  /*0710*/  LOP3.LUT R13, R12.reuse, 0x1, RZ, 0xc0, !PT ;  /* 0x000000010c0d7812 */ /* 0x040fe400078ec0ff */
[----:B------:R-:W-:Y:S02]  /*0720*/  LOP3.LUT R12, R12, 0xffff, RZ, 0xc0, !PT ;  /* 0x0000ffff0c0c7812 */ /* 0x000fe400078ec0ff */
[----:B------:R-:W-:Y:S02]  /*0730*/  ISETP.NE.U32.AND P0, PT, R13, 0x1, PT ;  /* 0x000000010d00780c */ /* 0x000fe40003f05070 */
[----:B------:R-:W-:Y:S02]  /*0740*/  PRMT R8, R8, 0x9910, RZ ;  /* 0x0000991008087816 */ /* 0x000fe400000000ff */
[----:B------:R-:W-:Y:S02]  /*0750*/  SEL R13, R9, 0x1, !P0 ;  /* 0x00000001090d7807 */ /* 0x000fe40004000000 */
[----:B------:R-:W-:-:S02]  /*0760*/  ISETP.GE.U32.AND P0, PT, R12, 0x2, PT ;  /* 0x000000020c00780c */ /* 0x000fc40003f06070 */
[----:B------:R-:W-:Y:S02]  /*0770*/  PRMT R13, R13, 0x9910, RZ ;  /* 0x000099100d0d7816 */ /* 0x000fe400000000ff */
[----:B------:R-:W-:Y:S02]  /*0780*/  PRMT R9, R9, 0x9910, RZ ;  /* 0x0000991009097816 */ /* 0x000fe400000000ff */
[----:B------:R-:W-:Y:S01]  /*0790*/  SHF.R.U32.HI R12, RZ, 0x1, R12 ;  /* 0x00000001ff0c7819 */ /* 0x000fe2000001160c */
[----:B------:R-:W-:Y:S02]  /*07a0*/  IMAD R8, R8, R13, RZ ;  /* 0x0000000d08087224 */ /* 0x000fe400078e02ff */
[----:B------:R-:W-:-:S04]  /*07b0*/  IMAD R9, R9, R9, RZ ;  /* 0x0000000909097224 */ /* 0x000fc800078e02ff */
[----:B------:R-:W-:Y:S05]  /*07c0*/  @P0 BRA `(.L_x_6239) ;  /* 0xfffffffc00d00947 */ /* 0x000fea000383ffff */
.L_x_6238:
[----:B------:R-:W-:Y:S05]  /*07d0*/  BSYNC.RECONVERGENT B1 ;  /* 0x0000000000017941 */ /* 0x000fea0003800200 */
.L_x_6237:
[----:B------:R-:W-:Y:S05]  /*07e0*/  BRA `(.L_x_6240) ;  /* 0x0000000000287947 */ /* 0x000fea0003800000 */
.L_x_6236:
        /* <DEDUP_REMOVED lines=10> */
.L_x_6240:
[----:B------:R-:W-:Y:S05]  /*0890*/  BSYNC.RECONVERGENT B0 ;  /* 0x0000000000007941 */ /* 0x000fea0003800200 */
.L_x_6235:
        /* <DEDUP_REMOVED lines=19> */
[--C-:B------:R-:W-:Y:S02]  /*09d0*/  SHF.R.U32.HI R13, RZ, 0x1, R12.reuse ;  /* 0x00000001ff0d7819 */ /* 0x100fe4000001160c */
[----:B------:R-:W-:-:S07]  /*09e0*/  PRMT R12, R14, 0x7610, R12 ;  /* 0x000076100e0c7816 */ /* 0x000fce000000000c */
.L_x_6245:
        /* <DEDUP_REMOVED lines=12> */
.L_x_6244:
[----:B------:R-:W-:Y:S05]  /*0ab0*/  BSYNC.RECONVERGENT B1 ;  /* 0x0000000000017941 */ /* 0x000fea0003800200 */
.L_x_6243:
[----:B------:R-:W-:Y:S05]  /*0ac0*/  BRA `(.L_x_6246) ;  /* 0x0000000000287947 */ /* 0x000fea0003800000 */
.L_x_6242:
        /* <DEDUP_REMOVED lines=10> */
.L_x_6246:
[----:B------:R-:W-:Y:S05]  /*0b70*/  BSYNC.RECONVERGENT B0 ;  /* 0x0000000000007941 */ /* 0x000fea0003800200 */
.L_x_6241:
        /* <DEDUP_REMOVED lines=18> */
[----:B------:R-:W-:Y:S01]  /*0ca0*/  BSSY.RECONVERGENT B1, `(.L_x_6250) ;  /* 0x0000011000017945 */ /* 0x000fe20003800200 */
[--C-:B------:R-:W-:Y:S02]  /*0cb0*/  SHF.R.U32.HI R0, RZ, 0x1, R13.reuse ;  /* 0x00000001ff007819 */ /* 0x100fe4000001160d */
[----:B------:R-:W-:-:S07]  /*0cc0*/  PRMT R13, R14, 0x7610, R13 ;  /* 0x000076100e0d7816 */ /* 0x000fce000000000d */
.L_x_6251:
[C---:B------:R-:W-:Y:S02]  /*0cd0*/  LOP3.LUT R14, R0.reuse, 0x1, RZ, 0xc0, !PT ;  /* 0x00000001000e7812 */ /* 0x040fe400078ec0ff */
[----:B------:R-:W-:Y:S02]  /*0ce0*/  LOP3.LUT R0, R0, 0xffff, RZ, 0xc0, !PT ;  /* 0x0000ffff00007812 */ /* 0x000fe400078ec0ff */
[----:B------:R-:W-:Y:S02]  /*0cf0*/  ISETP.NE.U32.AND P0, PT, R14, 0x1, PT ;  /* 0x000000010e00780c */ /* 0x000fe40003f05070 */
[C---:B------:R-:W-:Y:S02]  /*0d00*/  PRMT R16, R13.reuse, 0x9910, RZ ;  /* 0x000099100d107816 */ /* 0x040fe400000000ff */
[----:B------:R-:W-:Y:S02]  /*0d10*/  SEL R14, R13, 0x1, !P0 ;  /* 0x000000010d0e7807 */ /* 0x000fe40004000000 */
[----:B------:R-:W-:-:S02]  /*0d20*/  ISETP.GE.U32.AND P0, PT, R0, 0x2, PT ;  /* 0x000000020000780c */ /* 0x000fc40003f06070 */
[----:B------:R-:W-:Y:S02]  /*0d30*/  PRMT R14, R14, 0x9910, RZ ;  /* 0x000099100e0e7816 */ /* 0x000fe400000000ff */
[----:B------:R-:W-:Y:S02]  /*0d40*/  PRMT R12, R12, 0x9910, RZ ;  /* 0x000099100c0c7816 */ /* 0x000fe400000000ff */
[----:B------:R-:W-:Y:S01]  /*0d50*/  SHF.R.U32.HI R0, RZ, 0x1, R0 ;  /* 0x00000001ff007819 */ /* 0x000fe20000011600 */
[----:B------:R-:W-:Y:S02]  /*0d60*/  IMAD.MOV.U32 R13, RZ, RZ, R14 ;  /* 0x000000ffff0d7224 */ /* 0x000fe400078e000e */
[----:B------:R-:W-:Y:S02]  /*0d70*/  IMAD.MOV.U32 R14, RZ, RZ, R16 ;  /* 0x000000ffff0e7224 */ /* 0x000fe400078e0010 */
[----:B------:R-:W-:Y:S02]  /*0d80*/  IMAD R12, R12, R13, RZ ;  /* 0x0000000d0c0c7224 */ /* 0x000fe400078e02ff */
[----:B------:R-:W-:Y:S01]  /*0d90*/  IMAD R13, R14, R14, RZ ;  /* 0x0000000e0e0d7224 */ /* 0x000fe200078e02ff */
[----:B------:R-:W-:Y:S06]  /*0da0*/  @P0 BRA `(.L_x_6251) ;  /* 0xfffffffc00c80947 */ /* 0x000fec000383ffff */
[----:B------:R-:W-:Y:S05]  /*0db0*/  BSYNC.RECONVERGENT B1 ;  /* 0x0000000000017941 */ /* 0x000fea0003800200 */
.L_x_6250:
[----:B------:R-:W-:Y:S05]  /*0dc0*/  BRA `(.L_x_6249) ;  /* 0x0000000000287947 */ /* 0x000fea0003800000 */
.L_x_6248:
        /* <DEDUP_REMOVED lines=10> */
.L_x_6249:
[----:B------:R-:W-:Y:S05]  /*0e70*/  BSYNC.RECONVERGENT B0 ;  /* 0x0000000000007941 */ /* 0x000fea0003800200 */
.L_x_6247:
        /* <DEDUP_REMOVED lines=19> */
[----:B------:R-:W-:Y:S02]  /*0fb0*/  SHF.R.U32.HI R0, RZ, 0x1, R0 ;  /* 0x00000001ff007819 */ /* 0x000fe40000011600 */
[----:B------:R-:W-:-:S07]  /*0fc0*/  PRMT R16, R14, 0x7610, R16 ;  /* 0x000076100e107816 */ /* 0x000fce0000000010 */
.L_x_6256:
[----:B------:R-:W-:Y:S02]  /*0fd0*/  LOP3.LUT R14, R0, 0x1, RZ, 0xc0, !PT ;  /* 0x00000001000e7812 */ /* 0x000fe400078ec0ff */
[----:B------:R-:W-:Y:S02]  /*0fe0*/  PRMT R13, R13, 0x9910, RZ ;  /* 0x000099100d0d7816 */ /* 0x000fe400000000ff */
[----:B------:R-:W-:-:S04]  /*0ff0*/  ISETP.NE.U32.AND P0, PT, R14, 0x1, PT ;  /* 0x000000010e00780c */ /* 0x000fc80003f05070 */
[C---:B------:R-:W-:Y:S02]  /*1000*/  SEL R14, R16.reuse, 0x1, !P0 ;  /* 0x00000001100e7807 */ /* 0x040fe40004000000 */
[----:B------:R-:W-:Y:S02]  /*1010*/  PRMT R16, R16, 0x9910, RZ ;  /* 0x0000991010107816 */ /* 0x000fe400000000ff */
[----:B------:R-:W-:Y:S02]  /*1020*/  PRMT R21, R14, 0x9910, RZ ;  /* 0x000099100e157816 */ /* 0x000fe400000000ff */
[----:B------:R-:W-:Y:S01]  /*1030*/  LOP3.LUT R14, R0, 0xffff, RZ, 0xc0, !PT ;  /* 0x0000ffff000e7812 */ /* 0x000fe200078ec0ff */
[----:B------:R-:W-:Y:S02]  /*1040*/  IMAD.MOV.U32 R0, RZ, RZ, R13 ;  /* 0x000000ffff007224 */ /* 0x000fe400078e000d */
[----:B------:R-:W-:Y:S01]  /*1050*/  IMAD.MOV.U32 R13, RZ, RZ, R21 ;  /* 0x000000ffff0d7224 */ /* 0x000fe200078e0015 */
[----:B------:R-:W-:Y:S01]  /*1060*/  ISETP.GE.U32.AND P0, PT, R14, 0x2, PT ;  /* 0x000000020e00780c */ /* 0x000fe20003f06070 */
[----:B------:R-:W-:Y:S01]  /*1070*/  IMAD R16, R16, R16, RZ ;  /* 0x0000001010107224 */ /* 0x000fe200078e02ff */
[----:B------:R-:W-:Y:S01]  /*1080*/  SHF.R.U32.HI R14, RZ, 0x1, R14 ;  /* 0x00000001ff0e7819 */ /* 0x000fe2000001160e */
[----:B------:R-:W-:-:S03]  /*1090*/  IMAD R13, R0, R13, RZ ;  /* 0x0000000d000d7224 */ /* 0x000fc600078e02ff */
[----:B------:R-:W-:-:S07]  /*10a0*/  PRMT R0, R14, 0x7610, R0 ;  /* 0x000076100e007816 */ /* 0x000fce0000000000 */
[----:B------:R-:W-:Y:S05]  /*10b0*/  @P0 BRA `(.L_x_6256) ;  /* 0xfffffffc00c40947 */ /* 0x000fea000383ffff */
[----:B------:R-:W-:Y:S05]  /*10c0*/  BSYNC.RECONVERGENT B1 ;  /* 0x0000000000017941 */ /* 0x000fea0003800200 */
.L_x_6255:
[----:B------:R-:W-:Y:S05]  /*10d0*/  BRA `(.L_x_6254) ;  /* 0x0000000000287947 */ /* 0x000fea0003800000 */
.L_x_6253:
        /* <DEDUP_REMOVED lines=10> */
.L_x_6254:
[----:B------:R-:W-:Y:S05]  /*1180*/  BSYNC.RECONVERGENT B0 ;  /* 0x0000000000007941 */ /* 0x000fea0003800200 */
.L_x_6252:
[----:B------:R-:W-:Y:S02]  /*1190*/  ISETP.GE.U32.AND P1, PT, R24, UR13, PT ;  /* 0x0000000d18007c0c */ /* 0x000fe4000bf26070 */
[----:B------:R-:W-:Y:S02]  /*11a0*/  ISETP.GE.U32.AND P3, PT, R22, UR13, PT ;  /* 0x0000000d16007c0c */ /* 0x000fe4000bf66070 */
[----:B------:R-:W-:Y:S02]  /*11b0*/  ISETP.GE.U32.AND P0, PT, R20, UR13, PT ;  /* 0x0000000d14007c0c */ /* 0x000fe4000bf06070 */
[----:B------:R-:W-:Y:S02]  /*11c0*/  ISETP.GE.U32.AND P2, PT, R18, UR13, PT ;  /* 0x0000000d12007c0c */ /* 0x000fe4000bf46070 */
[----:B------:R-:W-:Y:S02]  /*11d0*/  ISETP.GE.U32.AND.EX P1, PT, R23, UR16, PT, P1 ;  /* 0x0000001017007c0c */ /* 0x000fe4000bf26110 */
[----:B------:R-:W-:-:S02]  /*11e0*/  ISETP.GE.U32.AND.EX P3, PT, R19, UR16, PT, P3 ;  /* 0x0000001013007c0c */ /* 0x000fc4000bf66130 */
[----:B------:R-:W-:Y:S02]  /*11f0*/  ISETP.GE.U32.AND.EX P0, PT, R17, UR16, PT, P0 ;  /* 0x0000001011007c0c */ /* 0x000fe4000bf06100 */
[----:B------:R-:W-:-:S07]  /*1200*/  ISETP.GE.U32.AND.EX P2, PT, R15, UR16, PT, P2 ;  /* 0x000000100f007c0c */ /* 0x000fce000bf46120 */
[----:B------:R2:W-:Y:S04]  /*1210*/  @!P1 STG.E.U16 desc[UR14][R2.64], R8 ;  /* 0x0000000802009986 */ /* 0x0005e8000c10150e */
[----:B------:R2:W-:Y:S04]  /*1220*/  @!P3 STG.E.U16 desc[UR14][R4.64], R9 ;  /* 0x000000090400b986 */ /* 0x0005e8000c10150e */
[----:B------:R2:W-:Y:S04]  /*1230*/  @!P0 STG.E.U16 desc[UR14][R6.64], R12 ;  /* 0x0000000c06008986 */ /* 0x0005e8000c10150e */
[----:B------:R2:W-:Y:S01]  /*1240*/  @!P2 STG.E.U16 desc[UR14][R10.64], R13 ;  /* 0x0000000d0a00a986 */ /* 0x0005e2000c10150e */
[----:B------:R-:W-:Y:S05]  /*1250*/  BRA.U !UP0, `(.L_x_6257) ;  /* 0xffffffed08e87547 */ /* 0x000fea000b83ffff */
[----:B------:R-:W-:Y:S05]  /*1260*/  EXIT ;  /* 0x000000000000794d */ /* 0x000fea0003800000 */
.L_x_6234:
[----:B------:R-:W0:Y:S02]  /*1270*/  S2R R0, SR_TID.X ;  /* 0x0000000000007919 */ /* 0x000e240000002100 */
[----:B0-----:R-:W-:-:S03]  /*1280*/  IMAD.WIDE.U32 R2, R0, 0x4, RZ ;  /* 0x0000000400027825 */ /* 0x001fc600078e00ff */
[----:B------:R-:W-:-:S04]  /*1290*/  ISETP.GE.U32.AND P0, PT, R2, UR17, PT ;  /* 0x0000001102007c0c */ /* 0x000fc8000bf06070 */
[----:B------:R-:W-:-:S13]  /*12a0*/  ISETP.GE.AND.EX P0, PT, R3, UR10, PT, P0 ;  /* 0x0000000a03007c0c */ /* 0x000fda000bf06300 */
[----:B------:R-:W-:Y:S05]  /*12b0*/  @P0 EXIT ;  /* 0x000000000000094d */ /* 0x000fea0003800000 */
[----:B------:R-:W-:Y:S01]  /*12c0*/  IMAD.MOV.U32 R9, RZ, RZ, RZ ;  /* 0x000000ffff097224 */ /* 0x000fe200078e00ff */
[----:B------:R-:W0:Y:S06]  /*12d0*/  LDCU UR4, c[0x0][0x360] ;  /* 0x00006c00ff0477ac */ /* 0x000e2c0008000800 */
.L_x_6282:
[C---:B------:R-:W-:Y:S01]  /*12e0*/  IMAD.SHL.U32 R4, R0.reuse, 0x8, RZ ;  /* 0x0000000800047824 */ /* 0x040fe200078e00ff */
[----:B------:R-:W-:-:S04]  /*12f0*/  SHF.L.U64.HI R5, R0, 0x3, R9 ;  /* 0x0000000300057819 */ /* 0x000fc80000010209 */
[----:B------:R-:W-:-:S04]  /*1300*/  IADD3 R2, P0, PT, R4, UR8, RZ ;  /* 0x0000000804027c10 */ /* 0x000fc8000ff1e0ff */
[----:B------:R-:W-:-:S06]  /*1310*/  IADD3.X R3, PT, PT, R5, UR9, RZ, P0, !PT ;  /* 0x0000000905037c10 */ /* 0x000fcc00087fe4ff */
[----:B------:R-:W2:Y:S01]  /*1320*/  LDG.E.64 R2, desc[UR14][R2.64] ;  /* 0x0000000e02027981 */ /* 0x000ea2000c1e1b00 */
[----:B------:R-:W-:-:S04]  /*1330*/  IADD3 R4, P0, PT, R4, UR6, RZ ;  /* 0x0000000604047c10 */ /* 0x000fc8000ff1e0ff */
[----:B------:R-:W-:-:S05]  /*1340*/  IADD3.X R5, PT, PT, R5, UR7, RZ, P0, !PT ;  /* 0x0000000705057c10 */ /* 0x000fca00087fe4ff */
        /* <DEDUP_REMOVED lines=26> */
.L_x_6262:
        /* <DEDUP_REMOVED lines=14> */
.L_x_6261:
[----:B0-----:R-:W-:Y:S05]  /*15d0*/  BSYNC.RECONVERGENT B1 ;  /* 0x0000000000017941 */ /* 0x001fea0003800200 */
.L_x_6260:
[----:B------:R-:W-:Y:S05]  /*15e0*/  BRA `(.L_x_6263) ;  /* 0x0000000000287947 */ /* 0x000fea0003800000 */
.L_x_6259:
        /* <DEDUP_REMOVED lines=10> */
.L_x_6263:
[----:B0-----:R-:W-:Y:S05]  /*1690*/  BSYNC.RECONVERGENT B0 ;  /* 0x0000000000007941 */ /* 0x001fea0003800200 */
.L_x_6258:
        /* <DEDUP_REMOVED lines=10> */
[----:B------:R-:W-:Y:S02]  /*1740*/  LOP3.LUT R2, R14, 0x1, RZ, 0xc0, !PT ;  /* 0x000000010e027812 */ /* 0x000fe400078ec0ff */
        /* <DEDUP_REMOVED lines=10> */
.L_x_6268:
        /* <DEDUP_REMOVED lines=16> */
.L_x_6267:
[----:B------:R-:W-:Y:S05]  /*18f0*/  BSYNC.RECONVERGENT B1 ;  /* 0x0000000000017941 */ /* 0x000fea0003800200 */
.L_x_6266:
[----:B------:R-:W-:Y:S05]  /*1900*/  BRA `(.L_x_6269) ;  /* 0x0000000000287947 */ /* 0x000fea0003800000 */
.L_x_6265:
        /* <DEDUP_REMOVED lines=10> */
.L_x_6269:
[----:B------:R-:W-:Y:S05]  /*19b0*/  BSYNC.RECONVERGENT B0 ;  /* 0x0000000000007941 */ /* 0x000fea0003800200 */
.L_x_6264:
        /* <DEDUP_REMOVED lines=21> */
.L_x_6274:
        /* <DEDUP_REMOVED lines=8> */
[----:B------:R-:W-:Y:S01]  /*1b90*/  IMAD R2, R2, R15, RZ ;  /* 0x0000000f02027224 */ /* 0x000fe200078e02ff */
[----:B------:R-:W-:-:S02]  /*1ba0*/  ISETP.GE.U32.AND P0, PT, R6, 0x2, PT ;  /* 0x000000020600780c */ /* 0x000fc40003f06070 */
[----:B------:R-:W-:-:S04]  /*1bb0*/  SHF.R.U32.HI R6, RZ, 0x1, R6 ;  /* 0x00000001ff067819 */ /* 0x000fc80000011606 */
[----:B------:R-:W-:-:S07]  /*1bc0*/  PRMT R14, R6, 0x7610, R14 ;  /* 0x00007610060e7816 */ /* 0x000fce000000000e */
[----:B------:R-:W-:Y:S05]  /*1bd0*/  @P0 BRA `(.L_x_6274) ;  /* 0xfffffffc00cc0947 */ /* 0x000fea000383ffff */
.L_x_6273:
[----:B------:R-:W-:Y:S05]  /*1be0*/  BSYNC.RECONVERGENT B1 ;  /* 0x0000000000017941 */ /* 0x000fea0003800200 */
.L_x_6272:
[----:B------:R-:W-:Y:S05]  /*1bf0*/  BRA `(.L_x_6275) ;  /* 0x0000000000287947 */ /* 0x000fea0003800000 */
.L_x_6271:
        /* <DEDUP_REMOVED lines=10> */
.L_x_6275:
[----:B------:R-:W-:Y:S05]  /*1ca0*/  BSYNC.RECONVERGENT B0 ;  /* 0x0000000000007941 */ /* 0x000fea0003800200 */
.L_x_6270:
        /* <DEDUP_REMOVED lines=21> */
.L_x_6280:
        /* <DEDUP_REMOVED lines=14> */
.L_x_6279:
[----:B------:R-:W-:Y:S05]  /*1ee0*/  BSYNC.RECONVERGENT B1 ;  /* 0x0000000000017941 */ /* 0x000fea0003800200 */
.L_x_6278:
[----:B------:R-:W-:Y:S05]  /*1ef0*/  BRA `(.L_x_6281) ;  /* 0x0000000000287947 */ /* 0x000fea0003800000 */
.L_x_6277:
        /* <DEDUP_REMOVED lines=10> */
.L_x_6281:
[----:B------:R-:W-:Y:S05]  /*1fa0*/  BSYNC.RECONVERGENT B0 ;  /* 0x0000000000007941 */ /* 0x000fea0003800200 */
.L_x_6276:
[----:B------:R-:W-:Y:S02]  /*1fb0*/  IADD3 R0, P0, PT, R0, UR4, RZ ;  /* 0x0000000400007c10 */ /* 0x000fe4000ff1e0ff */
[----:B------:R-:W-:Y:S02]  /*1fc0*/  PRMT R7, R2, 0x5410, R3 ;  /* 0x0000541002077816 */ /* 0x000fe40000000003 */
[----:B------:R-:W-:Y:S01]  /*1fd0*/  PRMT R6, R8, 0x5410, R13 ;  /* 0x0000541008067816 */ /* 0x000fe2000000000d */
        /* <DEDUP_REMOVED lines=10> */
.L_x_6283:
        /* <DEDUP_REMOVED lines=16> */
.L_x_7868:


//--------------------- .text._ZN2at6native55_GLOBAL__N__de093ff9_22_ForeachBinaryOpList_cu_a911ec4325multi_tensor_apply_kernelINS1_18TensorListMetadataILi2EEENS1_24BinaryOpListAlphaFunctorIlLi2ELi2ELi0EEEJNS1_13power_functorIlEElEEEvT_T0_DpT1_ --------------------------
	.section	.text._ZN2at6native55_GLOBAL__N__de093ff9_22_ForeachBinaryOpList_cu_a911ec4325multi_tensor_apply_kernelINS1_18TensorListMetadataILi2EEENS1_24BinaryOpListAlphaFunctorIlLi2ELi2ELi0EEEJNS1_13power_functorIlEElEEEvT_T0_DpT1_,"ax",@progbits
	.align	128
.text._ZN2at6native55_GLOBAL__N__de093ff9_22_ForeachBinaryOpList_cu_a911ec4325multi_tensor_apply_kernelINS1_18TensorListMetadataILi2EEENS1_24BinaryOpListAlphaFunctorIlLi2ELi2ELi0EEEJNS1_13power_functorIlEElEEEvT_T0_DpT1_:
        .type           _ZN2at6native55_GLOBAL__N__de093ff9_22_ForeachBinaryOpList_cu_a911ec4325multi_tensor_apply_kernelINS1_18TensorListMetadataILi2EEENS1_24BinaryOpListAlphaFunctorIlLi2ELi2ELi0EEEJNS1_13power_functorIlEElEEEvT_T0_DpT1_,@function
        .size           _ZN2at6native55_GLOBAL__N__de093ff9_22_ForeachBinaryOpList_cu_a911ec4325multi_tensor_apply_kernelINS1_18TensorListMetadataILi2EEENS1_24BinaryOpListAlphaFunctorIlLi2ELi2ELi0EEEJNS1_13power_functorIlEElEEEvT_T0_DpT1_,(.L_x_7869 - _ZN2at6native55_GLOBAL__N__de093ff9_22_ForeachBinaryOpList_cu_a911ec4325multi_tensor_apply_kernelINS1_18TensorListMetadataILi2EEENS1_24BinaryOpListAlphaFunctorIlLi2ELi2ELi0EEEJNS1_13power_functorIlEElEEEvT_T0_DpT1_)
        .other          _ZN2at6native55_GLOBAL__N__de093ff9_22_ForeachBinaryOpList_cu_a911ec4325multi_tensor_apply_kernelINS1_18TensorListMetadataILi2EEENS1_24BinaryOpListAlphaFunctorIlLi2ELi2ELi0EEEJNS1_13power_functorIlEElEEEvT_T0_DpT1_,@"STO_CUDA_ENTRY STV_DEFAULT"
_ZN2at6native55_GLOBAL__N__de093ff9_22_ForeachBinaryOpList_cu_a911ec4325multi_tensor_apply_kernelINS1_18TensorListMetadataILi2EEENS1_24BinaryOpListAlphaFunctorIlLi2ELi2ELi0EEEJNS1_13power_functorIlEElEEEvT_T0_DpT1_:
        /* <DEDUP_REMOVED lines=32> */
.L_x_6312:
[----:B0-----:R-:W-:Y:S02]  /*0200*/  IADD3 R31, P1, PT, R30, UR4, RZ ;  /* 0x000000041e1f7c10 */ /* 0x001fe4000ff3e0ff */
[----:B------:R-:W-:Y:S01]  /*0210*/  CS2R R16, SRZ ;  /* 0x0000000000107805 */ /* 0x000fe2000001ff00 */
[----:B-1----:R-:W-:Y:S01]  /*0220*/  IMAD.U32 R13, RZ, RZ, UR11 ;  /* 0x0000000bff0d7e24 */ /* 0x002fe2000f8e00ff */
[----:B------:R-:W0:Y:S01]  /*0230*/  LDCU.64 UR18, c[0x0][0xfd0] ;  /* 0x0001fa00ff1277ac */ /* 0x000e220008000a00 */
[C---:B------:R-:W-:Y:S01]  /*0240*/  ISETP.GE.U32.AND P0, PT, R31.reuse, UR13, PT ;  /* 0x0000000d1f007c0c */ /* 0x040fe2000bf06070 */
[----:B------:R-:W-:Y:S01]  /*0250*/  IMAD.X R28, RZ, RZ, UR5, P1 ;  /* 0x00000005ff1c7e24 */ /* 0x000fe200088e06ff */
[C---:B------:R-:W-:Y:S01]  /*0260*/  IADD3 R29, P3, PT, R31.reuse, UR11, RZ ;  /* 0x0000000b1f1d7c10 */ /* 0x040fe2000ff7e0ff */
[----:B------:R-:W-:-:S03]  /*0270*/  IMAD.SHL.U32 R18, R31, 0x8, RZ ;  /* 0x000000081f127824 */ /* 0x000fc600078e00ff */
[----:B------:R-:W-:Y:S01]  /*0280*/  ISETP.GE.U32.AND.EX P0, PT, R28, UR16, PT, P0 ;  /* 0x000000101c007c0c */ /* 0x000fe2000bf06100 */
[--C-:B------:R-:W-:Y:S01]  /*0290*/  IMAD.X R26, RZ, RZ, R28.reuse, P3 ;  /* 0x000000ffff1a7224 */ /* 0x100fe200018e061c */
[----:B------:R-:W-:Y:S02]  /*02a0*/  SHF.L.U64.HI R0, R31, 0x3, R28 ;  /* 0x000000031f007819 */ /* 0x000fe4000001021c */
[C---:B------:R-:W-:Y:S02]  /*02b0*/  IADD3 R27, P4, PT, R29.reuse, UR11, RZ ;  /* 0x0000000b1d1b7c10 */ /* 0x040fe4000ff9e0ff */
[----:B------:R-:W-:-:S07]  /*02c0*/  ISETP.GE.U32.AND P1, PT, R29, UR13, PT ;  /* 0x0000000d1d007c0c */ /* 0x000fce000bf26070 */
[----:B--2---:R-:W-:Y:S01]  /*02d0*/  @!P0 IADD3 R2, P2, PT, R18, UR8, RZ ;  /* 0x0000000812028c10 */ /* 0x004fe2000ff5e0ff */
[----:B------:R-:W-:Y:S01]  /*02e0*/  IMAD.X R24, RZ, RZ, R26, P4 ;  /* 0x000000ffff187224 */ /* 0x000fe200020e061a */
[----:B------:R-:W-:Y:S02]  /*02f0*/  ISETP.GE.U32.AND.EX P1, PT, R26, UR16, PT, P1 ;  /* 0x000000101a007c0c */ /* 0x000fe4000bf26110 */
[----:B------:R-:W-:Y:S02]  /*0300*/  @!P0 IADD3.X R3, PT, PT, R0, UR9, RZ, P2, !PT ;  /* 0x0000000900038c10 */ /* 0x000fe400097fe4ff */
[----:B------:R-:W-:Y:S02]  /*0310*/  IADD3 R18, P3, PT, R18, UR6, RZ ;  /* 0x0000000612127c10 */ /* 0x000fe4000ff7e0ff */
[C---:B------:R-:W-:Y:S01]  /*0320*/  IADD3 R25, P4, PT, R27.reuse, UR11, RZ ;  /* 0x0000000b1b197c10 */ /* 0x040fe2000ff9e0ff */
[----:B------:R1:W0:Y:S01]  /*0330*/  @!P0 LDG.E.64 R16, desc[UR14][R2.64] ;  /* 0x0000000e02108981 */ /* 0x000222000c1e1b00 */
[----:B------:R-:W-:Y:S01]  /*0340*/  IADD3.X R19, PT, PT, R0, UR7, RZ, P3, !PT ;  /* 0x0000000700137c10 */ /* 0x000fe20009ffe4ff */
[----:B------:R-:W-:Y:S01]  /*0350*/  IMAD.U32 R33, RZ, RZ, UR11 ;  /* 0x0000000bff217e24 */ /* 0x000fe2000f8e00ff */
[----:B------:R-:W-:Y:S01]  /*0360*/  ISETP.GE.U32.AND P2, PT, R27, UR13, PT ;  /* 0x0000000d1b007c0c */ /* 0x000fe2000bf46070 */
[----:B------:R-:W-:Y:S01]  /*0370*/  IMAD.X R0, RZ, RZ, R24, P4 ;  /* 0x000000ffff007224 */ /* 0x000fe200020e0618 */
[----:B------:R-:W-:Y:S01]  /*0380*/  ISETP.GE.U32.AND P3, PT, R25, UR13, PT ;  /* 0x0000000d19007c0c */ /* 0x000fe2000bf66070 */
[----:B------:R-:W-:Y:S01]  /*0390*/  IMAD.WIDE.U32 R12, R13, 0x8, R18 ;  /* 0x000000080d0c7825 */ /* 0x000fe200078e0012 */
[----:B------:R-:W-:-:S02]  /*03a0*/  ISETP.GE.U32.AND.EX P2, PT, R24, UR16, PT, P2 ;  /* 0x0000001018007c0c */ /* 0x000fc4000bf46120 */
[----:B------:R-:W-:Y:S02]  /*03b0*/  CS2R R4, SRZ ;  /* 0x0000000000047805 */ /* 0x000fe4000001ff00 */
[----:B------:R-:W-:Y:S01]  /*03c0*/  ISETP.GE.U32.AND.EX P3, PT, R0, UR16, PT, P3 ;  /* 0x0000001000007c0c */ /* 0x000fe2000bf66130 */
[----:B------:R-:W-:Y:S01]  /*03d0*/  IMAD.U32 R7, RZ, RZ, UR11 ;  /* 0x0000000bff077e24 */ /* 0x000fe2000f8e00ff */
[----:B------:R-:W-:Y:S02]  /*03e0*/  @!P1 LEA R10, P5, R29, UR8, 0x3 ;  /* 0x000000081d0a9c11 */ /* 0x000fe4000f8a18ff */
[----:B-1----:R-:W-:Y:S02]  /*03f0*/  CS2R R2, SRZ ;  /* 0x0000000000027805 */ /* 0x002fe4000001ff00 */
[----:B------:R-:W-:Y:S01]  /*0400*/  LEA R32, P4, R33, R12, 0x3 ;  /* 0x0000000c21207211 */ /* 0x000fe200078818ff */
[----:B------:R-:W-:Y:S01]  /*0410*/  IMAD.U32 R21, RZ, RZ, UR11 ;  /* 0x0000000bff157e24 */ /* 0x000fe2000f8e00ff */
[----:B------:R-:W-:-:S02]  /*0420*/  @!P1 LEA.HI.X R11, R29, UR9, R26, 0x3, P5 ;  /* 0x000000091d0b9c11 */ /* 0x000fc4000a8f1c1a */
[----:B------:R-:W-:Y:S02]  /*0430*/  CS2R R8, SRZ ;  /* 0x0000000000087805 */ /* 0x000fe4000001ff00 */
[----:B------:R-:W-:Y:S01]  /*0440*/  LEA.HI.X R33, R7, R13, RZ, 0x3, P4 ;  /* 0x0000000d07217211 */ /* 0x000fe200020f1cff */
[----:B------:R-:W5:Y:S01]  /*0450*/  @!P1 LDG.E.64 R4, desc[UR14][R12.64] ;  /* 0x0000000e0c049981 */ /* 0x000f62000c1e1b00 */
[----:B------:R-:W-:Y:S02]  /*0460*/  @!P2 LEA R34, P5, R27, UR8, 0x3 ;  /* 0x000000081b22ac11 */ /* 0x000fe4000f8a18ff */
[----:B------:R-:W-:Y:S01]  /*0470*/  @!P3 LEA R22, P4, R25, UR8, 0x3 ;  /* 0x000000081916bc11 */ /* 0x000fe2000f8818ff */
[----:B------:R1:W5:Y:S01]  /*0480*/  @!P1 LDG.E.64 R2, desc[UR14][R10.64] ;  /* 0x0000000e0a029981 */ /* 0x000362000c1e1b00 */
[----:B------:R-:W-:Y:S02]  /*0490*/  CS2R R6, SRZ ;  /* 0x0000000000067805 */ /* 0x000fe4000001ff00 */
[----:B------:R-:W-:-:S02]  /*04a0*/  @!P2 LEA.HI.X R35, R27, UR9, R24, 0x3, P5 ;  /* 0x000000091b23ac11 */ /* 0x000fc4000a8f1c18 */
[----:B------:R-:W-:Y:S01]  /*04b0*/  @!P3 LEA.HI.X R23, R25, UR9, R0, 0x3, P4 ;  /* 0x000000091917bc11 */ /* 0x000fe2000a0f1c00 */
[----:B------:R-:W-:Y:S01]  /*04c0*/  IMAD.U32 R15, RZ, RZ, UR11 ;  /* 0x0000000bff0f7e24 */ /* 0x000fe2000f8e00ff */
[----:B------:R2:W5:Y:S01]  /*04d0*/  @!P2 LDG.E.64 R8, desc[UR14][R32.64] ;  /* 0x0000000e2008a981 */ /* 0x000562000c1e1b00 */
[----:B-1----:R-:W-:-:S03]  /*04e0*/  CS2R R10, SRZ ;  /* 0x00000000000a7805 */ /* 0x002fc6000001ff00 */
[----:B------:R-:W5:Y:S04]  /*04f0*/  @!P2 LDG.E.64 R6, desc[UR14][R34.64] ;  /* 0x0000000e2206a981 */ /* 0x000f68000c1e1b00 */
[----:B------:R-:W5:Y:S01]  /*0500*/  @!P3 LDG.E.64 R10, desc[UR14][R22.64] ;  /* 0x0000000e160ab981 */ /* 0x000f62000c1e1b00 */
[----:B------:R-:W-:Y:S02]  /*0510*/  @!P3 LEA R20, P1, R21, R32, 0x3 ;  /* 0x000000201514b211 */ /* 0x000fe400078218ff */
[----:B------:R-:W-:Y:S02]  /*0520*/  CS2R R12, SRZ ;  /* 0x00000000000c7805 */ /* 0x000fe4000001ff00 */
[----:B------:R-:W-:Y:S02]  /*0530*/  @!P3 LEA.HI.X R21, R15, R33, RZ, 0x3, P1 ;  /* 0x000000210f15b211 */ /* 0x000fe400008f1cff */
[----:B------:R-:W-:-:S03]  /*0540*/  CS2R R14, SRZ ;  /* 0x00000000000e7805 */ /* 0x000fc6000001ff00 */
[----:B------:R1:W5:Y:S04]  /*0550*/  @!P3 LDG.E.64 R12, desc[UR14][R20.64] ;  /* 0x0000000e140cb981 */ /* 0x000368000c1e1b00 */
[----:B------:R3:W5:Y:S01]  /*0560*/  @!P0 LDG.E.64 R14, desc[UR14][R18.64] ;  /* 0x0000000e120e8981 */ /* 0x000762000c1e1b00 */
[----:B------:R-:W-:Y:S01]  /*0570*/  BSSY.RECONVERGENT B0, `(.L_x_6285) ;  /* 0x0000033000007945 */ /* 0x000fe20003800200 */
[----:B0-----:R-:W-:-:S04]  /*0580*/  IMAD R17, R17, UR18, RZ ;  /* 0x0000001211117c24 */ /* 0x001fc8000f8e02ff */
[C---:B--2---:R-:W-:Y:S02]  /*0590*/  IMAD R33, R16.reuse, UR19, R17 ;  /* 0x0000001310217c24 */ /* 0x044fe4000f8e0211 */
[----:B------:R-:W-:-:S04]  /*05a0*/  IMAD.WIDE.U32 R16, R16, UR18, RZ ;  /* 0x0000001210107c25 */ /* 0x000fc8000f8e00ff */
[----:B-1----:R-:W-:-:S05]  /*05b0*/  IMAD.IADD R21, R17, 0x1, R33 ;  /* 0x0000000111157824 */ /* 0x002fca00078e0221 */
        /* <DEDUP_REMOVED lines=11> */
.L_x_6289:
        /* <DEDUP_REMOVED lines=18> */
.L_x_6288:
[----:B------:R-:W-:Y:S05]  /*0790*/  BSYNC.RECONVERGENT B1 ;  /* 0x0000000000017941 */ /* 0x000fea0003800200 */
.L_x_6287:
[----:B------:R-:W-:Y:S05]  /*07a0*/  BRA `(.L_x_6290) ;  /* 0x00000000003c7947 */ /* 0x000fea0003800000 */
.L_x_6286:
        /* <DEDUP_REMOVED lines=15> */
.L_x_6290:
[----:B------:R-:W-:Y:S05]  /*08a0*/  BSYNC.RECONVERGENT B0 ;  /* 0x0000000000007941 */ /* 0x000fea0003800200 */
.L_x_6285:
        /* <DEDUP_REMOVED lines=32> */
.L_x_6295:
        /* <DEDUP_REMOVED lines=20> */
.L_x_6294:
[----:B------:R-:W-:Y:S05]  /*0bf0*/  BSYNC.RECONVERGENT B1 ;  /* 0x0000000000017941 */ /* 0x000fea0003800200 */
.L_x_6293:
[----:B------:R-:W-:Y:S05]  /*0c00*/  BRA `(.L_x_6296) ;  /* 0x0000000000387947 */ /* 0x000fea0003800000 */
.L_x_6292:
        /* <DEDUP_REMOVED lines=14> */
.L_x_6296:
[----:B------:R-:W-:Y:S05]  /*0cf0*/  BSYNC.RECONVERGENT B0 ;  /* 0x0000000000007941 */ /* 0x000fea0003800200 */
.L_x_6291:
        /* <DEDUP_REMOVED lines=32> */
.L_x_6301:
        /* <DEDUP_REMOVED lines=21> */
.L_x_6300:
[----:B------:R-:W-:Y:S05]  /*1050*/  BRA `(.L_x_6299) ;  /* 0x0000000000387947 */ /* 0x000fea0003800000 */
.L_x_6298:
        /* <DEDUP_REMOVED lines=14> */
.L_x_6299:
[----:B------:R-:W-:Y:S05]  /*1140*/  BSYNC.RECONVERGENT B0 ;  /* 0x0000000000007941 */ /* 0x000fea0003800200 */
.L_x_6297:
        /* <DEDUP_REMOVED lines=31> */
.L_x_6306:
        /* <DEDUP_REMOVED lines=20> */
.L_x_6305:
[----:B------:R-:W-:Y:S05]  /*1480*/  BSYNC.RECONVERGENT B1 ;  /* 0x0000000000017941 */ /* 0x000fea0003800200 */
.L_x_6304:
[----:B------:R-:W-:Y:S05]  /*1490*/  BRA `(.L_x_6307) ;  /* 0x0000000000387947 */ /* 0x000fea0003800000 */
.L_x_6303:
        /* <DEDUP_REMOVED lines=14> */
.L_x_6307:
[----:B------:R-:W-:Y:S05]  /*1580*/  BSYNC.RECONVERGENT B0 ;  /* 0x0000000000007941 */ /* 0x000fea0003800200 */
.L_x_6302:
[----:B------:R-:W-:Y:S01]  /*1590*/  ISETP.GE.U32.AND P0, PT, R29, UR13, PT ;  /* 0x0000000d1d007c0c */ /* 0x000fe2000bf06070 */
[----:B------:R-:W-:Y:S01]  /*15a0*/  IMAD.U32 R15, RZ, RZ, UR11 ;  /* 0x0000000bff0f7e24 */ /* 0x000fe2000f8e00ff */
[----:B------:R-:W-:Y:S01]  /*15b0*/  ISETP.GE.U32.AND P1, PT, R31, UR13, PT ;  /* 0x0000000d1f007c0c */ /* 0x000fe2000bf26070 */
[----:B------:R-:W-:Y:S01]  /*15c0*/  IMAD.U32 R16, RZ, RZ, UR11 ;  /* 0x0000000bff107e24 */ /* 0x000fe2000f8e00ff */
[----:B------:R-:W-:Y:S01]  /*15d0*/  ISETP.GE.U32.AND.EX P0, PT, R26, UR16, PT, P0 ;  /* 0x000000101a007c0c */ /* 0x000fe2000bf06100 */
[----:B------:R-:W-:Y:S01]  /*15e0*/  BSSY.RECONVERGENT B0, `(.L_x_6308) ;  /* 0x000001e000007945 */ /* 0x000fe20003800200 */
[----:B------:R-:W-:-:S11]  /*15f0*/  ISETP.GE.U32.AND.EX P1, PT, R28, UR16, PT, P1 ;  /* 0x000000101c007c0c */ /* 0x000fd6000bf26110 */
[C---:B------:R-:W-:Y:S02]  /*1600*/  @!P0 IADD3 R4, P3, PT, R30.reuse, UR4, RZ ;  /* 0x000000041e048c10 */ /* 0x040fe4000ff7e0ff */
[----:B------:R-:W-:-:S03]  /*1610*/  @!P1 IADD3 R5, P2, PT, R30, UR4, RZ ;  /* 0x000000041e059c10 */ /* 0x000fc6000ff5e0ff */
[----:B------:R-:W-:Y:S01]  /*1620*/  @!P0 IMAD.X R13, RZ, RZ, UR5, P3 ;  /* 0x00000005ff0d8e24 */ /* 0x000fe200098e06ff */
[----:B------:R-:W-:Y:S01]  /*1630*/  @!P0 LEA R12, P3, R4, UR6, 0x3 ;  /* 0x00000006040c8c11 */ /* 0x000fe2000f8618ff */
[----:B------:R-:W-:-:S03]  /*1640*/  @!P1 IMAD.X R14, RZ, RZ, UR5, P2 ;  /* 0x00000005ff0e9e24 */ /* 0x000fc600090e06ff */
[----:B------:R-:W-:Y:S02]  /*1650*/  @!P0 LEA.HI.X R13, R4, UR7, R13, 0x3, P3 ;  /* 0x00000007040d8c11 */ /* 0x000fe400098f1c0d */
[----:B------:R-:W-:Y:S02]  /*1660*/  @!P1 LEA R4, P2, R5, UR6, 0x3 ;  /* 0x0000000605049c11 */ /* 0x000fe4000f8418ff */
[----:B------:R-:W-:Y:S02]  /*1670*/  @!P0 LEA R12, P3, R15, R12, 0x3 ;  /* 0x0000000c0f0c8211 */ /* 0x000fe400078618ff */
[----:B------:R-:W-:Y:S02]  /*1680*/  @!P1 LEA.HI.X R5, R5, UR7, R14, 0x3, P2 ;  /* 0x0000000705059c11 */ /* 0x000fe400090f1c0e */
[----:B------:R-:W-:Y:S02]  /*1690*/  @!P0 LEA.HI.X R13, R16, R13, RZ, 0x3, P3 ;  /* 0x0000000d100d8211 */ /* 0x000fe400018f1cff */
[----:B------:R-:W-:Y:S01]  /*16a0*/  ISETP.GE.U32.AND P2, PT, R27, UR13, PT ;  /* 0x0000000d1b007c0c */ /* 0x000fe2000bf46070 */
[----:B------:R0:W-:Y:S01]  /*16b0*/  @!P1 STG.E.64 desc[UR14][R4.64], R2 ;  /* 0x0000000204009986 */ /* 0x0001e2000c101b0e */
[----:B------:R-:W-:-:S02]  /*16c0*/  ISETP.GE.U32.AND P3, PT, R25, UR13, PT ;  /* 0x0000000d19007c0c */ /* 0x000fc4000bf66070 */
[----:B------:R-:W-:Y:S01]  /*16d0*/  ISETP.GE.U32.AND.EX P2, PT, R24, UR16, PT, P2 ;  /* 0x0000001018007c0c */ /* 0x000fe2000bf46120 */
[----:B------:R0:W-:Y:S01]  /*16e0*/  @!P0 STG.E.64 desc[UR14][R12.64], R6 ;  /* 0x000000060c008986 */ /* 0x0001e2000c101b0e */
[----:B------:R-:W-:-:S11]  /*16f0*/  ISETP.GE.U32.AND.EX P3, PT, R0, UR16, PT, P3 ;  /* 0x0000001000007c0c */ /* 0x000fd6000bf66130 */
[----:B------:R-:W-:Y:S05]  /*1700*/  @P2 BRA `(.L_x_6309) ;  /* 0x00000000002c2947 */ /* 0x000fea0003800000 */
[----:B------:R-:W-:Y:S01]  /*1710*/  USHF.L.U32 UR10, UR11, 0x3, URZ ;  /* 0x000000030b0a7899 */ /* 0x000fe200080006ff */
[----:B------:R-:W-:Y:S01]  /*1720*/  IADD3 R0, P0, PT, R30, UR4, RZ ;  /* 0x000000041e007c10 */ /* 0x000fe2000ff1e0ff */
[----:B------:R-:W-:-:S04]  /*1730*/  USHF.R.U32.HI UR12, URZ, 0x1d, UR11 ;  /* 0x0000001dff0c7899 */ /* 0x000fc8000801160b */
[----:B0-----:R-:W-:Y:S01]  /*1740*/  IMAD.X R3, RZ, RZ, UR5, P0 ;  /* 0x00000005ff037e24 */ /* 0x001fe200080e06ff */
[C---:B------:R-:W-:Y:S01]  /*1750*/  LEA R2, P0, R0.reuse, UR6, 0x3 ;  /* 0x0000000600027c11 */ /* 0x040fe2000f8018ff */
[----:B------:R-:W-:Y:S02]  /*1760*/  IMAD.U32 R5, RZ, RZ, UR10 ;  /* 0x0000000aff057e24 */ /* 0x000fe4000f8e00ff */
[----:B------:R-:W-:Y:S01]  /*1770*/  IMAD.U32 R4, RZ, RZ, UR12 ;  /* 0x0000000cff047e24 */ /* 0x000fe2000f8e00ff */
[----:B------:R-:W-:Y:S02]  /*1780*/  LEA.HI.X R3, R0, UR7, R3, 0x3, P0 ;  /* 0x0000000700037c11 */ /* 0x000fe400080f1c03 */
[----:B------:R-:W-:-:S04]  /*1790*/  IADD3 R2, P0, P1, R2, UR10, R5 ;  /* 0x0000000a02027c10 */ /* 0x000fc8000f91e005 */
[----:B------:R-:W-:-:S05]  /*17a0*/  IADD3.X R3, PT, PT, R3, UR12, R4, P0, P1 ;  /* 0x0000000c03037c10 */ /* 0x000fca00087e2404 */
[----:B------:R1:W-:Y:S04]  /*17b0*/  STG.E.64 desc[UR14][R2.64], R8 ;  /* 0x0000000802007986 */ /* 0x0003e8000c101b0e */
.L_x_6309:
[----:B------:R-:W-:Y:S05]  /*17c0*/  BSYNC.RECONVERGENT B0 ;  /* 0x0000000000007941 */ /* 0x000fea0003800200 */
.L_x_6308:
[----:B------:R-:W-:Y:S04]  /*17d0*/  BSSY.RECONVERGENT B0, `(.L_x_6310) ;  /* 0x000000f000007945 */ /* 0x000fe80003800200 */
[----:B------:R-:W-:Y:S05]  /*17e0*/  @P3 BRA `(.L_x_6311) ;  /* 0x0000000000343947 */ /* 0x000fea0003800000 */
[----:B------:R-:W-:Y:S01]  /*17f0*/  USHF.L.U32 UR10, UR11, 0x3, URZ ;  /* 0x000000030b0a7899 */ /* 0x000fe200080006ff */
[----:B------:R-:W-:Y:S01]  /*1800*/  IADD3 R0, P0, PT, R30, UR4, RZ ;  /* 0x000000041e007c10 */ /* 0x000fe2000ff1e0ff */
[----:B------:R-:W-:-:S04]  /*1810*/  USHF.R.U32.HI UR12, URZ, 0x1d, UR11 ;  /* 0x0000001dff0c7899 */ /* 0x000fc8000801160b */
[----:B01----:R-:W-:Y:S01]  /*1820*/  IMAD.X R3, RZ, RZ, UR5, P0 ;  /* 0x00000005ff037e24 */ /* 0x003fe200080e06ff */
[C---:B------:R-:W-:Y:S01]  /*1830*/  LEA R2, P0, R0.reuse, UR6, 0x3 ;  /* 0x0000000600027c11 */ /* 0x040fe2000f8018ff */
[----:B------:R-:W-:Y:S02]  /*1840*/  IMAD.U32 R5, RZ, RZ, UR10 ;  /* 0x0000000aff057e24 */ /* 0x000fe4000f8e00ff */
[----:B------:R-:W-:Y:S01]  /*1850*/  IMAD.U32 R4, RZ, RZ, UR12 ;  /* 0x0000000cff047e24 */ /* 0x000fe2000f8e00ff */
[----:B------:R-:W-:Y:S02]  /*1860*/  LEA.HI.X R3, R0, UR7, R3, 0x3, P0 ;  /* 0x0000000700037c11 */ /* 0x000fe400080f1c03 */
[----:B------:R-:W-:-:S04]  /*1870*/  IADD3 R2, P0, P1, R2, UR10, R5 ;  /* 0x0000000a02027c10 */ /* 0x000fc8000f91e005 */
[----:B------:R-:W-:Y:S02]  /*1880*/  IADD3.X R3, PT, PT, R3, UR12, R4, P0, P1 ;  /* 0x0000000c03037c10 */ /* 0x000fe400087e2404 */
[----:B------:R-:W-:-:S04]  /*1890*/  IADD3 R2, P0, PT, R2, UR10, RZ ;  /* 0x0000000a02027c10 */ /* 0x000fc8000ff1e0ff */
[----:B------:R-:W-:-:S05]  /*18a0*/  IADD3.X R3, PT, PT, R3, UR12, RZ, P0, !PT ;  /* 0x0000000c03037c10 */ /* 0x000fca00087fe4ff */
[----:B------:R2:W-:Y:S04]  /*18b0*/  STG.E.64 desc[UR14][R2.64], R10 ;  /* 0x0000000a02007986 */ /* 0x0005e8000c101b0e */
.L_x_6311:
[----:B------:R-:W-:Y:S05]  /*18c0*/  BSYNC.RECONVERGENT B0 ;  /* 0x0000000000007941 */ /* 0x000fea0003800200 */
.L_x_6310:
[----:B------:R-:W-:-:S04]  /*18d0*/  ULEA UR4, UP0, UR11, UR4, 0x2 ;  /* 0x000000040b047291 */ /* 0x000fc8000f8010ff */
[----:B------:R-:W-:Y:S02]  /*18e0*/  UIADD3.X UR5, UPT, UPT, URZ, UR5, URZ, UP0, !UPT ;  /* 0x00000005ff057290 */ /* 0x000fe400087fe4ff */
[----:B------:R-:W-:-:S04]  /*18f0*/  UISETP.GE.U32.AND UP0, UPT, UR4, UR13, UPT ;  /* 0x0000000d0400728c */ /* 0x000fc8000bf06070 */
[----:B------:R-:W-:-:S09]  /*1900*/  UISETP.GE.U32.AND.EX UP0, UPT, UR5, UR16, UPT, UP0 ;  /* 0x000000100500728c */ /* 0x000fd2000bf06100 */
[----:B------:R-:W-:Y:S05]  /*1910*/  BRA.U !UP0, `(.L_x_6312) ;  /* 0xffffffe908387547 */ /* 0x000fea000b83ffff */
[----:B------:R-:W-:Y:S05]  /*1920*/  EXIT ;  /* 0x000000000000794d */ /* 0x000fea0003800000 */
.L_x_6284:
[----:B------:R-:W0:Y:S02]  /*1930*/  S2R R19, SR_TID.X ;  /* 0x0000000000137919 */ /* 0x000e240000002100 */
[----:B0-----:R-:W-:-:S03]  /*1940*/  IMAD.WIDE.U32 R2, R19, 0x4, RZ ;  /* 0x0000000413027825 */ /* 0x001fc600078e00ff */
[----:B------:R-:W-:-:S04]  /*1950*/  ISETP.GE.U32.AND P0, PT, R2, UR17, PT ;  /* 0x0000001102007c0c */ /* 0x000fc8000bf06070 */
[----:B------:R-:W-:-:S13]  /*1960*/  ISETP.GE.AND.EX P0, PT, R3, UR10, PT, P0 ;  /* 0x0000000a03007c0c */ /* 0x000fda000bf06300 */
[----:B------:R-:W-:Y:S05]  /*1970*/  @P0 EXIT ;  /* 0x000000000000094d */ /* 0x000fea0003800000 */
[----:B------:R-:W-:Y:S01]  /*1980*/  IMAD.MOV.U32 R0, RZ, RZ, RZ ;  /* 0x000000ffff007224 */ /* 0x000fe200078e00ff */
[----:B------:R-:W0:Y:S06]  /*1990*/  LDCU UR4, c[0x0][0x360] ;  /* 0x00006c00ff0477ac */ /* 0x000e2c0008000800 */
.L_x_6337:
[C---:B------:R-:W-:Y:S01]  /*19a0*/  IMAD.SHL.U32 R2, R19.reuse, 0x20, RZ ;  /* 0x0000002013027824 */ /* 0x040fe200078e00ff */
[----:B------:R-:W-:Y:S01]  /*19b0*/  SHF.L.U64.HI R3, R19, 0x5, R0 ;  /* 0x0000000513037819 */ /* 0x000fe20000010200 */
[----:B------:R-:W1:Y:S03]  /*19c0*/  LDC.64 R16, c[0x0][0xfd0] ;  /* 0x0003f400ff107b82 */ /* 0x000e660000000a00 */
[----:B------:R-:W-:-:S04]  /*19d0*/  IADD3 R4, P0, PT, R2, UR8, RZ ;  /* 0x0000000802047c10 */ /* 0x000fc8000ff1e0ff */
[----:B------:R-:W-:-:S06]  /*19e0*/  IADD3.X R5, PT, PT, R3, UR9, RZ, P0, !PT ;  /* 0x0000000903057c10 */ /* 0x000fcc00087fe4ff */
[----:B------:R-:W1:Y:S01]  /*19f0*/  LDG.E.ENL2.256 R4, R20, desc[UR14][R4.64] ;  /* 0xfe00000e0414797e */ /* 0x000e620008121904 */
[----:B------:R-:W-:-:S04]  /*1a00*/  IADD3 R2, P0, PT, R2, UR6, RZ ;  /* 0x0000000602027c10 */ /* 0x000fc8000ff1e0ff */
[----:B------:R-:W-:-:S05]  /*1a10*/  IADD3.X R3, PT, PT, R3, UR7, RZ, P0, !PT ;  /* 0x0000000703037c10 */ /* 0x000fca00087fe4ff */
[----:B------:R-:W2:Y:S01]  /*1a20*/  LDG.E.ENL2.256 R8, R12, desc[UR14][R2.64] ;  /* 0xfe00000e020c797e */ /* 0x000ea20008121908 */
[----:B------:R-:W-:Y:S01]  /*1a30*/  BSSY.RECONVERGENT B0, `(.L_x_6313) ;  /* 0x0000036000007945 */ /* 0x000fe20003800200 */
[-C--:B-1----:R-:W-:Y:S02]  /*1a40*/  IMAD R18, R21, R16.reuse, RZ ;  /* 0x0000001015127224 */ /* 0x082fe400078e02ff */
[----:B------:R-:W-:-:S04]  /*1a50*/  IMAD.WIDE.U32 R24, R20, R16, RZ ;  /* 0x0000001014187225 */ /* 0x000fc800078e00ff */
[----:B------:R-:W-:-:S04]  /*1a60*/  IMAD R29, R20, R17, R18 ;  /* 0x00000011141d7224 */ /* 0x000fc800078e0212 */
[----:B------:R-:W-:Y:S02]  /*1a70*/  IMAD.IADD R29, R25, 0x1, R29 ;  /* 0x00000001191d7824 */ /* 0x000fe400078e021d */
[----:B--2---:R-:W-:Y:S02]  /*1a80*/  IMAD.MOV.U32 R18, RZ, RZ, R12 ;  /* 0x000000ffff127224 */ /* 0x004fe400078e000c */
[----:B------:R-:W-:Y:S01]  /*1a90*/  IMAD.MOV.U32 R31, RZ, RZ, R13 ;  /* 0x000000ffff1f7224 */ /* 0x000fe200078e000d */
        /* <DEDUP_REMOVED lines=10> */
.L_x_6317:
        /* <DEDUP_REMOVED lines=9> */
[C---:B------:R-:W-:Y:S01]  /*1bd0*/  ISETP.GT.U32.AND P0, PT, R24.reuse, 0x1, PT ;  /* 0x000000011800780c */ /* 0x040fe20003f04070 */
        /* <DEDUP_REMOVED lines=11> */
.L_x_6316:
[----:B0-----:R-:W-:Y:S05]  /*1c90*/  BSYNC.RECONVERGENT B1 ;  /* 0x0000000000017941 */ /* 0x001fea0003800200 */
.L_x_6315:
[----:B------:R-:W-:Y:S05]  /*1ca0*/  BRA `(.L_x_6318) ;  /* 0x0000000000387947 */ /* 0x000fea0003800000 */
.L_x_6314:
        /* <DEDUP_REMOVED lines=14> */
.L_x_6318:
[----:B0-----:R-:W-:Y:S05]  /*1d90*/  BSYNC.RECONVERGENT B0 ;  /* 0x0000000000007941 */ /* 0x001fea0003800200 */
.L_x_6313:
        /* <DEDUP_REMOVED lines=32> */
.L_x_6323:
        /* <DEDUP_REMOVED lines=20> */
.L_x_6322:
[----:B------:R-:W-:Y:S05]  /*20e0*/  BSYNC.RECONVERGENT B1 ;  /* 0x0000000000017941 */ /* 0x000fea0003800200 */
.L_x_6321:
[----:B------:R-:W-:Y:S05]  /*20f0*/  BRA `(.L_x_6324) ;  /* 0x00000000003c7947 */ /* 0x000fea0003800000 */
.L_x_6320:
        /* <DEDUP_REMOVED lines=15> */
.L_x_6324:
[----:B------:R-:W-:Y:S05]  /*21f0*/  BSYNC.RECONVERGENT B0 ;  /* 0x0000000000007941 */ /* 0x000fea0003800200 */
.L_x_6319:
        /* <DEDUP_REMOVED lines=32> */
.L_x_6329:
        /* <DEDUP_REMOVED lines=20> */
.L_x_6328:
[----:B------:R-:W-:Y:S05]  /*2540*/  BSYNC.RECONVERGENT B1 ;  /* 0x0000000000017941 */ /* 0x000fea0003800200 */
.L_x_6327:
[----:B------:R-:W-:Y:S05]  /*2550*/  BRA `(.L_x_6330) ;  /* 0x0000000000387947 */ /* 0x000fea0003800000 */
.L_x_6326:
        /* <DEDUP_REMOVED lines=14> */
.L_x_6330:
[----:B------:R-:W-:Y:S05]  /*2640*/  BSYNC.RECONVERGENT B0 ;  /* 0x0000000000007941 */ /* 0x000fea0003800200 */
.L_x_6325:
        /* <DEDUP_REMOVED lines=29> */
.L_x_6335:
        /* <DEDUP_REMOVED lines=20> */
.L_x_6334:
[----:B------:R-:W-:Y:S05]  /*2960*/  BSYNC.RECONVERGENT B1 ;  /* 0x0000000000017941 */ /* 0x000fea0003800200 */
.L_x_6333:
[----:B------:R-:W-:Y:S05]  /*2970*/  BRA `(.L_x_6336) ;  /* 0x0000000000387947 */ /* 0x000fea0003800000 */
.L_x_6332:
        /* <DEDUP_REMOVED lines=14> */
.L_x_6336:
[----:B------:R-:W-:Y:S05]  /*2a60*/  BSYNC.RECONVERGENT B0 ;  /* 0x0000000000007941 */ /* 0x000fea0003800200 */
.L_x_6331:
[----:B------:R-:W-:Y:S01]  /*2a70*/  IADD3 R19, P0, PT, R19, UR4, RZ ;  /* 0x0000000413137c10 */ /* 0x000fe2000ff1e0ff */
[----:B------:R1:W-:Y:S04]  /*2a80*/  STG.E.ENL2.256 desc[UR14][R2.64], R12, R4 ;  /* 0xf800000c0204797f */ /* 0x0003e8000f12180e */
[C---:B------:R-:W-:Y:S02]  /*2a90*/  IMAD.SHL.U32 R8, R19.reuse, 0x4, RZ ;  /* 0x0000000413087824 */ /* 0x040fe400078e00ff */
[----:B------:R-:W-:Y:S01]  /*2aa0*/  IMAD.X R0, RZ, RZ, R0, P0 ;  /* 0x000000ffff007224 */ /* 0x000fe200000e0600 */
[----:B------:R-:W-:Y:S02]  /*2ab0*/  LOP3.LUT P0, RZ, R19, 0xffffc000, RZ, 0xc0, !PT ;  /* 0xffffc00013ff7812 */ /* 0x000fe4000780c0ff */
[----:B------:R-:W-:-:S02]  /*2ac0*/  ISETP.LT.U32.AND P1, PT, R8, UR17, PT ;  /* 0x0000001108007c0c */ /* 0x000fc4000bf21070 */
[----:B------:R-:W-:Y:S02]  /*2ad0*/  SHF.L.U64.HI R8, R19, 0x2, R0 ;  /* 0x0000000213087819 */ /* 0x000fe40000010200 */
[----:B------:R-:W-:Y:S02]  /*2ae0*/  LOP3.LUT P0, RZ, R0, 0x3fffffff, RZ, 0xc0, P0 ;  /* 0x3fffffff00ff7812 */ /* 0x000fe4000000c0ff */
[----:B------:R-:W-:-:S13]  /*2af0*/  ISETP.LT.AND.EX P1, PT, R8, UR10, PT, P1 ;  /* 0x0000000a08007c0c */ /* 0x000fda000bf21310 */
[----:B-1----:R-:W-:Y:S05]  /*2b00*/  @!P0 BRA P1, `(.L_x_6337) ;  /* 0xffffffec00a48947 */ /* 0x002fea000083ffff */
[----:B------:R-:W-:Y:S05]  /*2b10*/  EXIT ;  /* 0x000000000000794d */ /* 0x000fea0003800000 */
.L_x_6338:
        /* <DEDUP_REMOVED lines=14> */
.L_x_7869:


//--------------------- .text._ZN2at6native55_GLOBAL__N__de093ff9_22_ForeachBinaryOpList_cu_a911ec4325multi_tensor_apply_kernelINS1_18TensorListMetadataILi2EEENS1_24BinaryOpListAlphaFunctorIiLi2ELi2ELi0EEEJNS1_13power_functorIiEEiEEEvT_T0_DpT1_ --------------------------
	.section	.text._ZN2at6native55_GLOBAL__N__de093ff9_22_ForeachBinaryOpList_cu_a911ec4325multi_tensor_apply_kernelINS1_18TensorListMetadataILi2EEENS1_24BinaryOpListAlphaFunctorIiLi2ELi2ELi0EEEJNS1_13power_functorIiEEiEEEvT_T0_DpT1_,"ax",@progbits
	.align	128
.text._ZN2at6native55_GLOBAL__N__de093ff9_22_ForeachBinaryOpList_cu_a911ec4325multi_tensor_apply_kernelINS1_18TensorListMetadataILi2EEENS1_24BinaryOpListAlphaFunctorIiLi2ELi2ELi0EEEJNS1_13power_functorIiEEiEEEvT_T0_DpT1_:
        .type           _ZN2at6native55_GLOBAL__N__de093ff9_22_ForeachBinaryOpList_cu_a911ec4325multi_tensor_apply_kernelINS1_18TensorListMetadataILi2EEENS1_24BinaryOpListAlphaFunctorIiLi2ELi2ELi0EEEJNS1_13power_functorIiEEiEEEvT_T0_DpT1_,@function
        .size           _ZN2at6native55_GLOBAL__N__de093ff9_22_ForeachBinaryOpList_cu_a911ec4325multi_tensor_apply_kernelINS1_18TensorListMetadataILi2EEENS1_24BinaryOpListAlphaFunctorIiLi2ELi2ELi0EEEJNS1_13power_functorIiEEiEEEvT_T0_DpT1_,(.L_x_7870 - _ZN2at6native55_GLOBAL__N__de093ff9_22_ForeachBinaryOpList_cu_a911ec4325multi_tensor_apply_kernelINS1_18TensorListMetadataILi2EEENS1_24BinaryOpListAlphaFunctorIiLi2ELi2ELi0EEEJNS1_13power_functorIiEEiEEEvT_T0_DpT1_)
        .other          _ZN2at6native55_GLOBAL__N__de093ff9_22_ForeachBinaryOpList_cu_a911ec4325multi_tensor_apply_kernelINS1_18TensorListMetadataILi2EEENS1_24BinaryOpListAlphaFunctorIiLi2ELi2ELi0EEEJNS1_13power_functorIiEEiEEEvT_T0_DpT1_,@"STO_CUDA_ENTRY STV_DEFAULT"
_ZN2at6native55_GLOBAL__N__de093ff9_22_ForeachBinaryOpList_cu_a911ec4325multi_tensor_apply_kernelINS1_18TensorListMetadataILi2EEENS1_24BinaryOpListAlphaFunctorIiLi2ELi2ELi0EEEJNS1_13power_functorIiEEiEEEvT_T0_DpT1_:
        /* <DEDUP_REMOVED lines=32> */
.L_x_6362:
[----:B0-----:R-:W-:Y:S01]  /*0200*/  IADD3 R24, P0, PT, R27, UR4, RZ ;  /* 0x000000041b187c10 */ /* 0x001fe2000ff1e0ff */
[----:B------:R-:W-:Y:S01]  /*0210*/  IMAD.MOV.U32 R21, RZ, RZ, RZ ;  /* 0x000000ffff157224 */ /* 0x000fe200078e00ff */
[----:B-1----:R-:W-:Y:S02]  /*0220*/  USHF.L.U32 UR10, UR11, 0x2, URZ ;  /* 0x000000020b0a7899 */ /* 0x002fe400080006ff */
[C---:B------:R-:W-:Y:S01]  /*0230*/  ISETP.GE.U32.AND P1, PT, R24.reuse, UR13, PT ;  /* 0x0000000d18007c0c */ /* 0x040fe2000bf26070 */
[----:B------:R-:W-:Y:S01]  /*0240*/  IMAD.X R23, RZ, RZ, UR5, P0 ;  /* 0x00000005ff177e24 */ /* 0x000fe200080e06ff */
[C---:B------:R-:W-:Y:S01]  /*0250*/  IADD3 R22, P2, PT, R24.reuse, UR11, RZ ;  /* 0x0000000b18167c10 */ /* 0x040fe2000ff5e0ff */
[----:B--2---:R-:W-:-:S03]  /*0260*/  IMAD.SHL.U32 R8, R24, 0x4, RZ ;  /* 0x0000000418087824 */ /* 0x004fc600078e00ff */
[----:B------:R-:W-:Y:S01]  /*0270*/  ISETP.GE.U32.AND.EX P1, PT, R23, UR16, PT, P1 ;  /* 0x0000001017007c0c */ /* 0x000fe2000bf26110 */
[--C-:B------:R-:W-:Y:S01]  /*0280*/  IMAD.X R19, RZ, RZ, R23.reuse, P2 ;  /* 0x000000ffff137224 */ /* 0x100fe200010e0617 */
[----:B------:R-:W-:Y:S02]  /*0290*/  IADD3 R2, P0, PT, R8, UR6, RZ ;  /* 0x0000000608027c10 */ /* 0x000fe4000ff1e0ff */
[----:B------:R-:W-:Y:S01]  /*02a0*/  SHF.L.U64.HI R0, R24, 0x2, R23 ;  /* 0x0000000218007819 */ /* 0x000fe20000010217 */
[----:B------:R-:W-:Y:S01]  /*02b0*/  IMAD.MOV.U32 R25, RZ, RZ, RZ ;  /* 0x000000ffff197224 */ /* 0x000fe200078e00ff */
[----:B------:R-:W-:Y:S02]  /*02c0*/  IADD3 R20, P4, PT, R22, UR11, RZ ;  /* 0x0000000b16147c10 */ /* 0x000fe4000ff9e0ff */
[----:B------:R-:W-:Y:S02]  /*02d0*/  IADD3.X R3, PT, PT, R0, UR7, RZ, P0, !PT ;  /* 0x0000000700037c10 */ /* 0x000fe400087fe4ff */
[----:B------:R-:W-:-:S03]  /*02e0*/  ISETP.GE.U32.AND P0, PT, R22, UR13, PT ;  /* 0x0000000d16007c0c */ /* 0x000fc6000bf06070 */
[----:B------:R-:W-:Y:S01]  /*02f0*/  @!P1 IADD3 R8, P2, PT, R8, UR8, RZ ;  /* 0x0000000808089c10 */ /* 0x000fe2000ff5e0ff */
[----:B------:R-:W5:Y:S01]  /*0300*/  @!P1 LDG.E R21, desc[UR14][R2.64] ;  /* 0x0000000e02159981 */ /* 0x000f62000c1e1900 */
[----:B------:R-:W-:Y:S01]  /*0310*/  USHF.R.U32.HI UR12, URZ, 0x1e, UR11 ;  /* 0x0000001eff0c7899 */ /* 0x000fe2000801160b */
[----:B------:R-:W-:Y:S01]  /*0320*/  IMAD.X R17, RZ, RZ, R19, P4 ;  /* 0x000000ffff117224 */ /* 0x000fe200020e0613 */
[----:B------:R-:W-:Y:S02]  /*0330*/  @!P1 IADD3.X R9, PT, PT, R0, UR9, RZ, P2, !PT ;  /* 0x0000000900099c10 */ /* 0x000fe400097fe4ff */
[----:B------:R-:W-:Y:S02]  /*0340*/  ISETP.GE.U32.AND.EX P0, PT, R19, UR16, PT, P0 ;  /* 0x0000001013007c0c */ /* 0x000fe4000bf06100 */
[C---:B------:R-:W-:Y:S01]  /*0350*/  ISETP.GE.U32.AND P2, PT, R20.reuse, UR13, PT ;  /* 0x0000000d14007c0c */ /* 0x040fe2000bf46070 */
[----:B------:R0:W2:Y:S01]  /*0360*/  @!P1 LDG.E R25, desc[UR14][R8.64] ;  /* 0x0000000e08199981 */ /* 0x0000a2000c1e1900 */
[----:B------:R-:W-:-:S02]  /*0370*/  IADD3 R18, P1, PT, R20, UR11, RZ ;  /* 0x0000000b14127c10 */ /* 0x000fc4000ff3e0ff */
[----:B------:R-:W-:Y:S02]  /*0380*/  IADD3 R4, P3, PT, R2, UR10, RZ ;  /* 0x0000000a02047c10 */ /* 0x000fe4000ff7e0ff */
[----:B------:R-:W-:Y:S01]  /*0390*/  ISETP.GE.U32.AND.EX P2, PT, R17, UR16, PT, P2 ;  /* 0x0000001011007c0c */ /* 0x000fe2000bf46120 */
[----:B------:R-:W-:Y:S01]  /*03a0*/  IMAD.X R15, RZ, RZ, R17, P1 ;  /* 0x000000ffff0f7224 */ /* 0x000fe200008e0611 */
[----:B------:R-:W-:Y:S02]  /*03b0*/  IADD3.X R5, PT, PT, R3, UR12, RZ, P3, !PT ;  /* 0x0000000c03057c10 */ /* 0x000fe40009ffe4ff */
[----:B------:R-:W-:-:S04]  /*03c0*/  ISETP.GE.U32.AND P3, PT, R18, UR13, PT ;  /* 0x0000000d12007c0c */ /* 0x000fc8000bf66070 */
[----:B------:R-:W-:Y:S02]  /*03d0*/  ISETP.GE.U32.AND.EX P1, PT, R15, UR16, PT, P3 ;  /* 0x000000100f007c0c */ /* 0x000fe4000bf26130 */
[----:B------:R-:W-:Y:S01]  /*03e0*/  IADD3 R6, P3, PT, R4, UR10, RZ ;  /* 0x0000000a04067c10 */ /* 0x000fe2000ff7e0ff */
[----:B------:R-:W-:Y:S01]  /*03f0*/  IMAD.MOV.U32 R16, RZ, RZ, RZ ;  /* 0x000000ffff107224 */ /* 0x000fe200078e00ff */
[C---:B------:R-:W-:Y:S01]  /*0400*/  @!P0 LEA R10, P4, R22.reuse, UR8, 0x2 ;  /* 0x00000008160a8c11 */ /* 0x040fe2000f8810ff */
[----:B------:R-:W-:Y:S01]  /*0410*/  IMAD.MOV.U32 R14, RZ, RZ, RZ ;  /* 0x000000ffff0e7224 */ /* 0x000fe200078e00ff */
[----:B------:R-:W-:Y:S01]  /*0420*/  IADD3.X R7, PT, PT, R5, UR12, RZ, P3, !PT ;  /* 0x0000000c05077c10 */ /* 0x000fe20009ffe4ff */
[----:B------:R-:W-:Y:S01]  /*0430*/  IMAD.MOV.U32 R26, RZ, RZ, RZ ;  /* 0x000000ffff1a7224 */ /* 0x000fe200078e00ff */
[----:B------:R-:W-:Y:S01]  /*0440*/  @!P0 LEA.HI.X R11, R22, UR9, R19, 0x2, P4 ;  /* 0x00000009160b8c11 */ /* 0x000fe2000a0f1413 */
[----:B------:R-:W5:Y:S01]  /*0450*/  @!P0 LDG.E R16, desc[UR14][R4.64] ;  /* 0x0000000e04108981 */ /* 0x000f62000c1e1900 */
[C---:B0-----:R-:W-:Y:S01]  /*0460*/  @!P2 LEA R8, P3, R20.reuse, UR8, 0x2 ;  /* 0x000000081408ac11 */ /* 0x041fe2000f8610ff */
[----:B------:R-:W-:Y:S01]  /*0470*/  IMAD.U32 R29, RZ, RZ, UR11 ;  /* 0x0000000bff1d7e24 */ /* 0x000fe2000f8e00ff */
[----:B------:R-:W2:Y:S01]  /*0480*/  LDCU UR10, c[0x0][0xfcc] ;  /* 0x0001f980ff0a77ac */ /* 0x000ea20008000800 */
[----:B------:R0:W5:Y:S01]  /*0490*/  @!P0 LDG.E R14, desc[UR14][R10.64] ;  /* 0x0000000e0a0e8981 */ /* 0x000162000c1e1900 */
[----:B------:R-:W-:-:S02]  /*04a0*/  @!P2 LEA.HI.X R9, R20, UR9, R17, 0x2, P3 ;  /* 0x000000091409ac11 */ /* 0x000fc400098f1411 */
[----:B------:R-:W-:-:S03]  /*04b0*/  @!P1 LEA R12, P0, R18, UR8, 0x2 ;  /* 0x00000008120c9c11 */ /* 0x000fc6000f8010ff */
[----:B------:R1:W5:Y:S01]  /*04c0*/  @!P2 LDG.E R26, desc[UR14][R8.64] ;  /* 0x0000000e081aa981 */ /* 0x000362000c1e1900 */
[----:B------:R-:W-:Y:S02]  /*04d0*/  @!P1 LEA.HI.X R13, R18, UR9, R15, 0x2, P0 ;  /* 0x00000009120d9c11 */ /* 0x000fe400080f140f */
[----:B0-----:R-:W-:Y:S01]  /*04e0*/  LEA R10, P0, R29, R6, 0x2 ;  /* 0x000000061d0a7211 */ /* 0x001fe200078010ff */
[----:B------:R-:W-:Y:S02]  /*04f0*/  IMAD.MOV.U32 R0, RZ, RZ, RZ ;  /* 0x000000ffff007224 */ /* 0x000fe400078e00ff */
[----:B-1----:R-:W-:-:S04]  /*0500*/  IMAD.U32 R9, RZ, RZ, UR11 ;  /* 0x0000000bff097e24 */ /* 0x002fc8000f8e00ff */
[----:B------:R0:W5:Y:S01]  /*0510*/  @!P2 LDG.E R0, desc[UR14][R6.64] ;  /* 0x0000000e0600a981 */ /* 0x000162000c1e1900 */
[----:B------:R-:W-:Y:S02]  /*0520*/  IMAD.MOV.U32 R28, RZ, RZ, RZ ;  /* 0x000000ffff1c7224 */ /* 0x000fe400078e00ff */
[----:B------:R-:W-:Y:S01]  /*0530*/  IMAD.MOV.U32 R29, RZ, RZ, RZ ;  /* 0x000000ffff1d7224 */ /* 0x000fe200078e00ff */
[----:B------:R-:W-:-:S03]  /*0540*/  LEA.HI.X R11, R9, R7, RZ, 0x2, P0 ;  /* 0x00000007090b7211 */ /* 0x000fc600000f14ff */
[----:B------:R0:W5:Y:S04]  /*0550*/  @!P1 LDG.E R28, desc[UR14][R12.64] ;  /* 0x0000000e0c1c9981 */ /* 0x000168000c1e1900 */
[----:B------:R0:W5:Y:S01]  /*0560*/  @!P1 LDG.E R29, desc[UR14][R10.64] ;  /* 0x0000000e0a1d9981 */ /* 0x000162000c1e1900 */
[----:B------:R-:W-:-:S04]  /*0570*/  ULEA UR4, UP0, UR11, UR4, 0x2 ;  /* 0x000000040b047291 */ /* 0x000fc8000f8010ff */
[----:B------:R-:W-:Y:S02]  /*0580*/  UIADD3.X UR5, UPT, UPT, URZ, UR5, URZ, UP0, !UPT ;  /* 0x00000005ff057290 */ /* 0x000fe400087fe4ff */
[----:B------:R-:W-:Y:S01]  /*0590*/  UISETP.GE.U32.AND UP0, UPT, UR4, UR13, UPT ;  /* 0x0000000d0400728c */ /* 0x000fe2000bf06070 */
[----:B------:R-:W-:Y:S03]  /*05a0*/  BSSY.RECONVERGENT B0, `(.L_x_6340) ;  /* 0x000001d000007945 */ /* 0x000fe60003800200 */
[----:B------:R-:W-:Y:S01]  /*05b0*/  UISETP.GE.U32.AND.EX UP0, UPT, UR5, UR16, UPT, UP0 ;  /* 0x000000100500728c */ /* 0x000fe2000bf06100 */
[----:B--2---:R-:W-:-:S05]  /*05c0*/  IMAD R25, R25, UR10, RZ ;  /* 0x0000000a19197c24 */ /* 0x004fca000f8e02ff */
[----:B------:R-:W-:-:S13]  /*05d0*/  ISETP.GE.AND P0, PT, R25, RZ, PT ;  /* 0x000000ff1900720c */ /* 0x000fda0003f06270 */
[----:B0-----:R-:W-:Y:S05]  /*05e0*/  @!P0 BRA `(.L_x_6341) ;  /* 0x00000000003c8947 */ /* 0x001fea0003800000 */
[----:B------:R-:W-:Y:S01]  /*05f0*/  ISETP.NE.AND P0, PT, R25, RZ, PT ;  /* 0x000000ff1900720c */ /* 0x000fe20003f05270 */
[----:B------:R-:W-:Y:S01]  /*0600*/  BSSY.RECONVERGENT B1, `(.L_x_6342) ;  /* 0x000000c000017945 */ /* 0x000fe20003800200 */
[----:B------:R-:W-:-:S11]  /*0610*/  IMAD.MOV.U32 R8, RZ, RZ, 0x1 ;  /* 0x00000001ff087424 */ /* 0x000fd600078e00ff */
[----:B------:R-:W-:Y:S05]  /*0620*/  @!P0 BRA `(.L_x_6343) ;  /* 0x0000000000248947 */ /* 0x000fea0003800000 */
[----:B------:R-:W-:-:S07]  /*0630*/  IMAD.MOV.U32 R8, RZ, RZ, 0x1 ;  /* 0x00000001ff087424 */ /* 0x000fce00078e00ff */
.L_x_6344:
[----:B------:R-:W-:-:S04]  /*0640*/  LOP3.LUT R9, R25, 0x1, RZ, 0xc0, !PT ;  /* 0x0000000119097812 */ /* 0x000fc800078ec0ff */
[----:B------:R-:W-:-:S04]  /*0650*/  ISETP.NE.U32.AND P0, PT, R9, 0x1, PT ;  /* 0x000000010900780c */ /* 0x000fc80003f05070 */
[C---:B-----5:R-:W-:Y:S01]  /*0660*/  SEL R9, R21.reuse, 0x1, !P0 ;  /* 0x0000000115097807 */ /* 0x060fe20004000000 */
[----:B------:R-:W-:Y:S01]  /*0670*/  IMAD R21, R21, R21, RZ ;  /* 0x0000001515157224 */ /* 0x000fe200078e02ff */
[----:B------:R-:W-:Y:S02]  /*0680*/  ISETP.GT.U32.AND P0, PT, R25, 0x1, PT ;  /* 0x000000011900780c */ /* 0x000fe40003f04070 */
[----:B------:R-:W-:Y:S01]  /*0690*/  SHF.R.U32.HI R25, RZ, 0x1, R25 ;  /* 0x00000001ff197819 */ /* 0x000fe20000011619 */
[----:B------:R-:W-:-:S10]  /*06a0*/  IMAD R8, R9, R8, RZ ;  /* 0x0000000809087224 */ /* 0x000fd400078e02ff */
[----:B------:R-:W-:Y:S05]  /*06b0*/  @P0 BRA `(.L_x_6344) ;  /* 0xfffffffc00e00947 */ /* 0x000fea000383ffff */
.L_x_6343:
[----:B------:R-:W-:Y:S05]  /*06c0*/  BSYNC.RECONVERGENT B1 ;  /* 0x0000000000017941 */ /* 0x000fea0003800200 */
.L_x_6342:
[----:B------:R-:W-:Y:S05]  /*06d0*/  BRA `(.L_x_6345) ;  /* 0x0000000000247947 */ /* 0x000fea0003800000 */
.L_x_6341:
        /* <DEDUP_REMOVED lines=9> */
.L_x_6345:
[----:B------:R-:W-:Y:S05]  /*0770*/  BSYNC.RECONVERGENT B0 ;  /* 0x0000000000007941 */ /* 0x000fea0003800200 */
.L_x_6340:
        /* <DEDUP_REMOVED lines=8> */
[----:B------:R-:W-:Y:S01]  /*0800*/  ISETP.GE.U32.AND P1, PT, R14, 0x2, PT ;  /* 0x000000020e00780c */ /* 0x000fe20003f26070 */
[----:B------:R-:W-:Y:S01]  /*0810*/  IMAD R12, R16, R16, RZ ;  /* 0x00000010100c7224 */ /* 0x000fe200078e02ff */
[----:B------:R-:W-:-:S04]  /*0820*/  LOP3.LUT R9, R14, 0x1, RZ, 0xc0, !PT ;  /* 0x000000010e097812 */ /* 0x000fc800078ec0ff */
[----:B------:R-:W-:-:S04]  /*0830*/  ISETP.NE.U32.AND P0, PT, R9, 0x1, PT ;  /* 0x000000010900780c */ /* 0x000fc80003f05070 */
[----:B------:R-:W-:-:S03]  /*0840*/  SEL R9, R16, 0x1, !P0 ;  /* 0x0000000110097807 */ /* 0x000fc60004000000 */
[----:B------:R-:W-:Y:S06]  /*0850*/  @!P1 BRA `(.L_x_6349) ;  /* 0x00000000002c9947 */ /* 0x000fec0003800000 */
[----:B------:R-:W-:Y:S01]  /*0860*/  SHF.R.U32.HI R14, RZ, 0x1, R14 ;  /* 0x00000001ff0e7819 */ /* 0x000fe2000001160e */
[----:B------:R-:W-:-:S07]  /*0870*/  IMAD.MOV.U32 R13, RZ, RZ, R12 ;  /* 0x000000ffff0d7224 */ /* 0x000fce00078e000c */
.L_x_6350:
[----:B------:R-:W-:-:S04]  /*0880*/  LOP3.LUT R12, R14, 0x1, RZ, 0xc0, !PT ;  /* 0x000000010e0c7812 */ /* 0x000fc800078ec0ff */
[----:B------:R-:W-:-:S04]  /*0890*/  ISETP.NE.U32.AND P0, PT, R12, 0x1, PT ;  /* 0x000000010c00780c */ /* 0x000fc80003f05070 */
[C---:B------:R-:W-:Y:S01]  /*08a0*/  SEL R12, R13.reuse, 0x1, !P0 ;  /* 0x000000010d0c7807 */ /* 0x040fe20004000000 */
[----:B------:R-:W-:Y:S01]  /*08b0*/  IMAD R13, R13, R13, RZ ;  /* 0x0000000d0d0d7224 */ /* 0x000fe200078e02ff */
[----:B------:R-:W-:-:S03]  /*08c0*/  ISETP.GE.U32.AND P0, PT, R14, 0x2, PT ;  /* 0x000000020e00780c */ /* 0x000fc60003f06070 */
[----:B------:R-:W-:Y:S01]  /*08d0*/  IMAD R9, R12, R9, RZ ;  /* 0x000000090c097224 */ /* 0x000fe200078e02ff */
[----:B------:R-:W-:-:S05]  /*08e0*/  SHF.R.U32.HI R12, RZ, 0x1, R14 ;  /* 0x00000001ff0c7819 */ /* 0x000fca000001160e */
[----:B------:R-:W-:-:S04]  /*08f0*/  IMAD.MOV.U32 R14, RZ, RZ, R12 ;  /* 0x000000ffff0e7224 */ /* 0x000fc800078e000c */
[----:B------:R-:W-:Y:S05]  /*0900*/  @P0 BRA `(.L_x_6350) ;  /* 0xfffffffc00dc0947 */ /* 0x000fea000383ffff */
.L_x_6349:
[----:B------:R-:W-:Y:S05]  /*0910*/  BSYNC.RECONVERGENT B1 ;  /* 0x0000000000017941 */ /* 0x000fea0003800200 */
.L_x_6348:
[----:B------:R-:W-:Y:S05]  /*0920*/  BRA `(.L_x_6351) ;  /* 0x0000000000247947 */ /* 0x000fea0003800000 */
.L_x_6347:
        /* <DEDUP_REMOVED lines=9> */
.L_x_6351:
[----:B------:R-:W-:Y:S05]  /*09c0*/  BSYNC.RECONVERGENT B0 ;  /* 0x0000000000007941 */ /* 0x000fea0003800200 */
.L_x_6346:
[----:B------:R-:W-:Y:S01]  /*09d0*/  IMAD R26, R26, UR10, RZ ;  /* 0x0000000a1a1a7c24 */ /* 0x000fe2000f8e02ff */
[----:B------:R-:W-:Y:S04]  /*09e0*/  BSSY.RECONVERGENT B0, `(.L_x_6352) ;  /* 0x0000022000007945 */ /* 0x000fe80003800200 */
[----:B------:R-:W-:-:S13]  /*09f0*/  ISETP.GE.AND P0, PT, R26, RZ, PT ;  /* 0x000000ff1a00720c */ /* 0x000fda0003f06270 */
[----:B------:R-:W-:Y:S05]  /*0a00*/  @!P0 BRA `(.L_x_6353) ;  /* 0x0000000000588947 */ /* 0x000fea0003800000 */
[----:B------:R-:W-:Y:S01]  /*0a10*/  ISETP.NE.AND P0, PT, R26, RZ, PT ;  /* 0x000000ff1a00720c */ /* 0x000fe20003f05270 */
[----:B------:R-:W-:-:S12]  /*0a20*/  IMAD.MOV.U32 R12, RZ, RZ, 0x1 ;  /* 0x00000001ff0c7424 */ /* 0x000fd800078e00ff */
[----:B------:R-:W-:Y:S05]  /*0a30*/  @!P0 BRA `(.L_x_6354) ;  /* 0x0000000000708947 */ /* 0x000fea0003800000 */
[----:B------:R-:W-:Y:S01]  /*0a40*/  ISETP.GE.U32.AND P1, PT, R26, 0x2, PT ;  /* 0x000000021a00780c */ /* 0x000fe20003f26070 */
[----:B------:R-:W-:Y:S01]  /*0a50*/  IMAD R13, R0, R0, RZ ;  /* 0x00000000000d7224 */ /* 0x000fe200078e02ff */
[----:B------:R-:W-:-:S04]  /*0a60*/  LOP3.LUT R12, R26, 0x1, RZ, 0xc0, !PT ;  /* 0x000000011a0c7812 */ /* 0x000fc800078ec0ff */
[----:B------:R-:W-:-:S04]  /*0a70*/  ISETP.NE.U32.AND P0, PT, R12, 0x1, PT ;  /* 0x000000010c00780c */ /* 0x000fc80003f05070 */
[----:B------:R-:W-:-:S03]  /*0a80*/  SEL R12, R0, 0x1, !P0 ;  /* 0x00000001000c7807 */ /* 0x000fc60004000000 */
[----:B------:R-:W-:Y:S06]  /*0a90*/  @!P1 BRA `(.L_x_6354) ;  /* 0x0000000000589947 */ /* 0x000fec0003800000 */
[----:B------:R-:W-:Y:S01]  /*0aa0*/  BSSY.RECONVERGENT B1, `(.L_x_6355) ;  /* 0x000000b000017945 */ /* 0x000fe20003800200 */
[----:B------:R-:W-:Y:S01]  /*0ab0*/  SHF.R.U32.HI R0, RZ, 0x1, R26 ;  /* 0x00000001ff007819 */ /* 0x000fe2000001161a */
[----:B------:R-:W-:-:S07]  /*0ac0*/  IMAD.MOV.U32 R14, RZ, RZ, R13 ;  /* 0x000000ffff0e7224 */ /* 0x000fce00078e000d */
.L_x_6356:
[----:B------:R-:W-:-:S04]  /*0ad0*/  LOP3.LUT R13, R0, 0x1, RZ, 0xc0, !PT ;  /* 0x00000001000d7812 */ /* 0x000fc800078ec0ff */
[----:B------:R-:W-:-:S04]  /*0ae0*/  ISETP.NE.U32.AND P0, PT, R13, 0x1, PT ;  /* 0x000000010d00780c */ /* 0x000fc80003f05070 */
[C---:B------:R-:W-:Y:S01]  /*0af0*/  SEL R13, R14.reuse, 0x1, !P0 ;  /* 0x000000010e0d7807 */ /* 0x040fe20004000000 */
[----:B------:R-:W-:Y:S01]  /*0b00*/  IMAD R14, R14, R14, RZ ;  /* 0x0000000e0e0e7224 */ /* 0x000fe200078e02ff */
[----:B------:R-:W-:Y:S02]  /*0b10*/  ISETP.GE.U32.AND P0, PT, R0, 0x2, PT ;  /* 0x000000020000780c */ /* 0x000fe40003f06070 */
[----:B------:R-:W-:Y:S01]  /*0b20*/  SHF.R.U32.HI R0, RZ, 0x1, R0 ;  /* 0x00000001ff007819 */ /* 0x000fe20000011600 */
[----:B------:R-:W-:-:S10]  /*0b30*/  IMAD R12, R13, R12, RZ ;  /* 0x0000000c0d0c7224 */ /* 0x000fd400078e02ff */
[----:B------:R-:W-:Y:S05]  /*0b40*/  @P0 BRA `(.L_x_6356) ;  /* 0xfffffffc00e00947 */ /* 0x000fea000383ffff */
[----:B------:R-:W-:Y:S05]  /*0b50*/  BSYNC.RECONVERGENT B1 ;  /* 0x0000000000017941 */ /* 0x000fea0003800200 */
.L_x_6355:
[----:B------:R-:W-:Y:S05]  /*0b60*/  BRA `(.L_x_6354) ;  /* 0x0000000000247947 */ /* 0x000fea0003800000 */
.L_x_6353:
        /* <DEDUP_REMOVED lines=9> */
.L_x_6354:
[----:B------:R-:W-:Y:S05]  /*0c00*/  BSYNC.RECONVERGENT B0 ;  /* 0x0000000000007941 */ /* 0x000fea0003800200 */
.L_x_6352:
        /* <DEDUP_REMOVED lines=16> */
.L_x_6361:
        /* <DEDUP_REMOVED lines=9> */
.L_x_6360:
[----:B------:R-:W-:Y:S05]  /*0da0*/  BRA `(.L_x_6359) ;  /* 0x0000000000247947 */ /* 0x000fea0003800000 */
.L_x_6358:
        /* <DEDUP_REMOVED lines=9> */
.L_x_6359:
[----:B------:R-:W-:Y:S05]  /*0e40*/  BSYNC.RECONVERGENT B0 ;  /* 0x0000000000007941 */ /* 0x000fea0003800200 */
.L_x_6357:
        /* <DEDUP_REMOVED lines=8> */
[----:B------:R2:W-:Y:S04]  /*0ed0*/  @!P1 STG.E desc[UR14][R2.64], R8 ;  /* 0x0000000802009986 */ /* 0x0005e8000c10190e */
[----:B------:R2:W-:Y:S04]  /*0ee0*/  @!P3 STG.E desc[UR14][R4.64], R9 ;  /* 0x000000090400b986 */ /* 0x0005e8000c10190e */
[----:B------:R2:W-:Y:S04]  /*0ef0*/  @!P0 STG.E desc[UR14][R6.64], R12 ;  /* 0x0000000c06008986 */ /* 0x0005e8000c10190e */
[----:B------:R2:W-:Y:S01]  /*0f00*/  @!P2 STG.E desc[UR14][R10.64], R13 ;  /* 0x0000000d0a00a986 */ /* 0x0005e2000c10190e */
[----:B------:R-:W-:Y:S05]  /*0f10*/  BRA.U !UP0, `(.L_x_6362) ;  /* 0xfffffff108b87547 */ /* 0x000fea000b83ffff */
[----:B------:R-:W-:Y:S05]  /*0f20*/  EXIT ;  /* 0x000000000000794d */ /* 0x000fea0003800000 */
.L_x_6339:
[----:B------:R-:W0:Y:S02]  /*0f30*/  S2R R0, SR_TID.X ;  /* 0x0000000000007919 */ /* 0x000e240000002100 */
[----:B0-----:R-:W-:-:S03]  /*0f40*/  IMAD.WIDE.U32 R2, R0, 0x4, RZ ;  /* 0x0000000400027825 */ /* 0x001fc600078e00ff */
[----:B------:R-:W-:-:S04]  /*0f50*/  ISETP.GE.U32.AND P0, PT, R2, UR17, PT ;  /* 0x0000001102007c0c */ /* 0x000fc8000bf06070 */
[----:B------:R-:W-:-:S13]  /*0f60*/  ISETP.GE.AND.EX P0, PT, R3, UR10, PT, P0 ;  /* 0x0000000a03007c0c */ /* 0x000fda000bf06300 */
[----:B------:R-:W-:Y:S05]  /*0f70*/  @P0 EXIT ;  /* 0x000000000000094d */ /* 0x000fea0003800000 */
[----:B------:R-:W-:Y:S01]  /*0f80*/  IMAD.MOV.U32 R13, RZ, RZ, RZ ;  /* 0x000000ffff0d7224 */ /* 0x000fe200078e00ff */
[----:B------:R-:W0:Y:S06]  /*0f90*/  LDCU UR4, c[0x0][0x360] ;  /* 0x00006c00ff0477ac */ /* 0x000e2c0008000800 */
.L_x_6387:
[C---:B------:R-:W-:Y:S01]  /*0fa0*/  IMAD.SHL.U32 R2, R0.reuse, 0x10, RZ ;  /* 0x0000001000027824 */ /* 0x040fe200078e00ff */
[----:B------:R-:W-:Y:S01]  /*0fb0*/  SHF.L.U64.HI R3, R0, 0x4, R13 ;  /* 0x0000000400037819 */ /* 0x000fe2000001020d */
[----:B------:R-:W1:Y:S03]  /*0fc0*/  LDC R12, c[0x0][0xfcc] ;  /* 0x0003f300ff0c7b82 */ /* 0x000e660000000800 */
[----:B------:R-:W-:-:S04]  /*0fd0*/  IADD3 R8, P0, PT, R2, UR8, RZ ;  /* 0x0000000802087c10 */ /* 0x000fc8000ff1e0ff */
[----:B------:R-:W-:-:S06]  /*0fe0*/  IADD3.X R9, PT, PT, R3, UR9, RZ, P0, !PT ;  /* 0x0000000903097c10 */ /* 0x000fcc00087fe4ff */
[----:B------:R-:W1:Y:S01]  /*0ff0*/  LDG.E.128 R8, desc[UR14][R8.64] ;  /* 0x0000000e08087981 */ /* 0x000e62000c1e1d00 */
[----:B------:R-:W-:-:S04]  /*1000*/  IADD3 R2, P0, PT, R2, UR6, RZ ;  /* 0x0000000602027c10 */ /* 0x000fc8000ff1e0ff */
[----:B------:R-:W-:-:S05]  /*1010*/  IADD3.X R3, PT, PT, R3, UR7, RZ, P0, !PT ;  /* 0x0000000703037c10 */ /* 0x000fca00087fe4ff */
[----:B------:R2:W5:Y:S01]  /*1020*/  LDG.E.128 R4, desc[UR14][R2.64] ;  /* 0x0000000e02047981 */ /* 0x000562000c1e1d00 */
[----:B------:R-:W-:Y:S01]  /*1030*/  BSSY.RECONVERGENT B0, `(.L_x_6363) ;  /* 0x000001c000007945 */ /* 0x000fe20003800200 */
[----:B-1----:R-:W-:-:S05]  /*1040*/  IMAD R14, R8, R12, RZ ;  /* 0x0000000c080e7224 */ /* 0x002fca00078e02ff */
[----:B------:R-:W-:-:S13]  /*1050*/  ISETP.GE.AND P0, PT, R14, RZ, PT ;  /* 0x000000ff0e00720c */ /* 0x000fda0003f06270 */
[----:B--2---:R-:W-:Y:S05]  /*1060*/  @!P0 BRA `(.L_x_6364) ;  /* 0x00000000003c8947 */ /* 0x004fea0003800000 */
[----:B------:R-:W-:Y:S01]  /*1070*/  ISETP.NE.AND P0, PT, R14, RZ, PT ;  /* 0x000000ff0e00720c */ /* 0x000fe20003f05270 */
[----:B------:R-:W-:Y:S01]  /*1080*/  BSSY.RECONVERGENT B1, `(.L_x_6365) ;  /* 0x000000c000017945 */ /* 0x000fe20003800200 */
[----:B------:R-:W-:-:S11]  /*1090*/  IMAD.MOV.U32 R8, RZ, RZ, 0x1 ;  /* 0x00000001ff087424 */ /* 0x000fd600078e00ff */
[----:B------:R-:W-:Y:S05]  /*10a0*/  @!P0 BRA `(.L_x_6366) ;  /* 0x0000000000248947 */ /* 0x000fea0003800000 */
[----:B------:R-:W-:-:S07]  /*10b0*/  IMAD.MOV.U32 R8, RZ, RZ, 0x1 ;  /* 0x00000001ff087424 */ /* 0x000fce00078e00ff */
.L_x_6367:
        /* <DEDUP_REMOVED lines=8> */
.L_x_6366:
[----:B0-----:R-:W-:Y:S05]  /*1140*/  BSYNC.RECONVERGENT B1 ;  /* 0x0000000000017941 */ /* 0x001fea0003800200 */
.L_x_6365:
[----:B------:R-:W-:Y:S05]  /*1150*/  BRA `(.L_x_6368) ;  /* 0x0000000000247947 */ /* 0x000fea0003800000 */
.L_x_6364:
        /* <DEDUP_REMOVED lines=9> */
.L_x_6368:
[----:B0-----:R-:W-:Y:S05]  /*11f0*/  BSYNC.RECONVERGENT B0 ;  /* 0x0000000000007941 */ /* 0x001fea0003800200 */
.L_x_6363:
        /* <DEDUP_REMOVED lines=16> */
.L_x_6373:
        /* <DEDUP_REMOVED lines=8> */
.L_x_6372:
[----:B------:R-:W-:Y:S05]  /*1380*/  BSYNC.RECONVERGENT B1 ;  /* 0x0000000000017941 */ /* 0x000fea0003800200 */
.L_x_6371:
[----:B------:R-:W-:Y:S05]  /*1390*/  BRA `(.L_x_6374) ;  /* 0x0000000000247947 */ /* 0x000fea0003800000 */
.L_x_6370:
        /* <DEDUP_REMOVED lines=9> */
.L_x_6374:
[----:B------:R-:W-:Y:S05]  /*1430*/  BSYNC.RECONVERGENT B0 ;  /* 0x0000000000007941 */ /* 0x000fea0003800200 */
.L_x_6369:
        /* <DEDUP_REMOVED lines=16> */
.L_x_6379:
        /* <DEDUP_REMOVED lines=9> */
.L_x_6378:
[----:B------:R-:W-:Y:S05]  /*15d0*/  BSYNC.RECONVERGENT B1 ;  /* 0x0000000000017941 */ /* 0x000fea0003800200 */
.L_x_6377:
[----:B------:R-:W-:Y:S05]  /*15e0*/  BRA `(.L_x_6380) ;  /* 0x0000000000247947 */ /* 0x000fea0003800000 */
.L_x_6376:
        /* <DEDUP_REMOVED lines=9> */
.L_x_6380:
[----:B------:R-:W-:Y:S05]  /*1680*/  BSYNC.RECONVERGENT B0 ;  /* 0x0000000000007941 */ /* 0x000fea0003800200 */
.L_x_6375:
        /* <DEDUP_REMOVED lines=16> */
.L_x_6385:
        /* <DEDUP_REMOVED lines=8> */
.L_x_6384:
[----:B------:R-:W-:Y:S05]  /*1810*/  BSYNC.RECONVERGENT B1 ;  /* 0x0000000000017941 */ /* 0x000fea0003800200 */
.L_x_6383:
[----:B------:R-:W-:Y:S05]  /*1820*/  BRA `(.L_x_6386) ;  /* 0x0000000000247947 */ /* 0x000fea0003800000 */
.L_x_6382:
        /* <DEDUP_REMOVED lines=9> */
.L_x_6386:
[----:B------:R-:W-:Y:S05]  /*18c0*/  BSYNC.RECONVERGENT B0 ;  /* 0x0000000000007941 */ /* 0x000fea0003800200 */
.L_x_6381:
[----:B------:R-:W-:Y:S01]  /*18d0*/  IADD3 R0, P0, PT, R0, UR4, RZ ;  /* 0x0000000400007c10 */ /* 0x000fe2000ff1e0ff */
[----:B------:R1:W-:Y:S04]  /*18e0*/  STG.E.128 desc[UR14][R2.64], R8 ;  /* 0x0000000802007986 */ /* 0x0003e8000c101d0e */
        /* <DEDUP_REMOVED lines=9> */
.L_x_6388:
        /* <DEDUP_REMOVED lines=16> */
.L_x_7870:


//--------------------- .text._ZN2at6native55_GLOBAL__N__de093ff9_22_ForeachBinaryOpList_cu_a911ec4325multi_tensor_apply_kernelINS1_18TensorListMetadataILi2EEENS1_24BinaryOpListAlphaFunctorIaLi2ELi2ELi0EEEJNS1_13power_functorIaEEaEEEvT_T0_DpT1_ --------------------------
	.section	.text._ZN2at6native55_GLOBAL__N__de093ff9_22_ForeachBinaryOpList_cu_a911ec4325multi_tensor_apply_kernelINS1_18TensorListMetadataILi2EEENS1_24BinaryOpListAlphaFunctorIaLi2ELi2ELi0EEEJNS1_13power_functorIaEEaEEEvT_T0_DpT1_,"ax",@progbits
	.align	128
.text._ZN2at6native55_GLOBAL__N__de093ff9_22_ForeachBinaryOpList_cu_a911ec4325multi_tensor_apply_kernelINS1_18TensorListMetadataILi2EEENS1_24BinaryOpListAlphaFunctorIaLi2ELi2ELi0EEEJNS1_13power_functorIaEEaEEEvT_T0_DpT1_:
        .type           _ZN2at6native55_GLOBAL__N__de093ff9_22_ForeachBinaryOpList_cu_a911ec4325multi_tensor_apply_kernelINS1_18TensorListMetadataILi2EEENS1_24BinaryOpListAlphaFunctorIaLi2ELi2ELi0EEEJNS1_13power_functorIaEEaEEEvT_T0_DpT1_,@function
        .size           _ZN2at6native55_GLOBAL__N__de093ff9_22_ForeachBinaryOpList_cu_a911ec4325multi_tensor_apply_kernelINS1_18TensorListMetadataILi2EEENS1_24BinaryOpListAlphaFunctorIaLi2ELi2ELi0EEEJNS1_13power_functorIaEEaEEEvT_T0_DpT1_,(.L_x_7871 - _ZN2at6native55_GLOBAL__N__de093ff9_22_ForeachBinaryOpList_cu_a911ec4325multi_tensor_apply_kernelINS1_18TensorListMetadataILi2EEENS1_24BinaryOpListAlphaFunctorIaLi2ELi2ELi0EEEJNS1_13power_functorIaEEaEEEvT_T0_DpT1_)
        .other          _ZN2at6native55_GLOBAL__N__de093ff9_22_ForeachBinaryOpList_cu_a911ec4325multi_tensor_apply_kernelINS1_18TensorListMetadataILi2EEENS1_24BinaryOpListAlphaFunctorIaLi2ELi2ELi0EEEJNS1_13power_functorIaEEaEEEvT_T0_DpT1_,@"STO_CUDA_ENTRY STV_DEFAULT"
_ZN2at6native55_GLOBAL__N__de093ff9_22_ForeachBinaryOpList_cu_a911ec4325multi_tensor_apply_kernelINS1_18TensorListMetadataILi2EEENS1_24BinaryOpListAlphaFunctorIaLi2ELi2ELi0EEEJNS1_13power_functorIaEEaEEEvT_T0_DpT1_:
        /* <DEDUP_REMOVED lines=32> */
.L_x_6412:
[----:B0-----:R-:W-:Y:S02]  /*0200*/  IADD3 R28, P0, PT, R29, UR4, RZ ;  /* 0x000000041d1c7c10 */ /* 0x001fe4000ff1e0ff */
[----:B------:R-:W-:Y:S02]  /*0210*/  PRMT R22, RZ, 0x7610, R22 ;  /* 0x00007610ff167816 */ /* 0x000fe40000000016 */
[C---:B------:R-:W-:Y:S01]  /*0220*/  ISETP.GE.U32.AND P1, PT, R28.reuse, UR9, PT ;  /* 0x000000091c007c0c */ /* 0x040fe2000bf26070 */
[----:B------:R-:W-:Y:S01]  /*0230*/  IMAD.X R27, RZ, RZ, UR5, P0 ;  /* 0x00000005ff1b7e24 */ /* 0x000fe200080e06ff */
[C---:B-1----:R-:W-:Y:S02]  /*0240*/  IADD3 R26, P2, PT, R28.reuse, UR7, RZ ;  /* 0x000000071c1a7c10 */ /* 0x042fe4000ff5e0ff */
[----:B--2---:R-:W-:Y:S02]  /*0250*/  IADD3 R2, P0, PT, R28, UR16, RZ ;  /* 0x000000101c027c10 */ /* 0x004fe4000ff1e0ff */
[----:B------:R-:W-:Y:S01]  /*0260*/  ISETP.GE.U32.AND.EX P1, PT, R27, UR11, PT, P1 ;  /* 0x0000000b1b007c0c */ /* 0x000fe2000bf26110 */
[----:B------:R-:W-:Y:S01]  /*0270*/  IMAD.X R25, RZ, RZ, R27, P2 ;  /* 0x000000ffff197224 */ /* 0x000fe200010e061b */
[----:B------:R-:W-:-:S02]  /*0280*/  PRMT R23, RZ, 0x7610, R23 ;  /* 0x00007610ff177816 */ /* 0x000fc40000000017 */
[----:B------:R-:W-:Y:S02]  /*0290*/  IADD3.X R3, PT, PT, R27, UR8, RZ, P0, !PT ;  /* 0x000000081b037c10 */ /* 0x000fe400087fe4ff */
[----:B------:R-:W-:-:S07]  /*02a0*/  ISETP.GE.U32.AND P0, PT, R26, UR9, PT ;  /* 0x000000091a007c0c */ /* 0x000fce000bf06070 */
[----:B------:R-:W-:Y:S01]  /*02b0*/  @!P1 IADD3 R8, P2, PT, R28, UR15, RZ ;  /* 0x0000000f1c089c10 */ /* 0x000fe2000ff5e0ff */
[----:B------:R-:W5:Y:S01]  /*02c0*/  @!P1 LDG.E.U8 R22, desc[UR12][R2.64] ;  /* 0x0000000c02169981 */ /* 0x000f62000c1e1100 */
[----:B------:R-:W-:Y:S02]  /*02d0*/  IADD3 R21, P3, PT, R26, UR7, RZ ;  /* 0x000000071a157c10 */ /* 0x000fe4000ff7e0ff */
[----:B------:R-:W-:Y:S02]  /*02e0*/  @!P1 IADD3.X R9, PT, PT, R27, UR10, RZ, P2, !PT ;  /* 0x0000000a1b099c10 */ /* 0x000fe400097fe4ff */
[----:B------:R-:W-:Y:S01]  /*02f0*/  ISETP.GE.U32.AND.EX P0, PT, R25, UR11, PT, P0 ;  /* 0x0000000b19007c0c */ /* 0x000fe2000bf06100 */
[----:B------:R-:W-:Y:S01]  /*0300*/  IMAD.X R20, RZ, RZ, R25, P3 ;  /* 0x000000ffff147224 */ /* 0x000fe200018e0619 */
[----:B------:R-:W-:Y:S01]  /*0310*/  IADD3 R4, P4, PT, R2, UR7, RZ ;  /* 0x0000000702047c10 */ /* 0x000fe2000ff9e0ff */
[----:B------:R-:W2:Y:S01]  /*0320*/  @!P1 LDG.E.U8 R23, desc[UR12][R8.64] ;  /* 0x0000000c08179981 */ /* 0x000ea2000c1e1100 */
[----:B------:R-:W-:-:S02]  /*0330*/  IADD3 R19, P1, PT, R21, UR7, RZ ;  /* 0x0000000715137c10 */ /* 0x000fc4000ff3e0ff */
[----:B------:R-:W-:Y:S02]  /*0340*/  PRMT R18, RZ, 0x7610, R18 ;  /* 0x00007610ff127816 */ /* 0x000fe40000000012 */
[----:B------:R-:W-:Y:S01]  /*0350*/  ISETP.GE.U32.AND P3, PT, R19, UR9, PT ;  /* 0x0000000913007c0c */ /* 0x000fe2000bf66070 */
[----:B------:R-:W-:Y:S01]  /*0360*/  IMAD.X R17, RZ, RZ, R20, P1 ;  /* 0x000000ffff117224 */ /* 0x000fe200008e0614 */
[----:B------:R-:W-:Y:S01]  /*0370*/  PRMT R16, RZ, 0x7610, R16 ;  /* 0x00007610ff107816 */ /* 0x000fe20000000010 */
[----:B------:R-:W-:Y:S01]  /*0380*/  IMAD.X R5, RZ, RZ, R3, P4 ;  /* 0x000000ffff057224 */ /* 0x000fe200020e0603 */
[----:B------:R-:W-:Y:S02]  /*0390*/  ISETP.GE.U32.AND P2, PT, R21, UR9, PT ;  /* 0x0000000915007c0c */ /* 0x000fe4000bf46070 */
[----:B------:R-:W-:Y:S02]  /*03a0*/  ISETP.GE.U32.AND.EX P1, PT, R17, UR11, PT, P3 ;  /* 0x0000000b11007c0c */ /* 0x000fe4000bf26130 */
[----:B------:R-:W-:Y:S01]  /*03b0*/  @!P0 IADD3 R14, P4, PT, R26, UR15, RZ ;  /* 0x0000000f1a0e8c10 */ /* 0x000fe2000ff9e0ff */
[----:B------:R-:W5:Y:S03]  /*03c0*/  @!P0 LDG.E.U8 R18, desc[UR12][R4.64] ;  /* 0x0000000c04128981 */ /* 0x000f66000c1e1100 */
[----:B------:R-:W-:-:S02]  /*03d0*/  @!P0 IADD3.X R15, PT, PT, R25, UR10, RZ, P4, !PT ;  /* 0x0000000a190f8c10 */ /* 0x000fc4000a7fe4ff */
[----:B------:R-:W-:-:S03]  /*03e0*/  IADD3 R6, P3, PT, R4, UR7, RZ ;  /* 0x0000000704067c10 */ /* 0x000fc6000ff7e0ff */
[----:B------:R0:W5:Y:S02]  /*03f0*/  @!P0 LDG.E.U8 R16, desc[UR12][R14.64] ;  /* 0x0000000c0e108981 */ /* 0x000164000c1e1100 */
[----:B------:R-:W-:Y:S02]  /*0400*/  @!P1 IADD3 R10, P0, PT, R19, UR15, RZ ;  /* 0x0000000f130a9c10 */ /* 0x000fe4000ff1e0ff */
[----:B------:R-:W-:Y:S02]  /*0410*/  ISETP.GE.U32.AND.EX P2, PT, R20, UR11, PT, P2 ;  /* 0x0000000b14007c0c */ /* 0x000fe4000bf46120 */
[----:B------:R-:W-:Y:S01]  /*0420*/  @!P1 IADD3.X R11, PT, PT, R17, UR10, RZ, P0, !PT ;  /* 0x0000000a110b9c10 */ /* 0x000fe200087fe4ff */
[----:B------:R-:W-:Y:S01]  /*0430*/  IMAD.X R7, RZ, RZ, R5, P3 ;  /* 0x000000ffff077224 */ /* 0x000fe200018e0605 */
[----:B------:R-:W-:Y:S02]  /*0440*/  IADD3 R12, P0, PT, R6, UR7, RZ ;  /* 0x00000007060c7c10 */ /* 0x000fe4000ff1e0ff */
[----:B------:R-:W-:-:S02]  /*0450*/  PRMT R0, RZ, 0x7610, R0 ;  /* 0x00007610ff007816 */ /* 0x000fc40000000000 */
[----:B0-----:R-:W-:Y:S01]  /*0460*/  PRMT R14, RZ, 0x7610, R14 ;  /* 0x00007610ff0e7816 */ /* 0x001fe2000000000e */
[----:B------:R-:W-:-:S04]  /*0470*/  IMAD.X R13, RZ, RZ, R7, P0 ;  /* 0x000000ffff0d7224 */ /* 0x000fc800000e0607 */
[----:B------:R-:W5:Y:S04]  /*0480*/  @!P2 LDG.E.U8 R0, desc[UR12][R6.64] ;  /* 0x0000000c0600a981 */ /* 0x000f68000c1e1100 */
[----:B------:R-:W5:Y:S01]  /*0490*/  @!P1 LDG.E.U8 R14, desc[UR12][R12.64] ;  /* 0x0000000c0c0e9981 */ /* 0x000f62000c1e1100 */
[----:B------:R-:W0:Y:S01]  /*04a0*/  LDCU.S8 UR6, c[0x0][0xfca] ;  /* 0x0001f940ff0677ac */ /* 0x000e220008000200 */
[----:B------:R-:W-:Y:S02]  /*04b0*/  @!P2 IADD3 R8, P3, PT, R21, UR15, RZ ;  /* 0x0000000f1508ac10 */ /* 0x000fe4000ff7e0ff */
[----:B------:R-:W-:Y:S02]  /*04c0*/  PRMT R24, RZ, 0x7610, R24 ;  /* 0x00007610ff187816 */ /* 0x000fe40000000018 */
[----:B------:R-:W-:-:S05]  /*04d0*/  @!P2 IADD3.X R9, PT, PT, R20, UR10, RZ, P3, !PT ;  /* 0x0000000a1409ac10 */ /* 0x000fca0009ffe4ff */
[----:B------:R1:W5:Y:S01]  /*04e0*/  @!P2 LDG.E.U8 R24, desc[UR12][R8.64] ;  /* 0x0000000c0818a981 */ /* 0x000362000c1e1100 */
[----:B------:R-:W-:-:S04]  /*04f0*/  ULEA UR4, UP0, UR7, UR4, 0x2 ;  /* 0x0000000407047291 */ /* 0x000fc8000f8010ff */
[----:B------:R-:W-:Y:S01]  /*0500*/  UIADD3.X UR5, UPT, UPT, URZ, UR5, URZ, UP0, !UPT ;  /* 0x00000005ff057290 */ /* 0x000fe200087fe4ff */
[----:B-1----:R-:W-:Y:S01]  /*0510*/  PRMT R8, RZ, 0x7610, R8 ;  /* 0x00007610ff087816 */ /* 0x002fe20000000008 */
[----:B------:R-:W-:Y:S01]  /*0520*/  UISETP.GE.U32.AND UP0, UPT, UR4, UR9, UPT ;  /* 0x000000090400728c */ /* 0x000fe2000bf06070 */
[----:B------:R-:W-:Y:S04]  /*0530*/  BSSY.RECONVERGENT B0, `(.L_x_6390) ;  /* 0x0000031000007945 */ /* 0x000fe80003800200 */
[----:B------:R1:W5:Y:S01]  /*0540*/  @!P1 LDG.E.U8 R8, desc[UR12][R10.64] ;  /* 0x0000000c0a089981 */ /* 0x000362000c1e1100 */
[----:B------:R-:W-:Y:S01]  /*0550*/  UISETP.GE.U32.AND.EX UP0, UPT, UR5, UR11, UPT, UP0 ;  /* 0x0000000b0500728c */ /* 0x000fe2000bf06100 */
[----:B-1----:R-:W-:Y:S01]  /*0560*/  IMAD.MOV.U32 R10, RZ, RZ, 0x1 ;  /* 0x00000001ff0a7424 */ /* 0x002fe200078e00ff */
[----:B--2---:R-:W-:-:S05]  /*0570*/  PRMT R15, R23, 0x9910, RZ ;  /* 0x00009910170f7816 */ /* 0x004fca00000000ff */
[----:B0-----:R-:W-:-:S05]  /*0580*/  IMAD R15, R15, UR6, RZ ;  /* 0x000000060f0f7c24 */ /* 0x001fca000f8e02ff */
[----:B------:R-:W-:-:S04]  /*0590*/  PRMT R9, R15, 0x8880, RZ ;  /* 0x000088800f097816 */ /* 0x000fc800000000ff */
[----:B------:R-:W-:Y:S02]  /*05a0*/  ISETP.GE.AND P0, PT, R9, RZ, PT ;  /* 0x000000ff0900720c */ /* 0x000fe40003f06270 */
[----:B------:R-:W-:-:S04]  /*05b0*/  PRMT R11, R15, 0x8880, RZ ;  /* 0x000088800f0b7816 */ /* 0x000fc800000000ff */
        /* <DEDUP_REMOVED lines=9> */
[C---:B-----5:R-:W-:Y:S02]  /*0650*/  SEL R9, R22.reuse, 0x1, !P0 ;  /* 0x0000000116097807 */ /* 0x060fe40004000000 */
[----:B------:R-:W-:Y:S02]  /*0660*/  ISETP.GE.U32.AND P0, PT, R11, 0x2, PT ;  /* 0x000000020b00780c */ /* 0x000fe40003f06070 */
[----:B------:R-:W-:Y:S02]  /*0670*/  PRMT R22, R22, 0x9910, RZ ;  /* 0x0000991016167816 */ /* 0x000fe400000000ff */
[----:B------:R-:W-:-:S03]  /*0680*/  PRMT R9, R9, 0x9910, RZ ;  /* 0x0000991009097816 */ /* 0x000fc600000000ff */
[----:B------:R-:W-:-:S06]  /*0690*/  IMAD R22, R22, R22, RZ ;  /* 0x0000001616167224 */ /* 0x000fcc00078e02ff */
[----:B------:R-:W-:Y:S05]  /*06a0*/  @!P0 BRA `(.L_x_6393) ;  /* 0x0000000000388947 */ /* 0x000fea0003800000 */
[--C-:B------:R-:W-:Y:S02]  /*06b0*/  SHF.R.U32.HI R15, RZ, 0x1, R11.reuse ;  /* 0x00000001ff0f7819 */ /* 0x100fe4000001160b */
[----:B------:R-:W-:-:S07]  /*06c0*/  PRMT R11, R22, 0x7610, R11 ;  /* 0x00007610160b7816 */ /* 0x000fce000000000b */
.L_x_6394:
        /* <DEDUP_REMOVED lines=12> */
.L_x_6393:
[----:B------:R-:W-:Y:S05]  /*0790*/  BSYNC.RECONVERGENT B1 ;  /* 0x0000000000017941 */ /* 0x000fea0003800200 */
.L_x_6392:
[----:B------:R-:W-:Y:S05]  /*07a0*/  BRA `(.L_x_6395) ;  /* 0x0000000000247947 */ /* 0x000fea0003800000 */
.L_x_6391:
        /* <DEDUP_REMOVED lines=9> */
.L_x_6395:
[----:B------:R-:W-:Y:S05]  /*0840*/  BSYNC.RECONVERGENT B0 ;  /* 0x0000000000007941 */ /* 0x000fea0003800200 */
.L_x_6390:
        /* <DEDUP_REMOVED lines=21> */
[--C-:B------:R-:W-:Y:S02]  /*09a0*/  SHF.R.U32.HI R16, RZ, 0x1, R15.reuse ;  /* 0x00000001ff107819 */ /* 0x100fe4000001160f */
[----:B------:R-:W-:-:S07]  /*09b0*/  PRMT R15, R18, 0x7610, R15 ;  /* 0x00007610120f7816 */ /* 0x000fce000000000f */
.L_x_6400:
        /* <DEDUP_REMOVED lines=12> */
.L_x_6399:
[----:B------:R-:W-:Y:S05]  /*0a80*/  BSYNC.RECONVERGENT B1 ;  /* 0x0000000000017941 */ /* 0x000fea0003800200 */
.L_x_6398:
[----:B------:R-:W-:Y:S05]  /*0a90*/  BRA `(.L_x_6401) ;  /* 0x0000000000247947 */ /* 0x000fea0003800000 */
.L_x_6397:
        /* <DEDUP_REMOVED lines=9> */
.L_x_6401:
[----:B------:R-:W-:Y:S05]  /*0b30*/  BSYNC.RECONVERGENT B0 ;  /* 0x0000000000007941 */ /* 0x000fea0003800200 */
.L_x_6396:
        /* <DEDUP_REMOVED lines=20> */
[----:B------:R-:W-:Y:S01]  /*0c80*/  BSSY.RECONVERGENT B1, `(.L_x_6405) ;  /* 0x000000e000017945 */ /* 0x000fe20003800200 */
[----:B------:R-:W-:-:S07]  /*0c90*/  SHF.R.U32.HI R16, RZ, 0x1, R16 ;  /* 0x00000001ff107819 */ /* 0x000fce0000011610 */
.L_x_6406:
        /* <DEDUP_REMOVED lines=12> */
[----:B------:R-:W-:Y:S05]  /*0d60*/  BSYNC.RECONVERGENT B1 ;  /* 0x0000000000017941 */ /* 0x000fea0003800200 */
.L_x_6405:
[----:B------:R-:W-:Y:S05]  /*0d70*/  BRA `(.L_x_6404) ;  /* 0x0000000000247947 */ /* 0x000fea0003800000 */
.L_x_6403:
        /* <DEDUP_REMOVED lines=9> */
.L_x_6404:
[----:B------:R-:W-:Y:S05]  /*0e10*/  BSYNC.RECONVERGENT B0 ;  /* 0x0000000000007941 */ /* 0x000fea0003800200 */
.L_x_6402:
        /* <DEDUP_REMOVED lines=18> */
[----:B------:R-:W-:-:S04]  /*0f40*/  IMAD.MOV.U32 R8, RZ, RZ, R14 ;  /* 0x000000ffff087224 */ /* 0x000fc800078e000e */
[----:B------:R-:W-:Y:S02]  /*0f50*/  IMAD R8, R8, R8, RZ ;  /* 0x0000000808087224 */ /* 0x000fe400078e02ff */
[----:B------:R-:W-:Y:S05]  /*0f60*/  @!P0 BRA `(.L_x_6409) ;  /* 0x0000000000748947 */ /* 0x000fea0003800000 */
[----:B------:R-:W-:Y:S01]  /*0f70*/  BSSY.RECONVERGENT B1, `(.L_x_6410) ;  /* 0x0000011000017945 */ /* 0x000fe20003800200 */
[----:B------:R-:W-:Y:S02]  /*0f80*/  SHF.R.U32.HI R0, RZ, 0x1, R0 ;  /* 0x00000001ff007819 */ /* 0x000fe40000011600 */
[----:B------:R-:W-:-:S07]  /*0f90*/  PRMT R10, R8, 0x7610, R10 ;  /* 0x00007610080a7816 */ /* 0x000fce000000000a */
.L_x_6411:
[C---:B------:R-:W-:Y:S02]  /*0fa0*/  LOP3.LUT R8, R0.reuse, 0x1, RZ, 0xc0, !PT ;  /* 0x0000000100087812 */ /* 0x040fe400078ec0ff */
[----:B------:R-:W-:Y:S02]  /*0fb0*/  LOP3.LUT R0, R0, 0xff, RZ, 0xc0, !PT ;  /* 0x000000ff00007812 */ /* 0x000fe400078ec0ff */
[----:B------:R-:W-:Y:S02]  /*0fc0*/  ISETP.NE.U32.AND P0, PT, R8, 0x1, PT ;  /* 0x000000010800780c */ /* 0x000fe40003f05070 */
[----:B------:R-:W-:Y:S02]  /*0fd0*/  PRMT R23, R23, 0x9910, RZ ;  /* 0x0000991017177816 */ /* 0x000fe400000000ff */
        /* <DEDUP_REMOVED lines=8> */
[----:B------:R-:W-:Y:S02]  /*1060*/  IMAD R23, R8, R23, RZ ;  /* 0x0000001708177224 */ /* 0x000fe400078e02ff */
[----:B------:R-:W-:Y:S05]  /*1070*/  @P0 BRA `(.L_x_6411) ;  /* 0xfffffffc00c80947 */ /* 0x000fea000383ffff */
[----:B------:R-:W-:Y:S05]  /*1080*/  BSYNC.RECONVERGENT B1 ;  /* 0x0000000000017941 */ /* 0x000fea0003800200 */
.L_x_6410:
[----:B------:R-:W-:Y:S05]  /*1090*/  BRA `(.L_x_6409) ;  /* 0x0000000000287947 */ /* 0x000fea0003800000 */
.L_x_6408:
        /* <DEDUP_REMOVED lines=10> */
.L_x_6409:
[----:B------:R-:W-:Y:S05]  /*1140*/  BSYNC.RECONVERGENT B0 ;  /* 0x0000000000007941 */ /* 0x000fea0003800200 */
.L_x_6407:
        /* <DEDUP_REMOVED lines=8> */
[----:B------:R2:W-:Y:S04]  /*11d0*/  @!P1 STG.E.U8 desc[UR12][R2.64], R9 ;  /* 0x0000000902009986 */ /* 0x0005e8000c10110c */
[----:B------:R2:W-:Y:S04]  /*11e0*/  @!P3 STG.E.U8 desc[UR12][R4.64], R11 ;  /* 0x0000000b0400b986 */ /* 0x0005e8000c10110c */
[----:B------:R2:W-:Y:S04]  /*11f0*/  @!P0 STG.E.U8 desc[UR12][R6.64], R15 ;  /* 0x0000000f06008986 */ /* 0x0005e8000c10110c */
[----:B------:R2:W-:Y:S01]  /*1200*/  @!P2 STG.E.U8 desc[UR12][R12.64], R23 ;  /* 0x000000170c00a986 */ /* 0x0005e2000c10110c */
[----:B------:R-:W-:Y:S05]  /*1210*/  BRA.U !UP0, `(.L_x_6412) ;  /* 0xffffffed08f87547 */ /* 0x000fea000b83ffff */
[----:B------:R-:W-:Y:S05]  /*1220*/  EXIT ;  /* 0x000000000000794d */ /* 0x000fea0003800000 */
.L_x_6389:
[----:B------:R-:W0:Y:S02]  /*1230*/  S2R R5, SR_TID.X ;  /* 0x0000000000057919 */ /* 0x000e240000002100 */
[----:B0-----:R-:W-:-:S03]  /*1240*/  IMAD.WIDE.U32 R2, R5, 0x4, RZ ;  /* 0x0000000405027825 */ /* 0x001fc600078e00ff */
[----:B------:R-:W-:-:S04]  /*1250*/  ISETP.GE.U32.AND P0, PT, R2, UR14, PT ;  /* 0x0000000e02007c0c */ /* 0x000fc8000bf06070 */
[----:B------:R-:W-:-:S13]  /*1260*/  ISETP.GE.AND.EX P0, PT, R3, UR6, PT, P0 ;  /* 0x0000000603007c0c */ /* 0x000fda000bf06300 */
[----:B------:R-:W-:Y:S05]  /*1270*/  @P0 EXIT ;  /* 0x000000000000094d */ /* 0x000fea0003800000 */
[----:B------:R-:W-:Y:S01]  /*1280*/  IMAD.MOV.U32 R0, RZ, RZ, RZ ;  /* 0x000000ffff007224 */ /* 0x000fe200078e00ff */
[----:B------:R-:W0:Y:S06]  /*1290*/  LDCU UR4, c[0x0][0x360] ;  /* 0x00006c00ff0477ac */ /* 0x000e2c0008000800 */
.L_x_6437:
[C---:B------:R-:W-:Y:S01]  /*12a0*/  IMAD.SHL.U32 R2, R5.reuse, 0x4, RZ ;  /* 0x0000000405027824 */ /* 0x040fe200078e00ff */
[----:B------:R-:W-:-:S04]  /*12b0*/  SHF.L.U64.HI R3, R5, 0x2, R0 ;  /* 0x0000000205037819 */ /* 0x000fc80000010200 */
[----:B------:R-:W-:-:S04]  /*12c0*/  IADD3 R8, P0, PT, R2, UR15, RZ ;  /* 0x0000000f02087c10 */ /* 0x000fc8000ff1e0ff */
[----:B------:R-:W-:-:S05]  /*12d0*/  IADD3.X R9, PT, PT, R3, UR10, RZ, P0, !PT ;  /* 0x0000000a03097c10 */ /* 0x000fca00087fe4ff */
[----:B------:R-:W2:Y:S01]  /*12e0*/  LDG.E R8, desc[UR12][R8.64] ;  /* 0x0000000c08087981 */ /* 0x000ea2000c1e1900 */
[----:B------:R-:W-:-:S04]  /*12f0*/  IADD3 R2, P0, PT, R2, UR16, RZ ;  /* 0x0000001002027c10 */ /* 0x000fc8000ff1e0ff */
[----:B------:R-:W-:-:S05]  /*1300*/  IADD3.X R3, PT, PT, R3, UR8, RZ, P0, !PT ;  /* 0x0000000803037c10 */ /* 0x000fca00087fe4ff */
[----:B------:R-:W3:Y:S01]  /*1310*/  LDG.E R14, desc[UR12][R2.64] ;  /* 0x0000000c020e7981 */ /* 0x000ee2000c1e1900 */
[----:B------:R-:W1:Y:S01]  /*1320*/  LDC.S8 R4, c[0x0][0xfca] ;  /* 0x0003f280ff047b82 */ /* 0x000e620000000200 */
[----:B------:R-:W-:Y:S01]  /*1330*/  BSSY.RECONVERGENT B0, `(.L_x_6413) ;  /* 0x000003b000007945 */ /* 0x000fe20003800200 */
[----:B------:R-:W-:Y:S01]  /*1340*/  IMAD.MOV.U32 R6, RZ, RZ, 0x1 ;  /* 0x00000001ff067424 */ /* 0x000fe200078e00ff */
[C---:B--2---:R-:W-:Y:S02]  /*1350*/  LOP3.LUT R7, R8.reuse, 0xff, RZ, 0xc0, !PT ;  /* 0x000000ff08077812 */ /* 0x044fe400078ec0ff */
[C---:B------:R-:W-:Y:S02]  /*1360*/  PRMT R12, R8.reuse, 0x7772, RZ ;  /* 0x00007772080c7816 */ /* 0x040fe400000000ff */
[----:B------:R-:W-:Y:S01]  /*1370*/  PRMT R10, R8, 0x7771, RZ ;  /* 0x00007771080a7816 */ /* 0x000fe200000000ff */
[----:B-1----:R-:W-:Y:S01]  /*1380*/  IMAD R11, R4, R7, RZ ;  /* 0x00000007040b7224 */ /* 0x002fe200078e02ff */
[----:B------:R-:W-:-:S04]  /*1390*/  PRMT R7, R8, 0x7773, RZ ;  /* 0x0000777308077816 */ /* 0x000fc800000000ff */
[C---:B------:R-:W-:Y:S02]  /*13a0*/  PRMT R15, R11.reuse, 0x8880, RZ ;  /* 0x000088800b0f7816 */ /* 0x040fe400000000ff */
[----:B------:R-:W-:Y:S02]  /*13b0*/  PRMT R9, R11, 0x8880, RZ ;  /* 0x000088800b097816 */ /* 0x000fe400000000ff */
[----:B------:R-:W-:Y:S02]  /*13c0*/  ISETP.GE.AND P0, PT, R15, RZ, PT ;  /* 0x000000ff0f00720c */ /* 0x000fe40003f06270 */
[C---:B---3--:R-:W-:Y:S02]  /*13d0*/  PRMT R16, R14.reuse, 0x7770, RZ ;  /* 0x000077700e107816 */ /* 0x048fe400000000ff */
[C---:B------:R-:W-:Y:S02]  /*13e0*/  PRMT R13, R14.reuse, 0x7771, RZ ;  /* 0x000077710e0d7816 */ /* 0x040fe400000000ff */
[----:B------:R-:W-:-:S02]  /*13f0*/  PRMT R11, R14, 0x7772, RZ ;  /* 0x000077720e0b7816 */ /* 0x000fc400000000ff */
[----:B------:R-:W-:Y:S02]  /*1400*/  PRMT R8, R14, 0x7773, RZ ;  /* 0x000077730e087816 */ /* 0x000fe400000000ff */
[----:B------:R-:W-:-:S03]  /*1410*/  PRMT R14, R9, 0x7710, RZ ;  /* 0x00007710090e7816 */ /* 0x000fc600000000ff */
        /* <DEDUP_REMOVED lines=17> */
.L_x_6417:
        /* <DEDUP_REMOVED lines=16> */
.L_x_6416:
[----:B0-----:R-:W-:Y:S05]  /*1630*/  BSYNC.RECONVERGENT B1 ;  /* 0x0000000000017941 */ /* 0x001fea0003800200 */
.L_x_6415:
[----:B------:R-:W-:Y:S05]  /*1640*/  BRA `(.L_x_6418) ;  /* 0x0000000000247947 */ /* 0x000fea0003800000 */
.L_x_6414:
        /* <DEDUP_REMOVED lines=9> */
.L_x_6418:
[----:B0-----:R-:W-:Y:S05]  /*16e0*/  BSYNC.RECONVERGENT B0 ;  /* 0x0000000000007941 */ /* 0x001fea0003800200 */
.L_x_6413:
        /* <DEDUP_REMOVED lines=23> */
.L_x_6423:
        /* <DEDUP_REMOVED lines=16> */
.L_x_6422:
[----:B------:R-:W-:Y:S05]  /*1960*/  BSYNC.RECONVERGENT B1 ;  /* 0x0000000000017941 */ /* 0x000fea0003800200 */
.L_x_6421:
[----:B------:R-:W-:Y:S05]  /*1970*/  BRA `(.L_x_6424) ;  /* 0x0000000000247947 */ /* 0x000fea0003800000 */
.L_x_6420:
        /* <DEDUP_REMOVED lines=9> */
.L_x_6424:
[----:B------:R-:W-:Y:S05]  /*1a10*/  BSYNC.RECONVERGENT B0 ;  /* 0x0000000000007941 */ /* 0x000fea0003800200 */
.L_x_6419:
        /* <DEDUP_REMOVED lines=23> */
.L_x_6429:
        /* <DEDUP_REMOVED lines=14> */
.L_x_6428:
[----:B------:R-:W-:Y:S05]  /*1c70*/  BSYNC.RECONVERGENT B1 ;  /* 0x0000000000017941 */ /* 0x000fea0003800200 */
.L_x_6427:
[----:B------:R-:W-:Y:S05]  /*1c80*/  BRA `(.L_x_6430) ;  /* 0x0000000000247947 */ /* 0x000fea0003800000 */
.L_x_6426:
        /* <DEDUP_REMOVED lines=9> */
.L_x_6430:
[----:B------:R-:W-:Y:S05]  /*1d20*/  BSYNC.RECONVERGENT B0 ;  /* 0x0000000000007941 */ /* 0x000fea0003800200 */
.L_x_6425:
        /* <DEDUP_REMOVED lines=24> */
.L_x_6435:
        /* <DEDUP_REMOVED lines=16> */
.L_x_6434:
[----:B------:R-:W-:Y:S05]  /*1fb0*/  BSYNC.RECONVERGENT B1 ;  /* 0x0000000000017941 */ /* 0x000fea0003800200 */
.L_x_6433:
[----:B------:R-:W-:Y:S05]  /*1fc0*/  BRA `(.L_x_6436) ;  /* 0x0000000000247947 */ /* 0x000fea0003800000 */
.L_x_6432:
        /* <DEDUP_REMOVED lines=9> */
.L_x_6436:
[----:B------:R-:W-:Y:S05]  /*2060*/  BSYNC.RECONVERGENT B0 ;  /* 0x0000000000007941 */ /* 0x000fea0003800200 */
.L_x_6431:
[----:B------:R-:W-:Y:S02]  /*2070*/  LOP3.LUT R4, R4, 0xffff, RZ, 0xc0, !PT ;  /* 0x0000ffff04047812 */ /* 0x000fe400078ec0ff */
[----:B------:R-:W-:Y:S02]  /*2080*/  LOP3.LUT R7, R12, 0xffff, RZ, 0xc0, !PT ;  /* 0x0000ffff0c077812 */ /* 0x000fe400078ec0ff */
[----:B------:R-:W-:Y:S02]  /*2090*/  LOP3.LUT R10, R10, 0xffff, RZ, 0xc0, !PT ;  /* 0x0000ffff0a0a7812 */ /* 0x000fe400078ec0ff */
[----:B------:R-:W-:Y:S02]  /*20a0*/  LOP3.LUT R9, R9, 0xffff, RZ, 0xc0, !PT ;  /* 0x0000ffff09097812 */ /* 0x000fe400078ec0ff */
[----:B------:R-:W-:Y:S02]  /*20b0*/  PRMT R4, R7, 0x3340, R4 ;  /* 0x0000334007047816 */ /* 0x000fe40000000004 */
[----:B------:R-:W-:-:S02]  /*20c0*/  PRMT R9, R9, 0x3340, R10 ;  /* 0x0000334009097816 */ /* 0x000fc4000000000a */
        /* <DEDUP_REMOVED lines=12> */
.L_x_6438:
        /* <DEDUP_REMOVED lines=15> */
.L_x_7871:


//--------------------- .text._ZN2at6native55_GLOBAL__N__de093ff9_22_ForeachBinaryOpList_cu_a911ec4325multi_tensor_apply_kernelINS1_18TensorListMetadataILi2EEENS1_24BinaryOpListAlphaFunctorIhLi2ELi2ELi0EEEJNS1_13power_functorIhEEhEEEvT_T0_DpT1_ --------------------------
	.section	.text._ZN2at6native55_GLOBAL__N__de093ff9_22_ForeachBinaryOpList_cu_a911ec4325multi_tensor_apply_kernelINS1_18TensorListMetadataILi2EEENS1_24BinaryOpListAlphaFunctorIhLi2ELi2ELi0EEEJNS1_13power_functorIhEEhEEEvT_T0_DpT1_,"ax",@progbits
	.align	128
.text._ZN2at6native55_GLOBAL__N__de093ff9_22_ForeachBinaryOpList_cu_a911ec4325multi_tensor_apply_kernelINS1_18TensorListMetadataILi2EEENS1_24BinaryOpListAlphaFunctorIhLi2ELi2ELi0EEEJNS1_13power_functorIhEEhEEEvT_T0_DpT1_:
        .type           _ZN2at6native55_GLOBAL__N__de093ff9_22_ForeachBinaryOpList_cu_a911ec4325multi_tensor_apply_kernelINS1_18TensorListMetadataILi2EEENS1_24BinaryOpListAlphaFunctorIhLi2ELi2ELi0EEEJNS1_13power_functorIhEEhEEEvT_T0_DpT1_,@function
        .size           _ZN2at6native55_GLOBAL__N__de093ff9_22_ForeachBinaryOpList_cu_a911ec4325multi_tensor_apply_kernelINS1_18TensorListMetadataILi2EEENS1_24BinaryOpListAlphaFunctorIhLi2ELi2ELi0EEEJNS1_13power_functorIhEEhEEEvT_T0_DpT1_,(.L_x_7872 - _ZN2at6native55_GLOBAL__N__de093ff9_22_ForeachBinaryOpList_cu_a911ec4325multi_tensor_apply_kernelINS1_18TensorListMetadataILi2EEENS1_24BinaryOpListAlphaFunctorIhLi2ELi2ELi0EEEJNS1_13power_functorIhEEhEEEvT_T0_DpT1_)
        .other          _ZN2at6native55_GLOBAL__N__de093ff9_22_ForeachBinaryOpList_cu_a911ec4325multi_tensor_apply_kernelINS1_18TensorListMetadataILi2EEENS1_24BinaryOpListAlphaFunctorIhLi2ELi2ELi0EEEJNS1_13power_functorIhEEhEEEvT_T0_DpT1_,@"STO_CUDA_ENTRY STV_DEFAULT"
_ZN2at6native55_GLOBAL__N__de093ff9_22_ForeachBinaryOpList_cu_a911ec4325multi_tensor_apply_kernelINS1_18TensorListMetadataILi2EEENS1_24BinaryOpListAlphaFunctorIhLi2ELi2ELi0EEEJNS1_13power_functorIhEEhEEEvT_T0_DpT1_:
[----:B------:R-:W-:Y:S08]  /*0000*/  LDC R1, c[0x0][0x37c] ;  /* 0x0000df00ff017b82 */ /* 0x000ff00000000800 */
[----:B------:R-:W0:Y:S01]  /*0010*/  S2UR UR5, SR_CTAID.X ;  /* 0x00000000000579c3 */ /* 0x000e220000002500 */
[----:B------:R-:W1:Y:S01]  /*0020*/  LDCU.64 UR12, c[0x0][0x358] ;  /* 0x00006b00ff0c77ac */ /* 0x000e620008000a00 */
[----:B------:R-:W2:Y:S01]  /*0030*/  LDCU.U8 UR17, c[0x0][0xfca] ;  /* 0x0001f940ff1177ac */ /* 0x000ea20008000000 */
[----:B0-----:R-:W0:Y:S01]  /*0040*/  LDCU.U8 UR4, c[0x0][UR5+0x980] ;  /* 0x00013000050477ac */ /* 0x001e220008000000 */
[----:B------:R-:W-:-:S12]  /*0050*/  UIMAD UR5, UR5, 0x3, UR5 ;  /* 0x00000003050578a4 */ /* 0x000fd8000f8e0205 */
[----:B------:R-:W3:Y:S01]  /*0060*/  LDCU UR5, c[0x0][UR5+0xac0] ;  /* 0x00015800050577ac */ /* 0x000ee20008000800 */
[----:B0-----:R-:W-:-:S12]  /*0070*/  USHF.L.U32 UR4, UR4, 0x3, URZ ;  /* 0x0000000304047899 */ /* 0x001fd800080006ff */
[----:B------:R-:W0:Y:S01]  /*0080*/  LDCU.64 UR8, c[0x0][UR4+0x380] ;  /* 0x00007000040877ac */ /* 0x000e220008000a00 */
[----:B------:R-:W4:Y:S01]  /*0090*/  LDCU.64 UR10, c[0x0][UR4+0x580] ;  /* 0x0000b000040a77ac */ /* 0x000f220008000a00 */
[----:B------:R-:W5:Y:S01]  /*00a0*/  LDCU.64 UR6, c[0x0][UR4+0x780] ;  /* 0x0000f000040677ac */ /* 0x000f620008000a00 */
[----:B---3--:R-:W-:-:S04]  /*00b0*/  UIMAD.WIDE UR4, UR5, 0x10000, URZ ;  /* 0x00010000050478a5 */ /* 0x008fc8000f8e02ff */
[----:B0-----:R-:W-:Y:S02]  /*00c0*/  UIADD3 UR16, UP0, UPT, UR4, UR8, URZ ;  /* 0x0000000804107290 */ /* 0x001fe4000ff1e0ff */
[----:B----4-:R-:W-:Y:S02]  /*00d0*/  UIADD3 UR15, UP1, UPT, UR4, UR10, URZ ;  /* 0x0000000a040f7290 */ /* 0x010fe4000ff3e0ff */
[----:B------:R-:W-:Y:S02]  /*00e0*/  UIADD3.X UR8, UPT, UPT, UR5, UR9, URZ, UP0, !UPT ;  /* 0x0000000905087290 */ /* 0x000fe400087fe4ff */
[----:B-----5:R-:W-:Y:S02]  /*00f0*/  UIADD3 UR14, UP2, UPT, -UR4, UR6, URZ ;  /* 0x00000006040e7290 */ /* 0x020fe4000ff5e1ff */
[----:B------:R-:W-:Y:S02]  /*0100*/  ULOP3.LUT UR4, UR16, UR6, UR15, 0xfe, !UPT ;  /* 0x0000000610047292 */ /* 0x000fe4000f8efe0f */
[----:B------:R-:W-:-:S02]  /*0110*/  UIADD3.X UR10, UPT, UPT, UR5, UR11, URZ, UP1, !UPT ;  /* 0x0000000b050a7290 */ /* 0x000fc40008ffe4ff */
[----:B------:R-:W-:Y:S02]  /*0120*/  ULOP3.LUT UP0, URZ, UR4, 0x3, URZ, 0xc0, !UPT ;  /* 0x0000000304ff7892 */ /* 0x000fe4000f80c0ff */
[----:B------:R-:W-:-:S07]  /*0130*/  UIADD3.X UR6, UPT, UPT, ~UR5, UR7, URZ, UP2, !UPT ;  /* 0x0000000705067290 */ /* 0x000fce00097fe5ff */
[----:B-12---:R-:W-:Y:S05]  /*0140*/  BRA.U !UP0, `(.L_x_6439) ;  /* 0x0000000908807547 */ /* 0x006fea000b800000 */
        /* <DEDUP_REMOVED lines=12> */
.L_x_6452:
[----:B0-----:R-:W-:Y:S02]  /*0210*/  IADD3 R26, P1, PT, R27, UR4, RZ ;  /* 0x000000041b1a7c10 */ /* 0x001fe4000ff3e0ff */
[----:B------:R-:W-:Y:S02]  /*0220*/  PRMT R19, RZ, 0x7610, R19 ;  /* 0x00007610ff137816 */ /* 0x000fe40000000013 */
[C---:B------:R-:W-:Y:S01]  /*0230*/  ISETP.GE.U32.AND P0, PT, R26.reuse, UR9, PT ;  /* 0x000000091a007c0c */ /* 0x040fe2000bf06070 */
[----:B------:R-:W-:Y:S01]  /*0240*/  IMAD.X R25, RZ, RZ, UR5, P1 ;  /* 0x00000005ff197e24 */ /* 0x000fe200088e06ff */
[----:B-1----:R-:W-:-:S04]  /*0250*/  IADD3 R24, P2, PT, R26, UR7, RZ ;  /* 0x000000071a187c10 */ /* 0x002fc8000ff5e0ff */
[C---:B------:R-:W-:Y:S01]  /*0260*/  ISETP.GE.U32.AND.EX P0, PT, R25.reuse, UR11, PT, P0 ;  /* 0x0000000b19007c0c */ /* 0x040fe2000bf06100 */
[----:B------:R-:W-:Y:S01]  /*0270*/  IMAD.X R23, RZ, RZ, R25, P2 ;  /* 0x000000ffff177224 */ /* 0x000fe200010e0619 */
[----:B--2---:R-:W-:Y:S02]  /*0280*/  IADD3 R4, P2, PT, R26, UR16, RZ ;  /* 0x000000101a047c10 */ /* 0x004fe4000ff5e0ff */
[----:B------:R-:W-:Y:S02]  /*0290*/  IADD3 R22, P4, PT, R24, UR7, RZ ;  /* 0x0000000718167c10 */ /* 0x000fe4000ff9e0ff */
[----:B------:R-:W-:Y:S02]  /*02a0*/  IADD3.X R5, PT, PT, R25, UR8, RZ, P2, !PT ;  /* 0x0000000819057c10 */ /* 0x000fe400097fe4ff */
[----:B------:R-:W-:Y:S01]  /*02b0*/  IADD3 R2, P2, PT, R4, UR7, RZ ;  /* 0x0000000704027c10 */ /* 0x000fe2000ff5e0ff */
[----:B------:R-:W-:Y:S01]  /*02c0*/  IMAD.X R17, RZ, RZ, R23, P4 ;  /* 0x000000ffff117224 */ /* 0x000fe200020e0617 */
[----:B------:R-:W-:-:S02]  /*02d0*/  IADD3 R16, P4, PT, R22, UR7, RZ ;  /* 0x0000000716107c10 */ /* 0x000fc4000ff9e0ff */
[----:B------:R-:W-:Y:S01]  /*02e0*/  PRMT R20, RZ, 0x7610, R20 ;  /* 0x00007610ff147816 */ /* 0x000fe20000000014 */
[----:B------:R-:W-:Y:S01]  /*02f0*/  IMAD.X R3, RZ, RZ, R5, P2 ;  /* 0x000000ffff037224 */ /* 0x000fe200010e0605 */
[----:B------:R-:W-:Y:S01]  /*0300*/  @!P0 IADD3 R12, P3, PT, R26, UR15, RZ ;  /* 0x0000000f1a0c8c10 */ /* 0x000fe2000ff7e0ff */
[----:B------:R-:W5:Y:S01]  /*0310*/  @!P0 LDG.E.U8 R19, desc[UR12][R4.64] ;  /* 0x0000000c04138981 */ /* 0x000f62000c1e1100 */
[----:B------:R-:W-:Y:S01]  /*0320*/  ISETP.GE.U32.AND P2, PT, R22, UR9, PT ;  /* 0x0000000916007c0c */ /* 0x000fe2000bf46070 */
[----:B------:R-:W-:Y:S01]  /*0330*/  IMAD.X R0, RZ, RZ, R17, P4 ;  /* 0x000000ffff007224 */ /* 0x000fe200020e0611 */
[----:B------:R-:W-:Y:S02]  /*0340*/  @!P0 IADD3.X R13, PT, PT, R25, UR10, RZ, P3, !PT ;  /* 0x0000000a190d8c10 */ /* 0x000fe40009ffe4ff */
[----:B------:R-:W-:Y:S02]  /*0350*/  ISETP.GE.U32.AND P1, PT, R24, UR9, PT ;  /* 0x0000000918007c0c */ /* 0x000fe4000bf26070 */
[----:B------:R-:W-:Y:S01]  /*0360*/  ISETP.GE.U32.AND.EX P2, PT, R17, UR11, PT, P2 ;  /* 0x0000000b11007c0c */ /* 0x000fe2000bf46120 */
[----:B------:R0:W2:Y:S01]  /*0370*/  @!P0 LDG.E.U8 R20, desc[UR12][R12.64] ;  /* 0x0000000c0c148981 */ /* 0x0000a2000c1e1100 */
[----:B------:R-:W-:-:S02]  /*0380*/  ISETP.GE.U32.AND P3, PT, R16, UR9, PT ;  /* 0x0000000910007c0c */ /* 0x000fc4000bf66070 */
[----:B------:R-:W-:Y:S02]  /*0390*/  ISETP.GE.U32.AND.EX P1, PT, R23, UR11, PT, P1 ;  /* 0x0000000b17007c0c */ /* 0x000fe4000bf26110 */
[----:B------:R-:W-:Y:S02]  /*03a0*/  ISETP.GE.U32.AND.EX P3, PT, R0, UR11, PT, P3 ;  /* 0x0000000b00007c0c */ /* 0x000fe4000bf66130 */
[----:B------:R-:W-:-:S05]  /*03b0*/  IADD3 R6, P0, PT, R2, UR7, RZ ;  /* 0x0000000702067c10 */ /* 0x000fca000ff1e0ff */
[----:B------:R-:W-:Y:S01]  /*03c0*/  IMAD.X R7, RZ, RZ, R3, P0 ;  /* 0x000000ffff077224 */ /* 0x000fe200000e0603 */
[----:B------:R-:W-:-:S03]  /*03d0*/  @!P2 IADD3 R10, P0, PT, R22, UR15, RZ ;  /* 0x0000000f160aac10 */ /* 0x000fc6000ff1e0ff */
[----:B------:R-:W-:Y:S02]  /*03e0*/  @!P1 IADD3 R8, P4, PT, R24, UR15, RZ ;  /* 0x0000000f18089c10 */ /* 0x000fe4000ff9e0ff */
[----:B------:R-:W-:Y:S02]  /*03f0*/  @!P2 IADD3.X R11, PT, PT, R17, UR10, RZ, P0, !PT ;  /* 0x0000000a110bac10 */ /* 0x000fe400087fe4ff */
[----:B0-----:R-:W-:Y:S02]  /*0400*/  @!P3 IADD3 R12, P0, PT, R16, UR15, RZ ;  /* 0x0000000f100cbc10 */ /* 0x001fe4000ff1e0ff */
[----:B------:R-:W-:Y:S02]  /*0410*/  PRMT R28, RZ, 0x7610, R28 ;  /* 0x00007610ff1c7816 */ /* 0x000fe4000000001c */
[----:B------:R-:W-:Y:S02]  /*0420*/  PRMT R29, RZ, 0x7610, R29 ;  /* 0x00007610ff1d7816 */ /* 0x000fe4000000001d */
[----:B------:R-:W-:-:S02]  /*0430*/  @!P1 IADD3.X R9, PT, PT, R23, UR10, RZ, P4, !PT ;  /* 0x0000000a17099c10 */ /* 0x000fc4000a7fe4ff */
[----:B------:R-:W-:Y:S02]  /*0440*/  @!P3 IADD3.X R13, PT, PT, R0, UR10, RZ, P0, !PT ;  /* 0x0000000a000dbc10 */ /* 0x000fe400087fe4ff */
[----:B------:R-:W-:Y:S01]  /*0450*/  IADD3 R14, P0, PT, R6, UR7, RZ ;  /* 0x00000007060e7c10 */ /* 0x000fe2000ff1e0ff */
[----:B------:R0:W5:Y:S01]  /*0460*/  @!P1 LDG.E.U8 R28, desc[UR12][R8.64] ;  /* 0x0000000c081c9981 */ /* 0x000162000c1e1100 */
[----:B------:R-:W-:Y:S02]  /*0470*/  PRMT R18, RZ, 0x7610, R18 ;  /* 0x00007610ff127816 */ /* 0x000fe40000000012 */
[----:B------:R-:W-:Y:S01]  /*0480*/  PRMT R21, RZ, 0x7610, R21 ;  /* 0x00007610ff157816 */ /* 0x000fe20000000015 */
[----:B------:R1:W5:Y:S01]  /*0490*/  @!P2 LDG.E.U8 R29, desc[UR12][R10.64] ;  /* 0x0000000c0a1da981 */ /* 0x000362000c1e1100 */
[----:B------:R-:W-:-:S03]  /*04a0*/  IMAD.X R15, RZ, RZ, R7, P0 ;  /* 0x000000ffff0f7224 */ /* 0x000fc600000e0607 */
[----:B------:R3:W5:Y:S01]  /*04b0*/  @!P1 LDG.E.U8 R18, desc[UR12][R2.64] ;  /* 0x0000000c02129981 */ /* 0x000762000c1e1100 */
[----:B0-----:R-:W-:-:S03]  /*04c0*/  PRMT R8, RZ, 0x7610, R8 ;  /* 0x00007610ff087816 */ /* 0x001fc60000000008 */
[----:B------:R3:W5:Y:S01]  /*04d0*/  @!P2 LDG.E.U8 R21, desc[UR12][R6.64] ;  /* 0x0000000c0615a981 */ /* 0x000762000c1e1100 */
[----:B-1----:R-:W-:-:S03]  /*04e0*/  PRMT R10, RZ, 0x7610, R10 ;  /* 0x00007610ff0a7816 */ /* 0x002fc6000000000a */
[----:B------:R3:W5:Y:S04]  /*04f0*/  @!P3 LDG.E.U8 R8, desc[UR12][R14.64] ;  /* 0x0000000c0e08b981 */ /* 0x000768000c1e1100 */
[----:B------:R3:W5:Y:S01]  /*0500*/  @!P3 LDG.E.U8 R10, desc[UR12][R12.64] ;  /* 0x0000000c0c0ab981 */ /* 0x000762000c1e1100 */
[----:B------:R-:W-:Y:S02]  /*0510*/  UPRMT UR6, UR17, 0x9910, URZ ;  /* 0x0000991011067896 */ /* 0x000fe400080000ff */
[----:B------:R-:W-:-:S04]  /*0520*/  ULEA UR4, UP0, UR7, UR4, 0x2 ;  /* 0x0000000407047291 */ /* 0x000fc8000f8010ff */
[----:B------:R-:W-:Y:S02]  /*0530*/  UIADD3.X UR5, UPT, UPT, URZ, UR5, URZ, UP0, !UPT ;  /* 0x00000005ff057290 */ /* 0x000fe400087fe4ff */
[----:B------:R-:W-:Y:S01]  /*0540*/  UISETP.GE.U32.AND UP0, UPT, UR4, UR9, UPT ;  /* 0x000000090400728c */ /* 0x000fe2000bf06070 */
[----:B------:R-:W-:Y:S03]  /*0550*/  BSSY.RECONVERGENT B0, `(.L_x_6440) ;  /* 0x0000014000007945 */ /* 0x000fe60003800200 */
[----:B------:R-:W-:Y:S01]  /*0560*/  UISETP.GE.U32.AND.EX UP0, UPT, UR5, UR11, UPT, UP0 ;  /* 0x0000000b0500728c */ /* 0x000fe2000bf06100 */
[----:B--2---:R-:W-:-:S05]  /*0570*/  PRMT R9, R20, 0x9910, RZ ;  /* 0x0000991014097816 */ /* 0x004fca00000000ff */
[----:B------:R-:W-:-:S05]  /*0580*/  IMAD R11, R9, UR6, RZ ;  /* 0x00000006090b7c24 */ /* 0x000fca000f8e02ff */
[----:B------:R-:W-:Y:S01]  /*0590*/  LOP3.LUT P0, RZ, R11, 0xff, RZ, 0xc0, !PT ;  /* 0x000000ff0bff7812 */ /* 0x000fe2000780c0ff */
[----:B------:R-:W-:-:S12]  /*05a0*/  IMAD.MOV.U32 R9, RZ, RZ, 0x1 ;  /* 0x00000001ff097424 */ /* 0x000fd800078e00ff */
[----:B---3--:R-:W-:Y:S05]  /*05b0*/  @!P0 BRA `(.L_x_6441) ;  /* 0x0000000000348947 */ /* 0x008fea0003800000 */
[----:B------:R-:W-:-:S07]  /*05c0*/  IMAD.MOV.U32 R9, RZ, RZ, 0x1 ;  /* 0x00000001ff097424 */ /* 0x000fce00078e00ff */
.L_x_6442:
        /* <DEDUP_REMOVED lines=12> */
.L_x_6441:
[----:B------:R-:W-:Y:S05]  /*0690*/  BSYNC.RECONVERGENT B0 ;  /* 0x0000000000007941 */ /* 0x000fea0003800200 */
.L_x_6440:
[----:B-----5:R-:W-:Y:S01]  /*06a0*/  PRMT R12, R28, 0x9910, RZ ;  /* 0x000099101c0c7816 */ /* 0x020fe200000000ff */
[----:B------:R-:W-:Y:S01]  /*06b0*/  BSSY.RECONVERGENT B0, `(.L_x_6443) ;  /* 0x0000018000007945 */ /* 0x000fe20003800200 */
[----:B------:R-:W-:Y:S01]  /*06c0*/  PRMT R13, R29, 0x9910, RZ ;  /* 0x000099101d0d7816 */ /* 0x000fe200000000ff */
[----:B------:R-:W-:Y:S01]  /*06d0*/  IMAD.MOV.U32 R11, RZ, RZ, 0x1 ;  /* 0x00000001ff0b7424 */ /* 0x000fe200078e00ff */
[----:B------:R-:W-:Y:S01]  /*06e0*/  PRMT R10, R10, 0x9910, RZ ;  /* 0x000099100a0a7816 */ /* 0x000fe200000000ff */
[----:B------:R-:W-:Y:S02]  /*06f0*/  IMAD R12, R12, UR6, RZ ;  /* 0x000000060c0c7c24 */ /* 0x000fe4000f8e02ff */
[----:B------:R-:W-:Y:S02]  /*0700*/  IMAD R13, R13, UR6, RZ ;  /* 0x000000060d0d7c24 */ /* 0x000fe4000f8e02ff */
[----:B------:R-:W-:Y:S01]  /*0710*/  IMAD R10, R10, UR6, RZ ;  /* 0x000000060a0a7c24 */ /* 0x000fe2000f8e02ff */
[----:B------:R-:W-:-:S02]  /*0720*/  LOP3.LUT P1, RZ, R12, 0xff, RZ, 0xc0, !PT ;  /* 0x000000ff0cff7812 */ /* 0x000fc4000782c0ff */
[----:B------:R-:W-:Y:S02]  /*0730*/  LOP3.LUT P2, RZ, R13, 0xff, RZ, 0xc0, !PT ;  /* 0x000000ff0dff7812 */ /* 0x000fe4000784c0ff */
[----:B------:R-:W-:-:S09]  /*0740*/  LOP3.LUT P0, RZ, R10, 0xff, RZ, 0xc0, !PT ;  /* 0x000000ff0aff7812 */ /* 0x000fd2000780c0ff */
[----:B------:R-:W-:Y:S05]  /*0750*/  @!P1 BRA `(.L_x_6444) ;  /* 0x0000000000349947 */ /* 0x000fea0003800000 */
[----:B------:R-:W-:-:S07]  /*0760*/  IMAD.MOV.U32 R11, RZ, RZ, 0x1 ;  /* 0x00000001ff0b7424 */ /* 0x000fce00078e00ff */
.L_x_6445:
        /* <DEDUP_REMOVED lines=12> */
.L_x_6444:
[----:B------:R-:W-:Y:S05]  /*0830*/  BSYNC.RECONVERGENT B0 ;  /* 0x0000000000007941 */ /* 0x000fea0003800200 */
.L_x_6443:
[----:B------:R-:W-:Y:S01]  /*0840*/  BSSY.RECONVERGENT B0, `(.L_x_6446) ;  /* 0x0000011000007945 */ /* 0x000fe20003800200 */
[----:B------:R-:W-:Y:S02]  /*0850*/  IMAD.MOV.U32 R12, RZ, RZ, 0x1 ;  /* 0x00000001ff0c7424 */ /* 0x000fe400078e00ff */
[----:B------:R-:W-:Y:S01]  /*0860*/  IMAD.MOV.U32 R18, RZ, RZ, 0x1 ;  /* 0x00000001ff127424 */ /* 0x000fe200078e00ff */
[----:B------:R-:W-:Y:S06]  /*0870*/  @!P2 BRA `(.L_x_6447) ;  /* 0x000000000034a947 */ /* 0x000fec0003800000 */
[----:B------:R-:W-:-:S07]  /*0880*/  IMAD.MOV.U32 R12, RZ, RZ, 0x1 ;  /* 0x00000001ff0c7424 */ /* 0x000fce00078e00ff */
.L_x_6448:
        /* <DEDUP_REMOVED lines=12> */
.L_x_6447:
[----:B------:R-:W-:Y:S05]  /*0950*/  BSYNC.RECONVERGENT B0 ;  /* 0x0000000000007941 */ /* 0x000fea0003800200 */
.L_x_6446:
[----:B------:R-:W-:Y:S01]  /*0960*/  BSSY.RECONVERGENT B0, `(.L_x_6449) ;  /* 0x0000010000007945 */ /* 0x000fe20003800200 */
[----:B------:R-:W-:-:S03]  /*0970*/  PRMT R13, R18, 0x7610, R13 ;  /* 0x00007610120d7816 */ /* 0x000fc6000000000d */
[----:B------:R-:W-:Y:S05]  /*0980*/  @!P0 BRA `(.L_x_6450) ;  /* 0x0000000000348947 */ /* 0x000fea0003800000 */
[----:B------:R-:W-:-:S07]  /*0990*/  IMAD.MOV.U32 R13, RZ, RZ, 0x1 ;  /* 0x00000001ff0d7424 */ /* 0x000fce00078e00ff */
.L_x_6451:
        /* <DEDUP_REMOVED lines=12> */
.L_x_6450:
[----:B------:R-:W-:Y:S05]  /*0a60*/  BSYNC.RECONVERGENT B0 ;  /* 0x0000000000007941 */ /* 0x000fea0003800200 */
.L_x_6449:
        /* <DEDUP_REMOVED lines=14> */
.L_x_6439:
[----:B------:R-:W0:Y:S02]  /*0b50*/  S2R R0, SR_TID.X ;  /* 0x0000000000007919 */ /* 0x000e240000002100 */
[----:B0-----:R-:W-:-:S03]  /*0b60*/  IMAD.WIDE.U32 R2, R0, 0x4, RZ ;  /* 0x0000000400027825 */ /* 0x001fc600078e00ff */
[----:B------:R-:W-:-:S04]  /*0b70*/  ISETP.GE.U32.AND P0, PT, R2, UR14, PT ;  /* 0x0000000e02007c0c */ /* 0x000fc8000bf06070 */
[----:B------:R-:W-:-:S13]  /*0b80*/  ISETP.GE.AND.EX P0, PT, R3, UR6, PT, P0 ;  /* 0x0000000603007c0c */ /* 0x000fda000bf06300 */
[----:B------:R-:W-:Y:S05]  /*0b90*/  @P0 EXIT ;  /* 0x000000000000094d */ /* 0x000fea0003800000 */
[----:B------:R-:W-:Y:S01]  /*0ba0*/  IMAD.MOV.U32 R5, RZ, RZ, RZ ;  /* 0x000000ffff057224 */ /* 0x000fe200078e00ff */
[----:B------:R-:W0:Y:S06]  /*0bb0*/  LDCU UR4, c[0x0][0x360] ;  /* 0x00006c00ff0477ac */ /* 0x000e2c0008000800 */
.L_x_6465:
[C---:B-1----:R-:W-:Y:S01]  /*0bc0*/  IMAD.SHL.U32 R2, R0.reuse, 0x4, RZ ;  /* 0x0000000400027824 */ /* 0x042fe200078e00ff */
[----:B------:R-:W-:-:S04]  /*0bd0*/  SHF.L.U64.HI R3, R0, 0x2, R5 ;  /* 0x0000000200037819 */ /* 0x000fc80000010205 */
[----:B------:R-:W-:-:S04]  /*0be0*/  IADD3 R8, P0, PT, R2, UR15, RZ ;  /* 0x0000000f02087c10 */ /* 0x000fc8000ff1e0ff */
[----:B------:R-:W-:-:S05]  /*0bf0*/  IADD3.X R9, PT, PT, R3, UR10, RZ, P0, !PT ;  /* 0x0000000a03097c10 */ /* 0x000fca00087fe4ff */
[----:B------:R1:W2:Y:S01]  /*0c00*/  LDG.E R8, desc[UR12][R8.64] ;  /* 0x0000000c08087981 */ /* 0x0002a2000c1e1900 */
[----:B------:R-:W-:-:S04]  /*0c10*/  IADD3 R2, P0, PT, R2, UR16, RZ ;  /* 0x0000001002027c10 */ /* 0x000fc8000ff1e0ff */
[----:B------:R-:W-:-:S05]  /*0c20*/  IADD3.X R3, PT, PT, R3, UR8, RZ, P0, !PT ;  /* 0x0000000803037c10 */ /* 0x000fca00087fe4ff */
[----:B------:R-:W3:Y:S04]  /*0c30*/  LDG.E.U16 R7, desc[UR12][R2.64+0x2] ;  /* 0x0000020c02077981 */ /* 0x000ee8000c1e1500 */
[----:B------:R4:W5:Y:S01]  /*0c40*/  LDG.E.U8 R11, desc[UR12][R2.64+0x1] ;  /* 0x0000010c020b7981 */ /* 0x000962000c1e1100 */
[----:B------:R-:W-:Y:S01]  /*0c50*/  IMAD.U32 R15, RZ, RZ, UR17 ;  /* 0x00000011ff0f7e24 */ /* 0x000fe2000f8e00ff */
[----:B------:R-:W-:Y:S01]  /*0c60*/  BSSY.RECONVERGENT B0, `(.L_x_6453) ;  /* 0x0000023000007945 */ /* 0x000fe20003800200 */
[----:B-1----:R-:W-:-:S03]  /*0c70*/  IMAD.MOV.U32 R9, RZ, RZ, 0x1 ;  /* 0x00000001ff097424 */ /* 0x002fc600078e00ff */
[----:B------:R-:W-:Y:S02]  /*0c80*/  PRMT R15, R15, 0x9910, RZ ;  /* 0x000099100f0f7816 */ /* 0x000fe400000000ff */
[C---:B--2---:R-:W-:Y:S02]  /*0c90*/  LOP3.LUT R13, R8.reuse, 0xff, RZ, 0xc0, !PT ;  /* 0x000000ff080d7812 */ /* 0x044fe400078ec0ff */
[C---:B------:R-:W-:Y:S02]  /*0ca0*/  PRMT R10, R8.reuse, 0x7771, RZ ;  /* 0x00007771080a7816 */ /* 0x040fe400000000ff */
[C---:B------:R-:W-:Y:S01]  /*0cb0*/  PRMT R6, R8.reuse, 0x7772, RZ ;  /* 0x0000777208067816 */ /* 0x040fe200000000ff */
[----:B------:R-:W-:Y:S01]  /*0cc0*/  IMAD R13, R15, R13, RZ ;  /* 0x0000000d0f0d7224 */ /* 0x000fe200078e02ff */
[----:B------:R-:W-:Y:S02]  /*0cd0*/  PRMT R4, R8, 0x7773, RZ ;  /* 0x0000777308047816 */ /* 0x000fe400000000ff */
[----:B------:R-:W-:Y:S01]  /*0ce0*/  PRMT R12, R10, 0x9910, RZ ;  /* 0x000099100a0c7816 */ /* 0x000fe200000000ff */
[----:B------:R-:W-:Y:S01]  /*0cf0*/  IMAD.MOV.U32 R10, RZ, RZ, 0x1 ;  /* 0x00000001ff0a7424 */ /* 0x000fe200078e00ff */
[----:B------:R-:W-:-:S02]  /*0d00*/  LOP3.LUT P3, RZ, R13, 0xff, RZ, 0xc0, !PT ;  /* 0x000000ff0dff7812 */ /* 0x000fc4000786c0ff */
[----:B------:R-:W-:Y:S01]  /*0d10*/  PRMT R6, R6, 0x9910, RZ ;  /* 0x0000991006067816 */ /* 0x000fe200000000ff */
[----:B------:R-:W-:Y:S01]  /*0d20*/  IMAD R12, R15, R12, RZ ;  /* 0x0000000c0f0c7224 */ /* 0x000fe200078e02ff */
[----:B------:R-:W-:Y:S02]  /*0d30*/  PRMT R4, R4, 0x9910, RZ ;  /* 0x0000991004047816 */ /* 0x000fe400000000ff */
[----:B---3--:R-:W-:Y:S01]  /*0d40*/  PRMT R8, R7, 0x7770, RZ ;  /* 0x0000777007087816 */ /* 0x008fe200000000ff */
[C---:B------:R-:W-:Y:S01]  /*0d50*/  IMAD R6, R15.reuse, R6, RZ ;  /* 0x000000060f067224 */ /* 0x040fe200078e02ff */
[----:B------:R-:W-:Y:S01]  /*0d60*/  LOP3.LUT P0, RZ, R12, 0xff, RZ, 0xc0, !PT ;  /* 0x000000ff0cff7812 */ /* 0x000fe2000780c0ff */
[----:B------:R-:W-:-:S03]  /*0d70*/  IMAD R4, R15, R4, RZ ;  /* 0x000000040f047224 */ /* 0x000fc600078e02ff */
[----:B------:R-:W-:Y:S02]  /*0d80*/  LOP3.LUT P1, RZ, R6, 0xff, RZ, 0xc0, !PT ;  /* 0x000000ff06ff7812 */ /* 0x000fe4000782c0ff */
[----:B------:R-:W-:Y:S01]  /*0d90*/  LOP3.LUT P2, RZ, R4, 0xff, RZ, 0xc0, !PT ;  /* 0x000000ff04ff7812 */ /* 0x000fe2000784c0ff */
[----:B----4-:R-:W-:-:S12]  /*0da0*/  @!P3 BRA `(.L_x_6454) ;  /* 0x000000000038b947 */ /* 0x010fd80003800000 */
[----:B------:R1:W5:Y:S01]  /*0db0*/  LDG.E.U8 R14, desc[UR12][R2.64] ;  /* 0x0000000c020e7981 */ /* 0x000362000c1e1100 */
[----:B------:R-:W-:-:S07]  /*0dc0*/  IMAD.MOV.U32 R9, RZ, RZ, 0x1 ;  /* 0x00000001ff097424 */ /* 0x000fce00078e00ff */
.L_x_6455:
        /* <DEDUP_REMOVED lines=12> */
.L_x_6454:
[----:B0-----:R-:W-:Y:S05]  /*0e90*/  BSYNC.RECONVERGENT B0 ;  /* 0x0000000000007941 */ /* 0x001fea0003800200 */
.L_x_6453:
[----:B------:R-:W-:Y:S01]  /*0ea0*/  BSSY.RECONVERGENT B0, `(.L_x_6456) ;  /* 0x0000010000007945 */ /* 0x000fe20003800200 */
[----:B------:R-:W-:-:S03]  /*0eb0*/  IMAD.MOV.U32 R13, RZ, RZ, 0x1 ;  /* 0x00000001ff0d7424 */ /* 0x000fc600078e00ff */
[----:B------:R-:W-:Y:S05]  /*0ec0*/  @!P0 BRA `(.L_x_6457) ;  /* 0x0000000000348947 */ /* 0x000fea0003800000 */
[----:B------:R-:W-:-:S07]  /*0ed0*/  IMAD.MOV.U32 R10, RZ, RZ, 0x1 ;  /* 0x00000001ff0a7424 */ /* 0x000fce00078e00ff */
.L_x_6458:
        /* <DEDUP_REMOVED lines=12> */
.L_x_6457:
[----:B------:R-:W-:Y:S05]  /*0fa0*/  BSYNC.RECONVERGENT B0 ;  /* 0x0000000000007941 */ /* 0x000fea0003800200 */
.L_x_6456:
[----:B------:R-:W-:Y:S01]  /*0fb0*/  BSSY.RECONVERGENT B0, `(.L_x_6459) ;  /* 0x0000012000007945 */ /* 0x000fe20003800200 */
[----:B-----5:R-:W-:Y:S01]  /*0fc0*/  PRMT R11, R7, 0x7771, RZ ;  /* 0x00007771070b7816 */ /* 0x020fe200000000ff */
[----:B------:R-:W-:Y:S01]  /*0fd0*/  IMAD.MOV.U32 R14, RZ, RZ, 0x1 ;  /* 0x00000001ff0e7424 */ /* 0x000fe200078e00ff */
[----:B------:R-:W-:Y:S01]  /*0fe0*/  PRMT R7, R13, 0x7610, R7 ;  /* 0x000076100d077816 */ /* 0x000fe20000000007 */
[----:B------:R-:W-:Y:S06]  /*0ff0*/  @!P1 BRA `(.L_x_6460) ;  /* 0x0000000000349947 */ /* 0x000fec0003800000 */
[----:B------:R-:W-:-:S07]  /*1000*/  IMAD.MOV.U32 R7, RZ, RZ, 0x1 ;  /* 0x00000001ff077424 */ /* 0x000fce00078e00ff */
.L_x_6461:
        /* <DEDUP_REMOVED lines=12> */
.L_x_6460:
[----:B------:R-:W-:Y:S05]  /*10d0*/  BSYNC.RECONVERGENT B0 ;  /* 0x0000000000007941 */ /* 0x000fea0003800200 */
.L_x_6459:
[----:B------:R-:W-:Y:S01]  /*10e0*/  BSSY.RECONVERGENT B0, `(.L_x_6462) ;  /* 0x0000010000007945 */ /* 0x000fe20003800200 */
[----:B------:R-:W-:-:S03]  /*10f0*/  PRMT R6, R14, 0x7610, R6 ;  /* 0x000076100e067816 */ /* 0x000fc60000000006 */
[----:B------:R-:W-:Y:S05]  /*1100*/  @!P2 BRA `(.L_x_6463) ;  /* 0x000000000034a947 */ /* 0x000fea0003800000 */
[----:B------:R-:W-:-:S07]  /*1110*/  IMAD.MOV.U32 R6, RZ, RZ, 0x1 ;  /* 0x00000001ff067424 */ /* 0x000fce00078e00ff */
.L_x_6464:
        /* <DEDUP_REMOVED lines=12> */
.L_x_6463:
[----:B------:R-:W-:Y:S05]  /*11e0*/  BSYNC.RECONVERGENT B0 ;  /* 0x0000000000007941 */ /* 0x000fea0003800200 */
.L_x_6462:
[----:B------:R-:W-:Y:S02]  /*11f0*/  LOP3.LUT R6, R6, 0xffff, RZ, 0xc0, !PT ;  /* 0x0000ffff06067812 */ /* 0x000fe400078ec0ff */
[----:B------:R-:W-:Y:S02]  /*1200*/  LOP3.LUT R7, R7, 0xffff, RZ, 0xc0, !PT ;  /* 0x0000ffff07077812 */ /* 0x000fe400078ec0ff */
[----:B------:R-:W-:Y:S02]  /*1210*/  LOP3.LUT R10, R10, 0xffff, RZ, 0xc0, !PT ;  /* 0x0000ffff0a0a7812 */ /* 0x000fe400078ec0ff */
[----:B------:R-:W-:Y:S02]  /*1220*/  LOP3.LUT R9, R9, 0xffff, RZ, 0xc0, !PT ;  /* 0x0000ffff09097812 */ /* 0x000fe400078ec0ff */
[----:B------:R-:W-:Y:S02]  /*1230*/  IADD3 R0, P0, PT, R0, UR4, RZ ;  /* 0x0000000400007c10 */ /* 0x000fe4000ff1e0ff */
[----:B------:R-:W-:-:S02]  /*1240*/  PRMT R6, R7, 0x3340, R6 ;  /* 0x0000334007067816 */ /* 0x000fc40000000006 */
[----:B------:R-:W-:Y:S01]  /*1250*/  PRMT R9, R9, 0x3340, R10 ;  /* 0x0000334009097816 */ /* 0x000fe2000000000a */
[----:B------:R-:W-:Y:S02]  /*1260*/  IMAD.SHL.U32 R4, R0, 0x4, RZ ;  /* 0x0000000400047824 */ /* 0x000fe400078e00ff */
[----:B------:R-:W-:Y:S01]  /*1270*/  IMAD.X R5, RZ, RZ, R5, P0 ;  /* 0x000000ffff057224 */ /* 0x000fe200000e0605 */
[----:B------:R-:W-:Y:S02]  /*1280*/  PRMT R9, R9, 0x5410, R6 ;  /* 0x0000541009097816 */ /* 0x000fe40000000006 */
[----:B------:R-:W-:Y:S02]  /*1290*/  ISETP.LT.U32.AND P1, PT, R4, UR14, PT ;  /* 0x0000000e04007c0c */ /* 0x000fe4000bf21070 */
[C---:B------:R-:W-:Y:S01]  /*12a0*/  LOP3.LUT P0, RZ, R0.reuse, 0xffffc000, RZ, 0xc0, !PT ;  /* 0xffffc00000ff7812 */ /* 0x040fe2000780c0ff */
[----:B------:R2:W-:Y:S01]  /*12b0*/  STG.E desc[UR12][R2.64], R9 ;  /* 0x0000000902007986 */ /* 0x0005e2000c10190c */
[----:B------:R-:W-:-:S02]  /*12c0*/  SHF.L.U64.HI R4, R0, 0x2, R5 ;  /* 0x0000000200047819 */ /* 0x000fc40000010205 */
[----:B------:R-:W-:Y:S02]  /*12d0*/  LOP3.LUT P0, RZ, R5, 0x3fffffff, RZ, 0xc0, P0 ;  /* 0x3fffffff05ff7812 */ /* 0x000fe4000000c0ff */
[----:B------:R-:W-:-:S13]  /*12e0*/  ISETP.LT.AND.EX P1, PT, R4, UR6, PT, P1 ;  /* 0x0000000604007c0c */ /* 0x000fda000bf21310 */
[----:B--2---:R-:W-:Y:S05]  /*12f0*/  @!P0 BRA P1, `(.L_x_6465) ;  /* 0xfffffff800308947 */ /* 0x004fea000083ffff */
[----:B------:R-:W-:Y:S05]  /*1300*/  EXIT ;  /* 0x000000000000794d */ /* 0x000fea0003800000 */
.L_x_6466:
        /* <DEDUP_REMOVED lines=15> */
.L_x_7872:


//--------------------- .text._ZN2at6native55_GLOBAL__N__de093ff9_22_ForeachBinaryOpList_cu_a911ec4325multi_tensor_apply_kernelINS1_18TensorListMetadataILi3EEENS1_24BinaryOpListAlphaFunctorIN3c104HalfELi3ELi2ELi2EEEJNS0_7maximumIfEEfEEEvT_T0_DpT1_ --------------------------
	.section	.text._ZN2at6native55_GLOBAL__N__de093ff9_22_ForeachBinaryOpList_cu_a911ec4325multi_tensor_apply_kernelINS1_18TensorListMetadataILi3EEENS1_24BinaryOpListAlphaFunctorIN3c104HalfELi3ELi2ELi2EEEJNS0_7maximumIfEEfEEEvT_T0_DpT1_,"ax",@progbits
	.align	128
.text._ZN2at6native55_GLOBAL__N__de093ff9_22_ForeachBinaryOpList_cu_a911ec4325multi_tensor_apply_kernelINS1_18TensorListMetadataILi3EEENS1_24BinaryOpListAlphaFunctorIN3c104HalfELi3ELi2ELi2EEEJNS0_7maximumIfEEfEEEvT_T0_DpT1_:
        .type           _ZN2at6native55_GLOBAL__N__de093ff9_22_ForeachBinaryOpList_cu_a911ec4325multi_tensor_apply_kernelINS1_18TensorListMetadataILi3EEENS1_24BinaryOpListAlphaFunctorIN3c104HalfELi3ELi2ELi2EEEJNS0_7maximumIfEEfEEEvT_T0_DpT1_,@function
        .size           _ZN2at6native55_GLOBAL__N__de093ff9_22_ForeachBinaryOpList_cu_a911ec4325multi_tensor_apply_kernelINS1_18TensorListMetadataILi3EEENS1_24BinaryOpListAlphaFunctorIN3c104HalfELi3ELi2ELi2EEEJNS0_7maximumIfEEfEEEvT_T0_DpT1_,(.L_x_7873 - _ZN2at6native55_GLOBAL__N__de093ff9_22_ForeachBinaryOpList_cu_a911ec4325multi_tensor_apply_kernelINS1_18TensorListMetadataILi3EEENS1_24BinaryOpListAlphaFunctorIN3c104HalfELi3ELi2ELi2EEEJNS0_7maximumIfEEfEEEvT_T0_DpT1_)
        .other          _ZN2at6native55_GLOBAL__N__de093ff9_22_ForeachBinaryOpList_cu_a911ec4325multi_tensor_apply_kernelINS1_18TensorListMetadataILi3EEENS1_24BinaryOpListAlphaFunctorIN3c104HalfELi3ELi2ELi2EEEJNS0_7maximumIfEEfEEEvT_T0_DpT1_,@"STO_CUDA_ENTRY STV_DEFAULT"
_ZN2at6native55_GLOBAL__N__de093ff9_22_ForeachBinaryOpList_cu_a911ec4325multi_tensor_apply_kernelINS1_18TensorListMetadataILi3EEENS1_24BinaryOpListAlphaFunctorIN3c104HalfELi3ELi2ELi2EEEJNS0_7maximumIfEEfEEEvT_T0_DpT1_:
        /* <DEDUP_REMOVED lines=36> */
.L_x_6468:
[----:B0-----:R-:W-:Y:S02]  /*0240*/  IADD3 R23, P0, PT, R25, UR4, RZ ;  /* 0x0000000419177c10 */ /* 0x001fe4000ff1e0ff */
[----:B---3--:R-:W-:Y:S02]  /*0250*/  PRMT R26, RZ, 0x7610, R26 ;  /* 0x00007610ff1a7816 */ /* 0x008fe4000000001a */
[C---:B-1----:R-:W-:Y:S01]  /*0260*/  IADD3 R15, P2, PT, R23.reuse, UR12, RZ ;  /* 0x0000000c170f7c10 */ /* 0x042fe2000ff5e0ff */
[----:B------:R-:W-:Y:S01]  /*0270*/  IMAD.X R24, RZ, RZ, UR5, P0 ;  /* 0x00000005ff187e24 */ /* 0x000fe200080e06ff */
[----:B------:R-:W-:Y:S02]  /*0280*/  ISETP.GE.U32.AND P0, PT, R23, UR13, PT ;  /* 0x0000000d17007c0c */ /* 0x000fe4000bf06070 */
[----:B------:R-:W-:Y:S01]  /*0290*/  ISETP.GE.U32.AND P1, PT, R15, UR13, PT ;  /* 0x0000000d0f007c0c */ /* 0x000fe2000bf26070 */
[----:B------:R-:W-:Y:S01]  /*02a0*/  IMAD.X R14, RZ, RZ, R24, P2 ;  /* 0x000000ffff0e7224 */ /* 0x000fe200010e0618 */
[----:B------:R-:W-:-:S02]  /*02b0*/  ISETP.GE.U32.AND.EX P0, PT, R24, UR14, PT, P0 ;  /* 0x0000000e18007c0c */ /* 0x000fc4000bf06100 */
[----:B------:R-:W-:Y:S02]  /*02c0*/  IADD3 R0, P5, PT, R15, UR12, RZ ;  /* 0x0000000c0f007c10 */ /* 0x000fe4000ffbe0ff */
[----:B------:R-:W-:Y:S02]  /*02d0*/  ISETP.GE.U32.AND.EX P1, PT, R14, UR14, PT, P1 ;  /* 0x0000000e0e007c0c */ /* 0x000fe4000bf26110 */
[----:B------:R-:W-:Y:S01]  /*02e0*/  ISETP.GE.U32.AND P2, PT, R0, UR13, PT ;  /* 0x0000000d00007c0c */ /* 0x000fe2000bf46070 */
[----:B------:R-:W-:Y:S01]  /*02f0*/  IMAD.X R17, RZ, RZ, R14, P5 ;  /* 0x000000ffff117224 */ /* 0x000fe200028e060e */
[----:B------:R-:W-:-:S04]  /*0300*/  PRMT R21, RZ, 0x7610, R21 ;  /* 0x00007610ff157816 */ /* 0x000fc80000000015 */
[----:B------:R-:W-:Y:S02]  /*0310*/  ISETP.GE.U32.AND.EX P2, PT, R17, UR14, PT, P2 ;  /* 0x0000000e11007c0c */ /* 0x000fe4000bf46120 */
[----:B------:R-:W-:-:S03]  /*0320*/  @!P0 LEA R4, P3, R23, UR6, 0x1 ;  /* 0x0000000617048c11 */ /* 0x000fc6000f8608ff */
[----:B------:R-:W-:Y:S02]  /*0330*/  @!P1 LEA R8, P4, R15, UR6, 0x1 ;  /* 0x000000060f089c11 */ /* 0x000fe4000f8808ff */
[----:B------:R-:W-:Y:S02]  /*0340*/  @!P0 LEA.HI.X R5, R23, UR7, R24, 0x1, P3 ;  /* 0x0000000717058c11 */ /* 0x000fe400098f0c18 */
[C---:B------:R-:W-:Y:S02]  /*0350*/  @!P1 LEA.HI.X R9, R15.reuse, UR7, R14, 0x1, P4 ;  /* 0x000000070f099c11 */ /* 0x040fe4000a0f0c0e */
[----:B------:R-:W-:Y:S01]  /*0360*/  IADD3 R16, P4, PT, R0, UR12, RZ ;  /* 0x0000000c00107c10 */ /* 0x000fe2000ff9e0ff */
[----:B------:R0:W3:Y:S01]  /*0370*/  @!P0 LDG.E.U16 R21, desc[UR16][R4.64] ;  /* 0x0000001004158981 */ /* 0x0000e2000c1e1500 */
[C---:B------:R-:W-:Y:S02]  /*0380*/  @!P1 LEA R12, P5, R15.reuse, UR8, 0x1 ;  /* 0x000000080f0c9c11 */ /* 0x040fe4000f8a08ff */
[----:B------:R-:W-:Y:S01]  /*0390*/  ISETP.GE.U32.AND P3, PT, R16, UR13, PT ;  /* 0x0000000d10007c0c */ /* 0x000fe2000bf66070 */
[----:B------:R-:W-:Y:S01]  /*03a0*/  IMAD.X R19, RZ, RZ, R17, P4 ;  /* 0x000000ffff137224 */ /* 0x000fe200020e0611 */
[----:B------:R-:W-:Y:S01]  /*03b0*/  PRMT R20, RZ, 0x7610, R20 ;  /* 0x00007610ff147816 */ /* 0x000fe20000000014 */
[----:B------:R1:W4:Y:S01]  /*03c0*/  @!P1 LDG.E.U16 R26, desc[UR16][R8.64] ;  /* 0x00000010081a9981 */ /* 0x000322000c1e1500 */
[----:B------:R-:W-:-:S02]  /*03d0*/  @!P1 LEA.HI.X R13, R15, UR9, R14, 0x1, P5 ;  /* 0x000000090f0d9c11 */ /* 0x000fc4000a8f0c0e */
[----:B------:R-:W-:Y:S02]  /*03e0*/  ISETP.GE.U32.AND.EX P3, PT, R19, UR14, PT, P3 ;  /* 0x0000000e13007c0c */ /* 0x000fe4000bf66130 */
[C---:B------:R-:W-:Y:S01]  /*03f0*/  @!P0 LEA R6, P4, R23.reuse, UR8, 0x1 ;  /* 0x0000000817068c11 */ /* 0x040fe2000f8808ff */
[----:B------:R5:W2:Y:S01]  /*0400*/  @!P1 LDG.E.U16 R20, desc[UR16][R12.64] ;  /* 0x000000100c149981 */ /* 0x000aa2000c1e1500 */
[----:B------:R-:W-:Y:S02]  /*0410*/  PRMT R18, RZ, 0x7610, R18 ;  /* 0x00007610ff127816 */ /* 0x000fe40000000012 */
[----:B------:R-:W-:Y:S02]  /*0420*/  @!P0 LEA.HI.X R7, R23, UR9, R24, 0x1, P4 ;  /* 0x0000000917078c11 */ /* 0x000fe4000a0f0c18 */
[C---:B------:R-:W-:Y:S02]  /*0430*/  @!P2 LEA R2, P5, R0.reuse, UR6, 0x1 ;  /* 0x000000060002ac11 */ /* 0x040fe4000f8a08ff */
[----:B------:R-:W-:Y:S01]  /*0440*/  PRMT R22, RZ, 0x7610, R22 ;  /* 0x00007610ff167816 */ /* 0x000fe20000000016 */
[----:B------:R-:W2:Y:S01]  /*0450*/  @!P0 LDG.E.U16 R18, desc[UR16][R6.64] ;  /* 0x0000001006128981 */ /* 0x000ea2000c1e1500 */
[----:B------:R-:W-:-:S02]  /*0460*/  @!P2 LEA.HI.X R3, R0, UR7, R17, 0x1, P5 ;  /* 0x000000070003ac11 */ /* 0x000fc4000a8f0c11 */
[----:B0-----:R-:W-:Y:S02]  /*0470*/  @!P2 LEA R4, P4, R0, UR8, 0x1 ;  /* 0x000000080004ac11 */ /* 0x001fe4000f8808ff */
[----:B-1----:R-:W-:Y:S01]  /*0480*/  @!P3 LEA R8, P5, R16, UR6, 0x1 ;  /* 0x000000061008bc11 */ /* 0x002fe2000f8a08ff */
[----:B------:R0:W2:Y:S01]  /*0490*/  @!P2 LDG.E.U16 R22, desc[UR16][R2.64] ;  /* 0x000000100216a981 */ /* 0x0000a2000c1e1500 */
[----:B------:R-:W-:Y:S02]  /*04a0*/  PRMT R28, RZ, 0x7610, R28 ;  /* 0x00007610ff1c7816 */ /* 0x000fe4000000001c */
[----:B------:R-:W-:Y:S02]  /*04b0*/  @!P2 LEA.HI.X R5, R0, UR9, R17, 0x1, P4 ;  /* 0x000000090005ac11 */ /* 0x000fe4000a0f0c11 */
[----:B------:R-:W-:Y:S02]  /*04c0*/  PRMT R27, RZ, 0x7610, R27 ;  /* 0x00007610ff1b7816 */ /* 0x000fe4000000001b */
[C---:B------:R-:W-:Y:S01]  /*04d0*/  @!P3 LEA R10, P4, R16.reuse, UR8, 0x1 ;  /* 0x00000008100abc11 */ /* 0x040fe2000f8808ff */
[----:B------:R1:W2:Y:S01]  /*04e0*/  @!P2 LDG.E.U16 R28, desc[UR16][R4.64] ;  /* 0x00000010041ca981 */ /* 0x0002a2000c1e1500 */
[----:B------:R-:W-:-:S02]  /*04f0*/  @!P3 LEA.HI.X R9, R16, UR7, R19, 0x1, P5 ;  /* 0x000000071009bc11 */ /* 0x000fc4000a8f0c13 */
[----:B-----5:R-:W-:Y:S02]  /*0500*/  PRMT R12, RZ, 0x7610, R12 ;  /* 0x00007610ff0c7816 */ /* 0x020fe4000000000c */
[----:B------:R-:W-:Y:S01]  /*0510*/  @!P3 LEA.HI.X R11, R16, UR9, R19, 0x1, P4 ;  /* 0x00000009100bbc11 */ /* 0x000fe2000a0f0c13 */
[----:B------:R-:W5:Y:S04]  /*0520*/  @!P3 LDG.E.U16 R27, desc[UR16][R8.64] ;  /* 0x00000010081bb981 */ /* 0x000f68000c1e1500 */
[----:B------:R-:W5:Y:S01]  /*0530*/  @!P3 LDG.E.U16 R12, desc[UR16][R10.64] ;  /* 0x000000100a0cb981 */ /* 0x000f62000c1e1500 */
[----:B0-----:R-:W-:Y:S02]  /*0540*/  @!P0 LEA R2, P4, R23, UR10, 0x1 ;  /* 0x0000000a17028c11 */ /* 0x001fe4000f8808ff */
[----:B-1----:R-:W-:-:S02]  /*0550*/  @!P1 LEA R4, P6, R15, UR10, 0x1 ;  /* 0x0000000a0f049c11 */ /* 0x002fc4000f8c08ff */
[----:B------:R-:W-:Y:S02]  /*0560*/  @!P0 LEA.HI.X R3, R23, UR11, R24, 0x1, P4 ;  /* 0x0000000b17038c11 */ /* 0x000fe4000a0f0c18 */
[----:B------:R-:W-:Y:S01]  /*0570*/  @!P1 LEA.HI.X R5, R15, UR11, R14, 0x1, P6 ;  /* 0x0000000b0f059c11 */ /* 0x000fe2000b0f0c0e */
[----:B------:R-:W-:-:S04]  /*0580*/  ULEA UR4, UP0, UR12, UR4, 0x2 ;  /* 0x000000040c047291 */ /* 0x000fc8000f8010ff */
[----:B------:R-:W-:Y:S02]  /*0590*/  UIADD3.X UR5, UPT, UPT, URZ, UR5, URZ, UP0, !UPT ;  /* 0x00000005ff057290 */ /* 0x000fe400087fe4ff */
[----:B------:R-:W-:-:S04]  /*05a0*/  UISETP.GE.U32.AND UP0, UPT, UR4, UR13, UPT ;  /* 0x0000000d0400728c */ /* 0x000fc8000bf06070 */
[----:B------:R-:W-:Y:S01]  /*05b0*/  UISETP.GE.U32.AND.EX UP0, UPT, UR5, UR14, UPT, UP0 ;  /* 0x0000000e0500728c */ /* 0x000fe2000bf06100 */
[----:B---3--:R-:W-:Y:S02]  /*05c0*/  HADD2.F32 R21, -RZ, R21.H0_H0 ;  /* 0x20000015ff157230 */ /* 0x008fe40000004100 */
[----:B----4-:R-:W-:-:S05]  /*05d0*/  HADD2.F32 R26, -RZ, R26.H0_H0 ;  /* 0x2000001aff1a7230 */ /* 0x010fca0000004100 */
[----:B------:R-:W-:Y:S01]  /*05e0*/  FSETP.NAN.FTZ.AND P5, PT, |R26|, |R26|, PT ;  /* 0x4000001a1a00720b */ /* 0x000fe20003fb8200 */
[----:B--2---:R-:W-:Y:S01]  /*05f0*/  HADD2.F32 R20, -RZ, R20.H0_H0 ;  /* 0x20000014ff147230 */ /* 0x004fe20000004100 */
[----:B------:R-:W-:-:S04]  /*0600*/  FSETP.NAN.FTZ.AND P4, PT, |R21|, |R21|, PT ;  /* 0x400000151500720b */ /* 0x000fc80003f98200 */
[----:B------:R-:W-:Y:S01]  /*0610*/  FMUL.FTZ R7, R20, UR18 ;  /* 0x0000001214077c20 */ /* 0x000fe20008410000 */
[----:B------:R-:W-:-:S04]  /*0620*/  HADD2.F32 R18, -RZ, R18.H0_H0 ;  /* 0x20000012ff127230 */ /* 0x000fc80000004100 */
[-C--:B------:R-:W-:Y:S01]  /*0630*/  FSETP.GT.FTZ.AND P6, PT, R26, R7.reuse, PT ;  /* 0x000000071a00720b */ /* 0x080fe20003fd4000 */
[----:B------:R-:W-:Y:S01]  /*0640*/  FMUL.FTZ R18, R18, UR18 ;  /* 0x0000001212127c20 */ /* 0x000fe20008410000 */
[----:B------:R-:W-:Y:S02]  /*0650*/  HADD2.F32 R22, -RZ, R22.H0_H0 ;  /* 0x20000016ff167230 */ /* 0x000fe40000004100 */
[----:B------:R-:W-:Y:S02]  /*0660*/  @!P5 FSEL R26, R26, R7, P6 ;  /* 0x000000071a1ad208 */ /* 0x000fe40003000000 */
[C---:B------:R-:W-:Y:S02]  /*0670*/  FSETP.GT.FTZ.AND P6, PT, R21.reuse, R18, PT ;  /* 0x000000121500720b */ /* 0x040fe40003fd4000 */
[----:B------:R-:W-:Y:S01]  /*0680*/  FSETP.NAN.FTZ.AND P5, PT, |R22|, |R22|, PT ;  /* 0x400000161600720b */ /* 0x000fe20003fb8200 */
[----:B------:R-:W-:Y:S01]  /*0690*/  HADD2.F32 R28, -RZ, R28.H0_H0 ;  /* 0x2000001cff1c7230 */ /* 0x000fe20000004100 */
[----:B------:R-:W-:Y:S01]  /*06a0*/  @!P4 FSEL R21, R21, R18, P6 ;  /* 0x000000121515c208 */ /* 0x000fe20003000000 */
[----:B-----5:R-:W-:Y:S01]  /*06b0*/  HADD2.F32 R27, -RZ, R27.H0_H0 ;  /* 0x2000001bff1b7230 */ /* 0x020fe20000004100 */
[----:B------:R-:W-:-:S02]  /*06c0*/  @!P2 LEA R6, P6, R0, UR10, 0x1 ;  /* 0x0000000a0006ac11 */ /* 0x000fc4000f8c08ff */
[----:B------:R-:W-:Y:S01]  /*06d0*/  FMUL.FTZ R9, R28, UR18 ;  /* 0x000000121c097c20 */ /* 0x000fe20008410000 */
[----:B------:R-:W-:Y:S01]  /*06e0*/  HADD2.F32 R12, -RZ, R12.H0_H0 ;  /* 0x2000000cff0c7230 */ /* 0x000fe20000004100 */
[----:B------:R-:W-:Y:S02]  /*06f0*/  FSETP.NAN.FTZ.AND P4, PT, |R27|, |R27|, PT ;  /* 0x4000001b1b00720b */ /* 0x000fe40003f98200 */
[----:B------:R-:W-:Y:S02]  /*0700*/  @!P2 LEA.HI.X R7, R0, UR11, R17, 0x1, P6 ;  /* 0x0000000b0007ac11 */ /* 0x000fe4000b0f0c11 */
[----:B------:R-:W-:Y:S01]  /*0710*/  FSETP.GT.FTZ.AND P6, PT, R22, R9, PT ;  /* 0x000000091600720b */ /* 0x000fe20003fd4000 */
[----:B------:R-:W-:-:S03]  /*0720*/  FMUL.FTZ R12, R12, UR18 ;  /* 0x000000120c0c7c20 */ /* 0x000fc60008410000 */
[----:B------:R-:W-:Y:S02]  /*0730*/  @!P5 FSEL R22, R22, R9, P6 ;  /* 0x000000091616d208 */ /* 0x000fe40003000000 */
[CC--:B------:R-:W-:Y:S02]  /*0740*/  FSETP.GT.FTZ.AND P5, PT, R27.reuse, R12.reuse, PT ;  /* 0x0000000c1b00720b */ /* 0x0c0fe40003fb4000 */
[----:B------:R-:W-:Y:S02]  /*0750*/  @!P3 LEA R8, P6, R16, UR10, 0x1 ;  /* 0x0000000a1008bc11 */ /* 0x000fe4000f8c08ff */
[----:B------:R-:W-:Y:S02]  /*0760*/  @!P4 FSEL R27, R27, R12, P5 ;  /* 0x0000000c1b1bc208 */ /* 0x000fe40002800000 */
[----:B------:R-:W-:Y:S02]  /*0770*/  F2FP.F16.F32.PACK_AB R21, RZ, R21 ;  /* 0x00000015ff15723e */ /* 0x000fe400000000ff */
[----:B------:R-:W-:-:S02]  /*0780*/  F2FP.F16.F32.PACK_AB R26, RZ, R26 ;  /* 0x0000001aff1a723e */ /* 0x000fc400000000ff */
[----:B------:R-:W-:Y:S02]  /*0790*/  F2FP.F16.F32.PACK_AB R22, RZ, R22 ;  /* 0x00000016ff16723e */ /* 0x000fe400000000ff */
[----:B------:R-:W-:Y:S02]  /*07a0*/  @!P3 LEA.HI.X R9, R16, UR11, R19, 0x1, P6 ;  /* 0x0000000b1009bc11 */ /* 0x000fe4000b0f0c13 */
[----:B------:R-:W-:Y:S01]  /*07b0*/  F2FP.F16.F32.PACK_AB R27, RZ, R27 ;  /* 0x0000001bff1b723e */ /* 0x000fe200000000ff */
[----:B------:R3:W-:Y:S04]  /*07c0*/  @!P0 STG.E.U16 desc[UR16][R2.64], R21 ;  /* 0x0000001502008986 */ /* 0x0007e8000c101510 */
[----:B------:R3:W-:Y:S04]  /*07d0*/  @!P1 STG.E.U16 desc[UR16][R4.64], R26 ;  /* 0x0000001a04009986 */ /* 0x0007e8000c101510 */
[----:B------:R3:W-:Y:S04]  /*07e0*/  @!P2 STG.E.U16 desc[UR16][R6.64], R22 ;  /* 0x000000160600a986 */ /* 0x0007e8000c101510 */
[----:B------:R3:W-:Y:S01]  /*07f0*/  @!P3 STG.E.U16 desc[UR16][R8.64], R27 ;  /* 0x0000001b0800b986 */ /* 0x0007e2000c101510 */
[----:B------:R-:W-:Y:S05]  /*0800*/  BRA.U !UP0, `(.L_x_6468) ;  /* 0xfffffff9088c7547 */ /* 0x000fea000b83ffff */
[----:B------:R-:W-:Y:S05]  /*0810*/  EXIT ;  /* 0x000000000000794d */ /* 0x000fea0003800000 */
.L_x_6467:
        /* <DEDUP_REMOVED lines=8> */
.L_x_6469:
[C---:B------:R-:W-:Y:S01]  /*08a0*/  IMAD.SHL.U32 R15, R3.reuse, 0x8, RZ ;  /* 0x00000008030f7824 */ /* 0x040fe200078e00ff */
[----:B------:R-:W-:-:S04]  /*08b0*/  SHF.L.U64.HI R16, R3, 0x3, R0 ;  /* 0x0000000303107819 */ /* 0x000fc80000010200 */
[C---:B------:R-:W-:Y:S02]  /*08c0*/  IADD3 R4, P0, PT, R15.reuse, UR6, RZ ;  /* 0x000000060f047c10 */ /* 0x040fe4000ff1e0ff */
[----:B------:R-:W-:Y:S02]  /*08d0*/  IADD3 R6, P1, PT, R15, UR8, RZ ;  /* 0x000000080f067c10 */ /* 0x000fe4000ff3e0ff */
[C---:B------:R-:W-:Y:S02]  /*08e0*/  IADD3.X R5, PT, PT, R16.reuse, UR7, RZ, P0, !PT ;  /* 0x0000000710057c10 */ /* 0x040fe400087fe4ff */
[----:B------:R-:W-:-:S04]  /*08f0*/  IADD3.X R7, PT, PT, R16, UR9, RZ, P1, !PT ;  /* 0x0000000910077c10 */ /* 0x000fc80008ffe4ff */
[----:B------:R-:W2:Y:S04]  /*0900*/  LDG.E.64 R4, desc[UR16][R4.64] ;  /* 0x0000001004047981 */ /* 0x000ea8000c1e1b00 */
[----:B------:R-:W3:Y:S01]  /*0910*/  LDG.E.64 R6, desc[UR16][R6.64] ;  /* 0x0000001006067981 */ /* 0x000ee2000c1e1b00 */
[----:B--2---:R-:W-:Y:S02]  /*0920*/  HADD2.F32 R9, -RZ, R4.H1_H1 ;  /* 0x30000004ff097230 */ /* 0x004fe40000004100 */
[--C-:B------:R-:W-:Y:S02]  /*0930*/  HADD2.F32 R14, -RZ, R5.reuse.H1_H1 ;  /* 0x30000005ff0e7230 */ /* 0x100fe40000004100 */
[----:B---3--:R-:W-:Y:S01]  /*0940*/  HADD2.F32 R10, -RZ, R6.H1_H1 ;  /* 0x30000006ff0a7230 */ /* 0x008fe20000004100 */
[----:B------:R-:W-:Y:S01]  /*0950*/  FSETP.NAN.FTZ.AND P5, PT, |R9|, |R9|, PT ;  /* 0x400000090900720b */ /* 0x000fe20003fb8200 */
[----:B------:R-:W-:Y:S01]  /*0960*/  HADD2.F32 R2, -RZ, R4.H0_H0 ;  /* 0x20000004ff027230 */ /* 0x000fe20000004100 */
[----:B------:R-:W-:Y:S01]  /*0970*/  FSETP.NAN.FTZ.AND P0, PT, |R14|, |R14|, PT ;  /* 0x4000000e0e00720b */ /* 0x000fe20003f18200 */
[----:B------:R-:W-:-:S02]  /*0980*/  HADD2.F32 R11, -RZ, R5.H0_H0 ;  /* 0x20000005ff0b7230 */ /* 0x000fc40000004100 */
[----:B-1----:R-:W-:Y:S01]  /*0990*/  FMUL.FTZ R10, R10, UR12 ;  /* 0x0000000c0a0a7c20 */ /* 0x002fe20008410000 */
[--C-:B------:R-:W-:Y:S01]  /*09a0*/  HADD2.F32 R13, -RZ, R7.reuse.H1_H1 ;  /* 0x30000007ff0d7230 */ /* 0x100fe20000004100 */
[----:B------:R-:W-:Y:S01]  /*09b0*/  FSETP.NAN.FTZ.AND P4, PT, |R2|, |R2|, PT ;  /* 0x400000020200720b */ /* 0x000fe20003f98200 */
[----:B------:R-:W-:Y:S01]  /*09c0*/  HADD2.F32 R8, -RZ, R6.H0_H0 ;  /* 0x20000006ff087230 */ /* 0x000fe20000004100 */
[----:B------:R-:W-:Y:S01]  /*09d0*/  FSETP.NAN.FTZ.AND P2, PT, |R11|, |R11|, PT ;  /* 0x4000000b0b00720b */ /* 0x000fe20003f58200 */
[----:B------:R-:W-:Y:S02]  /*09e0*/  HADD2.F32 R12, -RZ, R7.H0_H0 ;  /* 0x20000007ff0c7230 */ /* 0x000fe40000004100 */
[----:B------:R-:W-:Y:S01]  /*09f0*/  FMUL.FTZ R13, R13, UR12 ;  /* 0x0000000c0d0d7c20 */ /* 0x000fe20008410000 */
[----:B------:R-:W-:Y:S01]  /*0a00*/  FSETP.GT.FTZ.AND P6, PT, R9, R10, PT ;  /* 0x0000000a0900720b */ /* 0x000fe20003fd4000 */
[----:B------:R-:W-:Y:S01]  /*0a10*/  FMUL.FTZ R5, R8, UR12 ;  /* 0x0000000c08057c20 */ /* 0x000fe20008410000 */
[----:B------:R-:W-:-:S02]  /*0a20*/  FMUL.FTZ R12, R12, UR12 ;  /* 0x0000000c0c0c7c20 */ /* 0x000fc40008410000 */
[----:B------:R-:W-:Y:S02]  /*0a30*/  @!P5 FSEL R9, R9, R10, P6 ;  /* 0x0000000a0909d208 */ /* 0x000fe40003000000 */
[----:B------:R-:W-:Y:S02]  /*0a40*/  FSETP.GT.FTZ.AND P5, PT, R14, R13, PT ;  /* 0x0000000d0e00720b */ /* 0x000fe40003fb4000 */
[----:B------:R-:W-:Y:S02]  /*0a50*/  FSETP.GT.FTZ.AND P3, PT, R2, R5, PT ;  /* 0x000000050200720b */ /* 0x000fe40003f74000 */
[----:B------:R-:W-:Y:S02]  /*0a60*/  FSETP.GT.FTZ.AND P1, PT, R11, R12, PT ;  /* 0x0000000c0b00720b */ /* 0x000fe40003f34000 */
[----:B------:R-:W-:Y:S02]  /*0a70*/  @!P0 FSEL R14, R14, R13, P5 ;  /* 0x0000000d0e0e8208 */ /* 0x000fe40002800000 */
[----:B------:R-:W-:-:S02]  /*0a80*/  @!P4 FSEL R2, R2, R5, P3 ;  /* 0x000000050202c208 */ /* 0x000fc40001800000 */
[----:B------:R-:W-:Y:S02]  /*0a90*/  @!P2 FSEL R11, R11, R12, P1 ;  /* 0x0000000c0b0ba208 */ /* 0x000fe40000800000 */
[----:B0-----:R-:W-:Y:S02]  /*0aa0*/  IADD3 R3, P0, PT, R3, UR5, RZ ;  /* 0x0000000503037c10 */ /* 0x001fe4000ff1e0ff */
[----:B------:R-:W-:Y:S02]  /*0ab0*/  IADD3 R4, P1, PT, R15, UR10, RZ ;  /* 0x0000000a0f047c10 */ /* 0x000fe4000ff3e0ff */
[----:B------:R-:W-:Y:S01]  /*0ac0*/  F2FP.F16.F32.PACK_AB R10, R9, R2 ;  /* 0x00000002090a723e */ /* 0x000fe200000000ff */
[----:B------:R-:W-:Y:S01]  /*0ad0*/  IMAD.SHL.U32 R2, R3, 0x4, RZ ;  /* 0x0000000403027824 */ /* 0x000fe200078e00ff */
[----:B------:R-:W-:Y:S01]  /*0ae0*/  IADD3.X R5, PT, PT, R16, UR11, RZ, P1, !PT ;  /* 0x0000000b10057c10 */ /* 0x000fe20008ffe4ff */
[----:B------:R-:W-:Y:S01]  /*0af0*/  IMAD.X R0, RZ, RZ, R0, P0 ;  /* 0x000000ffff007224 */ /* 0x000fe200000e0600 */
[----:B------:R-:W-:-:S02]  /*0b00*/  F2FP.F16.F32.PACK_AB R11, R14, R11 ;  /* 0x0000000b0e0b723e */ /* 0x000fc400000000ff */
[----:B------:R-:W-:Y:S02]  /*0b10*/  ISETP.LT.U32.AND P1, PT, R2, UR15, PT ;  /* 0x0000000f02007c0c */ /* 0x000fe4000bf21070 */
[C---:B------:R-:W-:Y:S01]  /*0b20*/  LOP3.LUT P0, RZ, R3.reuse, 0xffffc000, RZ, 0xc0, !PT ;  /* 0xffffc00003ff7812 */ /* 0x040fe2000780c0ff */
[----:B------:R2:W-:Y:S01]  /*0b30*/  STG.E.64 desc[UR16][R4.64], R10 ;  /* 0x0000000a04007986 */ /* 0x0005e2000c101b10 */
[----:B------:R-:W-:Y:S02]  /*0b40*/  SHF.L.U64.HI R2, R3, 0x2, R0 ;  /* 0x0000000203027819 */ /* 0x000fe40000010200 */
[----:B------:R-:W-:Y:S02]  /*0b50*/  LOP3.LUT P0, RZ, R0, 0x3fffffff, RZ, 0xc0, P0 ;  /* 0x3fffffff00ff7812 */ /* 0x000fe4000000c0ff */
[----:B------:R-:W-:-:S13]  /*0b60*/  ISETP.LT.AND.EX P1, PT, R2, UR4, PT, P1 ;  /* 0x0000000402007c0c */ /* 0x000fda000bf21310 */
[----:B--2---:R-:W-:Y:S05]  /*0b70*/  @!P0 BRA P1, `(.L_x_6469) ;  /* 0xfffffffc00488947 */ /* 0x004fea000083ffff */
[----:B------:R-:W-:Y:S05]  /*0b80*/  EXIT ;  /* 0x000000000000794d */ /* 0x000fea0003800000 */
.L_x_6470:
        /* <DEDUP_REMOVED lines=15> */
.L_x_7873:


//--------------------- .text._ZN2at6native55_GLOBAL__N__de093ff9_22_ForeachBinaryOpList_cu_a911ec4325multi_tensor_apply_kernelINS1_18TensorListMetadataILi3EEENS1_24BinaryOpListAlphaFunctorIN3c108BFloat16ELi3ELi2ELi2EEEJNS0_7maximumIfEEfEEEvT_T0_DpT1_ --------------------------
	.section	.text._ZN2at6native55_GLOBAL__N__de093ff9_22_ForeachBinaryOpList_cu_a911ec4325multi_tensor_apply_kernelINS1_18TensorListMetadataILi3EEENS1_24BinaryOpListAlphaFunctorIN3c108BFloat16ELi3ELi2ELi2EEEJNS0_7maximumIfEEfEEEvT_T0_DpT1_,"ax",@progbits
	.align	128
.text._ZN2at6native55_GLOBAL__N__de093ff9_22_ForeachBinaryOpList_cu_a911ec4325multi_tensor_apply_kernelINS1_18TensorListMetadataILi3EEENS1_24BinaryOpListAlphaFunctorIN3c108BFloat16ELi3ELi2ELi2EEEJNS0_7maximumIfEEfEEEvT_T0_DpT1_:
        .type           _ZN2at6native55_GLOBAL__N__de093ff9_22_ForeachBinaryOpList_cu_a911ec4325multi_tensor_apply_kernelINS1_18TensorListMetadataILi3EEENS1_24BinaryOpListAlphaFunctorIN3c108BFloat16ELi3ELi2ELi2EEEJNS0_7maximumIfEEfEEEvT_T0_DpT1_,@function
        .size           _ZN2at6native55_GLOBAL__N__de093ff9_22_ForeachBinaryOpList_cu_a911ec4325multi_tensor_apply_kernelINS1_18TensorListMetadataILi3EEENS1_24BinaryOpListAlphaFunctorIN3c108BFloat16ELi3ELi2ELi2EEEJNS0_7maximumIfEEfEEEvT_T0_DpT1_,(.L_x_7874 - _ZN2at6native55_GLOBAL__N__de093ff9_22_ForeachBinaryOpList_cu_a911ec4325multi_tensor_apply_kernelINS1_18TensorListMetadataILi3EEENS1_24BinaryOpListAlphaFunctorIN3c108BFloat16ELi3ELi2ELi2EEEJNS0_7maximumIfEEfEEEvT_T0_DpT1_)
        .other          _ZN2at6native55_GLOBAL__N__de093ff9_22_ForeachBinaryOpList_cu_a911ec4325multi_tensor_apply_kernelINS1_18TensorListMetadataILi3EEENS1_24BinaryOpListAlphaFunctorIN3c108BFloat16ELi3ELi2ELi2EEEJNS0_7maximumIfEEfEEEvT_T0_DpT1_,@"STO_CUDA_ENTRY STV_DEFAULT"
_ZN2at6native55_GLOBAL__N__de093ff9_22_ForeachBinaryOpList_cu_a911ec4325multi_tensor_apply_kernelINS1_18TensorListMetadataILi3EEENS1_24BinaryOpListAlphaFunctorIN3c108BFloat16ELi3ELi2ELi2EEEJNS0_7maximumIfEEfEEEvT_T0_DpT1_:
        /* <DEDUP_REMOVED lines=36> */
.L_x_6472:
[----:B0-----:R-:W-:Y:S02]  /*0240*/  IADD3 R15, P0, PT, R25, UR4, RZ ;  /* 0x00000004190f7c10 */ /* 0x001fe4000ff1e0ff */
[----:B---3--:R-:W-:Y:S02]  /*0250*/  PRMT R28, RZ, 0x7610, R28 ;  /* 0x00007610ff1c7816 */ /* 0x008fe4000000001c */
[C---:B-1----:R-:W-:Y:S01]  /*0260*/  IADD3 R18, P1, PT, R15.reuse, UR12, RZ ;  /* 0x0000000c0f127c10 */ /* 0x042fe2000ff3e0ff */
[----:B------:R-:W-:Y:S01]  /*0270*/  IMAD.X R0, RZ, RZ, UR5, P0 ;  /* 0x00000005ff007e24 */ /* 0x000fe200080e06ff */
[----:B------:R-:W-:Y:S02]  /*0280*/  PRMT R24, RZ, 0x7610, R24 ;  /* 0x00007610ff187816 */ /* 0x000fe40000000018 */
[----:B------:R-:W-:Y:S01]  /*0290*/  ISETP.GE.U32.AND P0, PT, R18, UR13, PT ;  /* 0x0000000d12007c0c */ /* 0x000fe2000bf06070 */
[----:B------:R-:W-:Y:S01]  /*02a0*/  IMAD.X R17, RZ, RZ, R0, P1 ;  /* 0x000000ffff117224 */ /* 0x000fe200008e0600 */
[----:B------:R-:W-:-:S02]  /*02b0*/  ISETP.GE.U32.AND P1, PT, R15, UR13, PT ;  /* 0x0000000d0f007c0c */ /* 0x000fc4000bf26070 */
[----:B------:R-:W-:Y:S02]  /*02c0*/  IADD3 R16, P3, PT, R18, UR12, RZ ;  /* 0x0000000c12107c10 */ /* 0x000fe4000ff7e0ff */
[----:B------:R-:W-:Y:S02]  /*02d0*/  ISETP.GE.U32.AND.EX P0, PT, R17, UR14, PT, P0 ;  /* 0x0000000e11007c0c */ /* 0x000fe4000bf06100 */
[----:B------:R-:W-:Y:S01]  /*02e0*/  ISETP.GE.U32.AND.EX P1, PT, R0, UR14, PT, P1 ;  /* 0x0000000e00007c0c */ /* 0x000fe2000bf26110 */
[----:B------:R-:W-:Y:S01]  /*02f0*/  IMAD.X R21, RZ, RZ, R17, P3 ;  /* 0x000000ffff157224 */ /* 0x000fe200018e0611 */
[----:B------:R-:W-:-:S04]  /*0300*/  ISETP.GE.U32.AND P2, PT, R16, UR13, PT ;  /* 0x0000000d10007c0c */ /* 0x000fc8000bf46070 */
[----:B------:R-:W-:-:S05]  /*0310*/  ISETP.GE.U32.AND.EX P2, PT, R21, UR14, PT, P2 ;  /* 0x0000000e15007c0c */ /* 0x000fca000bf46120 */
[C---:B------:R-:W-:Y:S02]  /*0320*/  @!P0 LEA R2, P4, R18.reuse, UR8, 0x1 ;  /* 0x0000000812028c11 */ /* 0x040fe4000f8808ff */
[C---:B------:R-:W-:Y:S02]  /*0330*/  @!P0 LEA R4, P3, R18.reuse, UR6, 0x1 ;  /* 0x0000000612048c11 */ /* 0x040fe4000f8608ff */
[--C-:B------:R-:W-:Y:S02]  /*0340*/  @!P0 LEA.HI.X R3, R18, UR9, R17.reuse, 0x1, P4 ;  /* 0x0000000912038c11 */ /* 0x100fe4000a0f0c11 */
[----:B------:R-:W-:Y:S02]  /*0350*/  IADD3 R19, P4, PT, R16, UR12, RZ ;  /* 0x0000000c10137c10 */ /* 0x000fe4000ff9e0ff */
[----:B------:R-:W-:Y:S01]  /*0360*/  @!P0 LEA.HI.X R5, R18, UR7, R17, 0x1, P3 ;  /* 0x0000000712058c11 */ /* 0x000fe200098f0c11 */
[----:B------:R0:W3:Y:S01]  /*0370*/  @!P0 LDG.E.U16 R24, desc[UR16][R2.64] ;  /* 0x0000001002188981 */ /* 0x0000e2000c1e1500 */
[----:B------:R-:W-:Y:S01]  /*0380*/  ISETP.GE.U32.AND P3, PT, R19, UR13, PT ;  /* 0x0000000d13007c0c */ /* 0x000fe2000bf66070 */
[----:B------:R-:W-:Y:S01]  /*0390*/  IMAD.X R14, RZ, RZ, R21, P4 ;  /* 0x000000ffff0e7224 */ /* 0x000fe200020e0615 */
[----:B------:R-:W-:Y:S01]  /*03a0*/  @!P1 LEA R12, P5, R15, UR6, 0x1 ;  /* 0x000000060f0c9c11 */ /* 0x000fe2000f8a08ff */
[----:B------:R1:W4:Y:S01]  /*03b0*/  @!P0 LDG.E.U16 R28, desc[UR16][R4.64] ;  /* 0x00000010041c8981 */ /* 0x000322000c1e1500 */
[----:B------:R-:W-:-:S02]  /*03c0*/  PRMT R23, RZ, 0x7610, R23 ;  /* 0x00007610ff177816 */ /* 0x000fc40000000017 */
[----:B------:R-:W-:Y:S02]  /*03d0*/  ISETP.GE.U32.AND.EX P3, PT, R14, UR14, PT, P3 ;  /* 0x0000000e0e007c0c */ /* 0x000fe4000bf66130 */
[C---:B------:R-:W-:Y:S02]  /*03e0*/  @!P1 LEA.HI.X R13, R15.reuse, UR7, R0, 0x1, P5 ;  /* 0x000000070f0d9c11 */ /* 0x040fe4000a8f0c00 */
[C---:B------:R-:W-:Y:S02]  /*03f0*/  @!P1 LEA R6, P4, R15.reuse, UR8, 0x1 ;  /* 0x000000080f069c11 */ /* 0x040fe4000f8808ff */
[----:B------:R-:W-:Y:S01]  /*0400*/  PRMT R22, RZ, 0x7610, R22 ;  /* 0x00007610ff167816 */ /* 0x000fe20000000016 */
[----:B------:R-:W5:Y:S01]  /*0410*/  @!P1 LDG.E.U16 R23, desc[UR16][R12.64] ;  /* 0x000000100c179981 */ /* 0x000f62000c1e1500 */
[----:B------:R-:W-:Y:S02]  /*0420*/  @!P1 LEA.HI.X R7, R15, UR9, R0, 0x1, P4 ;  /* 0x000000090f079c11 */ /* 0x000fe4000a0f0c00 */
[----:B0-----:R-:W-:-:S02]  /*0430*/  @!P2 LEA R2, P5, R16, UR6, 0x1 ;  /* 0x000000061002ac11 */ /* 0x001fc4000f8a08ff */
[----:B------:R-:W-:Y:S01]  /*0440*/  PRMT R20, RZ, 0x7610, R20 ;  /* 0x00007610ff147816 */ /* 0x000fe20000000014 */
[----:B------:R0:W5:Y:S01]  /*0450*/  @!P1 LDG.E.U16 R22, desc[UR16][R6.64] ;  /* 0x0000001006169981 */ /* 0x000162000c1e1500 */
[C---:B------:R-:W-:Y:S02]  /*0460*/  @!P2 LEA.HI.X R3, R16.reuse, UR7, R21, 0x1, P5 ;  /* 0x000000071003ac11 */ /* 0x040fe4000a8f0c15 */
[----:B-1----:R-:W-:Y:S02]  /*0470*/  @!P2 LEA R4, P4, R16, UR8, 0x1 ;  /* 0x000000081004ac11 */ /* 0x002fe4000f8808ff */
[----:B------:R-:W-:Y:S01]  /*0480*/  @!P3 LEA R8, P5, R19, UR6, 0x1 ;  /* 0x000000061308bc11 */ /* 0x000fe2000f8a08ff */
[----:B------:R2:W5:Y:S01]  /*0490*/  @!P2 LDG.E.U16 R20, desc[UR16][R2.64] ;  /* 0x000000100214a981 */ /* 0x000562000c1e1500 */
[----:B------:R-:W-:Y:S02]  /*04a0*/  PRMT R27, RZ, 0x7610, R27 ;  /* 0x00007610ff1b7816 */ /* 0x000fe4000000001b */
[----:B------:R-:W-:-:S02]  /*04b0*/  PRMT R26, RZ, 0x7610, R26 ;  /* 0x00007610ff1a7816 */ /* 0x000fc4000000001a */
[----:B------:R-:W-:Y:S02]  /*04c0*/  @!P2 LEA.HI.X R5, R16, UR9, R21, 0x1, P4 ;  /* 0x000000091005ac11 */ /* 0x000fe4000a0f0c15 */
[C---:B------:R-:W-:Y:S02]  /*04d0*/  @!P3 LEA.HI.X R9, R19.reuse, UR7, R14, 0x1, P5 ;  /* 0x000000071309bc11 */ /* 0x040fe4000a8f0c0e */
[C---:B------:R-:W-:Y:S01]  /*04e0*/  @!P3 LEA R10, P4, R19.reuse, UR8, 0x1 ;  /* 0x00000008130abc11 */ /* 0x040fe2000f8808ff */
[----:B------:R1:W5:Y:S01]  /*04f0*/  @!P2 LDG.E.U16 R27, desc[UR16][R4.64] ;  /* 0x00000010041ba981 */ /* 0x000362000c1e1500 */
[----:B0-----:R-:W-:Y:S02]  /*0500*/  PRMT R6, RZ, 0x7610, R6 ;  /* 0x00007610ff067816 */ /* 0x001fe40000000006 */
[----:B------:R-:W-:Y:S01]  /*0510*/  @!P3 LEA.HI.X R11, R19, UR9, R14, 0x1, P4 ;  /* 0x00000009130bbc11 */ /* 0x000fe2000a0f0c0e */
[----:B------:R-:W5:Y:S04]  /*0520*/  @!P3 LDG.E.U16 R26, desc[UR16][R8.64] ;  /* 0x00000010081ab981 */ /* 0x000f68000c1e1500 */
[----:B------:R-:W5:Y:S01]  /*0530*/  @!P3 LDG.E.U16 R6, desc[UR16][R10.64] ;  /* 0x000000100a06b981 */ /* 0x000f62000c1e1500 */
[----:B------:R-:W-:-:S04]  /*0540*/  ULEA UR4, UP0, UR12, UR4, 0x2 ;  /* 0x000000040c047291 */ /* 0x000fc8000f8010ff */
[----:B------:R-:W-:Y:S02]  /*0550*/  UIADD3.X UR5, UPT, UPT, URZ, UR5, URZ, UP0, !UPT ;  /* 0x00000005ff057290 */ /* 0x000fe400087fe4ff */
[----:B------:R-:W-:-:S04]  /*0560*/  UISETP.GE.U32.AND UP0, UPT, UR4, UR13, UPT ;  /* 0x0000000d0400728c */ /* 0x000fc8000bf06070 */
[----:B------:R-:W-:Y:S01]  /*0570*/  UISETP.GE.U32.AND.EX UP0, UPT, UR5, UR14, UPT, UP0 ;  /* 0x0000000e0500728c */ /* 0x000fe2000bf06100 */
[----:B----4-:R-:W-:Y:S02]  /*0580*/  IMAD.U32 R28, R28, 0x10000, RZ ;  /* 0x000100001c1c7824 */ /* 0x010fe400078e00ff */
[----:B---3--:R-:W-:-:S03]  /*0590*/  IMAD.U32 R24, R24, 0x10000, RZ ;  /* 0x0001000018187824 */ /* 0x008fc600078e00ff */
[----:B------:R-:W-:Y:S01]  /*05a0*/  FSETP.NAN.FTZ.AND P4, PT, |R28|, |R28|, PT ;  /* 0x4000001c1c00720b */ /* 0x000fe20003f98200 */
[----:B--2---:R-:W-:Y:S01]  /*05b0*/  FMUL.FTZ R3, R24, UR18 ;  /* 0x0000001218037c20 */ /* 0x004fe20008410000 */
[----:B-----5:R-:W-:-:S04]  /*05c0*/  IMAD.U32 R23, R23, 0x10000, RZ ;  /* 0x0001000017177824 */ /* 0x020fc800078e00ff */
[----:B------:R-:W-:Y:S02]  /*05d0*/  FSETP.GT.FTZ.AND P6, PT, R28, R3, PT ;  /* 0x000000031c00720b */ /* 0x000fe40003fd4000 */
[----:B------:R-:W-:Y:S01]  /*05e0*/  FSETP.NAN.FTZ.AND P5, PT, |R23|, |R23|, PT ;  /* 0x400000171700720b */ /* 0x000fe20003fb8200 */
[----:B------:R-:W-:-:S04]  /*05f0*/  IMAD.U32 R22, R22, 0x10000, RZ ;  /* 0x0001000016167824 */ /* 0x000fc800078e00ff */
[----:B------:R-:W-:Y:S02]  /*0600*/  @!P4 FSEL R28, R28, R3, P6 ;  /* 0x000000031c1cc208 */ /* 0x000fe40003000000 */
[C---:B------:R-:W-:Y:S01]  /*0610*/  @!P1 LEA R2, P6, R15.reuse, UR10, 0x1 ;  /* 0x0000000a0f029c11 */ /* 0x040fe2000f8c08ff */
[----:B------:R-:W-:Y:S01]  /*0620*/  FMUL.FTZ R22, R22, UR18 ;  /* 0x0000001216167c20 */ /* 0x000fe20008410000 */
[----:B-1----:R-:W-:Y:S01]  /*0630*/  @!P0 LEA R4, P4, R18, UR10, 0x1 ;  /* 0x0000000a12048c11 */ /* 0x002fe2000f8808ff */
[----:B------:R-:W-:Y:S01]  /*0640*/  IMAD.U32 R20, R20, 0x10000, RZ ;  /* 0x0001000014147824 */ /* 0x000fe200078e00ff */
[----:B------:R-:W-:Y:S02]  /*0650*/  @!P1 LEA.HI.X R3, R15, UR11, R0, 0x1, P6 ;  /* 0x0000000b0f039c11 */ /* 0x000fe4000b0f0c00 */
[----:B------:R-:W-:Y:S02]  /*0660*/  FSETP.GT.FTZ.AND P6, PT, R23, R22, PT ;  /* 0x000000161700720b */ /* 0x000fe40003fd4000 */
[----:B------:R-:W-:-:S02]  /*0670*/  @!P0 LEA.HI.X R5, R18, UR11, R17, 0x1, P4 ;  /* 0x0000000b12058c11 */ /* 0x000fc4000a0f0c11 */
[----:B------:R-:W-:Y:S01]  /*0680*/  FSETP.NAN.FTZ.AND P4, PT, |R20|, |R20|, PT ;  /* 0x400000141400720b */ /* 0x000fe20003f98200 */
[----:B------:R-:W-:Y:S01]  /*0690*/  IMAD.U32 R27, R27, 0x10000, RZ ;  /* 0x000100001b1b7824 */ /* 0x000fe200078e00ff */
[----:B------:R-:W-:Y:S01]  /*06a0*/  @!P5 FSEL R23, R23, R22, P6 ;  /* 0x000000161717d208 */ /* 0x000fe20003000000 */
[----:B------:R-:W-:Y:S01]  /*06b0*/  IMAD.U32 R26, R26, 0x10000, RZ ;  /* 0x000100001a1a7824 */ /* 0x000fe200078e00ff */
[----:B------:R-:W-:Y:S01]  /*06c0*/  @!P2 LEA R8, P6, R16, UR10, 0x1 ;  /* 0x0000000a1008ac11 */ /* 0x000fe2000f8c08ff */
[----:B------:R-:W-:Y:S01]  /*06d0*/  FMUL.FTZ R27, R27, UR18 ;  /* 0x000000121b1b7c20 */ /* 0x000fe20008410000 */
[----:B------:R-:W-:Y:S02]  /*06e0*/  IMAD.U32 R6, R6, 0x10000, RZ ;  /* 0x0001000006067824 */ /* 0x000fe400078e00ff */
[----:B------:R-:W-:Y:S02]  /*06f0*/  FSETP.NAN.FTZ.AND P5, PT, |R26|, |R26|, PT ;  /* 0x4000001a1a00720b */ /* 0x000fe40003fb8200 */
[----:B------:R-:W-:Y:S01]  /*0700*/  @!P2 LEA.HI.X R9, R16, UR11, R21, 0x1, P6 ;  /* 0x0000000b1009ac11 */ /* 0x000fe2000b0f0c15 */
[----:B------:R-:W-:Y:S01]  /*0710*/  FMUL.FTZ R11, R6, UR18 ;  /* 0x00000012060b7c20 */ /* 0x000fe20008410000 */
[----:B------:R-:W-:-:S04]  /*0720*/  FSETP.GT.FTZ.AND P6, PT, R20, R27, PT ;  /* 0x0000001b1400720b */ /* 0x000fc80003fd4000 */
[----:B------:R-:W-:Y:S02]  /*0730*/  @!P4 FSEL R20, R20, R27, P6 ;  /* 0x0000001b1414c208 */ /* 0x000fe40003000000 */
[CC--:B------:R-:W-:Y:S02]  /*0740*/  FSETP.GT.FTZ.AND P4, PT, R26.reuse, R11.reuse, PT ;  /* 0x0000000b1a00720b */ /* 0x0c0fe40003f94000 */
[----:B------:R-:W-:Y:S02]  /*0750*/  @!P3 LEA R6, P6, R19, UR10, 0x1 ;  /* 0x0000000a1306bc11 */ /* 0x000fe4000f8c08ff */
[----:B------:R-:W-:Y:S02]  /*0760*/  @!P5 FSEL R26, R26, R11, P4 ;  /* 0x0000000b1a1ad208 */ /* 0x000fe40002000000 */
[----:B------:R-:W-:Y:S02]  /*0770*/  F2FP.BF16.F32.PACK_AB R23, RZ, R23 ;  /* 0x00000017ff17723e */ /* 0x000fe400000010ff */
[----:B------:R-:W-:-:S02]  /*0780*/  F2FP.BF16.F32.PACK_AB R28, RZ, R28 ;  /* 0x0000001cff1c723e */ /* 0x000fc400000010ff */
[----:B------:R-:W-:Y:S02]  /*0790*/  F2FP.BF16.F32.PACK_AB R20, RZ, R20 ;  /* 0x00000014ff14723e */ /* 0x000fe400000010ff */
[----:B------:R-:W-:Y:S02]  /*07a0*/  @!P3 LEA.HI.X R7, R19, UR11, R14, 0x1, P6 ;  /* 0x0000000b1307bc11 */ /* 0x000fe4000b0f0c0e */
[----:B------:R-:W-:Y:S01]  /*07b0*/  F2FP.BF16.F32.PACK_AB R26, RZ, R26 ;  /* 0x0000001aff1a723e */ /* 0x000fe200000010ff */
[----:B------:R3:W-:Y:S04]  /*07c0*/  @!P1 STG.E.U16 desc[UR16][R2.64], R23 ;  /* 0x0000001702009986 */ /* 0x0007e8000c101510 */
[----:B------:R3:W-:Y:S04]  /*07d0*/  @!P0 STG.E.U16 desc[UR16][R4.64], R28 ;  /* 0x0000001c04008986 */ /* 0x0007e8000c101510 */
[----:B------:R3:W-:Y:S04]  /*07e0*/  @!P2 STG.E.U16 desc[UR16][R8.64], R20 ;  /* 0x000000140800a986 */ /* 0x0007e8000c101510 */
[----:B------:R3:W-:Y:S01]  /*07f0*/  @!P3 STG.E.U16 desc[UR16][R6.64], R26 ;  /* 0x0000001a0600b986 */ /* 0x0007e2000c101510 */
[----:B------:R-:W-:Y:S05]  /*0800*/  BRA.U !UP0, `(.L_x_6472) ;  /* 0xfffffff9088c7547 */ /* 0x000fea000b83ffff */
[----:B------:R-:W-:Y:S05]  /*0810*/  EXIT ;  /* 0x000000000000794d */ /* 0x000fea0003800000 */
.L_x_6471:
        /* <DEDUP_REMOVED lines=8> */
.L_x_6473:
        /* <DEDUP_REMOVED lines=8> */
[C---:B--2---:R-:W-:Y:S01]  /*0920*/  IMAD.U32 R11, R4.reuse, 0x10000, RZ ;  /* 0x00010000040b7824 */ /* 0x044fe200078e00ff */
[C---:B------:R-:W-:Y:S01]  /*0930*/  PRMT R8, R5.reuse, 0x7632, R8 ;  /* 0x0000763205087816 */ /* 0x040fe20000000008 */
[----:B------:R-:W-:Y:S01]  /*0940*/  IMAD.U32 R13, R5, 0x10000, RZ ;  /* 0x00010000050d7824 */ /* 0x000fe200078e00ff */
[----:B------:R-:W-:Y:S01]  /*0950*/  PRMT R2, R4, 0x7632, R2 ;  /* 0x0000763204027816 */ /* 0x000fe20000000002 */
[----:B---3--:R-:W-:Y:S01]  /*0960*/  IMAD.U32 R12, R6, 0x10000, RZ ;  /* 0x00010000060c7824 */ /* 0x008fe200078e00ff */
[----:B------:R-:W-:Y:S01]  /*0970*/  PRMT R10, R7, 0x7632, R10 ;  /* 0x00007632070a7816 */ /* 0x000fe2000000000a */
[----:B------:R-:W-:Y:S01]  /*0980*/  IMAD.U32 R8, R8, 0x10000, RZ ;  /* 0x0001000008087824 */ /* 0x000fe200078e00ff */
[----:B------:R-:W-:Y:S01]  /*0990*/  FSETP.NAN.FTZ.AND P5, PT, |R11|, |R11|, PT ;  /* 0x4000000b0b00720b */ /* 0x000fe20003fb8200 */
[----:B------:R-:W-:Y:S01]  /*09a0*/  IMAD.U32 R2, R2, 0x10000, RZ ;  /* 0x0001000002027824 */ /* 0x000fe200078e00ff */
[----:B------:R-:W-:Y:S01]  /*09b0*/  PRMT R9, R6, 0x7632, R9 ;  /* 0x0000763206097816 */ /* 0x000fe20000000009 */
[----:B-1----:R-:W-:Y:S01]  /*09c0*/  FMUL.FTZ R12, R12, UR12 ;  /* 0x0000000c0c0c7c20 */ /* 0x002fe20008410000 */
[----:B------:R-:W-:Y:S01]  /*09d0*/  IMAD.U32 R10, R10, 0x10000, RZ ;  /* 0x000100000a0a7824 */ /* 0x000fe200078e00ff */
[----:B------:R-:W-:Y:S01]  /*09e0*/  FSETP.NAN.FTZ.AND P0, PT, |R8|, |R8|, PT ;  /* 0x400000080800720b */ /* 0x000fe20003f18200 */
[----:B------:R-:W-:Y:S01]  /*09f0*/  IMAD.U32 R14, R7, 0x10000, RZ ;  /* 0x00010000070e7824 */ /* 0x000fe200078e00ff */
[----:B------:R-:W-:Y:S01]  /*0a00*/  FSETP.NAN.FTZ.AND P2, PT, |R2|, |R2|, PT ;  /* 0x400000020200720b */ /* 0x000fe20003f58200 */
[----:B------:R-:W-:Y:S01]  /*0a10*/  IMAD.U32 R9, R9, 0x10000, RZ ;  /* 0x0001000009097824 */ /* 0x000fe200078e00ff */
[----:B------:R-:W-:Y:S01]  /*0a20*/  FSETP.NAN.FTZ.AND P4, PT, |R13|, |R13|, PT ;  /* 0x4000000d0d00720b */ /* 0x000fe20003f98200 */
        /* <DEDUP_REMOVED lines=10> */
[----:B0-----:R-:W-:Y:S02]  /*0ad0*/  IADD3 R0, P0, PT, R0, UR5, RZ ;  /* 0x0000000500007c10 */ /* 0x001fe4000ff1e0ff */
[----:B------:R-:W-:Y:S02]  /*0ae0*/  @!P4 FSEL R13, R13, R14, P3 ;  /* 0x0000000e0d0dc208 */ /* 0x000fe40001800000 */
[----:B------:R-:W-:Y:S01]  /*0af0*/  IADD3 R4, P1, PT, R16, UR10, RZ ;  /* 0x0000000a10047c10 */ /* 0x000fe2000ff3e0ff */
[----:B------:R-:W-:Y:S01]  /*0b00*/  IMAD.X R3, RZ, RZ, R3, P0 ;  /* 0x000000ffff037224 */ /* 0x000fe200000e0603 */
[----:B------:R-:W-:Y:S01]  /*0b10*/  F2FP.BF16.F32.PACK_AB R12, R2, R11 ;  /* 0x0000000b020c723e */ /* 0x000fe200000010ff */
[----:B------:R-:W-:Y:S01]  /*0b20*/  IMAD.SHL.U32 R2, R0, 0x4, RZ ;  /* 0x0000000400027824 */ /* 0x000fe200078e00ff */
[----:B------:R-:W-:Y:S02]  /*0b30*/  IADD3.X R5, PT, PT, R15, UR11, RZ, P1, !PT ;  /* 0x0000000b0f057c10 */ /* 0x000fe40008ffe4ff */
[----:B------:R-:W-:-:S02]  /*0b40*/  F2FP.BF16.F32.PACK_AB R13, R8, R13 ;  /* 0x0000000d080d723e */ /* 0x000fc400000010ff */
        /* <DEDUP_REMOVED lines=8> */
.L_x_6474:
        /* <DEDUP_REMOVED lines=11> */
.L_x_7874:


//--------------------- .text._ZN2at6native55_GLOBAL__N__de093ff9_22_ForeachBinaryOpList_cu_a911ec4325multi_tensor_apply_kernelINS1_18TensorListMetadataILi3EEENS1_24BinaryOpListAlphaFunctorIfLi3ELi2ELi2EEEJNS0_7maximumIfEEfEEEvT_T0_DpT1_ --------------------------
	.section	.text._ZN2at6native55_GLOBAL__N__de093ff9_22_ForeachBinaryOpList_cu_a911ec4325multi_tensor_apply_kernelINS1_18TensorListMetadataILi3EEENS1_24BinaryOpListAlphaFunctorIfLi3ELi2ELi2EEEJNS0_7maximumIfEEfEEEvT_T0_DpT1_,"ax",@progbits
	.align	128
.text._ZN2at6native55_GLOBAL__N__de093ff9_22_ForeachBinaryOpList_cu_a911ec4325multi_tensor_apply_kernelINS1_18TensorListMetadataILi3EEENS1_24BinaryOpListAlphaFunctorIfLi3ELi2ELi2EEEJNS0_7maximumIfEEfEEEvT_T0_DpT1_:
        .type           _ZN2at6native55_GLOBAL__N__de093ff9_22_ForeachBinaryOpList_cu_a911ec4325multi_tensor_apply_kernelINS1_18TensorListMetadataILi3EEENS1_24BinaryOpListAlphaFunctorIfLi3ELi2ELi2EEEJNS0_7maximumIfEEfEEEvT_T0_DpT1_,@function
        .size           _ZN2at6native55_GLOBAL__N__de093ff9_22_ForeachBinaryOpList_cu_a911ec4325multi_tensor_apply_kernelINS1_18TensorListMetadataILi3EEENS1_24BinaryOpListAlphaFunctorIfLi3ELi2ELi2EEEJNS0_7maximumIfEEfEEEvT_T0_DpT1_,(.L_x_7875 - _ZN2at6native55_GLOBAL__N__de093ff9_22_ForeachBinaryOpList_cu_a911ec4325multi_tensor_apply_kernelINS1_18TensorListMetadataILi3EEENS1_24BinaryOpListAlphaFunctorIfLi3ELi2ELi2EEEJNS0_7maximumIfEEfEEEvT_T0_DpT1_)
        .other          _ZN2at6native55_GLOBAL__N__de093ff9_22_ForeachBinaryOpList_cu_a911ec4325multi_tensor_apply_kernelINS1_18TensorListMetadataILi3EEENS1_24BinaryOpListAlphaFunctorIfLi3ELi2ELi2EEEJNS0_7maximumIfEEfEEEvT_T0_DpT1_,@"STO_CUDA_ENTRY STV_DEFAULT"
_ZN2at6native55_GLOBAL__N__de093ff9_22_ForeachBinaryOpList_cu_a911ec4325multi_tensor_apply_kernelINS1_18TensorListMetadataILi3EEENS1_24BinaryOpListAlphaFunctorIfLi3ELi2ELi2EEEJNS0_7maximumIfEEfEEEvT_T0_DpT1_:
        /* <DEDUP_REMOVED lines=36> */
.L_x_6476:
[----:B0-----:R-:W-:Y:S01]  /*0240*/  IADD3 R18, P1, PT, R22, UR4, RZ ;  /* 0x0000000416127c10 */ /* 0x001fe2000ff3e0ff */
[----:B------:R-:W-:-:S03]  /*0250*/  IMAD.MOV.U32 R20, RZ, RZ, RZ ;  /* 0x000000ffff147224 */ /* 0x000fc600078e00ff */
[C---:B------:R-:W-:Y:S01]  /*0260*/  ISETP.GE.U32.AND P0, PT, R18.reuse, UR13, PT ;  /* 0x0000000d12007c0c */ /* 0x040fe2000bf06070 */
[----:B------:R-:W-:Y:S01]  /*0270*/  IMAD.X R23, RZ, RZ, UR5, P1 ;  /* 0x00000005ff177e24 */ /* 0x000fe200088e06ff */
[----:B-1----:R-:W-:-:S04]  /*0280*/  IADD3 R12, P2, PT, R18, UR12, RZ ;  /* 0x0000000c120c7c10 */ /* 0x002fc8000ff5e0ff */
[----:B------:R-:W-:Y:S01]  /*0290*/  ISETP.GE.U32.AND.EX P0, PT, R23, UR14, PT, P0 ;  /* 0x0000000e17007c0c */ /* 0x000fe2000bf06100 */
[----:B------:R-:W-:Y:S01]  /*02a0*/  IMAD.X R17, RZ, RZ, R23, P2 ;  /* 0x000000ffff117224 */ /* 0x000fe200010e0617 */
[C---:B------:R-:W-:Y:S02]  /*02b0*/  ISETP.GE.U32.AND P1, PT, R12.reuse, UR13, PT ;  /* 0x0000000d0c007c0c */ /* 0x040fe4000bf26070 */
[----:B------:R-:W-:Y:S02]  /*02c0*/  IADD3 R14, P4, PT, R12, UR12, RZ ;  /* 0x0000000c0c0e7c10 */ /* 0x000fe4000ff9e0ff */
[----:B------:R-:W-:-:S03]  /*02d0*/  ISETP.GE.U32.AND.EX P1, PT, R17, UR14, PT, P1 ;  /* 0x0000000e11007c0c */ /* 0x000fc6000bf26110 */
[----:B------:R-:W-:-:S04]  /*02e0*/  IMAD.X R19, RZ, RZ, R17, P4 ;  /* 0x000000ffff137224 */ /* 0x000fc800020e0611 */
[----:B---3--:R-:W-:-:S04]  /*02f0*/  @!P0 LEA R2, P2, R18, UR8, 0x2 ;  /* 0x0000000812028c11 */ /* 0x008fc8000f8410ff */
[--C-:B------:R-:W-:Y:S02]  /*0300*/  @!P0 LEA.HI.X R3, R18, UR9, R23.reuse, 0x2, P2 ;  /* 0x0000000912038c11 */ /* 0x100fe400090f1417 */
[----:B------:R-:W-:Y:S02]  /*0310*/  ISETP.GE.U32.AND P2, PT, R14, UR13, PT ;  /* 0x0000000d0e007c0c */ /* 0x000fe4000bf46070 */
[----:B------:R-:W-:Y:S01]  /*0320*/  @!P0 LEA R6, P3, R18, UR6, 0x2 ;  /* 0x0000000612068c11 */ /* 0x000fe2000f8610ff */
[----:B------:R-:W-:Y:S01]  /*0330*/  IMAD.MOV.U32 R15, RZ, RZ, RZ ;  /* 0x000000ffff0f7224 */ /* 0x000fe200078e00ff */
[----:B------:R-:W-:Y:S01]  /*0340*/  ISETP.GE.U32.AND.EX P2, PT, R19, UR14, PT, P2 ;  /* 0x0000000e13007c0c */ /* 0x000fe2000bf46120 */
[----:B------:R0:W2:Y:S01]  /*0350*/  @!P0 LDG.E R20, desc[UR16][R2.64] ;  /* 0x0000001002148981 */ /* 0x0000a2000c1e1900 */
[----:B------:R-:W-:Y:S01]  /*0360*/  @!P1 LEA R8, P4, R12, UR6, 0x2 ;  /* 0x000000060c089c11 */ /* 0x000fe2000f8810ff */
[----:B------:R-:W-:Y:S01]  /*0370*/  IMAD.MOV.U32 R13, RZ, RZ, RZ ;  /* 0x000000ffff0d7224 */ /* 0x000fe200078e00ff */
[----:B------:R-:W-:-:S02]  /*0380*/  @!P0 LEA.HI.X R7, R18, UR7, R23, 0x2, P3 ;  /* 0x0000000712078c11 */ /* 0x000fc400098f1417 */
[----:B------:R-:W-:Y:S02]  /*0390*/  IADD3 R16, P5, PT, R14, UR12, RZ ;  /* 0x0000000c0e107c10 */ /* 0x000fe4000ffbe0ff */
[C---:B------:R-:W-:Y:S01]  /*03a0*/  @!P1 LEA.HI.X R9, R12.reuse, UR7, R17, 0x2, P4 ;  /* 0x000000070c099c11 */ /* 0x040fe2000a0f1411 */
[----:B------:R1:W3:Y:S01]  /*03b0*/  @!P0 LDG.E R15, desc[UR16][R6.64] ;  /* 0x00000010060f8981 */ /* 0x0002e2000c1e1900 */
[----:B0-----:R-:W-:Y:S01]  /*03c0*/  @!P1 LEA R2, P4, R12, UR8, 0x2 ;  /* 0x000000080c029c11 */ /* 0x001fe2000f8810ff */
[----:B------:R-:W-:Y:S01]  /*03d0*/  IMAD.X R21, RZ, RZ, R19, P5 ;  /* 0x000000ffff157224 */ /* 0x000fe200028e0613 */
[----:B------:R-:W-:Y:S02]  /*03e0*/  ISETP.GE.U32.AND P3, PT, R16, UR13, PT ;  /* 0x0000000d10007c0c */ /* 0x000fe4000bf66070 */
[----:B------:R-:W-:Y:S02]  /*03f0*/  CS2R R26, SRZ ;  /* 0x00000000001a7805 */ /* 0x000fe4000001ff00 */
[----:B------:R-:W-:Y:S01]  /*0400*/  @!P1 LEA.HI.X R3, R12, UR9, R17, 0x2, P4 ;  /* 0x000000090c039c11 */ /* 0x000fe2000a0f1411 */
[----:B------:R-:W-:Y:S01]  /*0410*/  IMAD.MOV.U32 R0, RZ, RZ, RZ ;  /* 0x000000ffff007224 */ /* 0x000fe200078e00ff */
[----:B------:R-:W-:Y:S01]  /*0420*/  @!P2 LEA R4, P4, R14, UR6, 0x2 ;  /* 0x000000060e04ac11 */ /* 0x000fe2000f8810ff */
[----:B------:R0:W4:Y:S01]  /*0430*/  @!P1 LDG.E R13, desc[UR16][R8.64] ;  /* 0x00000010080d9981 */ /* 0x000122000c1e1900 */
[----:B------:R-:W-:-:S02]  /*0440*/  ISETP.GE.U32.AND.EX P3, PT, R21, UR14, PT, P3 ;  /* 0x0000000e15007c0c */ /* 0x000fc4000bf66130 */
[C---:B-1----:R-:W-:Y:S01]  /*0450*/  @!P2 LEA R6, P5, R14.reuse, UR8, 0x2 ;  /* 0x000000080e06ac11 */ /* 0x042fe2000f8a10ff */
[----:B------:R-:W5:Y:S01]  /*0460*/  @!P1 LDG.E R26, desc[UR16][R2.64] ;  /* 0x00000010021a9981 */ /* 0x000f62000c1e1900 */
[C-C-:B------:R-:W-:Y:S02]  /*0470*/  @!P2 LEA.HI.X R5, R14.reuse, UR7, R19.reuse, 0x2, P4 ;  /* 0x000000070e05ac11 */ /* 0x140fe4000a0f1413 */
[----:B------:R-:W-:-:S03]  /*0480*/  @!P2 LEA.HI.X R7, R14, UR9, R19, 0x2, P5 ;  /* 0x000000090e07ac11 */ /* 0x000fc6000a8f1413 */
[----:B------:R-:W5:Y:S04]  /*0490*/  @!P2 LDG.E R0, desc[UR16][R4.64] ;  /* 0x000000100400a981 */ /* 0x000f68000c1e1900 */
[----:B------:R-:W5:Y:S01]  /*04a0*/  @!P2 LDG.E R27, desc[UR16][R6.64] ;  /* 0x00000010061ba981 */ /* 0x000f62000c1e1900 */
[C---:B0-----:R-:W-:Y:S02]  /*04b0*/  @!P3 LEA R8, P4, R16.reuse, UR6, 0x2 ;  /* 0x000000061008bc11 */ /* 0x041fe4000f8810ff */
[----:B------:R-:W-:Y:S02]  /*04c0*/  CS2R R24, SRZ ;  /* 0x0000000000187805 */ /* 0x000fe4000001ff00 */
[C---:B------:R-:W-:Y:S02]  /*04d0*/  @!P3 LEA R10, P5, R16.reuse, UR8, 0x2 ;  /* 0x00000008100abc11 */ /* 0x040fe4000f8a10ff */
[----:B------:R-:W-:-:S02]  /*04e0*/  @!P3 LEA.HI.X R9, R16, UR7, R21, 0x2, P4 ;  /* 0x000000071009bc11 */ /* 0x000fc4000a0f1415 */
[----:B------:R-:W-:-:S03]  /*04f0*/  @!P3 LEA.HI.X R11, R16, UR9, R21, 0x2, P5 ;  /* 0x00000009100bbc11 */ /* 0x000fc6000a8f1415 */
[----:B------:R-:W5:Y:S04]  /*0500*/  @!P3 LDG.E R24, desc[UR16][R8.64] ;  /* 0x000000100818b981 */ /* 0x000f68000c1e1900 */
[----:B------:R-:W5:Y:S01]  /*0510*/  @!P3 LDG.E R25, desc[UR16][R10.64] ;  /* 0x000000100a19b981 */ /* 0x000f62000c1e1900 */
[----:B------:R-:W-:-:S04]  /*0520*/  ULEA UR4, UP0, UR12, UR4, 0x2 ;  /* 0x000000040c047291 */ /* 0x000fc8000f8010ff */
[----:B------:R-:W-:Y:S02]  /*0530*/  UIADD3.X UR5, UPT, UPT, URZ, UR5, URZ, UP0, !UPT ;  /* 0x00000005ff057290 */ /* 0x000fe400087fe4ff */
[----:B------:R-:W-:-:S04]  /*0540*/  UISETP.GE.U32.AND UP0, UPT, UR4, UR13, UPT ;  /* 0x0000000d0400728c */ /* 0x000fc8000bf06070 */
[----:B------:R-:W-:Y:S01]  /*0550*/  UISETP.GE.U32.AND.EX UP0, UPT, UR5, UR14, UPT, UP0 ;  /* 0x0000000e0500728c */ /* 0x000fe2000bf06100 */
[----:B--2---:R-:W-:Y:S01]  /*0560*/  FMUL.FTZ R20, R20, UR18 ;  /* 0x0000001214147c20 */ /* 0x004fe20008410000 */
[----:B---3--:R-:W-:-:S04]  /*0570*/  FSETP.NAN.FTZ.AND P5, PT, |R15|, |R15|, PT ;  /* 0x4000000f0f00720b */ /* 0x008fc80003fb8200 */
[----:B------:R-:W-:Y:S02]  /*0580*/  FSETP.GT.FTZ.AND P6, PT, R15, R20, PT ;  /* 0x000000140f00720b */ /* 0x000fe40003fd4000 */
[----:B----4-:R-:W-:Y:S01]  /*0590*/  FSETP.NAN.FTZ.AND P4, PT, |R13|, |R13|, PT ;  /* 0x4000000d0d00720b */ /* 0x010fe20003f98200 */
[----:B-----5:R-:W-:-:S06]  /*05a0*/  FMUL.FTZ R26, R26, UR18 ;  /* 0x000000121a1a7c20 */ /* 0x020fcc0008410000 */
[----:B------:R-:W-:Y:S02]  /*05b0*/  @!P5 FSEL R15, R15, R20, P6 ;  /* 0x000000140f0fd208 */ /* 0x000fe40003000000 */
[----:B------:R-:W-:Y:S02]  /*05c0*/  FSETP.NAN.FTZ.AND P5, PT, |R0|, |R0|, PT ;  /* 0x400000000000720b */ /* 0x000fe40003fb8200 */
[----:B------:R-:W-:Y:S01]  /*05d0*/  FSETP.GT.FTZ.AND P6, PT, R13, R26, PT ;  /* 0x0000001a0d00720b */ /* 0x000fe20003fd4000 */
[----:B------:R-:W-:-:S03]  /*05e0*/  FMUL.FTZ R27, R27, UR18 ;  /* 0x000000121b1b7c20 */ /* 0x000fc60008410000 */
[----:B------:R-:W-:Y:S02]  /*05f0*/  @!P4 FSEL R13, R13, R26, P6 ;  /* 0x0000001a0d0dc208 */ /* 0x000fe40003000000 */
[----:B------:R-:W-:Y:S02]  /*0600*/  FSETP.GT.FTZ.AND P4, PT, R0, R27, PT ;  /* 0x0000001b0000720b */ /* 0x000fe40003f94000 */
[----:B------:R-:W-:-:S03]  /*0610*/  @!P0 LEA R2, P6, R18, UR10, 0x2 ;  /* 0x0000000a12028c11 */ /* 0x000fc6000f8c10ff */
[----:B------:R-:W-:Y:S02]  /*0620*/  @!P5 FSEL R0, R0, R27, P4 ;  /* 0x0000001b0000d208 */ /* 0x000fe40002000000 */
[----:B------:R-:W-:Y:S02]  /*0630*/  FSETP.NAN.FTZ.AND P4, PT, |R24|, |R24|, PT ;  /* 0x400000181800720b */ /* 0x000fe40003f98200 */
[----:B------:R-:W-:Y:S01]  /*0640*/  @!P0 LEA.HI.X R3, R18, UR11, R23, 0x2, P6 ;  /* 0x0000000b12038c11 */ /* 0x000fe2000b0f1417 */
[----:B------:R-:W-:Y:S01]  /*0650*/  FMUL.FTZ R25, R25, UR18 ;  /* 0x0000001219197c20 */ /* 0x000fe20008410000 */
[----:B------:R-:W-:Y:S02]  /*0660*/  @!P1 LEA R4, P5, R12, UR10, 0x2 ;  /* 0x0000000a0c049c11 */ /* 0x000fe4000f8a10ff */
[----:B------:R-:W-:Y:S02]  /*0670*/  @!P2 LEA R6, P6, R14, UR10, 0x2 ;  /* 0x0000000a0e06ac11 */ /* 0x000fe4000f8c10ff */
[----:B------:R-:W-:-:S02]  /*0680*/  @!P1 LEA.HI.X R5, R12, UR11, R17, 0x2, P5 ;  /* 0x0000000b0c059c11 */ /* 0x000fc4000a8f1411 */
[----:B------:R-:W-:Y:S02]  /*0690*/  @!P2 LEA.HI.X R7, R14, UR11, R19, 0x2, P6 ;  /* 0x0000000b0e07ac11 */ /* 0x000fe4000b0f1413 */
[----:B------:R-:W-:Y:S02]  /*06a0*/  @!P3 LEA R8, P5, R16, UR10, 0x2 ;  /* 0x0000000a1008bc11 */ /* 0x000fe4000f8a10ff */
[-C--:B------:R-:W-:Y:S02]  /*06b0*/  FSETP.GT.FTZ.AND P6, PT, R24, R25.reuse, PT ;  /* 0x000000191800720b */ /* 0x080fe40003fd4000 */
[----:B------:R-:W-:Y:S02]  /*06c0*/  @!P3 LEA.HI.X R9, R16, UR11, R21, 0x2, P5 ;  /* 0x0000000b1009bc11 */ /* 0x000fe4000a8f1415 */
[----:B------:R-:W-:Y:S01]  /*06d0*/  @!P4 FSEL R24, R24, R25, P6 ;  /* 0x000000191818c208 */ /* 0x000fe20003000000 */
[----:B------:R3:W-:Y:S04]  /*06e0*/  @!P0 STG.E desc[UR16][R2.64], R15 ;  /* 0x0000000f02008986 */ /* 0x0007e8000c101910 */
[----:B------:R3:W-:Y:S04]  /*06f0*/  @!P1 STG.E desc[UR16][R4.64], R13 ;  /* 0x0000000d04009986 */ /* 0x0007e8000c101910 */
[----:B------:R3:W-:Y:S04]  /*0700*/  @!P2 STG.E desc[UR16][R6.64], R0 ;  /* 0x000000000600a986 */ /* 0x0007e8000c101910 */
[----:B------:R3:W-:Y:S01]  /*0710*/  @!P3 STG.E desc[UR16][R8.64], R24 ;  /* 0x000000180800b986 */ /* 0x0007e2000c101910 */
[----:B------:R-:W-:Y:S05]  /*0720*/  BRA.U !UP0, `(.L_x_6476) ;  /* 0xfffffff908c47547 */ /* 0x000fea000b83ffff */
[----:B------:R-:W-:Y:S05]  /*0730*/  EXIT ;  /* 0x000000000000794d */ /* 0x000fea0003800000 */
.L_x_6475:
        /* <DEDUP_REMOVED lines=8> */
.L_x_6477:
[C---:B------:R-:W-:Y:S01]  /*07c0*/  IMAD.SHL.U32 R2, R12.reuse, 0x10, RZ ;  /* 0x000000100c027824 */ /* 0x040fe200078e00ff */
[----:B------:R-:W-:-:S04]  /*07d0*/  SHF.L.U64.HI R14, R12, 0x4, R15 ;  /* 0x000000040c0e7819 */ /* 0x000fc8000001020f */
[C---:B------:R-:W-:Y:S02]  /*07e0*/  IADD3 R4, P0, PT, R2.reuse, UR6, RZ ;  /* 0x0000000602047c10 */ /* 0x040fe4000ff1e0ff */
[----:B------:R-:W-:Y:S02]  /*07f0*/  IADD3 R8, P1, PT, R2, UR8, RZ ;  /* 0x0000000802087c10 */ /* 0x000fe4000ff3e0ff */
[C---:B------:R-:W-:Y:S02]  /*0800*/  IADD3.X R5, PT, PT, R14.reuse, UR7, RZ, P0, !PT ;  /* 0x000000070e057c10 */ /* 0x040fe400087fe4ff */
[----:B------:R-:W-:-:S04]  /*0810*/  IADD3.X R9, PT, PT, R14, UR9, RZ, P1, !PT ;  /* 0x000000090e097c10 */ /* 0x000fc80008ffe4ff */
[----:B------:R-:W2:Y:S04]  /*0820*/  LDG.E.128 R4, desc[UR16][R4.64] ;  /* 0x0000001004047981 */ /* 0x000ea8000c1e1d00 */
[----:B------:R-:W1:Y:S01]  /*0830*/  LDG.E.128 R8, desc[UR16][R8.64] ;  /* 0x0000001008087981 */ /* 0x000e62000c1e1d00 */
[----:B------:R-:W-:Y:S02]  /*0840*/  IADD3 R2, P6, PT, R2, UR10, RZ ;  /* 0x0000000a02027c10 */ /* 0x000fe4000ffde0ff */
[----:B--2---:R-:W-:Y:S02]  /*0850*/  FSETP.NAN.FTZ.AND P3, PT, |R6|, |R6|, PT ;  /* 0x400000060600720b */ /* 0x004fe40003f78200 */
[----:B------:R-:W-:Y:S01]  /*0860*/  FSETP.NAN.FTZ.AND P0, PT, |R7|, |R7|, PT ;  /* 0x400000070700720b */ /* 0x000fe20003f18200 */
[----:B-1----:R-:W-:Y:S01]  /*0870*/  FMUL.FTZ R13, R10, UR12 ;  /* 0x0000000c0a0d7c20 */ /* 0x002fe20008410000 */
[----:B------:R-:W-:Y:S01]  /*0880*/  FMUL.FTZ R10, R11, UR12 ;  /* 0x0000000c0b0a7c20 */ /* 0x000fe20008410000 */
[----:B------:R-:W-:Y:S01]  /*0890*/  FSETP.NAN.FTZ.AND P2, PT, |R4|, |R4|, PT ;  /* 0x400000040400720b */ /* 0x000fe20003f58200 */
[----:B------:R-:W-:Y:S01]  /*08a0*/  FMUL.FTZ R3, R8, UR12 ;  /* 0x0000000c08037c20 */ /* 0x000fe20008410000 */
[----:B------:R-:W-:Y:S01]  /*08b0*/  FSETP.NAN.FTZ.AND P1, PT, |R5|, |R5|, PT ;  /* 0x400000050500720b */ /* 0x000fe20003f38200 */
[----:B------:R-:W-:Y:S01]  /*08c0*/  FMUL.FTZ R0, R9, UR12 ;  /* 0x0000000c09007c20 */ /* 0x000fe20008410000 */
[----:B------:R-:W-:-:S02]  /*08d0*/  FSETP.GT.FTZ.AND P4, PT, R6, R13, PT ;  /* 0x0000000d0600720b */ /* 0x000fc40003f94000 */
[CC--:B------:R-:W-:Y:S02]  /*08e0*/  FSETP.GT.FTZ.AND P5, PT, R7.reuse, R10.reuse, PT ;  /* 0x0000000a0700720b */ /* 0x0c0fe40003fb4000 */
[----:B------:R-:W-:Y:S02]  /*08f0*/  @!P3 FSEL R6, R6, R13, P4 ;  /* 0x0000000d0606b208 */ /* 0x000fe40002000000 */
[----:B------:R-:W-:Y:S02]  /*0900*/  @!P0 FSEL R7, R7, R10, P5 ;  /* 0x0000000a07078208 */ /* 0x000fe40002800000 */
[----:B------:R-:W-:Y:S02]  /*0910*/  FSETP.GT.FTZ.AND P3, PT, R4, R3, PT ;  /* 0x000000030400720b */ /* 0x000fe40003f74000 */
[----:B------:R-:W-:Y:S02]  /*0920*/  FSETP.GT.FTZ.AND P4, PT, R5, R0, PT ;  /* 0x000000000500720b */ /* 0x000fe40003f94000 */
[----:B0-----:R-:W-:-:S02]  /*0930*/  IADD3 R12, P0, PT, R12, UR5, RZ ;  /* 0x000000050c0c7c10 */ /* 0x001fc4000ff1e0ff */
[----:B------:R-:W-:Y:S02]  /*0940*/  @!P2 FSEL R4, R4, R3, P3 ;  /* 0x000000030404a208 */ /* 0x000fe40001800000 */
[----:B------:R-:W-:Y:S01]  /*0950*/  @!P1 FSEL R5, R5, R0, P4 ;  /* 0x0000000005059208 */ /* 0x000fe20002000000 */
[----:B------:R-:W-:Y:S01]  /*0960*/  IMAD.SHL.U32 R0, R12, 0x4, RZ ;  /* 0x000000040c007824 */ /* 0x000fe200078e00ff */
[----:B------:R-:W-:Y:S01]  /*0970*/  IADD3.X R3, PT, PT, R14, UR11, RZ, P6, !PT ;  /* 0x0000000b0e037c10 */ /* 0x000fe2000b7fe4ff */
[----:B------:R-:W-:Y:S01]  /*0980*/  IMAD.X R15, RZ, RZ, R15, P0 ;  /* 0x000000ffff0f7224 */ /* 0x000fe200000e060f */
[----:B------:R-:W-:Y:S02]  /*0990*/  LOP3.LUT P0, RZ, R12, 0xffffc000, RZ, 0xc0, !PT ;  /* 0xffffc0000cff7812 */ /* 0x000fe4000780c0ff */
[----:B------:R-:W-:Y:S01]  /*09a0*/  ISETP.LT.U32.AND P1, PT, R0, UR15, PT ;  /* 0x0000000f00007c0c */ /* 0x000fe2000bf21070 */
[----:B------:R2:W-:Y:S01]  /*09b0*/  STG.E.128 desc[UR16][R2.64], R4 ;  /* 0x0000000402007986 */ /* 0x0005e2000c101d10 */
[----:B------:R-:W-:-:S02]  /*09c0*/  SHF.L.U64.HI R0, R12, 0x2, R15 ;  /* 0x000000020c007819 */ /* 0x000fc4000001020f */
[----:B------:R-:W-:Y:S02]  /*09d0*/  LOP3.LUT P0, RZ, R15, 0x3fffffff, RZ, 0xc0, P0 ;  /* 0x3fffffff0fff7812 */ /* 0x000fe4000000c0ff */
[----:B------:R-:W-:-:S13]  /*09e0*/  ISETP.LT.AND.EX P1, PT, R0, UR4, PT, P1 ;  /* 0x0000000400007c0c */ /* 0x000fda000bf21310 */
[----:B--2---:R-:W-:Y:S05]  /*09f0*/  @!P0 BRA P1, `(.L_x_6477) ;  /* 0xfffffffc00708947 */ /* 0x004fea000083ffff */
[----:B------:R-:W-:Y:S05]  /*0a00*/  EXIT ;  /* 0x000000000000794d */ /* 0x000fea0003800000 */
.L_x_6478:
        /* <DEDUP_REMOVED lines=15> */
.L_x_7875:


//--------------------- .text._ZN2at6native55_GLOBAL__N__de093ff9_22_ForeachBinaryOpList_cu_a911ec4325multi_tensor_apply_kernelINS1_18TensorListMetadataILi3EEENS1_24BinaryOpListAlphaFunctorIdLi3ELi2ELi2EEEJNS0_7maximumIdEEdEEEvT_T0_DpT1_ --------------------------
	.section	.text._ZN2at6native55_GLOBAL__N__de093ff9_22_ForeachBinaryOpList_cu_a911ec4325multi_tensor_apply_kernelINS1_18TensorListMetadataILi3EEENS1_24BinaryOpListAlphaFunctorIdLi3ELi2ELi2EEEJNS0_7maximumIdEEdEEEvT_T0_DpT1_,"ax",@progbits
	.align	128
.text._ZN2at6native55_GLOBAL__N__de093ff9_22_ForeachBinaryOpList_cu_a911ec4325multi_tensor_apply_kernelINS1_18TensorListMetadataILi3EEENS1_24BinaryOpListAlphaFunctorIdLi3ELi2ELi2EEEJNS0_7maximumIdEEdEEEvT_T0_DpT1_:
        .type           _ZN2at6native55_GLOBAL__N__de093ff9_22_ForeachBinaryOpList_cu_a911ec4325multi_tensor_apply_kernelINS1_18TensorListMetadataILi3EEENS1_24BinaryOpListAlphaFunctorIdLi3ELi2ELi2EEEJNS0_7maximumIdEEdEEEvT_T0_DpT1_,@function
        .size           _ZN2at6native55_GLOBAL__N__de093ff9_22_ForeachBinaryOpList_cu_a911ec4325multi_tensor_apply_kernelINS1_18TensorListMetadataILi3EEENS1_24BinaryOpListAlphaFunctorIdLi3ELi2ELi2EEEJNS0_7maximumIdEEdEEEvT_T0_DpT1_,(.L_x_7876 - _ZN2at6native55_GLOBAL__N__de093ff9_22_ForeachBinaryOpList_cu_a911ec4325multi_tensor_apply_kernelINS1_18TensorListMetadataILi3EEENS1_24BinaryOpListAlphaFunctorIdLi3ELi2ELi2EEEJNS0_7maximumIdEEdEEEvT_T0_DpT1_)
        .other          _ZN2at6native55_GLOBAL__N__de093ff9_22_ForeachBinaryOpList_cu_a911ec4325multi_tensor_apply_kernelINS1_18TensorListMetadataILi3EEENS1_24BinaryOpListAlphaFunctorIdLi3ELi2ELi2EEEJNS0_7maximumIdEEdEEEvT_T0_DpT1_,@"STO_CUDA_ENTRY STV_DEFAULT"
_ZN2at6native55_GLOBAL__N__de093ff9_22_ForeachBinaryOpList_cu_a911ec4325multi_tensor_apply_kernelINS1_18TensorListMetadataILi3EEENS1_24BinaryOpListAlphaFunctorIdLi3ELi2ELi2EEEJNS0_7maximumIdEEdEEEvT_T0_DpT1_:
        /* <DEDUP_REMOVED lines=36> */
.L_x_6480:
[----:B0--3--:R-:W-:Y:S02]  /*0240*/  IADD3 R5, P1, PT, R0, UR4, RZ ;  /* 0x0000000400057c10 */ /* 0x009fe4000ff3e0ff */
[----:B------:R-:W-:Y:S02]  /*0250*/  CS2R R22, SRZ ;  /* 0x0000000000167805 */ /* 0x000fe4000001ff00 */
[----:B------:R-:W-:Y:S01]  /*0260*/  ISETP.GE.U32.AND P0, PT, R5, UR13, PT ;  /* 0x0000000d05007c0c */ /* 0x000fe2000bf06070 */
[----:B------:R-:W-:-:S05]  /*0270*/  IMAD.X R6, RZ, RZ, UR5, P1 ;  /* 0x00000005ff067e24 */ /* 0x000fca00088e06ff */
[----:B------:R-:W-:Y:S02]  /*0280*/  ISETP.GE.U32.AND.EX P0, PT, R6, UR14, PT, P0 ;  /* 0x0000000e06007c0c */ /* 0x000fe4000bf06100 */
[----:B------:R-:W-:-:S11]  /*0290*/  CS2R R16, SRZ ;  /* 0x0000000000107805 */ /* 0x000fd6000001ff00 */
[----:B------:R-:W-:-:S04]  /*02a0*/  @!P0 LEA R10, P1, R5, UR8, 0x3 ;  /* 0x00000008050a8c11 */ /* 0x000fc8000f8218ff */
[C---:B------:R-:W-:Y:S02]  /*02b0*/  @!P0 LEA.HI.X R11, R5.reuse, UR9, R6, 0x3, P1 ;  /* 0x00000009050b8c11 */ /* 0x040fe400088f1c06 */
[----:B------:R-:W-:-:S03]  /*02c0*/  @!P0 LEA R8, P1, R5, UR6, 0x3 ;  /* 0x0000000605088c11 */ /* 0x000fc6000f8218ff */
[----:B------:R0:W2:Y:S01]  /*02d0*/  @!P0 LDG.E.64 R22, desc[UR16][R10.64] ;  /* 0x000000100a168981 */ /* 0x0000a2000c1e1b00 */
[----:B------:R-:W-:-:S05]  /*02e0*/  @!P0 LEA.HI.X R9, R5, UR7, R6, 0x3, P1 ;  /* 0x0000000705098c11 */ /* 0x000fca00088f1c06 */
[----:B------:R3:W4:Y:S01]  /*02f0*/  @!P0 LDG.E.64 R16, desc[UR16][R8.64] ;  /* 0x0000001008108981 */ /* 0x000722000c1e1b00 */
[----:B-1----:R-:W-:Y:S02]  /*0300*/  IADD3 R5, P2, PT, R5, UR12, RZ ;  /* 0x0000000c05057c10 */ /* 0x002fe4000ff5e0ff */
[----:B------:R-:W-:Y:S02]  /*0310*/  CS2R R18, SRZ ;  /* 0x0000000000127805 */ /* 0x000fe4000001ff00 */
[----:B0-----:R-:W-:Y:S02]  /*0320*/  CS2R R10, SRZ ;  /* 0x00000000000a7805 */ /* 0x001fe4000001ff00 */
        /* <DEDUP_REMOVED lines=8> */
[----:B------:R-:W-:-:S05]  /*03b0*/  ISETP.GE.U32.AND.EX P2, PT, R4, UR14, PT, P2 ;  /* 0x0000000e04007c0c */ /* 0x000fca000bf46120 */
[C---:B------:R-:W-:Y:S02]  /*03c0*/  @!P1 LEA R28, P3, R5.reuse, UR6, 0x3 ;  /* 0x00000006051c9c11 */ /* 0x040fe4000f8618ff */
[C---:B------:R-:W-:Y:S02]  /*03d0*/  @!P1 LEA R20, P4, R5.reuse, UR8, 0x3 ;  /* 0x0000000805149c11 */ /* 0x040fe4000f8818ff */
[C-C-:B------:R-:W-:Y:S02]  /*03e0*/  @!P1 LEA.HI.X R29, R5.reuse, UR7, R2.reuse, 0x3, P3 ;  /* 0x00000007051d9c11 */ /* 0x140fe400098f1c02 */
[----:B------:R-:W-:Y:S02]  /*03f0*/  ISETP.GE.U32.AND P3, PT, R24, UR13, PT ;  /* 0x0000000d18007c0c */ /* 0x000fe4000bf66070 */
[----:B------:R-:W-:Y:S01]  /*0400*/  @!P1 LEA.HI.X R21, R5, UR9, R2, 0x3, P4 ;  /* 0x0000000905159c11 */ /* 0x000fe2000a0f1c02 */
[----:B------:R0:W5:Y:S01]  /*0410*/  @!P1 LDG.E.64 R10, desc[UR16][R28.64] ;  /* 0x000000101c0a9981 */ /* 0x000162000c1e1b00 */
[----:B------:R-:W-:-:S02]  /*0420*/  ISETP.GE.U32.AND.EX P3, PT, R3, UR14, PT, P3 ;  /* 0x0000000e03007c0c */ /* 0x000fc4000bf66130 */
[C---:B---3--:R-:W-:Y:S01]  /*0430*/  @!P2 LEA R8, P4, R25.reuse, UR6, 0x3 ;  /* 0x000000061908ac11 */ /* 0x048fe2000f8818ff */
[----:B------:R1:W3:Y:S01]  /*0440*/  @!P1 LDG.E.64 R18, desc[UR16][R20.64] ;  /* 0x0000001014129981 */ /* 0x0002e2000c1e1b00 */
[C---:B------:R-:W-:Y:S02]  /*0450*/  @!P2 LEA R26, P5, R25.reuse, UR8, 0x3 ;  /* 0x00000008191aac11 */ /* 0x040fe4000f8a18ff */
[----:B------:R-:W-:Y:S02]  /*0460*/  @!P2 LEA.HI.X R9, R25, UR7, R4, 0x3, P4 ;  /* 0x000000071909ac11 */ /* 0x000fe4000a0f1c04 */
[----:B------:R-:W-:Y:S02]  /*0470*/  CS2R R14, SRZ ;  /* 0x00000000000e7805 */ /* 0x000fe4000001ff00 */
[----:B------:R-:W-:-:S03]  /*0480*/  CS2R R12, SRZ ;  /* 0x00000000000c7805 */ /* 0x000fc6000001ff00 */
[----:B0-----:R-:W-:-:S03]  /*0490*/  @!P3 LEA R28, P4, R24, UR6, 0x3 ;  /* 0x00000006181cbc11 */ /* 0x001fc6000f8818ff */
[----:B------:R0:W5:Y:S01]  /*04a0*/  @!P2 LDG.E.64 R12, desc[UR16][R8.64] ;  /* 0x00000010080ca981 */ /* 0x000162000c1e1b00 */
[----:B------:R-:W-:Y:S02]  /*04b0*/  @!P2 LEA.HI.X R27, R25, UR9, R4, 0x3, P5 ;  /* 0x00000009191bac11 */ /* 0x000fe4000a8f1c04 */
[----:B------:R-:W-:-:S03]  /*04c0*/  @!P3 LEA.HI.X R29, R24, UR7, R3, 0x3, P4 ;  /* 0x00000007181dbc11 */ /* 0x000fc6000a0f1c03 */
[----:B------:R4:W5:Y:S01]  /*04d0*/  @!P2 LDG.E.64 R14, desc[UR16][R26.64] ;  /* 0x000000101a0ea981 */ /* 0x000962000c1e1b00 */
[C---:B-1----:R-:W-:Y:S02]  /*04e0*/  @!P3 LEA R20, P5, R24.reuse, UR8, 0x3 ;  /* 0x000000081814bc11 */ /* 0x042fe4000f8a18ff */
[----:B0-----:R-:W-:Y:S02]  /*04f0*/  CS2R R8, SRZ ;  /* 0x0000000000087805 */ /* 0x001fe4000001ff00 */
[----:B------:R-:W-:-:S04]  /*0500*/  @!P3 LEA.HI.X R21, R24, UR9, R3, 0x3, P5 ;  /* 0x000000091815bc11 */ /* 0x000fc8000a8f1c03 */
[----:B------:R-:W5:Y:S01]  /*0510*/  @!P3 LDG.E.64 R8, desc[UR16][R28.64] ;  /* 0x000000101c08b981 */ /* 0x000f62000c1e1b00 */
[----:B--2---:R-:W4:-:S15]  /*0520*/  DMUL R22, R22, UR18 ;  /* 0x0000001216167c28 */ /* 0x004f1e0008000000 */
[----:B------:R-:W-:-:S15]  /*0530*/  NOP ;  /* 0x0000000000007918 */ /* 0x000fde0000000000 */
[----:B------:R-:W-:-:S15]  /*0540*/  NOP ;  /* 0x0000000000007918 */ /* 0x000fde0000000000 */
[----:B------:R-:W-:-:S15]  /*0550*/  NOP ;  /* 0x0000000000007918 */ /* 0x000fde0000000000 */
[----:B------:R-:W-:-:S04]  /*0560*/  NOP ;  /* 0x0000000000007918 */ /* 0x000fc80000000000 */
[----:B----4-:R-:W0:Y:S02]  /*0570*/  DSETP.GT.AND P4, PT, R16, R22, PT ;  /* 0x000000161000722a */ /* 0x010e240003f84000 */
[----:B0-----:R-:W-:Y:S02]  /*0580*/  FSEL R7, R16, R22, P4 ;  /* 0x0000001610077208 */ /* 0x001fe40002000000 */
[----:B------:R-:W-:Y:S02]  /*0590*/  FSEL R27, R17, R23, P4 ;  /* 0x00000017111b7208 */ /* 0x000fe40002000000 */
[----:B------:R-:W-:-:S06]  /*05a0*/  CS2R R22, SRZ ;  /* 0x0000000000167805 */ /* 0x000fcc000001ff00 */
[----:B------:R0:W2:Y:S02]  /*05b0*/  @!P3 LDG.E.64 R22, desc[UR16][R20.64] ;  /* 0x000000101416b981 */ /* 0x0000a4000c1e1b00 */
[----:B0-----:R-:W-:Y:S01]  /*05c0*/  VIADD R21, R0, UR4 ;  /* 0x0000000400157c36 */ /* 0x001fe20008000000 */
[----:B------:R-:W-:-:S04]  /*05d0*/  ULEA UR4, UP0, UR12, UR4, 0x2 ;  /* 0x000000040c047291 */ /* 0x000fc8000f8010ff */
[----:B------:R-:W-:-:S15]  /*05e0*/  UIADD3.X UR5, UPT, UPT, URZ, UR5, URZ, UP0, !UPT ;  /* 0x00000005ff057290 */ /* 0x000fde00087fe4ff */
[----:B------:R-:W-:-:S15]  /*05f0*/  NOP ;  /* 0x0000000000007918 */ /* 0x000fde0000000000 */
[----:B------:R-:W-:-:S15]  /*0600*/  NOP ;  /* 0x0000000000007918 */ /* 0x000fde0000000000 */
[----:B------:R-:W0:Y:S02]  /*0610*/  DSETP.NAN.AND P5, PT, R16, R16, PT ;  /* 0x000000101000722a */ /* 0x000e240003fa8000 */
[----:B0-----:R-:W-:Y:S02]  /*0620*/  FSEL R16, R16, R7, P5 ;  /* 0x0000000710107208 */ /* 0x001fe40002800000 */
[----:B------:R-:W-:Y:S01]  /*0630*/  FSEL R17, R17, R27, P5 ;  /* 0x0000001b11117208 */ /* 0x000fe20002800000 */
[----:B------:R-:W-:-:S04]  /*0640*/  UISETP.GE.U32.AND UP0, UPT, UR4, UR13, UPT ;  /* 0x0000000d0400728c */ /* 0x000fc8000bf06070 */
[----:B------:R-:W-:-:S15]  /*0650*/  UISETP.GE.U32.AND.EX UP0, UPT, UR5, UR14, UPT, UP0 ;  /* 0x0000000e0500728c */ /* 0x000fde000bf06100 */
[----:B------:R-:W-:-:S15]  /*0660*/  NOP ;  /* 0x0000000000007918 */ /* 0x000fde0000000000 */
[----:B------:R-:W-:-:S15]  /*0670*/  NOP ;  /* 0x0000000000007918 */ /* 0x000fde0000000000 */
[----:B------:R-:W-:-:S10]  /*0680*/  NOP ;  /* 0x0000000000007918 */ /* 0x000fd40000000000 */
[----:B---3--:R-:W5:-:S15]  /*0690*/  DMUL R18, R18, UR18 ;  /* 0x0000001212127c28 */ /* 0x008f5e0008000000 */
[----:B------:R-:W-:-:S15]  /*06a0*/  NOP ;  /* 0x0000000000007918 */ /* 0x000fde0000000000 */
[----:B------:R-:W-:-:S15]  /*06b0*/  NOP ;  /* 0x0000000000007918 */ /* 0x000fde0000000000 */
[----:B------:R-:W-:-:S15]  /*06c0*/  NOP ;  /* 0x0000000000007918 */ /* 0x000fde0000000000 */
[----:B------:R-:W-:-:S04]  /*06d0*/  NOP ;  /* 0x0000000000007918 */ /* 0x000fc80000000000 */
[----:B-----5:R-:W0:Y:S02]  /*06e0*/  DSETP.GT.AND P6, PT, R10, R18, PT ;  /* 0x000000120a00722a */ /* 0x020e240003fc4000 */
[----:B0-----:R-:W-:Y:S02]  /*06f0*/  FSEL R7, R10, R18, P6 ;  /* 0x000000120a077208 */ /* 0x001fe40003000000 */
[----:B------:R-:W-:-:S15]  /*0700*/  FSEL R19, R11, R19, P6 ;  /* 0x000000130b137208 */ /* 0x000fde0003000000 */
[----:B------:R-:W-:-:S15]  /*0710*/  NOP ;  /* 0x0000000000007918 */ /* 0x000fde0000000000 */
[----:B------:R-:W-:-:S15]  /*0720*/  NOP ;  /* 0x0000000000007918 */ /* 0x000fde0000000000 */
[----:B------:R-:W-:-:S15]  /*0730*/  NOP ;  /* 0x0000000000007918 */ /* 0x000fde0000000000 */
[----:B------:R-:W0:Y:S02]  /*0740*/  DSETP.NAN.AND P4, PT, R10, R10, PT ;  /* 0x0000000a0a00722a */ /* 0x000e240003f88000 */
[----:B0-----:R-:W-:Y:S02]  /*0750*/  FSEL R10, R10, R7, P4 ;  /* 0x000000070a0a7208 */ /* 0x001fe40002000000 */
[----:B------:R-:W-:Y:S02]  /*0760*/  FSEL R11, R11, R19, P4 ;  /* 0x000000130b0b7208 */ /* 0x000fe40002000000 */
[----:B------:R-:W-:-:S04]  /*0770*/  @!P0 LEA R18, P4, R21, UR10, 0x3 ;  /* 0x0000000a15128c11 */ /* 0x000fc8000f8818ff */
[----:B------:R-:W-:-:S05]  /*0780*/  @!P0 LEA.HI.X R19, R21, UR11, R6, 0x3, P4 ;  /* 0x0000000b15138c11 */ /* 0x000fca000a0f1c06 */
[----:B------:R3:W-:-:S15]  /*0790*/  @!P0 STG.E.64 desc[UR16][R18.64], R16 ;  /* 0x0000001012008986 */ /* 0x0007de000c101b10 */
[----:B------:R-:W-:-:S15]  /*07a0*/  NOP ;  /* 0x0000000000007918 */ /* 0x000fde0000000000 */
[----:B------:R-:W-:-:S15]  /*07b0*/  NOP ;  /* 0x0000000000007918 */ /* 0x000fde0000000000 */
[----:B------:R-:W-:-:S04]  /*07c0*/  NOP ;  /* 0x0000000000007918 */ /* 0x000fc80000000000 */
[----:B------:R-:W0:-:S15]  /*07d0*/  DMUL R14, R14, UR18 ;  /* 0x000000120e0e7c28 */ /* 0x000e1e0008000000 */
[----:B------:R-:W-:-:S15]  /*07e0*/  NOP ;  /* 0x0000000000007918 */ /* 0x000fde0000000000 */
[----:B------:R-:W-:-:S15]  /*07f0*/  NOP ;  /* 0x0000000000007918 */ /* 0x000fde0000000000 */
[----:B------:R-:W-:-:S15]  /*0800*/  NOP ;  /* 0x0000000000007918 */ /* 0x000fde0000000000 */
[----:B------:R-:W-:-:S04]  /*0810*/  NOP ;  /* 0x0000000000007918 */ /* 0x000fc80000000000 */
[----:B0-----:R-:W0:Y:S02]  /*0820*/  DSETP.GT.AND P6, PT, R12, R14, PT ;  /* 0x0000000e0c00722a */ /* 0x001e240003fc4000 */
[----:B0-----:R-:W-:Y:S02]  /*0830*/  FSEL R21, R12, R14, P6 ;  /* 0x0000000e0c157208 */ /* 0x001fe40003000000 */
[----:B------:R-:W-:Y:S02]  /*0840*/  FSEL R27, R13, R15, P6 ;  /* 0x0000000f0d1b7208 */ /* 0x000fe40003000000 */
[----:B------:R-:W-:-:S04]  /*0850*/  @!P1 LEA R6, P6, R5, UR10, 0x3 ;  /* 0x0000000a05069c11 */ /* 0x000fc8000f8c18ff */
[----:B------:R-:W-:Y:S02]  /*0860*/  @!P1 LEA.HI.X R7, R5, UR11, R2, 0x3, P6 ;  /* 0x0000000b05079c11 */ /* 0x000fe4000b0f1c02 */
[----:B------:R-:W-:-:S04]  /*0870*/  @!P2 LEA R14, P6, R25, UR10, 0x3 ;  /* 0x0000000a190eac11 */ /* 0x000fc8000f8c18ff */
[----:B------:R-:W-:Y:S02]  /*0880*/  @!P2 LEA.HI.X R15, R25, UR11, R4, 0x3, P6 ;  /* 0x0000000b190fac11 */ /* 0x000fe4000b0f1c04 */
[C---:B------:R-:W-:Y:S01]  /*0890*/  @!P3 LEA R2, P6, R24.reuse, UR10, 0x3 ;  /* 0x0000000a1802bc11 */ /* 0x040fe2000f8c18ff */
[----:B------:R3:W-:Y:S03]  /*08a0*/  @!P1 STG.E.64 desc[UR16][R6.64], R10 ;  /* 0x0000000a06009986 */ /* 0x0007e6000c101b10 */
[----:B------:R-:W-:-:S15]  /*08b0*/  @!P3 LEA.HI.X R3, R24, UR11, R3, 0x3, P6 ;  /* 0x0000000b1803bc11 */ /* 0x000fde000b0f1c03 */
[----:B------:R-:W-:-:S15]  /*08c0*/  NOP ;  /* 0x0000000000007918 */ /* 0x000fde0000000000 */
[----:B------:R-:W-:-:S12]  /*08d0*/  NOP ;  /* 0x0000000000007918 */ /* 0x000fd80000000000 */
[----:B------:R-:W0:Y:S02]  /*08e0*/  DSETP.NAN.AND P5, PT, R12, R12, PT ;  /* 0x0000000c0c00722a */ /* 0x000e240003fa8000 */
[----:B0-----:R-:W-:Y:S02]  /*08f0*/  FSEL R5, R13, R27, P5 ;  /* 0x0000001b0d057208 */ /* 0x001fe40002800000 */
[----:B------:R-:W-:-:S05]  /*0900*/  FSEL R4, R12, R21, P5 ;  /* 0x000000150c047208 */ /* 0x000fca0002800000 */
[----:B------:R3:W-:-:S15]  /*0910*/  @!P2 STG.E.64 desc[UR16][R14.64], R4 ;  /* 0x000000040e00a986 */ /* 0x0007de000c101b10 */
[----:B------:R-:W-:-:S15]  /*0920*/  NOP ;  /* 0x0000000000007918 */ /* 0x000fde0000000000 */
[----:B------:R-:W-:-:S15]  /*0930*/  NOP ;  /* 0x0000000000007918 */ /* 0x000fde0000000000 */
[----:B------:R-:W-:-:S10]  /*0940*/  NOP ;  /* 0x0000000000007918 */ /* 0x000fd40000000000 */
[----:B--2---:R-:W0:-:S15]  /*0950*/  DMUL R22, R22, UR18 ;  /* 0x0000001216167c28 */ /* 0x004e1e0008000000 */
[----:B------:R-:W-:-:S15]  /*0960*/  NOP ;  /* 0x0000000000007918 */ /* 0x000fde0000000000 */
[----:B------:R-:W-:-:S15]  /*0970*/  NOP ;  /* 0x0000000000007918 */ /* 0x000fde0000000000 */
[----:B------:R-:W-:-:S15]  /*0980*/  NOP ;  /* 0x0000000000007918 */ /* 0x000fde0000000000 */
[----:B------:R-:W-:-:S04]  /*0990*/  NOP ;  /* 0x0000000000007918 */ /* 0x000fc80000000000 */
[----:B0-----:R-:W0:Y:S02]  /*09a0*/  DSETP.GT.AND P4, PT, R8, R22, PT ;  /* 0x000000160800722a */ /* 0x001e240003f84000 */
[----:B0-----:R-:W-:Y:S02]  /*09b0*/  FSEL R13, R8, R22, P4 ;  /* 0x00000016080d7208 */ /* 0x001fe40002000000 */
[----:B------:R-:W-:-:S15]  /*09c0*/  FSEL R23, R9, R23, P4 ;  /* 0x0000001709177208 */ /* 0x000fde0002000000 */
[----:B------:R-:W-:-:S15]  /*09d0*/  NOP ;  /* 0x0000000000007918 */ /* 0x000fde0000000000 */
[----:B------:R-:W-:-:S15]  /*09e0*/  NOP ;  /* 0x0000000000007918 */ /* 0x000fde0000000000 */
[----:B------:R-:W-:-:S15]  /*09f0*/  NOP ;  /* 0x0000000000007918 */ /* 0x000fde0000000000 */
[----:B------:R-:W0:Y:S02]  /*0a00*/  DSETP.NAN.AND P0, PT, R8, R8, PT ;  /* 0x000000080800722a */ /* 0x000e240003f08000 */
[----:B0-----:R-:W-:Y:S02]  /*0a10*/  FSEL R8, R8, R13, P0 ;  /* 0x0000000d08087208 */ /* 0x001fe40000000000 */
[----:B------:R-:W-:-:S05]  /*0a20*/  FSEL R9, R9, R23, P0 ;  /* 0x0000001709097208 */ /* 0x000fca0000000000 */
[----:B------:R3:W-:Y:S01]  /*0a30*/  @!P3 STG.E.64 desc[UR16][R2.64], R8 ;  /* 0x000000080200b986 */ /* 0x0007e2000c101b10 */
[----:B------:R-:W-:Y:S05]  /*0a40*/  BRA.U !UP0, `(.L_x_6480) ;  /* 0xfffffff508fc7547 */ /* 0x000fea000b83ffff */
[----:B------:R-:W-:Y:S05]  /*0a50*/  EXIT ;  /* 0x000000000000794d */ /* 0x000fea0003800000 */
.L_x_6479:
        /* <DEDUP_REMOVED lines=8> */
.L_x_6481:
[C---:B------:R-:W-:Y:S01]  /*0ae0*/  IMAD.SHL.U32 R2, R0.reuse, 0x20, RZ ;  /* 0x0000002000027824 */ /* 0x040fe200078e00ff */
[----:B------:R-:W-:-:S04]  /*0af0*/  SHF.L.U64.HI R20, R0, 0x5, R3 ;  /* 0x0000000500147819 */ /* 0x000fc80000010203 */
[C---:B------:R-:W-:Y:S02]  /*0b00*/  IADD3 R22, P1, PT, R2.reuse, UR8, RZ ;  /* 0x0000000802167c10 */ /* 0x040fe4000ff3e0ff */
[----:B--2---:R-:W-:Y:S02]  /*0b10*/  IADD3 R12, P0, PT, R2, UR6, RZ ;  /* 0x00000006020c7c10 */ /* 0x004fe4000ff1e0ff */
[C---:B------:R-:W-:Y:S02]  /*0b20*/  IADD3.X R23, PT, PT, R20.reuse, UR9, RZ, P1, !PT ;  /* 0x0000000914177c10 */ /* 0x040fe40008ffe4ff */
[----:B------:R-:W-:-:S03]  /*0b30*/  IADD3.X R13, PT, PT, R20, UR7, RZ, P0, !PT ;  /* 0x00000007140d7c10 */ /* 0x000fc600087fe4ff */
[----:B------:R-:W1:Y:S04]  /*0b40*/  LDG.E.ENL2.256 R8, R4, desc[UR16][R22.64] ;  /* 0xfe0000101604797e */ /* 0x000e680008121908 */
[----:B------:R-:W2:Y:S01]  /*0b50*/  LDG.E.ENL2.256 R16, R12, desc[UR16][R12.64] ;  /* 0xfe0000100c0c797e */ /* 0x000ea20008121910 */
[----:B-1----:R-:W2:-:S15]  /*0b60*/  DMUL R6, R6, UR12 ;  /* 0x0000000c06067c28 */ /* 0x002e9e0008000000 */
[----:B------:R-:W-:-:S15]  /*0b70*/  NOP ;  /* 0x0000000000007918 */ /* 0x000fde0000000000 */
[----:B------:R-:W-:-:S15]  /*0b80*/  NOP ;  /* 0x0000000000007918 */ /* 0x000fde0000000000 */
[----:B------:R-:W-:-:S15]  /*0b90*/  NOP ;  /* 0x0000000000007918 */ /* 0x000fde0000000000 */
[----:B------:R-:W-:-:S04]  /*0ba0*/  NOP ;  /* 0x0000000000007918 */ /* 0x000fc80000000000 */
[----:B------:R-:W-:-:S15]  /*0bb0*/  DMUL R4, R4, UR12 ;  /* 0x0000000c04047c28 */ /* 0x000fde0008000000 */
[----:B------:R-:W-:-:S15]  /*0bc0*/  NOP ;  /* 0x0000000000007918 */ /* 0x000fde0000000000 */
[----:B------:R-:W-:-:S15]  /*0bd0*/  NOP ;  /* 0x0000000000007918 */ /* 0x000fde0000000000 */
[----:B------:R-:W-:-:S15]  /*0be0*/  NOP ;  /* 0x0000000000007918 */ /* 0x000fde0000000000 */
[----:B------:R-:W-:-:S04]  /*0bf0*/  NOP ;  /* 0x0000000000007918 */ /* 0x000fc80000000000 */
[----:B--2---:R-:W1:Y:S02]  /*0c00*/  DSETP.GT.AND P4, PT, R14, R6, PT ;  /* 0x000000060e00722a */ /* 0x004e640003f84000 */
[----:B-1----:R-:W-:Y:S02]  /*0c10*/  FSEL R27, R15, R7, P4 ;  /* 0x000000070f1b7208 */ /* 0x002fe40002000000 */
[----:B------:R-:W-:-:S15]  /*0c20*/  FSEL R21, R14, R6, P4 ;  /* 0x000000060e157208 */ /* 0x000fde0002000000 */
[----:B------:R-:W-:-:S15]  /*0c30*/  NOP ;  /* 0x0000000000007918 */ /* 0x000fde0000000000 */
[----:B------:R-:W-:-:S15]  /*0c40*/  NOP ;  /* 0x0000000000007918 */ /* 0x000fde0000000000 */
[----:B------:R-:W-:-:S15]  /*0c50*/  NOP ;  /* 0x0000000000007918 */ /* 0x000fde0000000000 */
[----:B------:R-:W1:Y:S02]  /*0c60*/  DSETP.GT.AND P3, PT, R12, R4, PT ;  /* 0x000000040c00722a */ /* 0x000e640003f64000 */
[----:B-1----:R-:W-:Y:S02]  /*0c70*/  FSEL R7, R12, R4, P3 ;  /* 0x000000040c077208 */ /* 0x002fe40001800000 */
[----:B------:R-:W-:Y:S02]  /*0c80*/  FSEL R5, R13, R5, P3 ;  /* 0x000000050d057208 */ /* 0x000fe40001800000 */
[----:B------:R-:W-:-:S15]  /*0c90*/  IADD3 R4, P3, PT, R2, UR10, RZ ;  /* 0x0000000a02047c10 */ /* 0x000fde000ff7e0ff */
[----:B------:R-:W-:-:S15]  /*0ca0*/  NOP ;  /* 0x0000000000007918 */ /* 0x000fde0000000000 */
[----:B------:R-:W-:-:S15]  /*0cb0*/  NOP ;  /* 0x0000000000007918 */ /* 0x000fde0000000000 */
[----:B------:R-:W-:-:S13]  /*0cc0*/  NOP ;  /* 0x0000000000007918 */ /* 0x000fda0000000000 */
[----:B------:R-:W1:-:S15]  /*0cd0*/  DMUL R8, R8, UR12 ;  /* 0x0000000c08087c28 */ /* 0x000e5e0008000000 */
[----:B------:R-:W-:-:S15]  /*0ce0*/  NOP ;  /* 0x0000000000007918 */ /* 0x000fde0000000000 */
[----:B------:R-:W-:-:S15]  /*0cf0*/  NOP ;  /* 0x0000000000007918 */ /* 0x000fde0000000000 */
[----:B------:R-:W-:-:S15]  /*0d00*/  NOP ;  /* 0x0000000000007918 */ /* 0x000fde0000000000 */
[----:B------:R-:W-:-:S04]  /*0d10*/  NOP ;  /* 0x0000000000007918 */ /* 0x000fc80000000000 */
[----:B-1----:R-:W1:Y:S02]  /*0d20*/  DSETP.GT.AND P5, PT, R16, R8, PT ;  /* 0x000000081000722a */ /* 0x002e640003fa4000 */
[----:B-1----:R-:W-:Y:S02]  /*0d30*/  FSEL R23, R16, R8, P5 ;  /* 0x0000000810177208 */ /* 0x002fe40002800000 */
[----:B------:R-:W-:-:S15]  /*0d40*/  FSEL R25, R17, R9, P5 ;  /* 0x0000000911197208 */ /* 0x000fde0002800000 */
[----:B------:R-:W-:-:S15]  /*0d50*/  NOP ;  /* 0x0000000000007918 */ /* 0x000fde0000000000 */
[----:B------:R-:W-:-:S15]  /*0d60*/  NOP ;  /* 0x0000000000007918 */ /* 0x000fde0000000000 */
[----:B------:R-:W-:-:S15]  /*0d70*/  NOP ;  /* 0x0000000000007918 */ /* 0x000fde0000000000 */
[----:B------:R-:W-:-:S15]  /*0d80*/  DMUL R10, R10, UR12 ;  /* 0x0000000c0a0a7c28 */ /* 0x000fde0008000000 */
[----:B------:R-:W-:-:S15]  /*0d90*/  NOP ;  /* 0x0000000000007918 */ /* 0x000fde0000000000 */
[----:B------:R-:W-:-:S15]  /*0da0*/  NOP ;  /* 0x0000000000007918 */ /* 0x000fde0000000000 */
[----:B------:R-:W-:-:S15]  /*0db0*/  NOP ;  /* 0x0000000000007918 */ /* 0x000fde0000000000 */
[----:B------:R-:W-:-:S04]  /*0dc0*/  NOP ;  /* 0x0000000000007918 */ /* 0x000fc80000000000 */
[----:B------:R-:W1:Y:S02]  /*0dd0*/  DSETP.NAN.AND P1, PT, R12, R12, PT ;  /* 0x0000000c0c00722a */ /* 0x000e640003f28000 */
[----:B-1----:R-:W-:Y:S02]  /*0de0*/  FSEL R8, R12, R7, P1 ;  /* 0x000000070c087208 */ /* 0x002fe40000800000 */
[----:B------:R-:W-:Y:S02]  /*0df0*/  FSEL R7, R13, R5, P1 ;  /* 0x000000050d077208 */ /* 0x000fe40000800000 */
[----:B------:R-:W-:-:S15]  /*0e00*/  IADD3.X R5, PT, PT, R20, UR11, RZ, P3, !PT ;  /* 0x0000000b14057c10 */ /* 0x000fde0009ffe4ff */
[----:B------:R-:W-:-:S15]  /*0e10*/  NOP ;  /* 0x0000000000007918 */ /* 0x000fde0000000000 */
[----:B------:R-:W-:-:S15]  /*0e20*/  NOP ;  /* 0x0000000000007918 */ /* 0x000fde0000000000 */
[----:B------:R-:W-:-:S13]  /*0e30*/  NOP ;  /* 0x0000000000007918 */ /* 0x000fda0000000000 */
[----:B------:R-:W1:Y:S02]  /*0e40*/  DSETP.GT.AND P6, PT, R18, R10, PT ;  /* 0x0000000a1200722a */ /* 0x000e640003fc4000 */
[----:B-1----:R-:W-:Y:S02]  /*0e50*/  FSEL R9, R18, R10, P6 ;  /* 0x0000000a12097208 */ /* 0x002fe40003000000 */
[----:B------:R-:W-:-:S15]  /*0e60*/  FSEL R11, R19, R11, P6 ;  /* 0x0000000b130b7208 */ /* 0x000fde0003000000 */
[----:B------:R-:W-:-:S15]  /*0e70*/  NOP ;  /* 0x0000000000007918 */ /* 0x000fde0000000000 */
[----:B------:R-:W-:-:S15]  /*0e80*/  NOP ;  /* 0x0000000000007918 */ /* 0x000fde0000000000 */
[----:B------:R-:W-:-:S15]  /*0e90*/  NOP ;  /* 0x0000000000007918 */ /* 0x000fde0000000000 */
[----:B------:R-:W1:Y:S02]  /*0ea0*/  DSETP.NAN.AND P2, PT, R14, R14, PT ;  /* 0x0000000e0e00722a */ /* 0x000e640003f48000 */
[----:B-1----:R-:W-:Y:S02]  /*0eb0*/  FSEL R10, R14, R21, P2 ;  /* 0x000000150e0a7208 */ /* 0x002fe40001000000 */
[----:B------:R-:W-:-:S15]  /*0ec0*/  FSEL R21, R15, R27, P2 ;  /* 0x0000001b0f157208 */ /* 0x000fde0001000000 */
[----:B------:R-:W-:-:S15]  /*0ed0*/  NOP ;  /* 0x0000000000007918 */ /* 0x000fde0000000000 */
[----:B------:R-:W-:-:S15]  /*0ee0*/  NOP ;  /* 0x0000000000007918 */ /* 0x000fde0000000000 */
[----:B------:R-:W-:-:S15]  /*0ef0*/  NOP ;  /* 0x0000000000007918 */ /* 0x000fde0000000000 */
[----:B------:R-:W1:Y:S02]  /*0f00*/  DSETP.NAN.AND P0, PT, R16, R16, PT ;  /* 0x000000101000722a */ /* 0x000e640003f08000 */
[----:B-1----:R-:W-:Y:S02]  /*0f10*/  FSEL R12, R16, R23, P0 ;  /* 0x00000017100c7208 */ /* 0x002fe40000000000 */
[----:B------:R-:W-:Y:S02]  /*0f20*/  FSEL R13, R17, R25, P0 ;  /* 0x00000019110d7208 */ /* 0x000fe40000000000 */
[----:B0-----:R-:W-:-:S05]  /*0f30*/  IADD3 R0, P0, PT, R0, UR5, RZ ;  /* 0x0000000500007c10 */ /* 0x001fca000ff1e0ff */
[C---:B------:R-:W-:Y:S02]  /*0f40*/  IMAD.SHL.U32 R2, R0.reuse, 0x4, RZ ;  /* 0x0000000400027824 */ /* 0x040fe400078e00ff */
[----:B------:R-:W-:Y:S01]  /*0f50*/  IMAD.X R3, RZ, RZ, R3, P0 ;  /* 0x000000ffff037224 */ /* 0x000fe200000e0603 */
[----:B------:R-:W-:-:S04]  /*0f60*/  LOP3.LUT P0, RZ, R0, 0xffffc000, RZ, 0xc0, !PT ;  /* 0xffffc00000ff7812 */ /* 0x000fc8000780c0ff */
[----:B------:R-:W-:-:S15]  /*0f70*/  LOP3.LUT P0, RZ, R3, 0x3fffffff, RZ, 0xc0, P0 ;  /* 0x3fffffff03ff7812 */ /* 0x000fde000000c0ff */
[----:B------:R-:W-:-:S15]  /*0f80*/  NOP ;  /* 0x0000000000007918 */ /* 0x000fde0000000000 */
[----:B------:R-:W-:-:S15]  /*0f90*/  NOP ;  /* 0x0000000000007918 */ /* 0x000fde0000000000 */
[----:B------:R-:W-:-:S01]  /*0fa0*/  NOP ;  /* 0x0000000000007918 */ /* 0x000fc20000000000 */
[----:B------:R-:W0:Y:S02]  /*0fb0*/  DSETP.NAN.AND P1, PT, R18, R18, PT ;  /* 0x000000121200722a */ /* 0x000e240003f28000 */
[----:B0-----:R-:W-:Y:S01]  /*0fc0*/  FSEL R14, R18, R9, P1 ;  /* 0x00000009120e7208 */ /* 0x001fe20000800000 */
[----:B------:R-:W-:Y:S01]  /*0fd0*/  IMAD.MOV.U32 R9, RZ, RZ, R7 ;  /* 0x000000ffff097224 */ /* 0x000fe200078e0007 */
[----:B------:R-:W-:Y:S01]  /*0fe0*/  FSEL R15, R19, R11, P1 ;  /* 0x0000000b130f7208 */ /* 0x000fe20000800000 */
[----:B------:R-:W-:Y:S01]  /*0ff0*/  IMAD.MOV.U32 R11, RZ, RZ, R21 ;  /* 0x000000ffff0b7224 */ /* 0x000fe200078e0015 */
[----:B------:R-:W-:Y:S02]  /*1000*/  ISETP.LT.U32.AND P1, PT, R2, UR15, PT ;  /* 0x0000000f02007c0c */ /* 0x000fe4000bf21070 */
[----:B------:R-:W-:Y:S02]  /*1010*/  SHF.L.U64.HI R2, R0, 0x2, R3 ;  /* 0x0000000200027819 */ /* 0x000fe40000010203 */
[----:B------:R2:W-:Y:S02]  /*1020*/  STG.E.ENL2.256 desc[UR16][R4.64], R8, R12 ;  /* 0xf8000008040c797f */ /* 0x0005e4000f121810 */
[----:B------:R-:W-:-:S13]  /*1030*/  ISETP.LT.AND.EX P1, PT, R2, UR4, PT, P1 ;  /* 0x0000000402007c0c */ /* 0x000fda000bf21310 */
[----:B------:R-:W-:Y:S05]  /*1040*/  @!P0 BRA P1, `(.L_x_6481) ;  /* 0xfffffff800a48947 */ /* 0x000fea000083ffff */
[----:B------:R-:W-:Y:S05]  /*1050*/  EXIT ;  /* 0x000000000000794d */ /* 0x000fea0003800000 */
.L_x_6482:
        /* <DEDUP_REMOVED lines=10> */
.L_x_7876:


//--------------------- .text._ZN2at6native55_GLOBAL__N__de093ff9_22_ForeachBinaryOpList_cu_a911ec4325multi_tensor_apply_kernelINS1_18TensorListMetadataILi3EEENS1_24BinaryOpListAlphaFunctorIsLi3ELi2ELi2EEEJNS0_7maximumIsEEsEEEvT_T0_DpT1_ --------------------------
	.section	.text._ZN2at6native55_GLOBAL__N__de093ff9_22_ForeachBinaryOpList_cu_a911ec4325multi_tensor_apply_kernelINS1_18TensorListMetadataILi3EEENS1_24BinaryOpListAlphaFunctorIsLi3ELi2ELi2EEEJNS0_7maximumIsEEsEEEvT_T0_DpT1_,"ax",@progbits
	.align	128
.text._ZN2at6native55_GLOBAL__N__de093ff9_22_ForeachBinaryOpList_cu_a911ec4325multi_tensor_apply_kernelINS1_18TensorListMetadataILi3EEENS1_24BinaryOpListAlphaFunctorIsLi3ELi2ELi2EEEJNS0_7maximumIsEEsEEEvT_T0_DpT1_:
        .type           _ZN2at6native55_GLOBAL__N__de093ff9_22_ForeachBinaryOpList_cu_a911ec4325multi_tensor_apply_kernelINS1_18TensorListMetadataILi3EEENS1_24BinaryOpListAlphaFunctorIsLi3ELi2ELi2EEEJNS0_7maximumIsEEsEEEvT_T0_DpT1_,@function
        .size           _ZN2at6native55_GLOBAL__N__de093ff9_22_ForeachBinaryOpList_cu_a911ec4325multi_tensor_apply_kernelINS1_18TensorListMetadataILi3EEENS1_24BinaryOpListAlphaFunctorIsLi3ELi2ELi2EEEJNS0_7maximumIsEEsEEEvT_T0_DpT1_,(.L_x_7877 - _ZN2at6native55_GLOBAL__N__de093ff9_22_ForeachBinaryOpList_cu_a911ec4325multi_tensor_apply_kernelINS1_18TensorListMetadataILi3EEENS1_24BinaryOpListAlphaFunctorIsLi3ELi2ELi2EEEJNS0_7maximumIsEEsEEEvT_T0_DpT1_)
        .other          _ZN2at6native55_GLOBAL__N__de093ff9_22_ForeachBinaryOpList_cu_a911ec4325multi_tensor_apply_kernelINS1_18TensorListMetadataILi3EEENS1_24BinaryOpListAlphaFunctorIsLi3ELi2ELi2EEEJNS0_7maximumIsEEsEEEvT_T0_DpT1_,@"STO_CUDA_ENTRY STV_DEFAULT"
_ZN2at6native55_GLOBAL__N__de093ff9_22_ForeachBinaryOpList_cu_a911ec4325multi_tensor_apply_kernelINS1_18TensorListMetadataILi3EEENS1_24BinaryOpListAlphaFunctorIsLi3ELi2ELi2EEEJNS0_7maximumIsEEsEEEvT_T0_DpT1_:
        /* <DEDUP_REMOVED lines=35> */
.L_x_6484:
[----:B0-----:R-:W-:Y:S02]  /*0230*/  IADD3 R7, P1, PT, R3, UR4, RZ ;  /* 0x0000000403077c10 */ /* 0x001fe4000ff3e0ff */
[----:B--2---:R-:W-:Y:S02]  /*0240*/  PRMT R11, RZ, 0x7610, R11 ;  /* 0x00007610ff0b7816 */ /* 0x004fe4000000000b */
[C---:B-1----:R-:W-:Y:S01]  /*0250*/  IADD3 R13, P2, PT, R7.reuse, UR13, RZ ;  /* 0x0000000d070d7c10 */ /* 0x042fe2000ff5e0ff */
[----:B------:R-:W-:Y:S01]  /*0260*/  IMAD.X R26, RZ, RZ, UR5, P1 ;  /* 0x00000005ff1a7e24 */ /* 0x000fe200088e06ff */
[----:B------:R-:W-:Y:S02]  /*0270*/  ISETP.GE.U32.AND P0, PT, R7, UR14, PT ;  /* 0x0000000e07007c0c */ /* 0x000fe4000bf06070 */
[C---:B------:R-:W-:Y:S01]  /*0280*/  IADD3 R28, P3, PT, R13.reuse, UR13, RZ ;  /* 0x0000000d0d1c7c10 */ /* 0x040fe2000ff7e0ff */
[----:B------:R-:W-:Y:S01]  /*0290*/  IMAD.X R10, RZ, RZ, R26, P2 ;  /* 0x000000ffff0a7224 */ /* 0x000fe200010e061a */
[----:B------:R-:W-:-:S02]  /*02a0*/  ISETP.GE.U32.AND P1, PT, R13, UR14, PT ;  /* 0x0000000e0d007c0c */ /* 0x000fc4000bf26070 */
[----:B------:R-:W-:Y:S01]  /*02b0*/  IADD3 R5, P4, PT, R28, UR13, RZ ;  /* 0x0000000d1c057c10 */ /* 0x000fe2000ff9e0ff */
[----:B------:R-:W-:Y:S01]  /*02c0*/  IMAD.X R19, RZ, RZ, R10, P3 ;  /* 0x000000ffff137224 */ /* 0x000fe200018e060a */
[----:B------:R-:W-:Y:S02]  /*02d0*/  ISETP.GE.U32.AND.EX P0, PT, R26, UR15, PT, P0 ;  /* 0x0000000f1a007c0c */ /* 0x000fe4000bf06100 */
[----:B------:R-:W-:Y:S01]  /*02e0*/  ISETP.GE.U32.AND P2, PT, R28, UR14, PT ;  /* 0x0000000e1c007c0c */ /* 0x000fe2000bf46070 */
[----:B------:R-:W-:Y:S01]  /*02f0*/  IMAD.X R12, RZ, RZ, R19, P4 ;  /* 0x000000ffff0c7224 */ /* 0x000fe200020e0613 */
[----:B------:R-:W-:Y:S02]  /*0300*/  ISETP.GE.U32.AND.EX P1, PT, R10, UR15, PT, P1 ;  /* 0x0000000f0a007c0c */ /* 0x000fe4000bf26110 */
[----:B------:R-:W-:Y:S02]  /*0310*/  ISETP.GE.U32.AND P3, PT, R5, UR14, PT ;  /* 0x0000000e05007c0c */ /* 0x000fe4000bf66070 */
[----:B------:R-:W-:-:S02]  /*0320*/  ISETP.GE.U32.AND.EX P2, PT, R19, UR15, PT, P2 ;  /* 0x0000000f13007c0c */ /* 0x000fc4000bf46120 */
[----:B------:R-:W-:Y:S02]  /*0330*/  ISETP.GE.U32.AND.EX P3, PT, R12, UR15, PT, P3 ;  /* 0x0000000f0c007c0c */ /* 0x000fe4000bf66130 */
[----:B------:R-:W-:Y:S02]  /*0340*/  PRMT R27, RZ, 0x7610, R27 ;  /* 0x00007610ff1b7816 */ /* 0x000fe4000000001b */
[----:B------:R-:W-:-:S03]  /*0350*/  @!P0 LEA R20, P4, R7, UR8, 0x1 ;  /* 0x0000000807148c11 */ /* 0x000fc6000f8808ff */
[----:B------:R-:W-:Y:S02]  /*0360*/  @!P1 LEA R24, P5, R13, UR8, 0x1 ;  /* 0x000000080d189c11 */ /* 0x000fe4000f8a08ff */
[----:B------:R-:W-:Y:S02]  /*0370*/  @!P0 LEA.HI.X R21, R7, UR9, R26, 0x1, P4 ;  /* 0x0000000907158c11 */ /* 0x000fe4000a0f0c1a */
[C---:B------:R-:W-:Y:S02]  /*0380*/  @!P2 LEA R22, P4, R28.reuse, UR8, 0x1 ;  /* 0x000000081c16ac11 */ /* 0x040fe4000f8808ff */
[----:B------:R-:W-:Y:S01]  /*0390*/  @!P1 LEA.HI.X R25, R13, UR9, R10, 0x1, P5 ;  /* 0x000000090d199c11 */ /* 0x000fe2000a8f0c0a */
[----:B------:R0:W2:Y:S01]  /*03a0*/  @!P0 LDG.E.U16 R11, desc[UR16][R20.64] ;  /* 0x00000010140b8981 */ /* 0x0000a2000c1e1500 */
[----:B------:R-:W-:Y:S02]  /*03b0*/  @!P3 LEA R16, P5, R5, UR8, 0x1 ;  /* 0x000000080510bc11 */ /* 0x000fe4000f8a08ff */
[----:B------:R-:W-:Y:S01]  /*03c0*/  @!P2 LEA.HI.X R23, R28, UR9, R19, 0x1, P4 ;  /* 0x000000091c17ac11 */ /* 0x000fe2000a0f0c13 */
[----:B------:R1:W3:Y:S01]  /*03d0*/  @!P1 LDG.E.U16 R27, desc[UR16][R24.64] ;  /* 0x00000010181b9981 */ /* 0x0002e2000c1e1500 */
[----:B------:R-:W-:-:S02]  /*03e0*/  PRMT R9, RZ, 0x7610, R9 ;  /* 0x00007610ff097816 */ /* 0x000fc40000000009 */
[----:B------:R-:W-:Y:S02]  /*03f0*/  @!P0 LEA R14, P4, R7, UR6, 0x1 ;  /* 0x00000006070e8c11 */ /* 0x000fe4000f8808ff */
[----:B------:R-:W-:Y:S02]  /*0400*/  PRMT R6, RZ, 0x7610, R6 ;  /* 0x00007610ff067816 */ /* 0x000fe40000000006 */
[----:B------:R-:W-:Y:S01]  /*0410*/  @!P3 LEA.HI.X R17, R5, UR9, R12, 0x1, P5 ;  /* 0x000000090511bc11 */ /* 0x000fe2000a8f0c0c */
[----:B------:R4:W5:Y:S01]  /*0420*/  @!P2 LDG.E.U16 R9, desc[UR16][R22.64] ;  /* 0x000000101609a981 */ /* 0x000962000c1e1500 */
[----:B------:R-:W-:Y:S02]  /*0430*/  @!P0 LEA.HI.X R15, R7, UR7, R26, 0x1, P4 ;  /* 0x00000007070f8c11 */ /* 0x000fe4000a0f0c1a */
[----:B0-----:R-:W-:Y:S01]  /*0440*/  @!P1 LEA R20, P4, R13, UR6, 0x1 ;  /* 0x000000060d149c11 */ /* 0x001fe2000f8808ff */
[----:B------:R0:W5:Y:S01]  /*0450*/  @!P3 LDG.E.U16 R6, desc[UR16][R16.64] ;  /* 0x000000101006b981 */ /* 0x000162000c1e1500 */
[----:B------:R-:W-:-:S02]  /*0460*/  PRMT R8, RZ, 0x7610, R8 ;  /* 0x00007610ff087816 */ /* 0x000fc40000000008 */
[----:B------:R-:W-:Y:S02]  /*0470*/  @!P1 LEA.HI.X R21, R13, UR7, R10, 0x1, P4 ;  /* 0x000000070d159c11 */ /* 0x000fe4000a0f0c0a */
[----:B-1----:R-:W-:Y:S02]  /*0480*/  @!P3 LEA R24, P4, R5, UR6, 0x1 ;  /* 0x000000060518bc11 */ /* 0x002fe4000f8808ff */
[C---:B----4-:R-:W-:Y:S01]  /*0490*/  @!P2 LEA R22, P5, R28.reuse, UR6, 0x1 ;  /* 0x000000061c16ac11 */ /* 0x050fe2000f8a08ff */
[----:B------:R1:W4:Y:S01]  /*04a0*/  @!P0 LDG.E.U16 R8, desc[UR16][R14.64] ;  /* 0x000000100e088981 */ /* 0x000322000c1e1500 */
[----:B------:R-:W-:Y:S02]  /*04b0*/  PRMT R4, RZ, 0x7610, R4 ;  /* 0x00007610ff047816 */ /* 0x000fe40000000004 */
[----:B------:R-:W-:Y:S02]  /*04c0*/  PRMT R2, RZ, 0x7610, R2 ;  /* 0x00007610ff027816 */ /* 0x000fe40000000002 */
[----:B------:R-:W-:-:S02]  /*04d0*/  @!P2 LEA.HI.X R23, R28, UR7, R19, 0x1, P5 ;  /* 0x000000071c17ac11 */ /* 0x000fc4000a8f0c13 */
[----:B------:R-:W-:Y:S01]  /*04e0*/  PRMT R0, RZ, 0x7610, R0 ;  /* 0x00007610ff007816 */ /* 0x000fe20000000000 */
[----:B------:R1:W4:Y:S01]  /*04f0*/  @!P1 LDG.E.U16 R4, desc[UR16][R20.64] ;  /* 0x0000001014049981 */ /* 0x000322000c1e1500 */
[----:B------:R-:W-:-:S03]  /*0500*/  @!P3 LEA.HI.X R25, R5, UR7, R12, 0x1, P4 ;  /* 0x000000070519bc11 */ /* 0x000fc6000a0f0c0c */
[----:B------:R-:W4:Y:S04]  /*0510*/  @!P2 LDG.E.U16 R2, desc[UR16][R22.64] ;  /* 0x000000101602a981 */ /* 0x000f28000c1e1500 */
[----:B------:R-:W4:Y:S01]  /*0520*/  @!P3 LDG.E.U16 R0, desc[UR16][R24.64] ;  /* 0x000000101800b981 */ /* 0x000f22000c1e1500 */
[----:B------:R-:W1:Y:S01]  /*0530*/  LDCU.U16 UR12, c[0x0][0xfca] ;  /* 0x0001f940ff0c77ac */ /* 0x000e620008000400 */
[----:B0-----:R-:W-:Y:S02]  /*0540*/  @!P1 LEA R16, P5, R13, UR10, 0x1 ;  /* 0x0000000a0d109c11 */ /* 0x001fe4000f8a08ff */
[----:B-1----:R-:W-:Y:S02]  /*0550*/  @!P0 LEA R14, P4, R7, UR10, 0x1 ;  /* 0x0000000a070e8c11 */ /* 0x002fe4000f8808ff */
[----:B------:R-:W-:-:S02]  /*0560*/  @!P1 LEA.HI.X R17, R13, UR11, R10, 0x1, P5 ;  /* 0x0000000b0d119c11 */ /* 0x000fc4000a8f0c0a */
[----:B------:R-:W-:Y:S01]  /*0570*/  @!P0 LEA.HI.X R15, R7, UR11, R26, 0x1, P4 ;  /* 0x0000000b070f8c11 */ /* 0x000fe2000a0f0c1a */
[----:B------:R-:W-:Y:S01]  /*0580*/  UPRMT UR12, UR12, 0x9910, URZ ;  /* 0x000099100c0c7896 */ /* 0x000fe200080000ff */
[C---:B------:R-:W-:Y:S02]  /*0590*/  @!P2 LEA R18, P6, R28.reuse, UR10, 0x1 ;  /* 0x0000000a1c12ac11 */ /* 0x040fe4000f8c08ff */
[C---:B------:R-:W-:Y:S02]  /*05a0*/  @!P3 LEA R20, P4, R5.reuse, UR10, 0x1 ;  /* 0x0000000a0514bc11 */ /* 0x040fe4000f8808ff */
[----:B------:R-:W-:Y:S02]  /*05b0*/  @!P2 LEA.HI.X R19, R28, UR11, R19, 0x1, P6 ;  /* 0x0000000b1c13ac11 */ /* 0x000fe4000b0f0c13 */
[----:B------:R-:W-:Y:S01]  /*05c0*/  @!P3 LEA.HI.X R21, R5, UR11, R12, 0x1, P4 ;  /* 0x0000000b0515bc11 */ /* 0x000fe2000a0f0c0c */
[----:B------:R-:W-:-:S04]  /*05d0*/  ULEA UR4, UP0, UR13, UR4, 0x2 ;  /* 0x000000040d047291 */ /* 0x000fc8000f8010ff */
[----:B------:R-:W-:Y:S02]  /*05e0*/  UIADD3.X UR5, UPT, UPT, URZ, UR5, URZ, UP0, !UPT ;  /* 0x00000005ff057290 */ /* 0x000fe400087fe4ff */
[----:B------:R-:W-:-:S04]  /*05f0*/  UISETP.GE.U32.AND UP0, UPT, UR4, UR14, UPT ;  /* 0x0000000e0400728c */ /* 0x000fc8000bf06070 */
[----:B------:R-:W-:Y:S01]  /*0600*/  UISETP.GE.U32.AND.EX UP0, UPT, UR5, UR15, UPT, UP0 ;  /* 0x0000000f0500728c */ /* 0x000fe2000bf06100 */
[----:B--2---:R-:W-:Y:S02]  /*0610*/  PRMT R11, R11, 0x9910, RZ ;  /* 0x000099100b0b7816 */ /* 0x004fe400000000ff */
[----:B---3--:R-:W-:-:S03]  /*0620*/  PRMT R27, R27, 0x9910, RZ ;  /* 0x000099101b1b7816 */ /* 0x008fc600000000ff */
[----:B------:R-:W-:-:S04]  /*0630*/  IMAD.MOV.U32 R10, RZ, RZ, R11 ;  /* 0x000000ffff0a7224 */ /* 0x000fc800078e000b */
[----:B------:R-:W-:Y:S01]  /*0640*/  IMAD R10, R10, UR12, RZ ;  /* 0x0000000c0a0a7c24 */ /* 0x000fe2000f8e02ff */
[----:B-----5:R-:W-:Y:S02]  /*0650*/  PRMT R7, R9, 0x9910, RZ ;  /* 0x0000991009077816 */ /* 0x020fe400000000ff */
[----:B------:R-:W-:Y:S01]  /*0660*/  PRMT R9, R6, 0x9910, RZ ;  /* 0x0000991006097816 */ /* 0x000fe200000000ff */
[----:B------:R-:W-:-:S04]  /*0670*/  IMAD.MOV.U32 R6, RZ, RZ, R27 ;  /* 0x000000ffff067224 */ /* 0x000fc800078e001b */
[----:B------:R-:W-:Y:S01]  /*0680*/  IMAD R6, R6, UR12, RZ ;  /* 0x0000000c06067c24 */ /* 0x000fe2000f8e02ff */
[----:B----4-:R-:W-:Y:S01]  /*0690*/  VIMNMX.S16x2 R11, PT, PT, R8, R10, !PT ;  /* 0x0000000a080b7248 */ /* 0x010fe20007fe0300 */
[----:B------:R-:W-:Y:S02]  /*06a0*/  IMAD R8, R7, UR12, RZ ;  /* 0x0000000c07087c24 */ /* 0x000fe4000f8e02ff */
[----:B------:R-:W-:Y:S01]  /*06b0*/  IMAD R10, R9, UR12, RZ ;  /* 0x0000000c090a7c24 */ /* 0x000fe2000f8e02ff */
[----:B------:R-:W-:Y:S01]  /*06c0*/  VIMNMX.S16x2 R4, PT, PT, R4, R6, !PT ;  /* 0x0000000604047248 */ /* 0x000fe20007fe0300 */
[----:B------:R2:W-:Y:S01]  /*06d0*/  @!P0 STG.E.U16 desc[UR16][R14.64], R11 ;  /* 0x0000000b0e008986 */ /* 0x0005e2000c101510 */
[----:B------:R-:W-:-:S03]  /*06e0*/  VIMNMX.S16x2 R2, PT, PT, R2, R8, !PT ;  /* 0x0000000802027248 */ /* 0x000fc60007fe0300 */
[----:B------:R2:W-:Y:S01]  /*06f0*/  @!P1 STG.E.U16 desc[UR16][R16.64], R4 ;  /* 0x0000000410009986 */ /* 0x0005e2000c101510 */
[----:B------:R-:W-:-:S03]  /*0700*/  VIMNMX.S16x2 R0, PT, PT, R0, R10, !PT ;  /* 0x0000000a00007248 */ /* 0x000fc60007fe0300 */
[----:B------:R2:W-:Y:S04]  /*0710*/  @!P2 STG.E.U16 desc[UR16][R18.64], R2 ;  /* 0x000000021200a986 */ /* 0x0005e8000c101510 */
[----:B------:R2:W-:Y:S01]  /*0720*/  @!P3 STG.E.U16 desc[UR16][R20.64], R0 ;  /* 0x000000001400b986 */ /* 0x0005e2000c101510 */
[----:B------:R-:W-:Y:S05]  /*0730*/  BRA.U !UP0, `(.L_x_6484) ;  /* 0xfffffff908bc7547 */ /* 0x000fea000b83ffff */
[----:B------:R-:W-:Y:S05]  /*0740*/  EXIT ;  /* 0x000000000000794d */ /* 0x000fea0003800000 */
.L_x_6483:
[----:B------:R-:W0:Y:S02]  /*0750*/  S2R R5, SR_TID.X ;  /* 0x0000000000057919 */ /* 0x000e240000002100 */
[----:B0-----:R-:W-:-:S03]  /*0760*/  IMAD.WIDE.U32 R2, R5, 0x4, RZ ;  /* 0x0000000405027825 */ /* 0x001fc600078e00ff */
[----:B------:R-:W-:-:S04]  /*0770*/  ISETP.GE.U32.AND P0, PT, R2, UR18, PT ;  /* 0x0000001202007c0c */ /* 0x000fc8000bf06070 */
[----:B------:R-:W-:-:S13]  /*0780*/  ISETP.GE.AND.EX P0, PT, R3, UR4, PT, P0 ;  /* 0x0000000403007c0c */ /* 0x000fda000bf06300 */
[----:B------:R-:W-:Y:S05]  /*0790*/  @P0 EXIT ;  /* 0x000000000000094d */ /* 0x000fea0003800000 */
[----:B------:R-:W0:Y:S01]  /*07a0*/  LDCU.U16 UR5, c[0x0][0xfca] ;  /* 0x0001f940ff0577ac */ /* 0x000e220008000400 */
[----:B------:R-:W-:Y:S01]  /*07b0*/  IMAD.MOV.U32 R4, RZ, RZ, RZ ;  /* 0x000000ffff047224 */ /* 0x000fe200078e00ff */
[----:B------:R-:W1:Y:S01]  /*07c0*/  LDCU UR12, c[0x0][0x360] ;  /* 0x00006c00ff0c77ac */ /* 0x000e620008000800 */
[----:B0-----:R-:W-:-:S12]  /*07d0*/  UPRMT UR5, UR5, 0x9910, URZ ;  /* 0x0000991005057896 */ /* 0x001fd800080000ff */
.L_x_6485:
        /* <DEDUP_REMOVED lines=8> */
[----:B------:R-:W-:Y:S02]  /*0860*/  IADD3 R2, P0, PT, R2, UR10, RZ ;  /* 0x0000000a02027c10 */ /* 0x000fe4000ff1e0ff */
[C---:B--2---:R-:W-:Y:S02]  /*0870*/  PRMT R10, R9.reuse, 0x9910, RZ ;  /* 0x00009910090a7816 */ /* 0x044fe400000000ff */
[----:B------:R-:W-:Y:S02]  /*0880*/  PRMT R14, R9, 0xbb32, RZ ;  /* 0x0000bb32090e7816 */ /* 0x000fe400000000ff */
[----:B------:R-:W-:Y:S01]  /*0890*/  PRMT R3, R8, 0x9910, RZ ;  /* 0x0000991008037816 */ /* 0x000fe200000000ff */
[----:B------:R-:W-:Y:S01]  /*08a0*/  IMAD R10, R10, UR5, RZ ;  /* 0x000000050a0a7c24 */ /* 0x000fe2000f8e02ff */
[----:B------:R-:W-:Y:S01]  /*08b0*/  PRMT R12, R8, 0xbb32, RZ ;  /* 0x0000bb32080c7816 */ /* 0x000fe200000000ff */
[----:B------:R-:W-:Y:S01]  /*08c0*/  IMAD R14, R14, UR5, RZ ;  /* 0x000000050e0e7c24 */ /* 0x000fe2000f8e02ff */
[----:B---3--:R-:W-:Y:S01]  /*08d0*/  PRMT R9, R7, 0x7632, R9 ;  /* 0x0000763207097816 */ /* 0x008fe20000000009 */
[----:B------:R-:W-:Y:S01]  /*08e0*/  IMAD R8, R3, UR5, RZ ;  /* 0x0000000503087c24 */ /* 0x000fe2000f8e02ff */
[----:B------:R-:W-:Y:S01]  /*08f0*/  PRMT R0, R7, 0x7610, R0 ;  /* 0x0000761007007816 */ /* 0x000fe20000000000 */
[----:B------:R-:W-:Y:S01]  /*0900*/  IMAD R12, R12, UR5, RZ ;  /* 0x000000050c0c7c24 */ /* 0x000fe2000f8e02ff */
[----:B------:R-:W-:-:S02]  /*0910*/  PRMT R7, R6, 0x7632, R7 ;  /* 0x0000763206077816 */ /* 0x000fc40000000007 */
[----:B------:R-:W-:Y:S02]  /*0920*/  IADD3.X R3, PT, PT, R11, UR11, RZ, P0, !PT ;  /* 0x0000000b0b037c10 */ /* 0x000fe400087fe4ff */
[----:B------:R-:W-:Y:S02]  /*0930*/  VIMNMX.S16x2 R0, PT, PT, R0, R10, !PT ;  /* 0x0000000a00007248 */ /* 0x000fe40007fe0300 */
[----:B------:R-:W-:Y:S02]  /*0940*/  VIMNMX.S16x2 R14, PT, PT, R9, R14, !PT ;  /* 0x0000000e090e7248 */ /* 0x000fe40007fe0300 */
[----:B-1----:R-:W-:Y:S02]  /*0950*/  IADD3 R5, P0, PT, R5, UR12, RZ ;  /* 0x0000000c05057c10 */ /* 0x002fe4000ff1e0ff */
[----:B------:R-:W-:Y:S02]  /*0960*/  VIMNMX.S16x2 R8, PT, PT, R6, R8, !PT ;  /* 0x0000000806087248 */ /* 0x000fe40007fe0300 */
[----:B------:R-:W-:Y:S01]  /*0970*/  VIMNMX.S16x2 R12, PT, PT, R7, R12, !PT ;  /* 0x0000000c070c7248 */ /* 0x000fe20007fe0300 */
[----:B------:R-:W-:Y:S01]  /*0980*/  IMAD.X R4, RZ, RZ, R4, P0 ;  /* 0x000000ffff047224 */ /* 0x000fe200000e0604 */
[----:B------:R-:W-:Y:S01]  /*0990*/  PRMT R9, R0, 0x5410, R14 ;  /* 0x0000541000097816 */ /* 0x000fe2000000000e */
[----:B------:R-:W-:Y:S01]  /*09a0*/  IMAD.SHL.U32 R0, R5, 0x4, RZ ;  /* 0x0000000405007824 */ /* 0x000fe200078e00ff */
[----:B------:R-:W-:-:S02]  /*09b0*/  PRMT R8, R8, 0x5410, R12 ;  /* 0x0000541008087816 */ /* 0x000fc4000000000c */
[C---:B------:R-:W-:Y:S02]  /*09c0*/  LOP3.LUT P0, RZ, R5.reuse, 0xffffc000, RZ, 0xc0, !PT ;  /* 0xffffc00005ff7812 */ /* 0x040fe4000780c0ff */
[----:B------:R-:W-:Y:S01]  /*09d0*/  ISETP.LT.U32.AND P1, PT, R0, UR18, PT ;  /* 0x0000001200007c0c */ /* 0x000fe2000bf21070 */
[----:B------:R0:W-:Y:S01]  /*09e0*/  STG.E.64 desc[UR16][R2.64], R8 ;  /* 0x0000000802007986 */ /* 0x0001e2000c101b10 */
[----:B------:R-:W-:Y:S02]  /*09f0*/  SHF.L.U64.HI R0, R5, 0x2, R4 ;  /* 0x0000000205007819 */ /* 0x000fe40000010204 */
[----:B------:R-:W-:Y:S02]  /*0a00*/  LOP3.LUT P0, RZ, R4, 0x3fffffff, RZ, 0xc0, P0 ;  /* 0x3fffffff04ff7812 */ /* 0x000fe4000000c0ff */
[----:B------:R-:W-:-:S13]  /*0a10*/  ISETP.LT.AND.EX P1, PT, R0, UR4, PT, P1 ;  /* 0x0000000400007c0c */ /* 0x000fda000bf21310 */
[----:B0-----:R-:W-:Y:S05]  /*0a20*/  @!P0 BRA P1, `(.L_x_6485) ;  /* 0xfffffffc006c8947 */ /* 0x001fea000083ffff */
[----:B------:R-:W-:Y:S05]  /*0a30*/  EXIT ;  /* 0x000000000000794d */ /* 0x000fea0003800000 */
.L_x_6486:
        /* <DEDUP_REMOVED lines=12> */
.L_x_7877:


//--------------------- .text._ZN2at6native55_GLOBAL__N__de093ff9_22_ForeachBinaryOpList_cu_a911ec4325multi_tensor_apply_kernelINS1_18TensorListMetadataILi3EEENS1_24BinaryOpListAlphaFunctorIlLi3ELi2ELi2EEEJNS0_7maximumIlEElEEEvT_T0_DpT1_ --------------------------
	.section	.text._ZN2at6native55_GLOBAL__N__de093ff9_22_ForeachBinaryOpList_cu_a911ec4325multi_tensor_apply_kernelINS1_18TensorListMetadataILi3EEENS1_24BinaryOpListAlphaFunctorIlLi3ELi2ELi2EEEJNS0_7maximumIlEElEEEvT_T0_DpT1_,"ax",@progbits
	.align	128
.text._ZN2at6native55_GLOBAL__N__de093ff9_22_ForeachBinaryOpList_cu_a911ec4325multi_tensor_apply_kernelINS1_18TensorListMetadataILi3EEENS1_24BinaryOpListAlphaFunctorIlLi3ELi2ELi2EEEJNS0_7maximumIlEElEEEvT_T0_DpT1_:
        .type           _ZN2at6native55_GLOBAL__N__de093ff9_22_ForeachBinaryOpList_cu_a911ec4325multi_tensor_apply_kernelINS1_18TensorListMetadataILi3EEENS1_24BinaryOpListAlphaFunctorIlLi3ELi2ELi2EEEJNS0_7maximumIlEElEEEvT_T0_DpT1_,@function
        .size           _ZN2at6native55_GLOBAL__N__de093ff9_22_ForeachBinaryOpList_cu_a911ec4325multi_tensor_apply_kernelINS1_18TensorListMetadataILi3EEENS1_24BinaryOpListAlphaFunctorIlLi3ELi2ELi2EEEJNS0_7maximumIlEElEEEvT_T0_DpT1_,(.L_x_7878 - _ZN2at6native55_GLOBAL__N__de093ff9_22_ForeachBinaryOpList_cu_a911ec4325multi_tensor_apply_kernelINS1_18TensorListMetadataILi3EEENS1_24BinaryOpListAlphaFunctorIlLi3ELi2ELi2EEEJNS0_7maximumIlEElEEEvT_T0_DpT1_)
        .other          _ZN2at6native55_GLOBAL__N__de093ff9_22_ForeachBinaryOpList_cu_a911ec4325multi_tensor_apply_kernelINS1_18TensorListMetadataILi3EEENS1_24BinaryOpListAlphaFunctorIlLi3ELi2ELi2EEEJNS0_7maximumIlEElEEEvT_T0_DpT1_,@"STO_CUDA_ENTRY STV_DEFAULT"
_ZN2at6native55_GLOBAL__N__de093ff9_22_ForeachBinaryOpList_cu_a911ec4325multi_tensor_apply_kernelINS1_18TensorListMetadataILi3EEENS1_24BinaryOpListAlphaFunctorIlLi3ELi2ELi2EEEJNS0_7maximumIlEElEEEvT_T0_DpT1_:
        /* <DEDUP_REMOVED lines=36> */
.L_x_6488:
[----:B0--3--:R-:W-:Y:S02]  /*0240*/  IADD3 R3, P1, PT, R0, UR4, RZ ;  /* 0x0000000400037c10 */ /* 0x009fe4000ff3e0ff */
[----:B------:R-:W-:Y:S02]  /*0250*/  CS2R R16, SRZ ;  /* 0x0000000000107805 */ /* 0x000fe4000001ff00 */
[----:B------:R-:W-:Y:S01]  /*0260*/  ISETP.GE.U32.AND P0, PT, R3, UR13, PT ;  /* 0x0000000d03007c0c */ /* 0x000fe2000bf06070 */
[----:B------:R-:W-:-:S05]  /*0270*/  IMAD.X R2, RZ, RZ, UR5, P1 ;  /* 0x00000005ff027e24 */ /* 0x000fca00088e06ff */
[----:B------:R-:W-:-:S13]  /*0280*/  ISETP.GE.U32.AND.EX P0, PT, R2, UR14, PT, P0 ;  /* 0x0000000e02007c0c */ /* 0x000fda000bf06100 */
[----:B------:R-:W-:-:S04]  /*0290*/  @!P0 LEA R12, P1, R3, UR8, 0x3 ;  /* 0x00000008030c8c11 */ /* 0x000fc8000f8218ff */
[C---:B------:R-:W-:Y:S02]  /*02a0*/  @!P0 LEA.HI.X R13, R3.reuse, UR9, R2, 0x3, P1 ;  /* 0x00000009030d8c11 */ /* 0x040fe400088f1c02 */
[----:B------:R-:W-:-:S03]  /*02b0*/  @!P0 LEA R10, P1, R3, UR6, 0x3 ;  /* 0x00000006030a8c11 */ /* 0x000fc6000f8218ff */
[----:B------:R0:W2:Y:S01]  /*02c0*/  @!P0 LDG.E.64 R16, desc[UR16][R12.64] ;  /* 0x000000100c108981 */ /* 0x0000a2000c1e1b00 */
[----:B------:R-:W-:Y:S02]  /*02d0*/  CS2R R8, SRZ ;  /* 0x0000000000087805 */ /* 0x000fe4000001ff00 */
[----:B------:R-:W-:-:S05]  /*02e0*/  @!P0 LEA.HI.X R11, R3, UR7, R2, 0x3, P1 ;  /* 0x00000007030b8c11 */ /* 0x000fca00088f1c02 */
[----:B------:R-:W3:Y:S01]  /*02f0*/  @!P0 LDG.E.64 R8, desc[UR16][R10.64] ;  /* 0x000000100a088981 */ /* 0x000ee2000c1e1b00 */
[----:B-1----:R-:W-:Y:S02]  /*0300*/  IADD3 R4, P2, PT, R3, UR12, RZ ;  /* 0x0000000c03047c10 */ /* 0x002fe4000ff5e0ff */
[----:B------:R-:W-:Y:S02]  /*0310*/  CS2R R20, SRZ ;  /* 0x0000000000147805 */ /* 0x000fe4000001ff00 */
[C---:B------:R-:W-:Y:S01]  /*0320*/  ISETP.GE.U32.AND P1, PT, R4.reuse, UR13, PT ;  /* 0x0000000d04007c0c */ /* 0x040fe2000bf26070 */
[----:B------:R-:W-:Y:S01]  /*0330*/  IMAD.X R5, RZ, RZ, R2, P2 ;  /* 0x000000ffff057224 */ /* 0x000fe200010e0602 */
[----:B------:R-:W-:-:S04]  /*0340*/  IADD3 R6, P3, PT, R4, UR12, RZ ;  /* 0x0000000c04067c10 */ /* 0x000fc8000ff7e0ff */
[----:B------:R-:W-:Y:S01]  /*0350*/  ISETP.GE.U32.AND.EX P1, PT, R5, UR14, PT, P1 ;  /* 0x0000000e05007c0c */ /* 0x000fe2000bf26110 */
[----:B------:R-:W-:Y:S01]  /*0360*/  IMAD.X R7, RZ, RZ, R5, P3 ;  /* 0x000000ffff077224 */ /* 0x000fe200018e0605 */
[C---:B------:R-:W-:Y:S02]  /*0370*/  ISETP.GE.U32.AND P2, PT, R6.reuse, UR13, PT ;  /* 0x0000000d06007c0c */ /* 0x040fe4000bf46070 */
[----:B------:R-:W-:Y:S02]  /*0380*/  IADD3 R26, P5, PT, R6, UR12, RZ ;  /* 0x0000000c061a7c10 */ /* 0x000fe4000ffbe0ff */
[----:B------:R-:W-:-:S03]  /*0390*/  ISETP.GE.U32.AND.EX P2, PT, R7, UR14, PT, P2 ;  /* 0x0000000e07007c0c */ /* 0x000fc6000bf46120 */
[----:B------:R-:W-:-:S04]  /*03a0*/  IMAD.X R27, RZ, RZ, R7, P5 ;  /* 0x000000ffff1b7224 */ /* 0x000fc800028e0607 */
[C---:B------:R-:W-:Y:S02]  /*03b0*/  @!P1 LEA R28, P3, R4.reuse, UR6, 0x3 ;  /* 0x00000006041c9c11 */ /* 0x040fe4000f8618ff */
[C---:B0-----:R-:W-:Y:S02]  /*03c0*/  @!P1 LEA R12, P4, R4.reuse, UR8, 0x3 ;  /* 0x00000008040c9c11 */ /* 0x041fe4000f8818ff */
[----:B------:R-:W-:Y:S02]  /*03d0*/  @!P1 LEA.HI.X R29, R4, UR7, R5, 0x3, P3 ;  /* 0x00000007041d9c11 */ /* 0x000fe400098f1c05 */
[----:B------:R-:W-:Y:S02]  /*03e0*/  ISETP.GE.U32.AND P3, PT, R26, UR13, PT ;  /* 0x0000000d1a007c0c */ /* 0x000fe4000bf66070 */
[----:B------:R-:W-:Y:S02]  /*03f0*/  @!P2 LEA R22, P5, R6, UR6, 0x3 ;  /* 0x000000060616ac11 */ /* 0x000fe4000f8a18ff */
[----:B------:R-:W-:-:S02]  /*0400*/  CS2R R18, SRZ ;  /* 0x0000000000127805 */ /* 0x000fc4000001ff00 */
[----:B------:R-:W-:Y:S02]  /*0410*/  ISETP.GE.U32.AND.EX P3, PT, R27, UR14, PT, P3 ;  /* 0x0000000e1b007c0c */ /* 0x000fe4000bf66130 */
[----:B------:R-:W-:Y:S02]  /*0420*/  CS2R R14, SRZ ;  /* 0x00000000000e7805 */ /* 0x000fe4000001ff00 */
[----:B------:R-:W-:Y:S01]  /*0430*/  @!P2 LEA.HI.X R23, R6, UR7, R7, 0x3, P5 ;  /* 0x000000070617ac11 */ /* 0x000fe2000a8f1c07 */
[----:B------:R0:W4:Y:S01]  /*0440*/  @!P1 LDG.E.64 R20, desc[UR16][R28.64] ;  /* 0x000000101c149981 */ /* 0x000122000c1e1b00 */
[----:B------:R-:W-:Y:S02]  /*0450*/  @!P1 LEA.HI.X R13, R4, UR9, R5, 0x3, P4 ;  /* 0x00000009040d9c11 */ /* 0x000fe4000a0f1c05 */
[C---:B------:R-:W-:Y:S01]  /*0460*/  @!P2 LEA R24, P4, R6.reuse, UR8, 0x3 ;  /* 0x000000080618ac11 */ /* 0x040fe2000f8818ff */
[----:B------:R1:W5:Y:S03]  /*0470*/  @!P2 LDG.E.64 R18, desc[UR16][R22.64] ;  /* 0x000000101612a981 */ /* 0x000366000c1e1b00 */
[----:B------:R-:W-:Y:S01]  /*0480*/  @!P2 LEA.HI.X R25, R6, UR9, R7, 0x3, P4 ;  /* 0x000000090619ac11 */ /* 0x000fe2000a0f1c07 */
[----:B------:R1:W4:Y:S01]  /*0490*/  @!P1 LDG.E.64 R14, desc[UR16][R12.64] ;  /* 0x000000100c0e9981 */ /* 0x000322000c1e1b00 */
[----:B0-----:R-:W-:-:S02]  /*04a0*/  @!P3 LEA R28, P4, R26, UR6, 0x3 ;  /* 0x000000061a1cbc11 */ /* 0x001fc4000f8818ff */
[----:B------:R-:W-:Y:S02]  /*04b0*/  CS2R R10, SRZ ;  /* 0x00000000000a7805 */ /* 0x000fe4000001ff00 */
[C---:B------:R-:W-:Y:S02]  /*04c0*/  @!P3 LEA.HI.X R29, R26.reuse, UR7, R27, 0x3, P4 ;  /* 0x000000071a1dbc11 */ /* 0x040fe4000a0f1c1b */
[----:B-1----:R-:W-:Y:S02]  /*04d0*/  @!P3 LEA R22, P5, R26, UR8, 0x3 ;  /* 0x000000081a16bc11 */ /* 0x002fe4000f8a18ff */
[----:B------:R0:W5:Y:S01]  /*04e0*/  @!P2 LDG.E.64 R10, desc[UR16][R24.64] ;  /* 0x00000010180aa981 */ /* 0x000162000c1e1b00 */
[----:B------:R-:W-:-:S06]  /*04f0*/  CS2R R12, SRZ ;  /* 0x00000000000c7805 */ /* 0x000fcc000001ff00 */
[----:B------:R-:W5:Y:S01]  /*0500*/  @!P3 LDG.E.64 R12, desc[UR16][R28.64] ;  /* 0x000000101c0cb981 */ /* 0x000f62000c1e1b00 */
[----:B--2---:R-:W-:-:S04]  /*0510*/  IMAD R17, R17, UR18, RZ ;  /* 0x0000001211117c24 */ /* 0x004fc8000f8e02ff */
[C---:B------:R-:W-:Y:S02]  /*0520*/  IMAD R23, R16.reuse, UR19, R17 ;  /* 0x0000001310177c24 */ /* 0x040fe4000f8e0211 */
[----:B------:R-:W-:-:S04]  /*0530*/  IMAD.WIDE.U32 R16, R16, UR18, RZ ;  /* 0x0000001210107c25 */ /* 0x000fc8000f8e00ff */
[----:B------:R-:W-:Y:S01]  /*0540*/  IMAD.IADD R17, R17, 0x1, R23 ;  /* 0x0000000111117824 */ /* 0x000fe200078e0217 */
[----:B---3--:R-:W-:-:S04]  /*0550*/  ISETP.GT.U32.AND P4, PT, R8, R16, PT ;  /* 0x000000100800720c */ /* 0x008fc80003f84070 */
[CC--:B------:R-:W-:Y:S02]  /*0560*/  ISETP.GT.AND.EX P4, PT, R9.reuse, R17.reuse, PT, P4 ;  /* 0x000000110900720c */ /* 0x0c0fe40003f84340 */
[----:B------:R-:W-:Y:S02]  /*0570*/  @!P3 LEA.HI.X R23, R26, UR9, R27, 0x3, P5 ;  /* 0x000000091a17bc11 */ /* 0x000fe4000a8f1c1b */
[----:B------:R-:W-:Y:S02]  /*0580*/  SEL R16, R8, R16, P4 ;  /* 0x0000001008107207 */ /* 0x000fe40002000000 */
[----:B------:R-:W-:Y:S02]  /*0590*/  SEL R17, R9, R17, P4 ;  /* 0x0000001109117207 */ /* 0x000fe40002000000 */
[----:B------:R-:W-:-:S06]  /*05a0*/  CS2R R8, SRZ ;  /* 0x0000000000087805 */ /* 0x000fcc000001ff00 */
[----:B------:R1:W2:Y:S01]  /*05b0*/  @!P3 LDG.E.64 R8, desc[UR16][R22.64] ;  /* 0x000000101608b981 */ /* 0x0002a2000c1e1b00 */
[----:B0-----:R-:W-:-:S04]  /*05c0*/  @!P0 LEA R24, P4, R3, UR10, 0x3 ;  /* 0x0000000a03188c11 */ /* 0x001fc8000f8818ff */
[----:B------:R-:W-:Y:S02]  /*05d0*/  @!P0 LEA.HI.X R25, R3, UR11, R2, 0x3, P4 ;  /* 0x0000000b03198c11 */ /* 0x000fe4000a0f1c02 */
[----:B------:R-:W-:Y:S01]  /*05e0*/  @!P1 LEA R2, P5, R4, UR10, 0x3 ;  /* 0x0000000a04029c11 */ /* 0x000fe2000f8a18ff */
[----:B----4-:R-:W-:-:S04]  /*05f0*/  IMAD R3, R15, UR18, RZ ;  /* 0x000000120f037c24 */ /* 0x010fc8000f8e02ff */
[C---:B------:R-:W-:Y:S02]  /*0600*/  IMAD R3, R14.reuse, UR19, R3 ;  /* 0x000000130e037c24 */ /* 0x040fe4000f8e0203 */
[----:B------:R-:W-:-:S04]  /*0610*/  IMAD.WIDE.U32 R14, R14, UR18, RZ ;  /* 0x000000120e0e7c25 */ /* 0x000fc8000f8e00ff */
[----:B------:R-:W-:Y:S01]  /*0620*/  IMAD.IADD R15, R15, 0x1, R3 ;  /* 0x000000010f0f7824 */ /* 0x000fe200078e0203 */
[----:B------:R-:W-:Y:S01]  /*0630*/  ISETP.GT.U32.AND P4, PT, R20, R14, PT ;  /* 0x0000000e1400720c */ /* 0x000fe20003f84070 */
[----:B-----5:R-:W-:-:S03]  /*0640*/  IMAD R3, R11, UR18, RZ ;  /* 0x000000120b037c24 */ /* 0x020fc6000f8e02ff */
[-C--:B------:R-:W-:Y:S01]  /*0650*/  ISETP.GT.AND.EX P4, PT, R21, R15.reuse, PT, P4 ;  /* 0x0000000f1500720c */ /* 0x080fe20003f84340 */
[C---:B-1----:R-:W-:Y:S02]  /*0660*/  IMAD R23, R10.reuse, UR19, R3 ;  /* 0x000000130a177c24 */ /* 0x042fe4000f8e0203 */
[----:B------:R-:W-:Y:S01]  /*0670*/  IMAD.WIDE.U32 R10, R10, UR18, RZ ;  /* 0x000000120a0a7c25 */ /* 0x000fe2000f8e00ff */
[----:B------:R-:W-:Y:S02]  /*0680*/  @!P1 LEA.HI.X R3, R4, UR11, R5, 0x3, P5 ;  /* 0x0000000b04039c11 */ /* 0x000fe4000a8f1c05 */
[----:B------:R-:W-:Y:S01]  /*0690*/  SEL R14, R20, R14, P4 ;  /* 0x0000000e140e7207 */ /* 0x000fe20002000000 */
[----:B------:R-:W-:Y:S01]  /*06a0*/  IMAD.IADD R23, R11, 0x1, R23 ;  /* 0x000000010b177824 */ /* 0x000fe200078e0217 */
[----:B------:R-:W-:Y:S02]  /*06b0*/  SEL R15, R21, R15, P4 ;  /* 0x0000000f150f7207 */ /* 0x000fe40002000000 */
[----:B------:R-:W-:-:S02]  /*06c0*/  ISETP.GT.U32.AND P4, PT, R18, R10, PT ;  /* 0x0000000a1200720c */ /* 0x000fc40003f84070 */
[C---:B------:R-:W-:Y:S02]  /*06d0*/  @!P2 LEA R20, P5, R6.reuse, UR10, 0x3 ;  /* 0x0000000a0614ac11 */ /* 0x040fe4000f8a18ff */
[CC--:B------:R-:W-:Y:S02]  /*06e0*/  ISETP.GT.AND.EX P4, PT, R19.reuse, R23.reuse, PT, P4 ;  /* 0x000000171300720c */ /* 0x0c0fe40003f84340 */
[----:B------:R-:W-:Y:S02]  /*06f0*/  @!P2 LEA.HI.X R21, R6, UR11, R7, 0x3, P5 ;  /* 0x0000000b0615ac11 */ /* 0x000fe4000a8f1c07 */
[----:B------:R-:W-:Y:S02]  /*0700*/  SEL R6, R18, R10, P4 ;  /* 0x0000000a12067207 */ /* 0x000fe40002000000 */
[----:B------:R-:W-:Y:S01]  /*0710*/  SEL R7, R19, R23, P4 ;  /* 0x0000001713077207 */ /* 0x000fe20002000000 */
[----:B------:R3:W-:Y:S01]  /*0720*/  @!P0 STG.E.64 desc[UR16][R24.64], R16 ;  /* 0x0000001018008986 */ /* 0x0007e2000c101b10 */
[----:B------:R-:W-:Y:S01]  /*0730*/  @!P3 LEA R4, P6, R26, UR10, 0x3 ;  /* 0x0000000a1a04bc11 */ /* 0x000fe2000f8c18ff */
[----:B------:R-:W-:-:S02]  /*0740*/  ULEA UR4, UP0, UR12, UR4, 0x2 ;  /* 0x000000040c047291 */ /* 0x000fc4000f8010ff */
[----:B------:R3:W-:Y:S04]  /*0750*/  @!P1 STG.E.64 desc[UR16][R2.64], R14 ;  /* 0x0000000e02009986 */ /* 0x0007e8000c101b10 */
[----:B------:R3:W-:Y:S01]  /*0760*/  @!P2 STG.E.64 desc[UR16][R20.64], R6 ;  /* 0x000000061400a986 */ /* 0x0007e2000c101b10 */
[----:B------:R-:W-:Y:S02]  /*0770*/  UIADD3.X UR5, UPT, UPT, URZ, UR5, URZ, UP0, !UPT ;  /* 0x00000005ff057290 */ /* 0x000fe400087fe4ff */
[----:B------:R-:W-:-:S04]  /*0780*/  UISETP.GE.U32.AND UP0, UPT, UR4, UR13, UPT ;  /* 0x0000000d0400728c */ /* 0x000fc8000bf06070 */
[----:B------:R-:W-:Y:S01]  /*0790*/  UISETP.GE.U32.AND.EX UP0, UPT, UR5, UR14, UPT, UP0 ;  /* 0x0000000e0500728c */ /* 0x000fe2000bf06100 */
[----:B--2---:R-:W-:-:S04]  /*07a0*/  IMAD R5, R9, UR18, RZ ;  /* 0x0000001209057c24 */ /* 0x004fc8000f8e02ff */
[C---:B------:R-:W-:Y:S02]  /*07b0*/  IMAD R11, R8.reuse, UR19, R5 ;  /* 0x00000013080b7c24 */ /* 0x040fe4000f8e0205 */
[----:B------:R-:W-:-:S04]  /*07c0*/  IMAD.WIDE.U32 R8, R8, UR18, RZ ;  /* 0x0000001208087c25 */ /* 0x000fc8000f8e00ff */
[----:B------:R-:W-:Y:S01]  /*07d0*/  IMAD.IADD R11, R9, 0x1, R11 ;  /* 0x00000001090b7824 */ /* 0x000fe200078e020b */
[----:B------:R-:W-:-:S04]  /*07e0*/  ISETP.GT.U32.AND P4, PT, R12, R8, PT ;  /* 0x000000080c00720c */ /* 0x000fc80003f84070 */
[CC--:B------:R-:W-:Y:S02]  /*07f0*/  ISETP.GT.AND.EX P0, PT, R13.reuse, R11.reuse, PT, P4 ;  /* 0x0000000b0d00720c */ /* 0x0c0fe40003f04340 */
[----:B------:R-:W-:Y:S02]  /*0800*/  @!P3 LEA.HI.X R5, R26, UR11, R27, 0x3, P6 ;  /* 0x0000000b1a05bc11 */ /* 0x000fe4000b0f1c1b */
[----:B------:R-:W-:Y:S02]  /*0810*/  SEL R8, R12, R8, P0 ;  /* 0x000000080c087207 */ /* 0x000fe40000000000 */
[----:B------:R-:W-:-:S05]  /*0820*/  SEL R9, R13, R11, P0 ;  /* 0x0000000b0d097207 */ /* 0x000fca0000000000 */
[----:B------:R3:W-:Y:S01]  /*0830*/  @!P3 STG.E.64 desc[UR16][R4.64], R8 ;  /* 0x000000080400b986 */ /* 0x0007e2000c101b10 */
[----:B------:R-:W-:Y:S05]  /*0840*/  BRA.U !UP0, `(.L_x_6488) ;  /* 0xfffffff9087c7547 */ /* 0x000fea000b83ffff */
[----:B------:R-:W-:Y:S05]  /*0850*/  EXIT ;  /* 0x000000000000794d */ /* 0x000fea0003800000 */
.L_x_6487:
        /* <DEDUP_REMOVED lines=8> */
.L_x_6489:
[C---:B------:R-:W-:Y:S01]  /*08e0*/  IMAD.SHL.U32 R20, R0.reuse, 0x20, RZ ;  /* 0x0000002000147824 */ /* 0x040fe200078e00ff */
[----:B------:R-:W-:-:S04]  /*08f0*/  SHF.L.U64.HI R24, R0, 0x5, R21 ;  /* 0x0000000500187819 */ /* 0x000fc80000010215 */
[----:B--2---:R-:W-:-:S04]  /*0900*/  IADD3 R6, P0, PT, R20, UR8, RZ ;  /* 0x0000000814067c10 */ /* 0x004fc8000ff1e0ff */
[----:B------:R-:W-:Y:S02]  /*0910*/  IADD3.X R7, PT, PT, R24, UR9, RZ, P0, !PT ;  /* 0x0000000918077c10 */ /* 0x000fe400087fe4ff */
[----:B------:R-:W-:-:S04]  /*0920*/  IADD3 R12, P0, PT, R20, UR6, RZ ;  /* 0x00000006140c7c10 */ /* 0x000fc8000ff1e0ff */
[----:B------:R-:W1:Y:S01]  /*0930*/  LDG.E.ENL2.256 R8, R4, desc[UR16][R6.64] ;  /* 0xfe0000100604797e */ /* 0x000e620008121908 */
[----:B------:R-:W-:-:S06]  /*0940*/  IADD3.X R13, PT, PT, R24, UR7, RZ, P0, !PT ;  /* 0x00000007180d7c10 */ /* 0x000fcc00087fe4ff */
[----:B------:R-:W2:Y:S01]  /*0950*/  LDG.E.ENL2.256 R16, R12, desc[UR16][R12.64] ;  /* 0xfe0000100c0c797e */ /* 0x000ea20008121910 */
[----:B-1----:R-:W-:Y:S02]  /*0960*/  IMAD R3, R5, UR12, RZ ;  /* 0x0000000c05037c24 */ /* 0x002fe4000f8e02ff */
[----:B------:R-:W-:-:S04]  /*0970*/  IMAD.WIDE.U32 R22, R4, UR12, RZ ;  /* 0x0000000c04167c25 */ /* 0x000fc8000f8e00ff */
[----:B------:R-:W-:Y:S01]  /*0980*/  IMAD R5, R4, UR13, R3 ;  /* 0x0000000d04057c24 */ /* 0x000fe2000f8e0203 */
[----:B--2---:R-:W-:Y:S01]  /*0990*/  ISETP.GT.U32.AND P0, PT, R12, R22, PT ;  /* 0x000000160c00720c */ /* 0x004fe20003f04070 */
[----:B------:R-:W-:-:S04]  /*09a0*/  IMAD.WIDE.U32 R2, R6, UR12, RZ ;  /* 0x0000000c06027c25 */ /* 0x000fc8000f8e00ff */
[----:B------:R-:W-:Y:S01]  /*09b0*/  IMAD.IADD R5, R23, 0x1, R5 ;  /* 0x0000000117057824 */ /* 0x000fe200078e0205 */
[----:B------:R-:W-:Y:S01]  /*09c0*/  ISETP.GT.U32.AND P1, PT, R14, R2, PT ;  /* 0x000000020e00720c */ /* 0x000fe20003f24070 */
[----:B------:R-:W-:Y:S02]  /*09d0*/  IMAD R23, R7, UR12, RZ ;  /* 0x0000000c07177c24 */ /* 0x000fe4000f8e02ff */
[----:B------:R-:W-:Y:S01]  /*09e0*/  IMAD R7, R9, UR12, RZ ;  /* 0x0000000c09077c24 */ /* 0x000fe2000f8e02ff */
[CC--:B------:R-:W-:Y:S01]  /*09f0*/  ISETP.GT.AND.EX P0, PT, R13.reuse, R5.reuse, PT, P0 ;  /* 0x000000050d00720c */ /* 0x0c0fe20003f04300 */
[----:B------:R-:W-:Y:S02]  /*0a00*/  IMAD R23, R6, UR13, R23 ;  /* 0x0000000d06177c24 */ /* 0x000fe4000f8e0217 */
[----:B------:R-:W-:Y:S01]  /*0a10*/  IMAD R7, R8, UR13, R7 ;  /* 0x0000000d08077c24 */ /* 0x000fe2000f8e0207 */
[----:B------:R-:W-:Y:S01]  /*0a20*/  SEL R22, R12, R22, P0 ;  /* 0x000000160c167207 */ /* 0x000fe20000000000 */
[----:B------:R-:W-:Y:S01]  /*0a30*/  IMAD.WIDE.U32 R8, R8, UR12, RZ ;  /* 0x0000000c08087c25 */ /* 0x000fe2000f8e00ff */
[----:B------:R-:W-:-:S03]  /*0a40*/  SEL R5, R13, R5, P0 ;  /* 0x000000050d057207 */ /* 0x000fc60000000000 */
[----:B------:R-:W-:Y:S01]  /*0a50*/  IMAD R11, R11, UR12, RZ ;  /* 0x0000000c0b0b7c24 */ /* 0x000fe2000f8e02ff */
[----:B------:R-:W-:Y:S01]  /*0a60*/  ISETP.GT.U32.AND P0, PT, R16, R8, PT ;  /* 0x000000081000720c */ /* 0x000fe20003f04070 */
[----:B------:R-:W-:Y:S02]  /*0a70*/  IMAD.IADD R3, R3, 0x1, R23 ;  /* 0x0000000103037824 */ /* 0x000fe400078e0217 */
[----:B------:R-:W-:Y:S02]  /*0a80*/  IMAD.IADD R7, R9, 0x1, R7 ;  /* 0x0000000109077824 */ /* 0x000fe400078e0207 */
[C---:B------:R-:W-:Y:S01]  /*0a90*/  IMAD R23, R10.reuse, UR13, R11 ;  /* 0x0000000d0a177c24 */ /* 0x040fe2000f8e020b */
[----:B------:R-:W-:Y:S01]  /*0aa0*/  ISETP.GT.AND.EX P1, PT, R15, R3, PT, P1 ;  /* 0x000000030f00720c */ /* 0x000fe20003f24310 */
[----:B------:R-:W-:Y:S01]  /*0ab0*/  IMAD.WIDE.U32 R10, R10, UR12, RZ ;  /* 0x0000000c0a0a7c25 */ /* 0x000fe2000f8e00ff */
[----:B------:R-:W-:Y:S02]  /*0ac0*/  ISETP.GT.AND.EX P0, PT, R17, R7, PT, P0 ;  /* 0x000000071100720c */ /* 0x000fe40003f04300 */
[----:B------:R-:W-:Y:S01]  /*0ad0*/  SEL R6, R14, R2, P1 ;  /* 0x000000020e067207 */ /* 0x000fe20000800000 */
[----:B------:R-:W-:Y:S01]  /*0ae0*/  IMAD.IADD R11, R11, 0x1, R23 ;  /* 0x000000010b0b7824 */ /* 0x000fe200078e0217 */
[----:B------:R-:W-:Y:S01]  /*0af0*/  ISETP.GT.U32.AND P2, PT, R18, R10, PT ;  /* 0x0000000a1200720c */ /* 0x000fe20003f44070 */
[----:B------:R-:W-:Y:S01]  /*0b00*/  IMAD.MOV.U32 R4, RZ, RZ, R22 ;  /* 0x000000ffff047224 */ /* 0x000fe200078e0016 */
[----:B------:R-:W-:-:S02]  /*0b10*/  SEL R8, R16, R8, P0 ;  /* 0x0000000810087207 */ /* 0x000fc40000000000 */
[----:B------:R-:W-:Y:S02]  /*0b20*/  SEL R9, R17, R7, P0 ;  /* 0x0000000711097207 */ /* 0x000fe40000000000 */
[----:B------:R-:W-:Y:S02]  /*0b30*/  SEL R15, R15, R3, P1 ;  /* 0x000000030f0f7207 */ /* 0x000fe40000800000 */
[----:B0-----:R-:W-:Y:S02]  /*0b40*/  IADD3 R0, P0, PT, R0, UR5, RZ ;  /* 0x0000000500007c10 */ /* 0x001fe4000ff1e0ff */
[----:B------:R-:W-:Y:S01]  /*0b50*/  IADD3 R2, P3, PT, R20, UR10, RZ ;  /* 0x0000000a14027c10 */ /* 0x000fe2000ff7e0ff */
[----:B------:R-:W-:Y:S01]  /*0b60*/  IMAD.MOV.U32 R7, RZ, RZ, R15 ;  /* 0x000000ffff077224 */ /* 0x000fe200078e000f */
[----:B------:R-:W-:Y:S01]  /*0b70*/  ISETP.GT.AND.EX P1, PT, R19, R11, PT, P2 ;  /* 0x0000000b1300720c */ /* 0x000fe20003f24320 */
[----:B------:R-:W-:Y:S01]  /*0b80*/  IMAD.SHL.U32 R12, R0, 0x4, RZ ;  /* 0x00000004000c7824 */ /* 0x000fe200078e00ff */
[----:B------:R-:W-:Y:S01]  /*0b90*/  IADD3.X R3, PT, PT, R24, UR11, RZ, P3, !PT ;  /* 0x0000000b18037c10 */ /* 0x000fe20009ffe4ff */
[----:B------:R-:W-:Y:S01]  /*0ba0*/  IMAD.X R21, RZ, RZ, R21, P0 ;  /* 0x000000ffff157224 */ /* 0x000fe200000e0615 */
[----:B------:R-:W-:-:S02]  /*0bb0*/  SEL R10, R18, R10, P1 ;  /* 0x0000000a120a7207 */ /* 0x000fc40000800000 */
[----:B------:R-:W-:Y:S02]  /*0bc0*/  SEL R11, R19, R11, P1 ;  /* 0x0000000b130b7207 */ /* 0x000fe40000800000 */
[----:B------:R-:W-:Y:S02]  /*0bd0*/  ISETP.LT.U32.AND P1, PT, R12, UR15, PT ;  /* 0x0000000f0c007c0c */ /* 0x000fe4000bf21070 */
[C---:B------:R-:W-:Y:S01]  /*0be0*/  LOP3.LUT P0, RZ, R0.reuse, 0xffffc000, RZ, 0xc0, !PT ;  /* 0xffffc00000ff7812 */ /* 0x040fe2000780c0ff */
[----:B------:R2:W-:Y:S01]  /*0bf0*/  STG.E.ENL2.256 desc[UR16][R2.64], R4, R8 ;  /* 0xf80000040208797f */ /* 0x0005e2000f121810 */
[----:B------:R-:W-:Y:S02]  /*0c00*/  SHF.L.U64.HI R12, R0, 0x2, R21 ;  /* 0x00000002000c7819 */ /* 0x000fe40000010215 */
[----:B------:R-:W-:Y:S02]  /*0c10*/  LOP3.LUT P0, RZ, R21, 0x3fffffff, RZ, 0xc0, P0 ;  /* 0x3fffffff15ff7812 */ /* 0x000fe4000000c0ff */
[----:B------:R-:W-:-:S13]  /*0c20*/  ISETP.LT.AND.EX P1, PT, R12, UR4, PT, P1 ;  /* 0x000000040c007c0c */ /* 0x000fda000bf21310 */
[----:B------:R-:W-:Y:S05]  /*0c30*/  @!P0 BRA P1, `(.L_x_6489) ;  /* 0xfffffffc00288947 */ /* 0x000fea000083ffff */
[----:B------:R-:W-:Y:S05]  /*0c40*/  EXIT ;  /* 0x000000000000794d */ /* 0x000fea0003800000 */
.L_x_6490:
        /* <DEDUP_REMOVED lines=11> */
.L_x_7878:


//--------------------- .text._ZN2at6native55_GLOBAL__N__de093ff9_22_ForeachBinaryOpList_cu_a911ec4325multi_tensor_apply_kernelINS1_18TensorListMetadataILi3EEENS1_24BinaryOpListAlphaFunctorIiLi3ELi2ELi2EEEJNS0_7maximumIiEEiEEEvT_T0_DpT1_ --------------------------
	.section	.text._ZN2at6native55_GLOBAL__N__de093ff9_22_ForeachBinaryOpList_cu_a911ec4325multi_tensor_apply_kernelINS1_18TensorListMetadataILi3EEENS1_24BinaryOpListAlphaFunctorIiLi3ELi2ELi2EEEJNS0_7maximumIiEEiEEEvT_T0_DpT1_,"ax",@progbits
	.align	128
.text._ZN2at6native55_GLOBAL__N__de093ff9_22_ForeachBinaryOpList_cu_a911ec4325multi_tensor_apply_kernelINS1_18TensorListMetadataILi3EEENS1_24BinaryOpListAlphaFunctorIiLi3ELi2ELi2EEEJNS0_7maximumIiEEiEEEvT_T0_DpT1_:
        .type           _ZN2at6native55_GLOBAL__N__de093ff9_22_ForeachBinaryOpList_cu_a911ec4325multi_tensor_apply_kernelINS1_18TensorListMetadataILi3EEENS1_24BinaryOpListAlphaFunctorIiLi3ELi2ELi2EEEJNS0_7maximumIiEEiEEEvT_T0_DpT1_,@function
        .size           _ZN2at6native55_GLOBAL__N__de093ff9_22_ForeachBinaryOpList_cu_a911ec4325multi_tensor_apply_kernelINS1_18TensorListMetadataILi3EEENS1_24BinaryOpListAlphaFunctorIiLi3ELi2ELi2EEEJNS0_7maximumIiEEiEEEvT_T0_DpT1_,(.L_x_7879 - _ZN2at6native55_GLOBAL__N__de093ff9_22_ForeachBinaryOpList_cu_a911ec4325multi_tensor_apply_kernelINS1_18TensorListMetadataILi3EEENS1_24BinaryOpListAlphaFunctorIiLi3ELi2ELi2EEEJNS0_7maximumIiEEiEEEvT_T0_DpT1_)
        .other          _ZN2at6native55_GLOBAL__N__de093ff9_22_ForeachBinaryOpList_cu_a911ec4325multi_tensor_apply_kernelINS1_18TensorListMetadataILi3EEENS1_24BinaryOpListAlphaFunctorIiLi3ELi2ELi2EEEJNS0_7maximumIiEEiEEEvT_T0_DpT1_,@"STO_CUDA_ENTRY STV_DEFAULT"
_ZN2at6native55_GLOBAL__N__de093ff9_22_ForeachBinaryOpList_cu_a911ec4325multi_tensor_apply_kernelINS1_18TensorListMetadataILi3EEENS1_24BinaryOpListAlphaFunctorIiLi3ELi2ELi2EEEJNS0_7maximumIiEEiEEEvT_T0_DpT1_:
        /* <DEDUP_REMOVED lines=36> */
.L_x_6492:
[----:B0--3--:R-:W-:Y:S01]  /*0240*/  IADD3 R17, P1, PT, R2, UR4, RZ ;  /* 0x0000000402117c10 */ /* 0x009fe2000ff3e0ff */
[----:B------:R-:W-:-:S03]  /*0250*/  IMAD.MOV.U32 R7, RZ, RZ, RZ ;  /* 0x000000ffff077224 */ /* 0x000fc600078e00ff */
[C---:B------:R-:W-:Y:S01]  /*0260*/  ISETP.GE.U32.AND P0, PT, R17.reuse, UR13, PT ;  /* 0x0000000d11007c0c */ /* 0x040fe2000bf06070 */
[----:B------:R-:W-:Y:S01]  /*0270*/  IMAD.X R16, RZ, RZ, UR5, P1 ;  /* 0x00000005ff107e24 */ /* 0x000fe200088e06ff */
[----:B-1----:R-:W-:-:S04]  /*0280*/  IADD3 R15, P2, PT, R17, UR12, RZ ;  /* 0x0000000c110f7c10 */ /* 0x002fc8000ff5e0ff */
[----:B------:R-:W-:Y:S01]  /*0290*/  ISETP.GE.U32.AND.EX P0, PT, R16, UR14, PT, P0 ;  /* 0x0000000e10007c0c */ /* 0x000fe2000bf06100 */
[----:B------:R-:W-:Y:S01]  /*02a0*/  IMAD.X R18, RZ, RZ, R16, P2 ;  /* 0x000000ffff127224 */ /* 0x000fe200010e0610 */
[C---:B------:R-:W-:Y:S02]  /*02b0*/  IADD3 R5, P4, PT, R15.reuse, UR12, RZ ;  /* 0x0000000c0f057c10 */ /* 0x040fe4000ff9e0ff */
[----:B------:R-:W-:-:S03]  /*02c0*/  ISETP.GE.U32.AND P1, PT, R15, UR13, PT ;  /* 0x0000000d0f007c0c */ /* 0x000fc6000bf26070 */
[----:B------:R-:W-:Y:S01]  /*02d0*/  IMAD.X R8, RZ, RZ, R18, P4 ;  /* 0x000000ffff087224 */ /* 0x000fe200020e0612 */
[----:B------:R-:W-:Y:S02]  /*02e0*/  IADD3 R9, P4, PT, R5, UR12, RZ ;  /* 0x0000000c05097c10 */ /* 0x000fe4000ff9e0ff */
[----:B------:R-:W-:-:S03]  /*02f0*/  ISETP.GE.U32.AND.EX P1, PT, R18, UR14, PT, P1 ;  /* 0x0000000e12007c0c */ /* 0x000fc6000bf26110 */
[C---:B------:R-:W-:Y:S02]  /*0300*/  @!P0 LEA R10, P2, R17.reuse, UR6, 0x2 ;  /* 0x00000006110a8c11 */ /* 0x040fe4000f8410ff */
[C---:B------:R-:W-:Y:S01]  /*0310*/  @!P0 LEA R22, P3, R17.reuse, UR8, 0x2 ;  /* 0x0000000811168c11 */ /* 0x040fe2000f8610ff */
[----:B------:R-:W-:Y:S01]  /*0320*/  IMAD.X R6, RZ, RZ, R8, P4 ;  /* 0x000000ffff067224 */ /* 0x000fe200020e0608 */
[--C-:B------:R-:W-:Y:S02]  /*0330*/  @!P0 LEA.HI.X R11, R17, UR7, R16.reuse, 0x2, P2 ;  /* 0x00000007110b8c11 */ /* 0x100fe400090f1410 */
[----:B------:R-:W-:Y:S02]  /*0340*/  ISETP.GE.U32.AND P2, PT, R5, UR13, PT ;  /* 0x0000000d05007c0c */ /* 0x000fe4000bf46070 */
[----:B------:R-:W-:Y:S01]  /*0350*/  @!P0 LEA.HI.X R23, R17, UR9, R16, 0x2, P3 ;  /* 0x0000000911178c11 */ /* 0x000fe200098f1410 */
[----:B------:R-:W-:Y:S01]  /*0360*/  IMAD.MOV.U32 R3, RZ, RZ, RZ ;  /* 0x000000ffff037224 */ /* 0x000fe200078e00ff */
[----:B------:R-:W-:Y:S01]  /*0370*/  ISETP.GE.U32.AND P3, PT, R9, UR13, PT ;  /* 0x0000000d09007c0c */ /* 0x000fe2000bf66070 */
[----:B------:R-:W-:Y:S01]  /*0380*/  IMAD.MOV.U32 R4, RZ, RZ, RZ ;  /* 0x000000ffff047224 */ /* 0x000fe200078e00ff */
[----:B------:R-:W-:Y:S01]  /*0390*/  ISETP.GE.U32.AND.EX P2, PT, R8, UR14, PT, P2 ;  /* 0x0000000e08007c0c */ /* 0x000fe2000bf46120 */
[----:B------:R0:W3:Y:S01]  /*03a0*/  @!P0 LDG.E R7, desc[UR16][R10.64] ;  /* 0x000000100a078981 */ /* 0x0000e2000c1e1900 */
[----:B------:R-:W-:-:S02]  /*03b0*/  ISETP.GE.U32.AND.EX P3, PT, R6, UR14, PT, P3 ;  /* 0x0000000e06007c0c */ /* 0x000fc4000bf66130 */
[C---:B------:R-:W-:Y:S01]  /*03c0*/  @!P1 LEA R20, P4, R15.reuse, UR6, 0x2 ;  /* 0x000000060f149c11 */ /* 0x040fe2000f8810ff */
[----:B------:R1:W2:Y:S01]  /*03d0*/  @!P0 LDG.E R3, desc[UR16][R22.64] ;  /* 0x0000001016038981 */ /* 0x0002a2000c1e1900 */
[C---:B------:R-:W-:Y:S01]  /*03e0*/  @!P1 LEA R28, P5, R15.reuse, UR8, 0x2 ;  /* 0x000000080f1c9c11 */ /* 0x040fe2000f8a10ff */
[----:B------:R-:W-:Y:S01]  /*03f0*/  IMAD.MOV.U32 R0, RZ, RZ, RZ ;  /* 0x000000ffff007224 */ /* 0x000fe200078e00ff */
[C-C-:B------:R-:W-:Y:S02]  /*0400*/  @!P1 LEA.HI.X R21, R15.reuse, UR7, R18.reuse, 0x2, P4 ;  /* 0x000000070f159c11 */ /* 0x140fe4000a0f1412 */
[----:B------:R-:W-:-:S03]  /*0410*/  @!P1 LEA.HI.X R29, R15, UR9, R18, 0x2, P5 ;  /* 0x000000090f1d9c11 */ /* 0x000fc6000a8f1412 */
[----:B------:R-:W-:Y:S02]  /*0420*/  @!P2 LEA R12, P4, R5, UR8, 0x2 ;  /* 0x00000008050cac11 */ /* 0x000fe4000f8810ff */
[----:B0-----:R-:W-:Y:S02]  /*0430*/  CS2R R10, SRZ ;  /* 0x00000000000a7805 */ /* 0x001fe4000001ff00 */
[----:B-1----:R-:W-:Y:S01]  /*0440*/  @!P3 LEA R22, P5, R9, UR8, 0x2 ;  /* 0x000000080916bc11 */ /* 0x002fe2000f8a10ff */
[----:B------:R0:W4:Y:S01]  /*0450*/  @!P1 LDG.E R4, desc[UR16][R20.64] ;  /* 0x0000001014049981 */ /* 0x000122000c1e1900 */
[----:B------:R-:W-:Y:S02]  /*0460*/  @!P2 LEA.HI.X R13, R5, UR9, R8, 0x2, P4 ;  /* 0x00000009050dac11 */ /* 0x000fe4000a0f1408 */
[C---:B------:R-:W-:Y:S01]  /*0470*/  @!P3 LEA.HI.X R23, R9.reuse, UR9, R6, 0x2, P5 ;  /* 0x000000090917bc11 */ /* 0x040fe2000a8f1406 */
[----:B------:R-:W5:Y:S01]  /*0480*/  @!P1 LDG.E R0, desc[UR16][R28.64] ;  /* 0x000000101c009981 */ /* 0x000f62000c1e1900 */
[----:B------:R-:W-:-:S02]  /*0490*/  @!P3 LEA R24, P5, R9, UR6, 0x2 ;  /* 0x000000060918bc11 */ /* 0x000fc4000f8a10ff */
[----:B------:R-:W-:Y:S01]  /*04a0*/  CS2R R26, SRZ ;  /* 0x00000000001a7805 */ /* 0x000fe2000001ff00 */
[----:B------:R1:W4:Y:S01]  /*04b0*/  @!P2 LDG.E R10, desc[UR16][R12.64] ;  /* 0x000000100c0aa981 */ /* 0x000322000c1e1900 */
[----:B0-----:R-:W-:-:S03]  /*04c0*/  @!P2 LEA R20, P4, R5, UR6, 0x2 ;  /* 0x000000060514ac11 */ /* 0x001fc6000f8810ff */
[----:B------:R2:W4:Y:S01]  /*04d0*/  @!P3 LDG.E R11, desc[UR16][R22.64] ;  /* 0x00000010160bb981 */ /* 0x000522000c1e1900 */
[----:B------:R-:W-:Y:S02]  /*04e0*/  @!P3 LEA.HI.X R25, R9, UR7, R6, 0x2, P5 ;  /* 0x000000070919bc11 */ /* 0x000fe4000a8f1406 */
[----:B------:R-:W-:-:S03]  /*04f0*/  @!P2 LEA.HI.X R21, R5, UR7, R8, 0x2, P4 ;  /* 0x000000070515ac11 */ /* 0x000fc6000a0f1408 */
[----:B------:R-:W4:Y:S04]  /*0500*/  @!P3 LDG.E R27, desc[UR16][R24.64] ;  /* 0x00000010181bb981 */ /* 0x000f28000c1e1900 */
[----:B------:R-:W4:Y:S01]  /*0510*/  @!P2 LDG.E R26, desc[UR16][R20.64] ;  /* 0x00000010141aa981 */ /* 0x000f22000c1e1900 */
[----:B-1----:R-:W-:-:S04]  /*0520*/  @!P0 LEA R12, P5, R17, UR10, 0x2 ;  /* 0x0000000a110c8c11 */ /* 0x002fc8000f8a10ff */
[----:B------:R-:W-:Y:S02]  /*0530*/  @!P0 LEA.HI.X R13, R17, UR11, R16, 0x2, P5 ;  /* 0x0000000b110d8c11 */ /* 0x000fe4000a8f1410 */
[----:B------:R-:W-:Y:S02]  /*0540*/  @!P2 LEA R16, P5, R5, UR10, 0x2 ;  /* 0x0000000a0510ac11 */ /* 0x000fe4000f8a10ff */
[----:B------:R-:W-:Y:S02]  /*0550*/  @!P1 LEA R14, P4, R15, UR10, 0x2 ;  /* 0x0000000a0f0e9c11 */ /* 0x000fe4000f8810ff */
[----:B------:R-:W-:Y:S02]  /*0560*/  @!P2 LEA.HI.X R17, R5, UR11, R8, 0x2, P5 ;  /* 0x0000000b0511ac11 */ /* 0x000fe4000a8f1408 */
[----:B------:R-:W-:Y:S02]  /*0570*/  @!P1 LEA.HI.X R15, R15, UR11, R18, 0x2, P4 ;  /* 0x0000000b0f0f9c11 */ /* 0x000fe4000a0f1412 */
[----:B------:R-:W-:-:S04]  /*0580*/  @!P3 LEA R18, P4, R9, UR10, 0x2 ;  /* 0x0000000a0912bc11 */ /* 0x000fc8000f8810ff */
[----:B------:R-:W-:Y:S01]  /*0590*/  @!P3 LEA.HI.X R19, R9, UR11, R6, 0x2, P4 ;  /* 0x0000000b0913bc11 */ /* 0x000fe2000a0f1406 */
[----:B------:R-:W-:-:S04]  /*05a0*/  ULEA UR4, UP0, UR12, UR4, 0x2 ;  /* 0x000000040c047291 */ /* 0x000fc8000f8010ff */
[----:B------:R-:W-:Y:S02]  /*05b0*/  UIADD3.X UR5, UPT, UPT, URZ, UR5, URZ, UP0, !UPT ;  /* 0x00000005ff057290 */ /* 0x000fe400087fe4ff */
[----:B------:R-:W-:-:S04]  /*05c0*/  UISETP.GE.U32.AND UP0, UPT, UR4, UR13, UPT ;  /* 0x0000000d0400728c */ /* 0x000fc8000bf06070 */
[----:B------:R-:W-:Y:S01]  /*05d0*/  UISETP.GE.U32.AND.EX UP0, UPT, UR5, UR14, UPT, UP0 ;  /* 0x0000000e0500728c */ /* 0x000fe2000bf06100 */
[----:B--2---:R-:W-:-:S05]  /*05e0*/  IMAD R22, R3, UR18, RZ ;  /* 0x0000001203167c24 */ /* 0x004fca000f8e02ff */
[----:B---3--:R-:W-:Y:S01]  /*05f0*/  VIMNMX R7, PT, PT, R22, R7, !PT ;  /* 0x0000000716077248 */ /* 0x008fe20007fe0100 */
[----:B-----5:R-:W-:Y:S02]  /*0600*/  IMAD R3, R0, UR18, RZ ;  /* 0x0000001200037c24 */ /* 0x020fe4000f8e02ff */
[----:B----4-:R-:W-:-:S03]  /*0610*/  IMAD R5, R10, UR18, RZ ;  /* 0x000000120a057c24 */ /* 0x010fc6000f8e02ff */
[----:B------:R-:W-:Y:S01]  /*0620*/  VIMNMX R3, PT, PT, R3, R4, !PT ;  /* 0x0000000403037248 */ /* 0x000fe20007fe0100 */
[----:B------:R-:W-:Y:S01]  /*0630*/  IMAD R0, R11, UR18, RZ ;  /* 0x000000120b007c24 */ /* 0x000fe2000f8e02ff */
[----:B------:R3:W-:Y:S04]  /*0640*/  @!P0 STG.E desc[UR16][R12.64], R7 ;  /* 0x000000070c008986 */ /* 0x0007e8000c101910 */
[----:B------:R-:W-:Y:S02]  /*0650*/  VIMNMX R27, PT, PT, R0, R27, !PT ;  /* 0x0000001b001b7248 */ /* 0x000fe40007fe0100 */
[----:B------:R-:W-:Y:S01]  /*0660*/  VIMNMX R5, PT, PT, R5, R26, !PT ;  /* 0x0000001a05057248 */ /* 0x000fe20007fe0100 */
[----:B------:R3:W-:Y:S04]  /*0670*/  @!P1 STG.E desc[UR16][R14.64], R3 ;  /* 0x000000030e009986 */ /* 0x0007e8000c101910 */
[----:B------:R3:W-:Y:S04]  /*0680*/  @!P2 STG.E desc[UR16][R16.64], R5 ;  /* 0x000000051000a986 */ /* 0x0007e8000c101910 */
[----:B------:R3:W-:Y:S01]  /*0690*/  @!P3 STG.E desc[UR16][R18.64], R27 ;  /* 0x0000001b1200b986 */ /* 0x0007e2000c101910 */
[----:B------:R-:W-:Y:S05]  /*06a0*/  BRA.U !UP0, `(.L_x_6492) ;  /* 0xfffffff908e47547 */ /* 0x000fea000b83ffff */
[----:B------:R-:W-:Y:S05]  /*06b0*/  EXIT ;  /* 0x000000000000794d */ /* 0x000fea0003800000 */
.L_x_6491:
        /* <DEDUP_REMOVED lines=8> */
.L_x_6493:
[C---:B------:R-:W-:Y:S01]  /*0740*/  IMAD.SHL.U32 R14, R16.reuse, 0x10, RZ ;  /* 0x00000010100e7824 */ /* 0x040fe200078e00ff */
[----:B------:R-:W-:-:S04]  /*0750*/  SHF.L.U64.HI R18, R16, 0x4, R17 ;  /* 0x0000000410127819 */ /* 0x000fc80000010211 */
[C---:B------:R-:W-:Y:S02]  /*0760*/  IADD3 R8, P1, PT, R14.reuse, UR8, RZ ;  /* 0x000000080e087c10 */ /* 0x040fe4000ff3e0ff */
[----:B------:R-:W-:Y:S02]  /*0770*/  IADD3 R2, P0, PT, R14, UR6, RZ ;  /* 0x000000060e027c10 */ /* 0x000fe4000ff1e0ff */
[C---:B------:R-:W-:Y:S02]  /*0780*/  IADD3.X R9, PT, PT, R18.reuse, UR9, RZ, P1, !PT ;  /* 0x0000000912097c10 */ /* 0x040fe40008ffe4ff */
[----:B------:R-:W-:-:S04]  /*0790*/  IADD3.X R3, PT, PT, R18, UR7, RZ, P0, !PT ;  /* 0x0000000712037c10 */ /* 0x000fc800087fe4ff */
[----:B------:R-:W1:Y:S04]  /*07a0*/  LDG.E.128 R8, desc[UR16][R8.64] ;  /* 0x0000001008087981 */ /* 0x000e68000c1e1d00 */
[----:B------:R-:W2:Y:S01]  /*07b0*/  LDG.E.128 R4, desc[UR16][R2.64] ;  /* 0x0000001002047981 */ /* 0x000ea2000c1e1d00 */
[----:B-1----:R-:W-:Y:S01]  /*07c0*/  IMAD R15, R10, UR12, RZ ;  /* 0x0000000c0a0f7c24 */ /* 0x002fe2000f8e02ff */
[----:B------:R-:W-:Y:S01]  /*07d0*/  IADD3 R10, P0, PT, R14, UR10, RZ ;  /* 0x0000000a0e0a7c10 */ /* 0x000fe2000ff1e0ff */
[----:B------:R-:W-:Y:S02]  /*07e0*/  IMAD R12, R11, UR12, RZ ;  /* 0x0000000c0b0c7c24 */ /* 0x000fe4000f8e02ff */
[----:B------:R-:W-:Y:S01]  /*07f0*/  IMAD R0, R9, UR12, RZ ;  /* 0x0000000c09007c24 */ /* 0x000fe2000f8e02ff */
[----:B------:R-:W-:Y:S01]  /*0800*/  IADD3.X R11, PT, PT, R18, UR11, RZ, P0, !PT ;  /* 0x0000000b120b7c10 */ /* 0x000fe200087fe4ff */
[----:B------:R-:W-:Y:S01]  /*0810*/  IMAD R13, R8, UR12, RZ ;  /* 0x0000000c080d7c24 */ /* 0x000fe2000f8e02ff */
[----:B0-----:R-:W-:-:S02]  /*0820*/  IADD3 R16, P0, PT, R16, UR5, RZ ;  /* 0x0000000510107c10 */ /* 0x001fc4000ff1e0ff */
[----:B--2---:R-:W-:Y:S02]  /*0830*/  VIMNMX R5, PT, PT, R5, R0, !PT ;  /* 0x0000000005057248 */ /* 0x004fe40007fe0100 */
[----:B------:R-:W-:Y:S01]  /*0840*/  VIMNMX R4, PT, PT, R4, R13, !PT ;  /* 0x0000000d04047248 */ /* 0x000fe20007fe0100 */
[----:B------:R-:W-:Y:S01]  /*0850*/  IMAD.SHL.U32 R0, R16, 0x4, RZ ;  /* 0x0000000410007824 */ /* 0x000fe200078e00ff */
[----:B------:R-:W-:Y:S01]  /*0860*/  VIMNMX R6, PT, PT, R6, R15, !PT ;  /* 0x0000000f06067248 */ /* 0x000fe20007fe0100 */
[----:B------:R-:W-:Y:S01]  /*0870*/  IMAD.X R17, RZ, RZ, R17, P0 ;  /* 0x000000ffff117224 */ /* 0x000fe200000e0611 */
[----:B------:R-:W-:Y:S02]  /*0880*/  VIMNMX R7, PT, PT, R7, R12, !PT ;  /* 0x0000000c07077248 */ /* 0x000fe40007fe0100 */
[----:B------:R-:W-:Y:S02]  /*0890*/  ISETP.LT.U32.AND P1, PT, R0, UR15, PT ;  /* 0x0000000f00007c0c */ /* 0x000fe4000bf21070 */
[C---:B------:R-:W-:Y:S01]  /*08a0*/  LOP3.LUT P0, RZ, R16.reuse, 0xffffc000, RZ, 0xc0, !PT ;  /* 0xffffc00010ff7812 */ /* 0x040fe2000780c0ff */
[----:B------:R2:W-:Y:S01]  /*08b0*/  STG.E.128 desc[UR16][R10.64], R4 ;  /* 0x000000040a007986 */ /* 0x0005e2000c101d10 */
[----:B------:R-:W-:-:S02]  /*08c0*/  SHF.L.U64.HI R0, R16, 0x2, R17 ;  /* 0x0000000210007819 */ /* 0x000fc40000010211 */
[----:B------:R-:W-:Y:S02]  /*08d0*/  LOP3.LUT P0, RZ, R17, 0x3fffffff, RZ, 0xc0, P0 ;  /* 0x3fffffff11ff7812 */ /* 0x000fe4000000c0ff */
[----:B------:R-:W-:-:S13]  /*08e0*/  ISETP.LT.AND.EX P1, PT, R0, UR4, PT, P1 ;  /* 0x0000000400007c0c */ /* 0x000fda000bf21310 */
[----:B--2---:R-:W-:Y:S05]  /*08f0*/  @!P0 BRA P1, `(.L_x_6493) ;  /* 0xfffffffc00908947 */ /* 0x004fea000083ffff */
[----:B------:R-:W-:Y:S05]  /*0900*/  EXIT ;  /* 0x000000000000794d */ /* 0x000fea0003800000 */
.L_x_6494:
        /* <DEDUP_REMOVED lines=15> */
.L_x_7879:


//--------------------- .text._ZN2at6native55_GLOBAL__N__de093ff9_22_ForeachBinaryOpList_cu_a911ec4325multi_tensor_apply_kernelINS1_18TensorListMetadataILi3EEENS1_24BinaryOpListAlphaFunctorIaLi3ELi2ELi2EEEJNS0_7maximumIaEEaEEEvT_T0_DpT1_ --------------------------
	.section	.text._ZN2at6native55_GLOBAL__N__de093ff9_22_ForeachBinaryOpList_cu_a911ec4325multi_tensor_apply_kernelINS1_18TensorListMetadataILi3EEENS1_24BinaryOpListAlphaFunctorIaLi3ELi2ELi2EEEJNS0_7maximumIaEEaEEEvT_T0_DpT1_,"ax",@progbits
	.align	128
.text._ZN2at6native55_GLOBAL__N__de093ff9_22_ForeachBinaryOpList_cu_a911ec4325multi_tensor_apply_kernelINS1_18TensorListMetadataILi3EEENS1_24BinaryOpListAlphaFunctorIaLi3ELi2ELi2EEEJNS0_7maximumIaEEaEEEvT_T0_DpT1_:
        .type           _ZN2at6native55_GLOBAL__N__de093ff9_22_ForeachBinaryOpList_cu_a911ec4325multi_tensor_apply_kernelINS1_18TensorListMetadataILi3EEENS1_24BinaryOpListAlphaFunctorIaLi3ELi2ELi2EEEJNS0_7maximumIaEEaEEEvT_T0_DpT1_,@function
        .size           _ZN2at6native55_GLOBAL__N__de093ff9_22_ForeachBinaryOpList_cu_a911ec4325multi_tensor_apply_kernelINS1_18TensorListMetadataILi3EEENS1_24BinaryOpListAlphaFunctorIaLi3ELi2ELi2EEEJNS0_7maximumIaEEaEEEvT_T0_DpT1_,(.L_x_7880 - _ZN2at6native55_GLOBAL__N__de093ff9_22_ForeachBinaryOpList_cu_a911ec4325multi_tensor_apply_kernelINS1_18TensorListMetadataILi3EEENS1_24BinaryOpListAlphaFunctorIaLi3ELi2ELi2EEEJNS0_7maximumIaEEaEEEvT_T0_DpT1_)
        .other          _ZN2at6native55_GLOBAL__N__de093ff9_22_ForeachBinaryOpList_cu_a911ec4325multi_tensor_apply_kernelINS1_18TensorListMetadataILi3EEENS1_24BinaryOpListAlphaFunctorIaLi3ELi2ELi2EEEJNS0_7maximumIaEEaEEEvT_T0_DpT1_,@"STO_CUDA_ENTRY STV_DEFAULT"
_ZN2at6native55_GLOBAL__N__de093ff9_22_ForeachBinaryOpList_cu_a911ec4325multi_tensor_apply_kernelINS1_18TensorListMetadataILi3EEENS1_24BinaryOpListAlphaFunctorIaLi3ELi2ELi2EEEJNS0_7maximumIaEEaEEEvT_T0_DpT1_:
        /* <DEDUP_REMOVED lines=39> */
[----:B------:R-:W-:Y:S02]  /*0270*/  UIADD3.X UR11, UPT, UPT, URZ, UR11, URZ, UP1, !UPT ;  /* 0x0000000bff0b7290 */ /* 0x000fe40008ffe4ff */
[----:B------:R-:W-:Y:S02]  /*0280*/  UIADD3 UR30, UP6, UPT, UR4, UR12, URZ ;  /* 0x0000000c041e7290 */ /* 0x000fe4000ffde0ff */
[----:B------:R-:W-:Y:S02]  /*0290*/  UIADD3 UR23, UP5, UPT, UR8, UR14, URZ ;  /* 0x0000000e08177290 */ /* 0x000fe4000ffbe0ff */
[----:B------:R-:W-:Y:S02]  /*02a0*/  UIADD3 UR22, UP1, UPT, UR8, UR10, URZ ;  /* 0x0000000a08167290 */ /* 0x000fe4000ff3e0ff */
[----:B------:R-:W-:-:S02]  /*02b0*/  UIADD3.X UR29, UPT, UPT, UR7, UR13, URZ, UP0, !UPT ;  /* 0x0000000d071d7290 */ /* 0x000fc400087fe4ff */
[----:B------:R-:W-:Y:S02]  /*02c0*/  UIADD3 UR24, UP4, UPT, UR6, UR14, URZ ;  /* 0x0000000e06187290 */ /* 0x000fe4000ff9e0ff */
[----:B------:R-:W-:Y:S02]  /*02d0*/  UIADD3 UR21, UP0, UPT, UR6, UR10, URZ ;  /* 0x0000000a06157290 */ /* 0x000fe4000ff1e0ff */
[----:B------:R-:W-:Y:S02]  /*02e0*/  UIADD3.X UR12, UPT, UPT, UR9, UR13, URZ, UP2, !UPT ;  /* 0x0000000d090c7290 */ /* 0x000fe400097fe4ff */
[----:B------:R-:W-:Y:S02]  /*02f0*/  UIADD3 UR25, UP3, UPT, UR4, UR14, URZ ;  /* 0x0000000e04197290 */ /* 0x000fe4000ff7e0ff */
[----:B------:R-:W-:Y:S02]  /*0300*/  UIADD3 UR8, UP2, UPT, UR4, UR10, URZ ;  /* 0x0000000a04087290 */ /* 0x000fe4000ff5e0ff */
[----:B------:R-:W-:-:S02]  /*0310*/  UIADD3.X UR31, UPT, UPT, UR5, UR13, URZ, UP6, !UPT ;  /* 0x0000000d051f7290 */ /* 0x000fc4000b7fe4ff */
[----:B------:R-:W-:Y:S02]  /*0320*/  UIADD3.X UR14, UPT, UPT, UR9, UR15, URZ, UP5, !UPT ;  /* 0x0000000f090e7290 */ /* 0x000fe4000affe4ff */
[----:B------:R-:W-:Y:S02]  /*0330*/  UIADD3.X UR10, UPT, UPT, UR9, UR11, URZ, UP1, !UPT ;  /* 0x0000000b090a7290 */ /* 0x000fe40008ffe4ff */
[----:B------:R-:W-:Y:S02]  /*0340*/  UIADD3.X UR13, UPT, UPT, UR7, UR15, URZ, UP4, !UPT ;  /* 0x0000000f070d7290 */ /* 0x000fe4000a7fe4ff */
[----:B------:R-:W-:Y:S02]  /*0350*/  UIADD3.X UR9, UPT, UPT, UR7, UR11, URZ, UP0, !UPT ;  /* 0x0000000b07097290 */ /* 0x000fe400087fe4ff */
[----:B------:R-:W-:Y:S02]  /*0360*/  UIADD3.X UR26, UPT, UPT, UR5, UR15, URZ, UP3, !UPT ;  /* 0x0000000f051a7290 */ /* 0x000fe40009ffe4ff */
[----:B------:R-:W-:-:S02]  /*0370*/  UIADD3.X UR7, UPT, UPT, UR5, UR11, URZ, UP2, !UPT ;  /* 0x0000000b05077290 */ /* 0x000fc400097fe4ff */
[----:B------:R-:W-:Y:S01]  /*0380*/  USHF.L.U32 UR17, UR20, 0x2, URZ ;  /* 0x0000000214117899 */ /* 0x000fe200080006ff */
[----:B------:R-:W-:Y:S01]  /*0390*/  UMOV UR4, URZ ;  /* 0x000000ff00047c82 */ /* 0x000fe20008000000 */
[----:B-1----:R-:W-:-:S10]  /*03a0*/  UMOV UR5, URZ ;  /* 0x000000ff00057c82 */ /* 0x002fd40008000000 */
.L_x_6496:
[C---:B-1----:R-:W-:Y:S01]  /*03b0*/  IADD3 R0, P1, PT, R2.reuse, UR20, RZ ;  /* 0x0000001402007c10 */ /* 0x042fe2000ff3e0ff */
[----:B------:R-:W-:Y:S01]  /*03c0*/  IMAD.U32 R5, RZ, RZ, UR20 ;  /* 0x00000014ff057e24 */ /* 0x000fe2000f8e00ff */
[----:B------:R-:W-:Y:S01]  /*03d0*/  ISETP.GE.U32.AND P2, PT, R2, UR32, PT ;  /* 0x0000002002007c0c */ /* 0x000fe2000bf46070 */
[----:B------:R-:W-:Y:S01]  /*03e0*/  IMAD.U32 R7, RZ, RZ, UR20 ;  /* 0x00000014ff077e24 */ /* 0x000fe2000f8e00ff */
[----:B------:R-:W-:Y:S01]  /*03f0*/  ISETP.GE.U32.AND P0, PT, R0, UR32, PT ;  /* 0x0000002000007c0c */ /* 0x000fe2000bf06070 */
[--C-:B------:R-:W-:Y:S01]  /*0400*/  IMAD.X R0, RZ, RZ, R3.reuse, P1 ;  /* 0x000000ffff007224 */ /* 0x100fe200008e0603 */
[----:B------:R-:W-:Y:S01]  /*0410*/  ISETP.GE.U32.AND.EX P2, PT, R3, UR33, PT, P2 ;  /* 0x0000002103007c0c */ /* 0x000fe2000bf46120 */
[----:B------:R-:W-:Y:S01]  /*0420*/  IMAD.WIDE.U32 R4, R5, 0x2, R2 ;  /* 0x0000000205047825 */ /* 0x000fe200078e0002 */
[----:B------:R-:W-:Y:S02]  /*0430*/  PRMT R18, RZ, 0x7610, R18 ;  /* 0x00007610ff127816 */ /* 0x000fe40000000012 */
[----:B------:R-:W-:Y:S01]  /*0440*/  ISETP.GE.U32.AND.EX P0, PT, R0, UR33, PT, P0 ;  /* 0x0000002100007c0c */ /* 0x000fe2000bf06100 */
[----:B------:R-:W-:Y:S01]  /*0450*/  IMAD.WIDE.U32 R6, R7, 0x3, R2 ;  /* 0x0000000307067825 */ /* 0x000fe200078e0002 */
[----:B------:R-:W-:-:S02]  /*0460*/  ISETP.GE.U32.AND P1, PT, R4, UR32, PT ;  /* 0x0000002004007c0c */ /* 0x000fc4000bf26070 */
[----:B------:R-:W-:Y:S02]  /*0470*/  PRMT R17, RZ, 0x7610, R17 ;  /* 0x00007610ff117816 */ /* 0x000fe40000000011 */
[----:B------:R-:W-:Y:S02]  /*0480*/  ISETP.GE.U32.AND.EX P1, PT, R5, UR33, PT, P1 ;  /* 0x0000002105007c0c */ /* 0x000fe4000bf26110 */
[----:B------:R-:W-:-:S05]  /*0490*/  ISETP.GE.U32.AND P5, PT, R6, UR32, PT ;  /* 0x0000002006007c0c */ /* 0x000fca000bfa6070 */
[C---:B------:R-:W-:Y:S02]  /*04a0*/  @!P0 IADD3 R10, P3, PT, R2.reuse, UR21, RZ ;  /* 0x00000015020a8c10 */ /* 0x040fe4000ff7e0ff */
[C---:B------:R-:W-:Y:S02]  /*04b0*/  @!P0 IADD3 R6, P4, PT, R2.reuse, UR8, RZ ;  /* 0x0000000802068c10 */ /* 0x040fe4000ff9e0ff */
[----:B------:R-:W-:Y:S02]  /*04c0*/  @!P0 IADD3.X R11, PT, PT, R3, UR9, RZ, P3, !PT ;  /* 0x00000009030b8c10 */ /* 0x000fe40009ffe4ff */
[----:B------:R-:W-:Y:S02]  /*04d0*/  ISETP.GE.U32.AND.EX P3, PT, R7, UR33, PT, P5 ;  /* 0x0000002107007c0c */ /* 0x000fe4000bf66150 */
[----:B------:R-:W-:Y:S01]  /*04e0*/  @!P1 IADD3 R12, P5, PT, R2, UR28, RZ ;  /* 0x0000001c020c9c10 */ /* 0x000fe2000ffbe0ff */
[----:B------:R-:W2:Y:S01]  /*04f0*/  @!P0 LDG.E.U8 R18, desc[UR18][R10.64] ;  /* 0x000000120a128981 */ /* 0x000ea2000c1e1100 */
[----:B------:R-:W-:-:S02]  /*0500*/  @!P0 IADD3.X R7, PT, PT, R3, UR7, RZ, P4, !PT ;  /* 0x0000000703078c10 */ /* 0x000fc4000a7fe4ff */
[C---:B------:R-:W-:Y:S02]  /*0510*/  @!P1 IADD3.X R13, PT, PT, R3.reuse, UR29, RZ, P5, !PT ;  /* 0x0000001d030d9c10 */ /* 0x040fe4000affe4ff */
[C---:B------:R-:W-:Y:S01]  /*0520*/  @!P2 IADD3 R4, P4, PT, R2.reuse, UR37, RZ ;  /* 0x000000250204ac10 */ /* 0x040fe2000ff9e0ff */
[----:B------:R0:W3:Y:S01]  /*0530*/  @!P0 LDG.E.U8 R17, desc[UR18][R6.64] ;  /* 0x0000001206118981 */ /* 0x0000e2000c1e1100 */
[----:B------:R-:W-:Y:S02]  /*0540*/  @!P2 IADD3 R8, P5, PT, R2, UR39, RZ ;  /* 0x000000270208ac10 */ /* 0x000fe4000ffbe0ff */
[----:B------:R-:W-:Y:S02]  /*0550*/  PRMT R19, RZ, 0x7610, R19 ;  /* 0x00007610ff137816 */ /* 0x000fe40000000013 */
[----:B------:R-:W-:Y:S02]  /*0560*/  PRMT R16, RZ, 0x7610, R16 ;  /* 0x00007610ff107816 */ /* 0x000fe40000000010 */
[----:B------:R-:W-:-:S02]  /*0570*/  @!P2 IADD3.X R5, PT, PT, R3, UR38, RZ, P4, !PT ;  /* 0x000000260305ac10 */ /* 0x000fc4000a7fe4ff */
[C---:B------:R-:W-:Y:S01]  /*0580*/  @!P2 IADD3.X R9, PT, PT, R3.reuse, UR40, RZ, P5, !PT ;  /* 0x000000280309ac10 */ /* 0x040fe2000affe4ff */
[----:B------:R1:W4:Y:S01]  /*0590*/  @!P1 LDG.E.U8 R19, desc[UR18][R12.64] ;  /* 0x000000120c139981 */ /* 0x000322000c1e1100 */
[C---:B------:R-:W-:Y:S02]  /*05a0*/  @!P3 IADD3 R14, P5, PT, R2.reuse, UR24, RZ ;  /* 0x00000018020ebc10 */ /* 0x040fe4000ffbe0ff */
[----:B0-----:R-:W-:Y:S01]  /*05b0*/  PRMT R7, RZ, 0x7610, R7 ;  /* 0x00007610ff077816 */ /* 0x001fe20000000007 */
[----:B------:R0:W5:Y:S01]  /*05c0*/  @!P2 LDG.E.U8 R16, desc[UR18][R4.64] ;  /* 0x000000120410a981 */ /* 0x000162000c1e1100 */
[----:B------:R-:W-:Y:S02]  /*05d0*/  @!P3 IADD3.X R15, PT, PT, R3, UR13, RZ, P5, !PT ;  /* 0x0000000d030fbc10 */ /* 0x000fe4000affe4ff */
[----:B------:R-:W-:Y:S02]  /*05e0*/  PRMT R0, RZ, 0x7610, R0 ;  /* 0x00007610ff007816 */ /* 0x000fe40000000000 */
[----:B------:R-:W-:Y:S01]  /*05f0*/  @!P1 IADD3 R10, P4, PT, R2, UR30, RZ ;  /* 0x0000001e020a9c10 */ /* 0x000fe2000ff9e0ff */
[----:B------:R-:W5:Y:S01]  /*0600*/  @!P3 LDG.E.U8 R7, desc[UR18][R14.64] ;  /* 0x000000120e07b981 */ /* 0x000f62000c1e1100 */
[----:B------:R-:W-:-:S02]  /*0610*/  PRMT R6, RZ, 0x7610, R6 ;  /* 0x00007610ff067816 */ /* 0x000fc40000000006 */
[C---:B------:R-:W-:Y:S01]  /*0620*/  @!P1 IADD3.X R11, PT, PT, R3.reuse, UR31, RZ, P4, !PT ;  /* 0x0000001f030b9c10 */ /* 0x040fe2000a7fe4ff */
[----:B------:R3:W5:Y:S01]  /*0630*/  @!P2 LDG.E.U8 R0, desc[UR18][R8.64] ;  /* 0x000000120800a981 */ /* 0x000762000c1e1100 */
[----:B-1----:R-:W-:Y:S02]  /*0640*/  @!P3 IADD3 R12, P4, PT, R2, UR25, RZ ;  /* 0x00000019020cbc10 */ /* 0x002fe4000ff9e0ff */
[----:B0-----:R-:W-:Y:S01]  /*0650*/  PRMT R5, RZ, 0x7610, R5 ;  /* 0x00007610ff057816 */ /* 0x001fe20000000005 */
[----:B------:R5:W5:Y:S01]  /*0660*/  @!P1 LDG.E.U8 R6, desc[UR18][R10.64] ;  /* 0x000000120a069981 */ /* 0x000b62000c1e1100 */
[----:B------:R-:W-:-:S05]  /*0670*/  @!P3 IADD3.X R13, PT, PT, R3, UR26, RZ, P4, !PT ;  /* 0x0000001a030dbc10 */ /* 0x000fca000a7fe4ff */
[----:B------:R0:W5:Y:S01]  /*0680*/  @!P3 LDG.E.U8 R5, desc[UR18][R12.64] ;  /* 0x000000120c05b981 */ /* 0x000162000c1e1100 */
[----:B------:R-:W1:Y:S01]  /*0690*/  LDCU.S8 UR6, c[0x0][0xfca] ;  /* 0x0001f940ff0677ac */ /* 0x000e620008000200 */
[----:B------:R-:W-:-:S04]  /*06a0*/  UIADD3 UR4, UP0, UPT, UR17, UR4, URZ ;  /* 0x0000000411047290 */ /* 0x000fc8000ff1e0ff */
[----:B------:R-:W-:Y:S02]  /*06b0*/  UIADD3.X UR5, UPT, UPT, URZ, UR5, URZ, UP0, !UPT ;  /* 0x00000005ff057290 */ /* 0x000fe400087fe4ff */
[----:B------:R-:W-:-:S04]  /*06c0*/  UISETP.GE.U32.AND UP0, UPT, UR4, UR32, UPT ;  /* 0x000000200400728c */ /* 0x000fc8000bf06070 */
[----:B------:R-:W-:Y:S01]  /*06d0*/  UISETP.GE.U32.AND.EX UP0, UPT, UR5, UR33, UPT, UP0 ;  /* 0x000000210500728c */ /* 0x000fe2000bf06100 */
[----:B--2---:R-:W-:-:S05]  /*06e0*/  PRMT R4, R18, 0x9910, RZ ;  /* 0x0000991012047816 */ /* 0x004fca00000000ff */
[----:B-1----:R-:W-:Y:S01]  /*06f0*/  IMAD R4, R4, UR6, RZ ;  /* 0x0000000604047c24 */ /* 0x002fe2000f8e02ff */
[----:B---3--:R-:W-:-:S04]  /*0700*/  PRMT R8, R17, 0x8880, RZ ;  /* 0x0000888011087816 */ /* 0x008fc800000000ff */
[----:B------:R-:W-:Y:S02]  /*0710*/  PRMT R4, R4, 0x8880, RZ ;  /* 0x0000888004047816 */ /* 0x000fe400000000ff */
[----:B------:R-:W-:Y:S02]  /*0720*/  PRMT R8, R8, 0x7710, RZ ;  /* 0x0000771008087816 */ /* 0x000fe400000000ff */
[----:B------:R-:W-:Y:S02]  /*0730*/  PRMT R4, R4, 0x7710, RZ ;  /* 0x0000771004047816 */ /* 0x000fe400000000ff */
[----:B----4-:R-:W-:Y:S02]  /*0740*/  PRMT R9, R19, 0x9910, RZ ;  /* 0x0000991013097816 */ /* 0x010fe400000000ff */
[----:B-----5:R-:W-:-:S03]  /*0750*/  PRMT R10, R16, 0x9910, RZ ;  /* 0x00009910100a7816 */ /* 0x020fc600000000ff */
[----:B------:R-:W-:Y:S01]  /*0760*/  IMAD R9, R9, UR6, RZ ;  /* 0x0000000609097c24 */ /* 0x000fe2000f8e02ff */
[----:B------:R-:W-:Y:S01]  /*0770*/  VIMNMX.S16x2 R4, PT, PT, R8, R4, !PT ;  /* 0x0000000408047248 */ /* 0x000fe20007fe0300 */
[----:B------:R-:W-:Y:S01]  /*0780*/  IMAD R8, R10, UR6, RZ ;  /* 0x000000060a087c24 */ /* 0x000fe2000f8e02ff */
[----:B------:R-:W-:Y:S02]  /*0790*/  PRMT R7, R7, 0x9910, RZ ;  /* 0x0000991007077816 */ /* 0x000fe400000000ff */
[----:B------:R-:W-:Y:S02]  /*07a0*/  PRMT R10, R9, 0x8880, RZ ;  /* 0x00008880090a7816 */ /* 0x000fe400000000ff */
[----:B------:R-:W-:Y:S01]  /*07b0*/  PRMT R0, R0, 0x8880, RZ ;  /* 0x0000888000007816 */ /* 0x000fe200000000ff */
[----:B------:R-:W-:Y:S01]  /*07c0*/  IMAD.MOV.U32 R9, RZ, RZ, R7 ;  /* 0x000000ffff097224 */ /* 0x000fe200078e0007 */
[----:B------:R-:W-:Y:S02]  /*07d0*/  PRMT R8, R8, 0x8880, RZ ;  /* 0x0000888008087816 */ /* 0x000fe400000000ff */
[----:B------:R-:W-:Y:S01]  /*07e0*/  PRMT R6, R6, 0x8880, RZ ;  /* 0x0000888006067816 */ /* 0x000fe200000000ff */
[----:B------:R-:W-:Y:S01]  /*07f0*/  IMAD R9, R9, UR6, RZ ;  /* 0x0000000609097c24 */ /* 0x000fe2000f8e02ff */
[----:B------:R-:W-:-:S02]  /*0800*/  PRMT R0, R0, 0x7710, RZ ;  /* 0x0000771000007816 */ /* 0x000fc400000000ff */
[----:B------:R-:W-:Y:S02]  /*0810*/  PRMT R8, R8, 0x7710, RZ ;  /* 0x0000771008087816 */ /* 0x000fe400000000ff */
[----:B0-----:R-:W-:Y:S02]  /*0820*/  PRMT R12, R6, 0x7710, RZ ;  /* 0x00007710060c7816 */ /* 0x001fe400000000ff */
[----:B------:R-:W-:Y:S02]  /*0830*/  PRMT R10, R10, 0x7710, RZ ;  /* 0x000077100a0a7816 */ /* 0x000fe400000000ff */
[----:B------:R-:W-:Y:S02]  /*0840*/  @!P2 IADD3 R6, P4, PT, R2, UR35, RZ ;  /* 0x000000230206ac10 */ /* 0x000fe4000ff9e0ff */
[----:B------:R-:W-:Y:S02]  /*0850*/  VIMNMX.S16x2 R0, PT, PT, R0, R8, !PT ;  /* 0x0000000800007248 */ /* 0x000fe40007fe0300 */
[----:B------:R-:W-:-:S02]  /*0860*/  PRMT R5, R5, 0x8880, RZ ;  /* 0x0000888005057816 */ /* 0x000fc400000000ff */
[----:B------:R-:W-:Y:S02]  /*0870*/  PRMT R9, R9, 0x8880, RZ ;  /* 0x0000888009097816 */ /* 0x000fe400000000ff */
[----:B------:R-:W-:Y:S02]  /*0880*/  VIMNMX.S16x2 R14, PT, PT, R12, R10, !PT ;  /* 0x0000000a0c0e7248 */ /* 0x000fe40007fe0300 */
[----:B------:R-:W-:Y:S02]  /*0890*/  @!P2 IADD3.X R7, PT, PT, R3, UR36, RZ, P4, !PT ;  /* 0x000000240307ac10 */ /* 0x000fe4000a7fe4ff */
[----:B------:R-:W-:Y:S02]  /*08a0*/  PRMT R11, R0, 0x7610, R11 ;  /* 0x00007610000b7816 */ /* 0x000fe4000000000b */
[----:B------:R-:W-:Y:S02]  /*08b0*/  PRMT R10, R5, 0x7710, RZ ;  /* 0x00007710050a7816 */ /* 0x000fe400000000ff */
[----:B------:R-:W-:-:S02]  /*08c0*/  PRMT R0, R9, 0x7710, RZ ;  /* 0x0000771009007816 */ /* 0x000fc400000000ff */
[----:B------:R-:W-:Y:S01]  /*08d0*/  @!P0 IADD3 R8, P4, PT, R2, UR22, RZ ;  /* 0x0000001602088c10 */ /* 0x000fe2000ff9e0ff */
[----:B------:R0:W-:Y:S01]  /*08e0*/  @!P2 STG.E.U8 desc[UR18][R6.64], R11 ;  /* 0x0000000b0600a986 */ /* 0x0001e2000c101112 */
[----:B------:R-:W-:Y:S02]  /*08f0*/  VIMNMX.S16x2 R0, PT, PT, R10, R0, !PT ;  /* 0x000000000a007248 */ /* 0x000fe40007fe0300 */
[C---:B------:R-:W-:Y:S02]  /*0900*/  @!P0 IADD3.X R9, PT, PT, R3.reuse, UR10, RZ, P4, !PT ;  /* 0x0000000a03098c10 */ /* 0x040fe4000a7fe4ff */
[C---:B------:R-:W-:Y:S02]  /*0910*/  @!P1 IADD3 R10, P2, PT, R2.reuse, UR27, RZ ;  /* 0x0000001b020a9c10 */ /* 0x040fe4000ff5e0ff */
[----:B------:R-:W-:Y:S01]  /*0920*/  @!P3 IADD3 R12, P4, PT, R2, UR23, RZ ;  /* 0x00000017020cbc10 */ /* 0x000fe2000ff9e0ff */
[----:B------:R1:W-:Y:S03]  /*0930*/  @!P0 STG.E.U8 desc[UR18][R8.64], R4 ;  /* 0x0000000408008986 */ /* 0x0003e6000c101112 */
[----:B------:R-:W-:-:S02]  /*0940*/  @!P3 IADD3.X R13, PT, PT, R3, UR14, RZ, P4, !PT ;  /* 0x0000000e030dbc10 */ /* 0x000fc4000a7fe4ff */
[----:B0-----:R-:W-:-:S05]  /*0950*/  @!P1 IADD3.X R11, PT, PT, R3, UR12, RZ, P2, !PT ;  /* 0x0000000c030b9c10 */ /* 0x001fca00097fe4ff */
[----:B------:R1:W-:Y:S04]  /*0960*/  @!P1 STG.E.U8 desc[UR18][R10.64], R14 ;  /* 0x0000000e0a009986 */ /* 0x0003e8000c101112 */
[----:B------:R1:W-:Y:S01]  /*0970*/  @!P3 STG.E.U8 desc[UR18][R12.64], R0 ;  /* 0x000000000c00b986 */ /* 0x0003e2000c101112 */
[----:B------:R-:W-:-:S05]  /*0980*/  IADD3 R2, P0, PT, R2, UR17, RZ ;  /* 0x0000001102027c10 */ /* 0x000fca000ff1e0ff */
[----:B------:R-:W-:Y:S01]  /*0990*/  IMAD.X R3, RZ, RZ, R3, P0 ;  /* 0x000000ffff037224 */ /* 0x000fe200000e0603 */
[----:B------:R-:W-:Y:S07]  /*09a0*/  BRA.U !UP0, `(.L_x_6496) ;  /* 0xfffffff908807547 */ /* 0x000fee000b83ffff */
[----:B------:R-:W-:Y:S05]  /*09b0*/  EXIT ;  /* 0x000000000000794d */ /* 0x000fea0003800000 */
.L_x_6495:
[----:B------:R-:W0:Y:S02]  /*09c0*/  S2R R8, SR_TID.X ;  /* 0x0000000000087919 */ /* 0x000e240000002100 */
[----:B0-----:R-:W-:-:S03]  /*09d0*/  IMAD.WIDE.U32 R2, R8, 0x4, RZ ;  /* 0x0000000408027825 */ /* 0x001fc600078e00ff */
[----:B------:R-:W-:-:S04]  /*09e0*/  ISETP.GE.U32.AND P0, PT, R2, UR34, PT ;  /* 0x0000002202007c0c */ /* 0x000fc8000bf06070 */
[----:B------:R-:W-:-:S13]  /*09f0*/  ISETP.GE.AND.EX P0, PT, R3, UR16, PT, P0 ;  /* 0x0000001003007c0c */ /* 0x000fda000bf06300 */
[----:B------:R-:W-:Y:S05]  /*0a00*/  @P0 EXIT ;  /* 0x000000000000094d */ /* 0x000fea0003800000 */
[----:B------:R-:W-:Y:S01]  /*0a10*/  IMAD.MOV.U32 R3, RZ, RZ, RZ ;  /* 0x000000ffff037224 */ /* 0x000fe200078e00ff */
[----:B------:R-:W0:Y:S06]  /*0a20*/  LDCU UR5, c[0x0][0x360] ;  /* 0x00006c00ff0577ac */ /* 0x000e2c0008000800 */
.L_x_6497:
[C---:B------:R-:W-:Y:S01]  /*0a30*/  IMAD.SHL.U32 R5, R8.reuse, 0x4, RZ ;  /* 0x0000000408057824 */ /* 0x040fe200078e00ff */
[----:B------:R-:W-:-:S04]  /*0a40*/  SHF.L.U64.HI R13, R8, 0x2, R3 ;  /* 0x00000002080d7819 */ /* 0x000fc80000010203 */
[C---:B------:R-:W-:Y:S02]  /*0a50*/  IADD3 R10, P1, PT, R5.reuse, UR37, RZ ;  /* 0x00000025050a7c10 */ /* 0x040fe4000ff3e0ff */
[----:B------:R-:W-:Y:S02]  /*0a60*/  IADD3 R6, P0, PT, R5, UR39, RZ ;  /* 0x0000002705067c10 */ /* 0x000fe4000ff1e0ff */
[C---:B------:R-:W-:Y:S02]  /*0a70*/  IADD3.X R11, PT, PT, R13.reuse, UR38, RZ, P1, !PT ;  /* 0x000000260d0b7c10 */ /* 0x040fe40008ffe4ff */
[----:B------:R-:W-:-:S03]  /*0a80*/  IADD3.X R7, PT, PT, R13, UR40, RZ, P0, !PT ;  /* 0x000000280d077c10 */ /* 0x000fc600087fe4ff */
[----:B------:R-:W2:Y:S04]  /*0a90*/  LDG.E R10, desc[UR18][R10.64] ;  /* 0x000000120a0a7981 */ /* 0x000ea8000c1e1900 */
[----:B------:R1:W3:Y:S01]  /*0aa0*/  LDG.E R6, desc[UR18][R6.64] ;  /* 0x0000001206067981 */ /* 0x0002e2000c1e1900 */
[----:B------:R-:W1:Y:S01]  /*0ab0*/  LDCU.S8 UR4, c[0x0][0xfca] ;  /* 0x0001f940ff0477ac */ /* 0x000e620008000200 */
[C---:B--2---:R-:W-:Y:S02]  /*0ac0*/  PRMT R15, R10.reuse, 0x7772, RZ ;  /* 0x000077720a0f7816 */ /* 0x044fe400000000ff */
[C---:B------:R-:W-:Y:S02]  /*0ad0*/  LOP3.LUT R0, R10.reuse, 0xff, RZ, 0xc0, !PT ;  /* 0x000000ff0a007812 */ /* 0x040fe400078ec0ff */
[----:B------:R-:W-:-:S02]  /*0ae0*/  PRMT R9, R10, 0x7771, RZ ;  /* 0x000077710a097816 */ /* 0x000fc400000000ff */
[----:B------:R-:W-:Y:S01]  /*0af0*/  PRMT R11, R10, 0x7773, RZ ;  /* 0x000077730a0b7816 */ /* 0x000fe200000000ff */
[----:B------:R-:W-:Y:S02]  /*0b00*/  IMAD.MOV.U32 R10, RZ, RZ, R15 ;  /* 0x000000ffff0a7224 */ /* 0x000fe400078e000f */
[----:B-1----:R-:W-:Y:S02]  /*0b10*/  IMAD R7, R0, UR4, RZ ;  /* 0x0000000400077c24 */ /* 0x002fe4000f8e02ff */
[----:B------:R-:W-:Y:S01]  /*0b20*/  IMAD R10, R10, UR4, RZ ;  /* 0x000000040a0a7c24 */ /* 0x000fe2000f8e02ff */
[----:B---3--:R-:W-:Y:S02]  /*0b30*/  SHF.R.S32.HI R12, RZ, 0x10, R6 ;  /* 0x00000010ff0c7819 */ /* 0x008fe40000011406 */
[----:B------:R-:W-:Y:S02]  /*0b40*/  PRMT R7, R7, 0x8880, RZ ;  /* 0x0000888007077816 */ /* 0x000fe400000000ff */
[----:B------:R-:W-:Y:S01]  /*0b50*/  PRMT R16, R10, 0x8880, RZ ;  /* 0x000088800a107816 */ /* 0x000fe200000000ff */
[----:B------:R-:W-:Y:S01]  /*0b60*/  IMAD R9, R9, UR4, RZ ;  /* 0x0000000409097c24 */ /* 0x000fe2000f8e02ff */
[----:B------:R-:W-:Y:S01]  /*0b70*/  SGXT R4, R6, 0x8 ;  /* 0x000000080604781a */ /* 0x000fe20000000200 */
[----:B------:R-:W-:Y:S01]  /*0b80*/  IMAD R11, R11, UR4, RZ ;  /* 0x000000040b0b7c24 */ /* 0x000fe2000f8e02ff */
[----:B------:R-:W-:-:S02]  /*0b90*/  PRMT R10, R7, 0x7710, RZ ;  /* 0x00007710070a7816 */ /* 0x000fc400000000ff */
[----:B------:R-:W-:Y:S02]  /*0ba0*/  SGXT R0, R12, 0x8 ;  /* 0x000000080c00781a */ /* 0x000fe40000000200 */
[----:B------:R-:W-:Y:S02]  /*0bb0*/  PRMT R16, R16, 0x7710, RZ ;  /* 0x0000771010107816 */ /* 0x000fe400000000ff */
[--C-:B------:R-:W-:Y:S02]  /*0bc0*/  SHF.R.S32.HI R14, RZ, 0x18, R6.reuse ;  /* 0x00000018ff0e7819 */ /* 0x100fe40000011406 */
[----:B------:R-:W-:Y:S02]  /*0bd0*/  SHF.R.S32.HI R2, RZ, 0x8, R6 ;  /* 0x00000008ff027819 */ /* 0x000fe40000011406 */
[----:B------:R-:W-:Y:S02]  /*0be0*/  PRMT R9, R9, 0x8880, RZ ;  /* 0x0000888009097816 */ /* 0x000fe400000000ff */
[----:B------:R-:W-:-:S02]  /*0bf0*/  PRMT R11, R11, 0x8880, RZ ;  /* 0x000088800b0b7816 */ /* 0x000fc400000000ff */
[----:B------:R-:W-:Y:S02]  /*0c00*/  VIMNMX.S16x2 R4, PT, PT, R4, R10, !PT ;  /* 0x0000000a04047248 */ /* 0x000fe40007fe0300 */
[----:B------:R-:W-:Y:S02]  /*0c10*/  VIMNMX.S16x2 R16, PT, PT, R0, R16, !PT ;  /* 0x0000001000107248 */ /* 0x000fe40007fe0300 */
[----:B------:R-:W-:Y:S02]  /*0c20*/  SGXT R6, R14, 0x8 ;  /* 0x000000080e06781a */ /* 0x000fe40000000200 */
[----:B------:R-:W-:Y:S02]  /*0c30*/  SGXT R2, R2, 0x8 ;  /* 0x000000080202781a */ /* 0x000fe40000000200 */
[----:B------:R-:W-:Y:S02]  /*0c40*/  PRMT R12, R9, 0x7710, RZ ;  /* 0x00007710090c7816 */ /* 0x000fe400000000ff */
[----:B------:R-:W-:-:S02]  /*0c50*/  PRMT R14, R11, 0x7710, RZ ;  /* 0x000077100b0e7816 */ /* 0x000fc400000000ff */
[----:B------:R-:W-:Y:S02]  /*0c60*/  PRMT R0, R4, 0x7610, R0 ;  /* 0x0000761004007816 */ /* 0x000fe40000000000 */
[----:B------:R-:W-:Y:S02]  /*0c70*/  PRMT R4, R16, 0x7610, R4 ;  /* 0x0000761010047816 */ /* 0x000fe40000000004 */
[----:B------:R-:W-:Y:S02]  /*0c80*/  VIMNMX.S16x2 R2, PT, PT, R2, R12, !PT ;  /* 0x0000000c02027248 */ /* 0x000fe40007fe0300 */
[----:B------:R-:W-:Y:S02]  /*0c90*/  VIMNMX.S16x2 R6, PT, PT, R6, R14, !PT ;  /* 0x0000000e06067248 */ /* 0x000fe40007fe0300 */
[----:B------:R-:W-:Y:S02]  /*0ca0*/  LOP3.LUT R7, R4, 0xffff, RZ, 0xc0, !PT ;  /* 0x0000ffff04077812 */ /* 0x000fe400078ec0ff */
[----:B------:R-:W-:-:S02]  /*0cb0*/  IADD3 R4, P0, PT, R5, UR35, RZ ;  /* 0x0000002305047c10 */ /* 0x000fc4000ff1e0ff */
[----:B------:R-:W-:Y:S02]  /*0cc0*/  LOP3.LUT R9, R0, 0xffff, RZ, 0xc0, !PT ;  /* 0x0000ffff00097812 */ /* 0x000fe400078ec0ff */
[----:B------:R-:W-:Y:S02]  /*0cd0*/  LOP3.LUT R2, R2, 0xffff, RZ, 0xc0, !PT ;  /* 0x0000ffff02027812 */ /* 0x000fe400078ec0ff */
[----:B------:R-:W-:Y:S02]  /*0ce0*/  LOP3.LUT R6, R6, 0xffff, RZ, 0xc0, !PT ;  /* 0x0000ffff06067812 */ /* 0x000fe400078ec0ff */
[----:B------:R-:W-:Y:S02]  /*0cf0*/  IADD3.X R5, PT, PT, R13, UR36, RZ, P0, !PT ;  /* 0x000000240d057c10 */ /* 0x000fe400087fe4ff */
[----:B0-----:R-:W-:Y:S02]  /*0d00*/  IADD3 R8, P0, PT, R8, UR5, RZ ;  /* 0x0000000508087c10 */ /* 0x001fe4000ff1e0ff */
        /* <DEDUP_REMOVED lines=11> */
[----:B-1----:R-:W-:Y:S05]  /*0dc0*/  @!P0 BRA P1, `(.L_x_6497) ;  /* 0xfffffffc00188947 */ /* 0x002fea000083ffff */
[----:B------:R-:W-:Y:S05]  /*0dd0*/  EXIT ;  /* 0x000000000000794d */ /* 0x000fea0003800000 */
.L_x_6498:
        /* <DEDUP_REMOVED lines=10> */
.L_x_7880:


//--------------------- .text._ZN2at6native55_GLOBAL__N__de093ff9_22_ForeachBinaryOpList_cu_a911ec4325multi_tensor_apply_kernelINS1_18TensorListMetadataILi3EEENS1_24BinaryOpListAlphaFunctorIhLi3ELi2ELi2EEEJNS0_7maximumIhEEhEEEvT_T0_DpT1_ --------------------------
	.section	.text._ZN2at6native55_GLOBAL__N__de093ff9_22_ForeachBinaryOpList_cu_a911ec4325multi_tensor_apply_kernelINS1_18TensorListMetadataILi3EEENS1_24BinaryOpListAlphaFunctorIhLi3ELi2ELi2EEEJNS0_7maximumIhEEhEEEvT_T0_DpT1_,"ax",@progbits
	.align	128
.text._ZN2at6native55_GLOBAL__N__de093ff9_22_ForeachBinaryOpList_cu_a911ec4325multi_tensor_apply_kernelINS1_18TensorListMetadataILi3EEENS1_24BinaryOpListAlphaFunctorIhLi3ELi2ELi2EEEJNS0_7maximumIhEEhEEEvT_T0_DpT1_:
        .type           _ZN2at6native55_GLOBAL__N__de093ff9_22_ForeachBinaryOpList_cu_a911ec4325multi_tensor_apply_kernelINS1_18TensorListMetadataILi3EEENS1_24BinaryOpListAlphaFunctorIhLi3ELi2ELi2EEEJNS0_7maximumIhEEhEEEvT_T0_DpT1_,@function
        .size           _ZN2at6native55_GLOBAL__N__de093ff9_22_ForeachBinaryOpList_cu_a911ec4325multi_tensor_apply_kernelINS1_18TensorListMetadataILi3EEENS1_24BinaryOpListAlphaFunctorIhLi3ELi2ELi2EEEJNS0_7maximumIhEEhEEEvT_T0_DpT1_,(.L_x_7881 - _ZN2at6native55_GLOBAL__N__de093ff9_22_ForeachBinaryOpList_cu_a911ec4325multi_tensor_apply_kernelINS1_18TensorListMetadataILi3EEENS1_24BinaryOpListAlphaFunctorIhLi3ELi2ELi2EEEJNS0_7maximumIhEEhEEEvT_T0_DpT1_)
        .other          _ZN2at6native55_GLOBAL__N__de093ff9_22_ForeachBinaryOpList_cu_a911ec4325multi_tensor_apply_kernelINS1_18TensorListMetadataILi3EEENS1_24BinaryOpListAlphaFunctorIhLi3ELi2ELi2EEEJNS0_7maximumIhEEhEEEvT_T0_DpT1_,@"STO_CUDA_ENTRY STV_DEFAULT"
_ZN2at6native55_GLOBAL__N__de093ff9_22_ForeachBinaryOpList_cu_a911ec4325multi_tensor_apply_kernelINS1_18TensorListMetadataILi3EEENS1_24BinaryOpListAlphaFunctorIhLi3ELi2ELi2EEEJNS0_7maximumIhEEhEEEvT_T0_DpT1_:
        /* <DEDUP_REMOVED lines=59> */
.L_x_6500:
        /* <DEDUP_REMOVED lines=14> */
[----:B------:R-:W-:Y:S02]  /*0490*/  ISETP.GE.U32.AND P3, PT, R6, UR32, PT ;  /* 0x0000002006007c0c */ /* 0x000fe4000bf66070 */
[----:B------:R-:W-:Y:S02]  /*04a0*/  @!P0 IADD3 R6, P4, PT, R2, UR37, RZ ;  /* 0x0000002502068c10 */ /* 0x000fe4000ff9e0ff */
[----:B------:R-:W-:Y:S02]  /*04b0*/  ISETP.GE.U32.AND.EX P3, PT, R7, UR33, PT, P3 ;  /* 0x0000002107007c0c */ /* 0x000fe4000bf66130 */
[----:B------:R-:W-:-:S02]  /*04c0*/  @!P0 IADD3.X R7, PT, PT, R3, UR38, RZ, P4, !PT ;  /* 0x0000002603078c10 */ /* 0x000fc4000a7fe4ff */
[C---:B------:R-:W-:Y:S02]  /*04d0*/  @!P0 IADD3 R4, P5, PT, R2.reuse, UR39, RZ ;  /* 0x0000002702048c10 */ /* 0x040fe4000ffbe0ff */
[C---:B------:R-:W-:Y:S01]  /*04e0*/  @!P1 IADD3 R10, P4, PT, R2.reuse, UR21, RZ ;  /* 0x00000015020a9c10 */ /* 0x040fe2000ff9e0ff */
[----:B------:R-:W2:Y:S01]  /*04f0*/  @!P0 LDG.E.U8 R16, desc[UR18][R6.64] ;  /* 0x0000001206108981 */ /* 0x000ea2000c1e1100 */
[C---:B------:R-:W-:Y:S02]  /*0500*/  @!P0 IADD3.X R5, PT, PT, R3.reuse, UR40, RZ, P5, !PT ;  /* 0x0000002803058c10 */ /* 0x040fe4000affe4ff */
[C---:B------:R-:W-:Y:S02]  /*0510*/  @!P1 IADD3.X R11, PT, PT, R3.reuse, UR9, RZ, P4, !PT ;  /* 0x00000009030b9c10 */ /* 0x040fe4000a7fe4ff */
[----:B------:R-:W-:Y:S02]  /*0520*/  @!P2 IADD3 R12, P5, PT, R2, UR28, RZ ;  /* 0x0000001c020cac10 */ /* 0x000fe4000ffbe0ff */
[----:B------:R-:W-:Y:S01]  /*0530*/  PRMT R0, RZ, 0x7610, R0 ;  /* 0x00007610ff007816 */ /* 0x000fe20000000000 */
[----:B------:R-:W3:Y:S01]  /*0540*/  @!P1 LDG.E.U8 R17, desc[UR18][R10.64] ;  /* 0x000000120a119981 */ /* 0x000ee2000c1e1100 */
[----:B------:R-:W-:-:S02]  /*0550*/  @!P2 IADD3.X R13, PT, PT, R3, UR29, RZ, P5, !PT ;  /* 0x0000001d030dac10 */ /* 0x000fc4000affe4ff */
[----:B------:R-:W-:Y:S02]  /*0560*/  PRMT R19, RZ, 0x7610, R19 ;  /* 0x00007610ff137816 */ /* 0x000fe40000000013 */
[C---:B------:R-:W-:Y:S01]  /*0570*/  @!P1 IADD3 R8, P4, PT, R2.reuse, UR8, RZ ;  /* 0x0000000802089c10 */ /* 0x040fe2000ff9e0ff */
[----:B------:R0:W4:Y:S01]  /*0580*/  @!P0 LDG.E.U8 R0, desc[UR18][R4.64] ;  /* 0x0000001204008981 */ /* 0x000122000c1e1100 */
[----:B------:R-:W-:Y:S02]  /*0590*/  @!P3 IADD3 R14, P5, PT, R2, UR24, RZ ;  /* 0x00000018020ebc10 */ /* 0x000fe4000ffbe0ff */
[----:B------:R-:W-:Y:S01]  /*05a0*/  PRMT R20, RZ, 0x7610, R20 ;  /* 0x00007610ff147816 */ /* 0x000fe20000000014 */
[----:B------:R-:W5:Y:S01]  /*05b0*/  @!P2 LDG.E.U8 R19, desc[UR18][R12.64] ;  /* 0x000000120c13a981 */ /* 0x000f62000c1e1100 */
[C---:B------:R-:W-:Y:S02]  /*05c0*/  @!P1 IADD3.X R9, PT, PT, R3.reuse, UR7, RZ, P4, !PT ;  /* 0x0000000703099c10 */ /* 0x040fe4000a7fe4ff */
[----:B------:R-:W-:-:S02]  /*05d0*/  @!P3 IADD3.X R15, PT, PT, R3, UR13, RZ, P5, !PT ;  /* 0x0000000d030fbc10 */ /* 0x000fc4000affe4ff */
[----:B0-----:R-:W-:Y:S02]  /*05e0*/  PRMT R4, RZ, 0x7610, R4 ;  /* 0x00007610ff047816 */ /* 0x001fe40000000004 */
[C---:B------:R-:W-:Y:S01]  /*05f0*/  @!P2 IADD3 R6, P4, PT, R2.reuse, UR30, RZ ;  /* 0x0000001e0206ac10 */ /* 0x040fe2000ff9e0ff */
[----:B------:R-:W5:Y:S01]  /*0600*/  @!P3 LDG.E.U8 R20, desc[UR18][R14.64] ;  /* 0x000000120e14b981 */ /* 0x000f62000c1e1100 */
[----:B------:R-:W-:Y:S02]  /*0610*/  PRMT R18, RZ, 0x7610, R18 ;  /* 0x00007610ff127816 */ /* 0x000fe40000000012 */
[C---:B------:R-:W-:Y:S01]  /*0620*/  @!P2 IADD3.X R7, PT, PT, R3.reuse, UR31, RZ, P4, !PT ;  /* 0x0000001f0307ac10 */ /* 0x040fe2000a7fe4ff */
[----:B------:R-:W5:Y:S01]  /*0630*/  @!P1 LDG.E.U8 R4, desc[UR18][R8.64] ;  /* 0x0000001208049981 */ /* 0x000f62000c1e1100 */
[----:B------:R-:W-:Y:S02]  /*0640*/  @!P3 IADD3 R10, P4, PT, R2, UR25, RZ ;  /* 0x00000019020abc10 */ /* 0x000fe4000ff9e0ff */
[----:B------:R-:W-:Y:S01]  /*0650*/  PRMT R5, RZ, 0x7610, R5 ;  /* 0x00007610ff057816 */ /* 0x000fe20000000005 */
[----:B------:R2:W5:Y:S01]  /*0660*/  @!P2 LDG.E.U8 R18, desc[UR18][R6.64] ;  /* 0x000000120612a981 */ /* 0x000562000c1e1100 */
[----:B------:R-:W-:-:S05]  /*0670*/  @!P3 IADD3.X R11, PT, PT, R3, UR26, RZ, P4, !PT ;  /* 0x0000001a030bbc10 */ /* 0x000fca000a7fe4ff */
[----:B------:R0:W5:Y:S01]  /*0680*/  @!P3 LDG.E.U8 R5, desc[UR18][R10.64] ;  /* 0x000000120a05b981 */ /* 0x000162000c1e1100 */
[----:B------:R-:W1:Y:S02]  /*0690*/  LDCU.U8 UR6, c[0x0][0xfca] ;  /* 0x0001f940ff0677ac */ /* 0x000e640008000000 */
[----:B-1----:R-:W-:Y:S02]  /*06a0*/  UPRMT UR6, UR6, 0x9910, URZ ;  /* 0x0000991006067896 */ /* 0x002fe400080000ff */
[----:B------:R-:W-:-:S04]  /*06b0*/  UIADD3 UR4, UP0, UPT, UR17, UR4, URZ ;  /* 0x0000000411047290 */ /* 0x000fc8000ff1e0ff */
[----:B------:R-:W-:Y:S02]  /*06c0*/  UIADD3.X UR5, UPT, UPT, URZ, UR5, URZ, UP0, !UPT ;  /* 0x00000005ff057290 */ /* 0x000fe400087fe4ff */
[----:B------:R-:W-:-:S04]  /*06d0*/  UISETP.GE.U32.AND UP0, UPT, UR4, UR32, UPT ;  /* 0x000000200400728c */ /* 0x000fc8000bf06070 */
[----:B------:R-:W-:Y:S01]  /*06e0*/  UISETP.GE.U32.AND.EX UP0, UPT, UR5, UR33, UPT, UP0 ;  /* 0x000000210500728c */ /* 0x000fe2000bf06100 */
[----:B--2---:R-:W-:Y:S02]  /*06f0*/  PRMT R7, R16, 0x9910, RZ ;  /* 0x0000991010077816 */ /* 0x004fe400000000ff */
[----:B---3--:R-:W-:-:S03]  /*0700*/  PRMT R8, R17, 0x9910, RZ ;  /* 0x0000991011087816 */ /* 0x008fc600000000ff */
[----:B------:R-:W-:Y:S02]  /*0710*/  IMAD R7, R7, UR6, RZ ;  /* 0x0000000607077c24 */ /* 0x000fe4000f8e02ff */
[----:B------:R-:W-:Y:S01]  /*0720*/  IMAD R8, R8, UR6, RZ ;  /* 0x0000000608087c24 */ /* 0x000fe2000f8e02ff */
[----:B----4-:R-:W-:Y:S02]  /*0730*/  LOP3.LUT R0, R0, 0xff, RZ, 0xc0, !PT ;  /* 0x000000ff00007812 */ /* 0x010fe400078ec0ff */
[----:B-----5:R-:W-:Y:S02]  /*0740*/  PRMT R9, R19, 0x9910, RZ ;  /* 0x0000991013097816 */ /* 0x020fe400000000ff */
[----:B------:R-:W-:Y:S02]  /*0750*/  LOP3.LUT R8, R8, 0xff, RZ, 0xc0, !PT ;  /* 0x000000ff08087812 */ /* 0x000fe400078ec0ff */
[----:B0-----:R-:W-:Y:S01]  /*0760*/  LOP3.LUT R10, R7, 0xff, RZ, 0xc0, !PT ;  /* 0x000000ff070a7812 */ /* 0x001fe200078ec0ff */
[----:B------:R-:W-:Y:S01]  /*0770*/  IMAD R9, R9, UR6, RZ ;  /* 0x0000000609097c24 */ /* 0x000fe2000f8e02ff */
[----:B------:R-:W-:-:S02]  /*0780*/  PRMT R11, R20, 0x9910, RZ ;  /* 0x00009910140b7816 */ /* 0x000fc400000000ff */
[----:B------:R-:W-:Y:S02]  /*0790*/  LOP3.LUT R6, R4, 0xff, RZ, 0xc0, !PT ;  /* 0x000000ff04067812 */ /* 0x000fe400078ec0ff */
[----:B------:R-:W-:Y:S01]  /*07a0*/  VIMNMX.U16x2 R10, PT, PT, R0, R10, !PT ;  /* 0x0000000a000a7248 */ /* 0x000fe20007fe0200 */
[----:B------:R-:W-:Y:S01]  /*07b0*/  IMAD R0, R11, UR6, RZ ;  /* 0x000000060b007c24 */ /* 0x000fe2000f8e02ff */
[----:B------:R-:W-:Y:S02]  /*07c0*/  VIMNMX.U16x2 R8, PT, PT, R6, R8, !PT ;  /* 0x0000000806087248 */ /* 0x000fe40007fe0200 */
[----:B------:R-:W-:Y:S02]  /*07d0*/  @!P0 IADD3 R6, P4, PT, R2, UR35, RZ ;  /* 0x0000002302068c10 */ /* 0x000fe4000ff9e0ff */
[----:B------:R-:W-:Y:S02]  /*07e0*/  LOP3.LUT R4, R18, 0xff, RZ, 0xc0, !PT ;  /* 0x000000ff12047812 */ /* 0x000fe400078ec0ff */
[----:B------:R-:W-:-:S02]  /*07f0*/  LOP3.LUT R12, R9, 0xff, RZ, 0xc0, !PT ;  /* 0x000000ff090c7812 */ /* 0x000fc400078ec0ff */
[----:B------:R-:W-:Y:S02]  /*0800*/  @!P0 IADD3.X R7, PT, PT, R3, UR36, RZ, P4, !PT ;  /* 0x0000002403078c10 */ /* 0x000fe4000a7fe4ff */
[----:B------:R-:W-:Y:S02]  /*0810*/  PRMT R11, R10, 0x7610, R11 ;  /* 0x000076100a0b7816 */ /* 0x000fe4000000000b */
[----:B------:R-:W-:Y:S02]  /*0820*/  VIMNMX.U16x2 R9, PT, PT, R4, R12, !PT ;  /* 0x0000000c04097248 */ /* 0x000fe40007fe0200 */
[----:B------:R-:W-:Y:S02]  /*0830*/  LOP3.LUT R10, R5, 0xff, RZ, 0xc0, !PT ;  /* 0x000000ff050a7812 */ /* 0x000fe400078ec0ff */
[----:B------:R-:W-:Y:S02]  /*0840*/  LOP3.LUT R0, R0, 0xff, RZ, 0xc0, !PT ;  /* 0x000000ff00007812 */ /* 0x000fe400078ec0ff */
[----:B------:R-:W-:Y:S01]  /*0850*/  @!P1 IADD3 R4, P4, PT, R2, UR22, RZ ;  /* 0x0000001602049c10 */ /* 0x000fe2000ff9e0ff */
[----:B------:R0:W-:Y:S01]  /*0860*/  @!P0 STG.E.U8 desc[UR18][R6.64], R11 ;  /* 0x0000000b06008986 */ /* 0x0001e2000c101112 */
[----:B------:R-:W-:-:S02]  /*0870*/  VIMNMX.U16x2 R0, PT, PT, R10, R0, !PT ;  /* 0x000000000a007248 */ /* 0x000fc40007fe0200 */
[C---:B------:R-:W-:Y:S02]  /*0880*/  @!P1 IADD3.X R5, PT, PT, R3.reuse, UR10, RZ, P4, !PT ;  /* 0x0000000a03059c10 */ /* 0x040fe4000a7fe4ff */
[C---:B------:R-:W-:Y:S02]  /*0890*/  @!P2 IADD3 R10, P0, PT, R2.reuse, UR27, RZ ;  /* 0x0000001b020aac10 */ /* 0x040fe4000ff1e0ff */
[----:B------:R-:W-:Y:S01]  /*08a0*/  @!P3 IADD3 R12, P4, PT, R2, UR23, RZ ;  /* 0x00000017020cbc10 */ /* 0x000fe2000ff9e0ff */
[----:B------:R1:W-:Y:S03]  /*08b0*/  @!P1 STG.E.U8 desc[UR18][R4.64], R8 ;  /* 0x0000000804009986 */ /* 0x0003e6000c101112 */
[C---:B------:R-:W-:Y:S02]  /*08c0*/  @!P3 IADD3.X R13, PT, PT, R3.reuse, UR14, RZ, P4, !PT ;  /* 0x0000000e030dbc10 */ /* 0x040fe4000a7fe4ff */
[----:B0-----:R-:W-:-:S05]  /*08d0*/  @!P2 IADD3.X R11, PT, PT, R3, UR12, RZ, P0, !PT ;  /* 0x0000000c030bac10 */ /* 0x001fca00087fe4ff */
[----:B------:R1:W-:Y:S04]  /*08e0*/  @!P2 STG.E.U8 desc[UR18][R10.64], R9 ;  /* 0x000000090a00a986 */ /* 0x0003e8000c101112 */
[----:B------:R1:W-:Y:S01]  /*08f0*/  @!P3 STG.E.U8 desc[UR18][R12.64], R0 ;  /* 0x000000000c00b986 */ /* 0x0003e2000c101112 */
[----:B------:R-:W-:-:S05]  /*0900*/  IADD3 R2, P0, PT, R2, UR17, RZ ;  /* 0x0000001102027c10 */ /* 0x000fca000ff1e0ff */
[----:B------:R-:W-:Y:S01]  /*0910*/  IMAD.X R3, RZ, RZ, R3, P0 ;  /* 0x000000ffff037224 */ /* 0x000fe200000e0603 */
[----:B------:R-:W-:Y:S07]  /*0920*/  BRA.U !UP0, `(.L_x_6500) ;  /* 0xfffffff908a07547 */ /* 0x000fee000b83ffff */
[----:B------:R-:W-:Y:S05]  /*0930*/  EXIT ;  /* 0x000000000000794d */ /* 0x000fea0003800000 */
.L_x_6499:
[----:B------:R-:W0:Y:S02]  /*0940*/  S2R R10, SR_TID.X ;  /* 0x00000000000a7919 */ /* 0x000e240000002100 */
[----:B0-----:R-:W-:-:S03]  /*0950*/  IMAD.WIDE.U32 R2, R10, 0x4, RZ ;  /* 0x000000040a027825 */ /* 0x001fc600078e00ff */
[----:B------:R-:W-:-:S04]  /*0960*/  ISETP.GE.U32.AND P0, PT, R2, UR34, PT ;  /* 0x0000002202007c0c */ /* 0x000fc8000bf06070 */
[----:B------:R-:W-:-:S13]  /*0970*/  ISETP.GE.AND.EX P0, PT, R3, UR16, PT, P0 ;  /* 0x0000001003007c0c */ /* 0x000fda000bf06300 */
[----:B------:R-:W-:Y:S05]  /*0980*/  @P0 EXIT ;  /* 0x000000000000094d */ /* 0x000fea0003800000 */
[----:B------:R-:W-:Y:S01]  /*0990*/  IMAD.MOV.U32 R3, RZ, RZ, RZ ;  /* 0x000000ffff037224 */ /* 0x000fe200078e00ff */
[----:B------:R-:W0:Y:S06]  /*09a0*/  LDCU UR5, c[0x0][0x360] ;  /* 0x00006c00ff0577ac */ /* 0x000e2c0008000800 */
.L_x_6501:
[C---:B------:R-:W-:Y:S01]  /*09b0*/  IMAD.SHL.U32 R5, R10.reuse, 0x4, RZ ;  /* 0x000000040a057824 */ /* 0x040fe200078e00ff */
[----:B------:R-:W-:-:S04]  /*09c0*/  SHF.L.U64.HI R11, R10, 0x2, R3 ;  /* 0x000000020a0b7819 */ /* 0x000fc80000010203 */
[C---:B------:R-:W-:Y:S02]  /*09d0*/  IADD3 R8, P1, PT, R5.reuse, UR37, RZ ;  /* 0x0000002505087c10 */ /* 0x040fe4000ff3e0ff */
[----:B------:R-:W-:Y:S02]  /*09e0*/  IADD3 R6, P0, PT, R5, UR39, RZ ;  /* 0x0000002705067c10 */ /* 0x000fe4000ff1e0ff */
[C---:B------:R-:W-:Y:S02]  /*09f0*/  IADD3.X R9, PT, PT, R11.reuse, UR38, RZ, P1, !PT ;  /* 0x000000260b097c10 */ /* 0x040fe40008ffe4ff */
[----:B------:R-:W-:-:S03]  /*0a00*/  IADD3.X R7, PT, PT, R11, UR40, RZ, P0, !PT ;  /* 0x000000280b077c10 */ /* 0x000fc600087fe4ff */
[----:B------:R-:W2:Y:S04]  /*0a10*/  LDG.E R8, desc[UR18][R8.64] ;  /* 0x0000001208087981 */ /* 0x000ea8000c1e1900 */
[----:B------:R-:W3:Y:S01]  /*0a20*/  LDG.E R6, desc[UR18][R6.64] ;  /* 0x0000001206067981 */ /* 0x000ee2000c1e1900 */
[----:B------:R-:W1:Y:S02]  /*0a30*/  LDCU.U8 UR4, c[0x0][0xfca] ;  /* 0x0001f940ff0477ac */ /* 0x000e640008000000 */
[----:B-1----:R-:W-:Y:S01]  /*0a40*/  UPRMT UR4, UR4, 0x9910, URZ ;  /* 0x0000991004047896 */ /* 0x002fe200080000ff */
[C---:B--2---:R-:W-:Y:S02]  /*0a50*/  LOP3.LUT R12, R8.reuse, 0xff, RZ, 0xc0, !PT ;  /* 0x000000ff080c7812 */ /* 0x044fe400078ec0ff */
[----:B------:R-:W-:-:S02]  /*0a60*/  PRMT R16, R8, 0x7772, RZ ;  /* 0x0000777208107816 */ /* 0x000fc400000000ff */
[C---:B------:R-:W-:Y:S02]  /*0a70*/  PRMT R9, R8.reuse, 0x7771, RZ ;  /* 0x0000777108097816 */ /* 0x040fe400000000ff */
[----:B------:R-:W-:Y:S01]  /*0a80*/  PRMT R14, R8, 0x7773, RZ ;  /* 0x00007773080e7816 */ /* 0x000fe200000000ff */
[----:B------:R-:W-:Y:S01]  /*0a90*/  IMAD R8, R12, UR4, RZ ;  /* 0x000000040c087c24 */ /* 0x000fe2000f8e02ff */
[----:B---3--:R-:W-:Y:S01]  /*0aa0*/  PRMT R4, R6, 0x7770, RZ ;  /* 0x0000777006047816 */ /* 0x008fe200000000ff */
[----:B------:R-:W-:Y:S01]  /*0ab0*/  IMAD R16, R16, UR4, RZ ;  /* 0x0000000410107c24 */ /* 0x000fe2000f8e02ff */
[----:B------:R-:W-:Y:S01]  /*0ac0*/  PRMT R0, R6, 0x7772, RZ ;  /* 0x0000777206007816 */ /* 0x000fe200000000ff */
[----:B------:R-:W-:Y:S01]  /*0ad0*/  IMAD R12, R9, UR4, RZ ;  /* 0x00000004090c7c24 */ /* 0x000fe2000f8e02ff */
[----:B------:R-:W-:Y:S01]  /*0ae0*/  LOP3.LUT R8, R8, 0xff, RZ, 0xc0, !PT ;  /* 0x000000ff08087812 */ /* 0x000fe200078ec0ff */
[----:B------:R-:W-:Y:S01]  /*0af0*/  IMAD R14, R14, UR4, RZ ;  /* 0x000000040e0e7c24 */ /* 0x000fe2000f8e02ff */
[----:B------:R-:W-:-:S02]  /*0b00*/  LOP3.LUT R16, R16, 0xff, RZ, 0xc0, !PT ;  /* 0x000000ff10107812 */ /* 0x000fc400078ec0ff */
[----:B------:R-:W-:Y:S02]  /*0b10*/  VIMNMX.U16x2 R4, PT, PT, R4, R8, !PT ;  /* 0x0000000804047248 */ /* 0x000fe40007fe0200 */
[----:B------:R-:W-:Y:S02]  /*0b20*/  VIMNMX.U16x2 R16, PT, PT, R0, R16, !PT ;  /* 0x0000001000107248 */ /* 0x000fe40007fe0200 */
[C---:B------:R-:W-:Y:S02]  /*0b30*/  PRMT R2, R6.reuse, 0x7771, RZ ;  /* 0x0000777106027816 */ /* 0x040fe400000000ff */
[----:B------:R-:W-:Y:S02]  /*0b40*/  PRMT R6, R6, 0x7773, RZ ;  /* 0x0000777306067816 */ /* 0x000fe400000000ff */
[----:B------:R-:W-:Y:S02]  /*0b50*/  LOP3.LUT R12, R12, 0xff, RZ, 0xc0, !PT ;  /* 0x000000ff0c0c7812 */ /* 0x000fe400078ec0ff */
[----:B------:R-:W-:-:S02]  /*0b60*/  LOP3.LUT R14, R14, 0xff, RZ, 0xc0, !PT ;  /* 0x000000ff0e0e7812 */ /* 0x000fc400078ec0ff */
[----:B------:R-:W-:Y:S02]  /*0b70*/  PRMT R0, R4, 0x7610, R0 ;  /* 0x0000761004007816 */ /* 0x000fe40000000000 */
[----:B------:R-:W-:Y:S02]  /*0b80*/  PRMT R4, R16, 0x7610, R4 ;  /* 0x0000761010047816 */ /* 0x000fe40000000004 */
[----:B------:R-:W-:Y:S02]  /*0b90*/  VIMNMX.U16x2 R2, PT, PT, R2, R12, !PT ;  /* 0x0000000c02027248 */ /* 0x000fe40007fe0200 */
[----:B------:R-:W-:Y:S02]  /*0ba0*/  VIMNMX.U16x2 R6, PT, PT, R6, R14, !PT ;  /* 0x0000000e06067248 */ /* 0x000fe40007fe0200 */
        /* <DEDUP_REMOVED lines=20> */
.L_x_6502:
        /* <DEDUP_REMOVED lines=9> */
.L_x_7881:


//--------------------- .text._ZN2at6native55_GLOBAL__N__de093ff9_22_ForeachBinaryOpList_cu_a911ec4325multi_tensor_apply_kernelINS1_18TensorListMetadataILi2EEENS1_24BinaryOpListAlphaFunctorIN3c104HalfELi2ELi2ELi0EEEJNS0_7maximumIfEEfEEEvT_T0_DpT1_ --------------------------
	.section	.text._ZN2at6native55_GLOBAL__N__de093ff9_22_ForeachBinaryOpList_cu_a911ec4325multi_tensor_apply_kernelINS1_18TensorListMetadataILi2EEENS1_24BinaryOpListAlphaFunctorIN3c104HalfELi2ELi2ELi0EEEJNS0_7maximumIfEEfEEEvT_T0_DpT1_,"ax",@progbits
	.align	128
.text._ZN2at6native55_GLOBAL__N__de093ff9_22_ForeachBinaryOpList_cu_a911ec4325multi_tensor_apply_kernelINS1_18TensorListMetadataILi2EEENS1_24BinaryOpListAlphaFunctorIN3c104HalfELi2ELi2ELi0EEEJNS0_7maximumIfEEfEEEvT_T0_DpT1_:
        .type           _ZN2at6native55_GLOBAL__N__de093ff9_22_ForeachBinaryOpList_cu_a911ec4325multi_tensor_apply_kernelINS1_18TensorListMetadataILi2EEENS1_24BinaryOpListAlphaFunctorIN3c104HalfELi2ELi2ELi0EEEJNS0_7maximumIfEEfEEEvT_T0_DpT1_,@function
        .size           _ZN2at6native55_GLOBAL__N__de093ff9_22_ForeachBinaryOpList_cu_a911ec4325multi_tensor_apply_kernelINS1_18TensorListMetadataILi2EEENS1_24BinaryOpListAlphaFunctorIN3c104HalfELi2ELi2ELi0EEEJNS0_7maximumIfEEfEEEvT_T0_DpT1_,(.L_x_7882 - _ZN2at6native55_GLOBAL__N__de093ff9_22_ForeachBinaryOpList_cu_a911ec4325multi_tensor_apply_kernelINS1_18TensorListMetadataILi2EEENS1_24BinaryOpListAlphaFunctorIN3c104HalfELi2ELi2ELi0EEEJNS0_7maximumIfEEfEEEvT_T0_DpT1_)
        .other          _ZN2at6native55_GLOBAL__N__de093ff9_22_ForeachBinaryOpList_cu_a911ec4325multi_tensor_apply_kernelINS1_18TensorListMetadataILi2EEENS1_24BinaryOpListAlphaFunctorIN3c104HalfELi2ELi2ELi0EEEJNS0_7maximumIfEEfEEEvT_T0_DpT1_,@"STO_CUDA_ENTRY STV_DEFAULT"
_ZN2at6native55_GLOBAL__N__de093ff9_22_ForeachBinaryOpList_cu_a911ec4325multi_tensor_apply_kernelINS1_18TensorListMetadataILi2EEENS1_24BinaryOpListAlphaFunctorIN3c104HalfELi2ELi2ELi0EEEJNS0_7maximumIfEEfEEEvT_T0_DpT1_:
        /* <DEDUP_REMOVED lines=33> */
.L_x_6504:
[----:B0--3--:R-:W-:Y:S02]  /*0210*/  IADD3 R2, P0, PT, R0, R18, RZ ;  /* 0x0000001200027210 */ /* 0x009fe40007f1e0ff */
[----:B------:R-:W-:Y:S02]  /*0220*/  PRMT R21, RZ, 0x7610, R21 ;  /* 0x00007610ff157816 */ /* 0x000fe40000000015 */
[----:B-1----:R-:W-:Y:S01]  /*0230*/  IADD3 R6, P1, PT, R17, R2, RZ ;  /* 0x0000000211067210 */ /* 0x002fe20007f3e0ff */
[----:B------:R-:W-:Y:S02]  /*0240*/  IMAD.X R3, RZ, RZ, R16, P0 ;  /* 0x000000ffff037224 */ /* 0x000fe400000e0610 */
[----:B------:R-:W-:Y:S01]  /*0250*/  IMAD.SHL.U32 R24, R2, 0x2, RZ ;  /* 0x0000000202187824 */ /* 0x000fe200078e00ff */
[----:B------:R-:W-:Y:S01]  /*0260*/  ISETP.GE.U32.AND P0, PT, R6, UR5, PT ;  /* 0x0000000506007c0c */ /* 0x000fe2000bf06070 */
[----:B------:R-:W-:Y:S01]  /*0270*/  IMAD.X R9, RZ, RZ, R3, P1 ;  /* 0x000000ffff097224 */ /* 0x000fe200008e0603 */
[----:B------:R-:W-:-:S02]  /*0280*/  ISETP.GE.U32.AND P1, PT, R2, UR5, PT ;  /* 0x0000000502007c0c */ /* 0x000fc4000bf26070 */
[----:B------:R-:W-:Y:S02]  /*0290*/  IADD3 R10, P4, PT, R17, R6, RZ ;  /* 0x00000006110a7210 */ /* 0x000fe40007f9e0ff */
[----:B------:R-:W-:Y:S02]  /*02a0*/  ISETP.GE.U32.AND.EX P0, PT, R9, UR10, PT, P0 ;  /* 0x0000000a09007c0c */ /* 0x000fe4000bf06100 */
[----:B------:R-:W-:Y:S02]  /*02b0*/  ISETP.GE.U32.AND.EX P1, PT, R3, UR10, PT, P1 ;  /* 0x0000000a03007c0c */ /* 0x000fe4000bf26110 */
[----:B------:R-:W-:Y:S02]  /*02c0*/  SHF.L.U64.HI R3, R2, 0x1, R3 ;  /* 0x0000000102037819 */ /* 0x000fe40000010203 */
[----:B------:R-:W-:Y:S01]  /*02d0*/  IADD3 R4, P2, PT, R24, UR6, RZ ;  /* 0x0000000618047c10 */ /* 0x000fe2000ff5e0ff */
[----:B------:R-:W-:Y:S01]  /*02e0*/  IMAD.X R7, RZ, RZ, R9, P4 ;  /* 0x000000ffff077224 */ /* 0x000fe200020e0609 */
[----:B------:R-:W-:-:S02]  /*02f0*/  IADD3 R11, P4, PT, R17, R10, RZ ;  /* 0x0000000a110b7210 */ /* 0x000fc40007f9e0ff */
[----:B------:R-:W-:Y:S02]  /*0300*/  IADD3.X R5, PT, PT, R3, UR7, RZ, P2, !PT ;  /* 0x0000000703057c10 */ /* 0x000fe400097fe4ff */
[----:B------:R-:W-:Y:S02]  /*0310*/  ISETP.GE.U32.AND P2, PT, R10, UR5, PT ;  /* 0x000000050a007c0c */ /* 0x000fe4000bf46070 */
[C---:B------:R-:W-:Y:S01]  /*0320*/  @!P0 LEA R14, P3, R6.reuse, UR8, 0x1 ;  /* 0x00000008060e8c11 */ /* 0x040fe2000f8608ff */
[----:B------:R-:W-:Y:S01]  /*0330*/  IMAD.X R26, RZ, RZ, R7, P4 ;  /* 0x000000ffff1a7224 */ /* 0x000fe200020e0607 */
[----:B------:R-:W-:Y:S01]  /*0340*/  ISETP.GE.U32.AND.EX P2, PT, R7, UR10, PT, P2 ;  /* 0x0000000a07007c0c */ /* 0x000fe2000bf46120 */
[----:B------:R-:W3:Y:S01]  /*0350*/  @!P1 LDG.E.U16 R21, desc[UR14][R4.64] ;  /* 0x0000000e04159981 */ /* 0x000ee2000c1e1500 */
[----:B------:R-:W-:Y:S01]  /*0360*/  @!P0 LEA.HI.X R15, R6, UR9, R9, 0x1, P3 ;  /* 0x00000009060f8c11 */ /* 0x000fe200098f0c09 */
[----:B------:R-:W-:Y:S01]  /*0370*/  IMAD.SHL.U32 R9, R17, 0x2, RZ ;  /* 0x0000000211097824 */ /* 0x000fe200078e00ff */
[----:B------:R-:W-:-:S02]  /*0380*/  ISETP.GE.U32.AND P3, PT, R11, UR5, PT ;  /* 0x000000050b007c0c */ /* 0x000fc4000bf66070 */
[----:B------:R-:W-:Y:S02]  /*0390*/  @!P1 IADD3 R24, P5, PT, R24, UR8, RZ ;  /* 0x0000000818189c10 */ /* 0x000fe4000ffbe0ff */
[----:B------:R-:W-:Y:S02]  /*03a0*/  SHF.R.U32.HI R13, RZ, 0x1f, R17 ;  /* 0x0000001fff0d7819 */ /* 0x000fe40000011611 */
[----:B------:R-:W-:Y:S02]  /*03b0*/  IADD3 R2, P6, PT, R9, R4, RZ ;  /* 0x0000000409027210 */ /* 0x000fe40007fde0ff */
[----:B------:R-:W-:Y:S02]  /*03c0*/  ISETP.GE.U32.AND.EX P3, PT, R26, UR10, PT, P3 ;  /* 0x0000000a1a007c0c */ /* 0x000fe4000bf66130 */
[----:B------:R-:W-:Y:S02]  /*03d0*/  PRMT R20, RZ, 0x7610, R20 ;  /* 0x00007610ff147816 */ /* 0x000fe40000000014 */
[----:B------:R-:W-:Y:S01]  /*03e0*/  @!P1 IADD3.X R25, PT, PT, R3, UR9, RZ, P5, !PT ;  /* 0x0000000903199c10 */ /* 0x000fe2000affe4ff */
[----:B------:R-:W-:Y:S01]  /*03f0*/  IMAD.X R3, R13, 0x1, R5, P6 ;  /* 0x000000010d037824 */ /* 0x000fe200030e0605 */
[----:B------:R-:W-:-:S02]  /*0400*/  PRMT R19, RZ, 0x7610, R19 ;  /* 0x00007610ff137816 */ /* 0x000fc40000000013 */
[----:B------:R-:W-:Y:S01]  /*0410*/  PRMT R22, RZ, 0x7610, R22 ;  /* 0x00007610ff167816 */ /* 0x000fe20000000016 */
[----:B------:R0:W4:Y:S01]  /*0420*/  @!P1 LDG.E.U16 R20, desc[UR14][R24.64] ;  /* 0x0000000e18149981 */ /* 0x000122000c1e1500 */
[C---:B------:R-:W-:Y:S02]  /*0430*/  @!P2 LEA R8, P5, R10.reuse, UR8, 0x1 ;  /* 0x000000080a08ac11 */ /* 0x040fe4000f8a08ff */
[----:B------:R-:W-:Y:S01]  /*0440*/  IADD3 R6, P4, PT, R9, R2, RZ ;  /* 0x0000000209067210 */ /* 0x000fe20007f9e0ff */
[----:B------:R-:W5:Y:S01]  /*0450*/  @!P0 LDG.E.U16 R19, desc[UR14][R2.64] ;  /* 0x0000000e02138981 */ /* 0x000f62000c1e1500 */
[----:B------:R-:W-:Y:S02]  /*0460*/  @!P2 LEA.HI.X R9, R10, UR9, R7, 0x1, P5 ;  /* 0x000000090a09ac11 */ /* 0x000fe4000a8f0c07 */
[----:B------:R-:W-:Y:S01]  /*0470*/  PRMT R23, RZ, 0x7610, R23 ;  /* 0x00007610ff177816 */ /* 0x000fe20000000017 */
[----:B------:R-:W-:Y:S01]  /*0480*/  IMAD.X R7, R13, 0x1, R3, P4 ;  /* 0x000000010d077824 */ /* 0x000fe200020e0603 */
[----:B------:R-:W2:Y:S01]  /*0490*/  @!P0 LDG.E.U16 R22, desc[UR14][R14.64] ;  /* 0x0000000e0e168981 */ /* 0x000ea2000c1e1500 */
[----:B------:R-:W-:-:S02]  /*04a0*/  @!P3 LEA R12, P5, R11, UR8, 0x1 ;  /* 0x000000080b0cbc11 */ /* 0x000fc4000f8a08ff */
[----:B------:R-:W-:Y:S01]  /*04b0*/  LEA R10, P4, R17, R6, 0x1 ;  /* 0x00000006110a7211 */ /* 0x000fe200078808ff */
[----:B------:R-:W2:Y:S01]  /*04c0*/  @!P2 LDG.E.U16 R23, desc[UR14][R6.64] ;  /* 0x0000000e0617a981 */ /* 0x000ea2000c1e1500 */
[----:B0-----:R-:W-:Y:S02]  /*04d0*/  PRMT R24, RZ, 0x7610, R24 ;  /* 0x00007610ff187816 */ /* 0x001fe40000000018 */
[--C-:B------:R-:W-:Y:S02]  /*04e0*/  @!P3 LEA.HI.X R13, R11, UR9, R26.reuse, 0x1, P5 ;  /* 0x000000090b0dbc11 */ /* 0x100fe4000a8f0c1a */
[----:B------:R-:W-:Y:S02]  /*04f0*/  PRMT R25, RZ, 0x7610, R25 ;  /* 0x00007610ff197816 */ /* 0x000fe40000000019 */
[----:B------:R-:W-:Y:S01]  /*0500*/  LEA.HI.X R11, R17, R7, RZ, 0x1, P4 ;  /* 0x00000007110b7211 */ /* 0x000fe200020f0cff */
[----:B------:R-:W2:Y:S01]  /*0510*/  @!P2 LDG.E.U16 R24, desc[UR14][R8.64] ;  /* 0x0000000e0818a981 */ /* 0x000ea2000c1e1500 */
[----:B------:R-:W-:-:S03]  /*0520*/  PRMT R26, RZ, 0x7610, R26 ;  /* 0x00007610ff1a7816 */ /* 0x000fc6000000001a */
[----:B------:R-:W2:Y:S04]  /*0530*/  @!P3 LDG.E.U16 R25, desc[UR14][R10.64] ;  /* 0x0000000e0a19b981 */ /* 0x000ea8000c1e1500 */
[----:B------:R-:W2:Y:S01]  /*0540*/  @!P3 LDG.E.U16 R26, desc[UR14][R12.64] ;  /* 0x0000000e0c1ab981 */ /* 0x000ea2000c1e1500 */
[----:B---3--:R-:W-:-:S05]  /*0550*/  HADD2.F32 R21, -RZ, R21.H0_H0 ;  /* 0x20000015ff157230 */ /* 0x008fca0000004100 */
[----:B------:R-:W-:Y:S01]  /*0560*/  FSETP.NAN.FTZ.AND P5, PT, |R21|, |R21|, PT ;  /* 0x400000151500720b */ /* 0x000fe20003fb8200 */
[----:B----4-:R-:W-:Y:S02]  /*0570*/  HADD2.F32 R20, -RZ, R20.H0_H0 ;  /* 0x20000014ff147230 */ /* 0x010fe40000004100 */
[----:B-----5:R-:W-:-:S03]  /*0580*/  HADD2.F32 R19, -RZ, R19.H0_H0 ;  /* 0x20000013ff137230 */ /* 0x020fc60000004100 */
[----:B--2---:R-:W-:Y:S01]  /*0590*/  FMUL.FTZ R20, R20, UR11 ;  /* 0x0000000b14147c20 */ /* 0x004fe20008410000 */
[----:B------:R-:W-:Y:S01]  /*05a0*/  HADD2.F32 R22, -RZ, R22.H0_H0 ;  /* 0x20000016ff167230 */ /* 0x000fe20000004100 */
[----:B------:R-:W-:-:S03]  /*05b0*/  FSETP.NAN.FTZ.AND P4, PT, |R19|, |R19|, PT ;  /* 0x400000131300720b */ /* 0x000fc60003f98200 */
[CC--:B------:R-:W-:Y:S01]  /*05c0*/  FSETP.GT.FTZ.AND P6, PT, R21.reuse, R20.reuse, PT ;  /* 0x000000141500720b */ /* 0x0c0fe20003fd4000 */
[----:B------:R-:W-:Y:S02]  /*05d0*/  HADD2.F32 R23, -RZ, R23.H0_H0 ;  /* 0x20000017ff177230 */ /* 0x000fe40000004100 */
[----:B------:R-:W-:Y:S01]  /*05e0*/  FMUL.FTZ R22, R22, UR11 ;  /* 0x0000000b16167c20 */ /* 0x000fe20008410000 */
[----:B------:R-:W-:Y:S02]  /*05f0*/  @!P5 FSEL R21, R21, R20, P6 ;  /* 0x000000141515d208 */ /* 0x000fe40003000000 */
[----:B------:R-:W-:Y:S02]  /*0600*/  FSETP.NAN.FTZ.AND P5, PT, |R23|, |R23|, PT ;  /* 0x400000171700720b */ /* 0x000fe40003fb8200 */
[----:B------:R-:W-:Y:S01]  /*0610*/  FSETP.GT.FTZ.AND P6, PT, R19, R22, PT ;  /* 0x000000161300720b */ /* 0x000fe20003fd4000 */
[----:B------:R-:W-:Y:S01]  /*0620*/  HADD2.F32 R24, -RZ, R24.H0_H0 ;  /* 0x20000018ff187230 */ /* 0x000fe20000004100 */
[----:B------:R-:W-:-:S02]  /*0630*/  F2FP.F16.F32.PACK_AB R21, RZ, R21 ;  /* 0x00000015ff15723e */ /* 0x000fc400000000ff */
[----:B------:R-:W-:Y:S01]  /*0640*/  @!P4 FSEL R19, R19, R22, P6 ;  /* 0x000000161313c208 */ /* 0x000fe20003000000 */
[----:B------:R-:W-:Y:S02]  /*0650*/  HADD2.F32 R25, -RZ, R25.H0_H0 ;  /* 0x20000019ff197230 */ /* 0x000fe40000004100 */
[----:B------:R-:W-:Y:S01]  /*0660*/  FMUL.FTZ R24, R24, UR11 ;  /* 0x0000000b18187c20 */ /* 0x000fe20008410000 */
[----:B------:R3:W-:Y:S01]  /*0670*/  @!P1 STG.E.U16 desc[UR14][R4.64], R21 ;  /* 0x0000001504009986 */ /* 0x0007e2000c10150e */
[----:B------:R-:W-:Y:S01]  /*0680*/  F2FP.F16.F32.PACK_AB R19, RZ, R19 ;  /* 0x00000013ff13723e */ /* 0x000fe200000000ff */
[----:B------:R-:W-:Y:S01]  /*0690*/  HADD2.F32 R26, -RZ, R26.H0_H0 ;  /* 0x2000001aff1a7230 */ /* 0x000fe20000004100 */
[----:B------:R-:W-:Y:S02]  /*06a0*/  FSETP.NAN.FTZ.AND P4, PT, |R25|, |R25|, PT ;  /* 0x400000191900720b */ /* 0x000fe40003f98200 */
[----:B------:R-:W-:Y:S01]  /*06b0*/  FSETP.GT.FTZ.AND P6, PT, R23, R24, PT ;  /* 0x000000181700720b */ /* 0x000fe20003fd4000 */
[----:B------:R3:W-:Y:S01]  /*06c0*/  @!P0 STG.E.U16 desc[UR14][R2.64], R19 ;  /* 0x0000001302008986 */ /* 0x0007e2000c10150e */
[----:B------:R-:W-:Y:S01]  /*06d0*/  FMUL.FTZ R26, R26, UR11 ;  /* 0x0000000b1a1a7c20 */ /* 0x000fe20008410000 */
[----:B------:R-:W-:-:S02]  /*06e0*/  LEA R18, P0, R17, R18, 0x2 ;  /* 0x0000001211127211 */ /* 0x000fc400078010ff */
[----:B------:R-:W-:Y:S02]  /*06f0*/  @!P5 FSEL R23, R23, R24, P6 ;  /* 0x000000181717d208 */ /* 0x000fe40003000000 */
[CC--:B------:R-:W-:Y:S01]  /*0700*/  FSETP.GT.FTZ.AND P5, PT, R25.reuse, R26.reuse, PT ;  /* 0x0000001a1900720b */ /* 0x0c0fe20003fb4000 */
[----:B------:R-:W-:Y:S01]  /*0710*/  IMAD.X R16, RZ, RZ, R16, P0 ;  /* 0x000000ffff107224 */ /* 0x000fe200000e0610 */
[----:B------:R-:W-:Y:S02]  /*0720*/  F2FP.F16.F32.PACK_AB R23, RZ, R23 ;  /* 0x00000017ff17723e */ /* 0x000fe400000000ff */
[----:B------:R-:W-:Y:S02]  /*0730*/  @!P4 FSEL R25, R25, R26, P5 ;  /* 0x0000001a1919c208 */ /* 0x000fe40002800000 */
[----:B------:R-:W-:Y:S01]  /*0740*/  ISETP.GE.U32.AND P0, PT, R18, UR5, PT ;  /* 0x0000000512007c0c */ /* 0x000fe2000bf06070 */
[----:B------:R3:W-:Y:S01]  /*0750*/  @!P2 STG.E.U16 desc[UR14][R6.64], R23 ;  /* 0x000000170600a986 */ /* 0x0007e2000c10150e */
[----:B------:R-:W-:-:S02]  /*0760*/  F2FP.F16.F32.PACK_AB R25, RZ, R25 ;  /* 0x00000019ff19723e */ /* 0x000fc400000000ff */
[----:B------:R-:W-:-:S03]  /*0770*/  ISETP.GE.U32.AND.EX P0, PT, R16, UR10, PT, P0 ;  /* 0x0000000a10007c0c */ /* 0x000fc6000bf06100 */
[----:B------:R3:W-:Y:S10]  /*0780*/  @!P3 STG.E.U16 desc[UR14][R10.64], R25 ;  /* 0x000000190a00b986 */ /* 0x0007f4000c10150e */
[----:B------:R-:W-:Y:S05]  /*0790*/  @!P0 BRA `(.L_x_6504) ;  /* 0xfffffff8009c8947 */ /* 0x000fea000383ffff */
[----:B------:R-:W-:Y:S05]  /*07a0*/  EXIT ;  /* 0x000000000000794d */ /* 0x000fea0003800000 */
.L_x_6503:
        /* <DEDUP_REMOVED lines=8> */
.L_x_6505:
[C---:B------:R-:W-:Y:S01]  /*0830*/  IMAD.SHL.U32 R4, R13.reuse, 0x8, RZ ;  /* 0x000000080d047824 */ /* 0x040fe200078e00ff */
[----:B------:R-:W-:-:S04]  /*0840*/  SHF.L.U64.HI R0, R13, 0x3, R14 ;  /* 0x000000030d007819 */ /* 0x000fc8000001020e */
[C---:B------:R-:W-:Y:S02]  /*0850*/  IADD3 R2, P0, PT, R4.reuse, UR6, RZ ;  /* 0x0000000604027c10 */ /* 0x040fe4000ff1e0ff */
[----:B------:R-:W-:Y:S02]  /*0860*/  IADD3 R4, P1, PT, R4, UR8, RZ ;  /* 0x0000000804047c10 */ /* 0x000fe4000ff3e0ff */
[C---:B------:R-:W-:Y:S02]  /*0870*/  IADD3.X R3, PT, PT, R0.reuse, UR7, RZ, P0, !PT ;  /* 0x0000000700037c10 */ /* 0x040fe400087fe4ff */
[----:B------:R-:W-:-:S03]  /*0880*/  IADD3.X R5, PT, PT, R0, UR9, RZ, P1, !PT ;  /* 0x0000000900057c10 */ /* 0x000fc60008ffe4ff */
        /* <DEDUP_REMOVED lines=27> */
[----:B------:R-:W-:Y:S01]  /*0a40*/  F2FP.F16.F32.PACK_AB R8, R7, R0 ;  /* 0x000000000708723e */ /* 0x000fe200000000ff */
[C---:B------:R-:W-:Y:S01]  /*0a50*/  IMAD.SHL.U32 R0, R13.reuse, 0x4, RZ ;  /* 0x000000040d007824 */ /* 0x040fe200078e00ff */
[----:B------:R-:W-:Y:S01]  /*0a60*/  F2FP.F16.F32.PACK_AB R9, R12, R9 ;  /* 0x000000090c09723e */ /* 0x000fe200000000ff */
[----:B------:R-:W-:Y:S01]  /*0a70*/  IMAD.X R14, RZ, RZ, R14, P0 ;  /* 0x000000ffff0e7224 */ /* 0x000fe200000e060e */
[C---:B------:R-:W-:Y:S02]  /*0a80*/  LOP3.LUT P0, RZ, R13.reuse, 0xffffc000, RZ, 0xc0, !PT ;  /* 0xffffc0000dff7812 */ /* 0x040fe4000780c0ff */
[----:B------:R-:W-:Y:S01]  /*0a90*/  ISETP.LT.U32.AND P1, PT, R0, UR13, PT ;  /* 0x0000000d00007c0c */ /* 0x000fe2000bf21070 */
[----:B------:R2:W-:Y:S01]  /*0aa0*/  STG.E.64 desc[UR14][R2.64], R8 ;  /* 0x0000000802007986 */ /* 0x0005e2000c101b0e */
[----:B------:R-:W-:-:S02]  /*0ab0*/  SHF.L.U64.HI R0, R13, 0x2, R14 ;  /* 0x000000020d007819 */ /* 0x000fc4000001020e */
[----:B------:R-:W-:Y:S02]  /*0ac0*/  LOP3.LUT P0, RZ, R14, 0x3fffffff, RZ, 0xc0, P0 ;  /* 0x3fffffff0eff7812 */ /* 0x000fe4000000c0ff */
[----:B------:R-:W-:-:S13]  /*0ad0*/  ISETP.LT.AND.EX P1, PT, R0, UR4, PT, P1 ;  /* 0x0000000400007c0c */ /* 0x000fda000bf21310 */
[----:B--2---:R-:W-:Y:S05]  /*0ae0*/  @!P0 BRA P1, `(.L_x_6505) ;  /* 0xfffffffc00508947 */ /* 0x004fea000083ffff */
[----:B------:R-:W-:Y:S05]  /*0af0*/  EXIT ;  /* 0x000000000000794d */ /* 0x000fea0003800000 */
.L_x_6506:
        /* <DEDUP_REMOVED lines=16> */
.L_x_7882:


//--------------------- .text._ZN2at6native55_GLOBAL__N__de093ff9_22_ForeachBinaryOpList_cu_a911ec4325multi_tensor_apply_kernelINS1_18TensorListMetadataILi2EEENS1_24BinaryOpListAlphaFunctorIN3c108BFloat16ELi2ELi2ELi0EEEJNS0_7maximumIfEEfEEEvT_T0_DpT1_ --------------------------
	.section	.text._ZN2at6native55_GLOBAL__N__de093ff9_22_ForeachBinaryOpList_cu_a911ec4325multi_tensor_apply_kernelINS1_18TensorListMetadataILi2EEENS1_24BinaryOpListAlphaFunctorIN3c108BFloat16ELi2ELi2ELi0EEEJNS0_7maximumIfEEfEEEvT_T0_DpT1_,"ax",@progbits
	.align	128
.text._ZN2at6native55_GLOBAL__N__de093ff9_22_ForeachBinaryOpList_cu_a911ec4325multi_tensor_apply_kernelINS1_18TensorListMetadataILi2EEENS1_24BinaryOpListAlphaFunctorIN3c108BFloat16ELi2ELi2ELi0EEEJNS0_7maximumIfEEfEEEvT_T0_DpT1_:
        .type           _ZN2at6native55_GLOBAL__N__de093ff9_22_ForeachBinaryOpList_cu_a911ec4325multi_tensor_apply_kernelINS1_18TensorListMetadataILi2EEENS1_24BinaryOpListAlphaFunctorIN3c108BFloat16ELi2ELi2ELi0EEEJNS0_7maximumIfEEfEEEvT_T0_DpT1_,@function
        .size           _ZN2at6native55_GLOBAL__N__de093ff9_22_ForeachBinaryOpList_cu_a911ec4325multi_tensor_apply_kernelINS1_18TensorListMetadataILi2EEENS1_24BinaryOpListAlphaFunctorIN3c108BFloat16ELi2ELi2ELi0EEEJNS0_7maximumIfEEfEEEvT_T0_DpT1_,(.L_x_7883 - _ZN2at6native55_GLOBAL__N__de093ff9_22_ForeachBinaryOpList_cu_a911ec4325multi_tensor_apply_kernelINS1_18TensorListMetadataILi2EEENS1_24BinaryOpListAlphaFunctorIN3c108BFloat16ELi2ELi2ELi0EEEJNS0_7maximumIfEEfEEEvT_T0_DpT1_)
        .other          _ZN2at6native55_GLOBAL__N__de093ff9_22_ForeachBinaryOpList_cu_a911ec4325multi_tensor_apply_kernelINS1_18TensorListMetadataILi2EEENS1_24BinaryOpListAlphaFunctorIN3c108BFloat16ELi2ELi2ELi0EEEJNS0_7maximumIfEEfEEEvT_T0_DpT1_,@"STO_CUDA_ENTRY STV_DEFAULT"
_ZN2at6native55_GLOBAL__N__de093ff9_22_ForeachBinaryOpList_cu_a911ec4325multi_tensor_apply_kernelINS1_18TensorListMetadataILi2EEENS1_24BinaryOpListAlphaFunctorIN3c108BFloat16ELi2ELi2ELi0EEEJNS0_7maximumIfEEfEEEvT_T0_DpT1_:
        /* <DEDUP_REMOVED lines=33> */
.L_x_6508:
[----:B0-----:R-:W-:Y:S02]  /*0210*/  IADD3 R2, P0, PT, R0, R16, RZ ;  /* 0x0000001000027210 */ /* 0x001fe40007f1e0ff */
[----:B------:R-:W-:Y:S02]  /*0220*/  PRMT R21, RZ, 0x7610, R21 ;  /* 0x00007610ff157816 */ /* 0x000fe40000000015 */
[----:B-1----:R-:W-:Y:S01]  /*0230*/  IADD3 R6, P1, PT, R15, R2, RZ ;  /* 0x000000020f067210 */ /* 0x002fe20007f3e0ff */
[----:B------:R-:W-:Y:S02]  /*0240*/  IMAD.X R3, RZ, RZ, R14, P0 ;  /* 0x000000ffff037224 */ /* 0x000fe400000e060e */
[----:B------:R-:W-:Y:S01]  /*0250*/  IMAD.SHL.U32 R24, R2, 0x2, RZ ;  /* 0x0000000202187824 */ /* 0x000fe200078e00ff */
[----:B------:R-:W-:Y:S01]  /*0260*/  ISETP.GE.U32.AND P0, PT, R6, UR5, PT ;  /* 0x0000000506007c0c */ /* 0x000fe2000bf06070 */
[----:B------:R-:W-:Y:S01]  /*0270*/  IMAD.X R11, RZ, RZ, R3, P1 ;  /* 0x000000ffff0b7224 */ /* 0x000fe200008e0603 */
[----:B------:R-:W-:-:S02]  /*0280*/  ISETP.GE.U32.AND P1, PT, R2, UR5, PT ;  /* 0x0000000502007c0c */ /* 0x000fc4000bf26070 */
[----:B------:R-:W-:Y:S02]  /*0290*/  IADD3 R4, P2, PT, R24, UR6, RZ ;  /* 0x0000000618047c10 */ /* 0x000fe4000ff5e0ff */
[----:B------:R-:W-:Y:S02]  /*02a0*/  ISETP.GE.U32.AND.EX P0, PT, R11, UR10, PT, P0 ;  /* 0x0000000a0b007c0c */ /* 0x000fe4000bf06100 */
[----:B------:R-:W-:Y:S02]  /*02b0*/  ISETP.GE.U32.AND.EX P1, PT, R3, UR10, PT, P1 ;  /* 0x0000000a03007c0c */ /* 0x000fe4000bf26110 */
[----:B------:R-:W-:Y:S02]  /*02c0*/  SHF.L.U64.HI R3, R2, 0x1, R3 ;  /* 0x0000000102037819 */ /* 0x000fe40000010203 */
[----:B------:R-:W-:Y:S02]  /*02d0*/  IADD3 R10, P3, PT, R15, R6, RZ ;  /* 0x000000060f0a7210 */ /* 0x000fe40007f7e0ff */
[----:B------:R-:W-:Y:S01]  /*02e0*/  IADD3.X R5, PT, PT, R3, UR7, RZ, P2, !PT ;  /* 0x0000000703057c10 */ /* 0x000fe200097fe4ff */
[----:B------:R-:W-:-:S04]  /*02f0*/  IMAD.SHL.U32 R9, R15, 0x2, RZ ;  /* 0x000000020f097824 */ /* 0x000fc800078e00ff */
[C---:B------:R-:W-:Y:S01]  /*0300*/  @!P0 LEA R18, P2, R6.reuse, UR8, 0x1 ;  /* 0x0000000806128c11 */ /* 0x040fe2000f8408ff */
[----:B------:R-:W-:Y:S01]  /*0310*/  IMAD.X R13, RZ, RZ, R11, P3 ;  /* 0x000000ffff0d7224 */ /* 0x000fe200018e060b */
[----:B------:R-:W-:Y:S01]  /*0320*/  SHF.R.U32.HI R7, RZ, 0x1f, R15 ;  /* 0x0000001fff077819 */ /* 0x000fe2000001160f */
[----:B------:R-:W3:Y:S01]  /*0330*/  @!P1 LDG.E.U16 R21, desc[UR14][R4.64] ;  /* 0x0000000e04159981 */ /* 0x000ee2000c1e1500 */
[----:B------:R-:W-:Y:S02]  /*0340*/  @!P0 LEA.HI.X R19, R6, UR9, R11, 0x1, P2 ;  /* 0x0000000906138c11 */ /* 0x000fe400090f0c0b */
[----:B------:R-:W-:Y:S02]  /*0350*/  ISETP.GE.U32.AND P2, PT, R10, UR5, PT ;  /* 0x000000050a007c0c */ /* 0x000fe4000bf46070 */
[----:B------:R-:W-:Y:S02]  /*0360*/  IADD3 R11, P4, PT, R15, R10, RZ ;  /* 0x0000000a0f0b7210 */ /* 0x000fe40007f9e0ff */
[----:B------:R-:W-:-:S02]  /*0370*/  @!P1 IADD3 R24, P5, PT, R24, UR8, RZ ;  /* 0x0000000818189c10 */ /* 0x000fc4000ffbe0ff */
[----:B------:R-:W-:Y:S01]  /*0380*/  IADD3 R2, P3, PT, R9, R4, RZ ;  /* 0x0000000409027210 */ /* 0x000fe20007f7e0ff */
[----:B------:R-:W-:Y:S01]  /*0390*/  IMAD.X R26, RZ, RZ, R13, P4 ;  /* 0x000000ffff1a7224 */ /* 0x000fe200020e060d */
[----:B------:R-:W-:Y:S02]  /*03a0*/  ISETP.GE.U32.AND.EX P2, PT, R13, UR10, PT, P2 ;  /* 0x0000000a0d007c0c */ /* 0x000fe4000bf46120 */
[----:B------:R-:W-:Y:S02]  /*03b0*/  ISETP.GE.U32.AND P6, PT, R11, UR5, PT ;  /* 0x000000050b007c0c */ /* 0x000fe4000bfc6070 */
[----:B------:R-:W-:Y:S01]  /*03c0*/  @!P1 IADD3.X R25, PT, PT, R3, UR9, RZ, P5, !PT ;  /* 0x0000000903199c10 */ /* 0x000fe2000affe4ff */
[----:B------:R-:W-:Y:S01]  /*03d0*/  IMAD.X R3, R7, 0x1, R5, P3 ;  /* 0x0000000107037824 */ /* 0x000fe200018e0605 */
[----:B------:R-:W-:Y:S02]  /*03e0*/  PRMT R17, RZ, 0x7610, R17 ;  /* 0x00007610ff117816 */ /* 0x000fe40000000011 */
[----:B------:R-:W-:-:S02]  /*03f0*/  PRMT R20, RZ, 0x7610, R20 ;  /* 0x00007610ff147816 */ /* 0x000fc40000000014 */
[----:B------:R-:W-:Y:S02]  /*0400*/  ISETP.GE.U32.AND.EX P3, PT, R26, UR10, PT, P6 ;  /* 0x0000000a1a007c0c */ /* 0x000fe4000bf66160 */
[----:B------:R-:W-:Y:S01]  /*0410*/  PRMT R22, RZ, 0x7610, R22 ;  /* 0x00007610ff167816 */ /* 0x000fe20000000016 */
[----:B------:R0:W4:Y:S01]  /*0420*/  @!P1 LDG.E.U16 R17, desc[UR14][R24.64] ;  /* 0x0000000e18119981 */ /* 0x000122000c1e1500 */
[----:B------:R-:W-:-:S03]  /*0430*/  IADD3 R6, P4, PT, R9, R2, RZ ;  /* 0x0000000209067210 */ /* 0x000fc60007f9e0ff */
[----:B------:R-:W5:Y:S01]  /*0440*/  @!P0 LDG.E.U16 R20, desc[UR14][R2.64] ;  /* 0x0000000e02148981 */ /* 0x000f62000c1e1500 */
[----:B------:R-:W-:Y:S01]  /*0450*/  PRMT R23, RZ, 0x7610, R23 ;  /* 0x00007610ff177816 */ /* 0x000fe20000000017 */
[----:B------:R-:W-:Y:S01]  /*0460*/  IMAD.X R7, R7, 0x1, R3, P4 ;  /* 0x0000000107077824 */ /* 0x000fe200020e0603 */
[C---:B------:R-:W-:Y:S01]  /*0470*/  @!P2 LEA R8, P5, R10.reuse, UR8, 0x1 ;  /* 0x000000080a08ac11 */ /* 0x040fe2000f8a08ff */
[----:B------:R1:W2:Y:S01]  /*0480*/  @!P0 LDG.E.U16 R22, desc[UR14][R18.64] ;  /* 0x0000000e12168981 */ /* 0x0002a2000c1e1500 */
[----:B------:R-:W-:Y:S02]  /*0490*/  LEA R12, P4, R15, R6, 0x1 ;  /* 0x000000060f0c7211 */ /* 0x000fe400078808ff */
[----:B------:R-:W-:Y:S01]  /*04a0*/  @!P2 LEA.HI.X R9, R10, UR9, R13, 0x1, P5 ;  /* 0x000000090a09ac11 */ /* 0x000fe2000a8f0c0d */
[----:B------:R-:W2:Y:S01]  /*04b0*/  @!P2 LDG.E.U16 R23, desc[UR14][R6.64] ;  /* 0x0000000e0617a981 */ /* 0x000ea2000c1e1500 */
[----:B0-----:R-:W-:Y:S02]  /*04c0*/  PRMT R25, RZ, 0x7610, R25 ;  /* 0x00007610ff197816 */ /* 0x001fe40000000019 */
[----:B------:R-:W-:-:S02]  /*04d0*/  PRMT R24, RZ, 0x7610, R24 ;  /* 0x00007610ff187816 */ /* 0x000fc40000000018 */
[----:B------:R-:W-:Y:S02]  /*04e0*/  LEA.HI.X R13, R15, R7, RZ, 0x1, P4 ;  /* 0x000000070f0d7211 */ /* 0x000fe400020f0cff */
[C---:B------:R-:W-:Y:S01]  /*04f0*/  @!P3 LEA R10, P5, R11.reuse, UR8, 0x1 ;  /* 0x000000080b0abc11 */ /* 0x040fe2000f8a08ff */
[----:B------:R-:W2:Y:S01]  /*0500*/  @!P2 LDG.E.U16 R25, desc[UR14][R8.64] ;  /* 0x0000000e0819a981 */ /* 0x000ea2000c1e1500 */
[----:B-1----:R-:W-:Y:S02]  /*0510*/  PRMT R18, RZ, 0x7610, R18 ;  /* 0x00007610ff127816 */ /* 0x002fe40000000012 */
[----:B------:R-:W-:Y:S01]  /*0520*/  @!P3 LEA.HI.X R11, R11, UR9, R26, 0x1, P5 ;  /* 0x000000090b0bbc11 */ /* 0x000fe2000a8f0c1a */
[----:B------:R-:W2:Y:S04]  /*0530*/  @!P3 LDG.E.U16 R24, desc[UR14][R12.64] ;  /* 0x0000000e0c18b981 */ /* 0x000ea8000c1e1500 */
[----:B------:R-:W2:Y:S01]  /*0540*/  @!P3 LDG.E.U16 R18, desc[UR14][R10.64] ;  /* 0x0000000e0a12b981 */ /* 0x000ea2000c1e1500 */
[----:B---3--:R-:W-:-:S05]  /*0550*/  IMAD.U32 R21, R21, 0x10000, RZ ;  /* 0x0001000015157824 */ /* 0x008fca00078e00ff */
[----:B------:R-:W-:Y:S01]  /*0560*/  FSETP.NAN.FTZ.AND P5, PT, |R21|, |R21|, PT ;  /* 0x400000151500720b */ /* 0x000fe20003fb8200 */
[----:B----4-:R-:W-:Y:S02]  /*0570*/  IMAD.U32 R17, R17, 0x10000, RZ ;  /* 0x0001000011117824 */ /* 0x010fe400078e00ff */
[----:B-----5:R-:W-:Y:S02]  /*0580*/  IMAD.U32 R20, R20, 0x10000, RZ ;  /* 0x0001000014147824 */ /* 0x020fe400078e00ff */
[----:B--2---:R-:W-:Y:S02]  /*0590*/  IMAD.U32 R19, R22, 0x10000, RZ ;  /* 0x0001000016137824 */ /* 0x004fe400078e00ff */
[----:B------:R-:W-:Y:S01]  /*05a0*/  FMUL.FTZ R22, R17, UR11 ;  /* 0x0000000b11167c20 */ /* 0x000fe20008410000 */
[----:B------:R-:W-:Y:S01]  /*05b0*/  FSETP.NAN.FTZ.AND P4, PT, |R20|, |R20|, PT ;  /* 0x400000141400720b */ /* 0x000fe20003f98200 */
[----:B------:R-:W-:Y:S01]  /*05c0*/  FMUL.FTZ R19, R19, UR11 ;  /* 0x0000000b13137c20 */ /* 0x000fe20008410000 */
[----:B------:R-:W-:-:S02]  /*05d0*/  IMAD.U32 R23, R23, 0x10000, RZ ;  /* 0x0001000017177824 */ /* 0x000fc400078e00ff */
[----:B------:R-:W-:-:S04]  /*05e0*/  FSETP.GT.FTZ.AND P6, PT, R21, R22, PT ;  /* 0x000000161500720b */ /* 0x000fc80003fd4000 */
[----:B------:R-:W-:Y:S02]  /*05f0*/  @!P5 FSEL R21, R21, R22, P6 ;  /* 0x000000161515d208 */ /* 0x000fe40003000000 */
[----:B------:R-:W-:Y:S01]  /*0600*/  FSETP.GT.FTZ.AND P6, PT, R20, R19, PT ;  /* 0x000000131400720b */ /* 0x000fe20003fd4000 */
[----:B------:R-:W-:Y:S01]  /*0610*/  IMAD.U32 R25, R25, 0x10000, RZ ;  /* 0x0001000019197824 */ /* 0x000fe200078e00ff */
[----:B------:R-:W-:Y:S01]  /*0620*/  FSETP.NAN.FTZ.AND P5, PT, |R23|, |R23|, PT ;  /* 0x400000171700720b */ /* 0x000fe20003fb8200 */
[----:B------:R-:W-:Y:S01]  /*0630*/  IMAD.U32 R24, R24, 0x10000, RZ ;  /* 0x0001000018187824 */ /* 0x000fe200078e00ff */
[----:B------:R-:W-:Y:S01]  /*0640*/  @!P4 FSEL R20, R20, R19, P6 ;  /* 0x000000131414c208 */ /* 0x000fe20003000000 */
[----:B------:R-:W-:Y:S01]  /*0650*/  FMUL.FTZ R8, R25, UR11 ;  /* 0x0000000b19087c20 */ /* 0x000fe20008410000 */
[----:B------:R-:W-:Y:S02]  /*0660*/  IMAD.U32 R18, R18, 0x10000, RZ ;  /* 0x0001000012127824 */ /* 0x000fe400078e00ff */
[----:B------:R-:W-:-:S02]  /*0670*/  FSETP.NAN.FTZ.AND P4, PT, |R24|, |R24|, PT ;  /* 0x400000181800720b */ /* 0x000fc40003f98200 */
[----:B------:R-:W-:Y:S01]  /*0680*/  FSETP.GT.FTZ.AND P6, PT, R23, R8, PT ;  /* 0x000000081700720b */ /* 0x000fe20003fd4000 */
[----:B------:R-:W-:Y:S01]  /*0690*/  FMUL.FTZ R9, R18, UR11 ;  /* 0x0000000b12097c20 */ /* 0x000fe20008410000 */
[----:B------:R-:W-:-:S03]  /*06a0*/  F2FP.BF16.F32.PACK_AB R21, RZ, R21 ;  /* 0x00000015ff15723e */ /* 0x000fc600000010ff */
[----:B------:R-:W-:Y:S02]  /*06b0*/  @!P5 FSEL R23, R23, R8, P6 ;  /* 0x000000081717d208 */ /* 0x000fe40003000000 */
[CC--:B------:R-:W-:Y:S02]  /*06c0*/  FSETP.GT.FTZ.AND P5, PT, R24.reuse, R9.reuse, PT ;  /* 0x000000091800720b */ /* 0x0c0fe40003fb4000 */
[----:B------:R-:W-:Y:S01]  /*06d0*/  F2FP.BF16.F32.PACK_AB R20, RZ, R20 ;  /* 0x00000014ff14723e */ /* 0x000fe200000010ff */
[----:B------:R3:W-:Y:S01]  /*06e0*/  @!P1 STG.E.U16 desc[UR14][R4.64], R21 ;  /* 0x0000001504009986 */ /* 0x0007e2000c10150e */
[----:B------:R-:W-:Y:S02]  /*06f0*/  @!P4 FSEL R24, R24, R9, P5 ;  /* 0x000000091818c208 */ /* 0x000fe40002800000 */
[----:B------:R-:W-:Y:S01]  /*0700*/  F2FP.BF16.F32.PACK_AB R23, RZ, R23 ;  /* 0x00000017ff17723e */ /* 0x000fe200000010ff */
[----:B------:R3:W-:Y:S01]  /*0710*/  @!P0 STG.E.U16 desc[UR14][R2.64], R20 ;  /* 0x0000001402008986 */ /* 0x0007e2000c10150e */
[----:B------:R-:W-:-:S02]  /*0720*/  F2FP.BF16.F32.PACK_AB R24, RZ, R24 ;  /* 0x00000018ff18723e */ /* 0x000fc400000010ff */
[----:B------:R-:W-:Y:S01]  /*0730*/  LEA R16, P0, R15, R16, 0x2 ;  /* 0x000000100f107211 */ /* 0x000fe200078010ff */
[----:B------:R3:W-:Y:S04]  /*0740*/  @!P2 STG.E.U16 desc[UR14][R6.64], R23 ;  /* 0x000000170600a986 */ /* 0x0007e8000c10150e */
[----:B------:R3:W-:Y:S01]  /*0750*/  @!P3 STG.E.U16 desc[UR14][R12.64], R24 ;  /* 0x000000180c00b986 */ /* 0x0007e2000c10150e */
[----:B------:R-:W-:Y:S01]  /*0760*/  IMAD.X R14, RZ, RZ, R14, P0 ;  /* 0x000000ffff0e7224 */ /* 0x000fe200000e060e */
[----:B------:R-:W-:-:S04]  /*0770*/  ISETP.GE.U32.AND P0, PT, R16, UR5, PT ;  /* 0x0000000510007c0c */ /* 0x000fc8000bf06070 */
[----:B------:R-:W-:-:S13]  /*0780*/  ISETP.GE.U32.AND.EX P0, PT, R14, UR10, PT, P0 ;  /* 0x0000000a0e007c0c */ /* 0x000fda000bf06100 */
[----:B---3--:R-:W-:Y:S05]  /*0790*/  @!P0 BRA `(.L_x_6508) ;  /* 0xfffffff8009c8947 */ /* 0x008fea000383ffff */
[----:B------:R-:W-:Y:S05]  /*07a0*/  EXIT ;  /* 0x000000000000794d */ /* 0x000fea0003800000 */
.L_x_6507:
        /* <DEDUP_REMOVED lines=8> */
.L_x_6509:
        /* <DEDUP_REMOVED lines=8> */
[C---:B--2---:R-:W-:Y:S01]  /*08b0*/  PRMT R10, R7.reuse, 0x7632, R10 ;  /* 0x00007632070a7816 */ /* 0x044fe2000000000a */
[C---:B------:R-:W-:Y:S01]  /*08c0*/  IMAD.U32 R12, R6.reuse, 0x10000, RZ ;  /* 0x00010000060c7824 */ /* 0x040fe200078e00ff */
[----:B------:R-:W-:Y:S01]  /*08d0*/  PRMT R9, R6, 0x7632, R9 ;  /* 0x0000763206097816 */ /* 0x000fe20000000009 */
[----:B------:R-:W-:Y:S01]  /*08e0*/  IMAD.U32 R14, R7, 0x10000, RZ ;  /* 0x00010000070e7824 */ /* 0x000fe200078e00ff */
[C---:B---3--:R-:W-:Y:S01]  /*08f0*/  PRMT R8, R17.reuse, 0x7632, R8 ;  /* 0x0000763211087816 */ /* 0x048fe20000000008 */
[C---:B------:R-:W-:Y:S01]  /*0900*/  IMAD.U32 R11, R16.reuse, 0x10000, RZ ;  /* 0x00010000100b7824 */ /* 0x040fe200078e00ff */
[----:B------:R-:W-:Y:S01]  /*0910*/  PRMT R4, R16, 0x7632, R4 ;  /* 0x0000763210047816 */ /* 0x000fe20000000004 */
[----:B------:R-:W-:-:S02]  /*0920*/  IMAD.U32 R13, R17, 0x10000, RZ ;  /* 0x00010000110d7824 */ /* 0x000fc400078e00ff */
[----:B-1----:R-:W-:Y:S01]  /*0930*/  FMUL.FTZ R12, R12, UR10 ;  /* 0x0000000a0c0c7c20 */ /* 0x002fe20008410000 */
[----:B------:R-:W-:Y:S01]  /*0940*/  IMAD.U32 R8, R8, 0x10000, RZ ;  /* 0x0001000008087824 */ /* 0x000fe200078e00ff */
[----:B------:R-:W-:Y:S01]  /*0950*/  FSETP.NAN.FTZ.AND P3, PT, |R11|, |R11|, PT ;  /* 0x4000000b0b00720b */ /* 0x000fe20003f78200 */
        /* <DEDUP_REMOVED lines=10> */
[----:B------:R-:W-:Y:S02]  /*0a00*/  FSETP.GT.FTZ.AND P5, PT, R8, R7, PT ;  /* 0x000000070800720b */ /* 0x000fe40003fb4000 */
[----:B------:R-:W-:Y:S02]  /*0a10*/  @!P3 FSEL R11, R11, R12, P4 ;  /* 0x0000000c0b0bb208 */ /* 0x000fe40002000000 */
[----:B------:R-:W-:Y:S02]  /*0a20*/  FSETP.GT.FTZ.AND P3, PT, R4, R9, PT ;  /* 0x000000090400720b */ /* 0x000fe40003f74000 */
[----:B------:R-:W-:Y:S02]  /*0a30*/  FSETP.GT.FTZ.AND P4, PT, R13, R14, PT ;  /* 0x0000000e0d00720b */ /* 0x000fe40003f94000 */
[----:B------:R-:W-:Y:S02]  /*0a40*/  @!P0 FSEL R8, R8, R7, P5 ;  /* 0x0000000708088208 */ /* 0x000fe40002800000 */
[----:B------:R-:W-:-:S02]  /*0a50*/  @!P1 FSEL R4, R4, R9, P3 ;  /* 0x0000000904049208 */ /* 0x000fc40001800000 */
[----:B0-----:R-:W-:Y:S02]  /*0a60*/  IADD3 R0, P0, PT, R0, UR5, RZ ;  /* 0x0000000500007c10 */ /* 0x001fe4000ff1e0ff */
[----:B------:R-:W-:Y:S02]  /*0a70*/  @!P2 FSEL R13, R13, R14, P4 ;  /* 0x0000000e0d0da208 */ /* 0x000fe40002000000 */
[----:B------:R-:W-:Y:S01]  /*0a80*/  F2FP.BF16.F32.PACK_AB R12, R4, R11 ;  /* 0x0000000b040c723e */ /* 0x000fe200000010ff */
[----:B------:R-:W-:Y:S01]  /*0a90*/  IMAD.SHL.U32 R4, R0, 0x4, RZ ;  /* 0x0000000400047824 */ /* 0x000fe200078e00ff */
[----:B------:R-:W-:Y:S01]  /*0aa0*/  F2FP.BF16.F32.PACK_AB R13, R8, R13 ;  /* 0x0000000d080d723e */ /* 0x000fe200000010ff */
[----:B------:R-:W-:Y:S01]  /*0ab0*/  IMAD.X R5, RZ, RZ, R5, P0 ;  /* 0x000000ffff057224 */ /* 0x000fe200000e0605 */
[----:B------:R-:W-:Y:S02]  /*0ac0*/  LOP3.LUT P0, RZ, R0, 0xffffc000, RZ, 0xc0, !PT ;  /* 0xffffc00000ff7812 */ /* 0x000fe4000780c0ff */
[----:B------:R-:W-:Y:S01]  /*0ad0*/  ISETP.LT.U32.AND P1, PT, R4, UR13, PT ;  /* 0x0000000d04007c0c */ /* 0x000fe2000bf21070 */
[----:B------:R2:W-:Y:S01]  /*0ae0*/  STG.E.64 desc[UR14][R2.64], R12 ;  /* 0x0000000c02007986 */ /* 0x0005e2000c101b0e */
[----:B------:R-:W-:-:S02]  /*0af0*/  SHF.L.U64.HI R4, R0, 0x2, R5 ;  /* 0x0000000200047819 */ /* 0x000fc40000010205 */
[----:B------:R-:W-:Y:S02]  /*0b00*/  LOP3.LUT P0, RZ, R5, 0x3fffffff, RZ, 0xc0, P0 ;  /* 0x3fffffff05ff7812 */ /* 0x000fe4000000c0ff */
[----:B------:R-:W-:-:S13]  /*0b10*/  ISETP.LT.AND.EX P1, PT, R4, UR4, PT, P1 ;  /* 0x0000000404007c0c */ /* 0x000fda000bf21310 */
[----:B--2---:R-:W-:Y:S05]  /*0b20*/  @!P0 BRA P1, `(.L_x_6509) ;  /* 0xfffffffc00408947 */ /* 0x004fea000083ffff */
[----:B------:R-:W-:Y:S05]  /*0b30*/  EXIT ;  /* 0x000000000000794d */ /* 0x000fea0003800000 */
.L_x_6510:
        /* <DEDUP_REMOVED lines=12> */
.L_x_7883:


//--------------------- .text._ZN2at6native55_GLOBAL__N__de093ff9_22_ForeachBinaryOpList_cu_a911ec4325multi_tensor_apply_kernelINS1_18TensorListMetadataILi2EEENS1_24BinaryOpListAlphaFunctorIfLi2ELi2ELi0EEEJNS0_7maximumIfEEfEEEvT_T0_DpT1_ --------------------------
	.section	.text._ZN2at6native55_GLOBAL__N__de093ff9_22_ForeachBinaryOpList_cu_a911ec4325multi_tensor_apply_kernelINS1_18TensorListMetadataILi2EEENS1_24BinaryOpListAlphaFunctorIfLi2ELi2ELi0EEEJNS0_7maximumIfEEfEEEvT_T0_DpT1_,"ax",@progbits
	.align	128
.text._ZN2at6native55_GLOBAL__N__de093ff9_22_ForeachBinaryOpList_cu_a911ec4325multi_tensor_apply_kernelINS1_18TensorListMetadataILi2EEENS1_24BinaryOpListAlphaFunctorIfLi2ELi2ELi0EEEJNS0_7maximumIfEEfEEEvT_T0_DpT1_:
        .type           _ZN2at6native55_GLOBAL__N__de093ff9_22_ForeachBinaryOpList_cu_a911ec4325multi_tensor_apply_kernelINS1_18TensorListMetadataILi2EEENS1_24BinaryOpListAlphaFunctorIfLi2ELi2ELi0EEEJNS0_7maximumIfEEfEEEvT_T0_DpT1_,@function
        .size           _ZN2at6native55_GLOBAL__N__de093ff9_22_ForeachBinaryOpList_cu_a911ec4325multi_tensor_apply_kernelINS1_18TensorListMetadataILi2EEENS1_24BinaryOpListAlphaFunctorIfLi2ELi2ELi0EEEJNS0_7maximumIfEEfEEEvT_T0_DpT1_,(.L_x_7884 - _ZN2at6native55_GLOBAL__N__de093ff9_22_ForeachBinaryOpList_cu_a911ec4325multi_tensor_apply_kernelINS1_18TensorListMetadataILi2EEENS1_24BinaryOpListAlphaFunctorIfLi2ELi2ELi0EEEJNS0_7maximumIfEEfEEEvT_T0_DpT1_)
        .other          _ZN2at6native55_GLOBAL__N__de093ff9_22_ForeachBinaryOpList_cu_a911ec4325multi_tensor_apply_kernelINS1_18TensorListMetadataILi2EEENS1_24BinaryOpListAlphaFunctorIfLi2ELi2ELi0EEEJNS0_7maximumIfEEfEEEvT_T0_DpT1_,@"STO_CUDA_ENTRY STV_DEFAULT"
_ZN2at6native55_GLOBAL__N__de093ff9_22_ForeachBinaryOpList_cu_a911ec4325multi_tensor_apply_kernelINS1_18TensorListMetadataILi2EEENS1_24BinaryOpListAlphaFunctorIfLi2ELi2ELi0EEEJNS0_7maximumIfEEfEEEvT_T0_DpT1_:
        /* <DEDUP_REMOVED lines=27> */
[----:B------:R-:W-:Y:S01]  /*01b0*/  CS2R R18, SRZ ;  /* 0x0000000000127805 */ /* 0x000fe2000001ff00 */
[----:B------:R-:W2:Y:S02]  /*01c0*/  LDCU UR11, c[0x0][0xfcc] ;  /* 0x0001f980ff0b77ac */ /* 0x000ea40008000800 */
[----:B------:R-:W-:-:S04]  /*01d0*/  UISETP.LT.U32.AND.EX UP0, UPT, UR4, URZ, UPT, UP0 ;  /* 0x000000ff0400728c */ /* 0x000fc8000bf01100 */
[----:B------:R-:W-:Y:S02]  /*01e0*/  USEL UR5, UR13, 0x10000, UP0 ;  /* 0x000100000d057887 */ /* 0x000fe40008000000 */
[----:B------:R-:W-:-:S12]  /*01f0*/  USEL UR10, UR4, URZ, UP0 ;  /* 0x000000ff040a7287 */ /* 0x000fd80008000000 */
.L_x_6512:
[----:B0--3--:R-:W-:Y:S02]  /*0200*/  IADD3 R0, P0, PT, R16, R19, RZ ;  /* 0x0000001310007210 */ /* 0x009fe40007f1e0ff */
[----:B------:R-:W-:Y:S02]  /*0210*/  CS2R R20, SRZ ;  /* 0x0000000000147805 */ /* 0x000fe4000001ff00 */
        /* <DEDUP_REMOVED lines=18> */
[----:B------:R-:W3:Y:S01]  /*0340*/  @!P1 LDG.E R20, desc[UR14][R4.64] ;  /* 0x0000000e04149981 */ /* 0x000ee2000c1e1900 */
[----:B------:R-:W-:Y:S01]  /*0350*/  @!P0 LEA.HI.X R11, R2, UR9, R9, 0x2, P3 ;  /* 0x00000009020b8c11 */ /* 0x000fe200098f1409 */
[----:B------:R-:W-:Y:S01]  /*0360*/  IMAD.SHL.U32 R9, R17, 0x4, RZ ;  /* 0x0000000411097824 */ /* 0x000fe200078e00ff */
[----:B------:R-:W-:-:S02]  /*0370*/  ISETP.GE.U32.AND P3, PT, R13, UR5, PT ;  /* 0x000000050d007c0c */ /* 0x000fc4000bf66070 */
[----:B------:R-:W-:Y:S02]  /*0380*/  @!P1 IADD3 R22, P5, PT, R22, UR8, RZ ;  /* 0x0000000816169c10 */ /* 0x000fe4000ffbe0ff */
[----:B------:R-:W-:Y:S02]  /*0390*/  SHF.R.U32.HI R15, RZ, 0x1e, R17 ;  /* 0x0000001eff0f7819 */ /* 0x000fe40000011611 */
[----:B------:R-:W-:Y:S02]  /*03a0*/  IADD3 R2, P6, PT, R9, R4, RZ ;  /* 0x0000000409027210 */ /* 0x000fe40007fde0ff */
[----:B------:R-:W-:Y:S02]  /*03b0*/  ISETP.GE.U32.AND.EX P3, PT, R26, UR10, PT, P3 ;  /* 0x0000000a1a007c0c */ /* 0x000fe4000bf66130 */
[----:B------:R-:W-:Y:S01]  /*03c0*/  @!P1 IADD3.X R23, PT, PT, R0, UR9, RZ, P5, !PT ;  /* 0x0000000900179c10 */ /* 0x000fe2000affe4ff */
[----:B------:R-:W-:Y:S02]  /*03d0*/  IMAD.MOV.U32 R0, RZ, RZ, RZ ;  /* 0x000000ffff007224 */ /* 0x000fe400078e00ff */
[----:B------:R-:W-:Y:S01]  /*03e0*/  IMAD.X R3, R15, 0x1, R5, P6 ;  /* 0x000000010f037824 */ /* 0x000fe200030e0605 */
[----:B------:R-:W-:Y:S01]  /*03f0*/  CS2R R24, SRZ ;  /* 0x0000000000187805 */ /* 0x000fe2000001ff00 */
[----:B------:R0:W2:Y:S01]  /*0400*/  @!P1 LDG.E R21, desc[UR14][R22.64] ;  /* 0x0000000e16159981 */ /* 0x0000a2000c1e1900 */
[----:B------:R-:W-:-:S02]  /*0410*/  @!P2 LEA R6, P5, R12, UR8, 0x2 ;  /* 0x000000080c06ac11 */ /* 0x000fc4000f8a10ff */
[----:B------:R-:W-:Y:S01]  /*0420*/  IADD3 R8, P4, PT, R9, R2, RZ ;  /* 0x0000000209087210 */ /* 0x000fe20007f9e0ff */
[----:B------:R-:W4:Y:S01]  /*0430*/  @!P0 LDG.E R0, desc[UR14][R2.64] ;  /* 0x0000000e02008981 */ /* 0x000f22000c1e1900 */
[----:B------:R-:W-:Y:S02]  /*0440*/  @!P2 LEA.HI.X R7, R12, UR9, R7, 0x2, P5 ;  /* 0x000000090c07ac11 */ /* 0x000fe4000a8f1407 */
[----:B------:R-:W-:Y:S01]  /*0450*/  @!P3 LEA R14, P5, R13, UR8, 0x2 ;  /* 0x000000080d0ebc11 */ /* 0x000fe2000f8a10ff */
[----:B------:R-:W-:Y:S01]  /*0460*/  IMAD.X R9, R15, 0x1, R3, P4 ;  /* 0x000000010f097824 */ /* 0x000fe200020e0603 */
[----:B------:R-:W5:Y:S01]  /*0470*/  @!P0 LDG.E R25, desc[UR14][R10.64] ;  /* 0x0000000e0a198981 */ /* 0x000f62000c1e1900 */
[----:B------:R-:W-:Y:S02]  /*0480*/  LEA R12, P4, R17, R8, 0x2 ;  /* 0x00000008110c7211 */ /* 0x000fe400078810ff */
[----:B0-----:R-:W-:Y:S02]  /*0490*/  CS2R R22, SRZ ;  /* 0x0000000000167805 */ /* 0x001fe4000001ff00 */
[----:B------:R-:W-:Y:S01]  /*04a0*/  @!P3 LEA.HI.X R15, R13, UR9, R26, 0x2, P5 ;  /* 0x000000090d0fbc11 */ /* 0x000fe2000a8f141a */
[----:B------:R-:W5:Y:S01]  /*04b0*/  @!P2 LDG.E R24, desc[UR14][R8.64] ;  /* 0x0000000e0818a981 */ /* 0x000f62000c1e1900 */
[----:B------:R-:W-:Y:S01]  /*04c0*/  LEA.HI.X R13, R17, R9, RZ, 0x2, P4 ;  /* 0x00000009110d7211 */ /* 0x000fe200020f14ff */
[----:B------:R-:W-:-:S02]  /*04d0*/  IMAD.MOV.U32 R26, RZ, RZ, RZ ;  /* 0x000000ffff1a7224 */ /* 0x000fc400078e00ff */
[----:B------:R-:W5:Y:S04]  /*04e0*/  @!P2 LDG.E R22, desc[UR14][R6.64] ;  /* 0x0000000e0616a981 */ /* 0x000f68000c1e1900 */
[----:B------:R-:W5:Y:S04]  /*04f0*/  @!P3 LDG.E R23, desc[UR14][R12.64] ;  /* 0x0000000e0c17b981 */ /* 0x000f68000c1e1900 */
[----:B------:R-:W5:Y:S01]  /*0500*/  @!P3 LDG.E R26, desc[UR14][R14.64] ;  /* 0x0000000e0e1ab981 */ /* 0x000f62000c1e1900 */
[----:B---3--:R-:W-:Y:S01]  /*0510*/  FSETP.NAN.FTZ.AND P5, PT, |R20|, |R20|, PT ;  /* 0x400000141400720b */ /* 0x008fe20003fb8200 */
[----:B--2---:R-:W-:Y:S01]  /*0520*/  FMUL.FTZ R21, R21, UR11 ;  /* 0x0000000b15157c20 */ /* 0x004fe20008410000 */
[----:B----4-:R-:W-:-:S04]  /*0530*/  FSETP.NAN.FTZ.AND P4, PT, |R0|, |R0|, PT ;  /* 0x400000000000720b */ /* 0x010fc80003f98200 */
[----:B------:R-:W-:Y:S01]  /*0540*/  FSETP.GT.FTZ.AND P6, PT, R20, R21, PT ;  /* 0x000000151400720b */ /* 0x000fe20003fd4000 */
[----:B-----5:R-:W-:-:S06]  /*0550*/  FMUL.FTZ R25, R25, UR11 ;  /* 0x0000000b19197c20 */ /* 0x020fcc0008410000 */
[----:B------:R-:W-:Y:S02]  /*0560*/  @!P5 FSEL R20, R20, R21, P6 ;  /* 0x000000151414d208 */ /* 0x000fe40003000000 */
[----:B------:R-:W-:Y:S02]  /*0570*/  FSETP.NAN.FTZ.AND P5, PT, |R24|, |R24|, PT ;  /* 0x400000181800720b */ /* 0x000fe40003fb8200 */
[-C--:B------:R-:W-:Y:S01]  /*0580*/  FSETP.GT.FTZ.AND P6, PT, R0, R25.reuse, PT ;  /* 0x000000190000720b */ /* 0x080fe20003fd4000 */
[----:B------:R3:W-:Y:S01]  /*0590*/  @!P1 STG.E desc[UR14][R4.64], R20 ;  /* 0x0000001404009986 */ /* 0x0007e2000c10190e */
[----:B------:R-:W-:Y:S02]  /*05a0*/  FMUL.FTZ R7, R22, UR11 ;  /* 0x0000000b16077c20 */ /* 0x000fe40008410000 */
[----:B------:R-:W-:Y:S02]  /*05b0*/  @!P4 FSEL R0, R0, R25, P6 ;  /* 0x000000190000c208 */ /* 0x000fe40003000000 */
[----:B------:R-:W-:-:S02]  /*05c0*/  FSETP.NAN.FTZ.AND P4, PT, |R23|, |R23|, PT ;  /* 0x400000171700720b */ /* 0x000fc40003f98200 */
[----:B------:R-:W-:Y:S01]  /*05d0*/  FSETP.GT.FTZ.AND P6, PT, R24, R7, PT ;  /* 0x000000071800720b */ /* 0x000fe20003fd4000 */
[----:B------:R3:W-:Y:S01]  /*05e0*/  @!P0 STG.E desc[UR14][R2.64], R0 ;  /* 0x0000000002008986 */ /* 0x0007e2000c10190e */
[----:B------:R-:W-:Y:S01]  /*05f0*/  FMUL.FTZ R26, R26, UR11 ;  /* 0x0000000b1a1a7c20 */ /* 0x000fe20008410000 */
[----:B------:R-:W-:Y:S02]  /*0600*/  LEA R19, P0, R17, R19, 0x2 ;  /* 0x0000001311137211 */ /* 0x000fe400078010ff */
[----:B------:R-:W-:Y:S02]  /*0610*/  @!P5 FSEL R24, R24, R7, P6 ;  /* 0x000000071818d208 */ /* 0x000fe40003000000 */
[-C--:B------:R-:W-:Y:S01]  /*0620*/  FSETP.GT.FTZ.AND P5, PT, R23, R26.reuse, PT ;  /* 0x0000001a1700720b */ /* 0x080fe20003fb4000 */
[----:B------:R-:W-:Y:S01]  /*0630*/  IMAD.X R18, RZ, RZ, R18, P0 ;  /* 0x000000ffff127224 */ /* 0x000fe200000e0612 */
[----:B------:R-:W-:Y:S01]  /*0640*/  ISETP.GE.U32.AND P0, PT, R19, UR5, PT ;  /* 0x0000000513007c0c */ /* 0x000fe2000bf06070 */
[----:B------:R3:W-:Y:S01]  /*0650*/  @!P2 STG.E desc[UR14][R8.64], R24 ;  /* 0x000000180800a986 */ /* 0x0007e2000c10190e */
[----:B------:R-:W-:-:S02]  /*0660*/  @!P4 FSEL R23, R23, R26, P5 ;  /* 0x0000001a1717c208 */ /* 0x000fc40002800000 */
[----:B------:R-:W-:-:S03]  /*0670*/  ISETP.GE.U32.AND.EX P0, PT, R18, UR10, PT, P0 ;  /* 0x0000000a12007c0c */ /* 0x000fc6000bf06100 */
[----:B------:R3:W-:Y:S10]  /*0680*/  @!P3 STG.E desc[UR14][R12.64], R23 ;  /* 0x000000170c00b986 */ /* 0x0007f4000c10190e */
[----:B------:R-:W-:Y:S05]  /*0690*/  @!P0 BRA `(.L_x_6512) ;  /* 0xfffffff800d88947 */ /* 0x000fea000383ffff */
[----:B------:R-:W-:Y:S05]  /*06a0*/  EXIT ;  /* 0x000000000000794d */ /* 0x000fea0003800000 */
.L_x_6511:
        /* <DEDUP_REMOVED lines=8> */
.L_x_6513:
[C---:B------:R-:W-:Y:S01]  /*0730*/  IMAD.SHL.U32 R8, R12.reuse, 0x10, RZ ;  /* 0x000000100c087824 */ /* 0x040fe200078e00ff */
[----:B------:R-:W-:-:S04]  /*0740*/  SHF.L.U64.HI R0, R12, 0x4, R17 ;  /* 0x000000040c007819 */ /* 0x000fc80000010211 */
[C---:B------:R-:W-:Y:S02]  /*0750*/  IADD3 R2, P0, PT, R8.reuse, UR6, RZ ;  /* 0x0000000608027c10 */ /* 0x040fe4000ff1e0ff */
[----:B------:R-:W-:Y:S02]  /*0760*/  IADD3 R8, P1, PT, R8, UR8, RZ ;  /* 0x0000000808087c10 */ /* 0x000fe4000ff3e0ff */
[C---:B------:R-:W-:Y:S02]  /*0770*/  IADD3.X R3, PT, PT, R0.reuse, UR7, RZ, P0, !PT ;  /* 0x0000000700037c10 */ /* 0x040fe400087fe4ff */
[----:B------:R-:W-:-:S03]  /*0780*/  IADD3.X R9, PT, PT, R0, UR9, RZ, P1, !PT ;  /* 0x0000000900097c10 */ /* 0x000fc60008ffe4ff */
[----:B------:R-:W2:Y:S04]  /*0790*/  LDG.E.128 R4, desc[UR14][R2.64] ;  /* 0x0000000e02047981 */ /* 0x000ea8000c1e1d00 */
[----:B------:R-:W1:Y:S01]  /*07a0*/  LDG.E.128 R8, desc[UR14][R8.64] ;  /* 0x0000000e08087981 */ /* 0x000e62000c1e1d00 */
        /* <DEDUP_REMOVED lines=13> */
[----:B0-----:R-:W-:Y:S02]  /*0880*/  IADD3 R12, P0, PT, R12, UR5, RZ ;  /* 0x000000050c0c7c10 */ /* 0x001fe4000ff1e0ff */
[----:B------:R-:W-:-:S02]  /*0890*/  FSETP.GT.FTZ.AND P3, PT, R4, R13, PT ;  /* 0x0000000d0400720b */ /* 0x000fc40003f74000 */
[----:B------:R-:W-:Y:S01]  /*08a0*/  @!P1 FSEL R5, R5, R0, P4 ;  /* 0x0000000005059208 */ /* 0x000fe20002000000 */
[----:B------:R-:W-:Y:S01]  /*08b0*/  IMAD.SHL.U32 R0, R12, 0x4, RZ ;  /* 0x000000040c007824 */ /* 0x000fe200078e00ff */
[----:B------:R-:W-:Y:S01]  /*08c0*/  @!P2 FSEL R4, R4, R13, P3 ;  /* 0x0000000d0404a208 */ /* 0x000fe20001800000 */
[----:B------:R-:W-:Y:S01]  /*08d0*/  IMAD.X R17, RZ, RZ, R17, P0 ;  /* 0x000000ffff117224 */ /* 0x000fe200000e0611 */
[----:B------:R-:W-:Y:S02]  /*08e0*/  LOP3.LUT P0, RZ, R12, 0xffffc000, RZ, 0xc0, !PT ;  /* 0xffffc0000cff7812 */ /* 0x000fe4000780c0ff */
[----:B------:R-:W-:Y:S01]  /*08f0*/  ISETP.LT.U32.AND P1, PT, R0, UR13, PT ;  /* 0x0000000d00007c0c */ /* 0x000fe2000bf21070 */
[----:B------:R2:W-:Y:S01]  /*0900*/  STG.E.128 desc[UR14][R2.64], R4 ;  /* 0x0000000402007986 */ /* 0x0005e2000c101d0e */
[----:B------:R-:W-:Y:S02]  /*0910*/  SHF.L.U64.HI R0, R12, 0x2, R17 ;  /* 0x000000020c007819 */ /* 0x000fe40000010211 */
[----:B------:R-:W-:-:S02]  /*0920*/  LOP3.LUT P0, RZ, R17, 0x3fffffff, RZ, 0xc0, P0 ;  /* 0x3fffffff11ff7812 */ /* 0x000fc4000000c0ff */
[----:B------:R-:W-:-:S13]  /*0930*/  ISETP.LT.AND.EX P1, PT, R0, UR4, PT, P1 ;  /* 0x0000000400007c0c */ /* 0x000fda000bf21310 */
[----:B--2---:R-:W-:Y:S05]  /*0940*/  @!P0 BRA P1, `(.L_x_6513) ;  /* 0xfffffffc00788947 */ /* 0x004fea000083ffff */
[----:B------:R-:W-:Y:S05]  /*0950*/  EXIT ;  /* 0x000000000000794d */ /* 0x000fea0003800000 */
.L_x_6514:
        /* <DEDUP_REMOVED lines=10> */
.L_x_7884:


//--------------------- .text._ZN2at6native55_GLOBAL__N__de093ff9_22_ForeachBinaryOpList_cu_a911ec4325multi_tensor_apply_kernelINS1_18TensorListMetadataILi2EEENS1_24BinaryOpListAlphaFunctorIdLi2ELi2ELi0EEEJNS0_7maximumIdEEdEEEvT_T0_DpT1_ --------------------------
	.section	.text._ZN2at6native55_GLOBAL__N__de093ff9_22_ForeachBinaryOpList_cu_a911ec4325multi_tensor_apply_kernelINS1_18TensorListMetadataILi2EEENS1_24BinaryOpListAlphaFunctorIdLi2ELi2ELi0EEEJNS0_7maximumIdEEdEEEvT_T0_DpT1_,"ax",@progbits
	.align	128
.text._ZN2at6native55_GLOBAL__N__de093ff9_22_ForeachBinaryOpList_cu_a911ec4325multi_tensor_apply_kernelINS1_18TensorListMetadataILi2EEENS1_24BinaryOpListAlphaFunctorIdLi2ELi2ELi0EEEJNS0_7maximumIdEEdEEEvT_T0_DpT1_:
        .type           _ZN2at6native55_GLOBAL__N__de093ff9_22_ForeachBinaryOpList_cu_a911ec4325multi_tensor_apply_kernelINS1_18TensorListMetadataILi2EEENS1_24BinaryOpListAlphaFunctorIdLi2ELi2ELi0EEEJNS0_7maximumIdEEdEEEvT_T0_DpT1_,@function
        .size           _ZN2at6native55_GLOBAL__N__de093ff9_22_ForeachBinaryOpList_cu_a911ec4325multi_tensor_apply_kernelINS1_18TensorListMetadataILi2EEENS1_24BinaryOpListAlphaFunctorIdLi2ELi2ELi0EEEJNS0_7maximumIdEEdEEEvT_T0_DpT1_,(.L_x_7885 - _ZN2at6native55_GLOBAL__N__de093ff9_22_ForeachBinaryOpList_cu_a911ec4325multi_tensor_apply_kernelINS1_18TensorListMetadataILi2EEENS1_24BinaryOpListAlphaFunctorIdLi2ELi2ELi0EEEJNS0_7maximumIdEEdEEEvT_T0_DpT1_)
        .other          _ZN2at6native55_GLOBAL__N__de093ff9_22_ForeachBinaryOpList_cu_a911ec4325multi_tensor_apply_kernelINS1_18TensorListMetadataILi2EEENS1_24BinaryOpListAlphaFunctorIdLi2ELi2ELi0EEEJNS0_7maximumIdEEdEEEvT_T0_DpT1_,@"STO_CUDA_ENTRY STV_DEFAULT"
_ZN2at6native55_GLOBAL__N__de093ff9_22_ForeachBinaryOpList_cu_a911ec4325multi_tensor_apply_kernelINS1_18TensorListMetadataILi2EEENS1_24BinaryOpListAlphaFunctorIdLi2ELi2ELi0EEEJNS0_7maximumIdEEdEEEvT_T0_DpT1_:
        /* <DEDUP_REMOVED lines=33> */
.L_x_6518:
[----:B0-----:R-:W-:Y:S02]  /*0210*/  IADD3 R0, P0, PT, R24, UR4, RZ ;  /* 0x0000000418007c10 */ /* 0x001fe4000ff1e0ff */
[----:B------:R-:W-:Y:S02]  /*0220*/  CS2R R10, SRZ ;  /* 0x00000000000a7805 */ /* 0x000fe4000001ff00 */
[C---:B-1----:R-:W-:Y:S01]  /*0230*/  IADD3 R2, P1, PT, R0.reuse, UR11, RZ ;  /* 0x0000000b00027c10 */ /* 0x042fe2000ff3e0ff */
[----:B------:R-:W-:Y:S02]  /*0240*/  IMAD.X R25, RZ, RZ, UR5, P0 ;  /* 0x00000005ff197e24 */ /* 0x000fe400080e06ff */
[----:B------:R-:W-:Y:S01]  /*0250*/  IMAD.SHL.U32 R28, R0, 0x8, RZ ;  /* 0x00000008001c7824 */ /* 0x000fe200078e00ff */
[----:B------:R-:W-:Y:S01]  /*0260*/  ISETP.GE.U32.AND P0, PT, R2, UR13, PT ;  /* 0x0000000d02007c0c */ /* 0x000fe2000bf06070 */
[----:B------:R-:W-:Y:S01]  /*0270*/  IMAD.X R3, RZ, RZ, R25, P1 ;  /* 0x000000ffff037224 */ /* 0x000fe200008e0619 */
[----:B------:R-:W-:-:S02]  /*0280*/  ISETP.GE.U32.AND P1, PT, R0, UR13, PT ;  /* 0x0000000d00007c0c */ /* 0x000fc4000bf26070 */
[----:B------:R-:W-:Y:S02]  /*0290*/  IADD3 R7, P4, PT, R2, UR11, RZ ;  /* 0x0000000b02077c10 */ /* 0x000fe4000ff9e0ff */
[----:B------:R-:W-:Y:S02]  /*02a0*/  ISETP.GE.U32.AND.EX P0, PT, R3, UR16, PT, P0 ;  /* 0x0000001003007c0c */ /* 0x000fe4000bf06100 */
[----:B------:R-:W-:Y:S02]  /*02b0*/  SHF.L.U64.HI R6, R0, 0x3, R25 ;  /* 0x0000000300067819 */ /* 0x000fe40000010219 */
[----:B------:R-:W-:Y:S02]  /*02c0*/  IADD3 R4, P2, PT, R28, UR6, RZ ;  /* 0x000000061c047c10 */ /* 0x000fe4000ff5e0ff */
[----:B------:R-:W-:Y:S01]  /*02d0*/  ISETP.GE.U32.AND.EX P1, PT, R25, UR16, PT, P1 ;  /* 0x0000001019007c0c */ /* 0x000fe2000bf26110 */
[----:B------:R-:W-:Y:S01]  /*02e0*/  IMAD.X R8, RZ, RZ, R3, P4 ;  /* 0x000000ffff087224 */ /* 0x000fe200020e0603 */
[----:B------:R-:W-:-:S02]  /*02f0*/  IADD3.X R5, PT, PT, R6, UR7, RZ, P2, !PT ;  /* 0x0000000706057c10 */ /* 0x000fc400097fe4ff */
[----:B------:R-:W-:Y:S01]  /*0300*/  ISETP.GE.U32.AND P2, PT, R7, UR13, PT ;  /* 0x0000000d07007c0c */ /* 0x000fe2000bf46070 */
[----:B------:R-:W-:Y:S02]  /*0310*/  USHF.L.U32 UR10, UR11, 0x3, URZ ;  /* 0x000000030b0a7899 */ /* 0x000fe400080006ff */
[----:B------:R-:W-:Y:S02]  /*0320*/  @!P0 LEA R22, P3, R2, UR8, 0x3 ;  /* 0x0000000802168c11 */ /* 0x000fe4000f8618ff */
[----:B------:R-:W-:Y:S01]  /*0330*/  ISETP.GE.U32.AND.EX P2, PT, R8, UR16, PT, P2 ;  /* 0x0000001008007c0c */ /* 0x000fe2000bf46120 */
[----:B------:R-:W-:Y:S01]  /*0340*/  USHF.R.U32.HI UR12, URZ, 0x1d, UR11 ;  /* 0x0000001dff0c7899 */ /* 0x000fe2000801160b */
[----:B------:R-:W-:Y:S02]  /*0350*/  @!P0 LEA.HI.X R23, R2, UR9, R3, 0x3, P3 ;  /* 0x0000000902178c11 */ /* 0x000fe400098f1c03 */
[----:B------:R-:W-:Y:S02]  /*0360*/  @!P1 IADD3 R28, P3, PT, R28, UR8, RZ ;  /* 0x000000081c1c9c10 */ /* 0x000fe4000ff7e0ff */
[----:B------:R-:W-:-:S02]  /*0370*/  CS2R R12, SRZ ;  /* 0x00000000000c7805 */ /* 0x000fc4000001ff00 */
[----:B------:R-:W-:Y:S01]  /*0380*/  IADD3 R20, P5, PT, R4, UR10, RZ ;  /* 0x0000000a04147c10 */ /* 0x000fe2000ffbe0ff */
[----:B------:R0:W3:Y:S01]  /*0390*/  @!P1 LDG.E.64 R10, desc[UR14][R4.64] ;  /* 0x0000000e040a9981 */ /* 0x0000e2000c1e1b00 */
[----:B------:R-:W-:Y:S02]  /*03a0*/  @!P1 IADD3.X R29, PT, PT, R6, UR9, RZ, P3, !PT ;  /* 0x00000009061d9c10 */ /* 0x000fe40009ffe4ff */
[----:B------:R-:W-:Y:S02]  /*03b0*/  CS2R R14, SRZ ;  /* 0x00000000000e7805 */ /* 0x000fe4000001ff00 */
[----:B------:R-:W-:Y:S02]  /*03c0*/  IADD3 R17, P4, PT, R7, UR11, RZ ;  /* 0x0000000b07117c10 */ /* 0x000fe4000ff9e0ff */
[----:B------:R-:W-:Y:S02]  /*03d0*/  CS2R R2, SRZ ;  /* 0x0000000000027805 */ /* 0x000fe4000001ff00 */
[----:B------:R-:W-:Y:S01]  /*03e0*/  IADD3.X R21, PT, PT, R5, UR12, RZ, P5, !PT ;  /* 0x0000000c05157c10 */ /* 0x000fe2000affe4ff */
[----:B------:R1:W2:Y:S01]  /*03f0*/  @!P1 LDG.E.64 R12, desc[UR14][R28.64] ;  /* 0x0000000e1c0c9981 */ /* 0x0002a2000c1e1b00 */
[----:B------:R-:W-:Y:S01]  /*0400*/  @!P2 LEA R26, P5, R7, UR8, 0x3 ;  /* 0x00000008071aac11 */ /* 0x000fe2000f8a18ff */
[--C-:B------:R-:W-:Y:S01]  /*0410*/  IMAD.X R18, RZ, RZ, R8.reuse, P4 ;  /* 0x000000ffff127224 */ /* 0x100fe200020e0608 */
[----:B------:R-:W-:Y:S01]  /*0420*/  ISETP.GE.U32.AND P3, PT, R17, UR13, PT ;  /* 0x0000000d11007c0c */ /* 0x000fe2000bf66070 */
[----:B------:R-:W4:Y:S01]  /*0430*/  @!P0 LDG.E.64 R14, desc[UR14][R22.64] ;  /* 0x0000000e160e8981 */ /* 0x000f22000c1e1b00 */
[----:B------:R-:W-:-:S02]  /*0440*/  @!P2 LEA.HI.X R27, R7, UR9, R8, 0x3, P5 ;  /* 0x00000009071bac11 */ /* 0x000fc4000a8f1c08 */
[----:B------:R-:W-:Y:S02]  /*0450*/  CS2R R8, SRZ ;  /* 0x0000000000087805 */ /* 0x000fe4000001ff00 */
[----:B------:R-:W-:Y:S01]  /*0460*/  IADD3 R6, P4, PT, R20, UR10, RZ ;  /* 0x0000000a14067c10 */ /* 0x000fe2000ff9e0ff */
[----:B------:R5:W4:Y:S01]  /*0470*/  @!P0 LDG.E.64 R2, desc[UR14][R20.64] ;  /* 0x0000000e14028981 */ /* 0x000b22000c1e1b00 */
[----:B0-----:R-:W-:Y:S02]  /*0480*/  CS2R R4, SRZ ;  /* 0x0000000000047805 */ /* 0x001fe4000001ff00 */
[----:B------:R-:W-:Y:S02]  /*0490*/  ISETP.GE.U32.AND.EX P3, PT, R18, UR16, PT, P3 ;  /* 0x0000001012007c0c */ /* 0x000fe4000bf66130 */
[----:B------:R-:W-:Y:S01]  /*04a0*/  IADD3.X R7, PT, PT, R21, UR12, RZ, P4, !PT ;  /* 0x0000000c15077c10 */ /* 0x000fe2000a7fe4ff */
[----:B------:R0:W4:Y:S04]  /*04b0*/  @!P2 LDG.E.64 R8, desc[UR14][R26.64] ;  /* 0x0000000e1a08a981 */ /* 0x000128000c1e1b00 */
[----:B------:R-:W4:Y:S01]  /*04c0*/  @!P2 LDG.E.64 R4, desc[UR14][R6.64] ;  /* 0x0000000e0604a981 */ /* 0x000f22000c1e1b00 */
[----:B------:R-:W-:-:S05]  /*04d0*/  IMAD.U32 R19, RZ, RZ, UR11 ;  /* 0x0000000bff137e24 */ /* 0x000fca000f8e00ff */
[----:B------:R-:W-:Y:S01]  /*04e0*/  @!P3 LEA R16, P4, R17, UR8, 0x3 ;  /* 0x000000081110bc11 */ /* 0x000fe2000f8818ff */
[----:B-1----:R-:W-:-:S03]  /*04f0*/  IMAD.U32 R29, RZ, RZ, UR11 ;  /* 0x0000000bff1d7e24 */ /* 0x002fc6000f8e00ff */
[----:B------:R-:W-:Y:S02]  /*0500*/  @!P3 LEA.HI.X R17, R17, UR9, R18, 0x3, P4 ;  /* 0x000000091111bc11 */ /* 0x000fe4000a0f1c12 */
[----:B------:R-:W-:Y:S02]  /*0510*/  @!P3 LEA R18, P4, R19, R6, 0x3 ;  /* 0x000000061312b211 */ /* 0x000fe400078818ff */
[----:B-----5:R-:W-:Y:S02]  /*0520*/  CS2R R20, SRZ ;  /* 0x0000000000147805 */ /* 0x020fe4000001ff00 */
[----:B------:R-:W-:Y:S02]  /*0530*/  CS2R R22, SRZ ;  /* 0x0000000000167805 */ /* 0x000fe4000001ff00 */
[----:B------:R-:W-:Y:S02]  /*0540*/  @!P3 LEA.HI.X R19, R29, R7, RZ, 0x3, P4 ;  /* 0x000000071d13b211 */ /* 0x000fe400020f1cff */
[----:B------:R1:W5:Y:S04]  /*0550*/  @!P3 LDG.E.64 R20, desc[UR14][R16.64] ;  /* 0x0000000e1014b981 */ /* 0x000368000c1e1b00 */
[----:B------:R-:W5:Y:S01]  /*0560*/  @!P3 LDG.E.64 R22, desc[UR14][R18.64] ;  /* 0x0000000e1216b981 */ /* 0x000f62000c1e1b00 */
[----:B------:R-:W-:Y:S01]  /*0570*/  BSSY.RECONVERGENT B0, `(.L_x_6516) ;  /* 0x0000057000007945 */ /* 0x000fe20003800200 */
[----:B---3--:R-:W-:-:S15]  /*0580*/  DSETP.NAN.AND P6, PT, R10, R10, PT ;  /* 0x0000000a0a00722a */ /* 0x008fde0003fc8000 */
[----:B------:R-:W-:-:S15]  /*0590*/  NOP ;  /* 0x0000000000007918 */ /* 0x000fde0000000000 */
[----:B------:R-:W-:-:S15]  /*05a0*/  NOP ;  /* 0x0000000000007918 */ /* 0x000fde0000000000 */
[----:B------:R-:W-:-:S15]  /*05b0*/  NOP ;  /* 0x0000000000007918 */ /* 0x000fde0000000000 */
[----:B------:R-:W-:-:S04]  /*05c0*/  NOP ;  /* 0x0000000000007918 */ /* 0x000fc80000000000 */
[----:B--2---:R-:W2:-:S15]  /*05d0*/  DMUL R12, R12, UR18 ;  /* 0x000000120c0c7c28 */ /* 0x004e9e0008000000 */
[----:B------:R-:W-:-:S15]  /*05e0*/  NOP ;  /* 0x0000000000007918 */ /* 0x000fde0000000000 */
[----:B------:R-:W-:-:S15]  /*05f0*/  NOP ;  /* 0x0000000000007918 */ /* 0x000fde0000000000 */
[----:B------:R-:W-:-:S15]  /*0600*/  NOP ;  /* 0x0000000000007918 */ /* 0x000fde0000000000 */
[----:B------:R-:W-:-:S04]  /*0610*/  NOP ;  /* 0x0000000000007918 */ /* 0x000fc80000000000 */
[----:B--2---:R-:W0:Y:S02]  /*0620*/  DSETP.GT.AND P5, PT, R10, R12, PT ;  /* 0x0000000c0a00722a */ /* 0x004e240003fa4000 */
[C---:B0-----:R-:W-:Y:S02]  /*0630*/  FSEL R27, R10.reuse, R12, P5 ;  /* 0x0000000c0a1b7208 */ /* 0x041fe40002800000 */
[C---:B------:R-:W-:Y:S02]  /*0640*/  FSEL R13, R11.reuse, R13, P5 ;  /* 0x0000000d0b0d7208 */ /* 0x040fe40002800000 */
[----:B------:R-:W-:Y:S02]  /*0650*/  FSEL R10, R10, R27, P6 ;  /* 0x0000001b0a0a7208 */ /* 0x000fe40003000000 */
[----:B------:R-:W-:-:S15]  /*0660*/  FSEL R11, R11, R13, P6 ;  /* 0x0000000d0b0b7208 */ /* 0x000fde0003000000 */
[----:B------:R-:W-:-:S15]  /*0670*/  NOP ;  /* 0x0000000000007918 */ /* 0x000fde0000000000 */
[----:B------:R-:W-:-:S15]  /*0680*/  NOP ;  /* 0x0000000000007918 */ /* 0x000fde0000000000 */
[----:B------:R-:W-:-:S11]  /*0690*/  NOP ;  /* 0x0000000000007918 */ /* 0x000fd60000000000 */
[----:B----4-:R-:W0:-:S15]  /*06a0*/  DMUL R14, R14, UR18 ;  /* 0x000000120e0e7c28 */ /* 0x010e1e0008000000 */
[----:B------:R-:W-:-:S15]  /*06b0*/  NOP ;  /* 0x0000000000007918 */ /* 0x000fde0000000000 */
[----:B------:R-:W-:-:S15]  /*06c0*/  NOP ;  /* 0x0000000000007918 */ /* 0x000fde0000000000 */
[----:B------:R-:W-:-:S15]  /*06d0*/  NOP ;  /* 0x0000000000007918 */ /* 0x000fde0000000000 */
[----:B------:R-:W-:-:S04]  /*06e0*/  NOP ;  /* 0x0000000000007918 */ /* 0x000fc80000000000 */
[----:B0-----:R-:W0:Y:S02]  /*06f0*/  DSETP.GT.AND P6, PT, R2, R14, PT ;  /* 0x0000000e0200722a */ /* 0x001e240003fc4000 */
[----:B0-----:R-:W-:-:S15]  /*0700*/  FSEL R15, R3, R15, P6 ;  /* 0x0000000f030f7208 */ /* 0x001fde0003000000 */
[----:B------:R-:W-:-:S15]  /*0710*/  NOP ;  /* 0x0000000000007918 */ /* 0x000fde0000000000 */
[----:B------:R-:W-:-:S15]  /*0720*/  NOP ;  /* 0x0000000000007918 */ /* 0x000fde0000000000 */
[----:B------:R-:W-:-:S15]  /*0730*/  NOP ;  /* 0x0000000000007918 */ /* 0x000fde0000000000 */
[----:B------:R-:W-:-:S02]  /*0740*/  NOP ;  /* 0x0000000000007918 */ /* 0x000fc40000000000 */
[----:B------:R0:W-:Y:S02]  /*0750*/  DMUL R12, R8, UR18 ;  /* 0x00000012080c7c28 */ /* 0x0001e40008000000 */
[----:B0-----:R-:W-:-:S15]  /*0760*/  FSEL R9, R2, R14, P6 ;  /* 0x0000000e02097208 */ /* 0x001fde0003000000 */
[----:B------:R-:W-:-:S15]  /*0770*/  NOP ;  /* 0x0000000000007918 */ /* 0x000fde0000000000 */
[----:B------:R-:W-:-:S15]  /*0780*/  NOP ;  /* 0x0000000000007918 */ /* 0x000fde0000000000 */
[----:B------:R-:W-:-:S15]  /*0790*/  NOP ;  /* 0x0000000000007918 */ /* 0x000fde0000000000 */
[----:B------:R-:W-:-:S02]  /*07a0*/  NOP ;  /* 0x0000000000007918 */ /* 0x000fc40000000000 */
[----:B------:R-:W0:Y:S02]  /*07b0*/  DSETP.NAN.AND P4, PT, R2, R2, PT ;  /* 0x000000020200722a */ /* 0x000e240003f88000 */
[----:B0-----:R-:W-:Y:S02]  /*07c0*/  FSEL R8, R2, R9, P4 ;  /* 0x0000000902087208 */ /* 0x001fe40002000000 */
[----:B------:R-:W-:-:S15]  /*07d0*/  FSEL R9, R3, R15, P4 ;  /* 0x0000000f03097208 */ /* 0x000fde0002000000 */
[----:B------:R-:W-:-:S15]  /*07e0*/  NOP ;  /* 0x0000000000007918 */ /* 0x000fde0000000000 */
[----:B------:R-:W-:-:S15]  /*07f0*/  NOP ;  /* 0x0000000000007918 */ /* 0x000fde0000000000 */
[----:B------:R-:W-:-:S15]  /*0800*/  NOP ;  /* 0x0000000000007918 */ /* 0x000fde0000000000 */
[----:B------:R-:W0:Y:S02]  /*0810*/  DSETP.GT.AND P6, PT, R4, R12, PT ;  /* 0x0000000c0400722a */ /* 0x000e240003fc4000 */
[----:B0-----:R-:W-:Y:S02]  /*0820*/  FSEL R3, R4, R12, P6 ;  /* 0x0000000c04037208 */ /* 0x001fe40003000000 */
[----:B-1----:R-:W-:Y:S02]  /*0830*/  FSEL R17, R5, R13, P6 ;  /* 0x0000000d05117208 */ /* 0x002fe40003000000 */
[----:B------:R-:W-:Y:S01]  /*0840*/  @!P1 LEA R14, P6, R0, UR6, 0x3 ;  /* 0x00000006000e9c11 */ /* 0x000fe2000f8c18ff */
[----:B------:R-:W-:-:S03]  /*0850*/  IMAD.U32 R13, RZ, RZ, UR11 ;  /* 0x0000000bff0d7e24 */ /* 0x000fc6000f8e00ff */
[C---:B------:R-:W-:Y:S02]  /*0860*/  @!P1 LEA.HI.X R15, R0.reuse, UR7, R25, 0x3, P6 ;  /* 0x00000007000f9c11 */ /* 0x040fe4000b0f1c19 */
[----:B------:R-:W-:-:S04]  /*0870*/  @!P0 LEA R12, P6, R0, UR6, 0x3 ;  /* 0x00000006000c8c11 */ /* 0x000fc8000f8c18ff */
[----:B------:R-:W-:Y:S02]  /*0880*/  @!P0 LEA.HI.X R2, R0, UR7, R25, 0x3, P6 ;  /* 0x0000000700028c11 */ /* 0x000fe4000b0f1c19 */
[----:B------:R-:W-:-:S04]  /*0890*/  @!P0 LEA R12, P6, R13, R12, 0x3 ;  /* 0x0000000c0d0c8211 */ /* 0x000fc800078c18ff */
[----:B------:R-:W-:Y:S01]  /*08a0*/  @!P0 LEA.HI.X R13, R13, R2, RZ, 0x3, P6 ;  /* 0x000000020d0d8211 */ /* 0x000fe200030f1cff */
[----:B------:R0:W-:Y:S04]  /*08b0*/  @!P1 STG.E.64 desc[UR14][R14.64], R10 ;  /* 0x0000000a0e009986 */ /* 0x0001e8000c101b0e */
[----:B------:R0:W-:-:S15]  /*08c0*/  @!P0 STG.E.64 desc[UR14][R12.64], R8 ;  /* 0x000000080c008986 */ /* 0x0001de000c101b0e */
[----:B------:R-:W-:-:S15]  /*08d0*/  NOP ;  /* 0x0000000000007918 */ /* 0x000fde0000000000 */
[----:B------:R-:W-:-:S07]  /*08e0*/  NOP ;  /* 0x0000000000007918 */ /* 0x000fce0000000000 */
[----:B------:R-:W1:Y:S02]  /*08f0*/  DSETP.NAN.AND P5, PT, R4, R4, PT ;  /* 0x000000040400722a */ /* 0x000e640003fa8000 */
[----:B-1----:R-:W-:Y:S02]  /*0900*/  FSEL R2, R4, R3, P5 ;  /* 0x0000000304027208 */ /* 0x002fe40002800000 */
[----:B------:R-:W-:-:S05]  /*0910*/  FSEL R3, R5, R17, P5 ;  /* 0x0000001105037208 */ /* 0x000fca0002800000 */
[----:B------:R0:W-:-:S15]  /*0920*/  @!P2 STG.E.64 desc[UR14][R6.64], R2 ;  /* 0x000000020600a986 */ /* 0x0001de000c101b0e */
[----:B------:R-:W-:-:S15]  /*0930*/  NOP ;  /* 0x0000000000007918 */ /* 0x000fde0000000000 */
[----:B------:R-:W-:-:S15]  /*0940*/  NOP ;  /* 0x0000000000007918 */ /* 0x000fde0000000000 */
[----:B------:R-:W-:-:S10]  /*0950*/  NOP ;  /* 0x0000000000007918 */ /* 0x000fd40000000000 */
[----:B-----5:R-:W1:-:S15]  /*0960*/  DMUL R20, R20, UR18 ;  /* 0x0000001214147c28 */ /* 0x020e5e0008000000 */
        /* <DEDUP_REMOVED lines=10> */
[----:B------:R-:W1:Y:S02]  /*0a10*/  DSETP.NAN.AND P1, PT, R22, R22, PT ;  /* 0x000000161600722a */ /* 0x000e640003f28000 */
[----:B-1----:R-:W-:Y:S02]  /*0a20*/  FSEL R4, R22, R5, P1 ;  /* 0x0000000516047208 */ /* 0x002fe40000800000 */
[----:B------:R-:W-:Y:S01]  /*0a30*/  FSEL R5, R23, R21, P1 ;  /* 0x0000001517057208 */ /* 0x000fe20000800000 */
[----:B0-----:R-:W-:Y:S06]  /*0a40*/  @P3 BRA `(.L_x_6517) ;  /* 0x0000000000243947 */ /* 0x001fec0003800000 */
        /* <DEDUP_REMOVED lines=9> */
.L_x_6517:
[----:B------:R-:W-:Y:S05]  /*0ae0*/  BSYNC.RECONVERGENT B0 ;  /* 0x0000000000007941 */ /* 0x000fea0003800200 */
.L_x_6516:
[----:B------:R-:W-:-:S04]  /*0af0*/  ULEA UR4, UP0, UR11, UR4, 0x2 ;  /* 0x000000040b047291 */ /* 0x000fc8000f8010ff */
[----:B------:R-:W-:Y:S02]  /*0b00*/  UIADD3.X UR5, UPT, UPT, URZ, UR5, URZ, UP0, !UPT ;  /* 0x00000005ff057290 */ /* 0x000fe400087fe4ff */
[----:B------:R-:W-:-:S04]  /*0b10*/  UISETP.GE.U32.AND UP0, UPT, UR4, UR13, UPT ;  /* 0x0000000d0400728c */ /* 0x000fc8000bf06070 */
[----:B------:R-:W-:-:S09]  /*0b20*/  UISETP.GE.U32.AND.EX UP0, UPT, UR5, UR16, UPT, UP0 ;  /* 0x000000100500728c */ /* 0x000fd2000bf06100 */
[----:B------:R-:W-:Y:S05]  /*0b30*/  BRA.U !UP0, `(.L_x_6518) ;  /* 0xfffffff508b47547 */ /* 0x000fea000b83ffff */
[----:B------:R-:W-:Y:S05]  /*0b40*/  EXIT ;  /* 0x000000000000794d */ /* 0x000fea0003800000 */
.L_x_6515:
        /* <DEDUP_REMOVED lines=8> */
.L_x_6519:
[C---:B--2---:R-:W-:Y:S01]  /*0bd0*/  IMAD.SHL.U32 R2, R21.reuse, 0x20, RZ ;  /* 0x0000002015027824 */ /* 0x044fe200078e00ff */
[----:B------:R-:W-:-:S04]  /*0be0*/  SHF.L.U64.HI R3, R21, 0x5, R0 ;  /* 0x0000000515037819 */ /* 0x000fc80000010200 */
[C---:B------:R-:W-:Y:S02]  /*0bf0*/  IADD3 R22, P1, PT, R2.reuse, UR8, RZ ;  /* 0x0000000802167c10 */ /* 0x040fe4000ff3e0ff */
[----:B------:R-:W-:Y:S02]  /*0c00*/  IADD3 R2, P0, PT, R2, UR6, RZ ;  /* 0x0000000602027c10 */ /* 0x000fe4000ff1e0ff */
        /* <DEDUP_REMOVED lines=25> */
[----:B------:R-:W1:Y:S02]  /*0da0*/  DSETP.GT.AND P5, PT, R16, R8, PT ;  /* 0x000000081000722a */ /* 0x000e640003fa4000 */
[----:B-1----:R-:W-:Y:S02]  /*0db0*/  FSEL R7, R16, R8, P5 ;  /* 0x0000000810077208 */ /* 0x002fe40002800000 */
[----:B------:R-:W-:-:S15]  /*0dc0*/  FSEL R9, R17, R9, P5 ;  /* 0x0000000911097208 */ /* 0x000fde0002800000 */
[----:B------:R-:W-:-:S15]  /*0dd0*/  NOP ;  /* 0x0000000000007918 */ /* 0x000fde0000000000 */
[----:B------:R-:W-:-:S15]  /*0de0*/  NOP ;  /* 0x0000000000007918 */ /* 0x000fde0000000000 */
[----:B------:R-:W-:-:S15]  /*0df0*/  NOP ;  /* 0x0000000000007918 */ /* 0x000fde0000000000 */
[----:B------:R-:W1:Y:S02]  /*0e00*/  DSETP.GT.AND P2, PT, R12, R4, PT ;  /* 0x000000040c00722a */ /* 0x000e640003f44000 */
        /* <DEDUP_REMOVED lines=13> */
[----:B0-----:R-:W-:-:S05]  /*0ee0*/  IADD3 R21, P0, PT, R21, UR4, RZ ;  /* 0x0000000415157c10 */ /* 0x001fca000ff1e0ff */
[----:B------:R-:W-:Y:S01]  /*0ef0*/  IMAD.X R0, RZ, RZ, R0, P0 ;  /* 0x000000ffff007224 */ /* 0x000fe200000e0600 */
[----:B------:R-:W-:-:S04]  /*0f00*/  LOP3.LUT P0, RZ, R21, 0xffffc000, RZ, 0xc0, !PT ;  /* 0xffffc00015ff7812 */ /* 0x000fc8000780c0ff */
[----:B------:R-:W-:-:S15]  /*0f10*/  LOP3.LUT P0, RZ, R0, 0x3fffffff, RZ, 0xc0, P0 ;  /* 0x3fffffff00ff7812 */ /* 0x000fde000000c0ff */
[----:B------:R-:W-:-:S15]  /*0f20*/  NOP ;  /* 0x0000000000007918 */ /* 0x000fde0000000000 */
[----:B------:R-:W-:-:S15]  /*0f30*/  NOP ;  /* 0x0000000000007918 */ /* 0x000fde0000000000 */
[----:B------:R-:W-:-:S03]  /*0f40*/  NOP ;  /* 0x0000000000007918 */ /* 0x000fc60000000000 */
[----:B------:R-:W0:Y:S02]  /*0f50*/  DSETP.NAN.AND P3, PT, R14, R14, PT ;  /* 0x0000000e0e00722a */ /* 0x000e240003f68000 */
[----:B0-----:R-:W-:Y:S02]  /*0f60*/  FSEL R15, R15, R25, P3 ;  /* 0x000000190f0f7208 */ /* 0x001fe40001800000 */
[----:B------:R-:W-:-:S03]  /*0f70*/  FSEL R6, R14, R23, P3 ;  /* 0x000000170e067208 */ /* 0x000fc60001800000 */
[----:B------:R-:W-:-:S15]  /*0f80*/  IMAD.MOV.U32 R7, RZ, RZ, R15 ;  /* 0x000000ffff077224 */ /* 0x000fde00078e000f */
[----:B------:R-:W-:-:S15]  /*0f90*/  NOP ;  /* 0x0000000000007918 */ /* 0x000fde0000000000 */
[----:B------:R-:W-:-:S15]  /*0fa0*/  NOP ;  /* 0x0000000000007918 */ /* 0x000fde0000000000 */
[----:B------:R-:W-:-:S12]  /*0fb0*/  NOP ;  /* 0x0000000000007918 */ /* 0x000fd80000000000 */
[----:B------:R-:W0:Y:S02]  /*0fc0*/  DSETP.NAN.AND P1, PT, R12, R12, PT ;  /* 0x0000000c0c00722a */ /* 0x000e240003f28000 */
[----:B0-----:R-:W-:Y:S02]  /*0fd0*/  FSEL R13, R13, R29, P1 ;  /* 0x0000001d0d0d7208 */ /* 0x001fe40000800000 */
[----:B------:R-:W-:Y:S01]  /*0fe0*/  FSEL R4, R12, R27, P1 ;  /* 0x0000001b0c047208 */ /* 0x000fe20000800000 */
[----:B------:R-:W-:-:S15]  /*0ff0*/  IMAD.SHL.U32 R12, R21, 0x4, RZ ;  /* 0x00000004150c7824 */ /* 0x000fde00078e00ff */
[----:B------:R-:W-:-:S15]  /*1000*/  NOP ;  /* 0x0000000000007918 */ /* 0x000fde0000000000 */
[----:B------:R-:W-:-:S15]  /*1010*/  NOP ;  /* 0x0000000000007918 */ /* 0x000fde0000000000 */
[----:B------:R-:W-:-:S14]  /*1020*/  NOP ;  /* 0x0000000000007918 */ /* 0x000fdc0000000000 */
[----:B------:R-:W0:Y:S02]  /*1030*/  DSETP.GT.AND P6, PT, R18, R10, PT ;  /* 0x0000000a1200722a */ /* 0x000e240003fc4000 */
[----:B0-----:R-:W-:Y:S02]  /*1040*/  FSEL R5, R18, R10, P6 ;  /* 0x0000000a12057208 */ /* 0x001fe40003000000 */
[----:B------:R-:W-:-:S15]  /*1050*/  FSEL R11, R19, R11, P6 ;  /* 0x0000000b130b7208 */ /* 0x000fde0003000000 */
[----:B------:R-:W-:-:S15]  /*1060*/  NOP ;  /* 0x0000000000007918 */ /* 0x000fde0000000000 */
[----:B------:R-:W-:-:S15]  /*1070*/  NOP ;  /* 0x0000000000007918 */ /* 0x000fde0000000000 */
[----:B------:R-:W-:-:S15]  /*1080*/  NOP ;  /* 0x0000000000007918 */ /* 0x000fde0000000000 */
[----:B------:R-:W0:Y:S02]  /*1090*/  DSETP.NAN.AND P1, PT, R18, R18, PT ;  /* 0x000000121200722a */ /* 0x000e240003f28000 */
[----:B0-----:R-:W-:Y:S01]  /*10a0*/  FSEL R10, R18, R5, P1 ;  /* 0x00000005120a7208 */ /* 0x001fe20000800000 */
[----:B------:R-:W-:Y:S01]  /*10b0*/  IMAD.MOV.U32 R5, RZ, RZ, R13 ;  /* 0x000000ffff057224 */ /* 0x000fe200078e000d */
[----:B------:R-:W-:Y:S02]  /*10c0*/  FSEL R11, R19, R11, P1 ;  /* 0x0000000b130b7208 */ /* 0x000fe40000800000 */
[----:B------:R-:W-:Y:S02]  /*10d0*/  ISETP.LT.U32.AND P1, PT, R12, UR17, PT ;  /* 0x000000110c007c0c */ /* 0x000fe4000bf21070 */
[----:B------:R-:W-:Y:S01]  /*10e0*/  SHF.L.U64.HI R12, R21, 0x2, R0 ;  /* 0x00000002150c7819 */ /* 0x000fe20000010200 */
[----:B------:R2:W-:Y:S03]  /*10f0*/  STG.E.ENL2.256 desc[UR14][R2.64], R4, R8 ;  /* 0xf80000040208797f */ /* 0x0005e6000f12180e */
[----:B------:R-:W-:-:S13]  /*1100*/  ISETP.LT.AND.EX P1, PT, R12, UR10, PT, P1 ;  /* 0x0000000a0c007c0c */ /* 0x000fda000bf21310 */
[----:B------:R-:W-:Y:S05]  /*1110*/  @!P0 BRA P1, `(.L_x_6519) ;  /* 0xfffffff800ac8947 */ /* 0x000fea000083ffff */
[----:B------:R-:W-:Y:S05]  /*1120*/  EXIT ;  /* 0x000000000000794d */ /* 0x000fea0003800000 */
.L_x_6520:
        /* <DEDUP_REMOVED lines=13> */
.L_x_7885:


//--------------------- .text._ZN2at6native55_GLOBAL__N__de093ff9_22_ForeachBinaryOpList_cu_a911ec4325multi_tensor_apply_kernelINS1_18TensorListMetadataILi2EEENS1_24BinaryOpListAlphaFunctorIsLi2ELi2ELi0EEEJNS0_7maximumIsEEsEEEvT_T0_DpT1_ --------------------------
	.section	.text._ZN2at6native55_GLOBAL__N__de093ff9_22_ForeachBinaryOpList_cu_a911ec4325multi_tensor_apply_kernelINS1_18TensorListMetadataILi2EEENS1_24BinaryOpListAlphaFunctorIsLi2ELi2ELi0EEEJNS0_7maximumIsEEsEEEvT_T0_DpT1_,"ax",@progbits
	.align	128
.text._ZN2at6native55_GLOBAL__N__de093ff9_22_ForeachBinaryOpList_cu_a911ec4325multi_tensor_apply_kernelINS1_18TensorListMetadataILi2EEENS1_24BinaryOpListAlphaFunctorIsLi2ELi2ELi0EEEJNS0_7maximumIsEEsEEEvT_T0_DpT1_:
        .type           _ZN2at6native55_GLOBAL__N__de093ff9_22_ForeachBinaryOpList_cu_a911ec4325multi_tensor_apply_kernelINS1_18TensorListMetadataILi2EEENS1_24BinaryOpListAlphaFunctorIsLi2ELi2ELi0EEEJNS0_7maximumIsEEsEEEvT_T0_DpT1_,@function
        .size           _ZN2at6native55_GLOBAL__N__de093ff9_22_ForeachBinaryOpList_cu_a911ec4325multi_tensor_apply_kernelINS1_18TensorListMetadataILi2EEENS1_24BinaryOpListAlphaFunctorIsLi2ELi2ELi0EEEJNS0_7maximumIsEEsEEEvT_T0_DpT1_,(.L_x_7886 - _ZN2at6native55_GLOBAL__N__de093ff9_22_ForeachBinaryOpList_cu_a911ec4325multi_tensor_apply_kernelINS1_18TensorListMetadataILi2EEENS1_24BinaryOpListAlphaFunctorIsLi2ELi2ELi0EEEJNS0_7maximumIsEEsEEEvT_T0_DpT1_)
        .other          _ZN2at6native55_GLOBAL__N__de093ff9_22_ForeachBinaryOpList_cu_a911ec4325multi_tensor_apply_kernelINS1_18TensorListMetadataILi2EEENS1_24BinaryOpListAlphaFunctorIsLi2ELi2ELi0EEEJNS0_7maximumIsEEsEEEvT_T0_DpT1_,@"STO_CUDA_ENTRY STV_DEFAULT"
_ZN2at6native55_GLOBAL__N__de093ff9_22_ForeachBinaryOpList_cu_a911ec4325multi_tensor_apply_kernelINS1_18TensorListMetadataILi2EEENS1_24BinaryOpListAlphaFunctorIsLi2ELi2ELi0EEEJNS0_7maximumIsEEsEEEvT_T0_DpT1_:
        /* <DEDUP_REMOVED lines=27> */
[----:B------:R-:W-:Y:S02]  /*01b0*/  IMAD.MOV.U32 R20, RZ, RZ, RZ ;  /* 0x000000ffff147224 */ /* 0x000fe400078e00ff */
[----:B------:R-:W-:Y:S01]  /*01c0*/  IMAD.MOV.U32 R7, RZ, RZ, RZ ;  /* 0x000000ffff077224 */ /* 0x000fe200078e00ff */
[----:B------:R-:W-:-:S04]  /*01d0*/  UISETP.LT.U32.AND.EX UP0, UPT, UR4, URZ, UPT, UP0 ;  /* 0x000000ff0400728c */ /* 0x000fc8000bf01100 */
[----:B------:R-:W-:Y:S02]  /*01e0*/  USEL UR5, UR13, 0x10000, UP0 ;  /* 0x000100000d057887 */ /* 0x000fe40008000000 */
[----:B------:R-:W-:-:S12]  /*01f0*/  USEL UR10, UR4, URZ, UP0 ;  /* 0x000000ff040a7287 */ /* 0x000fd80008000000 */
.L_x_6522:
[----:B0-----:R-:W-:Y:S02]  /*0200*/  IADD3 R0, P0, PT, R3, R20, RZ ;  /* 0x0000001403007210 */ /* 0x001fe40007f1e0ff */
[----:B------:R-:W-:Y:S02]  /*0210*/  PRMT R6, RZ, 0x7610, R6 ;  /* 0x00007610ff067816 */ /* 0x000fe40000000006 */
[C---:B-1----:R-:W-:Y:S01]  /*0220*/  IADD3 R2, P2, PT, R5.reuse, R0, RZ ;  /* 0x0000000005027210 */ /* 0x042fe20007f5e0ff */
[----:B------:R-:W-:Y:S01]  /*0230*/  IMAD.X R9, RZ, RZ, R7, P0 ;  /* 0x000000ffff097224 */ /* 0x000fe200000e0607 */
[C---:B------:R-:W-:Y:S01]  /*0240*/  ISETP.GE.U32.AND P0, PT, R0.reuse, UR5, PT ;  /* 0x0000000500007c0c */ /* 0x040fe2000bf06070 */
[----:B------:R-:W-:Y:S01]  /*0250*/  IMAD.SHL.U32 R12, R0, 0x2, RZ ;  /* 0x00000002000c7824 */ /* 0x000fe200078e00ff */
[----:B------:R-:W-:Y:S01]  /*0260*/  IADD3 R4, P3, PT, R5, R2, RZ ;  /* 0x0000000205047210 */ /* 0x000fe20007f7e0ff */
[----:B------:R-:W-:Y:S01]  /*0270*/  IMAD.X R11, RZ, RZ, R9, P2 ;  /* 0x000000ffff0b7224 */ /* 0x000fe200010e0609 */
[----:B------:R-:W-:-:S02]  /*0280*/  ISETP.GE.U32.AND.EX P0, PT, R9, UR10, PT, P0 ;  /* 0x0000000a09007c0c */ /* 0x000fc4000bf06100 */
[----:B------:R-:W-:Y:S01]  /*0290*/  IADD3 R8, P4, PT, R5, R4, RZ ;  /* 0x0000000405087210 */ /* 0x000fe20007f9e0ff */
[----:B------:R-:W-:Y:S01]  /*02a0*/  IMAD.X R13, RZ, RZ, R11, P3 ;  /* 0x000000ffff0d7224 */ /* 0x000fe200018e060b */
[----:B------:R-:W-:Y:S02]  /*02b0*/  ISETP.GE.U32.AND P2, PT, R4, UR5, PT ;  /* 0x0000000504007c0c */ /* 0x000fe4000bf46070 */
[----:B------:R-:W-:Y:S01]  /*02c0*/  ISETP.GE.U32.AND P1, PT, R2, UR5, PT ;  /* 0x0000000502007c0c */ /* 0x000fe2000bf26070 */
[----:B------:R-:W-:Y:S01]  /*02d0*/  IMAD.X R15, RZ, RZ, R13, P4 ;  /* 0x000000ffff0f7224 */ /* 0x000fe200020e060d */
[----:B------:R-:W-:Y:S02]  /*02e0*/  ISETP.GE.U32.AND.EX P2, PT, R13, UR10, PT, P2 ;  /* 0x0000000a0d007c0c */ /* 0x000fe4000bf46120 */
[----:B------:R-:W-:Y:S02]  /*02f0*/  ISETP.GE.U32.AND P3, PT, R8, UR5, PT ;  /* 0x0000000508007c0c */ /* 0x000fe4000bf66070 */
[----:B------:R-:W-:-:S02]  /*0300*/  ISETP.GE.U32.AND.EX P1, PT, R11, UR10, PT, P1 ;  /* 0x0000000a0b007c0c */ /* 0x000fc4000bf26110 */
[----:B------:R-:W-:Y:S02]  /*0310*/  ISETP.GE.U32.AND.EX P3, PT, R15, UR10, PT, P3 ;  /* 0x0000000a0f007c0c */ /* 0x000fe4000bf66130 */
[--C-:B------:R-:W-:Y:S02]  /*0320*/  SHF.L.U64.HI R0, R0, 0x1, R9.reuse ;  /* 0x0000000100007819 */ /* 0x100fe40000010209 */
[----:B------:R-:W-:Y:S02]  /*0330*/  @!P0 IADD3 R22, P4, PT, R12, UR8, RZ ;  /* 0x000000080c168c10 */ /* 0x000fe4000ff9e0ff */
[----:B------:R-:W-:Y:S02]  /*0340*/  PRMT R9, RZ, 0x7610, R9 ;  /* 0x00007610ff097816 */ /* 0x000fe40000000009 */
[----:B------:R-:W-:Y:S02]  /*0350*/  @!P0 IADD3.X R23, PT, PT, R0, UR9, RZ, P4, !PT ;  /* 0x0000000900178c10 */ /* 0x000fe4000a7fe4ff */
[----:B------:R-:W-:-:S02]  /*0360*/  @!P2 LEA R18, P4, R4, UR8, 0x1 ;  /* 0x000000080412ac11 */ /* 0x000fc4000f8808ff */
[----:B------:R-:W-:Y:S01]  /*0370*/  @!P1 LEA R16, P5, R2, UR8, 0x1 ;  /* 0x0000000802109c11 */ /* 0x000fe2000f8a08ff */
[----:B------:R0:W2:Y:S01]  /*0380*/  @!P0 LDG.E.U16 R9, desc[UR14][R22.64] ;  /* 0x0000000e16098981 */ /* 0x0000a2000c1e1500 */
[----:B------:R-:W-:Y:S02]  /*0390*/  @!P2 LEA.HI.X R19, R4, UR9, R13, 0x1, P4 ;  /* 0x000000090413ac11 */ /* 0x000fe4000a0f0c0d */
[----:B------:R-:W-:Y:S02]  /*03a0*/  @!P3 LEA R10, P4, R8, UR8, 0x1 ;  /* 0x00000008080abc11 */ /* 0x000fe4000f8808ff */
[----:B------:R-:W-:Y:S02]  /*03b0*/  @!P1 LEA.HI.X R17, R2, UR9, R11, 0x1, P5 ;  /* 0x0000000902119c11 */ /* 0x000fe4000a8f0c0b */
[----:B------:R-:W-:Y:S01]  /*03c0*/  @!P3 LEA.HI.X R11, R8, UR9, R15, 0x1, P4 ;  /* 0x00000009080bbc11 */ /* 0x000fe2000a0f0c0f */
[----:B------:R-:W-:Y:S01]  /*03d0*/  IMAD.SHL.U32 R15, R5, 0x2, RZ ;  /* 0x00000002050f7824 */ /* 0x000fe200078e00ff */
[----:B------:R-:W-:Y:S01]  /*03e0*/  IADD3 R12, P5, PT, R12, UR6, RZ ;  /* 0x000000060c0c7c10 */ /* 0x000fe2000ffbe0ff */
[----:B------:R1:W3:Y:S01]  /*03f0*/  @!P1 LDG.E.U16 R6, desc[UR14][R16.64] ;  /* 0x0000000e10069981 */ /* 0x0002e2000c1e1500 */
[----:B------:R-:W-:-:S02]  /*0400*/  SHF.R.U32.HI R25, RZ, 0x1f, R5 ;  /* 0x0000001fff197819 */ /* 0x000fc40000011605 */
[C---:B------:R-:W-:Y:S02]  /*0410*/  IADD3 R14, P4, PT, R15.reuse, R12, RZ ;  /* 0x0000000c0f0e7210 */ /* 0x040fe40007f9e0ff */
[----:B------:R-:W-:Y:S02]  /*0420*/  IADD3.X R13, PT, PT, R0, UR7, RZ, P5, !PT ;  /* 0x00000007000d7c10 */ /* 0x000fe4000affe4ff */
[----:B------:R-:W-:Y:S02]  /*0430*/  PRMT R21, RZ, 0x7610, R21 ;  /* 0x00007610ff157816 */ /* 0x000fe40000000015 */
[----:B0-----:R-:W-:Y:S02]  /*0440*/  PRMT R22, RZ, 0x7610, R22 ;  /* 0x00007610ff167816 */ /* 0x001fe40000000016 */
[----:B-1----:R-:W-:Y:S01]  /*0450*/  IADD3 R16, P5, PT, R15, R14, RZ ;  /* 0x0000000e0f107210 */ /* 0x002fe20007fbe0ff */
[C---:B------:R-:W-:Y:S01]  /*0460*/  IMAD.X R15, R25.reuse, 0x1, R13, P4 ;  /* 0x00000001190f7824 */ /* 0x040fe200020e060d */
[----:B------:R-:W-:Y:S01]  /*0470*/  PRMT R8, RZ, 0x7610, R8 ;  /* 0x00007610ff087816 */ /* 0x000fe20000000008 */
[----:B------:R0:W4:Y:S02]  /*0480*/  @!P2 LDG.E.U16 R21, desc[UR14][R18.64] ;  /* 0x0000000e1215a981 */ /* 0x000124000c1e1500 */
[----:B------:R-:W-:-:S02]  /*0490*/  IMAD.X R17, R25, 0x1, R15, P5 ;  /* 0x0000000119117824 */ /* 0x000fc400028e060f */
[----:B------:R2:W5:Y:S01]  /*04a0*/  @!P3 LDG.E.U16 R22, desc[UR14][R10.64] ;  /* 0x0000000e0a16b981 */ /* 0x000562000c1e1500 */
[----:B------:R-:W-:Y:S02]  /*04b0*/  PRMT R0, RZ, 0x7610, R0 ;  /* 0x00007610ff007816 */ /* 0x000fe40000000000 */
[----:B------:R-:W-:Y:S01]  /*04c0*/  PRMT R2, RZ, 0x7610, R2 ;  /* 0x00007610ff027816 */ /* 0x000fe20000000002 */
[----:B------:R-:W5:Y:S01]  /*04d0*/  @!P0 LDG.E.U16 R8, desc[UR14][R12.64] ;  /* 0x0000000e0c088981 */ /* 0x000f62000c1e1500 */
[C---:B0-----:R-:W-:Y:S02]  /*04e0*/  LEA R18, P4, R5.reuse, R16, 0x1 ;  /* 0x0000001005127211 */ /* 0x041fe400078808ff */
[----:B------:R-:W-:Y:S01]  /*04f0*/  PRMT R4, RZ, 0x7610, R4 ;  /* 0x00007610ff047816 */ /* 0x000fe20000000004 */
[----:B------:R-:W5:Y:S01]  /*0500*/  @!P1 LDG.E.U16 R0, desc[UR14][R14.64] ;  /* 0x0000000e0e009981 */ /* 0x000f62000c1e1500 */
[----:B------:R-:W-:-:S03]  /*0510*/  LEA.HI.X R19, R5, R17, RZ, 0x1, P4 ;  /* 0x0000001105137211 */ /* 0x000fc600020f0cff */
[----:B------:R-:W5:Y:S04]  /*0520*/  @!P2 LDG.E.U16 R2, desc[UR14][R16.64] ;  /* 0x0000000e1002a981 */ /* 0x000f68000c1e1500 */
[----:B------:R-:W5:Y:S01]  /*0530*/  @!P3 LDG.E.U16 R4, desc[UR14][R18.64] ;  /* 0x0000000e1204b981 */ /* 0x000f62000c1e1500 */
[----:B------:R-:W0:Y:S02]  /*0540*/  LDCU.U16 UR4, c[0x0][0xfca] ;  /* 0x0001f940ff0477ac */ /* 0x000e240008000400 */
[----:B0-----:R-:W-:Y:S01]  /*0550*/  UPRMT UR4, UR4, 0x9910, URZ ;  /* 0x0000991004047896 */ /* 0x001fe200080000ff */
[----:B--2---:R-:W-:-:S05]  /*0560*/  PRMT R10, R9, 0x9910, RZ ;  /* 0x00009910090a7816 */ /* 0x004fca00000000ff */
[----:B------:R-:W-:Y:S01]  /*0570*/  IMAD R10, R10, UR4, RZ ;  /* 0x000000040a0a7c24 */ /* 0x000fe2000f8e02ff */
[----:B---3--:R-:W-:-:S05]  /*0580*/  PRMT R6, R6, 0x9910, RZ ;  /* 0x0000991006067816 */ /* 0x008fca00000000ff */
[----:B------:R-:W-:Y:S01]  /*0590*/  IMAD R6, R6, UR4, RZ ;  /* 0x0000000406067c24 */ /* 0x000fe2000f8e02ff */
[----:B----4-:R-:W-:Y:S02]  /*05a0*/  PRMT R9, R21, 0x9910, RZ ;  /* 0x0000991015097816 */ /* 0x010fe400000000ff */
[----:B-----5:R-:W-:Y:S02]  /*05b0*/  PRMT R11, R22, 0x9910, RZ ;  /* 0x00009910160b7816 */ /* 0x020fe400000000ff */
[----:B------:R-:W-:Y:S01]  /*05c0*/  VIMNMX.S16x2 R21, PT, PT, R8, R10, !PT ;  /* 0x0000000a08157248 */ /* 0x000fe20007fe0300 */
[----:B------:R-:W-:Y:S02]  /*05d0*/  IMAD R8, R9, UR4, RZ ;  /* 0x0000000409087c24 */ /* 0x000fe4000f8e02ff */
[----:B------:R-:W-:Y:S01]  /*05e0*/  IMAD R10, R11, UR4, RZ ;  /* 0x000000040b0a7c24 */ /* 0x000fe2000f8e02ff */
[----:B------:R-:W-:Y:S01]  /*05f0*/  VIMNMX.S16x2 R0, PT, PT, R0, R6, !PT ;  /* 0x0000000600007248 */ /* 0x000fe20007fe0300 */
[----:B------:R2:W-:Y:S01]  /*0600*/  @!P0 STG.E.U16 desc[UR14][R12.64], R21 ;  /* 0x000000150c008986 */ /* 0x0005e2000c10150e */
[----:B------:R-:W-:-:S02]  /*0610*/  LEA R20, P0, R5, R20, 0x2 ;  /* 0x0000001405147211 */ /* 0x000fc400078010ff */
[----:B------:R-:W-:Y:S01]  /*0620*/  VIMNMX.S16x2 R2, PT, PT, R2, R8, !PT ;  /* 0x0000000802027248 */ /* 0x000fe20007fe0300 */
[----:B------:R2:W-:Y:S01]  /*0630*/  @!P1 STG.E.U16 desc[UR14][R14.64], R0 ;  /* 0x000000000e009986 */ /* 0x0005e2000c10150e */
[----:B------:R-:W-:-:S03]  /*0640*/  VIMNMX.S16x2 R4, PT, PT, R4, R10, !PT ;  /* 0x0000000a04047248 */ /* 0x000fc60007fe0300 */
[----:B------:R2:W-:Y:S01]  /*0650*/  @!P2 STG.E.U16 desc[UR14][R16.64], R2 ;  /* 0x000000021000a986 */ /* 0x0005e2000c10150e */
[----:B------:R-:W-:Y:S01]  /*0660*/  IMAD.X R7, RZ, RZ, R7, P0 ;  /* 0x000000ffff077224 */ /* 0x000fe200000e0607 */
[----:B------:R-:W-:Y:S02]  /*0670*/  ISETP.GE.U32.AND P0, PT, R20, UR5, PT ;  /* 0x0000000514007c0c */ /* 0x000fe4000bf06070 */
[----:B------:R2:W-:Y:S02]  /*0680*/  @!P3 STG.E.U16 desc[UR14][R18.64], R4 ;  /* 0x000000041200b986 */ /* 0x0005e4000c10150e */
[----:B------:R-:W-:-:S13]  /*0690*/  ISETP.GE.U32.AND.EX P0, PT, R7, UR10, PT, P0 ;  /* 0x0000000a07007c0c */ /* 0x000fda000bf06100 */
[----:B--2---:R-:W-:Y:S05]  /*06a0*/  @!P0 BRA `(.L_x_6522) ;  /* 0xfffffff800d48947 */ /* 0x004fea000383ffff */
[----:B------:R-:W-:Y:S05]  /*06b0*/  EXIT ;  /* 0x000000000000794d */ /* 0x000fea0003800000 */
.L_x_6521:
        /* <DEDUP_REMOVED lines=9> */
.L_x_6523:
        /* <DEDUP_REMOVED lines=8> */
[----:B-1----:R-:W-:-:S05]  /*07d0*/  IADD3 R7, P0, PT, R7, UR10, RZ ;  /* 0x0000000a07077c10 */ /* 0x002fca000ff1e0ff */
[----:B------:R-:W-:Y:S01]  /*07e0*/  IMAD.X R6, RZ, RZ, R6, P0 ;  /* 0x000000ffff067224 */ /* 0x000fe200000e0606 */
[----:B------:R-:W-:-:S04]  /*07f0*/  LOP3.LUT P0, RZ, R7, 0xffffc000, RZ, 0xc0, !PT ;  /* 0xffffc00007ff7812 */ /* 0x000fc8000780c0ff */
[----:B------:R-:W-:Y:S02]  /*0800*/  LOP3.LUT P0, RZ, R6, 0x3fffffff, RZ, 0xc0, P0 ;  /* 0x3fffffff06ff7812 */ /* 0x000fe4000000c0ff */
[C---:B--2---:R-:W-:Y:S02]  /*0810*/  PRMT R12, R9.reuse, 0x9910, RZ ;  /* 0x00009910090c7816 */ /* 0x044fe400000000ff */
[----:B------:R-:W-:Y:S02]  /*0820*/  PRMT R11, R9, 0xbb32, RZ ;  /* 0x0000bb32090b7816 */ /* 0x000fe400000000ff */
[----:B------:R-:W-:Y:S01]  /*0830*/  PRMT R14, R8, 0x9910, RZ ;  /* 0x00009910080e7816 */ /* 0x000fe200000000ff */
[----:B------:R-:W-:Y:S01]  /*0840*/  IMAD R12, R12, UR5, RZ ;  /* 0x000000050c0c7c24 */ /* 0x000fe2000f8e02ff */
[----:B------:R-:W-:Y:S01]  /*0850*/  PRMT R10, R8, 0xbb32, RZ ;  /* 0x0000bb32080a7816 */ /* 0x000fe200000000ff */
[----:B------:R-:W-:Y:S01]  /*0860*/  IMAD R8, R11, UR5, RZ ;  /* 0x000000050b087c24 */ /* 0x000fe2000f8e02ff */
[C---:B---3--:R-:W-:Y:S01]  /*0870*/  PRMT R0, R5.reuse, 0x7610, R0 ;  /* 0x0000761005007816 */ /* 0x048fe20000000000 */
[----:B------:R-:W-:Y:S01]  /*0880*/  IMAD R14, R14, UR5, RZ ;  /* 0x000000050e0e7c24 */ /* 0x000fe2000f8e02ff */
[----:B------:R-:W-:Y:S01]  /*0890*/  PRMT R5, R5, 0x7632, R5 ;  /* 0x0000763205057816 */ /* 0x000fe20000000005 */
[----:B------:R-:W-:Y:S01]  /*08a0*/  IMAD R10, R10, UR5, RZ ;  /* 0x000000050a0a7c24 */ /* 0x000fe2000f8e02ff */
[----:B------:R-:W-:-:S02]  /*08b0*/  PRMT R9, R4, 0x7632, R9 ;  /* 0x0000763204097816 */ /* 0x000fc40000000009 */
[----:B------:R-:W-:Y:S02]  /*08c0*/  VIMNMX.S16x2 R0, PT, PT, R0, R12, !PT ;  /* 0x0000000c00007248 */ /* 0x000fe40007fe0300 */
[----:B------:R-:W-:Y:S02]  /*08d0*/  VIMNMX.S16x2 R8, PT, PT, R5, R8, !PT ;  /* 0x0000000805087248 */ /* 0x000fe40007fe0300 */
[----:B------:R-:W-:Y:S02]  /*08e0*/  VIMNMX.S16x2 R14, PT, PT, R4, R14, !PT ;  /* 0x0000000e040e7248 */ /* 0x000fe40007fe0300 */
[----:B------:R-:W-:Y:S02]  /*08f0*/  VIMNMX.S16x2 R10, PT, PT, R9, R10, !PT ;  /* 0x0000000a090a7248 */ /* 0x000fe40007fe0300 */
[----:B------:R-:W-:Y:S01]  /*0900*/  PRMT R15, R0, 0x5410, R8 ;  /* 0x00005410000f7816 */ /* 0x000fe20000000008 */
[----:B------:R-:W-:Y:S01]  /*0910*/  IMAD.SHL.U32 R0, R7, 0x4, RZ ;  /* 0x0000000407007824 */ /* 0x000fe200078e00ff */
[----:B------:R-:W-:-:S04]  /*0920*/  PRMT R14, R14, 0x5410, R10 ;  /* 0x000054100e0e7816 */ /* 0x000fc8000000000a */
[----:B------:R-:W-:Y:S01]  /*0930*/  ISETP.LT.U32.AND P1, PT, R0, UR13, PT ;  /* 0x0000000d00007c0c */ /* 0x000fe2000bf21070 */
[----:B------:R0:W-:Y:S01]  /*0940*/  STG.E.64 desc[UR14][R2.64], R14 ;  /* 0x0000000e02007986 */ /* 0x0001e2000c101b0e */
[----:B------:R-:W-:-:S04]  /*0950*/  SHF.L.U64.HI R0, R7, 0x2, R6 ;  /* 0x0000000207007819 */ /* 0x000fc80000010206 */
[----:B------:R-:W-:-:S13]  /*0960*/  ISETP.LT.AND.EX P1, PT, R0, UR4, PT, P1 ;  /* 0x0000000400007c0c */ /* 0x000fda000bf21310 */
[----:B0-----:R-:W-:Y:S05]  /*0970*/  @!P0 BRA P1, `(.L_x_6523) ;  /* 0xfffffffc00748947 */ /* 0x001fea000083ffff */
[----:B------:R-:W-:Y:S05]  /*0980*/  EXIT ;  /* 0x000000000000794d */ /* 0x000fea0003800000 */
.L_x_6524:
        /* <DEDUP_REMOVED lines=15> */
.L_x_7886:


//--------------------- .text._ZN2at6native55_GLOBAL__N__de093ff9_22_ForeachBinaryOpList_cu_a911ec4325multi_tensor_apply_kernelINS1_18TensorListMetadataILi2EEENS1_24BinaryOpListAlphaFunctorIlLi2ELi2ELi0EEEJNS0_7maximumIlEElEEEvT_T0_DpT1_ --------------------------
	.section	.text._ZN2at6native55_GLOBAL__N__de093ff9_22_ForeachBinaryOpList_cu_a911ec4325multi_tensor_apply_kernelINS1_18TensorListMetadataILi2EEENS1_24BinaryOpListAlphaFunctorIlLi2ELi2ELi0EEEJNS0_7maximumIlEElEEEvT_T0_DpT1_,"ax",@progbits
	.align	128
.text._ZN2at6native55_GLOBAL__N__de093ff9_22_ForeachBinaryOpList_cu_a911ec4325multi_tensor_apply_kernelINS1_18TensorListMetadataILi2EEENS1_24BinaryOpListAlphaFunctorIlLi2ELi2ELi0EEEJNS0_7maximumIlEElEEEvT_T0_DpT1_:
        .type           _ZN2at6native55_GLOBAL__N__de093ff9_22_ForeachBinaryOpList_cu_a911ec4325multi_tensor_apply_kernelINS1_18TensorListMetadataILi2EEENS1_24BinaryOpListAlphaFunctorIlLi2ELi2ELi0EEEJNS0_7maximumIlEElEEEvT_T0_DpT1_,@function
        .size           _ZN2at6native55_GLOBAL__N__de093ff9_22_ForeachBinaryOpList_cu_a911ec4325multi_tensor_apply_kernelINS1_18TensorListMetadataILi2EEENS1_24BinaryOpListAlphaFunctorIlLi2ELi2ELi0EEEJNS0_7maximumIlEElEEEvT_T0_DpT1_,(.L_x_7887 - _ZN2at6native55_GLOBAL__N__de093ff9_22_ForeachBinaryOpList_cu_a911ec4325multi_tensor_apply_kernelINS1_18TensorListMetadataILi2EEENS1_24BinaryOpListAlphaFunctorIlLi2ELi2ELi0EEEJNS0_7maximumIlEElEEEvT_T0_DpT1_)
        .other          _ZN2at6native55_GLOBAL__N__de093ff9_22_ForeachBinaryOpList_cu_a911ec4325multi_tensor_apply_kernelINS1_18TensorListMetadataILi2EEENS1_24BinaryOpListAlphaFunctorIlLi2ELi2ELi0EEEJNS0_7maximumIlEElEEEvT_T0_DpT1_,@"STO_CUDA_ENTRY STV_DEFAULT"
_ZN2at6native55_GLOBAL__N__de093ff9_22_ForeachBinaryOpList_cu_a911ec4325multi_tensor_apply_kernelINS1_18TensorListMetadataILi2EEENS1_24BinaryOpListAlphaFunctorIlLi2ELi2ELi0EEEJNS0_7maximumIlEElEEEvT_T0_DpT1_:
        /* <DEDUP_REMOVED lines=28> */
[----:B------:R-:W2:Y:S01]  /*01c0*/  LDCU.64 UR16, c[0x0][0xfd0] ;  /* 0x0001fa00ff1077ac */ /* 0x000ea20008000a00 */
[----:B------:R-:W-:Y:S01]  /*01d0*/  IMAD.MOV.U32 R22, RZ, RZ, RZ ;  /* 0x000000ffff167224 */ /* 0x000fe200078e00ff */
[----:B------:R-:W-:-:S04]  /*01e0*/  UISETP.LT.U32.AND.EX UP0, UPT, UR4, URZ, UPT, UP0 ;  /* 0x000000ff0400728c */ /* 0x000fc8000bf01100 */
[----:B------:R-:W-:Y:S02]  /*01f0*/  USEL UR5, UR13, 0x10000, UP0 ;  /* 0x000100000d057887 */ /* 0x000fe40008000000 */
[----:B------:R-:W-:-:S12]  /*0200*/  USEL UR10, UR4, URZ, UP0 ;  /* 0x000000ff040a7287 */ /* 0x000fd80008000000 */
.L_x_6528:
[----:B0-----:R-:W-:Y:S02]  /*0210*/  IADD3 R0, P1, PT, R20, R25, RZ ;  /* 0x0000001914007210 */ /* 0x001fe40007f3e0ff */
[----:B------:R-:W-:Y:S02]  /*0220*/  CS2R R26, SRZ ;  /* 0x00000000001a7805 */ /* 0x000fe4000001ff00 */
[C---:B------:R-:W-:Y:S01]  /*0230*/  ISETP.GE.U32.AND P0, PT, R0.reuse, UR5, PT ;  /* 0x0000000500007c0c */ /* 0x040fe2000bf06070 */
[----:B------:R-:W-:Y:S01]  /*0240*/  IMAD.X R23, RZ, RZ, R22, P1 ;  /* 0x000000ffff177224 */ /* 0x000fe200008e0616 */
[----:B-1----:R-:W-:Y:S01]  /*0250*/  IADD3 R12, P2, PT, R21, R0, RZ ;  /* 0x00000000150c7210 */ /* 0x002fe20007f5e0ff */
[----:B------:R-:W-:-:S03]  /*0260*/  IMAD.SHL.U32 R2, R0, 0x8, RZ ;  /* 0x0000000800027824 */ /* 0x000fc600078e00ff */
[----:B------:R-:W-:Y:S01]  /*0270*/  ISETP.GE.U32.AND.EX P0, PT, R23, UR10, PT, P0 ;  /* 0x0000000a17007c0c */ /* 0x000fe2000bf06100 */
[--C-:B------:R-:W-:Y:S01]  /*0280*/  IMAD.X R7, RZ, RZ, R23.reuse, P2 ;  /* 0x000000ffff077224 */ /* 0x100fe200010e0617 */
[----:B------:R-:W-:Y:S02]  /*0290*/  ISETP.GE.U32.AND P1, PT, R12, UR5, PT ;  /* 0x000000050c007c0c */ /* 0x000fe4000bf26070 */
[----:B------:R-:W-:Y:S02]  /*02a0*/  IADD3 R8, P4, PT, R21, R12, RZ ;  /* 0x0000000c15087210 */ /* 0x000fe40007f9e0ff */
[----:B------:R-:W-:Y:S02]  /*02b0*/  ISETP.GE.U32.AND.EX P1, PT, R7, UR10, PT, P1 ;  /* 0x0000000a07007c0c */ /* 0x000fe4000bf26110 */
[----:B------:R-:W-:Y:S01]  /*02c0*/  SHF.L.U64.HI R0, R0, 0x3, R23 ;  /* 0x0000000300007819 */ /* 0x000fe20000010217 */
[----:B------:R-:W-:Y:S01]  /*02d0*/  IMAD.X R13, RZ, RZ, R7, P4 ;  /* 0x000000ffff0d7224 */ /* 0x000fe200020e0607 */
[----:B------:R-:W-:-:S03]  /*02e0*/  ISETP.GE.U32.AND P3, PT, R8, UR5, PT ;  /* 0x0000000508007c0c */ /* 0x000fc6000bf66070 */
[----:B------:R-:W-:Y:S02]  /*02f0*/  @!P0 IADD3 R4, P2, PT, R2, UR8, RZ ;  /* 0x0000000802048c10 */ /* 0x000fe4000ff5e0ff */
[----:B------:R-:W-:Y:S02]  /*0300*/  ISETP.GE.U32.AND.EX P3, PT, R13, UR10, PT, P3 ;  /* 0x0000000a0d007c0c */ /* 0x000fe4000bf66130 */
[----:B------:R-:W-:Y:S02]  /*0310*/  @!P0 IADD3.X R5, PT, PT, R0, UR9, RZ, P2, !PT ;  /* 0x0000000900058c10 */ /* 0x000fe400097fe4ff */
[----:B------:R-:W-:Y:S02]  /*0320*/  IADD3 R2, P2, PT, R2, UR6, RZ ;  /* 0x0000000602027c10 */ /* 0x000fe4000ff5e0ff */
[----:B------:R-:W-:Y:S01]  /*0330*/  CS2R R16, SRZ ;  /* 0x0000000000107805 */ /* 0x000fe2000001ff00 */
[----:B------:R-:W-:Y:S01]  /*0340*/  IMAD.SHL.U32 R29, R21, 0x8, RZ ;  /* 0x00000008151d7824 */ /* 0x000fe200078e00ff */
[----:B------:R0:W2:Y:S01]  /*0350*/  @!P0 LDG.E.64 R26, desc[UR14][R4.64] ;  /* 0x0000000e041a8981 */ /* 0x0000a2000c1e1b00 */
[----:B------:R-:W-:-:S02]  /*0360*/  IADD3.X R3, PT, PT, R0, UR7, RZ, P2, !PT ;  /* 0x0000000700037c10 */ /* 0x000fc400097fe4ff */
[----:B------:R-:W-:Y:S02]  /*0370*/  CS2R R10, SRZ ;  /* 0x00000000000a7805 */ /* 0x000fe4000001ff00 */
[C---:B------:R-:W-:Y:S02]  /*0380*/  @!P1 LEA R6, P2, R12.reuse, UR8, 0x3 ;  /* 0x000000080c069c11 */ /* 0x040fe4000f8418ff */
[----:B------:R-:W-:Y:S02]  /*0390*/  IADD3 R0, P5, PT, R21, R8, RZ ;  /* 0x0000000815007210 */ /* 0x000fe40007fbe0ff */
[----:B------:R-:W-:Y:S02]  /*03a0*/  @!P1 LEA.HI.X R7, R12, UR9, R7, 0x3, P2 ;  /* 0x000000090c079c11 */ /* 0x000fe400090f1c07 */
[----:B------:R-:W-:Y:S01]  /*03b0*/  SHF.R.U32.HI R24, RZ, 0x1d, R21 ;  /* 0x0000001dff187819 */ /* 0x000fe20000011615 */
[----:B------:R-:W-:Y:S01]  /*03c0*/  IMAD.X R9, RZ, RZ, R13, P5 ;  /* 0x000000ffff097224 */ /* 0x000fe200028e060d */
[----:B0-----:R-:W-:Y:S01]  /*03d0*/  @!P3 LEA R4, P5, R8, UR8, 0x3 ;  /* 0x000000080804bc11 */ /* 0x001fe2000f8a18ff */
[----:B------:R-:W3:Y:S01]  /*03e0*/  @!P1 LDG.E.64 R16, desc[UR14][R6.64] ;  /* 0x0000000e06109981 */ /* 0x000ee2000c1e1b00 */
[----:B------:R-:W-:-:S02]  /*03f0*/  IADD3 R18, P4, PT, R29, R2, RZ ;  /* 0x000000021d127210 */ /* 0x000fc40007f9e0ff */
[----:B------:R-:W-:Y:S02]  /*0400*/  CS2R R14, SRZ ;  /* 0x00000000000e7805 */ /* 0x000fe4000001ff00 */
[----:B------:R-:W-:Y:S02]  /*0410*/  @!P3 LEA.HI.X R5, R8, UR9, R13, 0x3, P5 ;  /* 0x000000090805bc11 */ /* 0x000fe4000a8f1c0d */
[----:B------:R-:W-:Y:S02]  /*0420*/  CS2R R12, SRZ ;  /* 0x00000000000c7805 */ /* 0x000fe4000001ff00 */
[----:B------:R-:W-:Y:S01]  /*0430*/  ISETP.GE.U32.AND P2, PT, R0, UR5, PT ;  /* 0x0000000500007c0c */ /* 0x000fe2000bf46070 */
[----:B------:R0:W4:Y:S01]  /*0440*/  @!P0 LDG.E.64 R10, desc[UR14][R2.64] ;  /* 0x0000000e020a8981 */ /* 0x000122000c1e1b00 */
[----:B------:R-:W-:Y:S02]  /*0450*/  IMAD.X R19, R24, 0x1, R3, P4 ;  /* 0x0000000118137824 */ /* 0x000fe400020e0603 */
[----:B------:R-:W-:Y:S01]  /*0460*/  ISETP.GE.U32.AND.EX P2, PT, R9, UR10, PT, P2 ;  /* 0x0000000a09007c0c */ /* 0x000fe2000bf46120 */
[----:B------:R1:W5:Y:S04]  /*0470*/  @!P3 LDG.E.64 R12, desc[UR14][R4.64] ;  /* 0x0000000e040cb981 */ /* 0x000368000c1e1b00 */
[----:B------:R1:W5:Y:S01]  /*0480*/  @!P1 LDG.E.64 R14, desc[UR14][R18.64] ;  /* 0x0000000e120e9981 */ /* 0x000362000c1e1b00 */
[----:B0-----:R-:W-:-:S02]  /*0490*/  IADD3 R2, P4, PT, R29, R18, RZ ;  /* 0x000000121d027210 */ /* 0x001fc40007f9e0ff */
[----:B-1----:R-:W-:-:S03]  /*04a0*/  CS2R R4, SRZ ;  /* 0x0000000000047805 */ /* 0x002fc6000001ff00 */
[----:B------:R-:W-:Y:S02]  /*04b0*/  IMAD.X R3, R24, 0x1, R19, P4 ;  /* 0x0000000118037824 */ /* 0x000fe400020e0613 */
[----:B------:R-:W-:-:S03]  /*04c0*/  @!P2 LEA R28, P4, R21, R2, 0x3 ;  /* 0x00000002151ca211 */ /* 0x000fc600078818ff */
[----:B------:R-:W5:Y:S01]  /*04d0*/  @!P3 LDG.E.64 R4, desc[UR14][R2.64] ;  /* 0x0000000e0204b981 */ /* 0x000f62000c1e1b00 */
[----:B------:R-:W-:Y:S02]  /*04e0*/  @!P2 LEA.HI.X R29, R21, R3, RZ, 0x3, P4 ;  /* 0x00000003151da211 */ /* 0x000fe400020f1cff */
[----:B------:R-:W-:-:S04]  /*04f0*/  @!P2 LEA R18, P4, R0, UR8, 0x3 ;  /* 0x000000080012ac11 */ /* 0x000fc8000f8818ff */
[----:B------:R-:W-:Y:S02]  /*0500*/  @!P2 LEA.HI.X R19, R0, UR9, R9, 0x3, P4 ;  /* 0x000000090013ac11 */ /* 0x000fe4000a0f1c09 */
[----:B------:R-:W-:Y:S02]  /*0510*/  CS2R R8, SRZ ;  /* 0x0000000000087805 */ /* 0x000fe4000001ff00 */
[----:B------:R-:W-:-:S04]  /*0520*/  CS2R R6, SRZ ;  /* 0x0000000000067805 */ /* 0x000fc8000001ff00 */
[----:B------:R-:W5:Y:S04]  /*0530*/  @!P2 LDG.E.64 R8, desc[UR14][R18.64] ;  /* 0x0000000e1208a981 */ /* 0x000f68000c1e1b00 */
[----:B------:R0:W5:Y:S01]  /*0540*/  @!P2 LDG.E.64 R6, desc[UR14][R28.64] ;  /* 0x0000000e1c06a981 */ /* 0x000162000c1e1b00 */
[----:B------:R-:W-:Y:S01]  /*0550*/  BSSY.RECONVERGENT B0, `(.L_x_6526) ;  /* 0x000003b000007945 */ /* 0x000fe20003800200 */
[----:B--2---:R-:W-:-:S04]  /*0560*/  IMAD R27, R27, UR16, RZ ;  /* 0x000000101b1b7c24 */ /* 0x004fc8000f8e02ff */
[C---:B------:R-:W-:Y:S02]  /*0570*/  IMAD R0, R26.reuse, UR17, R27 ;  /* 0x000000111a007c24 */ /* 0x040fe4000f8e021b */
[----:B------:R-:W-:-:S04]  /*0580*/  IMAD.WIDE.U32 R26, R26, UR16, RZ ;  /* 0x000000101a1a7c25 */ /* 0x000fc8000f8e00ff */
[----:B---3--:R-:W-:Y:S02]  /*0590*/  IMAD R17, R17, UR16, RZ ;  /* 0x0000001011117c24 */ /* 0x008fe4000f8e02ff */
[----:B------:R-:W-:Y:S02]  /*05a0*/  IMAD.IADD R27, R27, 0x1, R0 ;  /* 0x000000011b1b7824 */ /* 0x000fe400078e0200 */
[----:B0-----:R-:W-:Y:S01]  /*05b0*/  IMAD R29, R16, UR17, R17 ;  /* 0x00000011101d7c24 */ /* 0x001fe2000f8e0211 */
[----:B----4-:R-:W-:Y:S01]  /*05c0*/  ISETP.GT.U32.AND P4, PT, R10, R26, PT ;  /* 0x0000001a0a00720c */ /* 0x010fe20003f84070 */
[----:B------:R-:W-:-:S03]  /*05d0*/  IMAD.WIDE.U32 R16, R16, UR16, RZ ;  /* 0x0000001010107c25 */ /* 0x000fc6000f8e00ff */
[-C--:B------:R-:W-:Y:S01]  /*05e0*/  ISETP.GT.AND.EX P4, PT, R11, R27.reuse, PT, P4 ;  /* 0x0000001b0b00720c */ /* 0x080fe20003f84340 */
[----:B------:R-:W-:Y:S02]  /*05f0*/  IMAD.IADD R19, R17, 0x1, R29 ;  /* 0x0000000111137824 */ /* 0x000fe400078e021d */
[----:B-----5:R-:W-:Y:S01]  /*0600*/  IMAD R17, R13, UR16, RZ ;  /* 0x000000100d117c24 */ /* 0x020fe2000f8e02ff */
[----:B------:R-:W-:Y:S01]  /*0610*/  ISETP.GT.U32.AND P5, PT, R14, R16, PT ;  /* 0x000000100e00720c */ /* 0x000fe20003fa4070 */
[----:B------:R-:W-:Y:S01]  /*0620*/  IMAD.IADD R0, R20, 0x1, R25 ;  /* 0x0000000114007824 */ /* 0x000fe200078e0219 */
[----:B------:R-:W-:Y:S01]  /*0630*/  SEL R10, R10, R26, P4 ;  /* 0x0000001a0a0a7207 */ /* 0x000fe20002000000 */
[C---:B------:R-:W-:Y:S01]  /*0640*/  IMAD R17, R12.reuse, UR17, R17 ;  /* 0x000000110c117c24 */ /* 0x040fe2000f8e0211 */
[----:B------:R-:W-:Y:S01]  /*0650*/  SEL R11, R11, R27, P4 ;  /* 0x0000001b0b0b7207 */ /* 0x000fe20002000000 */
[----:B------:R-:W-:Y:S01]  /*0660*/  IMAD.WIDE.U32 R12, R12, UR16, RZ ;  /* 0x000000100c0c7c25 */ /* 0x000fe2000f8e00ff */
[----:B------:R-:W-:-:S02]  /*0670*/  ISETP.GT.AND.EX P4, PT, R15, R19, PT, P5 ;  /* 0x000000130f00720c */ /* 0x000fc40003f84350 */
[----:B------:R-:W-:Y:S01]  /*0680*/  @!P1 LEA R18, P6, R0, UR6, 0x3 ;  /* 0x0000000600129c11 */ /* 0x000fe2000f8c18ff */
[----:B------:R-:W-:Y:S01]  /*0690*/  IMAD.IADD R13, R13, 0x1, R17 ;  /* 0x000000010d0d7824 */ /* 0x000fe200078e0211 */
[----:B------:R-:W-:Y:S02]  /*06a0*/  SEL R14, R14, R16, P4 ;  /* 0x000000100e0e7207 */ /* 0x000fe40002000000 */
[----:B------:R-:W-:Y:S02]  /*06b0*/  SEL R15, R15, R19, P4 ;  /* 0x000000130f0f7207 */ /* 0x000fe40002000000 */
[----:B------:R-:W-:Y:S02]  /*06c0*/  @!P0 LEA R16, P5, R0, UR6, 0x3 ;  /* 0x0000000600108c11 */ /* 0x000fe4000f8a18ff */
[----:B------:R-:W-:Y:S02]  /*06d0*/  ISETP.GT.U32.AND P4, PT, R4, R12, PT ;  /* 0x0000000c0400720c */ /* 0x000fe40003f84070 */
[----:B------:R-:W-:-:S02]  /*06e0*/  @!P0 LEA.HI.X R17, R0, UR7, R23, 0x3, P5 ;  /* 0x0000000700118c11 */ /* 0x000fc4000a8f1c17 */
[----:B------:R-:W-:Y:S02]  /*06f0*/  @!P1 LEA R18, P5, R21, R18, 0x3 ;  /* 0x0000001215129211 */ /* 0x000fe400078a18ff */
[-C--:B------:R-:W-:Y:S02]  /*0700*/  ISETP.GT.AND.EX P4, PT, R5, R13.reuse, PT, P4 ;  /* 0x0000000d0500720c */ /* 0x080fe40003f84340 */
[----:B------:R-:W-:Y:S02]  /*0710*/  @!P1 LEA.HI.X R24, R0, UR7, R23, 0x3, P6 ;  /* 0x0000000700189c11 */ /* 0x000fe4000b0f1c17 */
[----:B------:R-:W-:Y:S01]  /*0720*/  SEL R12, R4, R12, P4 ;  /* 0x0000000c040c7207 */ /* 0x000fe20002000000 */
[----:B------:R-:W-:Y:S01]  /*0730*/  @!P3 IMAD.MOV.U32 R4, RZ, RZ, R2 ;  /* 0x000000ffff04b224 */ /* 0x000fe200078e0002 */
[----:B------:R-:W-:Y:S02]  /*0740*/  @!P1 LEA.HI.X R19, R21, R24, RZ, 0x3, P5 ;  /* 0x0000001815139211 */ /* 0x000fe400028f1cff */
[----:B------:R-:W-:Y:S01]  /*0750*/  SEL R13, R5, R13, P4 ;  /* 0x0000000d050d7207 */ /* 0x000fe20002000000 */
[----:B------:R-:W-:Y:S01]  /*0760*/  @!P3 IMAD.MOV.U32 R5, RZ, RZ, R3 ;  /* 0x000000ffff05b224 */ /* 0x000fe200078e0003 */
[----:B------:R0:W-:Y:S04]  /*0770*/  @!P0 STG.E.64 desc[UR14][R16.64], R10 ;  /* 0x0000000a10008986 */ /* 0x0001e8000c101b0e */
[----:B------:R0:W-:Y:S01]  /*0780*/  @!P1 STG.E.64 desc[UR14][R18.64], R14 ;  /* 0x0000000e12009986 */ /* 0x0001e2000c101b0e */
[----:B------:R-:W-:-:S03]  /*0790*/  IMAD R9, R9, UR16, RZ ;  /* 0x0000001009097c24 */ /* 0x000fc6000f8e02ff */
[----:B------:R0:W-:Y:S01]  /*07a0*/  @!P3 STG.E.64 desc[UR14][R4.64], R12 ;  /* 0x0000000c0400b986 */ /* 0x0001e2000c101b0e */
[C---:B------:R-:W-:Y:S02]  /*07b0*/  IMAD R9, R8.reuse, UR17, R9 ;  /* 0x0000001108097c24 */ /* 0x040fe4000f8e0209 */
[----:B------:R-:W-:Y:S01]  /*07c0*/  IMAD.WIDE.U32 R2, R8, UR16, RZ ;  /* 0x0000001008027c25 */ /* 0x000fe2000f8e00ff */
[----:B------:R-:W-:-:S03]  /*07d0*/  LEA R25, P0, R21, R25, 0x2 ;  /* 0x0000001915197211 */ /* 0x000fc600078010ff */
[----:B------:R-:W-:Y:S01]  /*07e0*/  IMAD.IADD R3, R3, 0x1, R9 ;  /* 0x0000000103037824 */ /* 0x000fe200078e0209 */
[-C--:B------:R-:W-:Y:S01]  /*07f0*/  ISETP.GT.U32.AND P1, PT, R6, R2.reuse, PT ;  /* 0x000000020600720c */ /* 0x080fe20003f24070 */
[----:B------:R-:W-:Y:S01]  /*0800*/  IMAD.X R22, RZ, RZ, R22, P0 ;  /* 0x000000ffff167224 */ /* 0x000fe200000e0616 */
[----:B------:R-:W-:Y:S02]  /*0810*/  ISETP.GE.U32.AND P0, PT, R25, UR5, PT ;  /* 0x0000000519007c0c */ /* 0x000fe4000bf06070 */
[CC--:B------:R-:W-:Y:S02]  /*0820*/  ISETP.GT.AND.EX P1, PT, R7.reuse, R3.reuse, PT, P1 ;  /* 0x000000030700720c */ /* 0x0c0fe40003f24310 */
[----:B------:R-:W-:Y:S02]  /*0830*/  ISETP.GE.U32.AND.EX P0, PT, R22, UR10, PT, P0 ;  /* 0x0000000a16007c0c */ /* 0x000fe4000bf06100 */
[----:B------:R-:W-:Y:S02]  /*0840*/  SEL R2, R6, R2, P1 ;  /* 0x0000000206027207 */ /* 0x000fe40000800000 */
[----:B------:R-:W-:Y:S01]  /*0850*/  SEL R3, R7, R3, P1 ;  /* 0x0000000307037207 */ /* 0x000fe20000800000 */
[----:B0-----:R-:W-:Y:S08]  /*0860*/  @P2 BRA `(.L_x_6527) ;  /* 0x0000000000242947 */ /* 0x001ff00003800000 */
[----:B------:R-:W-:Y:S01]  /*0870*/  IMAD.SHL.U32 R5, R21, 0x8, RZ ;  /* 0x0000000815057824 */ /* 0x000fe200078e00ff */
[C---:B------:R-:W-:Y:S02]  /*0880*/  LEA R4, P3, R0.reuse, UR6, 0x3 ;  /* 0x0000000600047c11 */ /* 0x040fe4000f8618ff */
[----:B------:R-:W-:Y:S02]  /*0890*/  SHF.R.U32.HI R7, RZ, 0x1d, R21 ;  /* 0x0000001dff077819 */ /* 0x000fe40000011615 */
[C---:B------:R-:W-:Y:S02]  /*08a0*/  IADD3 R4, P1, P2, R5.reuse, R4, R5 ;  /* 0x0000000405047210 */ /* 0x040fe40007a3e005 */
[----:B------:R-:W-:Y:S02]  /*08b0*/  LEA.HI.X R0, R0, UR7, R23, 0x3, P3 ;  /* 0x0000000700007c11 */ /* 0x000fe400098f1c17 */
[----:B------:R-:W-:Y:S02]  /*08c0*/  IADD3 R4, P3, PT, R5, R4, RZ ;  /* 0x0000000405047210 */ /* 0x000fe40007f7e0ff */
[----:B------:R-:W-:-:S05]  /*08d0*/  IADD3.X R0, PT, PT, R7, R0, R7, P1, P2 ;  /* 0x0000000007007210 */ /* 0x000fca0000fe4407 */
[----:B------:R-:W-:-:S05]  /*08e0*/  IMAD.X R5, R7, 0x1, R0, P3 ;  /* 0x0000000107057824 */ /* 0x000fca00018e0600 */
[----:B------:R0:W-:Y:S02]  /*08f0*/  STG.E.64 desc[UR14][R4.64], R2 ;  /* 0x0000000204007986 */ /* 0x0001e4000c101b0e */
.L_x_6527:
[----:B------:R-:W-:Y:S05]  /*0900*/  BSYNC.RECONVERGENT B0 ;  /* 0x0000000000007941 */ /* 0x000fea0003800200 */
.L_x_6526:
[----:B------:R-:W-:Y:S05]  /*0910*/  @!P0 BRA `(.L_x_6528) ;  /* 0xfffffff8003c8947 */ /* 0x000fea000383ffff */
[----:B------:R-:W-:Y:S05]  /*0920*/  EXIT ;  /* 0x000000000000794d */ /* 0x000fea0003800000 */
.L_x_6525:
        /* <DEDUP_REMOVED lines=8> */
.L_x_6529:
[C---:B--2---:R-:W-:Y:S01]  /*09b0*/  IMAD.SHL.U32 R20, R23.reuse, 0x20, RZ ;  /* 0x0000002017147824 */ /* 0x044fe200078e00ff */
[----:B------:R-:W-:-:S04]  /*09c0*/  SHF.L.U64.HI R2, R23, 0x5, R0 ;  /* 0x0000000517027819 */ /* 0x000fc80000010200 */
[----:B------:R-:W-:-:S04]  /*09d0*/  IADD3 R4, P0, PT, R20, UR8, RZ ;  /* 0x0000000814047c10 */ /* 0x000fc8000ff1e0ff */
[----:B------:R-:W-:Y:S02]  /*09e0*/  IADD3.X R5, PT, PT, R2, UR9, RZ, P0, !PT ;  /* 0x0000000902057c10 */ /* 0x000fe400087fe4ff */
[----:B------:R-:W-:-:S04]  /*09f0*/  IADD3 R20, P0, PT, R20, UR6, RZ ;  /* 0x0000000614147c10 */ /* 0x000fc8000ff1e0ff */
[----:B------:R-:W1:Y:S01]  /*0a00*/  LDG.E.ENL2.256 R4, R16, desc[UR14][R4.64] ;  /* 0xfe00000e0410797e */ /* 0x000e620008121904 */
[----:B------:R-:W-:-:S05]  /*0a10*/  IADD3.X R21, PT, PT, R2, UR7, RZ, P0, !PT ;  /* 0x0000000702157c10 */ /* 0x000fca00087fe4ff */
[----:B------:R-:W2:Y:S01]  /*0a20*/  LDG.E.ENL2.256 R8, R12, desc[UR14][R20.64] ;  /* 0xfe00000e140c797e */ /* 0x000ea20008121908 */
[----:B-1----:R-:W-:Y:S02]  /*0a30*/  IMAD R17, R17, UR10, RZ ;  /* 0x0000000a11117c24 */ /* 0x002fe4000f8e02ff */
[----:B------:R-:W-:Y:S02]  /*0a40*/  IMAD R25, R19, UR10, RZ ;  /* 0x0000000a13197c24 */ /* 0x000fe4000f8e02ff */
[----:B------:R-:W-:-:S04]  /*0a50*/  IMAD.WIDE.U32 R2, R16, UR10, RZ ;  /* 0x0000000a10027c25 */ /* 0x000fc8000f8e00ff */
[----:B------:R-:W-:Y:S01]  /*0a60*/  IMAD R19, R16, UR11, R17 ;  /* 0x0000000b10137c24 */ /* 0x000fe2000f8e0211 */
[----:B--2---:R-:W-:Y:S01]  /*0a70*/  ISETP.GT.U32.AND P0, PT, R12, R2, PT ;  /* 0x000000020c00720c */ /* 0x004fe20003f04070 */
[----:B------:R-:W-:Y:S02]  /*0a80*/  IMAD R27, R5, UR10, RZ ;  /* 0x0000000a051b7c24 */ /* 0x000fe4000f8e02ff */
[----:B------:R-:W-:Y:S02]  /*0a90*/  IMAD R17, R18, UR11, R25 ;  /* 0x0000000b12117c24 */ /* 0x000fe4000f8e0219 */
[----:B------:R-:W-:Y:S02]  /*0aa0*/  IMAD.IADD R3, R3, 0x1, R19 ;  /* 0x0000000103037824 */ /* 0x000fe400078e0213 */
[C---:B------:R-:W-:Y:S02]  /*0ab0*/  IMAD R25, R4.reuse, UR11, R27 ;  /* 0x0000000b04197c24 */ /* 0x040fe4000f8e021b */
[----:B------:R-:W-:Y:S01]  /*0ac0*/  IMAD R7, R7, UR10, RZ ;  /* 0x0000000a07077c24 */ /* 0x000fe2000f8e02ff */
[----:B------:R-:W-:Y:S01]  /*0ad0*/  ISETP.GT.AND.EX P0, PT, R13, R3, PT, P0 ;  /* 0x000000030d00720c */ /* 0x000fe20003f04300 */
[----:B------:R-:W-:-:S03]  /*0ae0*/  IMAD.WIDE.U32 R4, R4, UR10, RZ ;  /* 0x0000000a04047c25 */ /* 0x000fc6000f8e00ff */
[----:B------:R-:W-:Y:S01]  /*0af0*/  SEL R2, R12, R2, P0 ;  /* 0x000000020c027207 */ /* 0x000fe20000000000 */
[----:B------:R-:W-:Y:S01]  /*0b00*/  IMAD.WIDE.U32 R18, R18, UR10, RZ ;  /* 0x0000000a12127c25 */ /* 0x000fe2000f8e00ff */
[----:B------:R-:W-:Y:S02]  /*0b10*/  ISETP.GT.U32.AND P2, PT, R8, R4, PT ;  /* 0x000000040800720c */ /* 0x000fe40003f44070 */
[----:B------:R-:W-:Y:S01]  /*0b20*/  SEL R3, R13, R3, P0 ;  /* 0x000000030d037207 */ /* 0x000fe20000000000 */
[----:B------:R-:W-:Y:S01]  /*0b30*/  IMAD R27, R6, UR11, R7 ;  /* 0x0000000b061b7c24 */ /* 0x000fe2000f8e0207 */
[----:B------:R-:W-:Y:S01]  /*0b40*/  ISETP.GT.U32.AND P1, PT, R14, R18, PT ;  /* 0x000000120e00720c */ /* 0x000fe20003f24070 */
[----:B------:R-:W-:Y:S02]  /*0b50*/  IMAD.IADD R25, R5, 0x1, R25 ;  /* 0x0000000105197824 */ /* 0x000fe400078e0219 */
[----:B------:R-:W-:-:S03]  /*0b60*/  IMAD.WIDE.U32 R6, R6, UR10, RZ ;  /* 0x0000000a06067c25 */ /* 0x000fc6000f8e00ff */
[----:B------:R-:W-:Y:S01]  /*0b70*/  ISETP.GT.AND.EX P0, PT, R9, R25, PT, P2 ;  /* 0x000000190900720c */ /* 0x000fe20003f04320 */
[----:B------:R-:W-:Y:S01]  /*0b80*/  IMAD.IADD R17, R19, 0x1, R17 ;  /* 0x0000000113117824 */ /* 0x000fe200078e0211 */
[----:B------:R-:W-:Y:S01]  /*0b90*/  ISETP.GT.U32.AND P3, PT, R10, R6, PT ;  /* 0x000000060a00720c */ /* 0x000fe20003f64070 */
[----:B------:R-:W-:Y:S01]  /*0ba0*/  IMAD.IADD R5, R7, 0x1, R27 ;  /* 0x0000000107057824 */ /* 0x000fe200078e021b */
[----:B------:R-:W-:Y:S01]  /*0bb0*/  SEL R8, R8, R4, P0 ;  /* 0x0000000408087207 */ /* 0x000fe20000000000 */
[----:B------:R-:W-:Y:S01]  /*0bc0*/  IMAD.MOV.U32 R4, RZ, RZ, R2 ;  /* 0x000000ffff047224 */ /* 0x000fe200078e0002 */
[----:B------:R-:W-:Y:S02]  /*0bd0*/  ISETP.GT.AND.EX P1, PT, R15, R17, PT, P1 ;  /* 0x000000110f00720c */ /* 0x000fe40003f24310 */
[----:B------:R-:W-:Y:S02]  /*0be0*/  SEL R9, R9, R25, P0 ;  /* 0x0000001909097207 */ /* 0x000fe40000000000 */
[----:B------:R-:W-:-:S02]  /*0bf0*/  SEL R18, R14, R18, P1 ;  /* 0x000000120e127207 */ /* 0x000fc40000800000 */
[-C--:B------:R-:W-:Y:S02]  /*0c00*/  ISETP.GT.AND.EX P2, PT, R11, R5.reuse, PT, P3 ;  /* 0x000000050b00720c */ /* 0x080fe40003f44330 */
[----:B0-----:R-:W-:Y:S02]  /*0c10*/  IADD3 R23, P0, PT, R23, UR5, RZ ;  /* 0x0000000517177c10 */ /* 0x001fe4000ff1e0ff */
[----:B------:R-:W-:Y:S01]  /*0c20*/  SEL R10, R10, R6, P2 ;  /* 0x000000060a0a7207 */ /* 0x000fe20001000000 */
[----:B------:R-:W-:Y:S01]  /*0c30*/  IMAD.MOV.U32 R6, RZ, RZ, R18 ;  /* 0x000000ffff067224 */ /* 0x000fe200078e0012 */
[----:B------:R-:W-:Y:S01]  /*0c40*/  SEL R11, R11, R5, P2 ;  /* 0x000000050b0b7207 */ /* 0x000fe20001000000 */
[----:B------:R-:W-:Y:S01]  /*0c50*/  IMAD.MOV.U32 R5, RZ, RZ, R3 ;  /* 0x000000ffff057224 */ /* 0x000fe200078e0003 */
[----:B------:R-:W-:Y:S01]  /*0c60*/  SEL R7, R15, R17, P1 ;  /* 0x000000110f077207 */ /* 0x000fe20000800000 */
[C---:B------:R-:W-:Y:S02]  /*0c70*/  IMAD.SHL.U32 R2, R23.reuse, 0x4, RZ ;  /* 0x0000000417027824 */ /* 0x040fe400078e00ff */
[----:B------:R-:W-:Y:S01]  /*0c80*/  IMAD.X R0, RZ, RZ, R0, P0 ;  /* 0x000000ffff007224 */ /* 0x000fe200000e0600 */
[----:B------:R-:W-:Y:S01]  /*0c90*/  LOP3.LUT P0, RZ, R23, 0xffffc000, RZ, 0xc0, !PT ;  /* 0xffffc00017ff7812 */ /* 0x000fe2000780c0ff */
[----:B------:R2:W-:Y:S01]  /*0ca0*/  STG.E.ENL2.256 desc[UR14][R20.64], R4, R8 ;  /* 0xf80000041408797f */ /* 0x0005e2000f12180e */
[----:B------:R-:W-:-:S02]  /*0cb0*/  ISETP.LT.U32.AND P1, PT, R2, UR13, PT ;  /* 0x0000000d02007c0c */ /* 0x000fc4000bf21070 */
[----:B------:R-:W-:Y:S02]  /*0cc0*/  SHF.L.U64.HI R2, R23, 0x2, R0 ;  /* 0x0000000217027819 */ /* 0x000fe40000010200 */
[----:B------:R-:W-:Y:S02]  /*0cd0*/  LOP3.LUT P0, RZ, R0, 0x3fffffff, RZ, 0xc0, P0 ;  /* 0x3fffffff00ff7812 */ /* 0x000fe4000000c0ff */
[----:B------:R-:W-:-:S13]  /*0ce0*/  ISETP.LT.AND.EX P1, PT, R2, UR4, PT, P1 ;  /* 0x0000000402007c0c */ /* 0x000fda000bf21310 */
[----:B------:R-:W-:Y:S05]  /*0cf0*/  @!P0 BRA P1, `(.L_x_6529) ;  /* 0xfffffffc002c8947 */ /* 0x000fea000083ffff */
[----:B------:R-:W-:Y:S05]  /*0d00*/  EXIT ;  /* 0x000000000000794d */ /* 0x000fea0003800000 */
.L_x_6530:
        /* <DEDUP_REMOVED lines=15> */
.L_x_7887:


//--------------------- .text._ZN2at6native55_GLOBAL__N__de093ff9_22_ForeachBinaryOpList_cu_a911ec4325multi_tensor_apply_kernelINS1_18TensorListMetadataILi2EEENS1_24BinaryOpListAlphaFunctorIiLi2ELi2ELi0EEEJNS0_7maximumIiEEiEEEvT_T0_DpT1_ --------------------------
	.section	.text._ZN2at6native55_GLOBAL__N__de093ff9_22_ForeachBinaryOpList_cu_a911ec4325multi_tensor_apply_kernelINS1_18TensorListMetadataILi2EEENS1_24BinaryOpListAlphaFunctorIiLi2ELi2ELi0EEEJNS0_7maximumIiEEiEEEvT_T0_DpT1_,"ax",@progbits
	.align	128
.text._ZN2at6native55_GLOBAL__N__de093ff9_22_ForeachBinaryOpList_cu_a911ec4325multi_tensor_apply_kernelINS1_18TensorListMetadataILi2EEENS1_24BinaryOpListAlphaFunctorIiLi2ELi2ELi0EEEJNS0_7maximumIiEEiEEEvT_T0_DpT1_:
        .type           _ZN2at6native55_GLOBAL__N__de093ff9_22_ForeachBinaryOpList_cu_a911ec4325multi_tensor_apply_kernelINS1_18TensorListMetadataILi2EEENS1_24BinaryOpListAlphaFunctorIiLi2ELi2ELi0EEEJNS0_7maximumIiEEiEEEvT_T0_DpT1_,@function
        .size           _ZN2at6native55_GLOBAL__N__de093ff9_22_ForeachBinaryOpList_cu_a911ec4325multi_tensor_apply_kernelINS1_18TensorListMetadataILi2EEENS1_24BinaryOpListAlphaFunctorIiLi2ELi2ELi0EEEJNS0_7maximumIiEEiEEEvT_T0_DpT1_,(.L_x_7888 - _ZN2at6native55_GLOBAL__N__de093ff9_22_ForeachBinaryOpList_cu_a911ec4325multi_tensor_apply_kernelINS1_18TensorListMetadataILi2EEENS1_24BinaryOpListAlphaFunctorIiLi2ELi2ELi0EEEJNS0_7maximumIiEEiEEEvT_T0_DpT1_)
        .other          _ZN2at6native55_GLOBAL__N__de093ff9_22_ForeachBinaryOpList_cu_a911ec4325multi_tensor_apply_kernelINS1_18TensorListMetadataILi2EEENS1_24BinaryOpListAlphaFunctorIiLi2ELi2ELi0EEEJNS0_7maximumIiEEiEEEvT_T0_DpT1_,@"STO_CUDA_ENTRY STV_DEFAULT"
_ZN2at6native55_GLOBAL__N__de093ff9_22_ForeachBinaryOpList_cu_a911ec4325multi_tensor_apply_kernelINS1_18TensorListMetadataILi2EEENS1_24BinaryOpListAlphaFunctorIiLi2ELi2ELi0EEEJNS0_7maximumIiEEiEEEvT_T0_DpT1_:
        /* <DEDUP_REMOVED lines=33> */
.L_x_6532:
[----:B0-----:R-:W-:Y:S02]  /*0210*/  IADD3 R2, P0, PT, R0, R18, RZ ;  /* 0x0000001200027210 */ /* 0x001fe40007f1e0ff */
[----:B------:R-:W-:Y:S02]  /*0220*/  CS2R R20, SRZ ;  /* 0x0000000000147805 */ /* 0x000fe4000001ff00 */
[C---:B------:R-:W-:Y:S01]  /*0230*/  ISETP.GE.U32.AND P2, PT, R2.reuse, UR5, PT ;  /* 0x0000000502007c0c */ /* 0x040fe2000bf46070 */
[----:B------:R-:W-:Y:S01]  /*0240*/  IMAD.X R3, RZ, RZ, R16, P0 ;  /* 0x000000ffff037224 */ /* 0x000fe200000e0610 */
[----:B-1----:R-:W-:Y:S01]  /*0250*/  IADD3 R8, P1, PT, R17, R2, RZ ;  /* 0x0000000211087210 */ /* 0x002fe20007f3e0ff */
[----:B------:R-:W-:-:S03]  /*0260*/  IMAD.SHL.U32 R14, R2, 0x4, RZ ;  /* 0x00000004020e7824 */ /* 0x000fc600078e00ff */
[----:B------:R-:W-:Y:S02]  /*0270*/  ISETP.GE.U32.AND.EX P2, PT, R3, UR10, PT, P2 ;  /* 0x0000000a03007c0c */ /* 0x000fe4000bf46120 */
[--C-:B------:R-:W-:Y:S01]  /*0280*/  SHF.L.U64.HI R6, R2, 0x2, R3.reuse ;  /* 0x0000000202067819 */ /* 0x100fe20000010203 */
[----:B------:R-:W-:Y:S01]  /*0290*/  IMAD.X R3, RZ, RZ, R3, P1 ;  /* 0x000000ffff037224 */ /* 0x000fe200008e0603 */
[----:B------:R-:W-:Y:S02]  /*02a0*/  IADD3 R22, P3, PT, R17, R8, RZ ;  /* 0x0000000811167210 */ /* 0x000fe40007f7e0ff */
[----:B------:R-:W-:Y:S02]  /*02b0*/  IADD3 R4, P0, PT, R14, UR6, RZ ;  /* 0x000000060e047c10 */ /* 0x000fe4000ff1e0ff */
[----:B------:R-:W-:Y:S01]  /*02c0*/  ISETP.GE.U32.AND P1, PT, R8, UR5, PT ;  /* 0x0000000508007c0c */ /* 0x000fe2000bf26070 */
[----:B------:R-:W-:Y:S01]  /*02d0*/  IMAD.X R9, RZ, RZ, R3, P3 ;  /* 0x000000ffff097224 */ /* 0x000fe200018e0603 */
[----:B------:R-:W-:-:S02]  /*02e0*/  IADD3.X R5, PT, PT, R6, UR7, RZ, P0, !PT ;  /* 0x0000000706057c10 */ /* 0x000fc400087fe4ff */
[----:B------:R-:W-:Y:S02]  /*02f0*/  ISETP.GE.U32.AND.EX P1, PT, R3, UR10, PT, P1 ;  /* 0x0000000a03007c0c */ /* 0x000fe4000bf26110 */
[C---:B------:R-:W-:Y:S01]  /*0300*/  IADD3 R7, P4, PT, R17.reuse, R22, RZ ;  /* 0x0000001611077210 */ /* 0x040fe20007f9e0ff */
[----:B------:R-:W-:Y:S01]  /*0310*/  IMAD.SHL.U32 R25, R17, 0x4, RZ ;  /* 0x0000000411197824 */ /* 0x000fe200078e00ff */
[----:B------:R-:W-:Y:S02]  /*0320*/  ISETP.GE.U32.AND P0, PT, R22, UR5, PT ;  /* 0x0000000516007c0c */ /* 0x000fe4000bf06070 */
[----:B------:R-:W-:Y:S01]  /*0330*/  SHF.R.U32.HI R13, RZ, 0x1e, R17 ;  /* 0x0000001eff0d7819 */ /* 0x000fe20000011611 */
[----:B------:R-:W-:Y:S01]  /*0340*/  IMAD.X R12, RZ, RZ, R9, P4 ;  /* 0x000000ffff0c7224 */ /* 0x000fe200020e0609 */
[----:B------:R-:W-:Y:S01]  /*0350*/  ISETP.GE.U32.AND.EX P0, PT, R9, UR10, PT, P0 ;  /* 0x0000000a09007c0c */ /* 0x000fe2000bf06100 */
[----:B------:R-:W-:Y:S01]  /*0360*/  IMAD.MOV.U32 R19, RZ, RZ, RZ ;  /* 0x000000ffff137224 */ /* 0x000fe200078e00ff */
[----:B------:R-:W-:Y:S01]  /*0370*/  ISETP.GE.U32.AND P3, PT, R7, UR5, PT ;  /* 0x0000000507007c0c */ /* 0x000fe2000bf66070 */
[----:B------:R-:W-:Y:S01]  /*0380*/  IMAD.MOV.U32 R26, RZ, RZ, RZ ;  /* 0x000000ffff1a7224 */ /* 0x000fe200078e00ff */
[----:B------:R-:W3:Y:S01]  /*0390*/  @!P2 LDG.E R20, desc[UR14][R4.64] ;  /* 0x0000000e0414a981 */ /* 0x000ee2000c1e1900 */
[----:B------:R-:W-:-:S02]  /*03a0*/  @!P2 IADD3 R14, P4, PT, R14, UR8, RZ ;  /* 0x000000080e0eac10 */ /* 0x000fc4000ff9e0ff */
[----:B------:R-:W-:Y:S02]  /*03b0*/  ISETP.GE.U32.AND.EX P3, PT, R12, UR10, PT, P3 ;  /* 0x0000000a0c007c0c */ /* 0x000fe4000bf66130 */
[----:B------:R-:W-:Y:S02]  /*03c0*/  @!P1 LEA R10, P6, R8, UR8, 0x2 ;  /* 0x00000008080a9c11 */ /* 0x000fe4000f8c10ff */
[----:B------:R-:W-:Y:S02]  /*03d0*/  @!P2 IADD3.X R15, PT, PT, R6, UR9, RZ, P4, !PT ;  /* 0x00000009060fac10 */ /* 0x000fe4000a7fe4ff */
[----:B------:R-:W-:Y:S02]  /*03e0*/  @!P1 LEA.HI.X R11, R8, UR9, R3, 0x2, P6 ;  /* 0x00000009080b9c11 */ /* 0x000fe4000b0f1403 */
[----:B------:R-:W-:Y:S01]  /*03f0*/  @!P0 LEA R8, P4, R22, UR8, 0x2 ;  /* 0x0000000816088c11 */ /* 0x000fe2000f8810ff */
[----:B------:R0:W2:Y:S01]  /*0400*/  @!P2 LDG.E R21, desc[UR14][R14.64] ;  /* 0x0000000e0e15a981 */ /* 0x0000a2000c1e1900 */
[----:B------:R-:W-:-:S02]  /*0410*/  IADD3 R2, P5, PT, R25, R4, RZ ;  /* 0x0000000419027210 */ /* 0x000fc40007fbe0ff */
[----:B------:R-:W-:Y:S02]  /*0420*/  @!P0 LEA.HI.X R9, R22, UR9, R9, 0x2, P4 ;  /* 0x0000000916098c11 */ /* 0x000fe4000a0f1409 */
[----:B------:R-:W-:Y:S02]  /*0430*/  @!P3 LEA R6, P4, R7, UR8, 0x2 ;  /* 0x000000080706bc11 */ /* 0x000fe4000f8810ff */
[----:B------:R-:W-:Y:S01]  /*0440*/  CS2R R22, SRZ ;  /* 0x0000000000167805 */ /* 0x000fe2000001ff00 */
[----:B------:R-:W-:Y:S01]  /*0450*/  IMAD.X R3, R13, 0x1, R5, P5 ;  /* 0x000000010d037824 */ /* 0x000fe200028e0605 */
[----:B------:R-:W-:Y:S02]  /*0460*/  @!P3 LEA.HI.X R7, R7, UR9, R12, 0x2, P4 ;  /* 0x000000090707bc11 */ /* 0x000fe4000a0f140c */
[----:B------:R-:W-:Y:S02]  /*0470*/  IADD3 R12, P4, PT, R25, R2, RZ ;  /* 0x00000002190c7210 */ /* 0x000fe40007f9e0ff */
[----:B------:R-:W4:Y:S01]  /*0480*/  @!P1 LDG.E R23, desc[UR14][R10.64] ;  /* 0x0000000e0a179981 */ /* 0x000f22000c1e1900 */
[----:B------:R-:W-:-:S03]  /*0490*/  CS2R R24, SRZ ;  /* 0x0000000000187805 */ /* 0x000fc6000001ff00 */
[----:B------:R4:W5:Y:S01]  /*04a0*/  @!P0 LDG.E R22, desc[UR14][R8.64] ;  /* 0x0000000e08168981 */ /* 0x000962000c1e1900 */
[----:B------:R-:W-:Y:S01]  /*04b0*/  IMAD.X R13, R13, 0x1, R3, P4 ;  /* 0x000000010d0d7824 */ /* 0x000fe200020e0603 */
[C---:B0-----:R-:W-:Y:S02]  /*04c0*/  LEA R14, P4, R17.reuse, R12, 0x2 ;  /* 0x0000000c110e7211 */ /* 0x041fe400078810ff */
[----:B------:R-:W5:Y:S02]  /*04d0*/  @!P1 LDG.E R19, desc[UR14][R2.64] ;  /* 0x0000000e02139981 */ /* 0x000f64000c1e1900 */
[----:B------:R-:W-:Y:S02]  /*04e0*/  LEA.HI.X R15, R17, R13, RZ, 0x2, P4 ;  /* 0x0000000d110f7211 */ /* 0x000fe400020f14ff */
[----:B------:R-:W5:Y:S04]  /*04f0*/  @!P0 LDG.E R24, desc[UR14][R12.64] ;  /* 0x0000000e0c188981 */ /* 0x000f68000c1e1900 */
[----:B------:R-:W5:Y:S04]  /*0500*/  @!P3 LDG.E R26, desc[UR14][R6.64] ;  /* 0x0000000e061ab981 */ /* 0x000f68000c1e1900 */
[----:B------:R-:W5:Y:S01]  /*0510*/  @!P3 LDG.E R25, desc[UR14][R14.64] ;  /* 0x0000000e0e19b981 */ /* 0x000f62000c1e1900 */
[----:B--2---:R-:W-:-:S05]  /*0520*/  IMAD R21, R21, UR11, RZ ;  /* 0x0000000b15157c24 */ /* 0x004fca000f8e02ff */
[----:B---3--:R-:W-:Y:S01]  /*0530*/  VIMNMX R21, PT, PT, R21, R20, !PT ;  /* 0x0000001415157248 */ /* 0x008fe20007fe0100 */
[----:B----4-:R-:W-:Y:S02]  /*0540*/  IMAD R8, R23, UR11, RZ ;  /* 0x0000000b17087c24 */ /* 0x010fe4000f8e02ff */
[----:B-----5:R-:W-:-:S03]  /*0550*/  IMAD R9, R22, UR11, RZ ;  /* 0x0000000b16097c24 */ /* 0x020fc6000f8e02ff */
[----:B------:R-:W-:Y:S01]  /*0560*/  VIMNMX R19, PT, PT, R8, R19, !PT ;  /* 0x0000001308137248 */ /* 0x000fe20007fe0100 */
[----:B------:R3:W-:Y:S01]  /*0570*/  @!P2 STG.E desc[UR14][R4.64], R21 ;  /* 0x000000150400a986 */ /* 0x0007e2000c10190e */
[----:B------:R-:W-:-:S03]  /*0580*/  VIMNMX R9, PT, PT, R9, R24, !PT ;  /* 0x0000001809097248 */ /* 0x000fc60007fe0100 */
[----:B------:R3:W-:Y:S01]  /*0590*/  @!P1 STG.E desc[UR14][R2.64], R19 ;  /* 0x0000001302009986 */ /* 0x0007e2000c10190e */
[----:B------:R-:W-:-:S03]  /*05a0*/  IMAD R26, R26, UR11, RZ ;  /* 0x0000000b1a1a7c24 */ /* 0x000fc6000f8e02ff */
[----:B------:R3:W-:Y:S01]  /*05b0*/  @!P0 STG.E desc[UR14][R12.64], R9 ;  /* 0x000000090c008986 */ /* 0x0007e2000c10190e */
[----:B------:R-:W-:Y:S02]  /*05c0*/  LEA R18, P0, R17, R18, 0x2 ;  /* 0x0000001211127211 */ /* 0x000fe400078010ff */
[----:B------:R-:W-:-:S03]  /*05d0*/  VIMNMX R25, PT, PT, R26, R25, !PT ;  /* 0x000000191a197248 */ /* 0x000fc60007fe0100 */
[----:B------:R-:W-:Y:S01]  /*05e0*/  IMAD.X R16, RZ, RZ, R16, P0 ;  /* 0x000000ffff107224 */ /* 0x000fe200000e0610 */
[----:B------:R-:W-:Y:S01]  /*05f0*/  ISETP.GE.U32.AND P0, PT, R18, UR5, PT ;  /* 0x0000000512007c0c */ /* 0x000fe2000bf06070 */
[----:B------:R3:W-:Y:S03]  /*0600*/  @!P3 STG.E desc[UR14][R14.64], R25 ;  /* 0x000000190e00b986 */ /* 0x0007e6000c10190e */
[----:B------:R-:W-:-:S13]  /*0610*/  ISETP.GE.U32.AND.EX P0, PT, R16, UR10, PT, P0 ;  /* 0x0000000a10007c0c */ /* 0x000fda000bf06100 */
[----:B---3--:R-:W-:Y:S05]  /*0620*/  @!P0 BRA `(.L_x_6532) ;  /* 0xfffffff800f88947 */ /* 0x008fea000383ffff */
[----:B------:R-:W-:Y:S05]  /*0630*/  EXIT ;  /* 0x000000000000794d */ /* 0x000fea0003800000 */
.L_x_6531:
        /* <DEDUP_REMOVED lines=8> */
.L_x_6533:
[C---:B--2---:R-:W-:Y:S01]  /*06c0*/  IMAD.SHL.U32 R2, R12.reuse, 0x10, RZ ;  /* 0x000000100c027824 */ /* 0x044fe200078e00ff */
[----:B------:R-:W-:-:S04]  /*06d0*/  SHF.L.U64.HI R0, R12, 0x4, R17 ;  /* 0x000000040c007819 */ /* 0x000fc80000010211 */
[C---:B------:R-:W-:Y:S02]  /*06e0*/  IADD3 R8, P1, PT, R2.reuse, UR8, RZ ;  /* 0x0000000802087c10 */ /* 0x040fe4000ff3e0ff */
[----:B------:R-:W-:Y:S02]  /*06f0*/  IADD3 R2, P0, PT, R2, UR6, RZ ;  /* 0x0000000602027c10 */ /* 0x000fe4000ff1e0ff */
[C---:B------:R-:W-:Y:S02]  /*0700*/  IADD3.X R9, PT, PT, R0.reuse, UR9, RZ, P1, !PT ;  /* 0x0000000900097c10 */ /* 0x040fe40008ffe4ff */
[----:B------:R-:W-:-:S04]  /*0710*/  IADD3.X R3, PT, PT, R0, UR7, RZ, P0, !PT ;  /* 0x0000000700037c10 */ /* 0x000fc800087fe4ff */
[----:B------:R-:W1:Y:S04]  /*0720*/  LDG.E.128 R8, desc[UR14][R8.64] ;  /* 0x0000000e08087981 */ /* 0x000e68000c1e1d00 */
[----:B------:R-:W2:Y:S01]  /*0730*/  LDG.E.128 R4, desc[UR14][R2.64] ;  /* 0x0000000e02047981 */ /* 0x000ea2000c1e1d00 */
[----:B0-----:R-:W-:-:S05]  /*0740*/  IADD3 R12, P0, PT, R12, UR5, RZ ;  /* 0x000000050c0c7c10 */ /* 0x001fca000ff1e0ff */
[----:B------:R-:W-:Y:S01]  /*0750*/  IMAD.X R17, RZ, RZ, R17, P0 ;  /* 0x000000ffff117224 */ /* 0x000fe200000e0611 */
[----:B------:R-:W-:-:S04]  /*0760*/  LOP3.LUT P0, RZ, R12, 0xffffc000, RZ, 0xc0, !PT ;  /* 0xffffc0000cff7812 */ /* 0x000fc8000780c0ff */
[----:B------:R-:W-:Y:S01]  /*0770*/  LOP3.LUT P0, RZ, R17, 0x3fffffff, RZ, 0xc0, P0 ;  /* 0x3fffffff11ff7812 */ /* 0x000fe2000000c0ff */
[----:B-1----:R-:W-:Y:S02]  /*0780*/  IMAD R0, R9, UR10, RZ ;  /* 0x0000000a09007c24 */ /* 0x002fe4000f8e02ff */
[----:B------:R-:W-:Y:S02]  /*0790*/  IMAD R15, R10, UR10, RZ ;  /* 0x0000000a0a0f7c24 */ /* 0x000fe4000f8e02ff */
[----:B------:R-:W-:Y:S01]  /*07a0*/  IMAD R13, R8, UR10, RZ ;  /* 0x0000000a080d7c24 */ /* 0x000fe2000f8e02ff */
[----:B--2---:R-:W-:Y:S01]  /*07b0*/  VIMNMX R5, PT, PT, R5, R0, !PT ;  /* 0x0000000005057248 */ /* 0x004fe20007fe0100 */
[----:B------:R-:W-:Y:S01]  /*07c0*/  IMAD R10, R11, UR10, RZ ;  /* 0x0000000a0b0a7c24 */ /* 0x000fe2000f8e02ff */
[----:B------:R-:W-:Y:S01]  /*07d0*/  VIMNMX R6, PT, PT, R6, R15, !PT ;  /* 0x0000000f06067248 */ /* 0x000fe20007fe0100 */
[----:B------:R-:W-:Y:S01]  /*07e0*/  IMAD.SHL.U32 R0, R12, 0x4, RZ ;  /* 0x000000040c007824 */ /* 0x000fe200078e00ff */
[----:B------:R-:W-:-:S02]  /*07f0*/  VIMNMX R4, PT, PT, R4, R13, !PT ;  /* 0x0000000d04047248 */ /* 0x000fc40007fe0100 */
[----:B------:R-:W-:Y:S02]  /*0800*/  VIMNMX R7, PT, PT, R7, R10, !PT ;  /* 0x0000000a07077248 */ /* 0x000fe40007fe0100 */
[----:B------:R-:W-:Y:S02]  /*0810*/  ISETP.LT.U32.AND P1, PT, R0, UR13, PT ;  /* 0x0000000d00007c0c */ /* 0x000fe4000bf21070 */
[----:B------:R-:W-:Y:S01]  /*0820*/  SHF.L.U64.HI R0, R12, 0x2, R17 ;  /* 0x000000020c007819 */ /* 0x000fe20000010211 */
[----:B------:R2:W-:Y:S03]  /*0830*/  STG.E.128 desc[UR14][R2.64], R4 ;  /* 0x0000000402007986 */ /* 0x0005e6000c101d0e */
[----:B------:R-:W-:-:S13]  /*0840*/  ISETP.LT.AND.EX P1, PT, R0, UR4, PT, P1 ;  /* 0x0000000400007c0c */ /* 0x000fda000bf21310 */
[----:B------:R-:W-:Y:S05]  /*0850*/  @!P0 BRA P1, `(.L_x_6533) ;  /* 0xfffffffc00988947 */ /* 0x000fea000083ffff */
[----:B------:R-:W-:Y:S05]  /*0860*/  EXIT ;  /* 0x000000000000794d */ /* 0x000fea0003800000 */
.L_x_6534:
        /* <DEDUP_REMOVED lines=9> */
.L_x_7888:


//--------------------- .text._ZN2at6native55_GLOBAL__N__de093ff9_22_ForeachBinaryOpList_cu_a911ec4325multi_tensor_apply_kernelINS1_18TensorListMetadataILi2EEENS1_24BinaryOpListAlphaFunctorIaLi2ELi2ELi0EEEJNS0_7maximumIaEEaEEEvT_T0_DpT1_ --------------------------
	.section	.text._ZN2at6native55_GLOBAL__N__de093ff9_22_ForeachBinaryOpList_cu_a911ec4325multi_tensor_apply_kernelINS1_18TensorListMetadataILi2EEENS1_24BinaryOpListAlphaFunctorIaLi2ELi2ELi0EEEJNS0_7maximumIaEEaEEEvT_T0_DpT1_,"ax",@progbits
	.align	128
.text._ZN2at6native55_GLOBAL__N__de093ff9_22_ForeachBinaryOpList_cu_a911ec4325multi_tensor_apply_kernelINS1_18TensorListMetadataILi2EEENS1_24BinaryOpListAlphaFunctorIaLi2ELi2ELi0EEEJNS0_7maximumIaEEaEEEvT_T0_DpT1_:
        .type           _ZN2at6native55_GLOBAL__N__de093ff9_22_ForeachBinaryOpList_cu_a911ec4325multi_tensor_apply_kernelINS1_18TensorListMetadataILi2EEENS1_24BinaryOpListAlphaFunctorIaLi2ELi2ELi0EEEJNS0_7maximumIaEEaEEEvT_T0_DpT1_,@function
        .size           _ZN2at6native55_GLOBAL__N__de093ff9_22_ForeachBinaryOpList_cu_a911ec4325multi_tensor_apply_kernelINS1_18TensorListMetadataILi2EEENS1_24BinaryOpListAlphaFunctorIaLi2ELi2ELi0EEEJNS0_7maximumIaEEaEEEvT_T0_DpT1_,(.L_x_7889 - _ZN2at6native55_GLOBAL__N__de093ff9_22_ForeachBinaryOpList_cu_a911ec4325multi_tensor_apply_kernelINS1_18TensorListMetadataILi2EEENS1_24BinaryOpListAlphaFunctorIaLi2ELi2ELi0EEEJNS0_7maximumIaEEaEEEvT_T0_DpT1_)
        .other          _ZN2at6native55_GLOBAL__N__de093ff9_22_ForeachBinaryOpList_cu_a911ec4325multi_tensor_apply_kernelINS1_18TensorListMetadataILi2EEENS1_24BinaryOpListAlphaFunctorIaLi2ELi2ELi0EEEJNS0_7maximumIaEEaEEEvT_T0_DpT1_,@"STO_CUDA_ENTRY STV_DEFAULT"
_ZN2at6native55_GLOBAL__N__de093ff9_22_ForeachBinaryOpList_cu_a911ec4325multi_tensor_apply_kernelINS1_18TensorListMetadataILi2EEENS1_24BinaryOpListAlphaFunctorIaLi2ELi2ELi0EEEJNS0_7maximumIaEEaEEEvT_T0_DpT1_:
        /* <DEDUP_REMOVED lines=49> */
.L_x_6536:
[C---:B------:R-:W-:Y:S01]  /*0310*/  IADD3 R0, P2, PT, R4.reuse, UR15, RZ ;  /* 0x0000000f04007c10 */ /* 0x040fe2000ff5e0ff */
[----:B------:R-:W-:Y:S01]  /*0320*/  IMAD.U32 R7, RZ, RZ, UR15 ;  /* 0x0000000fff077e24 */ /* 0x000fe2000f8e00ff */
[----:B------:R-:W-:Y:S01]  /*0330*/  ISETP.GE.U32.AND P0, PT, R4, UR25, PT ;  /* 0x0000001904007c0c */ /* 0x000fe2000bf06070 */
[----:B------:R-:W-:Y:S01]  /*0340*/  IMAD.U32 R3, RZ, RZ, UR15 ;  /* 0x0000000fff037e24 */ /* 0x000fe2000f8e00ff */
[----:B------:R-:W-:Y:S01]  /*0350*/  ISETP.GE.U32.AND P1, PT, R0, UR25, PT ;  /* 0x0000001900007c0c */ /* 0x000fe2000bf26070 */
[--C-:B------:R-:W-:Y:S01]  /*0360*/  IMAD.X R8, RZ, RZ, R5.reuse, P2 ;  /* 0x000000ffff087224 */ /* 0x100fe200010e0605 */
[----:B------:R-:W-:Y:S01]  /*0370*/  ISETP.GE.U32.AND.EX P0, PT, R5, UR26, PT, P0 ;  /* 0x0000001a05007c0c */ /* 0x000fe2000bf06100 */
[----:B------:R-:W-:Y:S01]  /*0380*/  IMAD.U32 R6, RZ, RZ, UR15 ;  /* 0x0000000fff067e24 */ /* 0x000fe2000f8e00ff */
[----:B------:R-:W-:Y:S01]  /*0390*/  LEA R0, P3, R7, R4, 0x1 ;  /* 0x0000000407007211 */ /* 0x000fe200078608ff */
[----:B------:R-:W-:Y:S01]  /*03a0*/  IMAD.WIDE.U32 R2, R3, 0x3, R4 ;  /* 0x0000000303027825 */ /* 0x000fe200078e0004 */
[----:B------:R-:W-:Y:S01]  /*03b0*/  ISETP.GE.U32.AND.EX P1, PT, R8, UR26, PT, P1 ;  /* 0x0000001a08007c0c */ /* 0x000fe2000bf26110 */
[----:B------:R-:W-:Y:S01]  /*03c0*/  UMOV UR6, URZ ;  /* 0x000000ff00067c82 */ /* 0x000fe20008000000 */
[----:B------:R-:W-:Y:S01]  /*03d0*/  ISETP.GE.U32.AND P2, PT, R0, UR25, PT ;  /* 0x0000001900007c0c */ /* 0x000fe2000bf46070 */
[----:B------:R-:W-:Y:S01]  /*03e0*/  VIADD R3, R3, UR6 ;  /* 0x0000000603037c36 */ /* 0x000fe20008000000 */
[----:B------:R-:W-:-:S02]  /*03f0*/  LEA.HI.X R0, R6, R5, RZ, 0x1, P3 ;  /* 0x0000000506007211 */ /* 0x000fc400018f0cff */
[----:B------:R-:W-:Y:S02]  /*0400*/  ISETP.GE.U32.AND P3, PT, R2, UR25, PT ;  /* 0x0000001902007c0c */ /* 0x000fe4000bf66070 */
[----:B------:R-:W-:Y:S02]  /*0410*/  IADD3 R2, P4, PT, R4, UR30, RZ ;  /* 0x0000001e04027c10 */ /* 0x000fe4000ff9e0ff */
[----:B------:R-:W-:Y:S02]  /*0420*/  ISETP.GE.U32.AND.EX P2, PT, R0, UR26, PT, P2 ;  /* 0x0000001a00007c0c */ /* 0x000fe4000bf46120 */
[----:B------:R-:W-:Y:S02]  /*0430*/  ISETP.GE.U32.AND.EX P3, PT, R3, UR26, PT, P3 ;  /* 0x0000001a03007c0c */ /* 0x000fe4000bf66130 */
[----:B------:R-:W-:Y:S02]  /*0440*/  IADD3.X R3, PT, PT, R5, UR31, RZ, P4, !PT ;  /* 0x0000001f05037c10 */ /* 0x000fe4000a7fe4ff */
[----:B------:R-:W-:-:S02]  /*0450*/  @!P0 IADD3 R10, P4, PT, R4, UR28, RZ ;  /* 0x0000001c040a8c10 */ /* 0x000fc4000ff9e0ff */
[----:B------:R-:W-:Y:S02]  /*0460*/  PRMT R20, RZ, 0x7610, R20 ;  /* 0x00007610ff147816 */ /* 0x000fe40000000014 */
[C---:B------:R-:W-:Y:S02]  /*0470*/  @!P1 IADD3 R14, P5, PT, R4.reuse, UR8, RZ ;  /* 0x00000008040e9c10 */ /* 0x040fe4000ffbe0ff */
[C---:B------:R-:W-:Y:S02]  /*0480*/  @!P0 IADD3.X R11, PT, PT, R5.reuse, UR29, RZ, P4, !PT ;  /* 0x0000001d050b8c10 */ /* 0x040fe4000a7fe4ff */
[----:B------:R-:W-:Y:S02]  /*0490*/  @!P1 IADD3.X R15, PT, PT, R5, UR10, RZ, P5, !PT ;  /* 0x0000000a050f9c10 */ /* 0x000fe4000affe4ff */
[C---:B------:R-:W-:Y:S01]  /*04a0*/  @!P1 IADD3 R12, P5, PT, R4.reuse, UR20, RZ ;  /* 0x00000014040c9c10 */ /* 0x040fe2000ffbe0ff */
[----:B------:R-:W2:Y:S01]  /*04b0*/  @!P0 LDG.E.U8 R20, desc[UR16][R10.64] ;  /* 0x000000100a148981 */ /* 0x000ea2000c1e1100 */
[----:B------:R-:W-:-:S02]  /*04c0*/  @!P2 IADD3 R16, P4, PT, R4, UR19, RZ ;  /* 0x000000130410ac10 */ /* 0x000fc4000ff9e0ff */
[----:B------:R-:W-:Y:S02]  /*04d0*/  PRMT R21, RZ, 0x7610, R21 ;  /* 0x00007610ff157816 */ /* 0x000fe40000000015 */
[----:B------:R-:W-:Y:S02]  /*04e0*/  PRMT R0, RZ, 0x7610, R0 ;  /* 0x00007610ff007816 */ /* 0x000fe40000000000 */
[C---:B------:R-:W-:Y:S02]  /*04f0*/  @!P1 IADD3.X R13, PT, PT, R5.reuse, UR9, RZ, P5, !PT ;  /* 0x00000009050d9c10 */ /* 0x040fe4000affe4ff */
[----:B------:R-:W-:Y:S01]  /*0500*/  PRMT R7, RZ, 0x7610, R7 ;  /* 0x00007610ff077816 */ /* 0x000fe20000000007 */
[----:B------:R0:W3:Y:S01]  /*0510*/  @!P1 LDG.E.U8 R21, desc[UR16][R14.64] ;  /* 0x000000100e159981 */ /* 0x0000e2000c1e1100 */
[----:B------:R-:W-:Y:S02]  /*0520*/  @!P3 IADD3 R18, P5, PT, R4, UR18, RZ ;  /* 0x000000120412bc10 */ /* 0x000fe4000ffbe0ff */
[----:B------:R-:W-:Y:S01]  /*0530*/  @!P2 IADD3.X R17, PT, PT, R5, UR12, RZ, P4, !PT ;  /* 0x0000000c0511ac10 */ /* 0x000fe2000a7fe4ff */
[----:B------:R1:W4:Y:S01]  /*0540*/  @!P0 LDG.E.U8 R0, desc[UR16][R2.64] ;  /* 0x0000001002008981 */ /* 0x000322000c1e1100 */
[----:B------:R-:W-:-:S02]  /*0550*/  PRMT R9, RZ, 0x7610, R9 ;  /* 0x00007610ff097816 */ /* 0x000fc40000000009 */
[C---:B------:R-:W-:Y:S01]  /*0560*/  @!P3 IADD3.X R19, PT, PT, R5.reuse, UR7, RZ, P5, !PT ;  /* 0x000000070513bc10 */ /* 0x040fe2000affe4ff */
[----:B------:R-:W5:Y:S01]  /*0570*/  @!P2 LDG.E.U8 R7, desc[UR16][R16.64] ;  /* 0x000000101007a981 */ /* 0x000f62000c1e1100 */
[----:B------:R-:W-:Y:S02]  /*0580*/  PRMT R8, RZ, 0x7610, R8 ;  /* 0x00007610ff087816 */ /* 0x000fe40000000008 */
[C---:B0-----:R-:W-:Y:S01]  /*0590*/  @!P3 IADD3 R14, P5, PT, R4.reuse, UR23, RZ ;  /* 0x00000017040ebc10 */ /* 0x041fe2000ffbe0ff */
[----:B------:R-:W5:Y:S01]  /*05a0*/  @!P3 LDG.E.U8 R9, desc[UR16][R18.64] ;  /* 0x000000101209b981 */ /* 0x000f62000c1e1100 */
[----:B------:R-:W-:Y:S02]  /*05b0*/  @!P2 IADD3 R10, P4, PT, R4, UR21, RZ ;  /* 0x00000015040aac10 */ /* 0x000fe4000ff9e0ff */
[----:B-1----:R-:W-:Y:S01]  /*05c0*/  PRMT R2, RZ, 0x7610, R2 ;  /* 0x00007610ff027816 */ /* 0x002fe20000000002 */
[----:B------:R2:W5:Y:S01]  /*05d0*/  @!P1 LDG.E.U8 R8, desc[UR16][R12.64] ;  /* 0x000000100c089981 */ /* 0x000562000c1e1100 */
[----:B------:R-:W-:-:S02]  /*05e0*/  @!P3 IADD3.X R15, PT, PT, R5, UR24, RZ, P5, !PT ;  /* 0x00000018050fbc10 */ /* 0x000fc4000affe4ff */
[----:B------:R-:W-:Y:S02]  /*05f0*/  PRMT R6, RZ, 0x7610, R6 ;  /* 0x00007610ff067816 */ /* 0x000fe40000000006 */
[----:B------:R-:W-:Y:S01]  /*0600*/  @!P2 IADD3.X R11, PT, PT, R5, UR22, RZ, P4, !PT ;  /* 0x00000016050bac10 */ /* 0x000fe2000a7fe4ff */
[----:B------:R-:W5:Y:S04]  /*0610*/  @!P3 LDG.E.U8 R2, desc[UR16][R14.64] ;  /* 0x000000100e02b981 */ /* 0x000f68000c1e1100 */
[----:B------:R0:W5:Y:S01]  /*0620*/  @!P2 LDG.E.U8 R6, desc[UR16][R10.64] ;  /* 0x000000100a06a981 */ /* 0x000162000c1e1100 */
[----:B------:R-:W0:Y:S01]  /*0630*/  LDCU.S8 UR6, c[0x0][0xfca] ;  /* 0x0001f940ff0677ac */ /* 0x000e220008000200 */
[----:B--2---:R-:W-:-:S05]  /*0640*/  PRMT R13, R20, 0x9910, RZ ;  /* 0x00009910140d7816 */ /* 0x004fca00000000ff */
[----:B0-----:R-:W-:Y:S01]  /*0650*/  IMAD R10, R13, UR6, RZ ;  /* 0x000000060d0a7c24 */ /* 0x001fe2000f8e02ff */
[----:B---3--:R-:W-:-:S04]  /*0660*/  PRMT R12, R21, 0x9910, RZ ;  /* 0x00009910150c7816 */ /* 0x008fc800000000ff */
[----:B------:R-:W-:Y:S02]  /*0670*/  PRMT R10, R10, 0x8880, RZ ;  /* 0x000088800a0a7816 */ /* 0x000fe400000000ff */
[----:B----4-:R-:W-:Y:S02]  /*0680*/  PRMT R0, R0, 0x8880, RZ ;  /* 0x0000888000007816 */ /* 0x010fe400000000ff */
[----:B-----5:R-:W-:Y:S01]  /*0690*/  PRMT R7, R7, 0x9910, RZ ;  /* 0x0000991007077816 */ /* 0x020fe200000000ff */
[----:B------:R-:W-:Y:S01]  /*06a0*/  IMAD R12, R12, UR6, RZ ;  /* 0x000000060c0c7c24 */ /* 0x000fe2000f8e02ff */
[----:B------:R-:W-:Y:S02]  /*06b0*/  PRMT R0, R0, 0x7710, RZ ;  /* 0x0000771000007816 */ /* 0x000fe400000000ff */
[----:B------:R-:W-:Y:S01]  /*06c0*/  PRMT R11, R9, 0x9910, RZ ;  /* 0x00009910090b7816 */ /* 0x000fe200000000ff */
[----:B------:R-:W-:Y:S01]  /*06d0*/  IMAD.MOV.U32 R9, RZ, RZ, R7 ;  /* 0x000000ffff097224 */ /* 0x000fe200078e0007 */
[----:B------:R-:W-:-:S02]  /*06e0*/  PRMT R10, R10, 0x7710, RZ ;  /* 0x000077100a0a7816 */ /* 0x000fc400000000ff */
[----:B------:R-:W-:Y:S02]  /*06f0*/  PRMT R8, R8, 0x8880, RZ ;  /* 0x0000888008087816 */ /* 0x000fe400000000ff */
[----:B------:R-:W-:Y:S01]  /*0700*/  VIMNMX.S16x2 R13, PT, PT, R0, R10, !PT ;  /* 0x0000000a000d7248 */ /* 0x000fe20007fe0300 */
[----:B------:R-:W-:Y:S01]  /*0710*/  IMAD R0, R9, UR6, RZ ;  /* 0x0000000609007c24 */ /* 0x000fe2000f8e02ff */
[----:B------:R-:W-:Y:S01]  /*0720*/  PRMT R12, R12, 0x8880, RZ ;  /* 0x000088800c0c7816 */ /* 0x000fe200000000ff */
[----:B------:R-:W-:Y:S01]  /*0730*/  IMAD R9, R11, UR6, RZ ;  /* 0x000000060b097c24 */ /* 0x000fe2000f8e02ff */
[----:B------:R-:W-:Y:S02]  /*0740*/  PRMT R8, R8, 0x7710, RZ ;  /* 0x0000771008087816 */ /* 0x000fe400000000ff */
[----:B------:R-:W-:Y:S02]  /*0750*/  PRMT R12, R12, 0x7710, RZ ;  /* 0x000077100c0c7816 */ /* 0x000fe400000000ff */
[----:B------:R-:W-:-:S02]  /*0760*/  PRMT R11, R2, 0x8880, RZ ;  /* 0x00008880020b7816 */ /* 0x000fc400000000ff */
[----:B------:R-:W-:Y:S02]  /*0770*/  PRMT R2, R9, 0x8880, RZ ;  /* 0x0000888009027816 */ /* 0x000fe400000000ff */
[----:B------:R-:W-:Y:S02]  /*0780*/  PRMT R6, R6, 0x8880, RZ ;  /* 0x0000888006067816 */ /* 0x000fe400000000ff */
[----:B------:R-:W-:Y:S01]  /*0790*/  PRMT R10, R0, 0x8880, RZ ;  /* 0x00008880000a7816 */ /* 0x000fe200000000ff */
[----:B------:R-:W-:Y:S01]  /*07a0*/  @!P0 IMAD.MOV.U32 R9, RZ, RZ, R3 ;  /* 0x000000ffff098224 */ /* 0x000fe200078e0003 */
[----:B------:R-:W-:Y:S01]  /*07b0*/  VIMNMX.S16x2 R7, PT, PT, R8, R12, !PT ;  /* 0x0000000c08077248 */ /* 0x000fe20007fe0300 */
[----:B------:R-:W-:Y:S01]  /*07c0*/  VIADD R8, R4, UR30 ;  /* 0x0000001e04087c36 */ /* 0x000fe20008000000 */
[----:B------:R-:W-:Y:S02]  /*07d0*/  PRMT R0, R11, 0x7710, RZ ;  /* 0x000077100b007816 */ /* 0x000fe400000000ff */
[----:B------:R-:W-:-:S02]  /*07e0*/  PRMT R11, R13, 0x7610, R11 ;  /* 0x000076100d0b7816 */ /* 0x000fc4000000000b */
[----:B------:R-:W-:Y:S02]  /*07f0*/  PRMT R2, R2, 0x7710, RZ ;  /* 0x0000771002027816 */ /* 0x000fe400000000ff */
[----:B------:R-:W-:Y:S02]  /*0800*/  @!P1 IADD3 R12, P4, PT, R4, UR20, RZ ;  /* 0x00000014040c9c10 */ /* 0x000fe4000ff9e0ff */
[----:B------:R-:W-:Y:S02]  /*0810*/  PRMT R6, R6, 0x7710, RZ ;  /* 0x0000771006067816 */ /* 0x000fe400000000ff */
[----:B------:R-:W-:Y:S01]  /*0820*/  PRMT R10, R10, 0x7710, RZ ;  /* 0x000077100a0a7816 */ /* 0x000fe200000000ff */
[----:B------:R-:W-:Y:S01]  /*0830*/  @!P0 STG.E.U8 desc[UR16][R8.64], R11 ;  /* 0x0000000b08008986 */ /* 0x000fe2000c101110 */
[----:B------:R-:W-:Y:S02]  /*0840*/  VIMNMX.S16x2 R0, PT, PT, R0, R2, !PT ;  /* 0x0000000200007248 */ /* 0x000fe40007fe0300 */
[----:B------:R-:W-:-:S02]  /*0850*/  @!P1 IADD3.X R13, PT, PT, R5, UR9, RZ, P4, !PT ;  /* 0x00000009050d9c10 */ /* 0x000fc4000a7fe4ff */
[----:B------:R-:W-:Y:S02]  /*0860*/  VIMNMX.S16x2 R10, PT, PT, R6, R10, !PT ;  /* 0x0000000a060a7248 */ /* 0x000fe40007fe0300 */
[C---:B------:R-:W-:Y:S02]  /*0870*/  @!P2 IADD3 R2, P0, PT, R4.reuse, UR21, RZ ;  /* 0x000000150402ac10 */ /* 0x040fe4000ff1e0ff */
[----:B------:R-:W-:Y:S01]  /*0880*/  @!P3 IADD3 R6, P4, PT, R4, UR23, RZ ;  /* 0x000000170406bc10 */ /* 0x000fe2000ff9e0ff */
[----:B------:R0:W-:Y:S01]  /*0890*/  @!P1 STG.E.U8 desc[UR16][R12.64], R7 ;  /* 0x000000070c009986 */ /* 0x0001e2000c101110 */
[----:B------:R-:W-:Y:S01]  /*08a0*/  @!P2 IADD3.X R3, PT, PT, R5, UR22, RZ, P0, !PT ;  /* 0x000000160503ac10 */ /* 0x000fe200087fe4ff */
[----:B------:R-:W-:-:S04]  /*08b0*/  USHF.L.U32 UR6, UR15, 0x2, URZ ;  /* 0x000000020f067899 */ /* 0x000fc800080006ff */
[----:B------:R1:W-:Y:S01]  /*08c0*/  @!P2 STG.E.U8 desc[UR16][R2.64], R10 ;  /* 0x0000000a0200a986 */ /* 0x0003e2000c101110 */
[----:B------:R-:W-:Y:S01]  /*08d0*/  UIADD3 UR4, UP0, UPT, UR6, UR4, URZ ;  /* 0x0000000406047290 */ /* 0x000fe2000ff1e0ff */
[----:B0-----:R-:W-:-:S03]  /*08e0*/  @!P3 IADD3.X R7, PT, PT, R5, UR24, RZ, P4, !PT ;  /* 0x000000180507bc10 */ /* 0x001fc6000a7fe4ff */
[----:B------:R-:W-:Y:S02]  /*08f0*/  UIADD3.X UR5, UPT, UPT, URZ, UR5, URZ, UP0, !UPT ;  /* 0x00000005ff057290 */ /* 0x000fe400087fe4ff */
[----:B------:R1:W-:Y:S01]  /*0900*/  @!P3 STG.E.U8 desc[UR16][R6.64], R0 ;  /* 0x000000000600b986 */ /* 0x0003e2000c101110 */
[----:B------:R-:W-:-:S04]  /*0910*/  UISETP.GE.U32.AND UP0, UPT, UR4, UR25, UPT ;  /* 0x000000190400728c */ /* 0x000fc8000bf06070 */
[----:B------:R-:W-:Y:S01]  /*0920*/  UISETP.GE.U32.AND.EX UP0, UPT, UR5, UR26, UPT, UP0 ;  /* 0x0000001a0500728c */ /* 0x000fe2000bf06100 */
[----:B------:R-:W-:-:S05]  /*0930*/  IADD3 R4, P0, PT, R4, UR6, RZ ;  /* 0x0000000604047c10 */ /* 0x000fca000ff1e0ff */
[----:B------:R-:W-:-:S03]  /*0940*/  IMAD.X R5, RZ, RZ, R5, P0 ;  /* 0x000000ffff057224 */ /* 0x000fc600000e0605 */
[----:B-1----:R-:W-:Y:S05]  /*0950*/  BRA.U !UP0, `(.L_x_6536) ;  /* 0xfffffff9086c7547 */ /* 0x002fea000b83ffff */
[----:B------:R-:W-:Y:S05]  /*0960*/  EXIT ;  /* 0x000000000000794d */ /* 0x000fea0003800000 */
.L_x_6535:
[----:B------:R-:W0:Y:S02]  /*0970*/  S2R R10, SR_TID.X ;  /* 0x00000000000a7919 */ /* 0x000e240000002100 */
[----:B0-----:R-:W-:-:S03]  /*0980*/  IMAD.WIDE.U32 R2, R10, 0x4, RZ ;  /* 0x000000040a027825 */ /* 0x001fc600078e00ff */
[----:B------:R-:W-:-:S04]  /*0990*/  ISETP.GE.U32.AND P0, PT, R2, UR27, PT ;  /* 0x0000001b02007c0c */ /* 0x000fc8000bf06070 */
[----:B------:R-:W-:-:S13]  /*09a0*/  ISETP.GE.AND.EX P0, PT, R3, UR14, PT, P0 ;  /* 0x0000000e03007c0c */ /* 0x000fda000bf06300 */
[----:B------:R-:W-:Y:S05]  /*09b0*/  @P0 EXIT ;  /* 0x000000000000094d */ /* 0x000fea0003800000 */
[----:B------:R-:W-:Y:S01]  /*09c0*/  IMAD.MOV.U32 R5, RZ, RZ, RZ ;  /* 0x000000ffff057224 */ /* 0x000fe200078e00ff */
[----:B------:R-:W0:Y:S06]  /*09d0*/  LDCU UR5, c[0x0][0x360] ;  /* 0x00006c00ff0577ac */ /* 0x000e2c0008000800 */
.L_x_6537:
        /* <DEDUP_REMOVED lines=8> */
[----:B------:R-:W1:Y:S01]  /*0a60*/  LDCU.S8 UR4, c[0x0][0xfca] ;  /* 0x0001f940ff0477ac */ /* 0x000e620008000200 */
[----:B0-----:R-:W-:-:S05]  /*0a70*/  IADD3 R10, P0, PT, R10, UR5, RZ ;  /* 0x000000050a0a7c10 */ /* 0x001fca000ff1e0ff */
[----:B------:R-:W-:Y:S01]  /*0a80*/  IMAD.X R5, RZ, RZ, R5, P0 ;  /* 0x000000ffff057224 */ /* 0x000fe200000e0605 */
[----:B------:R-:W-:-:S04]  /*0a90*/  LOP3.LUT P0, RZ, R10, 0xffffc000, RZ, 0xc0, !PT ;  /* 0xffffc0000aff7812 */ /* 0x000fc8000780c0ff */
[----:B------:R-:W-:Y:S02]  /*0aa0*/  LOP3.LUT P0, RZ, R5, 0x3fffffff, RZ, 0xc0, P0 ;  /* 0x3fffffff05ff7812 */ /* 0x000fe4000000c0ff */
[C---:B--2---:R-:W-:Y:S02]  /*0ab0*/  LOP3.LUT R4, R6.reuse, 0xff, RZ, 0xc0, !PT ;  /* 0x000000ff06047812 */ /* 0x044fe400078ec0ff */
[C---:B------:R-:W-:Y:S02]  /*0ac0*/  PRMT R11, R6.reuse, 0x7772, RZ ;  /* 0x00007772060b7816 */ /* 0x040fe400000000ff */
[----:B------:R-:W-:Y:S01]  /*0ad0*/  PRMT R12, R6, 0x7773, RZ ;  /* 0x00007773060c7816 */ /* 0x000fe200000000ff */
[----:B-1----:R-:W-:Y:S01]  /*0ae0*/  IMAD R7, R4, UR4, RZ ;  /* 0x0000000404077c24 */ /* 0x002fe2000f8e02ff */
[----:B------:R-:W-:Y:S01]  /*0af0*/  PRMT R9, R6, 0x7771, RZ ;  /* 0x0000777106097816 */ /* 0x000fe200000000ff */
[----:B------:R-:W-:Y:S01]  /*0b00*/  IMAD R11, R11, UR4, RZ ;  /* 0x000000040b0b7c24 */ /* 0x000fe2000f8e02ff */
[----:B---3--:R-:W-:Y:S01]  /*0b10*/  SHF.R.S32.HI R13, RZ, 0x10, R0 ;  /* 0x00000010ff0d7819 */ /* 0x008fe20000011400 */
[----:B------:R-:W-:Y:S01]  /*0b20*/  IMAD R12, R12, UR4, RZ ;  /* 0x000000040c0c7c24 */ /* 0x000fe2000f8e02ff */
[----:B------:R-:W-:Y:S01]  /*0b30*/  PRMT R7, R7, 0x8880, RZ ;  /* 0x0000888007077816 */ /* 0x000fe200000000ff */
[----:B------:R-:W-:Y:S01]  /*0b40*/  IMAD R9, R9, UR4, RZ ;  /* 0x0000000409097c24 */ /* 0x000fe2000f8e02ff */
[----:B------:R-:W-:-:S02]  /*0b50*/  PRMT R11, R11, 0x8880, RZ ;  /* 0x000088800b0b7816 */ /* 0x000fc400000000ff */
[--C-:B------:R-:W-:Y:S02]  /*0b60*/  SHF.R.S32.HI R8, RZ, 0x8, R0.reuse ;  /* 0x00000008ff087819 */ /* 0x100fe40000011400 */
[----:B------:R-:W-:Y:S02]  /*0b70*/  PRMT R16, R12, 0x8880, RZ ;  /* 0x000088800c107816 */ /* 0x000fe400000000ff */
[----:B------:R-:W-:Y:S02]  /*0b80*/  SHF.R.S32.HI R14, RZ, 0x18, R0 ;  /* 0x00000018ff0e7819 */ /* 0x000fe40000011400 */
[----:B------:R-:W-:Y:S02]  /*0b90*/  SGXT R6, R0, 0x8 ;  /* 0x000000080006781a */ /* 0x000fe40000000200 */
[----:B------:R-:W-:Y:S02]  /*0ba0*/  PRMT R12, R7, 0x7710, RZ ;  /* 0x00007710070c7816 */ /* 0x000fe400000000ff */
[----:B------:R-:W-:-:S02]  /*0bb0*/  SGXT R0, R13, 0x8 ;  /* 0x000000080d00781a */ /* 0x000fc40000000200 */
[----:B------:R-:W-:Y:S02]  /*0bc0*/  PRMT R9, R9, 0x8880, RZ ;  /* 0x0000888009097816 */ /* 0x000fe400000000ff */
[----:B------:R-:W-:Y:S02]  /*0bd0*/  PRMT R18, R11, 0x7710, RZ ;  /* 0x000077100b127816 */ /* 0x000fe400000000ff */
[----:B------:R-:W-:Y:S02]  /*0be0*/  SGXT R4, R8, 0x8 ;  /* 0x000000080804781a */ /* 0x000fe40000000200 */
[----:B------:R-:W-:Y:S02]  /*0bf0*/  SGXT R8, R14, 0x8 ;  /* 0x000000080e08781a */ /* 0x000fe40000000200 */
[----:B------:R-:W-:Y:S02]  /*0c00*/  VIMNMX.S16x2 R6, PT, PT, R6, R12, !PT ;  /* 0x0000000c06067248 */ /* 0x000fe40007fe0300 */
[----:B------:R-:W-:-:S02]  /*0c10*/  PRMT R14, R9, 0x7710, RZ ;  /* 0x00007710090e7816 */ /* 0x000fc400000000ff */
[----:B------:R-:W-:Y:S02]  /*0c20*/  PRMT R16, R16, 0x7710, RZ ;  /* 0x0000771010107816 */ /* 0x000fe400000000ff */
[----:B------:R-:W-:Y:S02]  /*0c30*/  VIMNMX.S16x2 R18, PT, PT, R0, R18, !PT ;  /* 0x0000001200127248 */ /* 0x000fe40007fe0300 */
[----:B------:R-:W-:Y:S02]  /*0c40*/  PRMT R0, R6, 0x7610, R0 ;  /* 0x0000761006007816 */ /* 0x000fe40000000000 */
[----:B------:R-:W-:Y:S02]  /*0c50*/  VIMNMX.S16x2 R4, PT, PT, R4, R14, !PT ;  /* 0x0000000e04047248 */ /* 0x000fe40007fe0300 */
[----:B------:R-:W-:Y:S02]  /*0c60*/  VIMNMX.S16x2 R7, PT, PT, R8, R16, !PT ;  /* 0x0000001008077248 */ /* 0x000fe40007fe0300 */
[----:B------:R-:W-:-:S02]  /*0c70*/  PRMT R6, R18, 0x7610, R6 ;  /* 0x0000761012067816 */ /* 0x000fc40000000006 */
[----:B------:R-:W-:Y:S01]  /*0c80*/  LOP3.LUT R9, R0, 0xffff, RZ, 0xc0, !PT ;  /* 0x0000ffff00097812 */ /* 0x000fe200078ec0ff */
[----:B------:R-:W-:Y:S01]  /*0c90*/  IMAD.SHL.U32 R0, R10, 0x4, RZ ;  /* 0x000000040a007824 */ /* 0x000fe200078e00ff */
[----:B------:R-:W-:Y:S02]  /*0ca0*/  LOP3.LUT R4, R4, 0xffff, RZ, 0xc0, !PT ;  /* 0x0000ffff04047812 */ /* 0x000fe400078ec0ff */
[----:B------:R-:W-:Y:S02]  /*0cb0*/  LOP3.LUT R7, R7, 0xffff, RZ, 0xc0, !PT ;  /* 0x0000ffff07077812 */ /* 0x000fe400078ec0ff */
[----:B------:R-:W-:Y:S02]  /*0cc0*/  LOP3.LUT R6, R6, 0xffff, RZ, 0xc0, !PT ;  /* 0x0000ffff06067812 */ /* 0x000fe400078ec0ff */
[----:B------:R-:W-:Y:S02]  /*0cd0*/  PRMT R9, R9, 0x3340, R4 ;  /* 0x0000334009097816 */ /* 0x000fe40000000004 */
[----:B------:R-:W-:-:S02]  /*0ce0*/  PRMT R6, R6, 0x3340, R7 ;  /* 0x0000334006067816 */ /* 0x000fc40000000007 */
[----:B------:R-:W-:Y:S02]  /*0cf0*/  ISETP.LT.U32.AND P1, PT, R0, UR27, PT ;  /* 0x0000001b00007c0c */ /* 0x000fe4000bf21070 */
[----:B------:R-:W-:Y:S02]  /*0d00*/  PRMT R9, R9, 0x5410, R6 ;  /* 0x0000541009097816 */ /* 0x000fe40000000006 */
[----:B------:R-:W-:-:S03]  /*0d10*/  SHF.L.U64.HI R0, R10, 0x2, R5 ;  /* 0x000000020a007819 */ /* 0x000fc60000010205 */
[----:B------:R1:W-:Y:S01]  /*0d20*/  STG.E desc[UR16][R2.64], R9 ;  /* 0x0000000902007986 */ /* 0x0003e2000c101910 */
[----:B------:R-:W-:-:S13]  /*0d30*/  ISETP.LT.AND.EX P1, PT, R0, UR14, PT, P1 ;  /* 0x0000000e00007c0c */ /* 0x000fda000bf21310 */
[----:B-1----:R-:W-:Y:S05]  /*0d40*/  @!P0 BRA P1, `(.L_x_6537) ;  /* 0xfffffffc00248947 */ /* 0x002fea000083ffff */
[----:B------:R-:W-:Y:S05]  /*0d50*/  EXIT ;  /* 0x000000000000794d */ /* 0x000fea0003800000 */
.L_x_6538:
        /* <DEDUP_REMOVED lines=10> */
.L_x_7889:


//--------------------- .text._ZN2at6native55_GLOBAL__N__de093ff9_22_ForeachBinaryOpList_cu_a911ec4325multi_tensor_apply_kernelINS1_18TensorListMetadataILi2EEENS1_24BinaryOpListAlphaFunctorIhLi2ELi2ELi0EEEJNS0_7maximumIhEEhEEEvT_T0_DpT1_ --------------------------
	.section	.text._ZN2at6native55_GLOBAL__N__de093ff9_22_ForeachBinaryOpList_cu_a911ec4325multi_tensor_apply_kernelINS1_18TensorListMetadataILi2EEENS1_24BinaryOpListAlphaFunctorIhLi2ELi2ELi0EEEJNS0_7maximumIhEEhEEEvT_T0_DpT1_,"ax",@progbits
	.align	128
.text._ZN2at6native55_GLOBAL__N__de093ff9_22_ForeachBinaryOpList_cu_a911ec4325multi_tensor_apply_kernelINS1_18TensorListMetadataILi2EEENS1_24BinaryOpListAlphaFunctorIhLi2ELi2ELi0EEEJNS0_7maximumIhEEhEEEvT_T0_DpT1_:
        .type           _ZN2at6native55_GLOBAL__N__de093ff9_22_ForeachBinaryOpList_cu_a911ec4325multi_tensor_apply_kernelINS1_18TensorListMetadataILi2EEENS1_24BinaryOpListAlphaFunctorIhLi2ELi2ELi0EEEJNS0_7maximumIhEEhEEEvT_T0_DpT1_,@function
        .size           _ZN2at6native55_GLOBAL__N__de093ff9_22_ForeachBinaryOpList_cu_a911ec4325multi_tensor_apply_kernelINS1_18TensorListMetadataILi2EEENS1_24BinaryOpListAlphaFunctorIhLi2ELi2ELi0EEEJNS0_7maximumIhEEhEEEvT_T0_DpT1_,(.L_x_7890 - _ZN2at6native55_GLOBAL__N__de093ff9_22_ForeachBinaryOpList_cu_a911ec4325multi_tensor_apply_kernelINS1_18TensorListMetadataILi2EEENS1_24BinaryOpListAlphaFunctorIhLi2ELi2ELi0EEEJNS0_7maximumIhEEhEEEvT_T0_DpT1_)
        .other          _ZN2at6native55_GLOBAL__N__de093ff9_22_ForeachBinaryOpList_cu_a911ec4325multi_tensor_apply_kernelINS1_18TensorListMetadataILi2EEENS1_24BinaryOpListAlphaFunctorIhLi2ELi2ELi0EEEJNS0_7maximumIhEEhEEEvT_T0_DpT1_,@"STO_CUDA_ENTRY STV_DEFAULT"
_ZN2at6native55_GLOBAL__N__de093ff9_22_ForeachBinaryOpList_cu_a911ec4325multi_tensor_apply_kernelINS1_18TensorListMetadataILi2EEENS1_24BinaryOpListAlphaFunctorIhLi2ELi2ELi0EEEJNS0_7maximumIhEEhEEEvT_T0_DpT1_:
        /* <DEDUP_REMOVED lines=49> */
.L_x_6540:
[C---:B------:R-:W-:Y:S01]  /*0310*/  IADD3 R0, P2, PT, R4.reuse, UR15, RZ ;  /* 0x0000000f04007c10 */ /* 0x040fe2000ff5e0ff */
[----:B------:R-:W-:Y:S01]  /*0320*/  IMAD.U32 R7, RZ, RZ, UR15 ;  /* 0x0000000fff077e24 */ /* 0x000fe2000f8e00ff */
[----:B------:R-:W-:Y:S01]  /*0330*/  ISETP.GE.U32.AND P0, PT, R4, UR25, PT ;  /* 0x0000001904007c0c */ /* 0x000fe2000bf06070 */
[----:B------:R-:W-:Y:S01]  /*0340*/  IMAD.U32 R3, RZ, RZ, UR15 ;  /* 0x0000000fff037e24 */ /* 0x000fe2000f8e00ff */
[----:B------:R-:W-:Y:S01]  /*0350*/  ISETP.GE.U32.AND P1, PT, R0, UR25, PT ;  /* 0x0000001900007c0c */ /* 0x000fe2000bf26070 */
[--C-:B------:R-:W-:Y:S01]  /*0360*/  IMAD.X R8, RZ, RZ, R5.reuse, P2 ;  /* 0x000000ffff087224 */ /* 0x100fe200010e0605 */
[----:B------:R-:W-:Y:S01]  /*0370*/  LEA R0, P3, R7, R4, 0x1 ;  /* 0x0000000407007211 */ /* 0x000fe200078608ff */
[----:B------:R-:W-:Y:S01]  /*0380*/  IMAD.U32 R6, RZ, RZ, UR15 ;  /* 0x0000000fff067e24 */ /* 0x000fe2000f8e00ff */
[----:B------:R-:W-:Y:S01]  /*0390*/  ISETP.GE.U32.AND.EX P0, PT, R5, UR26, PT, P0 ;  /* 0x0000001a05007c0c */ /* 0x000fe2000bf06100 */
[----:B------:R-:W-:Y:S01]  /*03a0*/  IMAD.WIDE.U32 R2, R3, 0x3, R4 ;  /* 0x0000000303027825 */ /* 0x000fe200078e0004 */
[----:B------:R-:W-:Y:S01]  /*03b0*/  ISETP.GE.U32.AND P2, PT, R0, UR25, PT ;  /* 0x0000001900007c0c */ /* 0x000fe2000bf46070 */
[----:B------:R-:W-:Y:S01]  /*03c0*/  UMOV UR6, URZ ;  /* 0x000000ff00067c82 */ /* 0x000fe20008000000 */
[----:B------:R-:W-:Y:S01]  /*03d0*/  ISETP.GE.U32.AND.EX P1, PT, R8, UR26, PT, P1 ;  /* 0x0000001a08007c0c */ /* 0x000fe2000bf26110 */
[----:B------:R-:W-:Y:S01]  /*03e0*/  VIADD R3, R3, UR6 ;  /* 0x0000000603037c36 */ /* 0x000fe20008000000 */
[----:B------:R-:W-:-:S02]  /*03f0*/  LEA.HI.X R0, R6, R5, RZ, 0x1, P3 ;  /* 0x0000000506007211 */ /* 0x000fc400018f0cff */
[----:B------:R-:W-:Y:S02]  /*0400*/  ISETP.GE.U32.AND P3, PT, R2, UR25, PT ;  /* 0x0000001902007c0c */ /* 0x000fe4000bf66070 */
[----:B------:R-:W-:Y:S02]  /*0410*/  ISETP.GE.U32.AND.EX P2, PT, R0, UR26, PT, P2 ;  /* 0x0000001a00007c0c */ /* 0x000fe4000bf46120 */
[----:B------:R-:W-:Y:S02]  /*0420*/  ISETP.GE.U32.AND.EX P3, PT, R3, UR26, PT, P3 ;  /* 0x0000001a03007c0c */ /* 0x000fe4000bf66130 */
[C---:B------:R-:W-:Y:S02]  /*0430*/  IADD3 R2, P4, PT, R4.reuse, UR30, RZ ;  /* 0x0000001e04027c10 */ /* 0x040fe4000ff9e0ff */
[----:B------:R-:W-:Y:S02]  /*0440*/  @!P0 IADD3 R10, P5, PT, R4, UR28, RZ ;  /* 0x0000001c040a8c10 */ /* 0x000fe4000ffbe0ff */
[----:B------:R-:W-:-:S02]  /*0450*/  IADD3.X R3, PT, PT, R5, UR31, RZ, P4, !PT ;  /* 0x0000001f05037c10 */ /* 0x000fc4000a7fe4ff */
[C---:B------:R-:W-:Y:S02]  /*0460*/  @!P1 IADD3 R14, P4, PT, R4.reuse, UR8, RZ ;  /* 0x00000008040e9c10 */ /* 0x040fe4000ff9e0ff */
[----:B------:R-:W-:Y:S02]  /*0470*/  PRMT R20, RZ, 0x7610, R20 ;  /* 0x00007610ff147816 */ /* 0x000fe40000000014 */
[C---:B------:R-:W-:Y:S02]  /*0480*/  @!P0 IADD3.X R11, PT, PT, R5.reuse, UR29, RZ, P5, !PT ;  /* 0x0000001d050b8c10 */ /* 0x040fe4000affe4ff */
[----:B------:R-:W-:Y:S02]  /*0490*/  PRMT R9, RZ, 0x7610, R9 ;  /* 0x00007610ff097816 */ /* 0x000fe40000000009 */
[----:B------:R-:W-:Y:S02]  /*04a0*/  @!P1 IADD3.X R15, PT, PT, R5, UR10, RZ, P4, !PT ;  /* 0x0000000a050f9c10 */ /* 0x000fe4000a7fe4ff */
[----:B------:R-:W-:-:S02]  /*04b0*/  @!P2 IADD3 R16, P5, PT, R4, UR19, RZ ;  /* 0x000000130410ac10 */ /* 0x000fc4000ffbe0ff */
[C---:B------:R-:W-:Y:S01]  /*04c0*/  @!P3 IADD3 R18, P6, PT, R4.reuse, UR18, RZ ;  /* 0x000000120412bc10 */ /* 0x040fe2000ffde0ff */
[----:B------:R-:W2:Y:S01]  /*04d0*/  @!P1 LDG.E.U8 R20, desc[UR16][R14.64] ;  /* 0x000000100e149981 */ /* 0x000ea2000c1e1100 */
[----:B------:R-:W-:Y:S02]  /*04e0*/  PRMT R21, RZ, 0x7610, R21 ;  /* 0x00007610ff157816 */ /* 0x000fe40000000015 */
[C---:B------:R-:W-:Y:S01]  /*04f0*/  @!P2 IADD3.X R17, PT, PT, R5.reuse, UR12, RZ, P5, !PT ;  /* 0x0000000c0511ac10 */ /* 0x040fe2000affe4ff */
[----:B------:R0:W3:Y:S01]  /*0500*/  @!P0 LDG.E.U8 R9, desc[UR16][R10.64] ;  /* 0x000000100a098981 */ /* 0x0000e2000c1e1100 */
[----:B------:R-:W-:Y:S02]  /*0510*/  PRMT R7, RZ, 0x7610, R7 ;  /* 0x00007610ff077816 */ /* 0x000fe40000000007 */
[----:B------:R-:W-:Y:S01]  /*0520*/  @!P1 IADD3 R12, P4, PT, R4, UR20, RZ ;  /* 0x00000014040c9c10 */ /* 0x000fe2000ff9e0ff */
[----:B------:R-:W4:Y:S01]  /*0530*/  @!P2 LDG.E.U8 R21, desc[UR16][R16.64] ;  /* 0x000000101015a981 */ /* 0x000f22000c1e1100 */
[----:B------:R-:W-:-:S02]  /*0540*/  @!P3 IADD3.X R19, PT, PT, R5, UR7, RZ, P6, !PT ;  /* 0x000000070513bc10 */ /* 0x000fc4000b7fe4ff */
[----:B------:R-:W-:Y:S02]  /*0550*/  PRMT R0, RZ, 0x7610, R0 ;  /* 0x00007610ff007816 */ /* 0x000fe40000000000 */
[----:B------:R-:W-:Y:S01]  /*0560*/  PRMT R8, RZ, 0x7610, R8 ;  /* 0x00007610ff087816 */ /* 0x000fe20000000008 */
[----:B------:R-:W5:Y:S01]  /*0570*/  @!P3 LDG.E.U8 R7, desc[UR16][R18.64] ;  /* 0x000000101207b981 */ /* 0x000f62000c1e1100 */
[C---:B------:R-:W-:Y:S02]  /*0580*/  @!P1 IADD3.X R13, PT, PT, R5.reuse, UR9, RZ, P4, !PT ;  /* 0x00000009050d9c10 */ /* 0x040fe4000a7fe4ff */
[C---:B0-----:R-:W-:Y:S01]  /*0590*/  @!P2 IADD3 R10, P4, PT, R4.reuse, UR21, RZ ;  /* 0x00000015040aac10 */ /* 0x041fe2000ff9e0ff */
[----:B------:R0:W5:Y:S01]  /*05a0*/  @!P0 LDG.E.U8 R0, desc[UR16][R2.64] ;  /* 0x0000001002008981 */ /* 0x000162000c1e1100 */
[----:B------:R-:W-:Y:S02]  /*05b0*/  PRMT R6, RZ, 0x7610, R6 ;  /* 0x00007610ff067816 */ /* 0x000fe40000000006 */
[----:B------:R-:W-:Y:S01]  /*05c0*/  @!P3 IADD3 R14, P5, PT, R4, UR23, RZ ;  /* 0x00000017040ebc10 */ /* 0x000fe2000ffbe0ff */
[----:B------:R-:W5:Y:S01]  /*05d0*/  @!P1 LDG.E.U8 R8, desc[UR16][R12.64] ;  /* 0x000000100c089981 */ /* 0x000f62000c1e1100 */
[----:B------:R-:W-:-:S02]  /*05e0*/  @!P2 IADD3.X R11, PT, PT, R5, UR22, RZ, P4, !PT ;  /* 0x00000016050bac10 */ /* 0x000fc4000a7fe4ff */
[----:B------:R-:W-:Y:S02]  /*05f0*/  @!P3 IADD3.X R15, PT, PT, R5, UR24, RZ, P5, !PT ;  /* 0x00000018050fbc10 */ /* 0x000fe4000affe4ff */
[----:B0-----:R-:W-:Y:S01]  /*0600*/  PRMT R2, RZ, 0x7610, R2 ;  /* 0x00007610ff027816 */ /* 0x001fe20000000002 */
[----:B------:R-:W5:Y:S05]  /*0610*/  @!P2 LDG.E.U8 R6, desc[UR16][R10.64] ;  /* 0x000000100a06a981 */ /* 0x000f6a000c1e1100 */
[----:B------:R0:W5:Y:S01]  /*0620*/  @!P3 LDG.E.U8 R2, desc[UR16][R14.64] ;  /* 0x000000100e02b981 */ /* 0x000162000c1e1100 */
[----:B------:R-:W1:Y:S02]  /*0630*/  LDCU.U8 UR6, c[0x0][0xfca] ;  /* 0x0001f940ff0677ac */ /* 0x000e640008000000 */
[----:B-1----:R-:W-:Y:S01]  /*0640*/  UPRMT UR6, UR6, 0x9910, URZ ;  /* 0x0000991006067896 */ /* 0x002fe200080000ff */
[----:B0-----:R-:W-:-:S04]  /*0650*/  @!P1 IADD3 R14, P4, PT, R4, UR20, RZ ;  /* 0x00000014040e9c10 */ /* 0x001fc8000ff9e0ff */
[----:B------:R-:W-:Y:S02]  /*0660*/  @!P1 IADD3.X R15, PT, PT, R5, UR9, RZ, P4, !PT ;  /* 0x00000009050f9c10 */ /* 0x000fe4000a7fe4ff */
[----:B--2---:R-:W-:Y:S02]  /*0670*/  PRMT R12, R20, 0x9910, RZ ;  /* 0x00009910140c7816 */ /* 0x004fe400000000ff */
[----:B---3--:R-:W-:-:S03]  /*0680*/  PRMT R9, R9, 0x9910, RZ ;  /* 0x0000991009097816 */ /* 0x008fc600000000ff */
[----:B------:R-:W-:Y:S01]  /*0690*/  IMAD R10, R12, UR6, RZ ;  /* 0x000000060c0a7c24 */ /* 0x000fe2000f8e02ff */
[----:B----4-:R-:W-:Y:S01]  /*06a0*/  PRMT R21, R21, 0x9910, RZ ;  /* 0x0000991015157816 */ /* 0x010fe200000000ff */
[----:B------:R-:W-:-:S03]  /*06b0*/  IMAD R9, R9, UR6, RZ ;  /* 0x0000000609097c24 */ /* 0x000fc6000f8e02ff */
[----:B------:R-:W-:Y:S02]  /*06c0*/  LOP3.LUT R12, R10, 0xff, RZ, 0xc0, !PT ;  /* 0x000000ff0a0c7812 */ /* 0x000fe400078ec0ff */
[----:B-----5:R-:W-:Y:S01]  /*06d0*/  PRMT R11, R7, 0x9910, RZ ;  /* 0x00009910070b7816 */ /* 0x020fe200000000ff */
[----:B------:R-:W-:Y:S01]  /*06e0*/  IMAD.MOV.U32 R7, RZ, RZ, R21 ;  /* 0x000000ffff077224 */ /* 0x000fe200078e0015 */
[----:B------:R-:W-:Y:S02]  /*06f0*/  LOP3.LUT R10, R9, 0xff, RZ, 0xc0, !PT ;  /* 0x000000ff090a7812 */ /* 0x000fe400078ec0ff */
[----:B------:R-:W-:Y:S01]  /*0700*/  LOP3.LUT R0, R0, 0xff, RZ, 0xc0, !PT ;  /* 0x000000ff00007812 */ /* 0x000fe200078ec0ff */
[----:B------:R-:W-:Y:S01]  /*0710*/  IMAD.MOV.U32 R9, RZ, RZ, R11 ;  /* 0x000000ffff097224 */ /* 0x000fe200078e000b */
[----:B------:R-:W-:Y:S01]  /*0720*/  LOP3.LUT R8, R8, 0xff, RZ, 0xc0, !PT ;  /* 0x000000ff08087812 */ /* 0x000fe200078ec0ff */
[----:B------:R-:W-:Y:S01]  /*0730*/  IMAD R7, R7, UR6, RZ ;  /* 0x0000000607077c24 */ /* 0x000fe2000f8e02ff */
[----:B------:R-:W-:-:S02]  /*0740*/  VIMNMX.U16x2 R11, PT, PT, R0, R10, !PT ;  /* 0x0000000a000b7248 */ /* 0x000fc40007fe0200 */
[----:B------:R-:W-:Y:S01]  /*0750*/  VIMNMX.U16x2 R8, PT, PT, R8, R12, !PT ;  /* 0x0000000c08087248 */ /* 0x000fe20007fe0200 */
[----:B------:R-:W-:Y:S01]  /*0760*/  IMAD R12, R9, UR6, RZ ;  /* 0x00000006090c7c24 */ /* 0x000fe2000f8e02ff */
[----:B------:R-:W-:Y:S02]  /*0770*/  LOP3.LUT R0, R6, 0xff, RZ, 0xc0, !PT ;  /* 0x000000ff06007812 */ /* 0x000fe400078ec0ff */
[----:B------:R-:W-:Y:S01]  /*0780*/  LOP3.LUT R6, R7, 0xff, RZ, 0xc0, !PT ;  /* 0x000000ff07067812 */ /* 0x000fe200078ec0ff */
[----:B------:R-:W-:Y:S01]  /*0790*/  VIADD R10, R4, UR30 ;  /* 0x0000001e040a7c36 */ /* 0x000fe20008000000 */
[----:B------:R-:W-:Y:S01]  /*07a0*/  PRMT R7, R11, 0x7610, R7 ;  /* 0x000076100b077816 */ /* 0x000fe20000000007 */
[----:B------:R-:W-:Y:S01]  /*07b0*/  @!P0 IMAD.MOV.U32 R11, RZ, RZ, R3 ;  /* 0x000000ffff0b8224 */ /* 0x000fe200078e0003 */
[----:B------:R-:W-:Y:S02]  /*07c0*/  LOP3.LUT R2, R2, 0xff, RZ, 0xc0, !PT ;  /* 0x000000ff02027812 */ /* 0x000fe400078ec0ff */
[----:B------:R-:W-:-:S02]  /*07d0*/  LOP3.LUT R12, R12, 0xff, RZ, 0xc0, !PT ;  /* 0x000000ff0c0c7812 */ /* 0x000fc400078ec0ff */
[----:B------:R0:W-:Y:S01]  /*07e0*/  @!P0 STG.E.U8 desc[UR16][R10.64], R7 ;  /* 0x000000070a008986 */ /* 0x0001e2000c101110 */
[----:B------:R-:W-:Y:S02]  /*07f0*/  VIMNMX.U16x2 R0, PT, PT, R0, R6, !PT ;  /* 0x0000000600007248 */ /* 0x000fe40007fe0200 */
[----:B------:R-:W-:Y:S02]  /*0800*/  VIMNMX.U16x2 R12, PT, PT, R2, R12, !PT ;  /* 0x0000000c020c7248 */ /* 0x000fe40007fe0200 */
[C---:B------:R-:W-:Y:S02]  /*0810*/  @!P2 IADD3 R2, P0, PT, R4.reuse, UR21, RZ ;  /* 0x000000150402ac10 */ /* 0x040fe4000ff1e0ff */
[----:B------:R-:W-:Y:S02]  /*0820*/  @!P3 IADD3 R6, P4, PT, R4, UR23, RZ ;  /* 0x000000170406bc10 */ /* 0x000fe4000ff9e0ff */
[C---:B------:R-:W-:Y:S01]  /*0830*/  @!P2 IADD3.X R3, PT, PT, R5.reuse, UR22, RZ, P0, !PT ;  /* 0x000000160503ac10 */ /* 0x040fe200087fe4ff */
[----:B------:R-:W-:Y:S01]  /*0840*/  USHF.L.U32 UR6, UR15, 0x2, URZ ;  /* 0x000000020f067899 */ /* 0x000fe200080006ff */
[----:B0-----:R-:W-:Y:S01]  /*0850*/  @!P3 IADD3.X R7, PT, PT, R5, UR24, RZ, P4, !PT ;  /* 0x000000180507bc10 */ /* 0x001fe2000a7fe4ff */
[----:B------:R0:W-:Y:S02]  /*0860*/  @!P1 STG.E.U8 desc[UR16][R14.64], R8 ;  /* 0x000000080e009986 */ /* 0x0001e4000c101110 */
[----:B------:R-:W-:-:S02]  /*0870*/  UIADD3 UR4, UP0, UPT, UR6, UR4, URZ ;  /* 0x0000000406047290 */ /* 0x000fc4000ff1e0ff */
[----:B------:R0:W-:Y:S04]  /*0880*/  @!P2 STG.E.U8 desc[UR16][R2.64], R0 ;  /* 0x000000000200a986 */ /* 0x0001e8000c101110 */
[----:B------:R0:W-:Y:S01]  /*0890*/  @!P3 STG.E.U8 desc[UR16][R6.64], R12 ;  /* 0x0000000c0600b986 */ /* 0x0001e2000c101110 */
[----:B------:R-:W-:Y:S02]  /*08a0*/  UIADD3.X UR5, UPT, UPT, URZ, UR5, URZ, UP0, !UPT ;  /* 0x00000005ff057290 */ /* 0x000fe400087fe4ff */
[----:B------:R-:W-:-:S04]  /*08b0*/  UISETP.GE.U32.AND UP0, UPT, UR4, UR25, UPT ;  /* 0x000000190400728c */ /* 0x000fc8000bf06070 */
[----:B------:R-:W-:Y:S01]  /*08c0*/  UISETP.GE.U32.AND.EX UP0, UPT, UR5, UR26, UPT, UP0 ;  /* 0x0000001a0500728c */ /* 0x000fe2000bf06100 */
[----:B------:R-:W-:-:S05]  /*08d0*/  IADD3 R4, P0, PT, R4, UR6, RZ ;  /* 0x0000000604047c10 */ /* 0x000fca000ff1e0ff */
[----:B------:R-:W-:-:S03]  /*08e0*/  IMAD.X R5, RZ, RZ, R5, P0 ;  /* 0x000000ffff057224 */ /* 0x000fc600000e0605 */
[----:B0-----:R-:W-:Y:S05]  /*08f0*/  BRA.U !UP0, `(.L_x_6540) ;  /* 0xfffffff908847547 */ /* 0x001fea000b83ffff */
[----:B------:R-:W-:Y:S05]  /*0900*/  EXIT ;  /* 0x000000000000794d */ /* 0x000fea0003800000 */
.L_x_6539:
[----:B------:R-:W0:Y:S02]  /*0910*/  S2R R12, SR_TID.X ;  /* 0x00000000000c7919 */ /* 0x000e240000002100 */
[----:B0-----:R-:W-:-:S03]  /*0920*/  IMAD.WIDE.U32 R2, R12, 0x4, RZ ;  /* 0x000000040c027825 */ /* 0x001fc600078e00ff */
[----:B------:R-:W-:-:S04]  /*0930*/  ISETP.GE.U32.AND P0, PT, R2, UR27, PT ;  /* 0x0000001b02007c0c */ /* 0x000fc8000bf06070 */
[----:B------:R-:W-:-:S13]  /*0940*/  ISETP.GE.AND.EX P0, PT, R3, UR14, PT, P0 ;  /* 0x0000000e03007c0c */ /* 0x000fda000bf06300 */
[----:B------:R-:W-:Y:S05]  /*0950*/  @P0 EXIT ;  /* 0x000000000000094d */ /* 0x000fea0003800000 */
[----:B------:R-:W0:Y:S01]  /*0960*/  LDCU.U8 UR4, c[0x0][0xfca] ;  /* 0x0001f940ff0477ac */ /* 0x000e220008000000 */
[----:B------:R-:W-:Y:S01]  /*0970*/  IMAD.MOV.U32 R5, RZ, RZ, RZ ;  /* 0x000000ffff057224 */ /* 0x000fe200078e00ff */
[----:B------:R-:W1:Y:S01]  /*0980*/  LDCU UR5, c[0x0][0x360] ;  /* 0x00006c00ff0577ac */ /* 0x000e620008000800 */
[----:B0-----:R-:W-:-:S12]  /*0990*/  UPRMT UR4, UR4, 0x9910, URZ ;  /* 0x0000991004047896 */ /* 0x001fd800080000ff */
.L_x_6541:
        /* <DEDUP_REMOVED lines=8> */
[----:B-1----:R-:W-:-:S05]  /*0a20*/  IADD3 R12, P0, PT, R12, UR5, RZ ;  /* 0x000000050c0c7c10 */ /* 0x002fca000ff1e0ff */
[----:B------:R-:W-:Y:S01]  /*0a30*/  IMAD.X R5, RZ, RZ, R5, P0 ;  /* 0x000000ffff057224 */ /* 0x000fe200000e0605 */
[----:B------:R-:W-:-:S04]  /*0a40*/  LOP3.LUT P0, RZ, R12, 0xffffc000, RZ, 0xc0, !PT ;  /* 0xffffc0000cff7812 */ /* 0x000fc8000780c0ff */
[----:B------:R-:W-:Y:S02]  /*0a50*/  LOP3.LUT P0, RZ, R5, 0x3fffffff, RZ, 0xc0, P0 ;  /* 0x3fffffff05ff7812 */ /* 0x000fe4000000c0ff */
[C---:B--2---:R-:W-:Y:S02]  /*0a60*/  LOP3.LUT R10, R8.reuse, 0xff, RZ, 0xc0, !PT ;  /* 0x000000ff080a7812 */ /* 0x044fe400078ec0ff */
[C---:B------:R-:W-:Y:S02]  /*0a70*/  PRMT R18, R8.reuse, 0x7772, RZ ;  /* 0x0000777208127816 */ /* 0x040fe400000000ff */
[----:B------:R-:W-:Y:S01]  /*0a80*/  PRMT R14, R8, 0x7771, RZ ;  /* 0x00007771080e7816 */ /* 0x000fe200000000ff */
[----:B------:R-:W-:Y:S01]  /*0a90*/  IMAD R10, R10, UR4, RZ ;  /* 0x000000040a0a7c24 */ /* 0x000fe2000f8e02ff */
[----:B------:R-:W-:Y:S01]  /*0aa0*/  PRMT R16, R8, 0x7773, RZ ;  /* 0x0000777308107816 */ /* 0x000fe200000000ff */
[----:B------:R-:W-:Y:S01]  /*0ab0*/  IMAD R18, R18, UR4, RZ ;  /* 0x0000000412127c24 */ /* 0x000fe2000f8e02ff */
[C---:B---3--:R-:W-:Y:S01]  /*0ac0*/  PRMT R6, R7.reuse, 0x7770, RZ ;  /* 0x0000777007067816 */ /* 0x048fe200000000ff */
[----:B------:R-:W-:Y:S01]  /*0ad0*/  IMAD R14, R14, UR4, RZ ;  /* 0x000000040e0e7c24 */ /* 0x000fe2000f8e02ff */
[----:B------:R-:W-:Y:S01]  /*0ae0*/  LOP3.LUT R10, R10, 0xff, RZ, 0xc0, !PT ;  /* 0x000000ff0a0a7812 */ /* 0x000fe200078ec0ff */
[----:B------:R-:W-:Y:S01]  /*0af0*/  IMAD R16, R16, UR4, RZ ;  /* 0x0000000410107c24 */ /* 0x000fe2000f8e02ff */
[----:B------:R-:W-:-:S02]  /*0b00*/  PRMT R0, R7, 0x7772, RZ ;  /* 0x0000777207007816 */ /* 0x000fc400000000ff */
[----:B------:R-:W-:Y:S02]  /*0b10*/  LOP3.LUT R18, R18, 0xff, RZ, 0xc0, !PT ;  /* 0x000000ff12127812 */ /* 0x000fe400078ec0ff */
[----:B------:R-:W-:Y:S02]  /*0b20*/  VIMNMX.U16x2 R6, PT, PT, R6, R10, !PT ;  /* 0x0000000a06067248 */ /* 0x000fe40007fe0200 */
[C---:B------:R-:W-:Y:S02]  /*0b30*/  PRMT R4, R7.reuse, 0x7771, RZ ;  /* 0x0000777107047816 */ /* 0x040fe400000000ff */
[----:B------:R-:W-:Y:S02]  /*0b40*/  PRMT R8, R7, 0x7773, RZ ;  /* 0x0000777307087816 */ /* 0x000fe400000000ff */
[----:B------:R-:W-:Y:S02]  /*0b50*/  LOP3.LUT R14, R14, 0xff, RZ, 0xc0, !PT ;  /* 0x000000ff0e0e7812 */ /* 0x000fe400078ec0ff */
[----:B------:R-:W-:-:S02]  /*0b60*/  LOP3.LUT R16, R16, 0xff, RZ, 0xc0, !PT ;  /* 0x000000ff10107812 */ /* 0x000fc400078ec0ff */
[----:B------:R-:W-:Y:S02]  /*0b70*/  VIMNMX.U16x2 R18, PT, PT, R0, R18, !PT ;  /* 0x0000001200127248 */ /* 0x000fe40007fe0200 */
[----:B------:R-:W-:Y:S02]  /*0b80*/  PRMT R0, R6, 0x7610, R0 ;  /* 0x0000761006007816 */ /* 0x000fe40000000000 */
[----:B------:R-:W-:Y:S02]  /*0b90*/  VIMNMX.U16x2 R4, PT, PT, R4, R14, !PT ;  /* 0x0000000e04047248 */ /* 0x000fe40007fe0200 */
[----:B------:R-:W-:Y:S02]  /*0ba0*/  VIMNMX.U16x2 R7, PT, PT, R8, R16, !PT ;  /* 0x0000001008077248 */ /* 0x000fe40007fe0200 */
[----:B------:R-:W-:Y:S02]  /*0bb0*/  PRMT R6, R18, 0x7610, R6 ;  /* 0x0000761012067816 */ /* 0x000fe40000000006 */
[----:B------:R-:W-:Y:S01]  /*0bc0*/  LOP3.LUT R9, R0, 0xffff, RZ, 0xc0, !PT ;  /* 0x0000ffff00097812 */ /* 0x000fe200078ec0ff */
[----:B------:R-:W-:Y:S01]  /*0bd0*/  IMAD.SHL.U32 R0, R12, 0x4, RZ ;  /* 0x000000040c007824 */ /* 0x000fe200078e00ff */
[----:B------:R-:W-:-:S02]  /*0be0*/  LOP3.LUT R4, R4, 0xffff, RZ, 0xc0, !PT ;  /* 0x0000ffff04047812 */ /* 0x000fc400078ec0ff */
[----:B------:R-:W-:Y:S02]  /*0bf0*/  LOP3.LUT R7, R7, 0xffff, RZ, 0xc0, !PT ;  /* 0x0000ffff07077812 */ /* 0x000fe400078ec0ff */
[----:B------:R-:W-:Y:S02]  /*0c00*/  LOP3.LUT R6, R6, 0xffff, RZ, 0xc0, !PT ;  /* 0x0000ffff06067812 */ /* 0x000fe400078ec0ff */
[----:B------:R-:W-:Y:S02]  /*0c10*/  PRMT R9, R9, 0x3340, R4 ;  /* 0x0000334009097816 */ /* 0x000fe40000000004 */
[----:B------:R-:W-:Y:S02]  /*0c20*/  PRMT R6, R6, 0x3340, R7 ;  /* 0x0000334006067816 */ /* 0x000fe40000000007 */
[----:B------:R-:W-:Y:S02]  /*0c30*/  ISETP.LT.U32.AND P1, PT, R0, UR27, PT ;  /* 0x0000001b00007c0c */ /* 0x000fe4000bf21070 */
[----:B------:R-:W-:-:S02]  /*0c40*/  PRMT R9, R9, 0x5410, R6 ;  /* 0x0000541009097816 */ /* 0x000fc40000000006 */
[----:B------:R-:W-:-:S03]  /*0c50*/  SHF.L.U64.HI R0, R12, 0x2, R5 ;  /* 0x000000020c007819 */ /* 0x000fc60000010205 */
[----:B------:R0:W-:Y:S01]  /*0c60*/  STG.E desc[UR16][R2.64], R9 ;  /* 0x0000000902007986 */ /* 0x0001e2000c101910 */
[----:B------:R-:W-:-:S13]  /*0c70*/  ISETP.LT.AND.EX P1, PT, R0, UR14, PT, P1 ;  /* 0x0000000e00007c0c */ /* 0x000fda000bf21310 */
[----:B0-----:R-:W-:Y:S05]  /*0c80*/  @!P0 BRA P1, `(.L_x_6541) ;  /* 0xfffffffc00448947 */ /* 0x001fea000083ffff */
[----:B------:R-:W-:Y:S05]  /*0c90*/  EXIT ;  /* 0x000000000000794d */ /* 0x000fea0003800000 */
.L_x_6542:
        /* <DEDUP_REMOVED lines=14> */
.L_x_7890:


//--------------------- .text._ZN2at6native55_GLOBAL__N__de093ff9_22_ForeachBinaryOpList_cu_a911ec4325multi_tensor_apply_kernelINS1_18TensorListMetadataILi3EEENS1_24BinaryOpListAlphaFunctorIN3c104HalfELi3ELi2ELi2EEEJNS0_7minimumIfEEfEEEvT_T0_DpT1_ --------------------------
	.section	.text._ZN2at6native55_GLOBAL__N__de093ff9_22_ForeachBinaryOpList_cu_a911ec4325multi_tensor_apply_kernelINS1_18TensorListMetadataILi3EEENS1_24BinaryOpListAlphaFunctorIN3c104HalfELi3ELi2ELi2EEEJNS0_7minimumIfEEfEEEvT_T0_DpT1_,"ax",@progbits
	.align	128
.text._ZN2at6native55_GLOBAL__N__de093ff9_22_ForeachBinaryOpList_cu_a911ec4325multi_tensor_apply_kernelINS1_18TensorListMetadataILi3EEENS1_24BinaryOpListAlphaFunctorIN3c104HalfELi3ELi2ELi2EEEJNS0_7minimumIfEEfEEEvT_T0_DpT1_:
        .type           _ZN2at6native55_GLOBAL__N__de093ff9_22_ForeachBinaryOpList_cu_a911ec4325multi_tensor_apply_kernelINS1_18TensorListMetadataILi3EEENS1_24BinaryOpListAlphaFunctorIN3c104HalfELi3ELi2ELi2EEEJNS0_7minimumIfEEfEEEvT_T0_DpT1_,@function
        .size           _ZN2at6native55_GLOBAL__N__de093ff9_22_ForeachBinaryOpList_cu_a911ec4325multi_tensor_apply_kernelINS1_18TensorListMetadataILi3EEENS1_24BinaryOpListAlphaFunctorIN3c104HalfELi3ELi2ELi2EEEJNS0_7minimumIfEEfEEEvT_T0_DpT1_,(.L_x_7891 - _ZN2at6native55_GLOBAL__N__de093ff9_22_ForeachBinaryOpList_cu_a911ec4325multi_tensor_apply_kernelINS1_18TensorListMetadataILi3EEENS1_24BinaryOpListAlphaFunctorIN3c104HalfELi3ELi2ELi2EEEJNS0_7minimumIfEEfEEEvT_T0_DpT1_)
        .other          _ZN2at6native55_GLOBAL__N__de093ff9_22_ForeachBinaryOpList_cu_a911ec4325multi_tensor_apply_kernelINS1_18TensorListMetadataILi3EEENS1_24BinaryOpListAlphaFunctorIN3c104HalfELi3ELi2ELi2EEEJNS0_7minimumIfEEfEEEvT_T0_DpT1_,@"STO_CUDA_ENTRY STV_DEFAULT"
_ZN2at6native55_GLOBAL__N__de093ff9_22_ForeachBinaryOpList_cu_a911ec4325multi_tensor_apply_kernelINS1_18TensorListMetadataILi3EEENS1_24BinaryOpListAlphaFunctorIN3c104HalfELi3ELi2ELi2EEEJNS0_7minimumIfEEfEEEvT_T0_DpT1_:
        /* <DEDUP_REMOVED lines=36> */
.L_x_6544:
        /* <DEDUP_REMOVED lines=63> */
[-C--:B------:R-:W-:Y:S01]  /*0630*/  FSETP.GEU.FTZ.AND P6, PT, R26, R7.reuse, PT ;  /* 0x000000071a00720b */ /* 0x080fe20003fde000 */
[----:B------:R-:W-:Y:S01]  /*0640*/  FMUL.FTZ R18, R18, UR18 ;  /* 0x0000001212127c20 */ /* 0x000fe20008410000 */
[----:B------:R-:W-:Y:S02]  /*0650*/  HADD2.F32 R22, -RZ, R22.H0_H0 ;  /* 0x20000016ff167230 */ /* 0x000fe40000004100 */
[----:B------:R-:W-:Y:S02]  /*0660*/  @!P5 FSEL R26, R26, R7, !P6 ;  /* 0x000000071a1ad208 */ /* 0x000fe40007000000 */
[C---:B------:R-:W-:Y:S02]  /*0670*/  FSETP.GEU.FTZ.AND P6, PT, R21.reuse, R18, PT ;  /* 0x000000121500720b */ /* 0x040fe40003fde000 */
[----:B------:R-:W-:Y:S01]  /*0680*/  FSETP.NAN.FTZ.AND P5, PT, |R22|, |R22|, PT ;  /* 0x400000161600720b */ /* 0x000fe20003fb8200 */
[----:B------:R-:W-:Y:S01]  /*0690*/  HADD2.F32 R28, -RZ, R28.H0_H0 ;  /* 0x2000001cff1c7230 */ /* 0x000fe20000004100 */
[----:B------:R-:W-:Y:S01]  /*06a0*/  @!P4 FSEL R21, R21, R18, !P6 ;  /* 0x000000121515c208 */ /* 0x000fe20007000000 */
[----:B-----5:R-:W-:Y:S01]  /*06b0*/  HADD2.F32 R27, -RZ, R27.H0_H0 ;  /* 0x2000001bff1b7230 */ /* 0x020fe20000004100 */
[----:B------:R-:W-:-:S02]  /*06c0*/  @!P2 LEA R6, P6, R0, UR10, 0x1 ;  /* 0x0000000a0006ac11 */ /* 0x000fc4000f8c08ff */
[----:B------:R-:W-:Y:S01]  /*06d0*/  FMUL.FTZ R9, R28, UR18 ;  /* 0x000000121c097c20 */ /* 0x000fe20008410000 */
[----:B------:R-:W-:Y:S01]  /*06e0*/  HADD2.F32 R12, -RZ, R12.H0_H0 ;  /* 0x2000000cff0c7230 */ /* 0x000fe20000004100 */
[----:B------:R-:W-:Y:S02]  /*06f0*/  FSETP.NAN.FTZ.AND P4, PT, |R27|, |R27|, PT ;  /* 0x4000001b1b00720b */ /* 0x000fe40003f98200 */
[----:B------:R-:W-:Y:S02]  /*0700*/  @!P2 LEA.HI.X R7, R0, UR11, R17, 0x1, P6 ;  /* 0x0000000b0007ac11 */ /* 0x000fe4000b0f0c11 */
[----:B------:R-:W-:Y:S01]  /*0710*/  FSETP.GEU.FTZ.AND P6, PT, R22, R9, PT ;  /* 0x000000091600720b */ /* 0x000fe20003fde000 */
[----:B------:R-:W-:-:S03]  /*0720*/  FMUL.FTZ R12, R12, UR18 ;  /* 0x000000120c0c7c20 */ /* 0x000fc60008410000 */
[----:B------:R-:W-:Y:S02]  /*0730*/  @!P5 FSEL R22, R22, R9, !P6 ;  /* 0x000000091616d208 */ /* 0x000fe40007000000 */
[CC--:B------:R-:W-:Y:S02]  /*0740*/  FSETP.GEU.FTZ.AND P5, PT, R27.reuse, R12.reuse, PT ;  /* 0x0000000c1b00720b */ /* 0x0c0fe40003fbe000 */
[----:B------:R-:W-:Y:S02]  /*0750*/  @!P3 LEA R8, P6, R16, UR10, 0x1 ;  /* 0x0000000a1008bc11 */ /* 0x000fe4000f8c08ff */
[----:B------:R-:W-:Y:S02]  /*0760*/  @!P4 FSEL R27, R27, R12, !P5 ;  /* 0x0000000c1b1bc208 */ /* 0x000fe40006800000 */
        /* <DEDUP_REMOVED lines=11> */
.L_x_6543:
        /* <DEDUP_REMOVED lines=8> */
.L_x_6545:
        /* <DEDUP_REMOVED lines=22> */
[----:B------:R-:W-:Y:S01]  /*0a00*/  FSETP.GEU.FTZ.AND P6, PT, R9, R10, PT ;  /* 0x0000000a0900720b */ /* 0x000fe20003fde000 */
[----:B------:R-:W-:Y:S01]  /*0a10*/  FMUL.FTZ R5, R8, UR12 ;  /* 0x0000000c08057c20 */ /* 0x000fe20008410000 */
[----:B------:R-:W-:-:S02]  /*0a20*/  FMUL.FTZ R12, R12, UR12 ;  /* 0x0000000c0c0c7c20 */ /* 0x000fc40008410000 */
[----:B------:R-:W-:Y:S02]  /*0a30*/  @!P5 FSEL R9, R9, R10, !P6 ;  /* 0x0000000a0909d208 */ /* 0x000fe40007000000 */
[----:B------:R-:W-:Y:S02]  /*0a40*/  FSETP.GEU.FTZ.AND P5, PT, R14, R13, PT ;  /* 0x0000000d0e00720b */ /* 0x000fe40003fbe000 */
[----:B------:R-:W-:Y:S02]  /*0a50*/  FSETP.GEU.FTZ.AND P3, PT, R2, R5, PT ;  /* 0x000000050200720b */ /* 0x000fe40003f7e000 */
[----:B------:R-:W-:Y:S02]  /*0a60*/  FSETP.GEU.FTZ.AND P1, PT, R11, R12, PT ;  /* 0x0000000c0b00720b */ /* 0x000fe40003f3e000 */
[----:B------:R-:W-:Y:S02]  /*0a70*/  @!P0 FSEL R14, R14, R13, !P5 ;  /* 0x0000000d0e0e8208 */ /* 0x000fe40006800000 */
[----:B------:R-:W-:-:S02]  /*0a80*/  @!P4 FSEL R2, R2, R5, !P3 ;  /* 0x000000050202c208 */ /* 0x000fc40005800000 */
[----:B------:R-:W-:Y:S02]  /*0a90*/  @!P2 FSEL R11, R11, R12, !P1 ;  /* 0x0000000c0b0ba208 */ /* 0x000fe40004800000 */
        /* <DEDUP_REMOVED lines=15> */
.L_x_6546:
        /* <DEDUP_REMOVED lines=15> */
.L_x_7891:


//--------------------- .text._ZN2at6native55_GLOBAL__N__de093ff9_22_ForeachBinaryOpList_cu_a911ec4325multi_tensor_apply_kernelINS1_18TensorListMetadataILi3EEENS1_24BinaryOpListAlphaFunctorIN3c108BFloat16ELi3ELi2ELi2EEEJNS0_7minimumIfEEfEEEvT_T0_DpT1_ --------------------------
	.section	.text._ZN2at6native55_GLOBAL__N__de093ff9_22_ForeachBinaryOpList_cu_a911ec4325multi_tensor_apply_kernelINS1_18TensorListMetadataILi3EEENS1_24BinaryOpListAlphaFunctorIN3c108BFloat16ELi3ELi2ELi2EEEJNS0_7minimumIfEEfEEEvT_T0_DpT1_,"ax",@progbits
	.align	128
.text._ZN2at6native55_GLOBAL__N__de093ff9_22_ForeachBinaryOpList_cu_a911ec4325multi_tensor_apply_kernelINS1_18TensorListMetadataILi3EEENS1_24BinaryOpListAlphaFunctorIN3c108BFloat16ELi3ELi2ELi2EEEJNS0_7minimumIfEEfEEEvT_T0_DpT1_:
        .type           _ZN2at6native55_GLOBAL__N__de093ff9_22_ForeachBinaryOpList_cu_a911ec4325multi_tensor_apply_kernelINS1_18TensorListMetadataILi3EEENS1_24BinaryOpListAlphaFunctorIN3c108BFloat16ELi3ELi2ELi2EEEJNS0_7minimumIfEEfEEEvT_T0_DpT1_,@function
        .size           _ZN2at6native55_GLOBAL__N__de093ff9_22_ForeachBinaryOpList_cu_a911ec4325multi_tensor_apply_kernelINS1_18TensorListMetadataILi3EEENS1_24BinaryOpListAlphaFunctorIN3c108BFloat16ELi3ELi2ELi2EEEJNS0_7minimumIfEEfEEEvT_T0_DpT1_,(.L_x_7892 - _ZN2at6native55_GLOBAL__N__de093ff9_22_ForeachBinaryOpList_cu_a911ec4325multi_tensor_apply_kernelINS1_18TensorListMetadataILi3EEENS1_24BinaryOpListAlphaFunctorIN3c108BFloat16ELi3ELi2ELi2EEEJNS0_7minimumIfEEfEEEvT_T0_DpT1_)
        .other          _ZN2at6native55_GLOBAL__N__de093ff9_22_ForeachBinaryOpList_cu_a911ec4325multi_tensor_apply_kernelINS1_18TensorListMetadataILi3EEENS1_24BinaryOpListAlphaFunctorIN3c108BFloat16ELi3ELi2ELi2EEEJNS0_7minimumIfEEfEEEvT_T0_DpT1_,@"STO_CUDA_ENTRY STV_DEFAULT"
_ZN2at6native55_GLOBAL__N__de093ff9_22_ForeachBinaryOpList_cu_a911ec4325multi_tensor_apply_kernelINS1_18TensorListMetadataILi3EEENS1_24BinaryOpListAlphaFunctorIN3c108BFloat16ELi3ELi2ELi2EEEJNS0_7minimumIfEEfEEEvT_T0_DpT1_:
        /* <DEDUP_REMOVED lines=36> */
.L_x_6548:
        /* <DEDUP_REMOVED lines=57> */
[----:B------:R-:W-:Y:S02]  /*05d0*/  FSETP.GEU.FTZ.AND P6, PT, R28, R3, PT ;  /* 0x000000031c00720b */ /* 0x000fe40003fde000 */
[----:B------:R-:W-:Y:S01]  /*05e0*/  FSETP.NAN.FTZ.AND P5, PT, |R23|, |R23|, PT ;  /* 0x400000171700720b */ /* 0x000fe20003fb8200 */
[----:B------:R-:W-:-:S04]  /*05f0*/  IMAD.U32 R22, R22, 0x10000, RZ ;  /* 0x0001000016167824 */ /* 0x000fc800078e00ff */
[----:B------:R-:W-:Y:S02]  /*0600*/  @!P4 FSEL R28, R28, R3, !P6 ;  /* 0x000000031c1cc208 */ /* 0x000fe40007000000 */
[C---:B------:R-:W-:Y:S01]  /*0610*/  @!P1 LEA R2, P6, R15.reuse, UR10, 0x1 ;  /* 0x0000000a0f029c11 */ /* 0x040fe2000f8c08ff */
[----:B------:R-:W-:Y:S01]  /*0620*/  FMUL.FTZ R22, R22, UR18 ;  /* 0x0000001216167c20 */ /* 0x000fe20008410000 */
[----:B-1----:R-:W-:Y:S01]  /*0630*/  @!P0 LEA R4, P4, R18, UR10, 0x1 ;  /* 0x0000000a12048c11 */ /* 0x002fe2000f8808ff */
[----:B------:R-:W-:Y:S01]  /*0640*/  IMAD.U32 R20, R20, 0x10000, RZ ;  /* 0x0001000014147824 */ /* 0x000fe200078e00ff */
[----:B------:R-:W-:Y:S02]  /*0650*/  @!P1 LEA.HI.X R3, R15, UR11, R0, 0x1, P6 ;  /* 0x0000000b0f039c11 */ /* 0x000fe4000b0f0c00 */
[----:B------:R-:W-:Y:S02]  /*0660*/  FSETP.GEU.FTZ.AND P6, PT, R23, R22, PT ;  /* 0x000000161700720b */ /* 0x000fe40003fde000 */
[----:B------:R-:W-:-:S02]  /*0670*/  @!P0 LEA.HI.X R5, R18, UR11, R17, 0x1, P4 ;  /* 0x0000000b12058c11 */ /* 0x000fc4000a0f0c11 */
[----:B------:R-:W-:Y:S01]  /*0680*/  FSETP.NAN.FTZ.AND P4, PT, |R20|, |R20|, PT ;  /* 0x400000141400720b */ /* 0x000fe20003f98200 */
[----:B------:R-:W-:Y:S01]  /*0690*/  IMAD.U32 R27, R27, 0x10000, RZ ;  /* 0x000100001b1b7824 */ /* 0x000fe200078e00ff */
[----:B------:R-:W-:Y:S01]  /*06a0*/  @!P5 FSEL R23, R23, R22, !P6 ;  /* 0x000000161717d208 */ /* 0x000fe20007000000 */
[----:B------:R-:W-:Y:S01]  /*06b0*/  IMAD.U32 R26, R26, 0x10000, RZ ;  /* 0x000100001a1a7824 */ /* 0x000fe200078e00ff */
[----:B------:R-:W-:Y:S01]  /*06c0*/  @!P2 LEA R8, P6, R16, UR10, 0x1 ;  /* 0x0000000a1008ac11 */ /* 0x000fe2000f8c08ff */
[----:B------:R-:W-:Y:S01]  /*06d0*/  FMUL.FTZ R27, R27, UR18 ;  /* 0x000000121b1b7c20 */ /* 0x000fe20008410000 */
[----:B------:R-:W-:Y:S02]  /*06e0*/  IMAD.U32 R6, R6, 0x10000, RZ ;  /* 0x0001000006067824 */ /* 0x000fe400078e00ff */
[----:B------:R-:W-:Y:S02]  /*06f0*/  FSETP.NAN.FTZ.AND P5, PT, |R26|, |R26|, PT ;  /* 0x4000001a1a00720b */ /* 0x000fe40003fb8200 */
[----:B------:R-:W-:Y:S01]  /*0700*/  @!P2 LEA.HI.X R9, R16, UR11, R21, 0x1, P6 ;  /* 0x0000000b1009ac11 */ /* 0x000fe2000b0f0c15 */
[----:B------:R-:W-:Y:S01]  /*0710*/  FMUL.FTZ R11, R6, UR18 ;  /* 0x00000012060b7c20 */ /* 0x000fe20008410000 */
[----:B------:R-:W-:-:S04]  /*0720*/  FSETP.GEU.FTZ.AND P6, PT, R20, R27, PT ;  /* 0x0000001b1400720b */ /* 0x000fc80003fde000 */
[----:B------:R-:W-:Y:S02]  /*0730*/  @!P4 FSEL R20, R20, R27, !P6 ;  /* 0x0000001b1414c208 */ /* 0x000fe40007000000 */
[CC--:B------:R-:W-:Y:S02]  /*0740*/  FSETP.GEU.FTZ.AND P4, PT, R26.reuse, R11.reuse, PT ;  /* 0x0000000b1a00720b */ /* 0x0c0fe40003f9e000 */
[----:B------:R-:W-:Y:S02]  /*0750*/  @!P3 LEA R6, P6, R19, UR10, 0x1 ;  /* 0x0000000a1306bc11 */ /* 0x000fe4000f8c08ff */
[----:B------:R-:W-:Y:S02]  /*0760*/  @!P5 FSEL R26, R26, R11, !P4 ;  /* 0x0000000b1a1ad208 */ /* 0x000fe40006000000 */
        /* <DEDUP_REMOVED lines=11> */
.L_x_6547:
        /* <DEDUP_REMOVED lines=8> */
.L_x_6549:
        /* <DEDUP_REMOVED lines=35> */
[----:B0-----:R-:W-:Y:S02]  /*0ad0*/  IADD3 R0, P0, PT, R0, UR5, RZ ;  /* 0x0000000500007c10 */ /* 0x001fe4000ff1e0ff */
[----:B------:R-:W-:Y:S02]  /*0ae0*/  @!P4 FSEL R13, R13, R14, !P3 ;  /* 0x0000000e0d0dc208 */ /* 0x000fe40005800000 */
        /* <DEDUP_REMOVED lines=14> */
.L_x_6550:
        /* <DEDUP_REMOVED lines=11> */
.L_x_7892:


//--------------------- .text._ZN2at6native55_GLOBAL__N__de093ff9_22_ForeachBinaryOpList_cu_a911ec4325multi_tensor_apply_kernelINS1_18TensorListMetadataILi3EEENS1_24BinaryOpListAlphaFunctorIfLi3ELi2ELi2EEEJNS0_7minimumIfEEfEEEvT_T0_DpT1_ --------------------------
	.section	.text._ZN2at6native55_GLOBAL__N__de093ff9_22_ForeachBinaryOpList_cu_a911ec4325multi_tensor_apply_kernelINS1_18TensorListMetadataILi3EEENS1_24BinaryOpListAlphaFunctorIfLi3ELi2ELi2EEEJNS0_7minimumIfEEfEEEvT_T0_DpT1_,"ax",@progbits
	.align	128
.text._ZN2at6native55_GLOBAL__N__de093ff9_22_ForeachBinaryOpList_cu_a911ec4325multi_tensor_apply_kernelINS1_18TensorListMetadataILi3EEENS1_24BinaryOpListAlphaFunctorIfLi3ELi2ELi2EEEJNS0_7minimumIfEEfEEEvT_T0_DpT1_:
        .type           _ZN2at6native55_GLOBAL__N__de093ff9_22_ForeachBinaryOpList_cu_a911ec4325multi_tensor_apply_kernelINS1_18TensorListMetadataILi3EEENS1_24BinaryOpListAlphaFunctorIfLi3ELi2ELi2EEEJNS0_7minimumIfEEfEEEvT_T0_DpT1_,@function
        .size           _ZN2at6native55_GLOBAL__N__de093ff9_22_ForeachBinaryOpList_cu_a911ec4325multi_tensor_apply_kernelINS1_18TensorListMetadataILi3EEENS1_24BinaryOpListAlphaFunctorIfLi3ELi2ELi2EEEJNS0_7minimumIfEEfEEEvT_T0_DpT1_,(.L_x_7893 - _ZN2at6native55_GLOBAL__N__de093ff9_22_ForeachBinaryOpList_cu_a911ec4325multi_tensor_apply_kernelINS1_18TensorListMetadataILi3EEENS1_24BinaryOpListAlphaFunctorIfLi3ELi2ELi2EEEJNS0_7minimumIfEEfEEEvT_T0_DpT1_)
        .other          _ZN2at6native55_GLOBAL__N__de093ff9_22_ForeachBinaryOpList_cu_a911ec4325multi_tensor_apply_kernelINS1_18TensorListMetadataILi3EEENS1_24BinaryOpListAlphaFunctorIfLi3ELi2ELi2EEEJNS0_7minimumIfEEfEEEvT_T0_DpT1_,@"STO_CUDA_ENTRY STV_DEFAULT"
_ZN2at6native55_GLOBAL__N__de093ff9_22_ForeachBinaryOpList_cu_a911ec4325multi_tensor_apply_kernelINS1_18TensorListMetadataILi3EEENS1_24BinaryOpListAlphaFunctorIfLi3ELi2ELi2EEEJNS0_7minimumIfEEfEEEvT_T0_DpT1_:
        /* <DEDUP_REMOVED lines=36> */
.L_x_6552:
        /* <DEDUP_REMOVED lines=52> */
[----:B------:R-:W-:Y:S02]  /*0580*/  FSETP.GEU.FTZ.AND P6, PT, R15, R20, PT ;  /* 0x000000140f00720b */ /* 0x000fe40003fde000 */
[----:B----4-:R-:W-:Y:S01]  /*0590*/  FSETP.NAN.FTZ.AND P4, PT, |R13|, |R13|, PT ;  /* 0x4000000d0d00720b */ /* 0x010fe20003f98200 */
[----:B-----5:R-:W-:-:S06]  /*05a0*/  FMUL.FTZ R26, R26, UR18 ;  /* 0x000000121a1a7c20 */ /* 0x020fcc0008410000 */
[----:B------:R-:W-:Y:S02]  /*05b0*/  @!P5 FSEL R15, R15, R20, !P6 ;  /* 0x000000140f0fd208 */ /* 0x000fe40007000000 */
[----:B------:R-:W-:Y:S02]  /*05c0*/  FSETP.NAN.FTZ.AND P5, PT, |R0|, |R0|, PT ;  /* 0x400000000000720b */ /* 0x000fe40003fb8200 */
[----:B------:R-:W-:Y:S01]  /*05d0*/  FSETP.GEU.FTZ.AND P6, PT, R13, R26, PT ;  /* 0x0000001a0d00720b */ /* 0x000fe20003fde000 */
[----:B------:R-:W-:-:S03]  /*05e0*/  FMUL.FTZ R27, R27, UR18 ;  /* 0x000000121b1b7c20 */ /* 0x000fc60008410000 */
[----:B------:R-:W-:Y:S02]  /*05f0*/  @!P4 FSEL R13, R13, R26, !P6 ;  /* 0x0000001a0d0dc208 */ /* 0x000fe40007000000 */
[----:B------:R-:W-:Y:S02]  /*0600*/  FSETP.GEU.FTZ.AND P4, PT, R0, R27, PT ;  /* 0x0000001b0000720b */ /* 0x000fe40003f9e000 */
[----:B------:R-:W-:-:S03]  /*0610*/  @!P0 LEA R2, P6, R18, UR10, 0x2 ;  /* 0x0000000a12028c11 */ /* 0x000fc6000f8c10ff */
[----:B------:R-:W-:Y:S02]  /*0620*/  @!P5 FSEL R0, R0, R27, !P4 ;  /* 0x0000001b0000d208 */ /* 0x000fe40006000000 */
        /* <DEDUP_REMOVED lines=8> */
[-C--:B------:R-:W-:Y:S02]  /*06b0*/  FSETP.GEU.FTZ.AND P6, PT, R24, R25.reuse, PT ;  /* 0x000000191800720b */ /* 0x080fe40003fde000 */
[----:B------:R-:W-:Y:S02]  /*06c0*/  @!P3 LEA.HI.X R9, R16, UR11, R21, 0x2, P5 ;  /* 0x0000000b1009bc11 */ /* 0x000fe4000a8f1415 */
[----:B------:R-:W-:Y:S01]  /*06d0*/  @!P4 FSEL R24, R24, R25, !P6 ;  /* 0x000000191818c208 */ /* 0x000fe20007000000 */
[----:B------:R3:W-:Y:S04]  /*06e0*/  @!P0 STG.E desc[UR16][R2.64], R15 ;  /* 0x0000000f02008986 */ /* 0x0007e8000c101910 */
[----:B------:R3:W-:Y:S04]  /*06f0*/  @!P1 STG.E desc[UR16][R4.64], R13 ;  /* 0x0000000d04009986 */ /* 0x0007e8000c101910 */
[----:B------:R3:W-:Y:S04]  /*0700*/  @!P2 STG.E desc[UR16][R6.64], R0 ;  /* 0x000000000600a986 */ /* 0x0007e8000c101910 */
[----:B------:R3:W-:Y:S01]  /*0710*/  @!P3 STG.E desc[UR16][R8.64], R24 ;  /* 0x000000180800b986 */ /* 0x0007e2000c101910 */
[----:B------:R-:W-:Y:S05]  /*0720*/  BRA.U !UP0, `(.L_x_6552) ;  /* 0xfffffff908c47547 */ /* 0x000fea000b83ffff */
[----:B------:R-:W-:Y:S05]  /*0730*/  EXIT ;  /* 0x000000000000794d */ /* 0x000fea0003800000 */
.L_x_6551:
        /* <DEDUP_REMOVED lines=8> */
.L_x_6553:
        /* <DEDUP_REMOVED lines=17> */
[----:B------:R-:W-:-:S02]  /*08d0*/  FSETP.GEU.FTZ.AND P4, PT, R6, R13, PT ;  /* 0x0000000d0600720b */ /* 0x000fc40003f9e000 */
[CC--:B------:R-:W-:Y:S02]  /*08e0*/  FSETP.GEU.FTZ.AND P5, PT, R7.reuse, R10.reuse, PT ;  /* 0x0000000a0700720b */ /* 0x0c0fe40003fbe000 */
[----:B------:R-:W-:Y:S02]  /*08f0*/  @!P3 FSEL R6, R6, R13, !P4 ;  /* 0x0000000d0606b208 */ /* 0x000fe40006000000 */
[----:B------:R-:W-:Y:S02]  /*0900*/  @!P0 FSEL R7, R7, R10, !P5 ;  /* 0x0000000a07078208 */ /* 0x000fe40006800000 */
[----:B------:R-:W-:Y:S02]  /*0910*/  FSETP.GEU.FTZ.AND P3, PT, R4, R3, PT ;  /* 0x000000030400720b */ /* 0x000fe40003f7e000 */
[----:B------:R-:W-:Y:S02]  /*0920*/  FSETP.GEU.FTZ.AND P4, PT, R5, R0, PT ;  /* 0x000000000500720b */ /* 0x000fe40003f9e000 */
[----:B0-----:R-:W-:-:S02]  /*0930*/  IADD3 R12, P0, PT, R12, UR5, RZ ;  /* 0x000000050c0c7c10 */ /* 0x001fc4000ff1e0ff */
[----:B------:R-:W-:Y:S02]  /*0940*/  @!P2 FSEL R4, R4, R3, !P3 ;  /* 0x000000030404a208 */ /* 0x000fe40005800000 */
[----:B------:R-:W-:Y:S01]  /*0950*/  @!P1 FSEL R5, R5, R0, !P4 ;  /* 0x0000000005059208 */ /* 0x000fe20006000000 */
        /* <DEDUP_REMOVED lines=11> */
.L_x_6554:
        /* <DEDUP_REMOVED lines=15> */
.L_x_7893:


//--------------------- .text._ZN2at6native55_GLOBAL__N__de093ff9_22_ForeachBinaryOpList_cu_a911ec4325multi_tensor_apply_kernelINS1_18TensorListMetadataILi3EEENS1_24BinaryOpListAlphaFunctorIdLi3ELi2ELi2EEEJNS0_7minimumIdEEdEEEvT_T0_DpT1_ --------------------------
	.section	.text._ZN2at6native55_GLOBAL__N__de093ff9_22_ForeachBinaryOpList_cu_a911ec4325multi_tensor_apply_kernelINS1_18TensorListMetadataILi3EEENS1_24BinaryOpListAlphaFunctorIdLi3ELi2ELi2EEEJNS0_7minimumIdEEdEEEvT_T0_DpT1_,"ax",@progbits
	.align	128
.text._ZN2at6native55_GLOBAL__N__de093ff9_22_ForeachBinaryOpList_cu_a911ec4325multi_tensor_apply_kernelINS1_18TensorListMetadataILi3EEENS1_24BinaryOpListAlphaFunctorIdLi3ELi2ELi2EEEJNS0_7minimumIdEEdEEEvT_T0_DpT1_:
        .type           _ZN2at6native55_GLOBAL__N__de093ff9_22_ForeachBinaryOpList_cu_a911ec4325multi_tensor_apply_kernelINS1_18TensorListMetadataILi3EEENS1_24BinaryOpListAlphaFunctorIdLi3ELi2ELi2EEEJNS0_7minimumIdEEdEEEvT_T0_DpT1_,@function
        .size           _ZN2at6native55_GLOBAL__N__de093ff9_22_ForeachBinaryOpList_cu_a911ec4325multi_tensor_apply_kernelINS1_18TensorListMetadataILi3EEENS1_24BinaryOpListAlphaFunctorIdLi3ELi2ELi2EEEJNS0_7minimumIdEEdEEEvT_T0_DpT1_,(.L_x_7894 - _ZN2at6native55_GLOBAL__N__de093ff9_22_ForeachBinaryOpList_cu_a911ec4325multi_tensor_apply_kernelINS1_18TensorListMetadataILi3EEENS1_24BinaryOpListAlphaFunctorIdLi3ELi2ELi2EEEJNS0_7minimumIdEEdEEEvT_T0_DpT1_)
        .other          _ZN2at6native55_GLOBAL__N__de093ff9_22_ForeachBinaryOpList_cu_a911ec4325multi_tensor_apply_kernelINS1_18TensorListMetadataILi3EEENS1_24BinaryOpListAlphaFunctorIdLi3ELi2ELi2EEEJNS0_7minimumIdEEdEEEvT_T0_DpT1_,@"STO_CUDA_ENTRY STV_DEFAULT"
_ZN2at6native55_GLOBAL__N__de093ff9_22_ForeachBinaryOpList_cu_a911ec4325multi_tensor_apply_kernelINS1_18TensorListMetadataILi3EEENS1_24BinaryOpListAlphaFunctorIdLi3ELi2ELi2EEEJNS0_7minimumIdEEdEEEvT_T0_DpT1_:
        /* <DEDUP_REMOVED lines=36> */
.L_x_6556:
        /* <DEDUP_REMOVED lines=51> */
[----:B----4-:R-:W0:Y:S02]  /*0570*/  DSETP.GEU.AND P4, PT, R16, R22, PT ;  /* 0x000000161000722a */ /* 0x010e240003f8e000 */
[----:B0-----:R-:W-:Y:S02]  /*0580*/  FSEL R7, R16, R22, !P4 ;  /* 0x0000001610077208 */ /* 0x001fe40006000000 */
[----:B------:R-:W-:Y:S02]  /*0590*/  FSEL R27, R17, R23, !P4 ;  /* 0x00000017111b7208 */ /* 0x000fe40006000000 */
        /* <DEDUP_REMOVED lines=20> */
[----:B-----5:R-:W0:Y:S02]  /*06e0*/  DSETP.GEU.AND P6, PT, R10, R18, PT ;  /* 0x000000120a00722a */ /* 0x020e240003fce000 */
[----:B0-----:R-:W-:Y:S02]  /*06f0*/  FSEL R7, R10, R18, !P6 ;  /* 0x000000120a077208 */ /* 0x001fe40007000000 */
[----:B------:R-:W-:-:S15]  /*0700*/  FSEL R19, R11, R19, !P6 ;  /* 0x000000130b137208 */ /* 0x000fde0007000000 */
        /* <DEDUP_REMOVED lines=17> */
[----:B0-----:R-:W0:Y:S02]  /*0820*/  DSETP.GEU.AND P6, PT, R12, R14, PT ;  /* 0x0000000e0c00722a */ /* 0x001e240003fce000 */
[----:B0-----:R-:W-:Y:S02]  /*0830*/  FSEL R21, R12, R14, !P6 ;  /* 0x0000000e0c157208 */ /* 0x001fe40007000000 */
[----:B------:R-:W-:Y:S02]  /*0840*/  FSEL R27, R13, R15, !P6 ;  /* 0x0000000f0d1b7208 */ /* 0x000fe40007000000 */
        /* <DEDUP_REMOVED lines=21> */
[----:B0-----:R-:W0:Y:S02]  /*09a0*/  DSETP.GEU.AND P4, PT, R8, R22, PT ;  /* 0x000000160800722a */ /* 0x001e240003f8e000 */
[----:B0-----:R-:W-:Y:S02]  /*09b0*/  FSEL R13, R8, R22, !P4 ;  /* 0x00000016080d7208 */ /* 0x001fe40006000000 */
[----:B------:R-:W-:-:S15]  /*09c0*/  FSEL R23, R9, R23, !P4 ;  /* 0x0000001709177208 */ /* 0x000fde0006000000 */
        /* <DEDUP_REMOVED lines=9> */
.L_x_6555:
        /* <DEDUP_REMOVED lines=8> */
.L_x_6557:
        /* <DEDUP_REMOVED lines=18> */
[----:B--2---:R-:W1:Y:S02]  /*0c00*/  DSETP.GEU.AND P4, PT, R14, R6, PT ;  /* 0x000000060e00722a */ /* 0x004e640003f8e000 */
[----:B-1----:R-:W-:Y:S02]  /*0c10*/  FSEL R27, R15, R7, !P4 ;  /* 0x000000070f1b7208 */ /* 0x002fe40006000000 */
[----:B------:R-:W-:-:S15]  /*0c20*/  FSEL R21, R14, R6, !P4 ;  /* 0x000000060e157208 */ /* 0x000fde0006000000 */
[----:B------:R-:W-:-:S15]  /*0c30*/  NOP ;  /* 0x0000000000007918 */ /* 0x000fde0000000000 */
[----:B------:R-:W-:-:S15]  /*0c40*/  NOP ;  /* 0x0000000000007918 */ /* 0x000fde0000000000 */
[----:B------:R-:W-:-:S15]  /*0c50*/  NOP ;  /* 0x0000000000007918 */ /* 0x000fde0000000000 */
[----:B------:R-:W1:Y:S02]  /*0c60*/  DSETP.GEU.AND P3, PT, R12, R4, PT ;  /* 0x000000040c00722a */ /* 0x000e640003f6e000 */
[----:B-1----:R-:W-:Y:S02]  /*0c70*/  FSEL R7, R12, R4, !P3 ;  /* 0x000000040c077208 */ /* 0x002fe40005800000 */
[----:B------:R-:W-:Y:S02]  /*0c80*/  FSEL R5, R13, R5, !P3 ;  /* 0x000000050d057208 */ /* 0x000fe40005800000 */
        /* <DEDUP_REMOVED lines=9> */
[----:B-1----:R-:W1:Y:S02]  /*0d20*/  DSETP.GEU.AND P5, PT, R16, R8, PT ;  /* 0x000000081000722a */ /* 0x002e640003fae000 */
[----:B-1----:R-:W-:Y:S02]  /*0d30*/  FSEL R23, R16, R8, !P5 ;  /* 0x0000000810177208 */ /* 0x002fe40006800000 */
[----:B------:R-:W-:-:S15]  /*0d40*/  FSEL R25, R17, R9, !P5 ;  /* 0x0000000911197208 */ /* 0x000fde0006800000 */
        /* <DEDUP_REMOVED lines=15> */
[----:B------:R-:W1:Y:S02]  /*0e40*/  DSETP.GEU.AND P6, PT, R18, R10, PT ;  /* 0x0000000a1200722a */ /* 0x000e640003fce000 */
[----:B-1----:R-:W-:Y:S02]  /*0e50*/  FSEL R9, R18, R10, !P6 ;  /* 0x0000000a12097208 */ /* 0x002fe40007000000 */
[----:B------:R-:W-:-:S15]  /*0e60*/  FSEL R11, R19, R11, !P6 ;  /* 0x0000000b130b7208 */ /* 0x000fde0007000000 */
        /* <DEDUP_REMOVED lines=31> */
.L_x_6558:
        /* <DEDUP_REMOVED lines=10> */
.L_x_7894:


//--------------------- .text._ZN2at6native55_GLOBAL__N__de093ff9_22_ForeachBinaryOpList_cu_a911ec4325multi_tensor_apply_kernelINS1_18TensorListMetadataILi3EEENS1_24BinaryOpListAlphaFunctorIsLi3ELi2ELi2EEEJNS0_7minimumIsEEsEEEvT_T0_DpT1_ --------------------------
	.section	.text._ZN2at6native55_GLOBAL__N__de093ff9_22_ForeachBinaryOpList_cu_a911ec4325multi_tensor_apply_kernelINS1_18TensorListMetadataILi3EEENS1_24BinaryOpListAlphaFunctorIsLi3ELi2ELi2EEEJNS0_7minimumIsEEsEEEvT_T0_DpT1_,"ax",@progbits
	.align	128
.text._ZN2at6native55_GLOBAL__N__de093ff9_22_ForeachBinaryOpList_cu_a911ec4325multi_tensor_apply_kernelINS1_18TensorListMetadataILi3EEENS1_24BinaryOpListAlphaFunctorIsLi3ELi2ELi2EEEJNS0_7minimumIsEEsEEEvT_T0_DpT1_:
        .type           _ZN2at6native55_GLOBAL__N__de093ff9_22_ForeachBinaryOpList_cu_a911ec4325multi_tensor_apply_kernelINS1_18TensorListMetadataILi3EEENS1_24BinaryOpListAlphaFunctorIsLi3ELi2ELi2EEEJNS0_7minimumIsEEsEEEvT_T0_DpT1_,@function
        .size           _ZN2at6native55_GLOBAL__N__de093ff9_22_ForeachBinaryOpList_cu_a911ec4325multi_tensor_apply_kernelINS1_18TensorListMetadataILi3EEENS1_24BinaryOpListAlphaFunctorIsLi3ELi2ELi2EEEJNS0_7minimumIsEEsEEEvT_T0_DpT1_,(.L_x_7895 - _ZN2at6native55_GLOBAL__N__de093ff9_22_ForeachBinaryOpList_cu_a911ec4325multi_tensor_apply_kernelINS1_18TensorListMetadataILi3EEENS1_24BinaryOpListAlphaFunctorIsLi3ELi2ELi2EEEJNS0_7minimumIsEEsEEEvT_T0_DpT1_)
        .other          _ZN2at6native55_GLOBAL__N__de093ff9_22_ForeachBinaryOpList_cu_a911ec4325multi_tensor_apply_kernelINS1_18TensorListMetadataILi3EEENS1_24BinaryOpListAlphaFunctorIsLi3ELi2ELi2EEEJNS0_7minimumIsEEsEEEvT_T0_DpT1_,@"STO_CUDA_ENTRY STV_DEFAULT"
_ZN2at6native55_GLOBAL__N__de093ff9_22_ForeachBinaryOpList_cu_a911ec4325multi_tensor_apply_kernelINS1_18TensorListMetadataILi3EEENS1_24BinaryOpListAlphaFunctorIsLi3ELi2ELi2EEEJNS0_7minimumIsEEsEEEvT_T0_DpT1_:
        /* <DEDUP_REMOVED lines=35> */
.L_x_6560:
        /* <DEDUP_REMOVED lines=70> */
[----:B----4-:R-:W-:Y:S01]  /*0690*/  VIMNMX.S16x2 R11, PT, PT, R8, R10, PT ;  /* 0x0000000a080b7248 */ /* 0x010fe20003fe0300 */
[----:B------:R-:W-:Y:S02]  /*06a0*/  IMAD R8, R7, UR12, RZ ;  /* 0x0000000c07087c24 */ /* 0x000fe4000f8e02ff */
[----:B------:R-:W-:Y:S01]  /*06b0*/  IMAD R10, R9, UR12, RZ ;  /* 0x0000000c090a7c24 */ /* 0x000fe2000f8e02ff */
[----:B------:R-:W-:Y:S01]  /*06c0*/  VIMNMX.S16x2 R4, PT, PT, R4, R6, PT ;  /* 0x0000000604047248 */ /* 0x000fe20003fe0300 */
[----:B------:R2:W-:Y:S01]  /*06d0*/  @!P0 STG.E.U16 desc[UR16][R14.64], R11 ;  /* 0x0000000b0e008986 */ /* 0x0005e2000c101510 */
[----:B------:R-:W-:-:S03]  /*06e0*/  VIMNMX.S16x2 R2, PT, PT, R2, R8, PT ;  /* 0x0000000802027248 */ /* 0x000fc60003fe0300 */
[----:B------:R2:W-:Y:S01]  /*06f0*/  @!P1 STG.E.U16 desc[UR16][R16.64], R4 ;  /* 0x0000000410009986 */ /* 0x0005e2000c101510 */
[----:B------:R-:W-:-:S03]  /*0700*/  VIMNMX.S16x2 R0, PT, PT, R0, R10, PT ;  /* 0x0000000a00007248 */ /* 0x000fc60003fe0300 */
[----:B------:R2:W-:Y:S04]  /*0710*/  @!P2 STG.E.U16 desc[UR16][R18.64], R2 ;  /* 0x000000021200a986 */ /* 0x0005e8000c101510 */
[----:B------:R2:W-:Y:S01]  /*0720*/  @!P3 STG.E.U16 desc[UR16][R20.64], R0 ;  /* 0x000000001400b986 */ /* 0x0005e2000c101510 */
[----:B------:R-:W-:Y:S05]  /*0730*/  BRA.U !UP0, `(.L_x_6560) ;  /* 0xfffffff908bc7547 */ /* 0x000fea000b83ffff */
[----:B------:R-:W-:Y:S05]  /*0740*/  EXIT ;  /* 0x000000000000794d */ /* 0x000fea0003800000 */
.L_x_6559:
        /* <DEDUP_REMOVED lines=9> */
.L_x_6561:
        /* <DEDUP_REMOVED lines=21> */
[----:B------:R-:W-:Y:S02]  /*0930*/  VIMNMX.S16x2 R0, PT, PT, R0, R10, PT ;  /* 0x0000000a00007248 */ /* 0x000fe40003fe0300 */
[----:B------:R-:W-:Y:S02]  /*0940*/  VIMNMX.S16x2 R14, PT, PT, R9, R14, PT ;  /* 0x0000000e090e7248 */ /* 0x000fe40003fe0300 */
[----:B-1----:R-:W-:Y:S02]  /*0950*/  IADD3 R5, P0, PT, R5, UR12, RZ ;  /* 0x0000000c05057c10 */ /* 0x002fe4000ff1e0ff */
[----:B------:R-:W-:Y:S02]  /*0960*/  VIMNMX.S16x2 R8, PT, PT, R6, R8, PT ;  /* 0x0000000806087248 */ /* 0x000fe40003fe0300 */
[----:B------:R-:W-:Y:S01]  /*0970*/  VIMNMX.S16x2 R12, PT, PT, R7, R12, PT ;  /* 0x0000000c070c7248 */ /* 0x000fe20003fe0300 */
        /* <DEDUP_REMOVED lines=12> */
.L_x_6562:
        /* <DEDUP_REMOVED lines=12> */
.L_x_7895:


//--------------------- .text._ZN2at6native55_GLOBAL__N__de093ff9_22_ForeachBinaryOpList_cu_a911ec4325multi_tensor_apply_kernelINS1_18TensorListMetadataILi3EEENS1_24BinaryOpListAlphaFunctorIlLi3ELi2ELi2EEEJNS0_7minimumIlEElEEEvT_T0_DpT1_ --------------------------
	.section	.text._ZN2at6native55_GLOBAL__N__de093ff9_22_ForeachBinaryOpList_cu_a911ec4325multi_tensor_apply_kernelINS1_18TensorListMetadataILi3EEENS1_24BinaryOpListAlphaFunctorIlLi3ELi2ELi2EEEJNS0_7minimumIlEElEEEvT_T0_DpT1_,"ax",@progbits
	.align	128
.text._ZN2at6native55_GLOBAL__N__de093ff9_22_ForeachBinaryOpList_cu_a911ec4325multi_tensor_apply_kernelINS1_18TensorListMetadataILi3EEENS1_24BinaryOpListAlphaFunctorIlLi3ELi2ELi2EEEJNS0_7minimumIlEElEEEvT_T0_DpT1_:
        .type           _ZN2at6native55_GLOBAL__N__de093ff9_22_ForeachBinaryOpList_cu_a911ec4325multi_tensor_apply_kernelINS1_18TensorListMetadataILi3EEENS1_24BinaryOpListAlphaFunctorIlLi3ELi2ELi2EEEJNS0_7minimumIlEElEEEvT_T0_DpT1_,@function
        .size           _ZN2at6native55_GLOBAL__N__de093ff9_22_ForeachBinaryOpList_cu_a911ec4325multi_tensor_apply_kernelINS1_18TensorListMetadataILi3EEENS1_24BinaryOpListAlphaFunctorIlLi3ELi2ELi2EEEJNS0_7minimumIlEElEEEvT_T0_DpT1_,(.L_x_7896 - _ZN2at6native55_GLOBAL__N__de093ff9_22_ForeachBinaryOpList_cu_a911ec4325multi_tensor_apply_kernelINS1_18TensorListMetadataILi3EEENS1_24BinaryOpListAlphaFunctorIlLi3ELi2ELi2EEEJNS0_7minimumIlEElEEEvT_T0_DpT1_)
        .other          _ZN2at6native55_GLOBAL__N__de093ff9_22_ForeachBinaryOpList_cu_a911ec4325multi_tensor_apply_kernelINS1_18TensorListMetadataILi3EEENS1_24BinaryOpListAlphaFunctorIlLi3ELi2ELi2EEEJNS0_7minimumIlEElEEEvT_T0_DpT1_,@"STO_CUDA_ENTRY STV_DEFAULT"
_ZN2at6native55_GLOBAL__N__de093ff9_22_ForeachBinaryOpList_cu_a911ec4325multi_tensor_apply_kernelINS1_18TensorListMetadataILi3EEENS1_24BinaryOpListAlphaFunctorIlLi3ELi2ELi2EEEJNS0_7minimumIlEElEEEvT_T0_DpT1_:
        /* <DEDUP_REMOVED lines=36> */
.L_x_6564:
        /* <DEDUP_REMOVED lines=49> */
[----:B---3--:R-:W-:-:S04]  /*0550*/  ISETP.LT.U32.AND P4, PT, R8, R16, PT ;  /* 0x000000100800720c */ /* 0x008fc80003f81070 */
[CC--:B------:R-:W-:Y:S02]  /*0560*/  ISETP.LT.AND.EX P4, PT, R9.reuse, R17.reuse, PT, P4 ;  /* 0x000000110900720c */ /* 0x0c0fe40003f81340 */
        /* <DEDUP_REMOVED lines=12> */
[----:B------:R-:W-:Y:S01]  /*0630*/  ISETP.LT.U32.AND P4, PT, R20, R14, PT ;  /* 0x0000000e1400720c */ /* 0x000fe20003f81070 */
[----:B-----5:R-:W-:-:S03]  /*0640*/  IMAD R3, R11, UR18, RZ ;  /* 0x000000120b037c24 */ /* 0x020fc6000f8e02ff */
[-C--:B------:R-:W-:Y:S01]  /*0650*/  ISETP.LT.AND.EX P4, PT, R21, R15.reuse, PT, P4 ;  /* 0x0000000f1500720c */ /* 0x080fe20003f81340 */
[C---:B-1----:R-:W-:Y:S02]  /*0660*/  IMAD R23, R10.reuse, UR19, R3 ;  /* 0x000000130a177c24 */ /* 0x042fe4000f8e0203 */
[----:B------:R-:W-:Y:S01]  /*0670*/  IMAD.WIDE.U32 R10, R10, UR18, RZ ;  /* 0x000000120a0a7c25 */ /* 0x000fe2000f8e00ff */
[----:B------:R-:W-:Y:S02]  /*0680*/  @!P1 LEA.HI.X R3, R4, UR11, R5, 0x3, P5 ;  /* 0x0000000b04039c11 */ /* 0x000fe4000a8f1c05 */
[----:B------:R-:W-:Y:S01]  /*0690*/  SEL R14, R20, R14, P4 ;  /* 0x0000000e140e7207 */ /* 0x000fe20002000000 */
[----:B------:R-:W-:Y:S01]  /*06a0*/  IMAD.IADD R23, R11, 0x1, R23 ;  /* 0x000000010b177824 */ /* 0x000fe200078e0217 */
[----:B------:R-:W-:Y:S02]  /*06b0*/  SEL R15, R21, R15, P4 ;  /* 0x0000000f150f7207 */ /* 0x000fe40002000000 */
[----:B------:R-:W-:-:S02]  /*06c0*/  ISETP.LT.U32.AND P4, PT, R18, R10, PT ;  /* 0x0000000a1200720c */ /* 0x000fc40003f81070 */
[C---:B------:R-:W-:Y:S02]  /*06d0*/  @!P2 LEA R20, P5, R6.reuse, UR10, 0x3 ;  /* 0x0000000a0614ac11 */ /* 0x040fe4000f8a18ff */
[CC--:B------:R-:W-:Y:S02]  /*06e0*/  ISETP.LT.AND.EX P4, PT, R19.reuse, R23.reuse, PT, P4 ;  /* 0x000000171300720c */ /* 0x0c0fe40003f81340 */
        /* <DEDUP_REMOVED lines=15> */
[----:B------:R-:W-:-:S04]  /*07e0*/  ISETP.LT.U32.AND P4, PT, R12, R8, PT ;  /* 0x000000080c00720c */ /* 0x000fc80003f81070 */
[CC--:B------:R-:W-:Y:S02]  /*07f0*/  ISETP.LT.AND.EX P0, PT, R13.reuse, R11.reuse, PT, P4 ;  /* 0x0000000b0d00720c */ /* 0x0c0fe40003f01340 */
[----:B------:R-:W-:Y:S02]  /*0800*/  @!P3 LEA.HI.X R5, R26, UR11, R27, 0x3, P6 ;  /* 0x0000000b1a05bc11 */ /* 0x000fe4000b0f1c1b */
[----:B------:R-:W-:Y:S02]  /*0810*/  SEL R8, R12, R8, P0 ;  /* 0x000000080c087207 */ /* 0x000fe40000000000 */
[----:B------:R-:W-:-:S05]  /*0820*/  SEL R9, R13, R11, P0 ;  /* 0x0000000b0d097207 */ /* 0x000fca0000000000 */
[----:B------:R3:W-:Y:S01]  /*0830*/  @!P3 STG.E.64 desc[UR16][R4.64], R8 ;  /* 0x000000080400b986 */ /* 0x0007e2000c101b10 */
[----:B------:R-:W-:Y:S05]  /*0840*/  BRA.U !UP0, `(.L_x_6564) ;  /* 0xfffffff9087c7547 */ /* 0x000fea000b83ffff */
[----:B------:R-:W-:Y:S05]  /*0850*/  EXIT ;  /* 0x000000000000794d */ /* 0x000fea0003800000 */
.L_x_6563:
        /* <DEDUP_REMOVED lines=8> */
.L_x_6565:
        /* <DEDUP_REMOVED lines=11> */
[----:B--2---:R-:W-:Y:S01]  /*0990*/  ISETP.LT.U32.AND P0, PT, R12, R22, PT ;  /* 0x000000160c00720c */ /* 0x004fe20003f01070 */
[----:B------:R-:W-:-:S04]  /*09a0*/  IMAD.WIDE.U32 R2, R6, UR12, RZ ;  /* 0x0000000c06027c25 */ /* 0x000fc8000f8e00ff */
[----:B------:R-:W-:Y:S01]  /*09b0*/  IMAD.IADD R5, R23, 0x1, R5 ;  /* 0x0000000117057824 */ /* 0x000fe200078e0205 */
[----:B------:R-:W-:Y:S01]  /*09c0*/  ISETP.LT.U32.AND P1, PT, R14, R2, PT ;  /* 0x000000020e00720c */ /* 0x000fe20003f21070 */
[----:B------:R-:W-:Y:S02]  /*09d0*/  IMAD R23, R7, UR12, RZ ;  /* 0x0000000c07177c24 */ /* 0x000fe4000f8e02ff */
[----:B------:R-:W-:Y:S01]  /*09e0*/  IMAD R7, R9, UR12, RZ ;  /* 0x0000000c09077c24 */ /* 0x000fe2000f8e02ff */
[CC--:B------:R-:W-:Y:S01]  /*09f0*/  ISETP.LT.AND.EX P0, PT, R13.reuse, R5.reuse, PT, P0 ;  /* 0x000000050d00720c */ /* 0x0c0fe20003f01300 */
[----:B------:R-:W-:Y:S02]  /*0a00*/  IMAD R23, R6, UR13, R23 ;  /* 0x0000000d06177c24 */ /* 0x000fe4000f8e0217 */
[----:B------:R-:W-:Y:S01]  /*0a10*/  IMAD R7, R8, UR13, R7 ;  /* 0x0000000d08077c24 */ /* 0x000fe2000f8e0207 */
[----:B------:R-:W-:Y:S01]  /*0a20*/  SEL R22, R12, R22, P0 ;  /* 0x000000160c167207 */ /* 0x000fe20000000000 */
[----:B------:R-:W-:Y:S01]  /*0a30*/  IMAD.WIDE.U32 R8, R8, UR12, RZ ;  /* 0x0000000c08087c25 */ /* 0x000fe2000f8e00ff */
[----:B------:R-:W-:-:S03]  /*0a40*/  SEL R5, R13, R5, P0 ;  /* 0x000000050d057207 */ /* 0x000fc60000000000 */
[----:B------:R-:W-:Y:S01]  /*0a50*/  IMAD R11, R11, UR12, RZ ;  /* 0x0000000c0b0b7c24 */ /* 0x000fe2000f8e02ff */
[----:B------:R-:W-:Y:S01]  /*0a60*/  ISETP.LT.U32.AND P0, PT, R16, R8, PT ;  /* 0x000000081000720c */ /* 0x000fe20003f01070 */
[----:B------:R-:W-:Y:S02]  /*0a70*/  IMAD.IADD R3, R3, 0x1, R23 ;  /* 0x0000000103037824 */ /* 0x000fe400078e0217 */
[----:B------:R-:W-:Y:S02]  /*0a80*/  IMAD.IADD R7, R9, 0x1, R7 ;  /* 0x0000000109077824 */ /* 0x000fe400078e0207 */
[C---:B------:R-:W-:Y:S01]  /*0a90*/  IMAD R23, R10.reuse, UR13, R11 ;  /* 0x0000000d0a177c24 */ /* 0x040fe2000f8e020b */
[----:B------:R-:W-:Y:S01]  /*0aa0*/  ISETP.LT.AND.EX P1, PT, R15, R3, PT, P1 ;  /* 0x000000030f00720c */ /* 0x000fe20003f21310 */
[----:B------:R-:W-:Y:S01]  /*0ab0*/  IMAD.WIDE.U32 R10, R10, UR12, RZ ;  /* 0x0000000c0a0a7c25 */ /* 0x000fe2000f8e00ff */
[----:B------:R-:W-:Y:S02]  /*0ac0*/  ISETP.LT.AND.EX P0, PT, R17, R7, PT, P0 ;  /* 0x000000071100720c */ /* 0x000fe40003f01300 */
[----:B------:R-:W-:Y:S01]  /*0ad0*/  SEL R6, R14, R2, P1 ;  /* 0x000000020e067207 */ /* 0x000fe20000800000 */
[----:B------:R-:W-:Y:S01]  /*0ae0*/  IMAD.IADD R11, R11, 0x1, R23 ;  /* 0x000000010b0b7824 */ /* 0x000fe200078e0217 */
[----:B------:R-:W-:Y:S01]  /*0af0*/  ISETP.LT.U32.AND P2, PT, R18, R10, PT ;  /* 0x0000000a1200720c */ /* 0x000fe20003f41070 */
[----:B------:R-:W-:Y:S01]  /*0b00*/  IMAD.MOV.U32 R4, RZ, RZ, R22 ;  /* 0x000000ffff047224 */ /* 0x000fe200078e0016 */
[----:B------:R-:W-:-:S02]  /*0b10*/  SEL R8, R16, R8, P0 ;  /* 0x0000000810087207 */ /* 0x000fc40000000000 */
[----:B------:R-:W-:Y:S02]  /*0b20*/  SEL R9, R17, R7, P0 ;  /* 0x0000000711097207 */ /* 0x000fe40000000000 */
[----:B------:R-:W-:Y:S02]  /*0b30*/  SEL R15, R15, R3, P1 ;  /* 0x000000030f0f7207 */ /* 0x000fe40000800000 */
[----:B0-----:R-:W-:Y:S02]  /*0b40*/  IADD3 R0, P0, PT, R0, UR5, RZ ;  /* 0x0000000500007c10 */ /* 0x001fe4000ff1e0ff */
[----:B------:R-:W-:Y:S01]  /*0b50*/  IADD3 R2, P3, PT, R20, UR10, RZ ;  /* 0x0000000a14027c10 */ /* 0x000fe2000ff7e0ff */
[----:B------:R-:W-:Y:S01]  /*0b60*/  IMAD.MOV.U32 R7, RZ, RZ, R15 ;  /* 0x000000ffff077224 */ /* 0x000fe200078e000f */
[----:B------:R-:W-:Y:S01]  /*0b70*/  ISETP.LT.AND.EX P1, PT, R19, R11, PT, P2 ;  /* 0x0000000b1300720c */ /* 0x000fe20003f21320 */
        /* <DEDUP_REMOVED lines=13> */
.L_x_6566:
        /* <DEDUP_REMOVED lines=11> */
.L_x_7896:


//--------------------- .text._ZN2at6native55_GLOBAL__N__de093ff9_22_ForeachBinaryOpList_cu_a911ec4325multi_tensor_apply_kernelINS1_18TensorListMetadataILi3EEENS1_24BinaryOpListAlphaFunctorIiLi3ELi2ELi2EEEJNS0_7minimumIiEEiEEEvT_T0_DpT1_ --------------------------
	.section	.text._ZN2at6native55_GLOBAL__N__de093ff9_22_ForeachBinaryOpList_cu_a911ec4325multi_tensor_apply_kernelINS1_18TensorListMetadataILi3EEENS1_24BinaryOpListAlphaFunctorIiLi3ELi2ELi2EEEJNS0_7minimumIiEEiEEEvT_T0_DpT1_,"ax",@progbits
	.align	128
.text._ZN2at6native55_GLOBAL__N__de093ff9_22_ForeachBinaryOpList_cu_a911ec4325multi_tensor_apply_kernelINS1_18TensorListMetadataILi3EEENS1_24BinaryOpListAlphaFunctorIiLi3ELi2ELi2EEEJNS0_7minimumIiEEiEEEvT_T0_DpT1_:
        .type           _ZN2at6native55_GLOBAL__N__de093ff9_22_ForeachBinaryOpList_cu_a911ec4325multi_tensor_apply_kernelINS1_18TensorListMetadataILi3EEENS1_24BinaryOpListAlphaFunctorIiLi3ELi2ELi2EEEJNS0_7minimumIiEEiEEEvT_T0_DpT1_,@function
        .size           _ZN2at6native55_GLOBAL__N__de093ff9_22_ForeachBinaryOpList_cu_a911ec4325multi_tensor_apply_kernelINS1_18TensorListMetadataILi3EEENS1_24BinaryOpListAlphaFunctorIiLi3ELi2ELi2EEEJNS0_7minimumIiEEiEEEvT_T0_DpT1_,(.L_x_7897 - _ZN2at6native55_GLOBAL__N__de093ff9_22_ForeachBinaryOpList_cu_a911ec4325multi_tensor_apply_kernelINS1_18TensorListMetadataILi3EEENS1_24BinaryOpListAlphaFunctorIiLi3ELi2ELi2EEEJNS0_7minimumIiEEiEEEvT_T0_DpT1_)
        .other          _ZN2at6native55_GLOBAL__N__de093ff9_22_ForeachBinaryOpList_cu_a911ec4325multi_tensor_apply_kernelINS1_18TensorListMetadataILi3EEENS1_24BinaryOpListAlphaFunctorIiLi3ELi2ELi2EEEJNS0_7minimumIiEEiEEEvT_T0_DpT1_,@"STO_CUDA_ENTRY STV_DEFAULT"
_ZN2at6native55_GLOBAL__N__de093ff9_22_ForeachBinaryOpList_cu_a911ec4325multi_tensor_apply_kernelINS1_18TensorListMetadataILi3EEENS1_24BinaryOpListAlphaFunctorIiLi3ELi2ELi2EEEJNS0_7minimumIiEEiEEEvT_T0_DpT1_:
        /* <DEDUP_REMOVED lines=36> */
.L_x_6568:
        /* <DEDUP_REMOVED lines=59> */
[----:B---3--:R-:W-:Y:S01]  /*05f0*/  VIMNMX R7, PT, PT, R22, R7, PT ;  /* 0x0000000716077248 */ /* 0x008fe20003fe0100 */
[----:B-----5:R-:W-:Y:S02]  /*0600*/  IMAD R3, R0, UR18, RZ ;  /* 0x0000001200037c24 */ /* 0x020fe4000f8e02ff */
[----:B----4-:R-:W-:-:S03]  /*0610*/  IMAD R5, R10, UR18, RZ ;  /* 0x000000120a057c24 */ /* 0x010fc6000f8e02ff */
[----:B------:R-:W-:Y:S01]  /*0620*/  VIMNMX R3, PT, PT, R3, R4, PT ;  /* 0x0000000403037248 */ /* 0x000fe20003fe0100 */
[----:B------:R-:W-:Y:S01]  /*0630*/  IMAD R0, R11, UR18, RZ ;  /* 0x000000120b007c24 */ /* 0x000fe2000f8e02ff */
[----:B------:R3:W-:Y:S04]  /*0640*/  @!P0 STG.E desc[UR16][R12.64], R7 ;  /* 0x000000070c008986 */ /* 0x0007e8000c101910 */
[----:B------:R-:W-:Y:S02]  /*0650*/  VIMNMX R27, PT, PT, R0, R27, PT ;  /* 0x0000001b001b7248 */ /* 0x000fe40003fe0100 */
[----:B------:R-:W-:Y:S01]  /*0660*/  VIMNMX R5, PT, PT, R5, R26, PT ;  /* 0x0000001a05057248 */ /* 0x000fe20003fe0100 */
[----:B------:R3:W-:Y:S04]  /*0670*/  @!P1 STG.E desc[UR16][R14.64], R3 ;  /* 0x000000030e009986 */ /* 0x0007e8000c101910 */
[----:B------:R3:W-:Y:S04]  /*0680*/  @!P2 STG.E desc[UR16][R16.64], R5 ;  /* 0x000000051000a986 */ /* 0x0007e8000c101910 */
[----:B------:R3:W-:Y:S01]  /*0690*/  @!P3 STG.E desc[UR16][R18.64], R27 ;  /* 0x0000001b1200b986 */ /* 0x0007e2000c101910 */
[----:B------:R-:W-:Y:S05]  /*06a0*/  BRA.U !UP0, `(.L_x_6568) ;  /* 0xfffffff908e47547 */ /* 0x000fea000b83ffff */
[----:B------:R-:W-:Y:S05]  /*06b0*/  EXIT ;  /* 0x000000000000794d */ /* 0x000fea0003800000 */
.L_x_6567:
        /* <DEDUP_REMOVED lines=8> */
.L_x_6569:
        /* <DEDUP_REMOVED lines=15> */
[----:B--2---:R-:W-:Y:S02]  /*0830*/  VIMNMX R5, PT, PT, R5, R0, PT ;  /* 0x0000000005057248 */ /* 0x004fe40003fe0100 */
[----:B------:R-:W-:Y:S01]  /*0840*/  VIMNMX R4, PT, PT, R4, R13, PT ;  /* 0x0000000d04047248 */ /* 0x000fe20003fe0100 */
[----:B------:R-:W-:Y:S01]  /*0850*/  IMAD.SHL.U32 R0, R16, 0x4, RZ ;  /* 0x0000000410007824 */ /* 0x000fe200078e00ff */
[----:B------:R-:W-:Y:S01]  /*0860*/  VIMNMX R6, PT, PT, R6, R15, PT ;  /* 0x0000000f06067248 */ /* 0x000fe20003fe0100 */
[----:B------:R-:W-:Y:S01]  /*0870*/  IMAD.X R17, RZ, RZ, R17, P0 ;  /* 0x000000ffff117224 */ /* 0x000fe200000e0611 */
[----:B------:R-:W-:Y:S02]  /*0880*/  VIMNMX R7, PT, PT, R7, R12, PT ;  /* 0x0000000c07077248 */ /* 0x000fe40003fe0100 */
        /* <DEDUP_REMOVED lines=8> */
.L_x_6570:
        /* <DEDUP_REMOVED lines=15> */
.L_x_7897:


//--------------------- .text._ZN2at6native55_GLOBAL__N__de093ff9_22_ForeachBinaryOpList_cu_a911ec4325multi_tensor_apply_kernelINS1_18TensorListMetadataILi3EEENS1_24BinaryOpListAlphaFunctorIaLi3ELi2ELi2EEEJNS0_7minimumIaEEaEEEvT_T0_DpT1_ --------------------------
	.section	.text._ZN2at6native55_GLOBAL__N__de093ff9_22_ForeachBinaryOpList_cu_a911ec4325multi_tensor_apply_kernelINS1_18TensorListMetadataILi3EEENS1_24BinaryOpListAlphaFunctorIaLi3ELi2ELi2EEEJNS0_7minimumIaEEaEEEvT_T0_DpT1_,"ax",@progbits
	.align	128
.text._ZN2at6native55_GLOBAL__N__de093ff9_22_ForeachBinaryOpList_cu_a911ec4325multi_tensor_apply_kernelINS1_18TensorListMetadataILi3EEENS1_24BinaryOpListAlphaFunctorIaLi3ELi2ELi2EEEJNS0_7minimumIaEEaEEEvT_T0_DpT1_:
        .type           _ZN2at6native55_GLOBAL__N__de093ff9_22_ForeachBinaryOpList_cu_a911ec4325multi_tensor_apply_kernelINS1_18TensorListMetadataILi3EEENS1_24BinaryOpListAlphaFunctorIaLi3ELi2ELi2EEEJNS0_7minimumIaEEaEEEvT_T0_DpT1_,@function
        .size           _ZN2at6native55_GLOBAL__N__de093ff9_22_ForeachBinaryOpList_cu_a911ec4325multi_tensor_apply_kernelINS1_18TensorListMetadataILi3EEENS1_24BinaryOpListAlphaFunctorIaLi3ELi2ELi2EEEJNS0_7minimumIaEEaEEEvT_T0_DpT1_,(.L_x_7898 - _ZN2at6native55_GLOBAL__N__de093ff9_22_ForeachBinaryOpList_cu_a911ec4325multi_tensor_apply_kernelINS1_18TensorListMetadataILi3EEENS1_24BinaryOpListAlphaFunctorIaLi3ELi2ELi2EEEJNS0_7minimumIaEEaEEEvT_T0_DpT1_)
        .other          _ZN2at6native55_GLOBAL__N__de093ff9_22_ForeachBinaryOpList_cu_a911ec4325multi_tensor_apply_kernelINS1_18TensorListMetadataILi3EEENS1_24BinaryOpListAlphaFunctorIaLi3ELi2ELi2EEEJNS0_7minimumIaEEaEEEvT_T0_DpT1_,@"STO_CUDA_ENTRY STV_DEFAULT"
_ZN2at6native55_GLOBAL__N__de093ff9_22_ForeachBinaryOpList_cu_a911ec4325multi_tensor_apply_kernelINS1_18TensorListMetadataILi3EEENS1_24BinaryOpListAlphaFunctorIaLi3ELi2ELi2EEEJNS0_7minimumIaEEaEEEvT_T0_DpT1_:
        /* <DEDUP_REMOVED lines=59> */
.L_x_6572:
        /* <DEDUP_REMOVED lines=60> */
[----:B------:R-:W-:Y:S01]  /*0770*/  VIMNMX.S16x2 R4, PT, PT, R8, R4, PT ;  /* 0x0000000408047248 */ /* 0x000fe20003fe0300 */
        /* <DEDUP_REMOVED lines=13> */
[----:B------:R-:W-:Y:S02]  /*0850*/  VIMNMX.S16x2 R0, PT, PT, R0, R8, PT ;  /* 0x0000000800007248 */ /* 0x000fe40003fe0300 */
[----:B------:R-:W-:-:S02]  /*0860*/  PRMT R5, R5, 0x8880, RZ ;  /* 0x0000888005057816 */ /* 0x000fc400000000ff */
[----:B------:R-:W-:Y:S02]  /*0870*/  PRMT R9, R9, 0x8880, RZ ;  /* 0x0000888009097816 */ /* 0x000fe400000000ff */
[----:B------:R-:W-:Y:S02]  /*0880*/  VIMNMX.S16x2 R14, PT, PT, R12, R10, PT ;  /* 0x0000000a0c0e7248 */ /* 0x000fe40003fe0300 */
[----:B------:R-:W-:Y:S02]  /*0890*/  @!P2 IADD3.X R7, PT, PT, R3, UR36, RZ, P4, !PT ;  /* 0x000000240307ac10 */ /* 0x000fe4000a7fe4ff */
[----:B------:R-:W-:Y:S02]  /*08a0*/  PRMT R11, R0, 0x7610, R11 ;  /* 0x00007610000b7816 */ /* 0x000fe4000000000b */
[----:B------:R-:W-:Y:S02]  /*08b0*/  PRMT R10, R5, 0x7710, RZ ;  /* 0x00007710050a7816 */ /* 0x000fe400000000ff */
[----:B------:R-:W-:-:S02]  /*08c0*/  PRMT R0, R9, 0x7710, RZ ;  /* 0x0000771009007816 */ /* 0x000fc400000000ff */
[----:B------:R-:W-:Y:S01]  /*08d0*/  @!P0 IADD3 R8, P4, PT, R2, UR22, RZ ;  /* 0x0000001602088c10 */ /* 0x000fe2000ff9e0ff */
[----:B------:R0:W-:Y:S01]  /*08e0*/  @!P2 STG.E.U8 desc[UR18][R6.64], R11 ;  /* 0x0000000b0600a986 */ /* 0x0001e2000c101112 */
[----:B------:R-:W-:Y:S02]  /*08f0*/  VIMNMX.S16x2 R0, PT, PT, R10, R0, PT ;  /* 0x000000000a007248 */ /* 0x000fe40003fe0300 */
        /* <DEDUP_REMOVED lines=12> */
.L_x_6571:
[----:B------:R-:W0:Y:S02]  /*09c0*/  S2R R8, SR_TID.X ;  /* 0x0000000000087919 */ /* 0x000e240000002100 */
[----:B0-----:R-:W-:-:S03]  /*09d0*/  IMAD.WIDE.U32 R2, R8, 0x4, RZ ;  /* 0x0000000408027825 */ /* 0x001fc600078e00ff */
[----:B------:R-:W-:-:S04]  /*09e0*/  ISETP.GE.U32.AND P0, PT, R2, UR34, PT ;  /* 0x0000002202007c0c */ /* 0x000fc8000bf06070 */
[----:B------:R-:W-:-:S13]  /*09f0*/  ISETP.GE.AND.EX P0, PT, R3, UR16, PT, P0 ;  /* 0x0000001003007c0c */ /* 0x000fda000bf06300 */
[----:B------:R-:W-:Y:S05]  /*0a00*/  @P0 EXIT ;  /* 0x000000000000094d */ /* 0x000fea0003800000 */
[----:B------:R-:W-:Y:S01]  /*0a10*/  IMAD.MOV.U32 R3, RZ, RZ, RZ ;  /* 0x000000ffff037224 */ /* 0x000fe200078e00ff */
[----:B------:R-:W0:Y:S06]  /*0a20*/  LDCU UR5, c[0x0][0x360] ;  /* 0x00006c00ff0577ac */ /* 0x000e2c0008000800 */
.L_x_6573:
        /* <DEDUP_REMOVED lines=29> */
[----:B------:R-:W-:Y:S02]  /*0c00*/  VIMNMX.S16x2 R4, PT, PT, R4, R10, PT ;  /* 0x0000000a04047248 */ /* 0x000fe40003fe0300 */
[----:B------:R-:W-:Y:S02]  /*0c10*/  VIMNMX.S16x2 R16, PT, PT, R0, R16, PT ;  /* 0x0000001000107248 */ /* 0x000fe40003fe0300 */
[----:B------:R-:W-:Y:S02]  /*0c20*/  SGXT R6, R14, 0x8 ;  /* 0x000000080e06781a */ /* 0x000fe40000000200 */
[----:B------:R-:W-:Y:S02]  /*0c30*/  SGXT R2, R2, 0x8 ;  /* 0x000000080202781a */ /* 0x000fe40000000200 */
[----:B------:R-:W-:Y:S02]  /*0c40*/  PRMT R12, R9, 0x7710, RZ ;  /* 0x00007710090c7816 */ /* 0x000fe400000000ff */
[----:B------:R-:W-:-:S02]  /*0c50*/  PRMT R14, R11, 0x7710, RZ ;  /* 0x000077100b0e7816 */ /* 0x000fc400000000ff */
[----:B------:R-:W-:Y:S02]  /*0c60*/  PRMT R0, R4, 0x7610, R0 ;  /* 0x0000761004007816 */ /* 0x000fe40000000000 */
[----:B------:R-:W-:Y:S02]  /*0c70*/  PRMT R4, R16, 0x7610, R4 ;  /* 0x0000761010047816 */ /* 0x000fe40000000004 */
[----:B------:R-:W-:Y:S02]  /*0c80*/  VIMNMX.S16x2 R2, PT, PT, R2, R12, PT ;  /* 0x0000000c02027248 */ /* 0x000fe40003fe0300 */
[----:B------:R-:W-:Y:S02]  /*0c90*/  VIMNMX.S16x2 R6, PT, PT, R6, R14, PT ;  /* 0x0000000e06067248 */ /* 0x000fe40003fe0300 */
        /* <DEDUP_REMOVED lines=20> */
.L_x_6574:
        /* <DEDUP_REMOVED lines=10> */
.L_x_7898:


//--------------------- .text._ZN2at6native55_GLOBAL__N__de093ff9_22_ForeachBinaryOpList_cu_a911ec4325multi_tensor_apply_kernelINS1_18TensorListMetadataILi3EEENS1_24BinaryOpListAlphaFunctorIhLi3ELi2ELi2EEEJNS0_7minimumIhEEhEEEvT_T0_DpT1_ --------------------------
	.section	.text._ZN2at6native55_GLOBAL__N__de093ff9_22_ForeachBinaryOpList_cu_a911ec4325multi_tensor_apply_kernelINS1_18TensorListMetadataILi3EEENS1_24BinaryOpListAlphaFunctorIhLi3ELi2ELi2EEEJNS0_7minimumIhEEhEEEvT_T0_DpT1_,"ax",@progbits
	.align	128
.text._ZN2at6native55_GLOBAL__N__de093ff9_22_ForeachBinaryOpList_cu_a911ec4325multi_tensor_apply_kernelINS1_18TensorListMetadataILi3EEENS1_24BinaryOpListAlphaFunctorIhLi3ELi2ELi2EEEJNS0_7minimumIhEEhEEEvT_T0_DpT1_:
        .type           _ZN2at6native55_GLOBAL__N__de093ff9_22_ForeachBinaryOpList_cu_a911ec4325multi_tensor_apply_kernelINS1_18TensorListMetadataILi3EEENS1_24BinaryOpListAlphaFunctorIhLi3ELi2ELi2EEEJNS0_7minimumIhEEhEEEvT_T0_DpT1_,@function
        .size           _ZN2at6native55_GLOBAL__N__de093ff9_22_ForeachBinaryOpList_cu_a911ec4325multi_tensor_apply_kernelINS1_18TensorListMetadataILi3EEENS1_24BinaryOpListAlphaFunctorIhLi3ELi2ELi2EEEJNS0_7minimumIhEEhEEEvT_T0_DpT1_,(.L_x_7899 - _ZN2at6native55_GLOBAL__N__de093ff9_22_ForeachBinaryOpList_cu_a911ec4325multi_tensor_apply_kernelINS1_18TensorListMetadataILi3EEENS1_24BinaryOpListAlphaFunctorIhLi3ELi2ELi2EEEJNS0_7minimumIhEEhEEEvT_T0_DpT1_)
        .other          _ZN2at6native55_GLOBAL__N__de093ff9_22_ForeachBinaryOpList_cu_a911ec4325multi_tensor_apply_kernelINS1_18TensorListMetadataILi3EEENS1_24BinaryOpListAlphaFunctorIhLi3ELi2ELi2EEEJNS0_7minimumIhEEhEEEvT_T0_DpT1_,@"STO_CUDA_ENTRY STV_DEFAULT"
_ZN2at6native55_GLOBAL__N__de093ff9_22_ForeachBinaryOpList_cu_a911ec4325multi_tensor_apply_kernelINS1_18TensorListMetadataILi3EEENS1_24BinaryOpListAlphaFunctorIhLi3ELi2ELi2EEEJNS0_7minimumIhEEhEEEvT_T0_DpT1_:
        /* <DEDUP_REMOVED lines=59> */
.L_x_6576:
        /* <DEDUP_REMOVED lines=63> */
[----:B------:R-:W-:Y:S01]  /*07a0*/  VIMNMX.U16x2 R10, PT, PT, R0, R10, PT ;  /* 0x0000000a000a7248 */ /* 0x000fe20003fe0200 */
[----:B------:R-:W-:Y:S01]  /*07b0*/  IMAD R0, R11, UR6, RZ ;  /* 0x000000060b007c24 */ /* 0x000fe2000f8e02ff */
[----:B------:R-:W-:Y:S02]  /*07c0*/  VIMNMX.U16x2 R8, PT, PT, R6, R8, PT ;  /* 0x0000000806087248 */ /* 0x000fe40003fe0200 */
[----:B------:R-:W-:Y:S02]  /*07d0*/  @!P0 IADD3 R6, P4, PT, R2, UR35, RZ ;  /* 0x0000002302068c10 */ /* 0x000fe4000ff9e0ff */
[----:B------:R-:W-:Y:S02]  /*07e0*/  LOP3.LUT R4, R18, 0xff, RZ, 0xc0, !PT ;  /* 0x000000ff12047812 */ /* 0x000fe400078ec0ff */
[----:B------:R-:W-:-:S02]  /*07f0*/  LOP3.LUT R12, R9, 0xff, RZ, 0xc0, !PT ;  /* 0x000000ff090c7812 */ /* 0x000fc400078ec0ff */
[----:B------:R-:W-:Y:S02]  /*0800*/  @!P0 IADD3.X R7, PT, PT, R3, UR36, RZ, P4, !PT ;  /* 0x0000002403078c10 */ /* 0x000fe4000a7fe4ff */
[----:B------:R-:W-:Y:S02]  /*0810*/  PRMT R11, R10, 0x7610, R11 ;  /* 0x000076100a0b7816 */ /* 0x000fe4000000000b */
[----:B------:R-:W-:Y:S02]  /*0820*/  VIMNMX.U16x2 R9, PT, PT, R4, R12, PT ;  /* 0x0000000c04097248 */ /* 0x000fe40003fe0200 */
[----:B------:R-:W-:Y:S02]  /*0830*/  LOP3.LUT R10, R5, 0xff, RZ, 0xc0, !PT ;  /* 0x000000ff050a7812 */ /* 0x000fe400078ec0ff */
[----:B------:R-:W-:Y:S02]  /*0840*/  LOP3.LUT R0, R0, 0xff, RZ, 0xc0, !PT ;  /* 0x000000ff00007812 */ /* 0x000fe400078ec0ff */
[----:B------:R-:W-:Y:S01]  /*0850*/  @!P1 IADD3 R4, P4, PT, R2, UR22, RZ ;  /* 0x0000001602049c10 */ /* 0x000fe2000ff9e0ff */
[----:B------:R0:W-:Y:S01]  /*0860*/  @!P0 STG.E.U8 desc[UR18][R6.64], R11 ;  /* 0x0000000b06008986 */ /* 0x0001e2000c101112 */
[----:B------:R-:W-:-:S02]  /*0870*/  VIMNMX.U16x2 R0, PT, PT, R10, R0, PT ;  /* 0x000000000a007248 */ /* 0x000fc40003fe0200 */
        /* <DEDUP_REMOVED lines=12> */
.L_x_6575:
[----:B------:R-:W0:Y:S02]  /*0940*/  S2R R10, SR_TID.X ;  /* 0x00000000000a7919 */ /* 0x000e240000002100 */
[----:B0-----:R-:W-:-:S03]  /*0950*/  IMAD.WIDE.U32 R2, R10, 0x4, RZ ;  /* 0x000000040a027825 */ /* 0x001fc600078e00ff */
[----:B------:R-:W-:-:S04]  /*0960*/  ISETP.GE.U32.AND P0, PT, R2, UR34, PT ;  /* 0x0000002202007c0c */ /* 0x000fc8000bf06070 */
[----:B------:R-:W-:-:S13]  /*0970*/  ISETP.GE.AND.EX P0, PT, R3, UR16, PT, P0 ;  /* 0x0000001003007c0c */ /* 0x000fda000bf06300 */
[----:B------:R-:W-:Y:S05]  /*0980*/  @P0 EXIT ;  /* 0x000000000000094d */ /* 0x000fea0003800000 */
[----:B------:R-:W-:Y:S01]  /*0990*/  IMAD.MOV.U32 R3, RZ, RZ, RZ ;  /* 0x000000ffff037224 */ /* 0x000fe200078e00ff */
[----:B------:R-:W0:Y:S06]  /*09a0*/  LDCU UR5, c[0x0][0x360] ;  /* 0x00006c00ff0577ac */ /* 0x000e2c0008000800 */
.L_x_6577:
        /* <DEDUP_REMOVED lines=22> */
[----:B------:R-:W-:Y:S02]  /*0b10*/  VIMNMX.U16x2 R4, PT, PT, R4, R8, PT ;  /* 0x0000000804047248 */ /* 0x000fe40003fe0200 */
[----:B------:R-:W-:Y:S02]  /*0b20*/  VIMNMX.U16x2 R16, PT, PT, R0, R16, PT ;  /* 0x0000001000107248 */ /* 0x000fe40003fe0200 */
[C---:B------:R-:W-:Y:S02]  /*0b30*/  PRMT R2, R6.reuse, 0x7771, RZ ;  /* 0x0000777106027816 */ /* 0x040fe400000000ff */
[----:B------:R-:W-:Y:S02]  /*0b40*/  PRMT R6, R6, 0x7773, RZ ;  /* 0x0000777306067816 */ /* 0x000fe400000000ff */
[----:B------:R-:W-:Y:S02]  /*0b50*/  LOP3.LUT R12, R12, 0xff, RZ, 0xc0, !PT ;  /* 0x000000ff0c0c7812 */ /* 0x000fe400078ec0ff */
[----:B------:R-:W-:-:S02]  /*0b60*/  LOP3.LUT R14, R14, 0xff, RZ, 0xc0, !PT ;  /* 0x000000ff0e0e7812 */ /* 0x000fc400078ec0ff */
[----:B------:R-:W-:Y:S02]  /*0b70*/  PRMT R0, R4, 0x7610, R0 ;  /* 0x0000761004007816 */ /* 0x000fe40000000000 */
[----:B------:R-:W-:Y:S02]  /*0b80*/  PRMT R4, R16, 0x7610, R4 ;  /* 0x0000761010047816 */ /* 0x000fe40000000004 */
[----:B------:R-:W-:Y:S02]  /*0b90*/  VIMNMX.U16x2 R2, PT, PT, R2, R12, PT ;  /* 0x0000000c02027248 */ /* 0x000fe40003fe0200 */
[----:B------:R-:W-:Y:S02]  /*0ba0*/  VIMNMX.U16x2 R6, PT, PT, R6, R14, PT ;  /* 0x0000000e06067248 */ /* 0x000fe40003fe0200 */
        /* <DEDUP_REMOVED lines=20> */
.L_x_6578:
        /* <DEDUP_REMOVED lines=9> */
.L_x_7899:


//--------------------- .text._ZN2at6native55_GLOBAL__N__de093ff9_22_ForeachBinaryOpList_cu_a911ec4325multi_tensor_apply_kernelINS1_18TensorListMetadataILi2EEENS1_24BinaryOpListAlphaFunctorIN3c104HalfELi2ELi2ELi0EEEJNS0_7minimumIfEEfEEEvT_T0_DpT1_ --------------------------
	.section	.text._ZN2at6native55_GLOBAL__N__de093ff9_22_ForeachBinaryOpList_cu_a911ec4325multi_tensor_apply_kernelINS1_18TensorListMetadataILi2EEENS1_24BinaryOpListAlphaFunctorIN3c104HalfELi2ELi2ELi0EEEJNS0_7minimumIfEEfEEEvT_T0_DpT1_,"ax",@progbits
	.align	128
.text._ZN2at6native55_GLOBAL__N__de093ff9_22_ForeachBinaryOpList_cu_a911ec4325multi_tensor_apply_kernelINS1_18TensorListMetadataILi2EEENS1_24BinaryOpListAlphaFunctorIN3c104HalfELi2ELi2ELi0EEEJNS0_7minimumIfEEfEEEvT_T0_DpT1_:
        .type           _ZN2at6native55_GLOBAL__N__de093ff9_22_ForeachBinaryOpList_cu_a911ec4325multi_tensor_apply_kernelINS1_18TensorListMetadataILi2EEENS1_24BinaryOpListAlphaFunctorIN3c104HalfELi2ELi2ELi0EEEJNS0_7minimumIfEEfEEEvT_T0_DpT1_,@function
        .size           _ZN2at6native55_GLOBAL__N__de093ff9_22_ForeachBinaryOpList_cu_a911ec4325multi_tensor_apply_kernelINS1_18TensorListMetadataILi2EEENS1_24BinaryOpListAlphaFunctorIN3c104HalfELi2ELi2ELi0EEEJNS0_7minimumIfEEfEEEvT_T0_DpT1_,(.L_x_7900 - _ZN2at6native55_GLOBAL__N__de093ff9_22_ForeachBinaryOpList_cu_a911ec4325multi_tensor_apply_kernelINS1_18TensorListMetadataILi2EEENS1_24BinaryOpListAlphaFunctorIN3c104HalfELi2ELi2ELi0EEEJNS0_7minimumIfEEfEEEvT_T0_DpT1_)
        .other          _ZN2at6native55_GLOBAL__N__de093ff9_22_ForeachBinaryOpList_cu_a911ec4325multi_tensor_apply_kernelINS1_18TensorListMetadataILi2EEENS1_24BinaryOpListAlphaFunctorIN3c104HalfELi2ELi2ELi0EEEJNS0_7minimumIfEEfEEEvT_T0_DpT1_,@"STO_CUDA_ENTRY STV_DEFAULT"
_ZN2at6native55_GLOBAL__N__de093ff9_22_ForeachBinaryOpList_cu_a911ec4325multi_tensor_apply_kernelINS1_18TensorListMetadataILi2EEENS1_24BinaryOpListAlphaFunctorIN3c104HalfELi2ELi2ELi0EEEJNS0_7minimumIfEEfEEEvT_T0_DpT1_:
        /* <DEDUP_REMOVED lines=33> */
.L_x_6580:
        /* <DEDUP_REMOVED lines=59> */
[CC--:B------:R-:W-:Y:S01]  /*05c0*/  FSETP.GEU.FTZ.AND P6, PT, R21.reuse, R20.reuse, PT ;  /* 0x000000141500720b */ /* 0x0c0fe20003fde000 */
[----:B------:R-:W-:Y:S02]  /*05d0*/  HADD2.F32 R23, -RZ, R23.H0_H0 ;  /* 0x20000017ff177230 */ /* 0x000fe40000004100 */
[----:B------:R-:W-:Y:S01]  /*05e0*/  FMUL.FTZ R22, R22, UR11 ;  /* 0x0000000b16167c20 */ /* 0x000fe20008410000 */
[----:B------:R-:W-:Y:S02]  /*05f0*/  @!P5 FSEL R21, R21, R20, !P6 ;  /* 0x000000141515d208 */ /* 0x000fe40007000000 */
[----:B------:R-:W-:Y:S02]  /*0600*/  FSETP.NAN.FTZ.AND P5, PT, |R23|, |R23|, PT ;  /* 0x400000171700720b */ /* 0x000fe40003fb8200 */
[----:B------:R-:W-:Y:S01]  /*0610*/  FSETP.GEU.FTZ.AND P6, PT, R19, R22, PT ;  /* 0x000000161300720b */ /* 0x000fe20003fde000 */
[----:B------:R-:W-:Y:S01]  /*0620*/  HADD2.F32 R24, -RZ, R24.H0_H0 ;  /* 0x20000018ff187230 */ /* 0x000fe20000004100 */
[----:B------:R-:W-:-:S02]  /*0630*/  F2FP.F16.F32.PACK_AB R21, RZ, R21 ;  /* 0x00000015ff15723e */ /* 0x000fc400000000ff */
[----:B------:R-:W-:Y:S01]  /*0640*/  @!P4 FSEL R19, R19, R22, !P6 ;  /* 0x000000161313c208 */ /* 0x000fe20007000000 */
[----:B------:R-:W-:Y:S02]  /*0650*/  HADD2.F32 R25, -RZ, R25.H0_H0 ;  /* 0x20000019ff197230 */ /* 0x000fe40000004100 */
[----:B------:R-:W-:Y:S01]  /*0660*/  FMUL.FTZ R24, R24, UR11 ;  /* 0x0000000b18187c20 */ /* 0x000fe20008410000 */
[----:B------:R3:W-:Y:S01]  /*0670*/  @!P1 STG.E.U16 desc[UR14][R4.64], R21 ;  /* 0x0000001504009986 */ /* 0x0007e2000c10150e */
[----:B------:R-:W-:Y:S01]  /*0680*/  F2FP.F16.F32.PACK_AB R19, RZ, R19 ;  /* 0x00000013ff13723e */ /* 0x000fe200000000ff */
[----:B------:R-:W-:Y:S01]  /*0690*/  HADD2.F32 R26, -RZ, R26.H0_H0 ;  /* 0x2000001aff1a7230 */ /* 0x000fe20000004100 */
[----:B------:R-:W-:Y:S02]  /*06a0*/  FSETP.NAN.FTZ.AND P4, PT, |R25|, |R25|, PT ;  /* 0x400000191900720b */ /* 0x000fe40003f98200 */
[----:B------:R-:W-:Y:S01]  /*06b0*/  FSETP.GEU.FTZ.AND P6, PT, R23, R24, PT ;  /* 0x000000181700720b */ /* 0x000fe20003fde000 */
[----:B------:R3:W-:Y:S01]  /*06c0*/  @!P0 STG.E.U16 desc[UR14][R2.64], R19 ;  /* 0x0000001302008986 */ /* 0x0007e2000c10150e */
[----:B------:R-:W-:Y:S01]  /*06d0*/  FMUL.FTZ R26, R26, UR11 ;  /* 0x0000000b1a1a7c20 */ /* 0x000fe20008410000 */
[----:B------:R-:W-:-:S02]  /*06e0*/  LEA R18, P0, R17, R18, 0x2 ;  /* 0x0000001211127211 */ /* 0x000fc400078010ff */
[----:B------:R-:W-:Y:S02]  /*06f0*/  @!P5 FSEL R23, R23, R24, !P6 ;  /* 0x000000181717d208 */ /* 0x000fe40007000000 */
[CC--:B------:R-:W-:Y:S01]  /*0700*/  FSETP.GEU.FTZ.AND P5, PT, R25.reuse, R26.reuse, PT ;  /* 0x0000001a1900720b */ /* 0x0c0fe20003fbe000 */
[----:B------:R-:W-:Y:S01]  /*0710*/  IMAD.X R16, RZ, RZ, R16, P0 ;  /* 0x000000ffff107224 */ /* 0x000fe200000e0610 */
[----:B------:R-:W-:Y:S02]  /*0720*/  F2FP.F16.F32.PACK_AB R23, RZ, R23 ;  /* 0x00000017ff17723e */ /* 0x000fe400000000ff */
[----:B------:R-:W-:Y:S02]  /*0730*/  @!P4 FSEL R25, R25, R26, !P5 ;  /* 0x0000001a1919c208 */ /* 0x000fe40006800000 */
[----:B------:R-:W-:Y:S01]  /*0740*/  ISETP.GE.U32.AND P0, PT, R18, UR5, PT ;  /* 0x0000000512007c0c */ /* 0x000fe2000bf06070 */
[----:B------:R3:W-:Y:S01]  /*0750*/  @!P2 STG.E.U16 desc[UR14][R6.64], R23 ;  /* 0x000000170600a986 */ /* 0x0007e2000c10150e */
[----:B------:R-:W-:-:S02]  /*0760*/  F2FP.F16.F32.PACK_AB R25, RZ, R25 ;  /* 0x00000019ff19723e */ /* 0x000fc400000000ff */
[----:B------:R-:W-:-:S03]  /*0770*/  ISETP.GE.U32.AND.EX P0, PT, R16, UR10, PT, P0 ;  /* 0x0000000a10007c0c */ /* 0x000fc6000bf06100 */
[----:B------:R3:W-:Y:S10]  /*0780*/  @!P3 STG.E.U16 desc[UR14][R10.64], R25 ;  /* 0x000000190a00b986 */ /* 0x0007f4000c10150e */
[----:B------:R-:W-:Y:S05]  /*0790*/  @!P0 BRA `(.L_x_6580) ;  /* 0xfffffff8009c8947 */ /* 0x000fea000383ffff */
[----:B------:R-:W-:Y:S05]  /*07a0*/  EXIT ;  /* 0x000000000000794d */ /* 0x000fea0003800000 */
.L_x_6579:
        /* <DEDUP_REMOVED lines=8> */
.L_x_6581:
        /* <DEDUP_REMOVED lines=45> */
.L_x_6582:
        /* <DEDUP_REMOVED lines=16> */
.L_x_7900:


//--------------------- .text._ZN2at6native55_GLOBAL__N__de093ff9_22_ForeachBinaryOpList_cu_a911ec4325multi_tensor_apply_kernelINS1_18TensorListMetadataILi2EEENS1_24BinaryOpListAlphaFunctorIN3c108BFloat16ELi2ELi2ELi0EEEJNS0_7minimumIfEEfEEEvT_T0_DpT1_ --------------------------
	.section	.text._ZN2at6native55_GLOBAL__N__de093ff9_22_ForeachBinaryOpList_cu_a911ec4325multi_tensor_apply_kernelINS1_18TensorListMetadataILi2EEENS1_24BinaryOpListAlphaFunctorIN3c108BFloat16ELi2ELi2ELi0EEEJNS0_7minimumIfEEfEEEvT_T0_DpT1_,"ax",@progbits
	.align	128
.text._ZN2at6native55_GLOBAL__N__de093ff9_22_ForeachBinaryOpList_cu_a911ec4325multi_tensor_apply_kernelINS1_18TensorListMetadataILi2EEENS1_24BinaryOpListAlphaFunctorIN3c108BFloat16ELi2ELi2ELi0EEEJNS0_7minimumIfEEfEEEvT_T0_DpT1_:
        .type           _ZN2at6native55_GLOBAL__N__de093ff9_22_ForeachBinaryOpList_cu_a911ec4325multi_tensor_apply_kernelINS1_18TensorListMetadataILi2EEENS1_24BinaryOpListAlphaFunctorIN3c108BFloat16ELi2ELi2ELi0EEEJNS0_7minimumIfEEfEEEvT_T0_DpT1_,@function
        .size           _ZN2at6native55_GLOBAL__N__de093ff9_22_ForeachBinaryOpList_cu_a911ec4325multi_tensor_apply_kernelINS1_18TensorListMetadataILi2EEENS1_24BinaryOpListAlphaFunctorIN3c108BFloat16ELi2ELi2ELi0EEEJNS0_7minimumIfEEfEEEvT_T0_DpT1_,(.L_x_7901 - _ZN2at6native55_GLOBAL__N__de093ff9_22_ForeachBinaryOpList_cu_a911ec4325multi_tensor_apply_kernelINS1_18TensorListMetadataILi2EEENS1_24BinaryOpListAlphaFunctorIN3c108BFloat16ELi2ELi2ELi0EEEJNS0_7minimumIfEEfEEEvT_T0_DpT1_)
        .other          _ZN2at6native55_GLOBAL__N__de093ff9_22_ForeachBinaryOpList_cu_a911ec4325multi_tensor_apply_kernelINS1_18TensorListMetadataILi2EEENS1_24BinaryOpListAlphaFunctorIN3c108BFloat16ELi2ELi2ELi0EEEJNS0_7minimumIfEEfEEEvT_T0_DpT1_,@"STO_CUDA_ENTRY STV_DEFAULT"
_ZN2at6native55_GLOBAL__N__de093ff9_22_ForeachBinaryOpList_cu_a911ec4325multi_tensor_apply_kernelINS1_18TensorListMetadataILi2EEENS1_24BinaryOpListAlphaFunctorIN3c108BFloat16ELi2ELi2ELi0EEEJNS0_7minimumIfEEfEEEvT_T0_DpT1_:
        /* <DEDUP_REMOVED lines=33> */
.L_x_6584:
        /* <DEDUP_REMOVED lines=61> */
[----:B------:R-:W-:-:S04]  /*05e0*/  FSETP.GEU.FTZ.AND P6, PT, R21, R22, PT ;  /* 0x000000161500720b */ /* 0x000fc80003fde000 */
[----:B------:R-:W-:Y:S02]  /*05f0*/  @!P5 FSEL R21, R21, R22, !P6 ;  /* 0x000000161515d208 */ /* 0x000fe40007000000 */
[----:B------:R-:W-:Y:S01]  /*0600*/  FSETP.GEU.FTZ.AND P6, PT, R20, R19, PT ;  /* 0x000000131400720b */ /* 0x000fe20003fde000 */
[----:B------:R-:W-:Y:S01]  /*0610*/  IMAD.U32 R25, R25, 0x10000, RZ ;  /* 0x0001000019197824 */ /* 0x000fe200078e00ff */
[----:B------:R-:W-:Y:S01]  /*0620*/  FSETP.NAN.FTZ.AND P5, PT, |R23|, |R23|, PT ;  /* 0x400000171700720b */ /* 0x000fe20003fb8200 */
[----:B------:R-:W-:Y:S01]  /*0630*/  IMAD.U32 R24, R24, 0x10000, RZ ;  /* 0x0001000018187824 */ /* 0x000fe200078e00ff */
[----:B------:R-:W-:Y:S01]  /*0640*/  @!P4 FSEL R20, R20, R19, !P6 ;  /* 0x000000131414c208 */ /* 0x000fe20007000000 */
[----:B------:R-:W-:Y:S01]  /*0650*/  FMUL.FTZ R8, R25, UR11 ;  /* 0x0000000b19087c20 */ /* 0x000fe20008410000 */
[----:B------:R-:W-:Y:S02]  /*0660*/  IMAD.U32 R18, R18, 0x10000, RZ ;  /* 0x0001000012127824 */ /* 0x000fe400078e00ff */
[----:B------:R-:W-:-:S02]  /*0670*/  FSETP.NAN.FTZ.AND P4, PT, |R24|, |R24|, PT ;  /* 0x400000181800720b */ /* 0x000fc40003f98200 */
[----:B------:R-:W-:Y:S01]  /*0680*/  FSETP.GEU.FTZ.AND P6, PT, R23, R8, PT ;  /* 0x000000081700720b */ /* 0x000fe20003fde000 */
[----:B------:R-:W-:Y:S01]  /*0690*/  FMUL.FTZ R9, R18, UR11 ;  /* 0x0000000b12097c20 */ /* 0x000fe20008410000 */
[----:B------:R-:W-:-:S03]  /*06a0*/  F2FP.BF16.F32.PACK_AB R21, RZ, R21 ;  /* 0x00000015ff15723e */ /* 0x000fc600000010ff */
[----:B------:R-:W-:Y:S02]  /*06b0*/  @!P5 FSEL R23, R23, R8, !P6 ;  /* 0x000000081717d208 */ /* 0x000fe40007000000 */
[CC--:B------:R-:W-:Y:S02]  /*06c0*/  FSETP.GEU.FTZ.AND P5, PT, R24.reuse, R9.reuse, PT ;  /* 0x000000091800720b */ /* 0x0c0fe40003fbe000 */
[----:B------:R-:W-:Y:S01]  /*06d0*/  F2FP.BF16.F32.PACK_AB R20, RZ, R20 ;  /* 0x00000014ff14723e */ /* 0x000fe200000010ff */
[----:B------:R3:W-:Y:S01]  /*06e0*/  @!P1 STG.E.U16 desc[UR14][R4.64], R21 ;  /* 0x0000001504009986 */ /* 0x0007e2000c10150e */
[----:B------:R-:W-:Y:S02]  /*06f0*/  @!P4 FSEL R24, R24, R9, !P5 ;  /* 0x000000091818c208 */ /* 0x000fe40006800000 */
        /* <DEDUP_REMOVED lines=11> */
.L_x_6583:
        /* <DEDUP_REMOVED lines=8> */
.L_x_6585:
        /* <DEDUP_REMOVED lines=29> */
[----:B------:R-:W-:Y:S02]  /*0a00*/  FSETP.GEU.FTZ.AND P5, PT, R8, R7, PT ;  /* 0x000000070800720b */ /* 0x000fe40003fbe000 */
[----:B------:R-:W-:Y:S02]  /*0a10*/  @!P3 FSEL R11, R11, R12, !P4 ;  /* 0x0000000c0b0bb208 */ /* 0x000fe40006000000 */
[----:B------:R-:W-:Y:S02]  /*0a20*/  FSETP.GEU.FTZ.AND P3, PT, R4, R9, PT ;  /* 0x000000090400720b */ /* 0x000fe40003f7e000 */
[----:B------:R-:W-:Y:S02]  /*0a30*/  FSETP.GEU.FTZ.AND P4, PT, R13, R14, PT ;  /* 0x0000000e0d00720b */ /* 0x000fe40003f9e000 */
[----:B------:R-:W-:Y:S02]  /*0a40*/  @!P0 FSEL R8, R8, R7, !P5 ;  /* 0x0000000708088208 */ /* 0x000fe40006800000 */
[----:B------:R-:W-:-:S02]  /*0a50*/  @!P1 FSEL R4, R4, R9, !P3 ;  /* 0x0000000904049208 */ /* 0x000fc40005800000 */
[----:B0-----:R-:W-:Y:S02]  /*0a60*/  IADD3 R0, P0, PT, R0, UR5, RZ ;  /* 0x0000000500007c10 */ /* 0x001fe4000ff1e0ff */
[----:B------:R-:W-:Y:S02]  /*0a70*/  @!P2 FSEL R13, R13, R14, !P4 ;  /* 0x0000000e0d0da208 */ /* 0x000fe40006000000 */
        /* <DEDUP_REMOVED lines=12> */
.L_x_6586:
        /* <DEDUP_REMOVED lines=12> */
.L_x_7901:


//--------------------- .text._ZN2at6native55_GLOBAL__N__de093ff9_22_ForeachBinaryOpList_cu_a911ec4325multi_tensor_apply_kernelINS1_18TensorListMetadataILi2EEENS1_24BinaryOpListAlphaFunctorIfLi2ELi2ELi0EEEJNS0_7minimumIfEEfEEEvT_T0_DpT1_ --------------------------
	.section	.text._ZN2at6native55_GLOBAL__N__de093ff9_22_ForeachBinaryOpList_cu_a911ec4325multi_tensor_apply_kernelINS1_18TensorListMetadataILi2EEENS1_24BinaryOpListAlphaFunctorIfLi2ELi2ELi0EEEJNS0_7minimumIfEEfEEEvT_T0_DpT1_,"ax",@progbits
	.align	128
.text._ZN2at6native55_GLOBAL__N__de093ff9_22_ForeachBinaryOpList_cu_a911ec4325multi_tensor_apply_kernelINS1_18TensorListMetadataILi2EEENS1_24BinaryOpListAlphaFunctorIfLi2ELi2ELi0EEEJNS0_7minimumIfEEfEEEvT_T0_DpT1_:
        .type           _ZN2at6native55_GLOBAL__N__de093ff9_22_ForeachBinaryOpList_cu_a911ec4325multi_tensor_apply_kernelINS1_18TensorListMetadataILi2EEENS1_24BinaryOpListAlphaFunctorIfLi2ELi2ELi0EEEJNS0_7minimumIfEEfEEEvT_T0_DpT1_,@function
        .size           _ZN2at6native55_GLOBAL__N__de093ff9_22_ForeachBinaryOpList_cu_a911ec4325multi_tensor_apply_kernelINS1_18TensorListMetadataILi2EEENS1_24BinaryOpListAlphaFunctorIfLi2ELi2ELi0EEEJNS0_7minimumIfEEfEEEvT_T0_DpT1_,(.L_x_7902 - _ZN2at6native55_GLOBAL__N__de093ff9_22_ForeachBinaryOpList_cu_a911ec4325multi_tensor_apply_kernelINS1_18TensorListMetadataILi2EEENS1_24BinaryOpListAlphaFunctorIfLi2ELi2ELi0EEEJNS0_7minimumIfEEfEEEvT_T0_DpT1_)
        .other          _ZN2at6native55_GLOBAL__N__de093ff9_22_ForeachBinaryOpList_cu_a911ec4325multi_tensor_apply_kernelINS1_18TensorListMetadataILi2EEENS1_24BinaryOpListAlphaFunctorIfLi2ELi2ELi0EEEJNS0_7minimumIfEEfEEEvT_T0_DpT1_,@"STO_CUDA_ENTRY STV_DEFAULT"
_ZN2at6native55_GLOBAL__N__de093ff9_22_ForeachBinaryOpList_cu_a911ec4325multi_tensor_apply_kernelINS1_18TensorListMetadataILi2EEENS1_24BinaryOpListAlphaFunctorIfLi2ELi2ELi0EEEJNS0_7minimumIfEEfEEEvT_T0_DpT1_:
        /* <DEDUP_REMOVED lines=32> */
.L_x_6588:
        /* <DEDUP_REMOVED lines=52> */
[----:B------:R-:W-:Y:S01]  /*0540*/  FSETP.GEU.FTZ.AND P6, PT, R20, R21, PT ;  /* 0x000000151400720b */ /* 0x000fe20003fde000 */
[----:B-----5:R-:W-:-:S06]  /*0550*/  FMUL.FTZ R25, R25, UR11 ;  /* 0x0000000b19197c20 */ /* 0x020fcc0008410000 */
[----:B------:R-:W-:Y:S02]  /*0560*/  @!P5 FSEL R20, R20, R21, !P6 ;  /* 0x000000151414d208 */ /* 0x000fe40007000000 */
[----:B------:R-:W-:Y:S02]  /*0570*/  FSETP.NAN.FTZ.AND P5, PT, |R24|, |R24|, PT ;  /* 0x400000181800720b */ /* 0x000fe40003fb8200 */
[-C--:B------:R-:W-:Y:S01]  /*0580*/  FSETP.GEU.FTZ.AND P6, PT, R0, R25.reuse, PT ;  /* 0x000000190000720b */ /* 0x080fe20003fde000 */
[----:B------:R3:W-:Y:S01]  /*0590*/  @!P1 STG.E desc[UR14][R4.64], R20 ;  /* 0x0000001404009986 */ /* 0x0007e2000c10190e */
[----:B------:R-:W-:Y:S02]  /*05a0*/  FMUL.FTZ R7, R22, UR11 ;  /* 0x0000000b16077c20 */ /* 0x000fe40008410000 */
[----:B------:R-:W-:Y:S02]  /*05b0*/  @!P4 FSEL R0, R0, R25, !P6 ;  /* 0x000000190000c208 */ /* 0x000fe40007000000 */
[----:B------:R-:W-:-:S02]  /*05c0*/  FSETP.NAN.FTZ.AND P4, PT, |R23|, |R23|, PT ;  /* 0x400000171700720b */ /* 0x000fc40003f98200 */
[----:B------:R-:W-:Y:S01]  /*05d0*/  FSETP.GEU.FTZ.AND P6, PT, R24, R7, PT ;  /* 0x000000071800720b */ /* 0x000fe20003fde000 */
[----:B------:R3:W-:Y:S01]  /*05e0*/  @!P0 STG.E desc[UR14][R2.64], R0 ;  /* 0x0000000002008986 */ /* 0x0007e2000c10190e */
[----:B------:R-:W-:Y:S01]  /*05f0*/  FMUL.FTZ R26, R26, UR11 ;  /* 0x0000000b1a1a7c20 */ /* 0x000fe20008410000 */
[----:B------:R-:W-:Y:S02]  /*0600*/  LEA R19, P0, R17, R19, 0x2 ;  /* 0x0000001311137211 */ /* 0x000fe400078010ff */
[----:B------:R-:W-:Y:S02]  /*0610*/  @!P5 FSEL R24, R24, R7, !P6 ;  /* 0x000000071818d208 */ /* 0x000fe40007000000 */
[-C--:B------:R-:W-:Y:S01]  /*0620*/  FSETP.GEU.FTZ.AND P5, PT, R23, R26.reuse, PT ;  /* 0x0000001a1700720b */ /* 0x080fe20003fbe000 */
[----:B------:R-:W-:Y:S01]  /*0630*/  IMAD.X R18, RZ, RZ, R18, P0 ;  /* 0x000000ffff127224 */ /* 0x000fe200000e0612 */
[----:B------:R-:W-:Y:S01]  /*0640*/  ISETP.GE.U32.AND P0, PT, R19, UR5, PT ;  /* 0x0000000513007c0c */ /* 0x000fe2000bf06070 */
[----:B------:R3:W-:Y:S01]  /*0650*/  @!P2 STG.E desc[UR14][R8.64], R24 ;  /* 0x000000180800a986 */ /* 0x0007e2000c10190e */
[----:B------:R-:W-:-:S02]  /*0660*/  @!P4 FSEL R23, R23, R26, !P5 ;  /* 0x0000001a1717c208 */ /* 0x000fc40006800000 */
[----:B------:R-:W-:-:S03]  /*0670*/  ISETP.GE.U32.AND.EX P0, PT, R18, UR10, PT, P0 ;  /* 0x0000000a12007c0c */ /* 0x000fc6000bf06100 */
[----:B------:R3:W-:Y:S10]  /*0680*/  @!P3 STG.E desc[UR14][R12.64], R23 ;  /* 0x000000170c00b986 */ /* 0x0007f4000c10190e */
[----:B------:R-:W-:Y:S05]  /*0690*/  @!P0 BRA `(.L_x_6588) ;  /* 0xfffffff800d88947 */ /* 0x000fea000383ffff */
[----:B------:R-:W-:Y:S05]  /*06a0*/  EXIT ;  /* 0x000000000000794d */ /* 0x000fea0003800000 */
.L_x_6587:
        /* <DEDUP_REMOVED lines=8> */
.L_x_6589:
        /* <DEDUP_REMOVED lines=21> */
[----:B0-----:R-:W-:Y:S02]  /*0880*/  IADD3 R12, P0, PT, R12, UR5, RZ ;  /* 0x000000050c0c7c10 */ /* 0x001fe4000ff1e0ff */
[----:B------:R-:W-:-:S02]  /*0890*/  FSETP.GEU.FTZ.AND P3, PT, R4, R13, PT ;  /* 0x0000000d0400720b */ /* 0x000fc40003f7e000 */
[----:B------:R-:W-:Y:S01]  /*08a0*/  @!P1 FSEL R5, R5, R0, !P4 ;  /* 0x0000000005059208 */ /* 0x000fe20006000000 */
[----:B------:R-:W-:Y:S01]  /*08b0*/  IMAD.SHL.U32 R0, R12, 0x4, RZ ;  /* 0x000000040c007824 */ /* 0x000fe200078e00ff */
[----:B------:R-:W-:Y:S01]  /*08c0*/  @!P2 FSEL R4, R4, R13, !P3 ;  /* 0x0000000d0404a208 */ /* 0x000fe20005800000 */
        /* <DEDUP_REMOVED lines=9> */
.L_x_6590:
        /* <DEDUP_REMOVED lines=10> */
.L_x_7902:


//--------------------- .text._ZN2at6native55_GLOBAL__N__de093ff9_22_ForeachBinaryOpList_cu_a911ec4325multi_tensor_apply_kernelINS1_18TensorListMetadataILi2EEENS1_24BinaryOpListAlphaFunctorIdLi2ELi2ELi0EEEJNS0_7minimumIdEEdEEEvT_T0_DpT1_ --------------------------
	.section	.text._ZN2at6native55_GLOBAL__N__de093ff9_22_ForeachBinaryOpList_cu_a911ec4325multi_tensor_apply_kernelINS1_18TensorListMetadataILi2EEENS1_24BinaryOpListAlphaFunctorIdLi2ELi2ELi0EEEJNS0_7minimumIdEEdEEEvT_T0_DpT1_,"ax",@progbits
	.align	128
.text._ZN2at6native55_GLOBAL__N__de093ff9_22_ForeachBinaryOpList_cu_a911ec4325multi_tensor_apply_kernelINS1_18TensorListMetadataILi2EEENS1_24BinaryOpListAlphaFunctorIdLi2ELi2ELi0EEEJNS0_7minimumIdEEdEEEvT_T0_DpT1_:
        .type           _ZN2at6native55_GLOBAL__N__de093ff9_22_ForeachBinaryOpList_cu_a911ec4325multi_tensor_apply_kernelINS1_18TensorListMetadataILi2EEENS1_24BinaryOpListAlphaFunctorIdLi2ELi2ELi0EEEJNS0_7minimumIdEEdEEEvT_T0_DpT1_,@function
        .size           _ZN2at6native55_GLOBAL__N__de093ff9_22_ForeachBinaryOpList_cu_a911ec4325multi_tensor_apply_kernelINS1_18TensorListMetadataILi2EEENS1_24BinaryOpListAlphaFunctorIdLi2ELi2ELi0EEEJNS0_7minimumIdEEdEEEvT_T0_DpT1_,(.L_x_7903 - _ZN2at6native55_GLOBAL__N__de093ff9_22_ForeachBinaryOpList_cu_a911ec4325multi_tensor_apply_kernelINS1_18TensorListMetadataILi2EEENS1_24BinaryOpListAlphaFunctorIdLi2ELi2ELi0EEEJNS0_7minimumIdEEdEEEvT_T0_DpT1_)
        .other          _ZN2at6native55_GLOBAL__N__de093ff9_22_ForeachBinaryOpList_cu_a911ec4325multi_tensor_apply_kernelINS1_18TensorListMetadataILi2EEENS1_24BinaryOpListAlphaFunctorIdLi2ELi2ELi0EEEJNS0_7minimumIdEEdEEEvT_T0_DpT1_,@"STO_CUDA_ENTRY STV_DEFAULT"
_ZN2at6native55_GLOBAL__N__de093ff9_22_ForeachBinaryOpList_cu_a911ec4325multi_tensor_apply_kernelINS1_18TensorListMetadataILi2EEENS1_24BinaryOpListAlphaFunctorIdLi2ELi2ELi0EEEJNS0_7minimumIdEEdEEEvT_T0_DpT1_:
        /* <DEDUP_REMOVED lines=33> */
.L_x_6594:
        /* <DEDUP_REMOVED lines=65> */
[----:B--2---:R-:W0:Y:S02]  /*0620*/  DSETP.GEU.AND P5, PT, R10, R12, PT ;  /* 0x0000000c0a00722a */ /* 0x004e240003fae000 */
[C---:B0-----:R-:W-:Y:S02]  /*0630*/  FSEL R27, R10.reuse, R12, !P5 ;  /* 0x0000000c0a1b7208 */ /* 0x041fe40006800000 */
[C---:B------:R-:W-:Y:S02]  /*0640*/  FSEL R13, R11.reuse, R13, !P5 ;  /* 0x0000000d0b0d7208 */ /* 0x040fe40006800000 */
        /* <DEDUP_REMOVED lines=10> */
[----:B0-----:R-:W0:Y:S02]  /*06f0*/  DSETP.GEU.AND P6, PT, R2, R14, PT ;  /* 0x0000000e0200722a */ /* 0x001e240003fce000 */
[----:B0-----:R-:W-:-:S15]  /*0700*/  FSEL R15, R3, R15, !P6 ;  /* 0x0000000f030f7208 */ /* 0x001fde0007000000 */
[----:B------:R-:W-:-:S15]  /*0710*/  NOP ;  /* 0x0000000000007918 */ /* 0x000fde0000000000 */
[----:B------:R-:W-:-:S15]  /*0720*/  NOP ;  /* 0x0000000000007918 */ /* 0x000fde0000000000 */
[----:B------:R-:W-:-:S15]  /*0730*/  NOP ;  /* 0x0000000000007918 */ /* 0x000fde0000000000 */
[----:B------:R-:W-:-:S02]  /*0740*/  NOP ;  /* 0x0000000000007918 */ /* 0x000fc40000000000 */
[----:B------:R0:W-:Y:S02]  /*0750*/  DMUL R12, R8, UR18 ;  /* 0x00000012080c7c28 */ /* 0x0001e40008000000 */
[----:B0-----:R-:W-:-:S15]  /*0760*/  FSEL R9, R2, R14, !P6 ;  /* 0x0000000e02097208 */ /* 0x001fde0007000000 */
        /* <DEDUP_REMOVED lines=10> */
[----:B------:R-:W0:Y:S02]  /*0810*/  DSETP.GEU.AND P6, PT, R4, R12, PT ;  /* 0x0000000c0400722a */ /* 0x000e240003fce000 */
[----:B0-----:R-:W-:Y:S02]  /*0820*/  FSEL R3, R4, R12, !P6 ;  /* 0x0000000c04037208 */ /* 0x001fe40007000000 */
[----:B-1----:R-:W-:Y:S02]  /*0830*/  FSEL R17, R5, R13, !P6 ;  /* 0x0000000d05117208 */ /* 0x002fe40007000000 */
        /* <DEDUP_REMOVED lines=42> */
.L_x_6593:
[----:B------:R-:W-:Y:S05]  /*0ae0*/  BSYNC.RECONVERGENT B0 ;  /* 0x0000000000007941 */ /* 0x000fea0003800200 */
.L_x_6592:
[----:B------:R-:W-:-:S04]  /*0af0*/  ULEA UR4, UP0, UR11, UR4, 0x2 ;  /* 0x000000040b047291 */ /* 0x000fc8000f8010ff */
[----:B------:R-:W-:Y:S02]  /*0b00*/  UIADD3.X UR5, UPT, UPT, URZ, UR5, URZ, UP0, !UPT ;  /* 0x00000005ff057290 */ /* 0x000fe400087fe4ff */
[----:B------:R-:W-:-:S04]  /*0b10*/  UISETP.GE.U32.AND UP0, UPT, UR4, UR13, UPT ;  /* 0x0000000d0400728c */ /* 0x000fc8000bf06070 */
[----:B------:R-:W-:-:S09]  /*0b20*/  UISETP.GE.U32.AND.EX UP0, UPT, UR5, UR16, UPT, UP0 ;  /* 0x000000100500728c */ /* 0x000fd2000bf06100 */
[----:B------:R-:W-:Y:S05]  /*0b30*/  BRA.U !UP0, `(.L_x_6594) ;  /* 0xfffffff508b47547 */ /* 0x000fea000b83ffff */
[----:B------:R-:W-:Y:S05]  /*0b40*/  EXIT ;  /* 0x000000000000794d */ /* 0x000fea0003800000 */
.L_x_6591:
        /* <DEDUP_REMOVED lines=8> */
.L_x_6595:
        /* <DEDUP_REMOVED lines=29> */
[----:B------:R-:W1:Y:S02]  /*0da0*/  DSETP.GEU.AND P5, PT, R16, R8, PT ;  /* 0x000000081000722a */ /* 0x000e640003fae000 */
[----:B-1----:R-:W-:Y:S02]  /*0db0*/  FSEL R7, R16, R8, !P5 ;  /* 0x0000000810077208 */ /* 0x002fe40006800000 */
[----:B------:R-:W-:-:S15]  /*0dc0*/  FSEL R9, R17, R9, !P5 ;  /* 0x0000000911097208 */ /* 0x000fde0006800000 */
[----:B------:R-:W-:-:S15]  /*0dd0*/  NOP ;  /* 0x0000000000007918 */ /* 0x000fde0000000000 */
[----:B------:R-:W-:-:S15]  /*0de0*/  NOP ;  /* 0x0000000000007918 */ /* 0x000fde0000000000 */
[----:B------:R-:W-:-:S15]  /*0df0*/  NOP ;  /* 0x0000000000007918 */ /* 0x000fde0000000000 */
[----:B------:R-:W1:Y:S02]  /*0e00*/  DSETP.GEU.AND P3, PT, R12, R4, PT ;  /* 0x000000040c00722a */ /* 0x000e640003f6e000 */
        /* <DEDUP_REMOVED lines=34> */
[----:B------:R-:W0:Y:S02]  /*1030*/  DSETP.GEU.AND P6, PT, R18, R10, PT ;  /* 0x0000000a1200722a */ /* 0x000e240003fce000 */
[----:B0-----:R-:W-:Y:S02]  /*1040*/  FSEL R5, R18, R10, !P6 ;  /* 0x0000000a12057208 */ /* 0x001fe40007000000 */
[----:B------:R-:W-:-:S15]  /*1050*/  FSEL R11, R19, R11, !P6 ;  /* 0x0000000b130b7208 */ /* 0x000fde0007000000 */
        /* <DEDUP_REMOVED lines=13> */
.L_x_6596:
        /* <DEDUP_REMOVED lines=13> */
.L_x_7903:


//--------------------- .text._ZN2at6native55_GLOBAL__N__de093ff9_22_ForeachBinaryOpList_cu_a911ec4325multi_tensor_apply_kernelINS1_18TensorListMetadataILi2EEENS1_24BinaryOpListAlphaFunctorIsLi2ELi2ELi0EEEJNS0_7minimumIsEEsEEEvT_T0_DpT1_ --------------------------
	.section	.text._ZN2at6native55_GLOBAL__N__de093ff9_22_ForeachBinaryOpList_cu_a911ec4325multi_tensor_apply_kernelINS1_18TensorListMetadataILi2EEENS1_24BinaryOpListAlphaFunctorIsLi2ELi2ELi0EEEJNS0_7minimumIsEEsEEEvT_T0_DpT1_,"ax",@progbits
	.align	128
.text._ZN2at6native55_GLOBAL__N__de093ff9_22_ForeachBinaryOpList_cu_a911ec4325multi_tensor_apply_kernelINS1_18TensorListMetadataILi2EEENS1_24BinaryOpListAlphaFunctorIsLi2ELi2ELi0EEEJNS0_7minimumIsEEsEEEvT_T0_DpT1_:
        .type           _ZN2at6native55_GLOBAL__N__de093ff9_22_ForeachBinaryOpList_cu_a911ec4325multi_tensor_apply_kernelINS1_18TensorListMetadataILi2EEENS1_24BinaryOpListAlphaFunctorIsLi2ELi2ELi0EEEJNS0_7minimumIsEEsEEEvT_T0_DpT1_,@function
        .size           _ZN2at6native55_GLOBAL__N__de093ff9_22_ForeachBinaryOpList_cu_a911ec4325multi_tensor_apply_kernelINS1_18TensorListMetadataILi2EEENS1_24BinaryOpListAlphaFunctorIsLi2ELi2ELi0EEEJNS0_7minimumIsEEsEEEvT_T0_DpT1_,(.L_x_7904 - _ZN2at6native55_GLOBAL__N__de093ff9_22_ForeachBinaryOpList_cu_a911ec4325multi_tensor_apply_kernelINS1_18TensorListMetadataILi2EEENS1_24BinaryOpListAlphaFunctorIsLi2ELi2ELi0EEEJNS0_7minimumIsEEsEEEvT_T0_DpT1_)
        .other          _ZN2at6native55_GLOBAL__N__de093ff9_22_ForeachBinaryOpList_cu_a911ec4325multi_tensor_apply_kernelINS1_18TensorListMetadataILi2EEENS1_24BinaryOpListAlphaFunctorIsLi2ELi2ELi0EEEJNS0_7minimumIsEEsEEEvT_T0_DpT1_,@"STO_CUDA_ENTRY STV_DEFAULT"
_ZN2at6native55_GLOBAL__N__de093ff9_22_ForeachBinaryOpList_cu_a911ec4325multi_tensor_apply_kernelINS1_18TensorListMetadataILi2EEENS1_24BinaryOpListAlphaFunctorIsLi2ELi2ELi0EEEJNS0_7minimumIsEEsEEEvT_T0_DpT1_:
        /* <DEDUP_REMOVED lines=32> */
.L_x_6598:
        /* <DEDUP_REMOVED lines=60> */
[----:B------:R-:W-:Y:S01]  /*05c0*/  VIMNMX.S16x2 R21, PT, PT, R8, R10, PT ;  /* 0x0000000a08157248 */ /* 0x000fe20003fe0300 */
[----:B------:R-:W-:Y:S02]  /*05d0*/  IMAD R8, R9, UR4, RZ ;  /* 0x0000000409087c24 */ /* 0x000fe4000f8e02ff */
[----:B------:R-:W-:Y:S01]  /*05e0*/  IMAD R10, R11, UR4, RZ ;  /* 0x000000040b0a7c24 */ /* 0x000fe2000f8e02ff */
[----:B------:R-:W-:Y:S01]  /*05f0*/  VIMNMX.S16x2 R0, PT, PT, R0, R6, PT ;  /* 0x0000000600007248 */ /* 0x000fe20003fe0300 */
[----:B------:R2:W-:Y:S01]  /*0600*/  @!P0 STG.E.U16 desc[UR14][R12.64], R21 ;  /* 0x000000150c008986 */ /* 0x0005e2000c10150e */
[----:B------:R-:W-:-:S02]  /*0610*/  LEA R20, P0, R5, R20, 0x2 ;  /* 0x0000001405147211 */ /* 0x000fc400078010ff */
[----:B------:R-:W-:Y:S01]  /*0620*/  VIMNMX.S16x2 R2, PT, PT, R2, R8, PT ;  /* 0x0000000802027248 */ /* 0x000fe20003fe0300 */
[----:B------:R2:W-:Y:S01]  /*0630*/  @!P1 STG.E.U16 desc[UR14][R14.64], R0 ;  /* 0x000000000e009986 */ /* 0x0005e2000c10150e */
[----:B------:R-:W-:-:S03]  /*0640*/  VIMNMX.S16x2 R4, PT, PT, R4, R10, PT ;  /* 0x0000000a04047248 */ /* 0x000fc60003fe0300 */
[----:B------:R2:W-:Y:S01]  /*0650*/  @!P2 STG.E.U16 desc[UR14][R16.64], R2 ;  /* 0x000000021000a986 */ /* 0x0005e2000c10150e */
[----:B------:R-:W-:Y:S01]  /*0660*/  IMAD.X R7, RZ, RZ, R7, P0 ;  /* 0x000000ffff077224 */ /* 0x000fe200000e0607 */
[----:B------:R-:W-:Y:S02]  /*0670*/  ISETP.GE.U32.AND P0, PT, R20, UR5, PT ;  /* 0x0000000514007c0c */ /* 0x000fe4000bf06070 */
[----:B------:R2:W-:Y:S02]  /*0680*/  @!P3 STG.E.U16 desc[UR14][R18.64], R4 ;  /* 0x000000041200b986 */ /* 0x0005e4000c10150e */
[----:B------:R-:W-:-:S13]  /*0690*/  ISETP.GE.U32.AND.EX P0, PT, R7, UR10, PT, P0 ;  /* 0x0000000a07007c0c */ /* 0x000fda000bf06100 */
[----:B--2---:R-:W-:Y:S05]  /*06a0*/  @!P0 BRA `(.L_x_6598) ;  /* 0xfffffff800d48947 */ /* 0x004fea000383ffff */
[----:B------:R-:W-:Y:S05]  /*06b0*/  EXIT ;  /* 0x000000000000794d */ /* 0x000fea0003800000 */
.L_x_6597:
        /* <DEDUP_REMOVED lines=9> */
.L_x_6599:
        /* <DEDUP_REMOVED lines=23> */
[----:B------:R-:W-:Y:S02]  /*08c0*/  VIMNMX.S16x2 R0, PT, PT, R0, R12, PT ;  /* 0x0000000c00007248 */ /* 0x000fe40003fe0300 */
[----:B------:R-:W-:Y:S02]  /*08d0*/  VIMNMX.S16x2 R8, PT, PT, R5, R8, PT ;  /* 0x0000000805087248 */ /* 0x000fe40003fe0300 */
[----:B------:R-:W-:Y:S02]  /*08e0*/  VIMNMX.S16x2 R14, PT, PT, R4, R14, PT ;  /* 0x0000000e040e7248 */ /* 0x000fe40003fe0300 */
[----:B------:R-:W-:Y:S02]  /*08f0*/  VIMNMX.S16x2 R10, PT, PT, R9, R10, PT ;  /* 0x0000000a090a7248 */ /* 0x000fe40003fe0300 */
        /* <DEDUP_REMOVED lines=9> */
.L_x_6600:
        /* <DEDUP_REMOVED lines=15> */
.L_x_7904:


//--------------------- .text._ZN2at6native55_GLOBAL__N__de093ff9_22_ForeachBinaryOpList_cu_a911ec4325multi_tensor_apply_kernelINS1_18TensorListMetadataILi2EEENS1_24BinaryOpListAlphaFunctorIlLi2ELi2ELi0EEEJNS0_7minimumIlEElEEEvT_T0_DpT1_ --------------------------
	.section	.text._ZN2at6native55_GLOBAL__N__de093ff9_22_ForeachBinaryOpList_cu_a911ec4325multi_tensor_apply_kernelINS1_18TensorListMetadataILi2EEENS1_24BinaryOpListAlphaFunctorIlLi2ELi2ELi0EEEJNS0_7minimumIlEElEEEvT_T0_DpT1_,"ax",@progbits
	.align	128
.text._ZN2at6native55_GLOBAL__N__de093ff9_22_ForeachBinaryOpList_cu_a911ec4325multi_tensor_apply_kernelINS1_18TensorListMetadataILi2EEENS1_24BinaryOpListAlphaFunctorIlLi2ELi2ELi0EEEJNS0_7minimumIlEElEEEvT_T0_DpT1_:
        .type           _ZN2at6native55_GLOBAL__N__de093ff9_22_ForeachBinaryOpList_cu_a911ec4325multi_tensor_apply_kernelINS1_18TensorListMetadataILi2EEENS1_24BinaryOpListAlphaFunctorIlLi2ELi2ELi0EEEJNS0_7minimumIlEElEEEvT_T0_DpT1_,@function
        .size           _ZN2at6native55_GLOBAL__N__de093ff9_22_ForeachBinaryOpList_cu_a911ec4325multi_tensor_apply_kernelINS1_18TensorListMetadataILi2EEENS1_24BinaryOpListAlphaFunctorIlLi2ELi2ELi0EEEJNS0_7minimumIlEElEEEvT_T0_DpT1_,(.L_x_7905 - _ZN2at6native55_GLOBAL__N__de093ff9_22_ForeachBinaryOpList_cu_a911ec4325multi_tensor_apply_kernelINS1_18TensorListMetadataILi2EEENS1_24BinaryOpListAlphaFunctorIlLi2ELi2ELi0EEEJNS0_7minimumIlEElEEEvT_T0_DpT1_)
        .other          _ZN2at6native55_GLOBAL__N__de093ff9_22_ForeachBinaryOpList_cu_a911ec4325multi_tensor_apply_kernelINS1_18TensorListMetadataILi2EEENS1_24BinaryOpListAlphaFunctorIlLi2ELi2ELi0EEEJNS0_7minimumIlEElEEEvT_T0_DpT1_,@"STO_CUDA_ENTRY STV_DEFAULT"
_ZN2at6native55_GLOBAL__N__de093ff9_22_ForeachBinaryOpList_cu_a911ec4325multi_tensor_apply_kernelINS1_18TensorListMetadataILi2EEENS1_24BinaryOpListAlphaFunctorIlLi2ELi2ELi0EEEJNS0_7minimumIlEElEEEvT_T0_DpT1_:
        /* <DEDUP_REMOVED lines=33> */
.L_x_6604:
        /* <DEDUP_REMOVED lines=59> */
[----:B----4-:R-:W-:Y:S01]  /*05c0*/  ISETP.LT.U32.AND P4, PT, R10, R26, PT ;  /* 0x0000001a0a00720c */ /* 0x010fe20003f81070 */
[----:B------:R-:W-:-:S03]  /*05d0*/  IMAD.WIDE.U32 R16, R16, UR16, RZ ;  /* 0x0000001010107c25 */ /* 0x000fc6000f8e00ff */
[-C--:B------:R-:W-:Y:S01]  /*05e0*/  ISETP.LT.AND.EX P4, PT, R11, R27.reuse, PT, P4 ;  /* 0x0000001b0b00720c */ /* 0x080fe20003f81340 */
[----:B------:R-:W-:Y:S02]  /*05f0*/  IMAD.IADD R19, R17, 0x1, R29 ;  /* 0x0000000111137824 */ /* 0x000fe400078e021d */
[----:B-----5:R-:W-:Y:S01]  /*0600*/  IMAD R17, R13, UR16, RZ ;  /* 0x000000100d117c24 */ /* 0x020fe2000f8e02ff */
[----:B------:R-:W-:Y:S01]  /*0610*/  ISETP.LT.U32.AND P5, PT, R14, R16, PT ;  /* 0x000000100e00720c */ /* 0x000fe20003fa1070 */
[----:B------:R-:W-:Y:S01]  /*0620*/  IMAD.IADD R0, R20, 0x1, R25 ;  /* 0x0000000114007824 */ /* 0x000fe200078e0219 */
[----:B------:R-:W-:Y:S01]  /*0630*/  SEL R10, R10, R26, P4 ;  /* 0x0000001a0a0a7207 */ /* 0x000fe20002000000 */
[C---:B------:R-:W-:Y:S01]  /*0640*/  IMAD R17, R12.reuse, UR17, R17 ;  /* 0x000000110c117c24 */ /* 0x040fe2000f8e0211 */
[----:B------:R-:W-:Y:S01]  /*0650*/  SEL R11, R11, R27, P4 ;  /* 0x0000001b0b0b7207 */ /* 0x000fe20002000000 */
[----:B------:R-:W-:Y:S01]  /*0660*/  IMAD.WIDE.U32 R12, R12, UR16, RZ ;  /* 0x000000100c0c7c25 */ /* 0x000fe2000f8e00ff */
[----:B------:R-:W-:-:S02]  /*0670*/  ISETP.LT.AND.EX P4, PT, R15, R19, PT, P5 ;  /* 0x000000130f00720c */ /* 0x000fc40003f81350 */
[----:B------:R-:W-:Y:S01]  /*0680*/  @!P1 LEA R18, P6, R0, UR6, 0x3 ;  /* 0x0000000600129c11 */ /* 0x000fe2000f8c18ff */
[----:B------:R-:W-:Y:S01]  /*0690*/  IMAD.IADD R13, R13, 0x1, R17 ;  /* 0x000000010d0d7824 */ /* 0x000fe200078e0211 */
[----:B------:R-:W-:Y:S02]  /*06a0*/  SEL R14, R14, R16, P4 ;  /* 0x000000100e0e7207 */ /* 0x000fe40002000000 */
[----:B------:R-:W-:Y:S02]  /*06b0*/  SEL R15, R15, R19, P4 ;  /* 0x000000130f0f7207 */ /* 0x000fe40002000000 */
[----:B------:R-:W-:Y:S02]  /*06c0*/  @!P0 LEA R16, P5, R0, UR6, 0x3 ;  /* 0x0000000600108c11 */ /* 0x000fe4000f8a18ff */
[----:B------:R-:W-:Y:S02]  /*06d0*/  ISETP.LT.U32.AND P4, PT, R4, R12, PT ;  /* 0x0000000c0400720c */ /* 0x000fe40003f81070 */
[----:B------:R-:W-:-:S02]  /*06e0*/  @!P0 LEA.HI.X R17, R0, UR7, R23, 0x3, P5 ;  /* 0x0000000700118c11 */ /* 0x000fc4000a8f1c17 */
[----:B------:R-:W-:Y:S02]  /*06f0*/  @!P1 LEA R18, P5, R21, R18, 0x3 ;  /* 0x0000001215129211 */ /* 0x000fe400078a18ff */
[-C--:B------:R-:W-:Y:S02]  /*0700*/  ISETP.LT.AND.EX P4, PT, R5, R13.reuse, PT, P4 ;  /* 0x0000000d0500720c */ /* 0x080fe40003f81340 */
        /* <DEDUP_REMOVED lines=14> */
[-C--:B------:R-:W-:Y:S01]  /*07f0*/  ISETP.LT.U32.AND P1, PT, R6, R2.reuse, PT ;  /* 0x000000020600720c */ /* 0x080fe20003f21070 */
[----:B------:R-:W-:Y:S01]  /*0800*/  IMAD.X R22, RZ, RZ, R22, P0 ;  /* 0x000000ffff167224 */ /* 0x000fe200000e0616 */
[----:B------:R-:W-:Y:S02]  /*0810*/  ISETP.GE.U32.AND P0, PT, R25, UR5, PT ;  /* 0x0000000519007c0c */ /* 0x000fe4000bf06070 */
[CC--:B------:R-:W-:Y:S02]  /*0820*/  ISETP.LT.AND.EX P1, PT, R7.reuse, R3.reuse, PT, P1 ;  /* 0x000000030700720c */ /* 0x0c0fe40003f21310 */
        /* <DEDUP_REMOVED lines=13> */
.L_x_6603:
[----:B------:R-:W-:Y:S05]  /*0900*/  BSYNC.RECONVERGENT B0 ;  /* 0x0000000000007941 */ /* 0x000fea0003800200 */
.L_x_6602:
[----:B------:R-:W-:Y:S05]  /*0910*/  @!P0 BRA `(.L_x_6604) ;  /* 0xfffffff8003c8947 */ /* 0x000fea000383ffff */
[----:B------:R-:W-:Y:S05]  /*0920*/  EXIT ;  /* 0x000000000000794d */ /* 0x000fea0003800000 */
.L_x_6601:
        /* <DEDUP_REMOVED lines=8> */
.L_x_6605:
        /* <DEDUP_REMOVED lines=12> */
[----:B--2---:R-:W-:Y:S01]  /*0a70*/  ISETP.LT.U32.AND P0, PT, R12, R2, PT ;  /* 0x000000020c00720c */ /* 0x004fe20003f01070 */
[----:B------:R-:W-:Y:S02]  /*0a80*/  IMAD R27, R5, UR10, RZ ;  /* 0x0000000a051b7c24 */ /* 0x000fe4000f8e02ff */
[----:B------:R-:W-:Y:S02]  /*0a90*/  IMAD R17, R18, UR11, R25 ;  /* 0x0000000b12117c24 */ /* 0x000fe4000f8e0219 */
[----:B------:R-:W-:Y:S02]  /*0aa0*/  IMAD.IADD R3, R3, 0x1, R19 ;  /* 0x0000000103037824 */ /* 0x000fe400078e0213 */
[C---:B------:R-:W-:Y:S02]  /*0ab0*/  IMAD R25, R4.reuse, UR11, R27 ;  /* 0x0000000b04197c24 */ /* 0x040fe4000f8e021b */
[----:B------:R-:W-:Y:S01]  /*0ac0*/  IMAD R7, R7, UR10, RZ ;  /* 0x0000000a07077c24 */ /* 0x000fe2000f8e02ff */
[----:B------:R-:W-:Y:S01]  /*0ad0*/  ISETP.LT.AND.EX P0, PT, R13, R3, PT, P0 ;  /* 0x000000030d00720c */ /* 0x000fe20003f01300 */
[----:B------:R-:W-:-:S03]  /*0ae0*/  IMAD.WIDE.U32 R4, R4, UR10, RZ ;  /* 0x0000000a04047c25 */ /* 0x000fc6000f8e00ff */
[----:B------:R-:W-:Y:S01]  /*0af0*/  SEL R2, R12, R2, P0 ;  /* 0x000000020c027207 */ /* 0x000fe20000000000 */
[----:B------:R-:W-:Y:S01]  /*0b00*/  IMAD.WIDE.U32 R18, R18, UR10, RZ ;  /* 0x0000000a12127c25 */ /* 0x000fe2000f8e00ff */
[----:B------:R-:W-:Y:S02]  /*0b10*/  ISETP.LT.U32.AND P2, PT, R8, R4, PT ;  /* 0x000000040800720c */ /* 0x000fe40003f41070 */
[----:B------:R-:W-:Y:S01]  /*0b20*/  SEL R3, R13, R3, P0 ;  /* 0x000000030d037207 */ /* 0x000fe20000000000 */
[----:B------:R-:W-:Y:S01]  /*0b30*/  IMAD R27, R6, UR11, R7 ;  /* 0x0000000b061b7c24 */ /* 0x000fe2000f8e0207 */
[----:B------:R-:W-:Y:S01]  /*0b40*/  ISETP.LT.U32.AND P1, PT, R14, R18, PT ;  /* 0x000000120e00720c */ /* 0x000fe20003f21070 */
[----:B------:R-:W-:Y:S02]  /*0b50*/  IMAD.IADD R25, R5, 0x1, R25 ;  /* 0x0000000105197824 */ /* 0x000fe400078e0219 */
[----:B------:R-:W-:-:S03]  /*0b60*/  IMAD.WIDE.U32 R6, R6, UR10, RZ ;  /* 0x0000000a06067c25 */ /* 0x000fc6000f8e00ff */
[----:B------:R-:W-:Y:S01]  /*0b70*/  ISETP.LT.AND.EX P0, PT, R9, R25, PT, P2 ;  /* 0x000000190900720c */ /* 0x000fe20003f01320 */
[----:B------:R-:W-:Y:S01]  /*0b80*/  IMAD.IADD R17, R19, 0x1, R17 ;  /* 0x0000000113117824 */ /* 0x000fe200078e0211 */
[----:B------:R-:W-:Y:S01]  /*0b90*/  ISETP.LT.U32.AND P3, PT, R10, R6, PT ;  /* 0x000000060a00720c */ /* 0x000fe20003f61070 */
[----:B------:R-:W-:Y:S01]  /*0ba0*/  IMAD.IADD R5, R7, 0x1, R27 ;  /* 0x0000000107057824 */ /* 0x000fe200078e021b */
[----:B------:R-:W-:Y:S01]  /*0bb0*/  SEL R8, R8, R4, P0 ;  /* 0x0000000408087207 */ /* 0x000fe20000000000 */
[----:B------:R-:W-:Y:S01]  /*0bc0*/  IMAD.MOV.U32 R4, RZ, RZ, R2 ;  /* 0x000000ffff047224 */ /* 0x000fe200078e0002 */
[----:B------:R-:W-:Y:S02]  /*0bd0*/  ISETP.LT.AND.EX P1, PT, R15, R17, PT, P1 ;  /* 0x000000110f00720c */ /* 0x000fe40003f21310 */
[----:B------:R-:W-:Y:S02]  /*0be0*/  SEL R9, R9, R25, P0 ;  /* 0x0000001909097207 */ /* 0x000fe40000000000 */
[----:B------:R-:W-:-:S02]  /*0bf0*/  SEL R18, R14, R18, P1 ;  /* 0x000000120e127207 */ /* 0x000fc40000800000 */
[-C--:B------:R-:W-:Y:S02]  /*0c00*/  ISETP.LT.AND.EX P2, PT, R11, R5.reuse, PT, P3 ;  /* 0x000000050b00720c */ /* 0x080fe40003f41330 */
        /* <DEDUP_REMOVED lines=16> */
.L_x_6606:
        /* <DEDUP_REMOVED lines=15> */
.L_x_7905:


//--------------------- .text._ZN2at6native55_GLOBAL__N__de093ff9_22_ForeachBinaryOpList_cu_a911ec4325multi_tensor_apply_kernelINS1_18TensorListMetadataILi2EEENS1_24BinaryOpListAlphaFunctorIiLi2ELi2ELi0EEEJNS0_7minimumIiEEiEEEvT_T0_DpT1_ --------------------------
	.section	.text._ZN2at6native55_GLOBAL__N__de093ff9_22_ForeachBinaryOpList_cu_a911ec4325multi_tensor_apply_kernelINS1_18TensorListMetadataILi2EEENS1_24BinaryOpListAlphaFunctorIiLi2ELi2ELi0EEEJNS0_7minimumIiEEiEEEvT_T0_DpT1_,"ax",@progbits
	.align	128
.text._ZN2at6native55_GLOBAL__N__de093ff9_22_ForeachBinaryOpList_cu_a911ec4325multi_tensor_apply_kernelINS1_18TensorListMetadataILi2EEENS1_24BinaryOpListAlphaFunctorIiLi2ELi2ELi0EEEJNS0_7minimumIiEEiEEEvT_T0_DpT1_:
        .type           _ZN2at6native55_GLOBAL__N__de093ff9_22_ForeachBinaryOpList_cu_a911ec4325multi_tensor_apply_kernelINS1_18TensorListMetadataILi2EEENS1_24BinaryOpListAlphaFunctorIiLi2ELi2ELi0EEEJNS0_7minimumIiEEiEEEvT_T0_DpT1_,@function
        .size           _ZN2at6native55_GLOBAL__N__de093ff9_22_ForeachBinaryOpList_cu_a911ec4325multi_tensor_apply_kernelINS1_18TensorListMetadataILi2EEENS1_24BinaryOpListAlphaFunctorIiLi2ELi2ELi0EEEJNS0_7minimumIiEEiEEEvT_T0_DpT1_,(.L_x_7906 - _ZN2at6native55_GLOBAL__N__de093ff9_22_ForeachBinaryOpList_cu_a911ec4325multi_tensor_apply_kernelINS1_18TensorListMetadataILi2EEENS1_24BinaryOpListAlphaFunctorIiLi2ELi2ELi0EEEJNS0_7minimumIiEEiEEEvT_T0_DpT1_)
        .other          _ZN2at6native55_GLOBAL__N__de093ff9_22_ForeachBinaryOpList_cu_a911ec4325multi_tensor_apply_kernelINS1_18TensorListMetadataILi2EEENS1_24BinaryOpListAlphaFunctorIiLi2ELi2ELi0EEEJNS0_7minimumIiEEiEEEvT_T0_DpT1_,@"STO_CUDA_ENTRY STV_DEFAULT"
_ZN2at6native55_GLOBAL__N__de093ff9_22_ForeachBinaryOpList_cu_a911ec4325multi_tensor_apply_kernelINS1_18TensorListMetadataILi2EEENS1_24BinaryOpListAlphaFunctorIiLi2ELi2ELi0EEEJNS0_7minimumIiEEiEEEvT_T0_DpT1_:
        /* <DEDUP_REMOVED lines=33> */
.L_x_6608:
        /* <DEDUP_REMOVED lines=50> */
[----:B---3--:R-:W-:Y:S01]  /*0530*/  VIMNMX R21, PT, PT, R21, R20, PT ;  /* 0x0000001415157248 */ /* 0x008fe20003fe0100 */
[----:B----4-:R-:W-:Y:S02]  /*0540*/  IMAD R8, R23, UR11, RZ ;  /* 0x0000000b17087c24 */ /* 0x010fe4000f8e02ff */
[----:B-----5:R-:W-:-:S03]  /*0550*/  IMAD R9, R22, UR11, RZ ;  /* 0x0000000b16097c24 */ /* 0x020fc6000f8e02ff */
[----:B------:R-:W-:Y:S01]  /*0560*/  VIMNMX R19, PT, PT, R8, R19, PT ;  /* 0x0000001308137248 */ /* 0x000fe20003fe0100 */
[----:B------:R3:W-:Y:S01]  /*0570*/  @!P2 STG.E desc[UR14][R4.64], R21 ;  /* 0x000000150400a986 */ /* 0x0007e2000c10190e */
[----:B------:R-:W-:-:S03]  /*0580*/  VIMNMX R9, PT, PT, R9, R24, PT ;  /* 0x0000001809097248 */ /* 0x000fc60003fe0100 */
[----:B------:R3:W-:Y:S01]  /*0590*/  @!P1 STG.E desc[UR14][R2.64], R19 ;  /* 0x0000001302009986 */ /* 0x0007e2000c10190e */
[----:B------:R-:W-:-:S03]  /*05a0*/  IMAD R26, R26, UR11, RZ ;  /* 0x0000000b1a1a7c24 */ /* 0x000fc6000f8e02ff */
[----:B------:R3:W-:Y:S01]  /*05b0*/  @!P0 STG.E desc[UR14][R12.64], R9 ;  /* 0x000000090c008986 */ /* 0x0007e2000c10190e */
[----:B------:R-:W-:Y:S02]  /*05c0*/  LEA R18, P0, R17, R18, 0x2 ;  /* 0x0000001211127211 */ /* 0x000fe400078010ff */
[----:B------:R-:W-:-:S03]  /*05d0*/  VIMNMX R25, PT, PT, R26, R25, PT ;  /* 0x000000191a197248 */ /* 0x000fc60003fe0100 */
[----:B------:R-:W-:Y:S01]  /*05e0*/  IMAD.X R16, RZ, RZ, R16, P0 ;  /* 0x000000ffff107224 */ /* 0x000fe200000e0610 */
[----:B------:R-:W-:Y:S01]  /*05f0*/  ISETP.GE.U32.AND P0, PT, R18, UR5, PT ;  /* 0x0000000512007c0c */ /* 0x000fe2000bf06070 */
[----:B------:R3:W-:Y:S03]  /*0600*/  @!P3 STG.E desc[UR14][R14.64], R25 ;  /* 0x000000190e00b986 */ /* 0x0007e6000c10190e */
[----:B------:R-:W-:-:S13]  /*0610*/  ISETP.GE.U32.AND.EX P0, PT, R16, UR10, PT, P0 ;  /* 0x0000000a10007c0c */ /* 0x000fda000bf06100 */
[----:B---3--:R-:W-:Y:S05]  /*0620*/  @!P0 BRA `(.L_x_6608) ;  /* 0xfffffff800f88947 */ /* 0x008fea000383ffff */
[----:B------:R-:W-:Y:S05]  /*0630*/  EXIT ;  /* 0x000000000000794d */ /* 0x000fea0003800000 */
.L_x_6607:
        /* <DEDUP_REMOVED lines=8> */
.L_x_6609:
        /* <DEDUP_REMOVED lines=15> */
[----:B--2---:R-:W-:Y:S01]  /*07b0*/  VIMNMX R5, PT, PT, R5, R0, PT ;  /* 0x0000000005057248 */ /* 0x004fe20003fe0100 */
[----:B------:R-:W-:Y:S01]  /*07c0*/  IMAD R10, R11, UR10, RZ ;  /* 0x0000000a0b0a7c24 */ /* 0x000fe2000f8e02ff */
[----:B------:R-:W-:Y:S01]  /*07d0*/  VIMNMX R6, PT, PT, R6, R15, PT ;  /* 0x0000000f06067248 */ /* 0x000fe20003fe0100 */
[----:B------:R-:W-:Y:S01]  /*07e0*/  IMAD.SHL.U32 R0, R12, 0x4, RZ ;  /* 0x000000040c007824 */ /* 0x000fe200078e00ff */
[----:B------:R-:W-:-:S02]  /*07f0*/  VIMNMX R4, PT, PT, R4, R13, PT ;  /* 0x0000000d04047248 */ /* 0x000fc40003fe0100 */
[----:B------:R-:W-:Y:S02]  /*0800*/  VIMNMX R7, PT, PT, R7, R10, PT ;  /* 0x0000000a07077248 */ /* 0x000fe40003fe0100 */
[----:B------:R-:W-:Y:S02]  /*0810*/  ISETP.LT.U32.AND P1, PT, R0, UR13, PT ;  /* 0x0000000d00007c0c */ /* 0x000fe4000bf21070 */
[----:B------:R-:W-:Y:S01]  /*0820*/  SHF.L.U64.HI R0, R12, 0x2, R17 ;  /* 0x000000020c007819 */ /* 0x000fe20000010211 */
[----:B------:R2:W-:Y:S03]  /*0830*/  STG.E.128 desc[UR14][R2.64], R4 ;  /* 0x0000000402007986 */ /* 0x0005e6000c101d0e */
[----:B------:R-:W-:-:S13]  /*0840*/  ISETP.LT.AND.EX P1, PT, R0, UR4, PT, P1 ;  /* 0x0000000400007c0c */ /* 0x000fda000bf21310 */
[----:B------:R-:W-:Y:S05]  /*0850*/  @!P0 BRA P1, `(.L_x_6609) ;  /* 0xfffffffc00988947 */ /* 0x000fea000083ffff */
[----:B------:R-:W-:Y:S05]  /*0860*/  EXIT ;  /* 0x000000000000794d */ /* 0x000fea0003800000 */
.L_x_6610:
        /* <DEDUP_REMOVED lines=9> */
.L_x_7906:


//--------------------- .text._ZN2at6native55_GLOBAL__N__de093ff9_22_ForeachBinaryOpList_cu_a911ec4325multi_tensor_apply_kernelINS1_18TensorListMetadataILi2EEENS1_24BinaryOpListAlphaFunctorIaLi2ELi2ELi0EEEJNS0_7minimumIaEEaEEEvT_T0_DpT1_ --------------------------
	.section	.text._ZN2at6native55_GLOBAL__N__de093ff9_22_ForeachBinaryOpList_cu_a911ec4325multi_tensor_apply_kernelINS1_18TensorListMetadataILi2EEENS1_24BinaryOpListAlphaFunctorIaLi2ELi2ELi0EEEJNS0_7minimumIaEEaEEEvT_T0_DpT1_,"ax",@progbits
	.align	128
.text._ZN2at6native55_GLOBAL__N__de093ff9_22_ForeachBinaryOpList_cu_a911ec4325multi_tensor_apply_kernelINS1_18TensorListMetadataILi2EEENS1_24BinaryOpListAlphaFunctorIaLi2ELi2ELi0EEEJNS0_7minimumIaEEaEEEvT_T0_DpT1_:
        .type           _ZN2at6native55_GLOBAL__N__de093ff9_22_ForeachBinaryOpList_cu_a911ec4325multi_tensor_apply_kernelINS1_18TensorListMetadataILi2EEENS1_24BinaryOpListAlphaFunctorIaLi2ELi2ELi0EEEJNS0_7minimumIaEEaEEEvT_T0_DpT1_,@function
        .size           _ZN2at6native55_GLOBAL__N__de093ff9_22_ForeachBinaryOpList_cu_a911ec4325multi_tensor_apply_kernelINS1_18TensorListMetadataILi2EEENS1_24BinaryOpListAlphaFunctorIaLi2ELi2ELi0EEEJNS0_7minimumIaEEaEEEvT_T0_DpT1_,(.L_x_7907 - _ZN2at6native55_GLOBAL__N__de093ff9_22_ForeachBinaryOpList_cu_a911ec4325multi_tensor_apply_kernelINS1_18TensorListMetadataILi2EEENS1_24BinaryOpListAlphaFunctorIaLi2ELi2ELi0EEEJNS0_7minimumIaEEaEEEvT_T0_DpT1_)
        .other          _ZN2at6native55_GLOBAL__N__de093ff9_22_ForeachBinaryOpList_cu_a911ec4325multi_tensor_apply_kernelINS1_18TensorListMetadataILi2EEENS1_24BinaryOpListAlphaFunctorIaLi2ELi2ELi0EEEJNS0_7minimumIaEEaEEEvT_T0_DpT1_,@"STO_CUDA_ENTRY STV_DEFAULT"
_ZN2at6native55_GLOBAL__N__de093ff9_22_ForeachBinaryOpList_cu_a911ec4325multi_tensor_apply_kernelINS1_18TensorListMetadataILi2EEENS1_24BinaryOpListAlphaFunctorIaLi2ELi2ELi0EEEJNS0_7minimumIaEEaEEEvT_T0_DpT1_:
        /* <DEDUP_REMOVED lines=49> */
.L_x_6612:
        /* <DEDUP_REMOVED lines=63> */
[----:B------:R-:W-:Y:S01]  /*0700*/  VIMNMX.S16x2 R13, PT, PT, R0, R10, PT ;  /* 0x0000000a000d7248 */ /* 0x000fe20003fe0300 */
        /* <DEDUP_REMOVED lines=10> */
[----:B------:R-:W-:Y:S01]  /*07b0*/  VIMNMX.S16x2 R7, PT, PT, R8, R12, PT ;  /* 0x0000000c08077248 */ /* 0x000fe20003fe0300 */
        /* <DEDUP_REMOVED lines=8> */
[----:B------:R-:W-:Y:S02]  /*0840*/  VIMNMX.S16x2 R0, PT, PT, R0, R2, PT ;  /* 0x0000000200007248 */ /* 0x000fe40003fe0300 */
[----:B------:R-:W-:-:S02]  /*0850*/  @!P1 IADD3.X R13, PT, PT, R5, UR9, RZ, P4, !PT ;  /* 0x00000009050d9c10 */ /* 0x000fc4000a7fe4ff */
[----:B------:R-:W-:Y:S02]  /*0860*/  VIMNMX.S16x2 R10, PT, PT, R6, R10, PT ;  /* 0x0000000a060a7248 */ /* 0x000fe40003fe0300 */
        /* <DEDUP_REMOVED lines=16> */
.L_x_6611:
[----:B------:R-:W0:Y:S02]  /*0970*/  S2R R10, SR_TID.X ;  /* 0x00000000000a7919 */ /* 0x000e240000002100 */
[----:B0-----:R-:W-:-:S03]  /*0980*/  IMAD.WIDE.U32 R2, R10, 0x4, RZ ;  /* 0x000000040a027825 */ /* 0x001fc600078e00ff */
[----:B------:R-:W-:-:S04]  /*0990*/  ISETP.GE.U32.AND P0, PT, R2, UR27, PT ;  /* 0x0000001b02007c0c */ /* 0x000fc8000bf06070 */
[----:B------:R-:W-:-:S13]  /*09a0*/  ISETP.GE.AND.EX P0, PT, R3, UR14, PT, P0 ;  /* 0x0000000e03007c0c */ /* 0x000fda000bf06300 */
[----:B------:R-:W-:Y:S05]  /*09b0*/  @P0 EXIT ;  /* 0x000000000000094d */ /* 0x000fea0003800000 */
[----:B------:R-:W-:Y:S01]  /*09c0*/  IMAD.MOV.U32 R5, RZ, RZ, RZ ;  /* 0x000000ffff057224 */ /* 0x000fe200078e00ff */
[----:B------:R-:W0:Y:S06]  /*09d0*/  LDCU UR5, c[0x0][0x360] ;  /* 0x00006c00ff0577ac */ /* 0x000e2c0008000800 */
.L_x_6613:
        /* <DEDUP_REMOVED lines=34> */
[----:B------:R-:W-:Y:S02]  /*0c00*/  VIMNMX.S16x2 R6, PT, PT, R6, R12, PT ;  /* 0x0000000c06067248 */ /* 0x000fe40003fe0300 */
[----:B------:R-:W-:-:S02]  /*0c10*/  PRMT R14, R9, 0x7710, RZ ;  /* 0x00007710090e7816 */ /* 0x000fc400000000ff */
[----:B------:R-:W-:Y:S02]  /*0c20*/  PRMT R16, R16, 0x7710, RZ ;  /* 0x0000771010107816 */ /* 0x000fe400000000ff */
[----:B------:R-:W-:Y:S02]  /*0c30*/  VIMNMX.S16x2 R18, PT, PT, R0, R18, PT ;  /* 0x0000001200127248 */ /* 0x000fe40003fe0300 */
[----:B------:R-:W-:Y:S02]  /*0c40*/  PRMT R0, R6, 0x7610, R0 ;  /* 0x0000761006007816 */ /* 0x000fe40000000000 */
[----:B------:R-:W-:Y:S02]  /*0c50*/  VIMNMX.S16x2 R4, PT, PT, R4, R14, PT ;  /* 0x0000000e04047248 */ /* 0x000fe40003fe0300 */
[----:B------:R-:W-:Y:S02]  /*0c60*/  VIMNMX.S16x2 R7, PT, PT, R8, R16, PT ;  /* 0x0000001008077248 */ /* 0x000fe40003fe0300 */
        /* <DEDUP_REMOVED lines=15> */
.L_x_6614:
        /* <DEDUP_REMOVED lines=10> */
.L_x_7907:


//--------------------- .text._ZN2at6native55_GLOBAL__N__de093ff9_22_ForeachBinaryOpList_cu_a911ec4325multi_tensor_apply_kernelINS1_18TensorListMetadataILi2EEENS1_24BinaryOpListAlphaFunctorIhLi2ELi2ELi0EEEJNS0_7minimumIhEEhEEEvT_T0_DpT1_ --------------------------
	.section	.text._ZN2at6native55_GLOBAL__N__de093ff9_22_ForeachBinaryOpList_cu_a911ec4325multi_tensor_apply_kernelINS1_18TensorListMetadataILi2EEENS1_24BinaryOpListAlphaFunctorIhLi2ELi2ELi0EEEJNS0_7minimumIhEEhEEEvT_T0_DpT1_,"ax",@progbits
	.align	128
.text._ZN2at6native55_GLOBAL__N__de093ff9_22_ForeachBinaryOpList_cu_a911ec4325multi_tensor_apply_kernelINS1_18TensorListMetadataILi2EEENS1_24BinaryOpListAlphaFunctorIhLi2ELi2ELi0EEEJNS0_7minimumIhEEhEEEvT_T0_DpT1_:
        .type           _ZN2at6native55_GLOBAL__N__de093ff9_22_ForeachBinaryOpList_cu_a911ec4325multi_tensor_apply_kernelINS1_18TensorListMetadataILi2EEENS1_24BinaryOpListAlphaFunctorIhLi2ELi2ELi0EEEJNS0_7minimumIhEEhEEEvT_T0_DpT1_,@function
        .size           _ZN2at6native55_GLOBAL__N__de093ff9_22_ForeachBinaryOpList_cu_a911ec4325multi_tensor_apply_kernelINS1_18TensorListMetadataILi2EEENS1_24BinaryOpListAlphaFunctorIhLi2ELi2ELi0EEEJNS0_7minimumIhEEhEEEvT_T0_DpT1_,(.L_x_7908 - _ZN2at6native55_GLOBAL__N__de093ff9_22_ForeachBinaryOpList_cu_a911ec4325multi_tensor_apply_kernelINS1_18TensorListMetadataILi2EEENS1_24BinaryOpListAlphaFunctorIhLi2ELi2ELi0EEEJNS0_7minimumIhEEhEEEvT_T0_DpT1_)
        .other          _ZN2at6native55_GLOBAL__N__de093ff9_22_ForeachBinaryOpList_cu_a911ec4325multi_tensor_apply_kernelINS1_18TensorListMetadataILi2EEENS1_24BinaryOpListAlphaFunctorIhLi2ELi2ELi0EEEJNS0_7minimumIhEEhEEEvT_T0_DpT1_,@"STO_CUDA_ENTRY STV_DEFAULT"
_ZN2at6native55_GLOBAL__N__de093ff9_22_ForeachBinaryOpList_cu_a911ec4325multi_tensor_apply_kernelINS1_18TensorListMetadataILi2EEENS1_24BinaryOpListAlphaFunctorIhLi2ELi2ELi0EEEJNS0_7minimumIhEEhEEEvT_T0_DpT1_:
        /* <DEDUP_REMOVED lines=49> */
.L_x_6616:
        /* <DEDUP_REMOVED lines=67> */
[----:B------:R-:W-:-:S02]  /*0740*/  VIMNMX.U16x2 R11, PT, PT, R0, R10, PT ;  /* 0x0000000a000b7248 */ /* 0x000fc40003fe0200 */
[----:B------:R-:W-:Y:S01]  /*0750*/  VIMNMX.U16x2 R8, PT, PT, R8, R12, PT ;  /* 0x0000000c08087248 */ /* 0x000fe20003fe0200 */
        /* <DEDUP_REMOVED lines=9> */
[----:B------:R-:W-:Y:S02]  /*07f0*/  VIMNMX.U16x2 R0, PT, PT, R0, R6, PT ;  /* 0x0000000600007248 */ /* 0x000fe40003fe0200 */
[----:B------:R-:W-:Y:S02]  /*0800*/  VIMNMX.U16x2 R12, PT, PT, R2, R12, PT ;  /* 0x0000000c020c7248 */ /* 0x000fe40003fe0200 */
        /* <DEDUP_REMOVED lines=16> */
.L_x_6615:
        /* <DEDUP_REMOVED lines=9> */
.L_x_6617:
        /* <DEDUP_REMOVED lines=24> */
[----:B------:R-:W-:Y:S02]  /*0b20*/  VIMNMX.U16x2 R6, PT, PT, R6, R10, PT ;  /* 0x0000000a06067248 */ /* 0x000fe40003fe0200 */
[C---:B------:R-:W-:Y:S02]  /*0b30*/  PRMT R4, R7.reuse, 0x7771, RZ ;  /* 0x0000777107047816 */ /* 0x040fe400000000ff */
[----:B------:R-:W-:Y:S02]  /*0b40*/  PRMT R8, R7, 0x7773, RZ ;  /* 0x0000777307087816 */ /* 0x000fe400000000ff */
[----:B------:R-:W-:Y:S02]  /*0b50*/  LOP3.LUT R14, R14, 0xff, RZ, 0xc0, !PT ;  /* 0x000000ff0e0e7812 */ /* 0x000fe400078ec0ff */
[----:B------:R-:W-:-:S02]  /*0b60*/  LOP3.LUT R16, R16, 0xff, RZ, 0xc0, !PT ;  /* 0x000000ff10107812 */ /* 0x000fc400078ec0ff */
[----:B------:R-:W-:Y:S02]  /*0b70*/  VIMNMX.U16x2 R18, PT, PT, R0, R18, PT ;  /* 0x0000001200127248 */ /* 0x000fe40003fe0200 */
[----:B------:R-:W-:Y:S02]  /*0b80*/  PRMT R0, R6, 0x7610, R0 ;  /* 0x0000761006007816 */ /* 0x000fe40000000000 */
[----:B------:R-:W-:Y:S02]  /*0b90*/  VIMNMX.U16x2 R4, PT, PT, R4, R14, PT ;  /* 0x0000000e04047248 */ /* 0x000fe40003fe0200 */
[----:B------:R-:W-:Y:S02]  /*0ba0*/  VIMNMX.U16x2 R7, PT, PT, R8, R16, PT ;  /* 0x0000001008077248 */ /* 0x000fe40003fe0200 */
        /* <DEDUP_REMOVED lines=15> */
.L_x_6618:
        /* <DEDUP_REMOVED lines=14> */
.L_x_7908:


//--------------------- .text._ZN2at6native55_GLOBAL__N__de093ff9_22_ForeachBinaryOpList_cu_a911ec4325multi_tensor_apply_kernelINS1_18TensorListMetadataILi3EEENS1_24BinaryOpListAlphaFunctorIN3c104HalfELi3ELi2ELi2EEEJSt7dividesIfEfEEEvT_T0_DpT1_ --------------------------
	.section	.text._ZN2at6native55_GLOBAL__N__de093ff9_22_ForeachBinaryOpList_cu_a911ec4325multi_tensor_apply_kernelINS1_18TensorListMetadataILi3EEENS1_24BinaryOpListAlphaFunctorIN3c104HalfELi3ELi2ELi2EEEJSt7dividesIfEfEEEvT_T0_DpT1_,"ax",@progbits
	.align	128
.text._ZN2at6native55_GLOBAL__N__de093ff9_22_ForeachBinaryOpList_cu_a911ec4325multi_tensor_apply_kernelINS1_18TensorListMetadataILi3EEENS1_24BinaryOpListAlphaFunctorIN3c104HalfELi3ELi2ELi2EEEJSt7dividesIfEfEEEvT_T0_DpT1_:
        .type           _ZN2at6native55_GLOBAL__N__de093ff9_22_ForeachBinaryOpList_cu_a911ec4325multi_tensor_apply_kernelINS1_18TensorListMetadataILi3EEENS1_24BinaryOpListAlphaFunctorIN3c104HalfELi3ELi2ELi2EEEJSt7dividesIfEfEEEvT_T0_DpT1_,@function
        .size           _ZN2at6native55_GLOBAL__N__de093ff9_22_ForeachBinaryOpList_cu_a911ec4325multi_tensor_apply_kernelINS1_18TensorListMetadataILi3EEENS1_24BinaryOpListAlphaFunctorIN3c104HalfELi3ELi2ELi2EEEJSt7dividesIfEfEEEvT_T0_DpT1_,(.L_x_7909 - _ZN2at6native55_GLOBAL__N__de093ff9_22_ForeachBinaryOpList_cu_a911ec4325multi_tensor_apply_kernelINS1_18TensorListMetadataILi3EEENS1_24BinaryOpListAlphaFunctorIN3c104HalfELi3ELi2ELi2EEEJSt7dividesIfEfEEEvT_T0_DpT1_)
        .other          _ZN2at6native55_GLOBAL__N__de093ff9_22_ForeachBinaryOpList_cu_a911ec4325multi_tensor_apply_kernelINS1_18TensorListMetadataILi3EEENS1_24BinaryOpListAlphaFunctorIN3c104HalfELi3ELi2ELi2EEEJSt7dividesIfEfEEEvT_T0_DpT1_,@"STO_CUDA_ENTRY STV_DEFAULT"
_ZN2at6native55_GLOBAL__N__de093ff9_22_ForeachBinaryOpList_cu_a911ec4325multi_tensor_apply_kernelINS1_18TensorListMetadataILi3EEENS1_24BinaryOpListAlphaFunctorIN3c104HalfELi3ELi2ELi2EEEJSt7dividesIfEfEEEvT_T0_DpT1_:
        /* <DEDUP_REMOVED lines=36> */
.L_x_6620:
[----:B0-----:R-:W-:Y:S02]  /*0240*/  IADD3 R17, P1, PT, R22, UR4, RZ ;  /* 0x0000000416117c10 */ /* 0x001fe4000ff3e0ff */
[----:B------:R-:W-:Y:S02]  /*0250*/  PRMT R24, RZ, 0x7610, R24 ;  /* 0x00007610ff187816 */ /* 0x000fe40000000018 */
[C---:B-1-3--:R-:W-:Y:S01]  /*0260*/  IADD3 R0, P3, PT, R17.reuse, UR12, RZ ;  /* 0x0000000c11007c10 */ /* 0x04afe2000ff7e0ff */
[----:B------:R-:W-:Y:S01]  /*0270*/  IMAD.X R12, RZ, RZ, UR5, P1 ;  /* 0x00000005ff0c7e24 */ /* 0x000fe200088e06ff */
[----:B------:R-:W-:Y:S02]  /*0280*/  ISETP.GE.U32.AND P0, PT, R17, UR13, PT ;  /* 0x0000000d11007c0c */ /* 0x000fe4000bf06070 */
[C---:B------:R-:W-:Y:S01]  /*0290*/  ISETP.GE.U32.AND P2, PT, R0.reuse, UR13, PT ;  /* 0x0000000d00007c0c */ /* 0x040fe2000bf46070 */
[----:B------:R-:W-:Y:S01]  /*02a0*/  IMAD.X R13, RZ, RZ, R12, P3 ;  /* 0x000000ffff0d7224 */ /* 0x000fe200018e060c */
[----:B------:R-:W-:-:S02]  /*02b0*/  IADD3 R8, P3, PT, R0, UR12, RZ ;  /* 0x0000000c00087c10 */ /* 0x000fc4000ff7e0ff */
[----:B------:R-:W-:Y:S02]  /*02c0*/  ISETP.GE.U32.AND.EX P0, PT, R12, UR14, PT, P0 ;  /* 0x0000000e0c007c0c */ /* 0x000fe4000bf06100 */
[----:B------:R-:W-:Y:S01]  /*02d0*/  ISETP.GE.U32.AND.EX P2, PT, R13, UR14, PT, P2 ;  /* 0x0000000e0d007c0c */ /* 0x000fe2000bf46120 */
[----:B------:R-:W-:Y:S01]  /*02e0*/  IMAD.X R11, RZ, RZ, R13, P3 ;  /* 0x000000ffff0b7224 */ /* 0x000fe200018e060d */
[C---:B------:R-:W-:Y:S02]  /*02f0*/  IADD3 R10, P4, PT, R8.reuse, UR12, RZ ;  /* 0x0000000c080a7c10 */ /* 0x040fe4000ff9e0ff */
[----:B------:R-:W-:Y:S02]  /*0300*/  ISETP.GE.U32.AND P1, PT, R8, UR13, PT ;  /* 0x0000000d08007c0c */ /* 0x000fe4000bf26070 */
[----:B------:R-:W-:Y:S01]  /*0310*/  ISETP.GE.U32.AND P3, PT, R10, UR13, PT ;  /* 0x0000000d0a007c0c */ /* 0x000fe2000bf66070 */
[----:B------:R-:W-:Y:S01]  /*0320*/  IMAD.X R9, RZ, RZ, R11, P4 ;  /* 0x000000ffff097224 */ /* 0x000fe200020e060b */
[----:B------:R-:W-:-:S02]  /*0330*/  ISETP.GE.U32.AND.EX P1, PT, R11, UR14, PT, P1 ;  /* 0x0000000e0b007c0c */ /* 0x000fc4000bf26110 */
[----:B------:R-:W-:Y:S02]  /*0340*/  PRMT R25, RZ, 0x7610, R25 ;  /* 0x00007610ff197816 */ /* 0x000fe40000000019 */
[----:B------:R-:W-:Y:S02]  /*0350*/  ISETP.GE.U32.AND.EX P3, PT, R9, UR14, PT, P3 ;  /* 0x0000000e09007c0c */ /* 0x000fe4000bf66130 */
[C---:B------:R-:W-:Y:S02]  /*0360*/  @!P2 LEA R4, P4, R0.reuse, UR8, 0x1 ;  /* 0x000000080004ac11 */ /* 0x040fe4000f8808ff */
[C---:B------:R-:W-:Y:S02]  /*0370*/  @!P0 LEA R2, P5, R17.reuse, UR8, 0x1 ;  /* 0x0000000811028c11 */ /* 0x040fe4000f8a08ff */
[----:B------:R-:W-:Y:S02]  /*0380*/  @!P2 LEA.HI.X R5, R0, UR9, R13, 0x1, P4 ;  /* 0x000000090005ac11 */ /* 0x000fe4000a0f0c0d */
[----:B------:R-:W-:-:S02]  /*0390*/  @!P0 LEA.HI.X R3, R17, UR9, R12, 0x1, P5 ;  /* 0x0000000911038c11 */ /* 0x000fc4000a8f0c0c */
[C---:B------:R-:W-:Y:S01]  /*03a0*/  @!P1 LEA R6, P4, R8.reuse, UR8, 0x1 ;  /* 0x0000000808069c11 */ /* 0x040fe2000f8808ff */
[----:B------:R-:W3:Y:S03]  /*03b0*/  @!P2 LDG.E.U16 R25, desc[UR16][R4.64] ;  /* 0x000000100419a981 */ /* 0x000ee6000c1e1500 */
[----:B------:R-:W-:Y:S01]  /*03c0*/  @!P1 LEA.HI.X R7, R8, UR9, R11, 0x1, P4 ;  /* 0x0000000908079c11 */ /* 0x000fe2000a0f0c0b */
[----:B------:R0:W4:Y:S01]  /*03d0*/  @!P0 LDG.E.U16 R24, desc[UR16][R2.64] ;  /* 0x0000001002188981 */ /* 0x000122000c1e1500 */
[----:B------:R-:W-:Y:S02]  /*03e0*/  @!P3 LEA R18, P4, R10, UR8, 0x1 ;  /* 0x000000080a12bc11 */ /* 0x000fe4000f8808ff */
[----:B------:R-:W-:Y:S02]  /*03f0*/  PRMT R23, RZ, 0x7610, R23 ;  /* 0x00007610ff177816 */ /* 0x000fe40000000017 */
[----:B------:R-:W-:-:S02]  /*0400*/  PRMT R26, RZ, 0x7610, R26 ;  /* 0x00007610ff1a7816 */ /* 0x000fc4000000001a */
[----:B------:R-:W-:Y:S02]  /*0410*/  @!P3 LEA.HI.X R19, R10, UR9, R9, 0x1, P4 ;  /* 0x000000090a13bc11 */ /* 0x000fe4000a0f0c09 */
[----:B------:R1:W5:Y:S04]  /*0420*/  @!P1 LDG.E.U16 R23, desc[UR16][R6.64] ;  /* 0x0000001006179981 */ /* 0x000368000c1e1500 */
[----:B------:R2:W5:Y:S01]  /*0430*/  @!P3 LDG.E.U16 R26, desc[UR16][R18.64] ;  /* 0x00000010121ab981 */ /* 0x000562000c1e1500 */
[C---:B------:R-:W-:Y:S02]  /*0440*/  @!P0 LEA R14, P4, R17.reuse, UR6, 0x1 ;  /* 0x00000006110e8c11 */ /* 0x040fe4000f8808ff */
[----:B0-----:R-:W-:Y:S02]  /*0450*/  @!P2 LEA R2, P5, R0, UR6, 0x1 ;  /* 0x000000060002ac11 */ /* 0x001fe4000f8a08ff */
[----:B------:R-:W-:-:S02]  /*0460*/  @!P0 LEA.HI.X R15, R17, UR7, R12, 0x1, P4 ;  /* 0x00000007110f8c11 */ /* 0x000fc4000a0f0c0c */
[----:B------:R-:W-:Y:S02]  /*0470*/  @!P1 LEA R4, P4, R8, UR6, 0x1 ;  /* 0x0000000608049c11 */ /* 0x000fe4000f8808ff */
[----:B------:R-:W-:Y:S02]  /*0480*/  @!P2 LEA.HI.X R3, R0, UR7, R13, 0x1, P5 ;  /* 0x000000070003ac11 */ /* 0x000fe4000a8f0c0d */
[----:B------:R-:W-:Y:S02]  /*0490*/  PRMT R16, RZ, 0x7610, R16 ;  /* 0x00007610ff107816 */ /* 0x000fe40000000010 */
[----:B-1----:R-:W-:Y:S02]  /*04a0*/  @!P3 LEA R6, P5, R10, UR6, 0x1 ;  /* 0x000000060a06bc11 */ /* 0x002fe4000f8a08ff */
[----:B------:R-:W-:Y:S02]  /*04b0*/  PRMT R21, RZ, 0x7610, R21 ;  /* 0x00007610ff157816 */ /* 0x000fe40000000015 */
[----:B------:R-:W-:Y:S01]  /*04c0*/  PRMT R20, RZ, 0x7610, R20 ;  /* 0x00007610ff147816 */ /* 0x000fe20000000014 */
[----:B------:R-:W5:Y:S01]  /*04d0*/  @!P0 LDG.E.U16 R16, desc[UR16][R14.64] ;  /* 0x000000100e108981 */ /* 0x000f62000c1e1500 */
[----:B------:R-:W-:-:S02]  /*04e0*/  @!P1 LEA.HI.X R5, R8, UR7, R11, 0x1, P4 ;  /* 0x0000000708059c11 */ /* 0x000fc4000a0f0c0b */
[----:B--2---:R-:W-:Y:S01]  /*04f0*/  PRMT R18, RZ, 0x7610, R18 ;  /* 0x00007610ff127816 */ /* 0x004fe20000000012 */
[----:B------:R0:W2:Y:S01]  /*0500*/  @!P2 LDG.E.U16 R21, desc[UR16][R2.64] ;  /* 0x000000100215a981 */ /* 0x0000a2000c1e1500 */
[----:B------:R-:W-:-:S03]  /*0510*/  @!P3 LEA.HI.X R7, R10, UR7, R9, 0x1, P5 ;  /* 0x000000070a07bc11 */ /* 0x000fc6000a8f0c09 */
[----:B------:R1:W2:Y:S04]  /*0520*/  @!P1 LDG.E.U16 R20, desc[UR16][R4.64] ;  /* 0x0000001004149981 */ /* 0x0002a8000c1e1500 */
[----:B------:R1:W2:Y:S01]  /*0530*/  @!P3 LDG.E.U16 R18, desc[UR16][R6.64] ;  /* 0x000000100612b981 */ /* 0x0002a2000c1e1500 */
[----:B0-----:R-:W-:Y:S02]  /*0540*/  @!P2 LEA R2, P4, R0, UR10, 0x1 ;  /* 0x0000000a0002ac11 */ /* 0x001fe4000f8808ff */
[----:B-1----:R-:W-:-:S04]  /*0550*/  @!P0 LEA R4, P5, R17, UR10, 0x1 ;  /* 0x0000000a11048c11 */ /* 0x002fc8000f8a08ff */
[----:B------:R-:W-:Y:S02]  /*0560*/  @!P0 LEA.HI.X R5, R17, UR11, R12, 0x1, P5 ;  /* 0x0000000b11058c11 */ /* 0x000fe4000a8f0c0c */
        /* <DEDUP_REMOVED lines=9> */
[----:B---3--:R-:W-:Y:S02]  /*0600*/  HADD2.F32 R25, -RZ, R25.H0_H0 ;  /* 0x20000019ff197230 */ /* 0x008fe40000004100 */
[----:B----4-:R-:W-:-:S03]  /*0610*/  HADD2.F32 R24, -RZ, R24.H0_H0 ;  /* 0x20000018ff187230 */ /* 0x010fc60000004100 */
[----:B------:R-:W-:Y:S02]  /*0620*/  FMUL.FTZ R25, R25, UR18 ;  /* 0x0000001219197c20 */ /* 0x000fe40008410000 */
[----:B------:R-:W-:Y:S01]  /*0630*/  FMUL.FTZ R19, R24, UR18 ;  /* 0x0000001218137c20 */ /* 0x000fe20008410000 */
[----:B-----5:R-:W-:Y:S02]  /*0640*/  HADD2.F32 R14, -RZ, R23.H0_H0 ;  /* 0x20000017ff0e7230 */ /* 0x020fe40000004100 */
[----:B------:R-:W-:-:S03]  /*0650*/  HADD2.F32 R26, -RZ, R26.H0_H0 ;  /* 0x2000001aff1a7230 */ /* 0x000fc60000004100 */
[----:B------:R-:W-:Y:S01]  /*0660*/  FMUL.FTZ R14, R14, UR18 ;  /* 0x000000120e0e7c20 */ /* 0x000fe20008410000 */
[----:B------:R-:W0:Y:S01]  /*0670*/  MUFU.RCP R19, R19 ;  /* 0x0000001300137308 */ /* 0x000e220000001000 */
[----:B------:R-:W-:-:S07]  /*0680*/  FMUL.FTZ R15, R26, UR18 ;  /* 0x000000121a0f7c20 */ /* 0x000fce0008410000 */
[----:B------:R-:W1:Y:S08]  /*0690*/  MUFU.RCP R23, R25 ;  /* 0x0000001900177308 */ /* 0x000e700000001000 */
[----:B------:R-:W3:Y:S08]  /*06a0*/  MUFU.RCP R14, R14 ;  /* 0x0000000e000e7308 */ /* 0x000ef00000001000 */
[----:B------:R-:W4:Y:S01]  /*06b0*/  MUFU.RCP R15, R15 ;  /* 0x0000000f000f7308 */ /* 0x000f220000001000 */
[----:B------:R-:W-:-:S02]  /*06c0*/  HADD2.F32 R16, -RZ, R16.H0_H0 ;  /* 0x20000010ff107230 */ /* 0x000fc40000004100 */
[----:B--2---:R-:W-:Y:S02]  /*06d0*/  HADD2.F32 R0, -RZ, R21.H0_H0 ;  /* 0x20000015ff007230 */ /* 0x004fe40000004100 */
[----:B------:R-:W-:Y:S02]  /*06e0*/  HADD2.F32 R11, -RZ, R20.H0_H0 ;  /* 0x20000014ff0b7230 */ /* 0x000fe40000004100 */
[----:B------:R-:W-:Y:S02]  /*06f0*/  HADD2.F32 R18, -RZ, R18.H0_H0 ;  /* 0x20000012ff127230 */ /* 0x000fe40000004100 */
[----:B0-----:R-:W-:Y:S01]  /*0700*/  FMUL.FTZ R16, R16, R19 ;  /* 0x0000001310107220 */ /* 0x001fe20000410000 */
[----:B-1----:R-:W-:Y:S01]  /*0710*/  FMUL.FTZ R0, R0, R23 ;  /* 0x0000001700007220 */ /* 0x002fe20000410000 */
[----:B---3--:R-:W-:-:S03]  /*0720*/  FMUL.FTZ R11, R11, R14 ;  /* 0x0000000e0b0b7220 */ /* 0x008fc60000410000 */
[----:B------:R-:W-:Y:S02]  /*0730*/  F2FP.F16.F32.PACK_AB R16, RZ, R16 ;  /* 0x00000010ff10723e */ /* 0x000fe400000000ff */
[----:B------:R-:W-:Y:S01]  /*0740*/  F2FP.F16.F32.PACK_AB R0, RZ, R0 ;  /* 0x00000000ff00723e */ /* 0x000fe200000000ff */
[----:B----4-:R-:W-:Y:S01]  /*0750*/  FMUL.FTZ R15, R18, R15 ;  /* 0x0000000f120f7220 */ /* 0x010fe20000410000 */
[----:B------:R-:W-:Y:S01]  /*0760*/  F2FP.F16.F32.PACK_AB R11, RZ, R11 ;  /* 0x0000000bff0b723e */ /* 0x000fe200000000ff */
[----:B------:R3:W-:Y:S03]  /*0770*/  @!P0 STG.E.U16 desc[UR16][R4.64], R16 ;  /* 0x0000001004008986 */ /* 0x0007e6000c101510 */
[----:B------:R-:W-:Y:S01]  /*0780*/  F2FP.F16.F32.PACK_AB R15, RZ, R15 ;  /* 0x0000000fff0f723e */ /* 0x000fe200000000ff */
[----:B------:R3:W-:Y:S04]  /*0790*/  @!P2 STG.E.U16 desc[UR16][R2.64], R0 ;  /* 0x000000000200a986 */ /* 0x0007e8000c101510 */
[----:B------:R3:W-:Y:S04]  /*07a0*/  @!P1 STG.E.U16 desc[UR16][R6.64], R11 ;  /* 0x0000000b06009986 */ /* 0x0007e8000c101510 */
[----:B------:R3:W-:Y:S01]  /*07b0*/  @!P3 STG.E.U16 desc[UR16][R8.64], R15 ;  /* 0x0000000f0800b986 */ /* 0x0007e2000c101510 */
[----:B------:R-:W-:Y:S05]  /*07c0*/  BRA.U !UP0, `(.L_x_6620) ;  /* 0xfffffff9089c7547 */ /* 0x000fea000b83ffff */
[----:B------:R-:W-:Y:S05]  /*07d0*/  EXIT ;  /* 0x000000000000794d */ /* 0x000fea0003800000 */
.L_x_6619:
        /* <DEDUP_REMOVED lines=8> */
.L_x_6621:
        /* <DEDUP_REMOVED lines=8> */
[--C-:B--2---:R-:W-:Y:S02]  /*08e0*/  HADD2.F32 R9, -RZ, R6.reuse.H1_H1 ;  /* 0x30000006ff097230 */ /* 0x104fe40000004100 */
[----:B------:R-:W-:Y:S02]  /*08f0*/  HADD2.F32 R8, -RZ, R6.H0_H0 ;  /* 0x20000006ff087230 */ /* 0x000fe40000004100 */
[--C-:B------:R-:W-:Y:S02]  /*0900*/  HADD2.F32 R10, -RZ, R7.reuse.H0_H0 ;  /* 0x20000007ff0a7230 */ /* 0x100fe40000004100 */
[----:B-1----:R-:W-:Y:S01]  /*0910*/  FMUL.FTZ R9, R9, UR12 ;  /* 0x0000000c09097c20 */ /* 0x002fe20008410000 */
[----:B------:R-:W-:Y:S02]  /*0920*/  HADD2.F32 R6, -RZ, R7.H1_H1 ;  /* 0x30000007ff067230 */ /* 0x000fe40000004100 */
[----:B------:R-:W-:Y:S01]  /*0930*/  FMUL.FTZ R8, R8, UR12 ;  /* 0x0000000c08087c20 */ /* 0x000fe20008410000 */
[----:B------:R-:W-:-:S03]  /*0940*/  FMUL.FTZ R10, R10, UR12 ;  /* 0x0000000c0a0a7c20 */ /* 0x000fc60008410000 */
[----:B------:R1:W2:Y:S01]  /*0950*/  MUFU.RCP R13, R8 ;  /* 0x00000008000d7308 */ /* 0x0002a20000001000 */
[----:B------:R-:W-:Y:S01]  /*0960*/  FMUL.FTZ R11, R6, UR12 ;  /* 0x0000000c060b7c20 */ /* 0x000fe20008410000 */
[--C-:B---3--:R-:W-:Y:S02]  /*0970*/  HADD2.F32 R6, -RZ, R2.reuse.H0_H0 ;  /* 0x20000002ff067230 */ /* 0x108fe40000004100 */
[----:B------:R-:W-:Y:S02]  /*0980*/  HADD2.F32 R2, -RZ, R2.H1_H1 ;  /* 0x30000002ff027230 */ /* 0x000fe40000004100 */
[--C-:B------:R-:W-:Y:S02]  /*0990*/  HADD2.F32 R7, -RZ, R3.reuse.H0_H0 ;  /* 0x20000003ff077230 */ /* 0x100fe40000004100 */
[----:B------:R-:W3:Y:S01]  /*09a0*/  MUFU.RCP R9, R9 ;  /* 0x0000000900097308 */ /* 0x000ee20000001000 */
[----:B-1----:R-:W-:-:S07]  /*09b0*/  HADD2.F32 R8, -RZ, R3.H1_H1 ;  /* 0x30000003ff087230 */ /* 0x002fce0000004100 */
[----:B------:R-:W1:Y:S01]  /*09c0*/  MUFU.RCP R10, R10 ;  /* 0x0000000a000a7308 */ /* 0x000e620000001000 */
[----:B--2---:R-:W-:-:S07]  /*09d0*/  FMUL.FTZ R6, R6, R13 ;  /* 0x0000000d06067220 */ /* 0x004fce0000410000 */
[----:B------:R-:W2:Y:S01]  /*09e0*/  MUFU.RCP R11, R11 ;  /* 0x0000000b000b7308 */ /* 0x000ea20000001000 */
[----:B---3--:R-:W-:Y:S01]  /*09f0*/  FMUL.FTZ R3, R2, R9 ;  /* 0x0000000902037220 */ /* 0x008fe20000410000 */
[----:B------:R-:W-:-:S04]  /*0a00*/  IADD3 R2, P0, PT, R4, UR10, RZ ;  /* 0x0000000a04027c10 */ /* 0x000fc8000ff1e0ff */
[----:B------:R-:W-:Y:S02]  /*0a10*/  F2FP.F16.F32.PACK_AB R6, R3, R6 ;  /* 0x000000060306723e */ /* 0x000fe400000000ff */
[----:B------:R-:W-:Y:S01]  /*0a20*/  IADD3.X R3, PT, PT, R12, UR11, RZ, P0, !PT ;  /* 0x0000000b0c037c10 */ /* 0x000fe200087fe4ff */
[----:B-1----:R-:W-:Y:S01]  /*0a30*/  FMUL.FTZ R7, R7, R10 ;  /* 0x0000000a07077220 */ /* 0x002fe20000410000 */
[----:B0-----:R-:W-:-:S05]  /*0a40*/  IADD3 R5, P0, PT, R5, UR5, RZ ;  /* 0x0000000505057c10 */ /* 0x001fca000ff1e0ff */
[C---:B------:R-:W-:Y:S02]  /*0a50*/  IMAD.SHL.U32 R4, R5.reuse, 0x4, RZ ;  /* 0x0000000405047824 */ /* 0x040fe400078e00ff */
[----:B--2---:R-:W-:Y:S01]  /*0a60*/  FMUL.FTZ R8, R8, R11 ;  /* 0x0000000b08087220 */ /* 0x004fe20000410000 */
[----:B------:R-:W-:Y:S01]  /*0a70*/  IMAD.X R0, RZ, RZ, R0, P0 ;  /* 0x000000ffff007224 */ /* 0x000fe200000e0600 */
[C---:B------:R-:W-:Y:S02]  /*0a80*/  LOP3.LUT P0, RZ, R5.reuse, 0xffffc000, RZ, 0xc0, !PT ;  /* 0xffffc00005ff7812 */ /* 0x040fe4000780c0ff */
[----:B------:R-:W-:Y:S02]  /*0a90*/  ISETP.LT.U32.AND P1, PT, R4, UR15, PT ;  /* 0x0000000f04007c0c */ /* 0x000fe4000bf21070 */
[----:B------:R-:W-:Y:S02]  /*0aa0*/  F2FP.F16.F32.PACK_AB R7, R8, R7 ;  /* 0x000000070807723e */ /* 0x000fe400000000ff */
[----:B------:R-:W-:-:S02]  /*0ab0*/  SHF.L.U64.HI R4, R5, 0x2, R0 ;  /* 0x0000000205047819 */ /* 0x000fc40000010200 */
[----:B------:R-:W-:Y:S01]  /*0ac0*/  LOP3.LUT P0, RZ, R0, 0x3fffffff, RZ, 0xc0, P0 ;  /* 0x3fffffff00ff7812 */ /* 0x000fe2000000c0ff */
[----:B------:R2:W-:Y:S01]  /*0ad0*/  STG.E.64 desc[UR16][R2.64], R6 ;  /* 0x0000000602007986 */ /* 0x0005e2000c101b10 */
[----:B------:R-:W-:-:S13]  /*0ae0*/  ISETP.LT.AND.EX P1, PT, R4, UR4, PT, P1 ;  /* 0x0000000404007c0c */ /* 0x000fda000bf21310 */
[----:B--2---:R-:W-:Y:S05]  /*0af0*/  @!P0 BRA P1, `(.L_x_6621) ;  /* 0xfffffffc00588947 */ /* 0x004fea000083ffff */
[----:B------:R-:W-:Y:S05]  /*0b00*/  EXIT ;  /* 0x000000000000794d */ /* 0x000fea0003800000 */
.L_x_6622:
        /* <DEDUP_REMOVED lines=15> */
.L_x_7909:


//--------------------- .text._ZN2at6native55_GLOBAL__N__de093ff9_22_ForeachBinaryOpList_cu_a911ec4325multi_tensor_apply_kernelINS1_18TensorListMetadataILi3EEENS1_24BinaryOpListAlphaFunctorIN3c108BFloat16ELi3ELi2ELi2EEEJSt7dividesIfEfEEEvT_T0_DpT1_ --------------------------
	.section	.text._ZN2at6native55_GLOBAL__N__de093ff9_22_ForeachBinaryOpList_cu_a911ec4325multi_tensor_apply_kernelINS1_18TensorListMetadataILi3EEENS1_24BinaryOpListAlphaFunctorIN3c108BFloat16ELi3ELi2ELi2EEEJSt7dividesIfEfEEEvT_T0_DpT1_,"ax",@progbits
	.align	128
.text._ZN2at6native55_GLOBAL__N__de093ff9_22_ForeachBinaryOpList_cu_a911ec4325multi_tensor_apply_kernelINS1_18TensorListMetadataILi3EEENS1_24BinaryOpListAlphaFunctorIN3c108BFloat16ELi3ELi2ELi2EEEJSt7dividesIfEfEEEvT_T0_DpT1_:
        .type           _ZN2at6native55_GLOBAL__N__de093ff9_22_ForeachBinaryOpList_cu_a911ec4325multi_tensor_apply_kernelINS1_18TensorListMetadataILi3EEENS1_24BinaryOpListAlphaFunctorIN3c108BFloat16ELi3ELi2ELi2EEEJSt7dividesIfEfEEEvT_T0_DpT1_,@function
        .size           _ZN2at6native55_GLOBAL__N__de093ff9_22_ForeachBinaryOpList_cu_a911ec4325multi_tensor_apply_kernelINS1_18TensorListMetadataILi3EEENS1_24BinaryOpListAlphaFunctorIN3c108BFloat16ELi3ELi2ELi2EEEJSt7dividesIfEfEEEvT_T0_DpT1_,(.L_x_7910 - _ZN2at6native55_GLOBAL__N__de093ff9_22_ForeachBinaryOpList_cu_a911ec4325multi_tensor_apply_kernelINS1_18TensorListMetadataILi3EEENS1_24BinaryOpListAlphaFunctorIN3c108BFloat16ELi3ELi2ELi2EEEJSt7dividesIfEfEEEvT_T0_DpT1_)
        .other          _ZN2at6native55_GLOBAL__N__de093ff9_22_ForeachBinaryOpList_cu_a911ec4325multi_tensor_apply_kernelINS1_18TensorListMetadataILi3EEENS1_24BinaryOpListAlphaFunctorIN3c108BFloat16ELi3ELi2ELi2EEEJSt7dividesIfEfEEEvT_T0_DpT1_,@"STO_CUDA_ENTRY STV_DEFAULT"
_ZN2at6native55_GLOBAL__N__de093ff9_22_ForeachBinaryOpList_cu_a911ec4325multi_tensor_apply_kernelINS1_18TensorListMetadataILi3EEENS1_24BinaryOpListAlphaFunctorIN3c108BFloat16ELi3ELi2ELi2EEEJSt7dividesIfEfEEEvT_T0_DpT1_:
        /* <DEDUP_REMOVED lines=36> */
.L_x_6624:
        /* <DEDUP_REMOVED lines=60> */
[----:B---3--:R-:W-:Y:S02]  /*0600*/  IMAD.U32 R25, R25, 0x10000, RZ ;  /* 0x0001000019197824 */ /* 0x008fe400078e00ff */
[----:B----4-:R-:W-:Y:S02]  /*0610*/  IMAD.U32 R24, R24, 0x10000, RZ ;  /* 0x0001000018187824 */ /* 0x010fe400078e00ff */
[----:B------:R-:W-:Y:S02]  /*0620*/  FMUL.FTZ R25, R25, UR18 ;  /* 0x0000001219197c20 */ /* 0x000fe40008410000 */
[----:B------:R-:W-:Y:S01]  /*0630*/  FMUL.FTZ R19, R24, UR18 ;  /* 0x0000001218137c20 */ /* 0x000fe20008410000 */
[----:B-----5:R-:W-:Y:S02]  /*0640*/  IMAD.U32 R14, R23, 0x10000, RZ ;  /* 0x00010000170e7824 */ /* 0x020fe400078e00ff */
[----:B------:R-:W-:-:S02]  /*0650*/  IMAD.U32 R26, R26, 0x10000, RZ ;  /* 0x000100001a1a7824 */ /* 0x000fc400078e00ff */
[----:B------:R-:W-:Y:S02]  /*0660*/  FMUL.FTZ R14, R14, UR18 ;  /* 0x000000120e0e7c20 */ /* 0x000fe40008410000 */
[----:B------:R-:W-:Y:S01]  /*0670*/  FMUL.FTZ R15, R26, UR18 ;  /* 0x000000121a0f7c20 */ /* 0x000fe20008410000 */
[----:B------:R-:W0:Y:S08]  /*0680*/  MUFU.RCP R19, R19 ;  /* 0x0000001300137308 */ /* 0x000e300000001000 */
[----:B------:R-:W1:Y:S08]  /*0690*/  MUFU.RCP R23, R25 ;  /* 0x0000001900177308 */ /* 0x000e700000001000 */
[----:B------:R-:W3:Y:S08]  /*06a0*/  MUFU.RCP R14, R14 ;  /* 0x0000000e000e7308 */ /* 0x000ef00000001000 */
[----:B------:R-:W4:Y:S01]  /*06b0*/  MUFU.RCP R15, R15 ;  /* 0x0000000f000f7308 */ /* 0x000f220000001000 */
[----:B------:R-:W-:-:S02]  /*06c0*/  IMAD.U32 R16, R16, 0x10000, RZ ;  /* 0x0001000010107824 */ /* 0x000fc400078e00ff */
[----:B--2---:R-:W-:Y:S02]  /*06d0*/  IMAD.U32 R0, R21, 0x10000, RZ ;  /* 0x0001000015007824 */ /* 0x004fe400078e00ff */
[----:B------:R-:W-:Y:S02]  /*06e0*/  IMAD.U32 R11, R20, 0x10000, RZ ;  /* 0x00010000140b7824 */ /* 0x000fe400078e00ff */
[----:B0-----:R-:W-:Y:S01]  /*06f0*/  FMUL.FTZ R16, R16, R19 ;  /* 0x0000001310107220 */ /* 0x001fe20000410000 */
[----:B------:R-:W-:Y:S02]  /*0700*/  IMAD.U32 R18, R18, 0x10000, RZ ;  /* 0x0001000012127824 */ /* 0x000fe400078e00ff */
[----:B-1----:R-:W-:Y:S01]  /*0710*/  FMUL.FTZ R0, R0, R23 ;  /* 0x0000001700007220 */ /* 0x002fe20000410000 */
[----:B---3--:R-:W-:Y:S01]  /*0720*/  FMUL.FTZ R11, R11, R14 ;  /* 0x0000000e0b0b7220 */ /* 0x008fe20000410000 */
[----:B------:R-:W-:-:S03]  /*0730*/  F2FP.BF16.F32.PACK_AB R16, RZ, R16 ;  /* 0x00000010ff10723e */ /* 0x000fc600000010ff */
[----:B------:R-:W-:Y:S01]  /*0740*/  F2FP.BF16.F32.PACK_AB R0, RZ, R0 ;  /* 0x00000000ff00723e */ /* 0x000fe200000010ff */
[----:B----4-:R-:W-:Y:S01]  /*0750*/  FMUL.FTZ R15, R18, R15 ;  /* 0x0000000f120f7220 */ /* 0x010fe20000410000 */
[----:B------:R-:W-:Y:S01]  /*0760*/  F2FP.BF16.F32.PACK_AB R11, RZ, R11 ;  /* 0x0000000bff0b723e */ /* 0x000fe200000010ff */
[----:B------:R3:W-:Y:S03]  /*0770*/  @!P0 STG.E.U16 desc[UR16][R4.64], R16 ;  /* 0x0000001004008986 */ /* 0x0007e6000c101510 */
[----:B------:R-:W-:Y:S01]  /*0780*/  F2FP.BF16.F32.PACK_AB R15, RZ, R15 ;  /* 0x0000000fff0f723e */ /* 0x000fe200000010ff */
[----:B------:R3:W-:Y:S04]  /*0790*/  @!P2 STG.E.U16 desc[UR16][R2.64], R0 ;  /* 0x000000000200a986 */ /* 0x0007e8000c101510 */
[----:B------:R3:W-:Y:S04]  /*07a0*/  @!P1 STG.E.U16 desc[UR16][R6.64], R11 ;  /* 0x0000000b06009986 */ /* 0x0007e8000c101510 */
[----:B------:R3:W-:Y:S01]  /*07b0*/  @!P3 STG.E.U16 desc[UR16][R8.64], R15 ;  /* 0x0000000f0800b986 */ /* 0x0007e2000c101510 */
[----:B------:R-:W-:Y:S05]  /*07c0*/  BRA.U !UP0, `(.L_x_6624) ;  /* 0xfffffff9089c7547 */ /* 0x000fea000b83ffff */
[----:B------:R-:W-:Y:S05]  /*07d0*/  EXIT ;  /* 0x000000000000794d */ /* 0x000fea0003800000 */
.L_x_6623:
        /* <DEDUP_REMOVED lines=8> */
.L_x_6625:
        /* <DEDUP_REMOVED lines=8> */
[----:B--2---:R-:W-:Y:S01]  /*08e0*/  IMAD.U32 R8, R6, 0x10000, RZ ;  /* 0x0001000006087824 */ /* 0x004fe200078e00ff */
[C---:B------:R-:W-:Y:S01]  /*08f0*/  PRMT R9, R7.reuse, 0x7632, R9 ;  /* 0x0000763207097816 */ /* 0x040fe20000000009 */
[----:B------:R-:W-:Y:S02]  /*0900*/  IMAD.U32 R11, R7, 0x10000, RZ ;  /* 0x00010000070b7824 */ /* 0x000fe400078e00ff */
[----:B-1----:R-:W-:Y:S01]  /*0910*/  FMUL.FTZ R10, R8, UR12 ;  /* 0x0000000c080a7c20 */ /* 0x002fe20008410000 */
[----:B------:R-:W-:Y:S01]  /*0920*/  PRMT R8, R6, 0x7632, R8 ;  /* 0x0000763206087816 */ /* 0x000fe20000000008 */
[----:B------:R-:W-:Y:S02]  /*0930*/  IMAD.U32 R9, R9, 0x10000, RZ ;  /* 0x0001000009097824 */ /* 0x000fe400078e00ff */
[----:B------:R-:W-:Y:S01]  /*0940*/  FMUL.FTZ R11, R11, UR12 ;  /* 0x0000000c0b0b7c20 */ /* 0x000fe20008410000 */
[----:B------:R-:W1:Y:S01]  /*0950*/  MUFU.RCP R15, R10 ;  /* 0x0000000a000f7308 */ /* 0x000e620000001000 */
[----:B------:R-:W-:-:S02]  /*0960*/  IMAD.U32 R8, R8, 0x10000, RZ ;  /* 0x0001000008087824 */ /* 0x000fc400078e00ff */
[----:B------:R-:W-:Y:S01]  /*0970*/  FMUL.FTZ R13, R9, UR12 ;  /* 0x0000000c090d7c20 */ /* 0x000fe20008410000 */
[C---:B---3--:R-:W-:Y:S01]  /*0980*/  PRMT R6, R2.reuse, 0x7632, R6 ;  /* 0x0000763202067816 */ /* 0x048fe20000000006 */
[----:B------:R-:W-:Y:S02]  /*0990*/  IMAD.U32 R2, R2, 0x10000, RZ ;  /* 0x0001000002027824 */ /* 0x000fe400078e00ff */
[----:B------:R-:W-:Y:S01]  /*09a0*/  FMUL.FTZ R8, R8, UR12 ;  /* 0x0000000c08087c20 */ /* 0x000fe20008410000 */
[C---:B------:R-:W-:Y:S01]  /*09b0*/  PRMT R7, R3.reuse, 0x7632, R7 ;  /* 0x0000763203077816 */ /* 0x040fe20000000007 */
[----:B------:R-:W2:Y:S01]  /*09c0*/  MUFU.RCP R14, R11 ;  /* 0x0000000b000e7308 */ /* 0x000ea20000001000 */
[----:B------:R-:W-:Y:S02]  /*09d0*/  IMAD.U32 R6, R6, 0x10000, RZ ;  /* 0x0001000006067824 */ /* 0x000fe400078e00ff */
[----:B------:R-:W-:Y:S02]  /*09e0*/  IMAD.U32 R9, R3, 0x10000, RZ ;  /* 0x0001000003097824 */ /* 0x000fe400078e00ff */
[----:B------:R-:W-:-:S03]  /*09f0*/  IMAD.U32 R7, R7, 0x10000, RZ ;  /* 0x0001000007077824 */ /* 0x000fc600078e00ff */
[----:B------:R-:W3:Y:S01]  /*0a00*/  MUFU.RCP R17, R8 ;  /* 0x0000000800117308 */ /* 0x000ee20000001000 */
[----:B-1----:R-:W-:Y:S01]  /*0a10*/  FMUL.FTZ R3, R2, R15 ;  /* 0x0000000f02037220 */ /* 0x002fe20000410000 */
[----:B------:R-:W-:-:S06]  /*0a20*/  IADD3 R2, P0, PT, R4, UR10, RZ ;  /* 0x0000000a04027c10 */ /* 0x000fcc000ff1e0ff */
[----:B------:R-:W1:Y:S01]  /*0a30*/  MUFU.RCP R16, R13 ;  /* 0x0000000d00107308 */ /* 0x000e620000001000 */
[----:B--2---:R-:W-:Y:S01]  /*0a40*/  FMUL.FTZ R9, R9, R14 ;  /* 0x0000000e09097220 */ /* 0x004fe20000410000 */
[----:B---3--:R-:W-:-:S05]  /*0a50*/  FMUL.FTZ R6, R6, R17 ;  /* 0x0000001106067220 */ /* 0x008fca0000410000 */
[----:B------:R-:W-:Y:S02]  /*0a60*/  F2FP.BF16.F32.PACK_AB R6, R6, R3 ;  /* 0x000000030606723e */ /* 0x000fe400000010ff */
[----:B------:R-:W-:Y:S01]  /*0a70*/  IADD3.X R3, PT, PT, R12, UR11, RZ, P0, !PT ;  /* 0x0000000b0c037c10 */ /* 0x000fe200087fe4ff */
[----:B-1----:R-:W-:Y:S01]  /*0a80*/  FMUL.FTZ R8, R7, R16 ;  /* 0x0000001007087220 */ /* 0x002fe20000410000 */
[----:B0-----:R-:W-:-:S04]  /*0a90*/  IADD3 R5, P0, PT, R5, UR5, RZ ;  /* 0x0000000505057c10 */ /* 0x001fc8000ff1e0ff */
[----:B------:R-:W-:Y:S01]  /*0aa0*/  F2FP.BF16.F32.PACK_AB R7, R8, R9 ;  /* 0x000000090807723e */ /* 0x000fe200000010ff */
[C---:B------:R-:W-:Y:S02]  /*0ab0*/  IMAD.SHL.U32 R4, R5.reuse, 0x4, RZ ;  /* 0x0000000405047824 */ /* 0x040fe400078e00ff */
[----:B------:R-:W-:Y:S01]  /*0ac0*/  IMAD.X R0, RZ, RZ, R0, P0 ;  /* 0x000000ffff007224 */ /* 0x000fe200000e0600 */
[C---:B------:R-:W-:Y:S01]  /*0ad0*/  LOP3.LUT P0, RZ, R5.reuse, 0xffffc000, RZ, 0xc0, !PT ;  /* 0xffffc00005ff7812 */ /* 0x040fe2000780c0ff */
[----:B------:R2:W-:Y:S01]  /*0ae0*/  STG.E.64 desc[UR16][R2.64], R6 ;  /* 0x0000000602007986 */ /* 0x0005e2000c101b10 */
[----:B------:R-:W-:Y:S02]  /*0af0*/  ISETP.LT.U32.AND P1, PT, R4, UR15, PT ;  /* 0x0000000f04007c0c */ /* 0x000fe4000bf21070 */
[----:B------:R-:W-:Y:S02]  /*0b00*/  SHF.L.U64.HI R4, R5, 0x2, R0 ;  /* 0x0000000205047819 */ /* 0x000fe40000010200 */
[----:B------:R-:W-:-:S02]  /*0b10*/  LOP3.LUT P0, RZ, R0, 0x3fffffff, RZ, 0xc0, P0 ;  /* 0x3fffffff00ff7812 */ /* 0x000fc4000000c0ff */
[----:B------:R-:W-:-:S13]  /*0b20*/  ISETP.LT.AND.EX P1, PT, R4, UR4, PT, P1 ;  /* 0x0000000404007c0c */ /* 0x000fda000bf21310 */
[----:B--2---:R-:W-:Y:S05]  /*0b30*/  @!P0 BRA P1, `(.L_x_6625) ;  /* 0xfffffffc00488947 */ /* 0x004fea000083ffff */
[----:B------:R-:W-:Y:S05]  /*0b40*/  EXIT ;  /* 0x000000000000794d */ /* 0x000fea0003800000 */
.L_x_6626:
        /* <DEDUP_REMOVED lines=11> */
.L_x_7910:


//--------------------- .text._ZN2at6native55_GLOBAL__N__de093ff9_22_ForeachBinaryOpList_cu_a911ec4325multi_tensor_apply_kernelINS1_18TensorListMetadataILi3EEENS1_24BinaryOpListAlphaFunctorIbLi3ELi2ELi2EEEJSt7dividesIbEbEEEvT_T0_DpT1_ --------------------------
	.section	.text._ZN2at6native55_GLOBAL__N__de093ff9_22_ForeachBinaryOpList_cu_a911ec4325multi_tensor_apply_kernelINS1_18TensorListMetadataILi3EEENS1_24BinaryOpListAlphaFunctorIbLi3ELi2ELi2EEEJSt7dividesIbEbEEEvT_T0_DpT1_,"ax",@progbits
	.align	128
.text._ZN2at6native55_GLOBAL__N__de093ff9_22_ForeachBinaryOpList_cu_a911ec4325multi_tensor_apply_kernelINS1_18TensorListMetadataILi3EEENS1_24BinaryOpListAlphaFunctorIbLi3ELi2ELi2EEEJSt7dividesIbEbEEEvT_T0_DpT1_:
        .type           _ZN2at6native55_GLOBAL__N__de093ff9_22_ForeachBinaryOpList_cu_a911ec4325multi_tensor_apply_kernelINS1_18TensorListMetadataILi3EEENS1_24BinaryOpListAlphaFunctorIbLi3ELi2ELi2EEEJSt7dividesIbEbEEEvT_T0_DpT1_,@function
        .size           _ZN2at6native55_GLOBAL__N__de093ff9_22_ForeachBinaryOpList_cu_a911ec4325multi_tensor_apply_kernelINS1_18TensorListMetadataILi3EEENS1_24BinaryOpListAlphaFunctorIbLi3ELi2ELi2EEEJSt7dividesIbEbEEEvT_T0_DpT1_,(.L_x_7911 - _ZN2at6native55_GLOBAL__N__de093ff9_22_ForeachBinaryOpList_cu_a911ec4325multi_tensor_apply_kernelINS1_18TensorListMetadataILi3EEENS1_24BinaryOpListAlphaFunctorIbLi3ELi2ELi2EEEJSt7dividesIbEbEEEvT_T0_DpT1_)
        .other          _ZN2at6native55_GLOBAL__N__de093ff9_22_ForeachBinaryOpList_cu_a911ec4325multi_tensor_apply_kernelINS1_18TensorListMetadataILi3EEENS1_24BinaryOpListAlphaFunctorIbLi3ELi2ELi2EEEJSt7dividesIbEbEEEvT_T0_DpT1_,@"STO_CUDA_ENTRY STV_DEFAULT"
_ZN2at6native55_GLOBAL__N__de093ff9_22_ForeachBinaryOpList_cu_a911ec4325multi_tensor_apply_kernelINS1_18TensorListMetadataILi3EEENS1_24BinaryOpListAlphaFunctorIbLi3ELi2ELi2EEEJSt7dividesIbEbEEEvT_T0_DpT1_:
[----:B------:R-:W-:Y:S08]  /*0000*/  LDC R1, c[0x0][0x37c] ;  /* 0x0000df00ff017b82 */ /* 0x000ff00000000800 */
[----:B------:R-:W0:Y:S01]  /*0010*/  S2UR UR5, SR_CTAID.X ;  /* 0x00000000000579c3 */ /* 0x000e220000002500 */
[----:B------:R-:W1:Y:S01]  /*0020*/  LDCU.64 UR16, c[0x0][0x358] ;  /* 0x00006b00ff1077ac */ /* 0x000e620008000a00 */
[----:B0-----:R-:W0:Y:S01]  /*0030*/  LDCU.U8 UR4, c[0x0][UR5+0x980] ;  /* 0x00013000050477ac */ /* 0x001e220008000000 */
[----:B------:R-:W-:-:S12]  /*0040*/  UIMAD UR5, UR5, 0x3, UR5 ;  /* 0x00000003050578a4 */ /* 0x000fd8000f8e0205 */
[----:B------:R-:W2:Y:S01]  /*0050*/  LDCU UR5, c[0x0][UR5+0xac0] ;  /* 0x00015800050577ac */ /* 0x000ea20008000800 */
[----:B0-----:R-:W-:-:S12]  /*0060*/  USHF.L.U32 UR4, UR4, 0x3, URZ ;  /* 0x0000000304047899 */ /* 0x001fd800080006ff */
[----:B------:R-:W0:Y:S01]  /*0070*/  LDCU UR12, c[0x0][UR4+0x500] ;  /* 0x0000a000040c77ac */ /* 0x000e220008000800 */
[----:B------:R-:W3:Y:S01]  /*0080*/  LDCU.64 UR10, c[0x0][UR4+0x680] ;  /* 0x0000d000040a77ac */ /* 0x000ee20008000a00 */
[----:B------:R-:W4:Y:S01]  /*0090*/  LDCU.64 UR8, c[0x0][UR4+0x380] ;  /* 0x00007000040877ac */ /* 0x000f220008000a00 */
[----:B------:R-:W5:Y:S01]  /*00a0*/  LDCU.64 UR6, c[0x0][UR4+0x800] ;  /* 0x00010000040677ac */ /* 0x000f620008000a00 */
[----:B--2---:R-:W-:-:S04]  /*00b0*/  UIMAD.WIDE UR4, UR5, 0x10000, URZ ;  /* 0x00010000050478a5 */ /* 0x004fc8000f8e02ff */
[----:B0-----:R-:W-:Y:S02]  /*00c0*/  UIADD3 UR12, UPT, UPT, UR4, UR12, URZ ;  /* 0x0000000c040c7290 */ /* 0x001fe4000fffe0ff */
[----:B---3--:R-:W-:Y:S02]  /*00d0*/  UIADD3 UR29, UP1, UPT, UR4, UR10, URZ ;  /* 0x0000000a041d7290 */ /* 0x008fe4000ff3e0ff */
[----:B----4-:R-:W-:Y:S02]  /*00e0*/  UIADD3 UR31, UP0, UPT, UR4, UR8, URZ ;  /* 0x00000008041f7290 */ /* 0x010fe4000ff1e0ff */
[----:B------:R-:W-:Y:S02]  /*00f0*/  UIADD3.X UR30, UPT, UPT, UR5, UR11, URZ, UP1, !UPT ;  /* 0x0000000b051e7290 */ /* 0x000fe40008ffe4ff */
[----:B-----5:R-:W-:Y:S02]  /*0100*/  UIADD3 UR28, UP2, UPT, -UR4, UR6, URZ ;  /* 0x00000006041c7290 */ /* 0x020fe4000ff5e1ff */
[----:B------:R-:W-:-:S02]  /*0110*/  ULOP3.LUT UR6, UR12, UR6, UR29, 0xfe, !UPT ;  /* 0x000000060c067292 */ /* 0x000fc4000f8efe1d */
        /* <DEDUP_REMOVED lines=34> */
.L_x_6628:
[C---:B------:R-:W-:Y:S01]  /*0340*/  ISETP.GE.U32.AND P0, PT, R2.reuse, UR26, PT ;  /* 0x0000001a02007c0c */ /* 0x040fe2000bf06070 */
[----:B-1----:R-:W-:Y:S01]  /*0350*/  IMAD.U32 R5, RZ, RZ, UR18 ;  /* 0x00000012ff057e24 */ /* 0x002fe2000f8e00ff */
[----:B------:R-:W-:Y:S01]  /*0360*/  IADD3 R0, P2, PT, R2, UR18, RZ ;  /* 0x0000001202007c10 */ /* 0x000fe2000ff5e0ff */
[----:B------:R-:W-:Y:S01]  /*0370*/  IMAD.U32 R7, RZ, RZ, UR18 ;  /* 0x00000012ff077e24 */ /* 0x000fe2000f8e00ff */
[----:B------:R-:W-:Y:S01]  /*0380*/  ISETP.GE.U32.AND.EX P0, PT, R3, UR27, PT, P0 ;  /* 0x0000001b03007c0c */ /* 0x000fe2000bf06100 */
[----:B------:R-:W-:Y:S01]  /*0390*/  IMAD.WIDE.U32 R4, R5, 0x2, R2 ;  /* 0x0000000205047825 */ /* 0x000fe200078e0002 */
[----:B------:R-:W-:-:S03]  /*03a0*/  ISETP.GE.U32.AND P1, PT, R0, UR26, PT ;  /* 0x0000001a00007c0c */ /* 0x000fc6000bf26070 */
[--C-:B------:R-:W-:Y:S01]  /*03b0*/  IMAD.X R0, RZ, RZ, R3.reuse, P2 ;  /* 0x000000ffff007224 */ /* 0x100fe200010e0603 */
        /* <DEDUP_REMOVED lines=9> */
[----:B------:R-:W2:Y:S01]  /*0450*/  @!P0 LDG.E.U8 R4, desc[UR16][R4.64] ;  /* 0x0000001004048981 */ /* 0x000ea2000c1e1100 */
[C---:B------:R-:W-:Y:S02]  /*0460*/  @!P2 IADD3 R8, P5, PT, R2.reuse, UR24, RZ ;  /* 0x000000180208ac10 */ /* 0x040fe4000ffbe0ff */
[C---:B------:R-:W-:Y:S02]  /*0470*/  @!P1 IADD3.X R7, PT, PT, R3.reuse, UR8, RZ, P4, !PT ;  /* 0x0000000803079c10 */ /* 0x040fe4000a7fe4ff */
[----:B------:R-:W-:Y:S02]  /*0480*/  @!P3 IADD3 R10, P4, PT, R2, UR21, RZ ;  /* 0x00000015020abc10 */ /* 0x000fe4000ff9e0ff */
[C---:B------:R-:W-:Y:S01]  /*0490*/  @!P2 IADD3.X R9, PT, PT, R3.reuse, UR25, RZ, P5, !PT ;  /* 0x000000190309ac10 */ /* 0x040fe2000affe4ff */
[----:B------:R-:W3:Y:S01]  /*04a0*/  @!P1 LDG.E.U8 R6, desc[UR16][R6.64] ;  /* 0x0000001006069981 */ /* 0x000ee2000c1e1100 */
[----:B------:R-:W-:-:S03]  /*04b0*/  @!P3 IADD3.X R11, PT, PT, R3, UR22, RZ, P4, !PT ;  /* 0x00000016030bbc10 */ /* 0x000fc6000a7fe4ff */
[----:B------:R-:W4:Y:S04]  /*04c0*/  @!P2 LDG.E.U8 R8, desc[UR16][R8.64] ;  /* 0x000000100808a981 */ /* 0x000f28000c1e1100 */
[----:B------:R0:W5:Y:S01]  /*04d0*/  @!P3 LDG.E.U8 R10, desc[UR16][R10.64] ;  /* 0x000000100a0ab981 */ /* 0x000162000c1e1100 */
[----:B------:R-:W-:-:S04]  /*04e0*/  @!P0 IADD3 R12, P5, PT, R2, UR29, RZ ;  /* 0x0000001d020c8c10 */ /* 0x000fc8000ffbe0ff */
[----:B------:R-:W-:Y:S01]  /*04f0*/  @!P0 IADD3.X R13, PT, PT, R3, UR30, RZ, P5, !PT ;  /* 0x0000001e030d8c10 */ /* 0x000fe2000affe4ff */
[----:B------:R-:W-:-:S04]  /*0500*/  UIADD3 UR4, UP0, UPT, UR15, UR4, URZ ;  /* 0x000000040f047290 */ /* 0x000fc8000ff1e0ff */
[----:B------:R-:W-:Y:S02]  /*0510*/  UIADD3.X UR5, UPT, UPT, URZ, UR5, URZ, UP0, !UPT ;  /* 0x00000005ff057290 */ /* 0x000fe400087fe4ff */
[----:B------:R-:W-:-:S04]  /*0520*/  UISETP.GE.U32.AND UP0, UPT, UR4, UR26, UPT ;  /* 0x0000001a0400728c */ /* 0x000fc8000bf06070 */
[----:B------:R-:W-:Y:S01]  /*0530*/  UISETP.GE.U32.AND.EX UP0, UPT, UR5, UR27, UPT, UP0 ;  /* 0x0000001b0500728c */ /* 0x000fe2000bf06100 */
[----:B--2---:R-:W-:Y:S02]  /*0540*/  ISETP.NE.AND P4, PT, R4, RZ, !P0 ;  /* 0x000000ff0400720c */ /* 0x004fe40004785270 */
[----:B------:R-:W-:Y:S02]  /*0550*/  @!P1 IADD3 R4, P6, PT, R2, UR19, RZ ;  /* 0x0000001302049c10 */ /* 0x000fe4000ffde0ff */
[----:B------:R-:W-:Y:S02]  /*0560*/  @!P0 SEL R15, RZ, 0x1, !P4 ;  /* 0x00000001ff0f8807 */ /* 0x000fe40006000000 */
[----:B---3--:R-:W-:-:S03]  /*0570*/  ISETP.NE.AND P5, PT, R6, RZ, !P1 ;  /* 0x000000ff0600720c */ /* 0x008fc60004fa5270 */
[----:B------:R1:W-:Y:S01]  /*0580*/  @!P0 STG.E.U8 desc[UR16][R12.64], R15 ;  /* 0x0000000f0c008986 */ /* 0x0003e2000c101110 */
[----:B------:R-:W-:Y:S02]  /*0590*/  @!P1 IADD3.X R5, PT, PT, R3, UR10, RZ, P6, !PT ;  /* 0x0000000a03059c10 */ /* 0x000fe4000b7fe4ff */
[----:B----4-:R-:W-:Y:S02]  /*05a0*/  ISETP.NE.AND P4, PT, R8, RZ, !P2 ;  /* 0x000000ff0800720c */ /* 0x010fe40005785270 */
[C---:B------:R-:W-:Y:S02]  /*05b0*/  @!P2 IADD3 R6, P0, PT, R2.reuse, UR23, RZ ;  /* 0x000000170206ac10 */ /* 0x040fe4000ff1e0ff */
[----:B0-----:R-:W-:Y:S02]  /*05c0*/  SEL R11, RZ, 0x1, !P5 ;  /* 0x00000001ff0b7807 */ /* 0x001fe40006800000 */
[----:B------:R-:W-:Y:S02]  /*05d0*/  @!P3 IADD3 R8, P6, PT, R2, UR20, RZ ;  /* 0x000000140208bc10 */ /* 0x000fe4000ffde0ff */
[----:B-----5:R-:W-:-:S02]  /*05e0*/  ISETP.NE.AND P5, PT, R10, RZ, !P3 ;  /* 0x000000ff0a00720c */ /* 0x020fc40005fa5270 */
[C---:B------:R-:W-:Y:S02]  /*05f0*/  @!P2 IADD3.X R7, PT, PT, R3.reuse, UR7, RZ, P0, !PT ;  /* 0x000000070307ac10 */ /* 0x040fe400087fe4ff */
[----:B------:R-:W-:Y:S02]  /*0600*/  SEL R17, RZ, 0x1, !P4 ;  /* 0x00000001ff117807 */ /* 0x000fe40006000000 */
[----:B------:R-:W-:Y:S02]  /*0610*/  @!P3 IADD3.X R9, PT, PT, R3, UR12, RZ, P6, !PT ;  /* 0x0000000c0309bc10 */ /* 0x000fe4000b7fe4ff */
[----:B------:R-:W-:Y:S01]  /*0620*/  SEL R19, RZ, 0x1, !P5 ;  /* 0x00000001ff137807 */ /* 0x000fe20006800000 */
[----:B------:R1:W-:Y:S04]  /*0630*/  @!P1 STG.E.U8 desc[UR16][R4.64], R11 ;  /* 0x0000000b04009986 */ /* 0x0003e8000c101110 */
[----:B------:R1:W-:Y:S04]  /*0640*/  @!P2 STG.E.U8 desc[UR16][R6.64], R17 ;  /* 0x000000110600a986 */ /* 0x0003e8000c101110 */
[----:B------:R1:W-:Y:S01]  /*0650*/  @!P3 STG.E.U8 desc[UR16][R8.64], R19 ;  /* 0x000000130800b986 */ /* 0x0003e2000c101110 */
[----:B------:R-:W-:-:S05]  /*0660*/  IADD3 R2, P0, PT, R2, UR15, RZ ;  /* 0x0000000f02027c10 */ /* 0x000fca000ff1e0ff */
[----:B------:R-:W-:Y:S01]  /*0670*/  IMAD.X R3, RZ, RZ, R3, P0 ;  /* 0x000000ffff037224 */ /* 0x000fe200000e0603 */
[----:B------:R-:W-:Y:S07]  /*0680*/  BRA.U !UP0, `(.L_x_6628) ;  /* 0xfffffffd082c7547 */ /* 0x000fee000b83ffff */
[----:B------:R-:W-:Y:S05]  /*0690*/  EXIT ;  /* 0x000000000000794d */ /* 0x000fea0003800000 */
.L_x_6627:
[----:B------:R-:W0:Y:S02]  /*06a0*/  S2R R8, SR_TID.X ;  /* 0x0000000000087919 */ /* 0x000e240000002100 */
[----:B0-----:R-:W-:-:S03]  /*06b0*/  IMAD.WIDE.U32 R2, R8, 0x4, RZ ;  /* 0x0000000408027825 */ /* 0x001fc600078e00ff */
[----:B------:R-:W-:-:S04]  /*06c0*/  ISETP.GE.U32.AND P0, PT, R2, UR28, PT ;  /* 0x0000001c02007c0c */ /* 0x000fc8000bf06070 */
[----:B------:R-:W-:-:S13]  /*06d0*/  ISETP.GE.AND.EX P0, PT, R3, UR14, PT, P0 ;  /* 0x0000000e03007c0c */ /* 0x000fda000bf06300 */
[----:B------:R-:W-:Y:S05]  /*06e0*/  @P0 EXIT ;  /* 0x000000000000094d */ /* 0x000fea0003800000 */
[----:B------:R-:W-:Y:S01]  /*06f0*/  IMAD.MOV.U32 R9, RZ, RZ, RZ ;  /* 0x000000ffff097224 */ /* 0x000fe200078e00ff */
[----:B------:R-:W0:Y:S06]  /*0700*/  LDCU UR4, c[0x0][0x360] ;  /* 0x00006c00ff0477ac */ /* 0x000e2c0008000800 */
.L_x_6629:
        /* <DEDUP_REMOVED lines=33> */
.L_x_6630:
        /* <DEDUP_REMOVED lines=14> */
.L_x_7911:


//--------------------- .text._ZN2at6native55_GLOBAL__N__de093ff9_22_ForeachBinaryOpList_cu_a911ec4325multi_tensor_apply_kernelINS1_18TensorListMetadataILi3EEENS1_24BinaryOpListAlphaFunctorIN3c107complexIfEELi3ELi2ELi2EEEJSt7dividesIS8_ES8_EEEvT_T0_DpT1_ --------------------------
	.section	.text._ZN2at6native55_GLOBAL__N__de093ff9_22_ForeachBinaryOpList_cu_a911ec4325multi_tensor_apply_kernelINS1_18TensorListMetadataILi3EEENS1_24BinaryOpListAlphaFunctorIN3c107complexIfEELi3ELi2ELi2EEEJSt7dividesIS8_ES8_EEEvT_T0_DpT1_,"ax",@progbits
	.align	128
.text._ZN2at6native55_GLOBAL__N__de093ff9_22_ForeachBinaryOpList_cu_a911ec4325multi_tensor_apply_kernelINS1_18TensorListMetadataILi3EEENS1_24BinaryOpListAlphaFunctorIN3c107complexIfEELi3ELi2ELi2EEEJSt7dividesIS8_ES8_EEEvT_T0_DpT1_:
        .type           _ZN2at6native55_GLOBAL__N__de093ff9_22_ForeachBinaryOpList_cu_a911ec4325multi_tensor_apply_kernelINS1_18TensorListMetadataILi3EEENS1_24BinaryOpListAlphaFunctorIN3c107complexIfEELi3ELi2ELi2EEEJSt7dividesIS8_ES8_EEEvT_T0_DpT1_,@function
        .size           _ZN2at6native55_GLOBAL__N__de093ff9_22_ForeachBinaryOpList_cu_a911ec4325multi_tensor_apply_kernelINS1_18TensorListMetadataILi3EEENS1_24BinaryOpListAlphaFunctorIN3c107complexIfEELi3ELi2ELi2EEEJSt7dividesIS8_ES8_EEEvT_T0_DpT1_,(.L_x_7912 - _ZN2at6native55_GLOBAL__N__de093ff9_22_ForeachBinaryOpList_cu_a911ec4325multi_tensor_apply_kernelINS1_18TensorListMetadataILi3EEENS1_24BinaryOpListAlphaFunctorIN3c107complexIfEELi3ELi2ELi2EEEJSt7dividesIS8_ES8_EEEvT_T0_DpT1_)
        .other          _ZN2at6native55_GLOBAL__N__de093ff9_22_ForeachBinaryOpList_cu_a911ec4325multi_tensor_apply_kernelINS1_18TensorListMetadataILi3EEENS1_24BinaryOpListAlphaFunctorIN3c107complexIfEELi3ELi2ELi2EEEJSt7dividesIS8_ES8_EEEvT_T0_DpT1_,@"STO_CUDA_ENTRY STV_DEFAULT"
_ZN2at6native55_GLOBAL__N__de093ff9_22_ForeachBinaryOpList_cu_a911ec4325multi_tensor_apply_kernelINS1_18TensorListMetadataILi3EEENS1_24BinaryOpListAlphaFunctorIN3c107complexIfEELi3ELi2ELi2EEEJSt7dividesIS8_ES8_EEEvT_T0_DpT1_:
        /* <DEDUP_REMOVED lines=36> */
.L_x_6647:
[----:B0--3--:R-:W-:Y:S02]  /*0240*/  IADD3 R2, P1, PT, R0, UR4, RZ ;  /* 0x0000000400027c10 */ /* 0x009fe4000ff3e0ff */
[----:B------:R-:W-:Y:S02]  /*0250*/  CS2R R22, SRZ ;  /* 0x0000000000167805 */ /* 0x000fe4000001ff00 */
[----:B------:R-:W-:Y:S02]  /*0260*/  CS2R R20, SRZ ;  /* 0x0000000000147805 */ /* 0x000fe4000001ff00 */
[C---:B------:R-:W-:Y:S02]  /*0270*/  ISETP.GE.U32.AND P0, PT, R2.reuse, UR13, PT ;  /* 0x0000000d02007c0c */ /* 0x040fe4000bf06070 */
[----:B------:R-:W-:Y:S02]  /*0280*/  IADD3.X R3, PT, PT, RZ, UR5, RZ, P1, !PT ;  /* 0x00000005ff037c10 */ /* 0x000fe40008ffe4ff */
[----:B-1----:R-:W-:-:S02]  /*0290*/  IADD3 R4, P3, PT, R2, UR12, RZ ;  /* 0x0000000c02047c10 */ /* 0x002fc4000ff7e0ff */
[----:B------:R-:W-:Y:S02]  /*02a0*/  ISETP.GE.U32.AND.EX P0, PT, R3, UR14, PT, P0 ;  /* 0x0000000e03007c0c */ /* 0x000fe4000bf06100 */
[----:B------:R-:W-:Y:S02]  /*02b0*/  IADD3.X R5, PT, PT, RZ, R3, RZ, P3, !PT ;  /* 0x00000003ff057210 */ /* 0x000fe40001ffe4ff */
[C---:B------:R-:W-:Y:S02]  /*02c0*/  ISETP.GE.U32.AND P1, PT, R4.reuse, UR13, PT ;  /* 0x0000000d04007c0c */ /* 0x040fe4000bf26070 */
[----:B------:R-:W-:Y:S02]  /*02d0*/  IADD3 R6, P4, PT, R4, UR12, RZ ;  /* 0x0000000c04067c10 */ /* 0x000fe4000ff9e0ff */
[----:B------:R-:W-:-:S05]  /*02e0*/  ISETP.GE.U32.AND.EX P1, PT, R5, UR14, PT, P1 ;  /* 0x0000000e05007c0c */ /* 0x000fca000bf26110 */
[C---:B------:R-:W-:Y:S02]  /*02f0*/  @!P0 LEA R12, P3, R2.reuse, UR8, 0x3 ;  /* 0x00000008020c8c11 */ /* 0x040fe4000f8618ff */
[C---:B------:R-:W-:Y:S02]  /*0300*/  @!P0 LEA R8, P2, R2.reuse, UR6, 0x3 ;  /* 0x0000000602088c11 */ /* 0x040fe4000f8418ff */
[C-C-:B------:R-:W-:Y:S02]  /*0310*/  @!P0 LEA.HI.X R13, R2.reuse, UR9, R3.reuse, 0x3, P3 ;  /* 0x00000009020d8c11 */ /* 0x140fe400098f1c03 */
[----:B------:R-:W-:-:S03]  /*0320*/  @!P0 LEA.HI.X R9, R2, UR7, R3, 0x3, P2 ;  /* 0x0000000702098c11 */ /* 0x000fc600090f1c03 */
[----:B------:R0:W2:Y:S01]  /*0330*/  @!P0 LDG.E.64 R22, desc[UR16][R12.64] ;  /* 0x000000100c168981 */ /* 0x0000a2000c1e1b00 */
[----:B------:R-:W-:Y:S02]  /*0340*/  ISETP.GE.U32.AND P2, PT, R6, UR13, PT ;  /* 0x0000000d06007c0c */ /* 0x000fe4000bf46070 */
[----:B------:R-:W-:Y:S02]  /*0350*/  IADD3.X R7, PT, PT, RZ, R5, RZ, P4, !PT ;  /* 0x00000005ff077210 */ /* 0x000fe400027fe4ff */
[----:B------:R-:W-:Y:S02]  /*0360*/  CS2R R18, SRZ ;  /* 0x0000000000127805 */ /* 0x000fe4000001ff00 */
[----:B------:R-:W-:Y:S01]  /*0370*/  @!P1 LEA R28, P3, R4, UR6, 0x3 ;  /* 0x00000006041c9c11 */ /* 0x000fe2000f8618ff */
[----:B------:R1:W5:Y:S01]  /*0380*/  @!P0 LDG.E.64 R20, desc[UR16][R8.64] ;  /* 0x0000001008148981 */ /* 0x000362000c1e1b00 */
[----:B------:R-:W-:Y:S02]  /*0390*/  IADD3 R24, P5, PT, R6, UR12, RZ ;  /* 0x0000000c06187c10 */ /* 0x000fe4000ffbe0ff */
[----:B------:R-:W-:-:S02]  /*03a0*/  ISETP.GE.U32.AND.EX P2, PT, R7, UR14, PT, P2 ;  /* 0x0000000e07007c0c */ /* 0x000fc4000bf46120 */
[----:B------:R-:W-:Y:S02]  /*03b0*/  @!P1 LEA.HI.X R29, R4, UR7, R5, 0x3, P3 ;  /* 0x00000007041d9c11 */ /* 0x000fe400098f1c05 */
[----:B------:R-:W-:Y:S02]  /*03c0*/  ISETP.GE.U32.AND P3, PT, R24, UR13, PT ;  /* 0x0000000d18007c0c */ /* 0x000fe4000bf66070 */
[----:B------:R-:W-:Y:S02]  /*03d0*/  IADD3.X R25, PT, PT, RZ, R7, RZ, P5, !PT ;  /* 0x00000007ff197210 */ /* 0x000fe40002ffe4ff */
[----:B------:R-:W-:Y:S02]  /*03e0*/  CS2R R16, SRZ ;  /* 0x0000000000107805 */ /* 0x000fe4000001ff00 */
[----:B------:R-:W-:Y:S02]  /*03f0*/  @!P1 LEA R10, P4, R4, UR8, 0x3 ;  /* 0x00000008040a9c11 */ /* 0x000fe4000f8818ff */
[----:B0-----:R-:W-:-:S02]  /*0400*/  CS2R R12, SRZ ;  /* 0x00000000000c7805 */ /* 0x001fc4000001ff00 */
[----:B------:R-:W-:Y:S01]  /*0410*/  ISETP.GE.U32.AND.EX P3, PT, R25, UR14, PT, P3 ;  /* 0x0000000e19007c0c */ /* 0x000fe2000bf66130 */
[----:B------:R0:W5:Y:S01]  /*0420*/  @!P1 LDG.E.64 R18, desc[UR16][R28.64] ;  /* 0x000000101c129981 */ /* 0x000162000c1e1b00 */
[----:B------:R-:W-:Y:S02]  /*0430*/  @!P1 LEA.HI.X R11, R4, UR9, R5, 0x3, P4 ;  /* 0x00000009040b9c11 */ /* 0x000fe4000a0f1c05 */
[C---:B-1----:R-:W-:Y:S02]  /*0440*/  @!P2 LEA R8, P4, R6.reuse, UR6, 0x3 ;  /* 0x000000060608ac11 */ /* 0x042fe4000f8818ff */
[C---:B------:R-:W-:Y:S02]  /*0450*/  @!P2 LEA R26, P5, R6.reuse, UR8, 0x3 ;  /* 0x00000008061aac11 */ /* 0x040fe4000f8a18ff */
[----:B------:R-:W-:Y:S02]  /*0460*/  CS2R R14, SRZ ;  /* 0x00000000000e7805 */ /* 0x000fe4000001ff00 */
[C-C-:B------:R-:W-:Y:S01]  /*0470*/  @!P2 LEA.HI.X R9, R6.reuse, UR7, R7.reuse, 0x3, P4 ;  /* 0x000000070609ac11 */ /* 0x140fe2000a0f1c07 */
[----:B------:R1:W5:Y:S01]  /*0480*/  @!P1 LDG.E.64 R16, desc[UR16][R10.64] ;  /* 0x000000100a109981 */ /* 0x000362000c1e1b00 */
[----:B------:R-:W-:-:S02]  /*0490*/  @!P2 LEA.HI.X R27, R6, UR9, R7, 0x3, P5 ;  /* 0x00000009061bac11 */ /* 0x000fc4000a8f1c07 */
[C---:B0-----:R-:W-:Y:S01]  /*04a0*/  @!P3 LEA R28, P4, R24.reuse, UR6, 0x3 ;  /* 0x00000006181cbc11 */ /* 0x041fe2000f8818ff */
[----:B------:R0:W5:Y:S03]  /*04b0*/  @!P2 LDG.E.64 R14, desc[UR16][R8.64] ;  /* 0x00000010080ea981 */ /* 0x000166000c1e1b00 */
[----:B------:R-:W-:Y:S01]  /*04c0*/  @!P3 LEA.HI.X R29, R24, UR7, R25, 0x3, P4 ;  /* 0x00000007181dbc11 */ /* 0x000fe2000a0f1c19 */
[----:B------:R3:W5:Y:S01]  /*04d0*/  @!P2 LDG.E.64 R12, desc[UR16][R26.64] ;  /* 0x000000101a0ca981 */ /* 0x000762000c1e1b00 */
[----:B-1----:R-:W-:Y:S02]  /*04e0*/  CS2R R10, SRZ ;  /* 0x00000000000a7805 */ /* 0x002fe4000001ff00 */
[----:B0-----:R-:W-:-:S04]  /*04f0*/  CS2R R8, SRZ ;  /* 0x0000000000087805 */ /* 0x001fc8000001ff00 */
[----:B------:R2:W5:Y:S01]  /*0500*/  @!P3 LDG.E.64 R10, desc[UR16][R28.64] ;  /* 0x000000101c0ab981 */ /* 0x000562000c1e1b00 */
[----:B---3--:R-:W-:-:S04]  /*0510*/  @!P3 LEA R26, P4, R24, UR8, 0x3 ;  /* 0x00000008181abc11 */ /* 0x008fc8000f8818ff */
[----:B------:R-:W-:-:S05]  /*0520*/  @!P3 LEA.HI.X R27, R24, UR9, R25, 0x3, P4 ;  /* 0x00000009181bbc11 */ /* 0x000fca000a0f1c19 */
[----:B------:R0:W5:Y:S01]  /*0530*/  @!P3 LDG.E.64 R8, desc[UR16][R26.64] ;  /* 0x000000101a08b981 */ /* 0x000162000c1e1b00 */
[----:B------:R-:W-:Y:S01]  /*0540*/  BSSY.RECONVERGENT B0, `(.L_x_6632) ;  /* 0x0000022000007945 */ /* 0x000fe20003800200 */
[C---:B--2---:R-:W-:Y:S01]  /*0550*/  FMUL.FTZ R29, R23.reuse, UR19 ;  /* 0x00000013171d7c20 */ /* 0x044fe20008410000 */
[----:B------:R-:W-:-:S03]  /*0560*/  FMUL.FTZ R23, R23, UR18 ;  /* 0x0000001217177c20 */ /* 0x000fc60008410000 */
[C---:B0-----:R-:W-:Y:S01]  /*0570*/  FFMA.FTZ R26, R22.reuse, UR18, -R29 ;  /* 0x00000012161a7c23 */ /* 0x041fe2000801081d */
[----:B------:R-:W-:-:S05]  /*0580*/  FFMA.FTZ R27, R22, UR19, R23 ;  /* 0x00000013161b7c23 */ /* 0x000fca0008010017 */
[----:B------:R-:W-:-:S13]  /*0590*/  FSETP.GE.FTZ.AND P4, PT, |R26|, |R27|, PT ;  /* 0x4000001b1a00720b */ /* 0x000fda0003f96200 */
[----:B------:R-:W-:Y:S05]  /*05a0*/  @!P4 BRA `(.L_x_6633) ;  /* 0x00000000004cc947 */ /* 0x000fea0003800000 */
[C---:B------:R-:W-:Y:S01]  /*05b0*/  FSETP.NEU.FTZ.AND P4, PT, |R26|.reuse, RZ, PT ;  /* 0x000000ff1a00720b */ /* 0x040fe20003f9d200 */
[C---:B------:R-:W-:Y:S01]  /*05c0*/  FADD.FTZ R28, |R27|.reuse, -RZ ;  /* 0x800000ff1b1c7221 */ /* 0x040fe20000010200 */
[----:B------:R-:W-:Y:S01]  /*05d0*/  FSETP.NEU.FTZ.AND P5, PT, |R27|, RZ, PT ;  /* 0x000000ff1b00720b */ /* 0x000fe20003fbd200 */
[----:B------:R-:W-:-:S03]  /*05e0*/  FADD.FTZ R29, |R26|, -RZ ;  /* 0x800000ff1a1d7221 */ /* 0x000fc60000010200 */
[----:B------:R-:W-:-:S13]  /*05f0*/  PLOP3.LUT P4, PT, P4, P5, PT, 0xf8, 0x8f ;  /* 0x00000000008f781c */ /* 0x000fda000278bf70 */
[----:B------:R-:W0:Y:S08]  /*0600*/  @!P4 MUFU.RCP R23, R29 ;  /* 0x0000001d0017c308 */ /* 0x000e300000001000 */
[----:B------:R-:W1:Y:S01]  /*0610*/  @!P4 MUFU.RCP R28, R28 ;  /* 0x0000001c001cc308 */ /* 0x000e620000001000 */
[----:B0----5:R-:W-:Y:S01]  /*0620*/  @!P4 FMUL.FTZ R22, R23, R20 ;  /* 0x000000141716c220 */ /* 0x021fe20000410000 */
[----:B-1----:R-:W-:Y:S01]  /*0630*/  @!P4 FMUL.FTZ R23, R28, R21 ;  /* 0x000000151c17c220 */ /* 0x002fe20000410000 */
[----:B------:R-:W-:Y:S06]  /*0640*/  @!P4 BRA `(.L_x_6634) ;  /* 0x000000000044c947 */ /* 0x000fec0003800000 */
[----:B------:R-:W0:Y:S02]  /*0650*/  MUFU.RCP R22, R26 ;  /* 0x0000001a00167308 */ /* 0x000e240000001000 */
[----:B0-----:R-:W-:-:S04]  /*0660*/  FMUL.FTZ R23, R27, R22 ;  /* 0x000000161b177220 */ /* 0x001fc80000410000 */
[----:B------:R-:W-:Y:S01]  /*0670*/  FFMA.FTZ R27, R27, R23, R26 ;  /* 0x000000171b1b7223 */ /* 0x000fe2000001001a */
[C---:B------:R-:W-:Y:S01]  /*0680*/  FFMA.FTZ R22, R23.reuse, R21, R20 ;  /* 0x0000001517167223 */ /* 0x040fe20000010014 */
[----:B------:R-:W-:-:S04]  /*0690*/  FFMA.FTZ R20, R23, -R20, R21 ;  /* 0x8000001417147223 */ /* 0x000fc80000010015 */
[----:B------:R-:W0:Y:S02]  /*06a0*/  MUFU.RCP R27, R27 ;  /* 0x0000001b001b7308 */ /* 0x000e240000001000 */
[C---:B0-----:R-:W-:Y:S01]  /*06b0*/  FMUL.FTZ R22, R27.reuse, R22 ;  /* 0x000000161b167220 */ /* 0x041fe20000410000 */
[----:B------:R-:W-:Y:S01]  /*06c0*/  FMUL.FTZ R23, R27, R20 ;  /* 0x000000141b177220 */ /* 0x000fe20000410000 */
[----:B------:R-:W-:Y:S06]  /*06d0*/  BRA `(.L_x_6634) ;  /* 0x0000000000207947 */ /* 0x000fec0003800000 */
.L_x_6633:
[----:B------:R-:W0:Y:S02]  /*06e0*/  MUFU.RCP R23, R27 ;  /* 0x0000001b00177308 */ /* 0x000e240000001000 */
[----:B0-----:R-:W-:-:S04]  /*06f0*/  FMUL.FTZ R22, R26, R23 ;  /* 0x000000171a167220 */ /* 0x001fc80000410000 */
[----:B------:R-:W-:Y:S01]  /*0700*/  FFMA.FTZ R26, R26, R22, R27 ;  /* 0x000000161a1a7223 */ /* 0x000fe2000001001b */
[C---:B-----5:R-:W-:Y:S01]  /*0710*/  FFMA.FTZ R23, R22.reuse, R20, R21 ;  /* 0x0000001416177223 */ /* 0x060fe20000010015 */
[----:B------:R-:W-:-:S04]  /*0720*/  FFMA.FTZ R21, R22, R21, -R20 ;  /* 0x0000001516157223 */ /* 0x000fc80000010814 */
[----:B------:R-:W0:Y:S02]  /*0730*/  MUFU.RCP R26, R26 ;  /* 0x0000001a001a7308 */ /* 0x000e240000001000 */
[C---:B0-----:R-:W-:Y:S01]  /*0740*/  FMUL.FTZ R22, R26.reuse, R23 ;  /* 0x000000171a167220 */ /* 0x041fe20000410000 */
[----:B------:R-:W-:-:S07]  /*0750*/  FMUL.FTZ R23, R26, R21 ;  /* 0x000000151a177220 */ /* 0x000fce0000410000 */
.L_x_6634:
[----:B------:R-:W-:Y:S05]  /*0760*/  BSYNC.RECONVERGENT B0 ;  /* 0x0000000000007941 */ /* 0x000fea0003800200 */
.L_x_6632:
[C---:B------:R-:W-:Y:S01]  /*0770*/  FMUL.FTZ R21, R17.reuse, UR19 ;  /* 0x0000001311157c20 */ /* 0x040fe20008410000 */
[----:B------:R-:W-:Y:S01]  /*0780*/  FMUL.FTZ R27, R17, UR18 ;  /* 0x00000012111b7c20 */ /* 0x000fe20008410000 */
[----:B------:R-:W-:Y:S02]  /*0790*/  BSSY.RECONVERGENT B0, `(.L_x_6635) ;  /* 0x0000020000007945 */ /* 0x000fe40003800200 */
[C---:B------:R-:W-:Y:S01]  /*07a0*/  FFMA.FTZ R17, R16.reuse, UR18, -R21 ;  /* 0x0000001210117c23 */ /* 0x040fe20008010815 */
[----:B------:R-:W-:-:S05]  /*07b0*/  FFMA.FTZ R26, R16, UR19, R27 ;  /* 0x00000013101a7c23 */ /* 0x000fca000801001b */
[----:B------:R-:W-:-:S13]  /*07c0*/  FSETP.GE.FTZ.AND P4, PT, |R17|, |R26|, PT ;  /* 0x4000001a1100720b */ /* 0x000fda0003f96200 */
[----:B------:R-:W-:Y:S05]  /*07d0*/  @!P4 BRA `(.L_x_6636) ;  /* 0x00000000004cc947 */ /* 0x000fea0003800000 */
[C---:B------:R-:W-:Y:S01]  /*07e0*/  FSETP.NEU.FTZ.AND P5, PT, |R17|.reuse, RZ, PT ;  /* 0x000000ff1100720b */ /* 0x040fe20003fbd200 */
[----:B------:R-:W-:Y:S01]  /*07f0*/  FADD.FTZ R20, |R17|, -RZ ;  /* 0x800000ff11147221 */ /* 0x000fe20000010200 */
[C---:B------:R-:W-:Y:S01]  /*0800*/  FSETP.NEU.FTZ.AND P4, PT, |R26|.reuse, RZ, PT ;  /* 0x000000ff1a00720b */ /* 0x040fe20003f9d200 */
[----:B------:R-:W-:-:S12]  /*0810*/  FADD.FTZ R16, |R26|, -RZ ;  /* 0x800000ff1a107221 */ /* 0x000fd80000010200 */
[----:B------:R-:W-:Y:S05]  /*0820*/  @!P4 BRA !P5, `(.L_x_6637) ;  /* 0x000000000024c947 */ /* 0x000fea0006800000 */
        /* <DEDUP_REMOVED lines=9> */
.L_x_6637:
[----:B------:R-:W0:Y:S08]  /*08c0*/  MUFU.RCP R17, R20 ;  /* 0x0000001400117308 */ /* 0x000e300000001000 */
[----:B------:R-:W1:Y:S01]  /*08d0*/  MUFU.RCP R16, R16 ;  /* 0x0000001000107308 */ /* 0x000e620000001000 */
[----:B0-----:R-:W-:Y:S01]  /*08e0*/  FMUL.FTZ R18, R17, R18 ;  /* 0x0000001211127220 */ /* 0x001fe20000410000 */
[----:B-1----:R-:W-:Y:S01]  /*08f0*/  FMUL.FTZ R19, R16, R19 ;  /* 0x0000001310137220 */ /* 0x002fe20000410000 */
[----:B------:R-:W-:Y:S06]  /*0900*/  BRA `(.L_x_6638) ;  /* 0x0000000000207947 */ /* 0x000fec0003800000 */
.L_x_6636:
[----:B------:R-:W0:Y:S02]  /*0910*/  MUFU.RCP R16, R26 ;  /* 0x0000001a00107308 */ /* 0x000e240000001000 */
[----:B0-----:R-:W-:-:S04]  /*0920*/  FMUL.FTZ R16, R17, R16 ;  /* 0x0000001011107220 */ /* 0x001fc80000410000 */
[----:B------:R-:W-:Y:S01]  /*0930*/  FFMA.FTZ R17, R17, R16, R26 ;  /* 0x0000001011117223 */ /* 0x000fe2000001001a */
[C---:B------:R-:W-:Y:S01]  /*0940*/  FFMA.FTZ R20, R16.reuse, R18, R19 ;  /* 0x0000001210147223 */ /* 0x040fe20000010013 */
[----:B------:R-:W-:-:S04]  /*0950*/  FFMA.FTZ R16, R16, R19, -R18 ;  /* 0x0000001310107223 */ /* 0x000fc80000010812 */
[----:B------:R-:W0:Y:S02]  /*0960*/  MUFU.RCP R17, R17 ;  /* 0x0000001100117308 */ /* 0x000e240000001000 */
[C---:B0-----:R-:W-:Y:S01]  /*0970*/  FMUL.FTZ R18, R17.reuse, R20 ;  /* 0x0000001411127220 */ /* 0x041fe20000410000 */
[----:B------:R-:W-:-:S07]  /*0980*/  FMUL.FTZ R19, R17, R16 ;  /* 0x0000001011137220 */ /* 0x000fce0000410000 */
.L_x_6638:
[----:B------:R-:W-:Y:S05]  /*0990*/  BSYNC.RECONVERGENT B0 ;  /* 0x0000000000007941 */ /* 0x000fea0003800200 */
.L_x_6635:
        /* <DEDUP_REMOVED lines=21> */
.L_x_6641:
[----:B------:R-:W0:Y:S08]  /*0af0*/  MUFU.RCP R13, R13 ;  /* 0x0000000d000d7308 */ /* 0x000e300000001000 */
[----:B------:R-:W1:Y:S01]  /*0b00*/  MUFU.RCP R12, R12 ;  /* 0x0000000c000c7308 */ /* 0x000e620000001000 */
[----:B0-----:R-:W-:Y:S01]  /*0b10*/  FMUL.FTZ R14, R13, R14 ;  /* 0x0000000e0d0e7220 */ /* 0x001fe20000410000 */
[----:B-1----:R-:W-:Y:S01]  /*0b20*/  FMUL.FTZ R15, R12, R15 ;  /* 0x0000000f0c0f7220 */ /* 0x002fe20000410000 */
[----:B------:R-:W-:Y:S06]  /*0b30*/  BRA `(.L_x_6642) ;  /* 0x0000000000207947 */ /* 0x000fec0003800000 */
.L_x_6640:
        /* <DEDUP_REMOVED lines=8> */
.L_x_6642:
[----:B------:R-:W-:Y:S05]  /*0bc0*/  BSYNC.RECONVERGENT B0 ;  /* 0x0000000000007941 */ /* 0x000fea0003800200 */
.L_x_6639:
        /* <DEDUP_REMOVED lines=21> */
.L_x_6645:
[----:B------:R-:W0:Y:S08]  /*0d20*/  MUFU.RCP R9, R9 ;  /* 0x0000000900097308 */ /* 0x000e300000001000 */
[----:B------:R-:W1:Y:S01]  /*0d30*/  MUFU.RCP R8, R8 ;  /* 0x0000000800087308 */ /* 0x000e620000001000 */
[----:B0-----:R-:W-:Y:S01]  /*0d40*/  FMUL.FTZ R10, R9, R10 ;  /* 0x0000000a090a7220 */ /* 0x001fe20000410000 */
[----:B-1----:R-:W-:Y:S01]  /*0d50*/  FMUL.FTZ R11, R8, R11 ;  /* 0x0000000b080b7220 */ /* 0x002fe20000410000 */
[----:B------:R-:W-:Y:S06]  /*0d60*/  BRA `(.L_x_6646) ;  /* 0x0000000000207947 */ /* 0x000fec0003800000 */
.L_x_6644:
        /* <DEDUP_REMOVED lines=8> */
.L_x_6646:
[----:B------:R-:W-:Y:S05]  /*0df0*/  BSYNC.RECONVERGENT B0 ;  /* 0x0000000000007941 */ /* 0x000fea0003800200 */
.L_x_6643:
[----:B------:R-:W-:Y:S01]  /*0e00*/  @!P0 LEA R16, P6, R2, UR10, 0x3 ;  /* 0x0000000a02108c11 */ /* 0x000fe2000f8c18ff */
[----:B------:R-:W-:Y:S01]  /*0e10*/  ULEA UR4, UP0, UR12, UR4, 0x2 ;  /* 0x000000040c047291 */ /* 0x000fe2000f8010ff */
[----:B------:R-:W-:Y:S02]  /*0e20*/  @!P1 LEA R12, P5, R4, UR10, 0x3 ;  /* 0x0000000a040c9c11 */ /* 0x000fe4000f8a18ff */
[----:B------:R-:W-:Y:S01]  /*0e30*/  @!P2 LEA R8, P4, R6, UR10, 0x3 ;  /* 0x0000000a0608ac11 */ /* 0x000fe2000f8818ff */
[----:B------:R-:W-:Y:S01]  /*0e40*/  UIADD3.X UR5, UPT, UPT, URZ, UR5, URZ, UP0, !UPT ;  /* 0x00000005ff057290 */ /* 0x000fe200087fe4ff */
[----:B------:R-:W-:Y:S01]  /*0e50*/  @!P0 LEA.HI.X R17, R2, UR11, R3, 0x3, P6 ;  /* 0x0000000b02118c11 */ /* 0x000fe2000b0f1c03 */
[----:B------:R-:W-:Y:S01]  /*0e60*/  UISETP.GE.U32.AND UP0, UPT, UR4, UR13, UPT ;  /* 0x0000000d0400728c */ /* 0x000fe2000bf06070 */
[----:B------:R-:W-:Y:S02]  /*0e70*/  @!P3 LEA R2, P6, R24, UR10, 0x3 ;  /* 0x0000000a1802bc11 */ /* 0x000fe4000f8c18ff */
[----:B------:R-:W-:Y:S01]  /*0e80*/  @!P1 LEA.HI.X R13, R4, UR11, R5, 0x3, P5 ;  /* 0x0000000b040d9c11 */ /* 0x000fe2000a8f1c05 */
[----:B------:R3:W-:Y:S01]  /*0e90*/  @!P0 STG.E.64 desc[UR16][R16.64], R22 ;  /* 0x0000001610008986 */ /* 0x0007e2000c101b10 */
[----:B------:R-:W-:Y:S01]  /*0ea0*/  @!P2 LEA.HI.X R9, R6, UR11, R7, 0x3, P4 ;  /* 0x0000000b0609ac11 */ /* 0x000fe2000a0f1c07 */
[----:B------:R-:W-:Y:S01]  /*0eb0*/  UISETP.GE.U32.AND.EX UP0, UPT, UR5, UR14, UPT, UP0 ;  /* 0x0000000e0500728c */ /* 0x000fe2000bf06100 */
[----:B------:R-:W-:Y:S01]  /*0ec0*/  @!P3 LEA.HI.X R3, R24, UR11, R25, 0x3, P6 ;  /* 0x0000000b1803bc11 */ /* 0x000fe2000b0f1c19 */
[----:B------:R3:W-:Y:S04]  /*0ed0*/  @!P1 STG.E.64 desc[UR16][R12.64], R18 ;  /* 0x000000120c009986 */ /* 0x0007e8000c101b10 */
[----:B------:R3:W-:Y:S04]  /*0ee0*/  @!P2 STG.E.64 desc[UR16][R8.64], R14 ;  /* 0x0000000e0800a986 */ /* 0x0007e8000c101b10 */
[----:B------:R3:W-:Y:S01]  /*0ef0*/  @!P3 STG.E.64 desc[UR16][R2.64], R10 ;  /* 0x0000000a0200b986 */ /* 0x0007e2000c101b10 */
[----:B------:R-:W-:Y:S05]  /*0f00*/  BRA.U !UP0, `(.L_x_6647) ;  /* 0xfffffff108cc7547 */ /* 0x000fea000b83ffff */
[----:B------:R-:W-:Y:S05]  /*0f10*/  EXIT ;  /* 0x000000000000794d */ /* 0x000fea0003800000 */
.L_x_6631:
[----:B------:R-:W0:Y:S02]  /*0f20*/  S2R R23, SR_TID.X ;  /* 0x0000000000177919 */ /* 0x000e240000002100 */
[----:B0-----:R-:W-:-:S03]  /*0f30*/  IMAD.WIDE.U32 R2, R23, 0x4, RZ ;  /* 0x0000000417027825 */ /* 0x001fc600078e00ff */
[----:B------:R-:W-:-:S04]  /*0f40*/  ISETP.GE.U32.AND P0, PT, R2, UR15, PT ;  /* 0x0000000f02007c0c */ /* 0x000fc8000bf06070 */
[----:B------:R-:W-:-:S13]  /*0f50*/  ISETP.GE.AND.EX P0, PT, R3, UR4, PT, P0 ;  /* 0x0000000403007c0c */ /* 0x000fda000bf06300 */
[----:B------:R-:W-:Y:S05]  /*0f60*/  @P0 EXIT ;  /* 0x000000000000094d */ /* 0x000fea0003800000 */
[----:B------:R-:W-:Y:S01]  /*0f70*/  HFMA2 R0, -RZ, RZ, 0, 0 ;  /* 0x00000000ff007431 */ /* 0x000fe200000001ff */
[----:B------:R-:W0:Y:S06]  /*0f80*/  LDCU UR5, c[0x0][0x360] ;  /* 0x00006c00ff0577ac */ /* 0x000e2c0008000800 */
.L_x_6663:
[C---:B------:R-:W-:Y:S01]  /*0f90*/  SHF.L.U32 R2, R23.reuse, 0x5, RZ ;  /* 0x0000000517027819 */ /* 0x040fe200000006ff */
[----:B------:R-:W1:Y:S01]  /*0fa0*/  LDC.64 R20, c[0x0][0xfd0] ;  /* 0x0003f400ff147b82 */ /* 0x000e620000000a00 */
[----:B------:R-:W-:Y:S02]  /*0fb0*/  SHF.L.U64.HI R3, R23, 0x5, R0 ;  /* 0x0000000517037819 */ /* 0x000fe40000010200 */
[----:B------:R-:W-:-:S04]  /*0fc0*/  IADD3 R12, P0, PT, R2, UR8, RZ ;  /* 0x00000008020c7c10 */ /* 0x000fc8000ff1e0ff */
[----:B------:R-:W-:-:S06]  /*0fd0*/  IADD3.X R13, PT, PT, R3, UR9, RZ, P0, !PT ;  /* 0x00000009030d7c10 */ /* 0x000fcc00087fe4ff */
[----:B------:R-:W1:Y:S01]  /*0fe0*/  LDG.E.ENL2.256 R12, R16, desc[UR16][R12.64] ;  /* 0xfe0000100c10797e */ /* 0x000e62000812190c */
[----:B------:R-:W-:-:S04]  /*0ff0*/  IADD3 R4, P0, PT, R2, UR6, RZ ;  /* 0x0000000602047c10 */ /* 0x000fc8000ff1e0ff */
[----:B------:R-:W-:-:S06]  /*1000*/  IADD3.X R5, PT, PT, R3, UR7, RZ, P0, !PT ;  /* 0x0000000703057c10 */ /* 0x000fcc00087fe4ff */
[----:B------:R-:W5:Y:S01]  /*1010*/  LDG.E.ENL2.256 R8, R4, desc[UR16][R4.64] ;  /* 0xfe0000100404797e */ /* 0x000f620008121908 */
[----:B------:R-:W-:Y:S01]  /*1020*/  BSSY.RECONVERGENT B0, `(.L_x_6648) ;  /* 0x0000022000007945 */ /* 0x000fe20003800200 */
[C---:B-1----:R-:W-:Y:S01]  /*1030*/  FMUL.FTZ R25, R17.reuse, R21 ;  /* 0x0000001511197220 */ /* 0x042fe20000410000 */
[----:B------:R-:W-:-:S03]  /*1040*/  FMUL.FTZ R24, R17, R20 ;  /* 0x0000001411187220 */ /* 0x000fc60000410000 */
[C---:B------:R-:W-:Y:S01]  /*1050*/  FFMA.FTZ R22, R16.reuse, R20, -R25 ;  /* 0x0000001410167223 */ /* 0x040fe20000010819 */
[----:B------:R-:W-:-:S05]  /*1060*/  FFMA.FTZ R25, R16, R21, R24 ;  /* 0x0000001510197223 */ /* 0x000fca0000010018 */
[----:B------:R-:W-:-:S13]  /*1070*/  FSETP.GE.FTZ.AND P0, PT, |R22|, |R25|, PT ;  /* 0x400000191600720b */ /* 0x000fda0003f16200 */
[----:B------:R-:W-:Y:S05]  /*1080*/  @!P0 BRA `(.L_x_6649) ;  /* 0x00000000004c8947 */ /* 0x000fea0003800000 */
[C---:B------:R-:W-:Y:S01]  /*1090*/  FSETP.NEU.FTZ.AND P0, PT, |R22|.reuse, RZ, PT ;  /* 0x000000ff1600720b */ /* 0x040fe20003f1d200 */
[C---:B------:R-:W-:Y:S01]  /*10a0*/  FADD.FTZ R24, |R25|.reuse, -RZ ;  /* 0x800000ff19187221 */ /* 0x040fe20000010200 */
[----:B------:R-:W-:Y:S01]  /*10b0*/  FSETP.NEU.FTZ.AND P1, PT, |R25|, RZ, PT ;  /* 0x000000ff1900720b */ /* 0x000fe20003f3d200 */
[----:B------:R-:W-:-:S03]  /*10c0*/  FADD.FTZ R26, |R22|, -RZ ;  /* 0x800000ff161a7221 */ /* 0x000fc60000010200 */
[----:B------:R-:W-:-:S13]  /*10d0*/  PLOP3.LUT P0, PT, P0, P1, PT, 0xf8, 0x8f ;  /* 0x00000000008f781c */ /* 0x000fda0000703f70 */
[----:B------:R-:W1:Y:S08]  /*10e0*/  @!P0 MUFU.RCP R17, R26 ;  /* 0x0000001a00118308 */ /* 0x000e700000001000 */
[----:B------:R-:W2:Y:S01]  /*10f0*/  @!P0 MUFU.RCP R24, R24 ;  /* 0x0000001800188308 */ /* 0x000ea20000001000 */
[----:B-1---5:R-:W-:Y:S01]  /*1100*/  @!P0 FMUL.FTZ R16, R4, R17 ;  /* 0x0000001104108220 */ /* 0x022fe20000410000 */
[----:B--2---:R-:W-:Y:S01]  /*1110*/  @!P0 FMUL.FTZ R17, R5, R24 ;  /* 0x0000001805118220 */ /* 0x004fe20000410000 */
[----:B------:R-:W-:Y:S06]  /*1120*/  @!P0 BRA `(.L_x_6650) ;  /* 0x0000000000448947 */ /* 0x000fec0003800000 */
[----:B------:R-:W1:Y:S02]  /*1130*/  MUFU.RCP R16, R22 ;  /* 0x0000001600107308 */ /* 0x000e640000001000 */
[----:B-1----:R-:W-:-:S04]  /*1140*/  FMUL.FTZ R16, R25, R16 ;  /* 0x0000001019107220 */ /* 0x002fc80000410000 */
[-C--:B------:R-:W-:Y:S01]  /*1150*/  FFMA.FTZ R25, R25, R16.reuse, R22 ;  /* 0x0000001019197223 */ /* 0x080fe20000010016 */
[-C--:B------:R-:W-:Y:S01]  /*1160*/  FFMA.FTZ R24, R5, R16.reuse, R4 ;  /* 0x0000001005187223 */ /* 0x080fe20000010004 */
[----:B------:R-:W-:-:S04]  /*1170*/  FFMA.FTZ R4, -R4, R16, R5 ;  /* 0x0000001004047223 */ /* 0x000fc80000010105 */
[----:B------:R-:W1:Y:S02]  /*1180*/  MUFU.RCP R25, R25 ;  /* 0x0000001900197308 */ /* 0x000e640000001000 */
[C---:B-1----:R-:W-:Y:S01]  /*1190*/  FMUL.FTZ R16, R25.reuse, R24 ;  /* 0x0000001819107220 */ /* 0x042fe20000410000 */
[----:B------:R-:W-:Y:S01]  /*11a0*/  FMUL.FTZ R17, R25, R4 ;  /* 0x0000000419117220 */ /* 0x000fe20000410000 */
[----:B------:R-:W-:Y:S06]  /*11b0*/  BRA `(.L_x_6650) ;  /* 0x0000000000207947 */ /* 0x000fec0003800000 */
.L_x_6649:
[----:B------:R-:W1:Y:S02]  /*11c0*/  MUFU.RCP R17, R25 ;  /* 0x0000001900117308 */ /* 0x000e640000001000 */
[----:B-1----:R-:W-:-:S04]  /*11d0*/  FMUL.FTZ R16, R22, R17 ;  /* 0x0000001116107220 */ /* 0x002fc80000410000 */
[-C--:B------:R-:W-:Y:S01]  /*11e0*/  FFMA.FTZ R22, R22, R16.reuse, R25 ;  /* 0x0000001016167223 */ /* 0x080fe20000010019 */
[-C--:B-----5:R-:W-:Y:S01]  /*11f0*/  FFMA.FTZ R17, R4, R16.reuse, R5 ;  /* 0x0000001004117223 */ /* 0x0a0fe20000010005 */
[----:B------:R-:W-:-:S04]  /*1200*/  FFMA.FTZ R5, R5, R16, -R4 ;  /* 0x0000001005057223 */ /* 0x000fc80000010804 */
[----:B------:R-:W1:Y:S02]  /*1210*/  MUFU.RCP R22, R22 ;  /* 0x0000001600167308 */ /* 0x000e640000001000 */
[C---:B-1----:R-:W-:Y:S01]  /*1220*/  FMUL.FTZ R16, R22.reuse, R17 ;  /* 0x0000001116107220 */ /* 0x042fe20000410000 */
[----:B------:R-:W-:-:S07]  /*1230*/  FMUL.FTZ R17, R22, R5 ;  /* 0x0000000516117220 */ /* 0x000fce0000410000 */
.L_x_6650:
[----:B0-----:R-:W-:Y:S05]  /*1240*/  BSYNC.RECONVERGENT B0 ;  /* 0x0000000000007941 */ /* 0x001fea0003800200 */
.L_x_6648:
[CC--:B------:R-:W-:Y:S01]  /*1250*/  FMUL.FTZ R5, R19.reuse, R21.reuse ;  /* 0x0000001513057220 */ /* 0x0c0fe20000410000 */
[-C--:B------:R-:W-:Y:S01]  /*1260*/  FMUL.FTZ R4, R19, R20.reuse ;  /* 0x0000001413047220 */ /* 0x080fe20000410000 */
[----:B------:R-:W-:Y:S02]  /*1270*/  BSSY.RECONVERGENT B0, `(.L_x_6651) ;  /* 0x0000020000007945 */ /* 0x000fe40003800200 */
[C---:B------:R-:W-:Y:S01]  /*1280*/  FFMA.FTZ R25, R18.reuse, R20, -R5 ;  /* 0x0000001412197223 */ /* 0x040fe20000010805 */
[----:B------:R-:W-:-:S05]  /*1290*/  FFMA.FTZ R22, R18, R21, R4 ;  /* 0x0000001512167223 */ /* 0x000fca0000010004 */
        /* <DEDUP_REMOVED lines=9> */
[-C--:B------:R-:W-:Y:S01]  /*1330*/  FFMA.FTZ R5, R22, R4.reuse, R25 ;  /* 0x0000000416057223 */ /* 0x080fe20000010019 */
[-C--:B------:R-:W-:Y:S01]  /*1340*/  FFMA.FTZ R18, R7, R4.reuse, R6 ;  /* 0x0000000407127223 */ /* 0x080fe20000010006 */
[----:B------:R-:W-:-:S04]  /*1350*/  FFMA.FTZ R4, -R6, R4, R7 ;  /* 0x0000000406047223 */ /* 0x000fc80000010107 */
[----:B------:R-:W0:Y:S02]  /*1360*/  MUFU.RCP R5, R5 ;  /* 0x0000000500057308 */ /* 0x000e240000001000 */
[C---:B0-----:R-:W-:Y:S01]  /*1370*/  FMUL.FTZ R18, R5.reuse, R18 ;  /* 0x0000001205127220 */ /* 0x041fe20000410000 */
[----:B------:R-:W-:Y:S01]  /*1380*/  FMUL.FTZ R19, R5, R4 ;  /* 0x0000000405137220 */ /* 0x000fe20000410000 */
[----:B------:R-:W-:Y:S06]  /*1390*/  BRA `(.L_x_6654) ;  /* 0x0000000000347947 */ /* 0x000fec0003800000 */
.L_x_6653:
[----:B------:R-:W0:Y:S08]  /*13a0*/  MUFU.RCP R5, R5 ;  /* 0x0000000500057308 */ /* 0x000e300000001000 */
[----:B------:R-:W1:Y:S01]  /*13b0*/  MUFU.RCP R4, R4 ;  /* 0x0000000400047308 */ /* 0x000e620000001000 */
[----:B0-----:R-:W-:Y:S01]  /*13c0*/  FMUL.FTZ R18, R6, R5 ;  /* 0x0000000506127220 */ /* 0x001fe20000410000 */
[----:B-1----:R-:W-:Y:S01]  /*13d0*/  FMUL.FTZ R19, R7, R4 ;  /* 0x0000000407137220 */ /* 0x002fe20000410000 */
[----:B------:R-:W-:Y:S06]  /*13e0*/  BRA `(.L_x_6654) ;  /* 0x0000000000207947 */ /* 0x000fec0003800000 */
.L_x_6652:
[----:B------:R-:W0:Y:S02]  /*13f0*/  MUFU.RCP R4, R22 ;  /* 0x0000001600047308 */ /* 0x000e240000001000 */
[----:B0-----:R-:W-:-:S04]  /*1400*/  FMUL.FTZ R4, R25, R4 ;  /* 0x0000000419047220 */ /* 0x001fc80000410000 */
[-C--:B------:R-:W-:Y:S01]  /*1410*/  FFMA.FTZ R5, R25, R4.reuse, R22 ;  /* 0x0000000419057223 */ /* 0x080fe20000010016 */
[-C--:B------:R-:W-:Y:S01]  /*1420*/  FFMA.FTZ R18, R6, R4.reuse, R7 ;  /* 0x0000000406127223 */ /* 0x080fe20000010007 */
[----:B------:R-:W-:-:S04]  /*1430*/  FFMA.FTZ R4, R7, R4, -R6 ;  /* 0x0000000407047223 */ /* 0x000fc80000010806 */
[----:B------:R-:W0:Y:S02]  /*1440*/  MUFU.RCP R5, R5 ;  /* 0x0000000500057308 */ /* 0x000e240000001000 */
[C---:B0-----:R-:W-:Y:S01]  /*1450*/  FMUL.FTZ R18, R5.reuse, R18 ;  /* 0x0000001205127220 */ /* 0x041fe20000410000 */
[----:B------:R-:W-:-:S07]  /*1460*/  FMUL.FTZ R19, R5, R4 ;  /* 0x0000000405137220 */ /* 0x000fce0000410000 */
.L_x_6654:
[----:B------:R-:W-:Y:S05]  /*1470*/  BSYNC.RECONVERGENT B0 ;  /* 0x0000000000007941 */ /* 0x000fea0003800200 */
.L_x_6651:
        /* <DEDUP_REMOVED lines=21> */
.L_x_6657:
[----:B------:R-:W0:Y:S08]  /*15d0*/  MUFU.RCP R5, R5 ;  /* 0x0000000500057308 */ /* 0x000e300000001000 */
[----:B------:R-:W1:Y:S01]  /*15e0*/  MUFU.RCP R4, R4 ;  /* 0x0000000400047308 */ /* 0x000e620000001000 */
[----:B0-----:R-:W-:Y:S01]  /*15f0*/  FMUL.FTZ R8, R8, R5 ;  /* 0x0000000508087220 */ /* 0x001fe20000410000 */
[----:B-1----:R-:W-:Y:S01]  /*1600*/  FMUL.FTZ R9, R9, R4 ;  /* 0x0000000409097220 */ /* 0x002fe20000410000 */
[----:B------:R-:W-:Y:S06]  /*1610*/  BRA `(.L_x_6658) ;  /* 0x0000000000207947 */ /* 0x000fec0003800000 */
.L_x_6656:
        /* <DEDUP_REMOVED lines=8> */
.L_x_6658:
[----:B------:R-:W-:Y:S05]  /*16a0*/  BSYNC.RECONVERGENT B0 ;  /* 0x0000000000007941 */ /* 0x000fea0003800200 */
.L_x_6655:
        /* <DEDUP_REMOVED lines=21> */
.L_x_6661:
[----:B------:R-:W0:Y:S08]  /*1800*/  MUFU.RCP R5, R5 ;  /* 0x0000000500057308 */ /* 0x000e300000001000 */
[----:B------:R-:W1:Y:S01]  /*1810*/  MUFU.RCP R4, R4 ;  /* 0x0000000400047308 */ /* 0x000e620000001000 */
[----:B0-----:R-:W-:Y:S01]  /*1820*/  FMUL.FTZ R10, R10, R5 ;  /* 0x000000050a0a7220 */ /* 0x001fe20000410000 */
[----:B-1----:R-:W-:Y:S01]  /*1830*/  FMUL.FTZ R11, R11, R4 ;  /* 0x000000040b0b7220 */ /* 0x002fe20000410000 */
[----:B------:R-:W-:Y:S06]  /*1840*/  BRA `(.L_x_6662) ;  /* 0x0000000000207947 */ /* 0x000fec0003800000 */
.L_x_6660:
        /* <DEDUP_REMOVED lines=8> */
.L_x_6662:
[----:B------:R-:W-:Y:S05]  /*18d0*/  BSYNC.RECONVERGENT B0 ;  /* 0x0000000000007941 */ /* 0x000fea0003800200 */
.L_x_6659:
[----:B------:R-:W-:-:S04]  /*18e0*/  IADD3 R2, P0, PT, R2, UR10, RZ ;  /* 0x0000000a02027c10 */ /* 0x000fc8000ff1e0ff */
[----:B------:R-:W-:Y:S02]  /*18f0*/  IADD3.X R3, PT, PT, R3, UR11, RZ, P0, !PT ;  /* 0x0000000b03037c10 */ /* 0x000fe400087fe4ff */
[----:B------:R-:W-:-:S03]  /*1900*/  IADD3 R23, P0, PT, R23, UR5, RZ ;  /* 0x0000000517177c10 */ /* 0x000fc6000ff1e0ff */
[----:B------:R1:W-:Y:S01]  /*1910*/  STG.E.ENL2.256 desc[UR16][R2.64], R16, R8 ;  /* 0xf80000100208797f */ /* 0x0003e2000f121810 */
[C---:B------:R-:W-:Y:S02]  /*1920*/  SHF.L.U32 R4, R23.reuse, 0x2, RZ ;  /* 0x0000000217047819 */ /* 0x040fe400000006ff */
        /* <DEDUP_REMOVED lines=8> */
.L_x_6664:
        /* <DEDUP_REMOVED lines=13> */
.L_x_7912:


//--------------------- .text._ZN2at6native55_GLOBAL__N__de093ff9_22_ForeachBinaryOpList_cu_a911ec4325multi_tensor_apply_kernelINS1_18TensorListMetadataILi3EEENS1_24BinaryOpListAlphaFunctorIN3c107complexIdEELi3ELi2ELi2EEEJSt7dividesIS8_ES8_EEEvT_T0_DpT1_ --------------------------
	.section	.text._ZN2at6native55_GLOBAL__N__de093ff9_22_ForeachBinaryOpList_cu_a911ec4325multi_tensor_apply_kernelINS1_18TensorListMetadataILi3EEENS1_24BinaryOpListAlphaFunctorIN3c107complexIdEELi3ELi2ELi2EEEJSt7dividesIS8_ES8_EEEvT_T0_DpT1_,"ax",@progbits
	.align	128
.text._ZN2at6native55_GLOBAL__N__de093ff9_22_ForeachBinaryOpList_cu_a911ec4325multi_tensor_apply_kernelINS1_18TensorListMetadataILi3EEENS1_24BinaryOpListAlphaFunctorIN3c107complexIdEELi3ELi2ELi2EEEJSt7dividesIS8_ES8_EEEvT_T0_DpT1_:
        .type           _ZN2at6native55_GLOBAL__N__de093ff9_22_ForeachBinaryOpList_cu_a911ec4325multi_tensor_apply_kernelINS1_18TensorListMetadataILi3EEENS1_24BinaryOpListAlphaFunctorIN3c107complexIdEELi3ELi2ELi2EEEJSt7dividesIS8_ES8_EEEvT_T0_DpT1_,@function
        .size           _ZN2at6native55_GLOBAL__N__de093ff9_22_ForeachBinaryOpList_cu_a911ec4325multi_tensor_apply_kernelINS1_18TensorListMetadataILi3EEENS1_24BinaryOpListAlphaFunctorIN3c107complexIdEELi3ELi2ELi2EEEJSt7dividesIS8_ES8_EEEvT_T0_DpT1_,(.L_x_7913 - _ZN2at6native55_GLOBAL__N__de093ff9_22_ForeachBinaryOpList_cu_a911ec4325multi_tensor_apply_kernelINS1_18TensorListMetadataILi3EEENS1_24BinaryOpListAlphaFunctorIN3c107complexIdEELi3ELi2ELi2EEEJSt7dividesIS8_ES8_EEEvT_T0_DpT1_)
        .other          _ZN2at6native55_GLOBAL__N__de093ff9_22_ForeachBinaryOpList_cu_a911ec4325multi_tensor_apply_kernelINS1_18TensorListMetadataILi3EEENS1_24BinaryOpListAlphaFunctorIN3c107complexIdEELi3ELi2ELi2EEEJSt7dividesIS8_ES8_EEEvT_T0_DpT1_,@"STO_CUDA_ENTRY STV_DEFAULT"
_ZN2at6native55_GLOBAL__N__de093ff9_22_ForeachBinaryOpList_cu_a911ec4325multi_tensor_apply_kernelINS1_18TensorListMetadataILi3EEENS1_24BinaryOpListAlphaFunctorIN3c107complexIdEELi3ELi2ELi2EEEJSt7dividesIS8_ES8_EEEvT_T0_DpT1_:
        /* <DEDUP_REMOVED lines=31> */
[----:B------:R-:W2:Y:S03]  /*01f0*/  LDCU.128 UR20, c[0x0][0xfd0] ;  /* 0x0001fa00ff1477ac */ /* 0x000ea60008000c00 */
[----:B------:R-:W-:Y:S02]  /*0200*/  USEL UR14, UR4, URZ, UP0 ;  /* 0x000000ff040e7287 */ /* 0x000fe40008000000 */
[----:B------:R-:W-:Y:S01]  /*0210*/  USEL UR13, UR15, 0x10000, UP0 ;  /* 0x000100000f0d7887 */ /* 0x000fe20008000000 */
[----:B------:R-:W-:Y:S01]  /*0220*/  UMOV UR4, URZ ;  /* 0x000000ff00047c82 */ /* 0x000fe20008000000 */
[----:B------:R-:W-:-:S10]  /*0230*/  UMOV UR5, URZ ;  /* 0x000000ff00057c82 */ /* 0x000fd40008000000 */
.L_x_6730:
[----:B0-----:R-:W-:Y:S02]  /*0240*/  IADD3 R43, P0, PT, R44, UR4, RZ ;  /* 0x000000042c2b7c10 */ /* 0x001fe4000ff1e0ff */
[----:B----4-:R-:W-:Y:S02]  /*0250*/  CS2R R34, SRZ ;  /* 0x0000000000227805 */ /* 0x010fe4000001ff00 */
[----:B------:R-:W-:Y:S02]  /*0260*/  CS2R R32, SRZ ;  /* 0x0000000000207805 */ /* 0x000fe4000001ff00 */
[----:B------:R-:W-:Y:S02]  /*0270*/  CS2R R6, SRZ ;  /* 0x0000000000067805 */ /* 0x000fe4000001ff00 */
[C---:B------:R-:W-:Y:S01]  /*0280*/  ISETP.GE.U32.AND P1, PT, R43.reuse, UR13, PT ;  /* 0x0000000d2b007c0c */ /* 0x040fe2000bf26070 */
[----:B------:R-:W-:Y:S01]  /*0290*/  IMAD.X R42, RZ, RZ, UR5, P0 ;  /* 0x00000005ff2a7e24 */ /* 0x000fe200080e06ff */
[----:B-1----:R-:W-:-:S02]  /*02a0*/  IADD3 R41, P2, PT, R43, UR12, RZ ;  /* 0x0000000c2b297c10 */ /* 0x002fc4000ff5e0ff */
[----:B------:R-:W-:Y:S02]  /*02b0*/  CS2R R4, SRZ ;  /* 0x0000000000047805 */ /* 0x000fe4000001ff00 */
[----:B------:R-:W-:Y:S01]  /*02c0*/  ISETP.GE.U32.AND.EX P1, PT, R42, UR14, PT, P1 ;  /* 0x0000000e2a007c0c */ /* 0x000fe2000bf26110 */
[----:B------:R-:W-:Y:S01]  /*02d0*/  IMAD.X R40, RZ, RZ, R42, P2 ;  /* 0x000000ffff287224 */ /* 0x000fe200010e062a */
[C---:B------:R-:W-:Y:S02]  /*02e0*/  ISETP.GE.U32.AND P0, PT, R41.reuse, UR13, PT ;  /* 0x0000000d29007c0c */ /* 0x040fe4000bf06070 */
[----:B------:R-:W-:Y:S02]  /*02f0*/  IADD3 R39, P4, PT, R41, UR12, RZ ;  /* 0x0000000c29277c10 */ /* 0x000fe4000ff9e0ff */
[----:B------:R-:W-:-:S03]  /*0300*/  ISETP.GE.U32.AND.EX P0, PT, R40, UR14, PT, P0 ;  /* 0x0000000e28007c0c */ /* 0x000fc6000bf06100 */
[----:B------:R-:W-:-:S04]  /*0310*/  IMAD.X R38, RZ, RZ, R40, P4 ;  /* 0x000000ffff267224 */ /* 0x000fc800020e0628 */
[C---:B------:R-:W-:Y:S02]  /*0320*/  @!P1 LEA R2, P2, R43.reuse, UR6, 0x4 ;  /* 0x000000062b029c11 */ /* 0x040fe4000f8420ff */
[C---:B------:R-:W-:Y:S02]  /*0330*/  @!P1 LEA R8, P3, R43.reuse, UR8, 0x4 ;  /* 0x000000082b089c11 */ /* 0x040fe4000f8620ff */
[--C-:B------:R-:W-:Y:S02]  /*0340*/  @!P1 LEA.HI.X R3, R43, UR7, R42.reuse, 0x4, P2 ;  /* 0x000000072b039c11 */ /* 0x100fe400090f242a */
[----:B------:R-:W-:Y:S02]  /*0350*/  ISETP.GE.U32.AND P2, PT, R39, UR13, PT ;  /* 0x0000000d27007c0c */ /* 0x000fe4000bf46070 */
[----:B------:R-:W-:Y:S01]  /*0360*/  @!P1 LEA.HI.X R9, R43, UR9, R42, 0x4, P3 ;  /* 0x000000092b099c11 */ /* 0x000fe200098f242a */
[----:B------:R0:W5:Y:S01]  /*0370*/  @!P1 LDG.E.128 R32, desc[UR16][R2.64] ;  /* 0x0000001002209981 */ /* 0x000162000c1e1d00 */
[----:B------:R-:W-:-:S02]  /*0380*/  IADD3 R37, P5, PT, R39, UR12, RZ ;  /* 0x0000000c27257c10 */ /* 0x000fc4000ffbe0ff */
[----:B------:R-:W-:Y:S01]  /*0390*/  ISETP.GE.U32.AND.EX P2, PT, R38, UR14, PT, P2 ;  /* 0x0000000e26007c0c */ /* 0x000fe2000bf46120 */
[----:B------:R1:W2:Y:S01]  /*03a0*/  @!P1 LDG.E.128 R4, desc[UR16][R8.64] ;  /* 0x0000001008049981 */ /* 0x0002a2000c1e1d00 */
[----:B------:R-:W-:Y:S01]  /*03b0*/  ISETP.GE.U32.AND P1, PT, R37, UR13, PT ;  /* 0x0000000d25007c0c */ /* 0x000fe2000bf26070 */
[----:B------:R-:W-:Y:S01]  /*03c0*/  IMAD.X R36, RZ, RZ, R38, P5 ;  /* 0x000000ffff247224 */ /* 0x000fe200028e0626 */
[C---:B------:R-:W-:Y:S02]  /*03d0*/  @!P0 LEA R10, P3, R41.reuse, UR6, 0x4 ;  /* 0x00000006290a8c11 */ /* 0x040fe4000f8620ff */
[----:B------:R-:W-:Y:S02]  /*03e0*/  CS2R R30, SRZ ;  /* 0x00000000001e7805 */ /* 0x000fe4000001ff00 */
[----:B------:R-:W-:Y:S02]  /*03f0*/  CS2R R28, SRZ ;  /* 0x00000000001c7805 */ /* 0x000fe4000001ff00 */
[----:B0-----:R-:W-:-:S02]  /*0400*/  @!P0 LEA R2, P4, R41, UR8, 0x4 ;  /* 0x0000000829028c11 */ /* 0x001fc4000f8820ff */
[----:B------:R-:W-:Y:S02]  /*0410*/  CS2R R26, SRZ ;  /* 0x00000000001a7805 */ /* 0x000fe4000001ff00 */
[----:B------:R-:W-:Y:S02]  /*0420*/  ISETP.GE.U32.AND.EX P1, PT, R36, UR14, PT, P1 ;  /* 0x0000000e24007c0c */ /* 0x000fe4000bf26110 */
[----:B------:R-:W-:Y:S02]  /*0430*/  CS2R R24, SRZ ;  /* 0x0000000000187805 */ /* 0x000fe4000001ff00 */
[C-C-:B------:R-:W-:Y:S02]  /*0440*/  @!P0 LEA.HI.X R11, R41.reuse, UR7, R40.reuse, 0x4, P3 ;  /* 0x00000007290b8c11 */ /* 0x140fe400098f2428 */
[----:B------:R-:W-:Y:S02]  /*0450*/  CS2R R22, SRZ ;  /* 0x0000000000167805 */ /* 0x000fe4000001ff00 */
[----:B------:R-:W-:-:S02]  /*0460*/  @!P0 LEA.HI.X R3, R41, UR9, R40, 0x4, P4 ;  /* 0x0000000929038c11 */ /* 0x000fc4000a0f2428 */
[----:B------:R-:W-:Y:S02]  /*0470*/  CS2R R20, SRZ ;  /* 0x0000000000147805 */ /* 0x000fe4000001ff00 */
[C---:B-1----:R-:W-:Y:S01]  /*0480*/  @!P2 LEA R8, P3, R39.reuse, UR6, 0x4 ;  /* 0x000000062708ac11 */ /* 0x042fe2000f8620ff */
[----:B------:R0:W5:Y:S03]  /*0490*/  @!P0 LDG.E.128 R28, desc[UR16][R10.64] ;  /* 0x000000100a1c8981 */ /* 0x000166000c1e1d00 */
[C-C-:B------:R-:W-:Y:S01]  /*04a0*/  @!P2 LEA.HI.X R9, R39.reuse, UR7, R38.reuse, 0x4, P3 ;  /* 0x000000072709ac11 */ /* 0x140fe200098f2426 */
[----:B------:R-:W5:Y:S01]  /*04b0*/  @!P0 LDG.E.128 R24, desc[UR16][R2.64] ;  /* 0x0000001002188981 */ /* 0x000f62000c1e1d00 */
[----:B------:R-:W-:Y:S02]  /*04c0*/  @!P2 LEA R46, P0, R39, UR8, 0x4 ;  /* 0x00000008272eac11 */ /* 0x000fe4000f8020ff */
[----:B------:R-:W-:Y:S01]  /*04d0*/  @!P1 LEA R48, P3, R37, UR6, 0x4 ;  /* 0x0000000625309c11 */ /* 0x000fe2000f8620ff */
[----:B------:R1:W5:Y:S01]  /*04e0*/  @!P2 LDG.E.128 R20, desc[UR16][R8.64] ;  /* 0x000000100814a981 */ /* 0x000362000c1e1d00 */
[----:B------:R-:W-:-:S02]  /*04f0*/  @!P2 LEA.HI.X R47, R39, UR9, R38, 0x4, P0 ;  /* 0x00000009272fac11 */ /* 0x000fc400080f2426 */
[----:B------:R-:W-:Y:S02]  /*0500*/  @!P1 LEA R50, P0, R37, UR8, 0x4 ;  /* 0x0000000825329c11 */ /* 0x000fe4000f8020ff */
[----:B------:R-:W-:Y:S02]  /*0510*/  CS2R R18, SRZ ;  /* 0x0000000000127805 */ /* 0x000fe4000001ff00 */
[----:B------:R-:W-:Y:S02]  /*0520*/  CS2R R16, SRZ ;  /* 0x0000000000107805 */ /* 0x000fe4000001ff00 */
[----:B------:R-:W-:Y:S02]  /*0530*/  CS2R R14, SRZ ;  /* 0x00000000000e7805 */ /* 0x000fe4000001ff00 */
[----:B------:R-:W-:Y:S02]  /*0540*/  CS2R R12, SRZ ;  /* 0x00000000000c7805 */ /* 0x000fe4000001ff00 */
[----:B0-----:R-:W-:-:S02]  /*0550*/  CS2R R10, SRZ ;  /* 0x00000000000a7805 */ /* 0x001fc4000001ff00 */
[C-C-:B------:R-:W-:Y:S02]  /*0560*/  @!P1 LEA.HI.X R49, R37.reuse, UR7, R36.reuse, 0x4, P3 ;  /* 0x0000000725319c11 */ /* 0x140fe400098f2424 */
[----:B-1----:R-:W-:Y:S02]  /*0570*/  CS2R R8, SRZ ;  /* 0x0000000000087805 */ /* 0x002fe4000001ff00 */
[----:B------:R-:W-:Y:S01]  /*0580*/  @!P1 LEA.HI.X R51, R37, UR9, R36, 0x4, P0 ;  /* 0x0000000925339c11 */ /* 0x000fe200080f2424 */
[----:B------:R0:W5:Y:S04]  /*0590*/  @!P2 LDG.E.128 R16, desc[UR16][R46.64] ;  /* 0x000000102e10a981 */ /* 0x000168000c1e1d00 */
[----:B------:R0:W5:Y:S04]  /*05a0*/  @!P1 LDG.E.128 R12, desc[UR16][R48.64] ;  /* 0x00000010300c9981 */ /* 0x000168000c1e1d00 */
[----:B------:R0:W5:Y:S01]  /*05b0*/  @!P1 LDG.E.128 R8, desc[UR16][R50.64] ;  /* 0x0000001032089981 */ /* 0x000162000c1e1d00 */
[----:B------:R-:W-:-:S04]  /*05c0*/  ULEA UR4, UP0, UR12, UR4, 0x2 ;  /* 0x000000040c047291 */ /* 0x000fc8000f8010ff */
[----:B------:R-:W-:Y:S02]  /*05d0*/  UIADD3.X UR5, UPT, UPT, URZ, UR5, URZ, UP0, !UPT ;  /* 0x00000005ff057290 */ /* 0x000fe400087fe4ff */
[----:B------:R-:W-:Y:S01]  /*05e0*/  UISETP.GE.U32.AND UP0, UPT, UR4, UR13, UPT ;  /* 0x0000000d0400728c */ /* 0x000fe2000bf06070 */
[----:B------:R-:W-:Y:S03]  /*05f0*/  BSSY.RECONVERGENT B1, `(.L_x_6666) ;  /* 0x0000167000017945 */ /* 0x000fe60003800200 */
[----:B------:R-:W-:Y:S01]  /*0600*/  UISETP.GE.U32.AND.EX UP0, UPT, UR5, UR14, UPT, UP0 ;  /* 0x0000000e0500728c */ /* 0x000fe2000bf06100 */
[----:B--2---:R-:W1:-:S15]  /*0610*/  DMUL R56, R6, UR22 ;  /* 0x0000001606387c28 */ /* 0x004e5e0008000000 */
        /* <DEDUP_REMOVED lines=9> */
[----:B-1----:R-:W-:-:S15]  /*06b0*/  DFMA R56, R4, UR20, -R56 ;  /* 0x0000001404387c2b */ /* 0x002fde0008000838 */
[----:B------:R-:W-:-:S15]  /*06c0*/  NOP ;  /* 0x0000000000007918 */ /* 0x000fde0000000000 */
[----:B------:R-:W-:-:S15]  /*06d0*/  NOP ;  /* 0x0000000000007918 */ /* 0x000fde0000000000 */
[----:B------:R-:W-:-:S15]  /*06e0*/  NOP ;  /* 0x0000000000007918 */ /* 0x000fde0000000000 */
[----:B------:R-:W-:-:S04]  /*06f0*/  NOP ;  /* 0x0000000000007918 */ /* 0x000fc80000000000 */
[----:B--2---:R-:W1:-:S15]  /*0700*/  DFMA R60, R4, UR22, R60 ;  /* 0x00000016043c7c2b */ /* 0x004e5e000800003c */
[----:B------:R-:W-:-:S15]  /*0710*/  NOP ;  /* 0x0000000000007918 */ /* 0x000fde0000000000 */
[----:B------:R-:W-:-:S15]  /*0720*/  NOP ;  /* 0x0000000000007918 */ /* 0x000fde0000000000 */
[----:B------:R-:W-:-:S15]  /*0730*/  NOP ;  /* 0x0000000000007918 */ /* 0x000fde0000000000 */
[----:B------:R-:W-:-:S04]  /*0740*/  NOP ;  /* 0x0000000000007918 */ /* 0x000fc80000000000 */
[----:B-1----:R-:W1:Y:S02]  /*0750*/  DSETP.GE.AND P0, PT, |R56|, |R60|, PT ;  /* 0x4000003c3800722a */ /* 0x002e640003f06200 */
[----:B01----:R-:W-:Y:S05]  /*0760*/  @!P0 BRA `(.L_x_6667) ;  /* 0x0000000c00948947 */ /* 0x003fea0003800000 */
[----:B------:R-:W0:-:S15]  /*0770*/  DSETP.NEU.AND P0, PT, R60, RZ, PT ;  /* 0x000000ff3c00722a */ /* 0x000e1e0003f0d000 */
[----:B------:R-:W-:-:S15]  /*0780*/  NOP ;  /* 0x0000000000007918 */ /* 0x000fde0000000000 */
[----:B------:R-:W-:-:S15]  /*0790*/  NOP ;  /* 0x0000000000007918 */ /* 0x000fde0000000000 */
[----:B------:R-:W-:-:S15]  /*07a0*/  NOP ;  /* 0x0000000000007918 */ /* 0x000fde0000000000 */
[----:B------:R-:W-:-:S04]  /*07b0*/  NOP ;  /* 0x0000000000007918 */ /* 0x000fc80000000000 */
[----:B0-----:R-:W0:Y:S02]  /*07c0*/  DSETP.NEU.OR P0, PT, R56, RZ, P0 ;  /* 0x000000ff3800722a */ /* 0x001e24000070d400 */
[----:B0-----:R-:W-:Y:S05]  /*07d0*/  @P0 BRA `(.L_x_6668) ;  /* 0x0000000400cc0947 */ /* 0x001fea0003800000 */
[----:B------:R-:W0:Y:S01]  /*07e0*/  DADD R6, -RZ, |R56| ;  /* 0x00000000ff067229 */ /* 0x000e220000000538 */
[----:B------:R-:W-:Y:S01]  /*07f0*/  IMAD.MOV.U32 R2, RZ, RZ, 0x1 ;  /* 0x00000001ff027424 */ /* 0x000fe200078e00ff */
[----:B0-----:R-:W0:Y:S01]  /*0800*/  MUFU.RCP64H R3, R7 ;  /* 0x0000000700037308 */ /* 0x001e220000001800 */
[----:B-----5:R-:W-:Y:S01]  /*0810*/  FSETP.GEU.AND P1, PT, |R33|, 6.5827683646048100446e-37, PT ;  /* 0x036000002100780b */ /* 0x020fe20003f2e200 */
[----:B------:R-:W-:-:S15]  /*0820*/  BSSY.RECONVERGENT B2, `(.L_x_6669) ;  /* 0x0000031000027945 */ /* 0x000fde0003800200 */
[----:B------:R-:W-:-:S15]  /*0830*/  NOP ;  /* 0x0000000000007918 */ /* 0x000fde0000000000 */
[----:B------:R-:W-:-:S15]  /*0840*/  NOP ;  /* 0x0000000000007918 */ /* 0x000fde0000000000 */
[----:B------:R-:W-:-:S15]  /*0850*/  NOP ;  /* 0x0000000000007918 */ /* 0x000fde0000000000 */
[----:B0-----:R-:W0:-:S15]  /*0860*/  DFMA R4, -|R56|, R2, 1 ;  /* 0x3ff000003804742b */ /* 0x001e1e0000000302 */
        /* <DEDUP_REMOVED lines=29> */
[----:B0-----:R-:W0:-:S15]  /*0a40*/  DFMA R56, -|R56|, R4, R32 ;  /* 0x000000043838722b */ /* 0x001e1e0000000320 */
        /* <DEDUP_REMOVED lines=8> */
[----:B------:R-:W-:Y:S01]  /*0ad0*/  MOV R4, R32 ;  /* 0x0000002000047202 */ /* 0x000fe20000000f00 */
[----:B------:R-:W-:Y:S01]  /*0ae0*/  IMAD.MOV.U32 R5, RZ, RZ, R33 ;  /* 0x000000ffff057224 */ /* 0x000fe200078e0021 */
[----:B------:R-:W-:Y:S01]  /*0af0*/  MOV R0, 0xb30 ;  /* 0x00000b3000007802 */ /* 0x000fe20000000f00 */
[----:B------:R-:W-:Y:S02]  /*0b00*/  IMAD.MOV.U32 R2, RZ, RZ, R6 ;  /* 0x000000ffff027224 */ /* 0x000fe400078e0006 */
[----:B------:R-:W-:-:S07]  /*0b10*/  IMAD.MOV.U32 R3, RZ, RZ, R7 ;  /* 0x000000ffff037224 */ /* 0x000fce00078e0007 */
[----:B------:R-:W-:Y:S05]  /*0b20*/  CALL.REL.NOINC `($__internal_149_$__cuda_sm20_div_rn_f64_full) ;  /* 0x000000b400a07944 */ /* 0x000fea0003c00000 */
.L_x_6670:
[----:B------:R-:W-:Y:S05]  /*0b30*/  BSYNC.RECONVERGENT B2 ;  /* 0x0000000000027941 */ /* 0x000fea0003800200 */
.L_x_6669:
[----:B------:R-:W0:Y:S01]  /*0b40*/  DADD R6, -RZ, |R60| ;  /* 0x00000000ff067229 */ /* 0x000e22000000053c */
[----:B------:R-:W-:Y:S01]  /*0b50*/  IMAD.MOV.U32 R4, RZ, RZ, 0x1 ;  /* 0x00000001ff047424 */ /* 0x000fe200078e00ff */
[----:B0-----:R-:W0:Y:S01]  /*0b60*/  MUFU.RCP64H R5, R7 ;  /* 0x0000000700057308 */ /* 0x001e220000001800 */
[----:B------:R-:W-:Y:S01]  /*0b70*/  FSETP.GEU.AND P1, PT, |R35|, 6.5827683646048100446e-37, PT ;  /* 0x036000002300780b */ /* 0x000fe20003f2e200 */
        /* <DEDUP_REMOVED lines=40> */
[----:B0-----:R-:W-:Y:S01]  /*0e00*/  FFMA R0, RZ, R7, R5 ;  /* 0x00000007ff007223 */ /* 0x001fe20000000005 */
[----:B------:R-:W-:Y:S01]  /*0e10*/  IMAD.MOV.U32 R32, RZ, RZ, R2 ;  /* 0x000000ffff207224 */ /* 0x000fe200078e0002 */
[----:B------:R-:W-:-:S03]  /*0e20*/  MOV R33, R3 ;  /* 0x0000000300217202 */ /* 0x000fc60000000f00 */
[----:B------:R-:W-:-:S13]  /*0e30*/  FSETP.GT.AND P0, PT, |R0|, 1.469367938527859385e-39, PT ;  /* 0x001000000000780b */ /* 0x000fda0003f04200 */
[----:B------:R-:W-:Y:S05]  /*0e40*/  @P0 BRA P1, `(.L_x_6672) ;  /* 0x0000000000200947 */ /* 0x000fea0000800000 */
[----:B------:R-:W-:Y:S01]  /*0e50*/  IMAD.MOV.U32 R4, RZ, RZ, R34 ;  /* 0x000000ffff047224 */ /* 0x000fe200078e0022 */
[----:B------:R-:W-:Y:S01]  /*0e60*/  MOV R0, 0xeb0 ;  /* 0x00000eb000007802 */ /* 0x000fe20000000f00 */
[----:B------:R-:W-:Y:S02]  /*0e70*/  IMAD.MOV.U32 R5, RZ, RZ, R35 ;  /* 0x000000ffff057224 */ /* 0x000fe400078e0023 */
[----:B------:R-:W-:Y:S02]  /*0e80*/  IMAD.MOV.U32 R2, RZ, RZ, R6 ;  /* 0x000000ffff027224 */ /* 0x000fe400078e0006 */
[----:B------:R-:W-:-:S07]  /*0e90*/  IMAD.MOV.U32 R3, RZ, RZ, R7 ;  /* 0x000000ffff037224 */ /* 0x000fce00078e0007 */
[----:B------:R-:W-:Y:S05]  /*0ea0*/  CALL.REL.NOINC `($__internal_149_$__cuda_sm20_div_rn_f64_full) ;  /* 0x000000b000c07944 */ /* 0x000fea0003c00000 */
[----:B------:R-:W-:Y:S01]  /*0eb0*/  IMAD.MOV.U32 R4, RZ, RZ, R2 ;  /* 0x000000ffff047224 */ /* 0x000fe200078e0002 */
[----:B------:R-:W-:-:S07]  /*0ec0*/  MOV R5, R3 ;  /* 0x0000000300057202 */ /* 0x000fce0000000f00 */
.L_x_6672:
[----:B------:R-:W-:Y:S05]  /*0ed0*/  BSYNC.RECONVERGENT B2 ;  /* 0x0000000000027941 */ /* 0x000fea0003800200 */
.L_x_6671:
[----:B------:R-:W-:Y:S02]  /*0ee0*/  IMAD.MOV.U32 R34, RZ, RZ, R4 ;  /* 0x000000ffff227224 */ /* 0x000fe400078e0004 */
[----:B------:R-:W-:Y:S01]  /*0ef0*/  IMAD.MOV.U32 R35, RZ, RZ, R5 ;  /* 0x000000ffff237224 */ /* 0x000fe200078e0005 */
[----:B------:R-:W-:Y:S06]  /*0f00*/  BRA `(.L_x_6673) ;  /* 0x0000000c00547947 */ /* 0x000fec0003800000 */
.L_x_6668:
        /* <DEDUP_REMOVED lines=44> */
[----:B------:R-:W-:Y:S01]  /*11d0*/  MOV R2, R56 ;  /* 0x0000003800027202 */ /* 0x000fe20000000f00 */
[----:B------:R-:W-:Y:S01]  /*11e0*/  IMAD.MOV.U32 R5, RZ, RZ, R61 ;  /* 0x000000ffff057224 */ /* 0x000fe200078e003d */
[----:B------:R-:W-:Y:S01]  /*11f0*/  MOV R0, 0x1220 ;  /* 0x0000122000007802 */ /* 0x000fe20000000f00 */
[----:B------:R-:W-:-:S07]  /*1200*/  IMAD.MOV.U32 R3, RZ, RZ, R57 ;  /* 0x000000ffff037224 */ /* 0x000fce00078e0039 */
[----:B-----5:R-:W-:Y:S05]  /*1210*/  CALL.REL.NOINC `($__internal_149_$__cuda_sm20_div_rn_f64_full) ;  /* 0x000000ac00e47944 */ /* 0x020fea0003c00000 */
[----:B------:R-:W-:Y:S02]  /*1220*/  IMAD.MOV.U32 R48, RZ, RZ, R2 ;  /* 0x000000ffff307224 */ /* 0x000fe400078e0002 */
[----:B------:R-:W-:-:S07]  /*1230*/  IMAD.MOV.U32 R49, RZ, RZ, R3 ;  /* 0x000000ffff317224 */ /* 0x000fce00078e0003 */
.L_x_6675:
[----:B------:R-:W-:Y:S05]  /*1240*/  BSYNC.RECONVERGENT B2 ;  /* 0x0000000000027941 */ /* 0x000fea0003800200 */
.L_x_6674:
[----:B------:R-:W0:Y:S01]  /*1250*/  DFMA R2, R60, R48, R56 ;  /* 0x000000303c02722b */ /* 0x000e220000000038 */
[----:B------:R-:W-:Y:S01]  /*1260*/  BSSY.RECONVERGENT B2, `(.L_x_6676) ;  /* 0x0000024000027945 */ /* 0x000fe20003800200 */
[----:B0-----:R-:W0:Y:S01]  /*1270*/  MUFU.RCP64H R5, R3 ;  /* 0x0000000300057308 */ /* 0x001e220000001800 */
[----:B------:R-:W-:-:S05]  /*1280*/  VIADD R4, R3, 0x300402 ;  /* 0x0030040203047836 */ /* 0x000fca0000000000 */
[----:B------:R-:W-:-:S15]  /*1290*/  FSETP.GEU.AND P0, PT, |R4|, 5.8789094863358348022e-39, PT ;  /* 0x004004020400780b */ /* 0x000fde0003f0e200 */
[----:B------:R-:W-:-:S15]  /*12a0*/  NOP ;  /* 0x0000000000007918 */ /* 0x000fde0000000000 */
[----:B------:R-:W-:-:S15]  /*12b0*/  NOP ;  /* 0x0000000000007918 */ /* 0x000fde0000000000 */
[----:B------:R-:W-:-:S11]  /*12c0*/  NOP ;  /* 0x0000000000007918 */ /* 0x000fd60000000000 */
        /* <DEDUP_REMOVED lines=21> */
[----:B01----:R-:W-:Y:S05]  /*1420*/  @P0 BRA `(.L_x_6677) ;  /* 0x00000000001c0947 */ /* 0x003fea0003800000 */
[----:B------:R-:W-:Y:S01]  /*1430*/  LOP3.LUT R0, R3, 0x7fffffff, RZ, 0xc0, !PT ;  /* 0x7fffffff03007812 */ /* 0x000fe200078ec0ff */
[----:B------:R-:W-:-:S03]  /*1440*/  IMAD.MOV.U32 R4, RZ, RZ, R2 ;  /* 0x000000ffff047224 */ /* 0x000fc600078e0002 */
[----:B------:R-:W-:Y:S02]  /*1450*/  IADD3 R2, PT, PT, R0, -0x100000, RZ ;  /* 0xfff0000000027810 */ /* 0x000fe40007ffe0ff */
[----:B------:R-:W-:-:S07]  /*1460*/  MOV R0, 0x1480 ;  /* 0x0000148000007802 */ /* 0x000fce0000000f00 */
[----:B-----5:R-:W-:Y:S05]  /*1470*/  CALL.REL.NOINC `($__internal_148_$__cuda_sm20_dblrcp_rn_slowpath_v3) ;  /* 0x000000a400c07944 */ /* 0x020fea0003c00000 */
[----:B------:R-:W-:Y:S02]  /*1480*/  IMAD.MOV.U32 R6, RZ, RZ, R2 ;  /* 0x000000ffff067224 */ /* 0x000fe400078e0002 */
[----:B------:R-:W-:-:S07]  /*1490*/  IMAD.MOV.U32 R7, RZ, RZ, R3 ;  /* 0x000000ffff077224 */ /* 0x000fce00078e0003 */
.L_x_6677:
[----:B------:R-:W-:Y:S05]  /*14a0*/  BSYNC.RECONVERGENT B2 ;  /* 0x0000000000027941 */ /* 0x000fea0003800200 */
.L_x_6676:
[----:B-----5:R-:W0:-:S15]  /*14b0*/  DFMA R2, R48, R34, R32 ;  /* 0x000000223002722b */ /* 0x020e1e0000000020 */
[----:B------:R-:W-:-:S15]  /*14c0*/  NOP ;  /* 0x0000000000007918 */ /* 0x000fde0000000000 */
[----:B------:R-:W-:-:S15]  /*14d0*/  NOP ;  /* 0x0000000000007918 */ /* 0x000fde0000000000 */
[----:B------:R-:W-:-:S15]  /*14e0*/  NOP ;  /* 0x0000000000007918 */ /* 0x000fde0000000000 */
[----:B------:R-:W-:-:S04]  /*14f0*/  NOP ;  /* 0x0000000000007918 */ /* 0x000fc80000000000 */
[----:B------:R-:W1:-:S15]  /*1500*/  DFMA R34, R48, -R32, R34 ;  /* 0x800000203022722b */ /* 0x000e5e0000000022 */
        /* <DEDUP_REMOVED lines=9> */
[----:B-1----:R2:W4:Y:S02]  /*15a0*/  DMUL R34, R34, R6 ;  /* 0x0000000622227228 */ /* 0x0025240000000000 */
[----:B--234-:R-:W-:Y:S05]  /*15b0*/  BRA `(.L_x_6673) ;  /* 0x0000000400a87947 */ /* 0x01cfea0003800000 */
.L_x_6667:
        /* <DEDUP_REMOVED lines=51> */
.L_x_6679:
[----:B------:R-:W-:Y:S05]  /*18f0*/  BSYNC.RECONVERGENT B2 ;  /* 0x0000000000027941 */ /* 0x000fea0003800200 */
.L_x_6678:
        /* <DEDUP_REMOVED lines=37> */
.L_x_6681:
[----:B------:R-:W-:Y:S05]  /*1b50*/  BSYNC.RECONVERGENT B2 ;  /* 0x0000000000027941 */ /* 0x000fea0003800200 */
.L_x_6680:
[----:B-----5:R-:W0:-:S15]  /*1b60*/  DFMA R2, R48, R32, R34 ;  /* 0x000000203002722b */ /* 0x020e1e0000000022 */
[----:B------:R-:W-:-:S15]  /*1b70*/  NOP ;  /* 0x0000000000007918 */ /* 0x000fde0000000000 */
[----:B------:R-:W-:-:S15]  /*1b80*/  NOP ;  /* 0x0000000000007918 */ /* 0x000fde0000000000 */
[----:B------:R-:W-:-:S15]  /*1b90*/  NOP ;  /* 0x0000000000007918 */ /* 0x000fde0000000000 */
[----:B------:R-:W-:-:S04]  /*1ba0*/  NOP ;  /* 0x0000000000007918 */ /* 0x000fc80000000000 */
[----:B------:R-:W1:-:S15]  /*1bb0*/  DFMA R34, R48, R34, -R32 ;  /* 0x000000223022722b */ /* 0x000e5e0000000820 */
        /* <DEDUP_REMOVED lines=9> */
[----:B-12---:R0:W1:Y:S02]  /*1c50*/  DMUL R34, R34, R6 ;  /* 0x0000000622227228 */ /* 0x0060640000000000 */
.L_x_6673:
[----:B------:R-:W-:Y:S05]  /*1c60*/  BSYNC.RECONVERGENT B1 ;  /* 0x0000000000017941 */ /* 0x000fea0003800200 */
.L_x_6666:
[----:B0-----:R-:W0:Y:S01]  /*1c70*/  DMUL R2, R26, UR22 ;  /* 0x000000161a027c28 */ /* 0x001e220008000000 */
[----:B------:R-:W-:-:S15]  /*1c80*/  BSSY.RECONVERGENT B1, `(.L_x_6682) ;  /* 0x0000163000017945 */ /* 0x000fde0003800200 */
[----:B------:R-:W-:-:S15]  /*1c90*/  NOP ;  /* 0x0000000000007918 */ /* 0x000fde0000000000 */
[----:B------:R-:W-:-:S15]  /*1ca0*/  NOP ;  /* 0x0000000000007918 */ /* 0x000fde0000000000 */
[----:B------:R-:W-:-:S15]  /*1cb0*/  NOP ;  /* 0x0000000000007918 */ /* 0x000fde0000000000 */
[----:B------:R-:W-:-:S03]  /*1cc0*/  NOP ;  /* 0x0000000000007918 */ /* 0x000fc60000000000 */
[----:B------:R-:W2:-:S15]  /*1cd0*/  DMUL R4, R26, UR20 ;  /* 0x000000141a047c28 */ /* 0x000e9e0008000000 */
[----:B------:R-:W-:-:S15]  /*1ce0*/  NOP ;  /* 0x0000000000007918 */ /* 0x000fde0000000000 */
[----:B------:R-:W-:-:S15]  /*1cf0*/  NOP ;  /* 0x0000000000007918 */ /* 0x000fde0000000000 */
[----:B------:R-:W-:-:S15]  /*1d00*/  NOP ;  /* 0x0000000000007918 */ /* 0x000fde0000000000 */
[----:B------:R-:W-:-:S04]  /*1d10*/  NOP ;  /* 0x0000000000007918 */ /* 0x000fc80000000000 */
[----:B0-----:R-:W-:-:S15]  /*1d20*/  DFMA R26, R24, UR20, -R2 ;  /* 0x00000014181a7c2b */ /* 0x001fde0008000802 */
[----:B------:R-:W-:-:S15]  /*1d30*/  NOP ;  /* 0x0000000000007918 */ /* 0x000fde0000000000 */
[----:B------:R-:W-:-:S15]  /*1d40*/  NOP ;  /* 0x0000000000007918 */ /* 0x000fde0000000000 */
[----:B------:R-:W-:-:S15]  /*1d50*/  NOP ;  /* 0x0000000000007918 */ /* 0x000fde0000000000 */
[----:B------:R-:W-:-:S04]  /*1d60*/  NOP ;  /* 0x0000000000007918 */ /* 0x000fc80000000000 */
[----:B--2---:R-:W0:-:S15]  /*1d70*/  DFMA R24, R24, UR22, R4 ;  /* 0x0000001618187c2b */ /* 0x004e1e0008000004 */
[----:B------:R-:W-:-:S15]  /*1d80*/  NOP ;  /* 0x0000000000007918 */ /* 0x000fde0000000000 */
[----:B------:R-:W-:-:S15]  /*1d90*/  NOP ;  /* 0x0000000000007918 */ /* 0x000fde0000000000 */
[----:B------:R-:W-:-:S15]  /*1da0*/  NOP ;  /* 0x0000000000007918 */ /* 0x000fde0000000000 */
[----:B------:R-:W-:-:S04]  /*1db0*/  NOP ;  /* 0x0000000000007918 */ /* 0x000fc80000000000 */
[----:B0-----:R-:W0:Y:S02]  /*1dc0*/  DSETP.GE.AND P0, PT, |R26|, |R24|, PT ;  /* 0x400000181a00722a */ /* 0x001e240003f06200 */
[----:B0-----:R-:W-:Y:S05]  /*1dd0*/  @!P0 BRA `(.L_x_6683) ;  /* 0x0000000c008c8947 */ /* 0x001fea0003800000 */
[----:B------:R-:W-:-:S15]  /*1de0*/  DSETP.NEU.AND P0, PT, R24, RZ, PT ;  /* 0x000000ff1800722a */ /* 0x000fde0003f0d000 */
[----:B------:R-:W-:-:S15]  /*1df0*/  NOP ;  /* 0x0000000000007918 */ /* 0x000fde0000000000 */
[----:B------:R-:W-:-:S15]  /*1e00*/  NOP ;  /* 0x0000000000007918 */ /* 0x000fde0000000000 */
[----:B------:R-:W-:-:S15]  /*1e10*/  NOP ;  /* 0x0000000000007918 */ /* 0x000fde0000000000 */
[----:B------:R-:W-:-:S04]  /*1e20*/  NOP ;  /* 0x0000000000007918 */ /* 0x000fc80000000000 */
[----:B------:R-:W0:Y:S02]  /*1e30*/  DSETP.EQ.AND P1, PT, R26, RZ, PT ;  /* 0x000000ff1a00722a */ /* 0x000e240003f22000 */
[----:B0-----:R-:W-:Y:S05]  /*1e40*/  @!P0 BRA P1, `(.L_x_6684) ;  /* 0x0000000400ac8947 */ /* 0x001fea0000800000 */
        /* <DEDUP_REMOVED lines=48> */
[----:B-1----:R-:W-:Y:S05]  /*2150*/  CALL.REL.NOINC `($__internal_149_$__cuda_sm20_div_rn_f64_full) ;  /* 0x000000a000147944 */ /* 0x002fea0003c00000 */
[----:B------:R-:W-:Y:S02]  /*2160*/  IMAD.MOV.U32 R48, RZ, RZ, R2 ;  /* 0x000000ffff307224 */ /* 0x000fe400078e0002 */
[----:B------:R-:W-:-:S07]  /*2170*/  IMAD.MOV.U32 R49, RZ, RZ, R3 ;  /* 0x000000ffff317224 */ /* 0x000fce00078e0003 */
.L_x_6686:
[----:B------:R-:W-:Y:S05]  /*2180*/  BSYNC.RECONVERGENT B2 ;  /* 0x0000000000027941 */ /* 0x000fea0003800200 */
.L_x_6685:
        /* <DEDUP_REMOVED lines=28> */
[----:B0-----:R0:W2:Y:S02]  /*2350*/  DFMA R6, R6, R24, R6 ;  /* 0x000000180606722b */ /* 0x0010a40000000006 */
[----:B0-2---:R-:W-:Y:S05]  /*2360*/  @P0 BRA `(.L_x_6688) ;  /* 0x00000000001c0947 */ /* 0x005fea0003800000 */
[----:B------:R-:W-:Y:S01]  /*2370*/  LOP3.LUT R0, R3, 0x7fffffff, RZ, 0xc0, !PT ;  /* 0x7fffffff03007812 */ /* 0x000fe200078ec0ff */
[----:B------:R-:W-:-:S03]  /*2380*/  IMAD.MOV.U32 R4, RZ, RZ, R2 ;  /* 0x000000ffff047224 */ /* 0x000fc600078e0002 */
[----:B------:R-:W-:Y:S02]  /*2390*/  IADD3 R2, PT, PT, R0, -0x100000, RZ ;  /* 0xfff0000000027810 */ /* 0x000fe40007ffe0ff */
[----:B------:R-:W-:-:S07]  /*23a0*/  MOV R0, 0x23c0 ;  /* 0x000023c000007802 */ /* 0x000fce0000000f00 */
[----:B-1----:R-:W-:Y:S05]  /*23b0*/  CALL.REL.NOINC `($__internal_148_$__cuda_sm20_dblrcp_rn_slowpath_v3) ;  /* 0x0000009400f07944 */ /* 0x002fea0003c00000 */
[----:B------:R-:W-:Y:S02]  /*23c0*/  IMAD.MOV.U32 R6, RZ, RZ, R2 ;  /* 0x000000ffff067224 */ /* 0x000fe400078e0002 */
[----:B------:R-:W-:-:S07]  /*23d0*/  IMAD.MOV.U32 R7, RZ, RZ, R3 ;  /* 0x000000ffff077224 */ /* 0x000fce00078e0003 */
.L_x_6688:
[----:B------:R-:W-:Y:S05]  /*23e0*/  BSYNC.RECONVERGENT B2 ;  /* 0x0000000000027941 */ /* 0x000fea0003800200 */
.L_x_6687:
[----:B------:R-:W0:-:S15]  /*23f0*/  DFMA R24, R48, R30, R28 ;  /* 0x0000001e3018722b */ /* 0x000e1e000000001c */
[----:B------:R-:W-:-:S15]  /*2400*/  NOP ;  /* 0x0000000000007918 */ /* 0x000fde0000000000 */
[----:B------:R-:W-:-:S15]  /*2410*/  NOP ;  /* 0x0000000000007918 */ /* 0x000fde0000000000 */
[----:B------:R-:W-:-:S15]  /*2420*/  NOP ;  /* 0x0000000000007918 */ /* 0x000fde0000000000 */
[----:B------:R-:W-:-:S04]  /*2430*/  NOP ;  /* 0x0000000000007918 */ /* 0x000fc80000000000 */
[----:B------:R-:W2:-:S15]  /*2440*/  DFMA R26, R48, -R28, R30 ;  /* 0x8000001c301a722b */ /* 0x000e9e000000001e */
        /* <DEDUP_REMOVED lines=9> */
[----:B--2---:R0:W2:Y:S02]  /*24e0*/  DMUL R26, R26, R6 ;  /* 0x000000061a1a7228 */ /* 0x0040a40000000000 */
[----:B0-23--:R-:W-:Y:S05]  /*24f0*/  BRA `(.L_x_6689) ;  /* 0x0000000c006c7947 */ /* 0x00dfea0003800000 */
.L_x_6684:
        /* <DEDUP_REMOVED lines=53> */
.L_x_6691:
[----:B------:R-:W-:Y:S05]  /*2850*/  BSYNC.RECONVERGENT B2 ;  /* 0x0000000000027941 */ /* 0x000fea0003800200 */
.L_x_6690:
        /* <DEDUP_REMOVED lines=45> */
[----:B------:R-:W-:Y:S02]  /*2b30*/  IMAD.MOV.U32 R24, RZ, RZ, R2 ;  /* 0x000000ffff187224 */ /* 0x000fe400078e0002 */
[----:B------:R-:W-:Y:S02]  /*2b40*/  IMAD.MOV.U32 R25, RZ, RZ, R3 ;  /* 0x000000ffff197224 */ /* 0x000fe400078e0003 */
        /* <DEDUP_REMOVED lines=10> */
.L_x_6693:
[----:B------:R-:W-:Y:S05]  /*2bf0*/  BSYNC.RECONVERGENT B2 ;  /* 0x0000000000027941 */ /* 0x000fea0003800200 */
.L_x_6692:
[----:B------:R-:W-:Y:S05]  /*2c00*/  BRA `(.L_x_6689) ;  /* 0x0000000400a87947 */ /* 0x000fea0003800000 */
.L_x_6683:
        /* <DEDUP_REMOVED lines=48> */
[----:B-1----:R-:W-:Y:S05]  /*2f10*/  CALL.REL.NOINC `($__internal_149_$__cuda_sm20_div_rn_f64_full) ;  /* 0x0000009000a47944 */ /* 0x002fea0003c00000 */
[----:B------:R-:W-:Y:S02]  /*2f20*/  IMAD.MOV.U32 R48, RZ, RZ, R2 ;  /* 0x000000ffff307224 */ /* 0x000fe400078e0002 */
[----:B------:R-:W-:-:S07]  /*2f30*/  IMAD.MOV.U32 R49, RZ, RZ, R3 ;  /* 0x000000ffff317224 */ /* 0x000fce00078e0003 */
.L_x_6695:
[----:B------:R-:W-:Y:S05]  /*2f40*/  BSYNC.RECONVERGENT B2 ;  /* 0x0000000000027941 */ /* 0x000fea0003800200 */
.L_x_6694:
[----:B------:R-:W0:Y:S01]  /*2f50*/  DFMA R2, R26, R48, R24 ;  /* 0x000000301a02722b */ /* 0x000e220000000018 */
[----:B------:R-:W-:Y:S01]  /*2f60*/  BSSY.RECONVERGENT B2, `(.L_x_6696) ;  /* 0x0000024000027945 */ /* 0x000fe20003800200 */
[----:B0-----:R-:W0:Y:S01]  /*2f70*/  MUFU.RCP64H R5, R3 ;  /* 0x0000000300057308 */ /* 0x001e220000001800 */
[----:B------:R-:W-:-:S04]  /*2f80*/  IADD3 R4, PT, PT, R3, 0x300402, RZ ;  /* 0x0030040203047810 */ /* 0x000fc80007ffe0ff */
[----:B------:R-:W-:-:S15]  /*2f90*/  FSETP.GEU.AND P0, PT, |R4|, 5.8789094863358348022e-39, PT ;  /* 0x004004020400780b */ /* 0x000fde0003f0e200 */
[----:B------:R-:W-:-:S15]  /*2fa0*/  NOP ;  /* 0x0000000000007918 */ /* 0x000fde0000000000 */
[----:B------:R-:W-:-:S15]  /*2fb0*/  NOP ;  /* 0x0000000000007918 */ /* 0x000fde0000000000 */
[----:B------:R-:W-:-:S12]  /*2fc0*/  NOP ;  /* 0x0000000000007918 */ /* 0x000fd80000000000 */
        /* <DEDUP_REMOVED lines=23> */
[----:B------:R-:W-:-:S04]  /*3140*/  IMAD.MOV.U32 R4, RZ, RZ, R2 ;  /* 0x000000ffff047224 */ /* 0x000fc800078e0002 */
[----:B------:R-:W-:Y:S01]  /*3150*/  VIADD R2, R0, 0xfff00000 ;  /* 0xfff0000000027836 */ /* 0x000fe20000000000 */
[----:B------:R-:W-:-:S07]  /*3160*/  MOV R0, 0x3180 ;  /* 0x0000318000007802 */ /* 0x000fce0000000f00 */
[----:B-1----:R-:W-:Y:S05]  /*3170*/  CALL.REL.NOINC `($__internal_148_$__cuda_sm20_dblrcp_rn_slowpath_v3) ;  /* 0x0000008800807944 */ /* 0x002fea0003c00000 */
[----:B------:R-:W-:Y:S02]  /*3180*/  IMAD.MOV.U32 R6, RZ, RZ, R2 ;  /* 0x000000ffff067224 */ /* 0x000fe400078e0002 */
[----:B------:R-:W-:-:S07]  /*3190*/  IMAD.MOV.U32 R7, RZ, RZ, R3 ;  /* 0x000000ffff077224 */ /* 0x000fce00078e0003 */
.L_x_6697:
[----:B------:R-:W-:Y:S05]  /*31a0*/  BSYNC.RECONVERGENT B2 ;  /* 0x0000000000027941 */ /* 0x000fea0003800200 */
.L_x_6696:
[----:B------:R-:W0:-:S15]  /*31b0*/  DFMA R24, R48, R28, R30 ;  /* 0x0000001c3018722b */ /* 0x000e1e000000001e */
[----:B------:R-:W-:-:S15]  /*31c0*/  NOP ;  /* 0x0000000000007918 */ /* 0x000fde0000000000 */
[----:B------:R-:W-:-:S15]  /*31d0*/  NOP ;  /* 0x0000000000007918 */ /* 0x000fde0000000000 */
[----:B------:R-:W-:-:S15]  /*31e0*/  NOP ;  /* 0x0000000000007918 */ /* 0x000fde0000000000 */
[----:B------:R-:W-:-:S04]  /*31f0*/  NOP ;  /* 0x0000000000007918 */ /* 0x000fc80000000000 */
[----:B------:R-:W2:-:S15]  /*3200*/  DFMA R26, R48, R30, -R28 ;  /* 0x0000001e301a722b */ /* 0x000e9e000000081c */
        /* <DEDUP_REMOVED lines=9> */
[----:B--23--:R0:W2:Y:S02]  /*32a0*/  DMUL R26, R26, R6 ;  /* 0x000000061a1a7228 */ /* 0x00c0a40000000000 */
.L_x_6689:
[----:B------:R-:W-:Y:S05]  /*32b0*/  BSYNC.RECONVERGENT B1 ;  /* 0x0000000000017941 */ /* 0x000fea0003800200 */
.L_x_6682:
[----:B------:R-:W3:Y:S01]  /*32c0*/  DMUL R2, R18, UR22 ;  /* 0x0000001612027c28 */ /* 0x000ee20008000000 */
[----:B------:R-:W-:-:S15]  /*32d0*/  BSSY.RECONVERGENT B1, `(.L_x_6698) ;  /* 0x0000161000017945 */ /* 0x000fde0003800200 */
[----:B------:R-:W-:-:S15]  /*32e0*/  NOP ;  /* 0x0000000000007918 */ /* 0x000fde0000000000 */
[----:B------:R-:W-:-:S15]  /*32f0*/  NOP ;  /* 0x0000000000007918 */ /* 0x000fde0000000000 */
[----:B------:R-:W-:-:S15]  /*3300*/  NOP ;  /* 0x0000000000007918 */ /* 0x000fde0000000000 */
[----:B------:R-:W-:-:S03]  /*3310*/  NOP ;  /* 0x0000000000007918 */ /* 0x000fc60000000000 */
[----:B------:R-:W4:-:S15]  /*3320*/  DMUL R4, R18, UR20 ;  /* 0x0000001412047c28 */ /* 0x000f1e0008000000 */
[----:B------:R-:W-:-:S15]  /*3330*/  NOP ;  /* 0x0000000000007918 */ /* 0x000fde0000000000 */
[----:B------:R-:W-:-:S15]  /*3340*/  NOP ;  /* 0x0000000000007918 */ /* 0x000fde0000000000 */
[----:B------:R-:W-:-:S15]  /*3350*/  NOP ;  /* 0x0000000000007918 */ /* 0x000fde0000000000 */
[----:B------:R-:W-:-:S04]  /*3360*/  NOP ;  /* 0x0000000000007918 */ /* 0x000fc80000000000 */
[----:B---3--:R-:W-:-:S15]  /*3370*/  DFMA R18, R16, UR20, -R2 ;  /* 0x0000001410127c2b */ /* 0x008fde0008000802 */
[----:B------:R-:W-:-:S15]  /*3380*/  NOP ;  /* 0x0000000000007918 */ /* 0x000fde0000000000 */
[----:B------:R-:W-:-:S15]  /*3390*/  NOP ;  /* 0x0000000000007918 */ /* 0x000fde0000000000 */
[----:B------:R-:W-:-:S15]  /*33a0*/  NOP ;  /* 0x0000000000007918 */ /* 0x000fde0000000000 */
[----:B------:R-:W-:-:S04]  /*33b0*/  NOP ;  /* 0x0000000000007918 */ /* 0x000fc80000000000 */
[----:B----4-:R-:W3:-:S15]  /*33c0*/  DFMA R16, R16, UR22, R4 ;  /* 0x0000001610107c2b */ /* 0x010ede0008000004 */
[----:B------:R-:W-:-:S15]  /*33d0*/  NOP ;  /* 0x0000000000007918 */ /* 0x000fde0000000000 */
[----:B------:R-:W-:-:S15]  /*33e0*/  NOP ;  /* 0x0000000000007918 */ /* 0x000fde0000000000 */
[----:B------:R-:W-:-:S15]  /*33f0*/  NOP ;  /* 0x0000000000007918 */ /* 0x000fde0000000000 */
[----:B------:R-:W-:-:S04]  /*3400*/  NOP ;  /* 0x0000000000007918 */ /* 0x000fc80000000000 */
[----:B---3--:R-:W3:Y:S02]  /*3410*/  DSETP.GE.AND P0, PT, |R18|, |R16|, PT ;  /* 0x400000101200722a */ /* 0x008ee40003f06200 */
[----:B---3--:R-:W-:Y:S05]  /*3420*/  @!P0 BRA `(.L_x_6699) ;  /* 0x0000000c00888947 */ /* 0x008fea0003800000 */
[----:B------:R-:W-:-:S15]  /*3430*/  DSETP.NEU.AND P0, PT, R16, RZ, PT ;  /* 0x000000ff1000722a */ /* 0x000fde0003f0d000 */
[----:B------:R-:W-:-:S15]  /*3440*/  NOP ;  /* 0x0000000000007918 */ /* 0x000fde0000000000 */
[----:B------:R-:W-:-:S15]  /*3450*/  NOP ;  /* 0x0000000000007918 */ /* 0x000fde0000000000 */
[----:B------:R-:W-:-:S15]  /*3460*/  NOP ;  /* 0x0000000000007918 */ /* 0x000fde0000000000 */
[----:B------:R-:W-:-:S04]  /*3470*/  NOP ;  /* 0x0000000000007918 */ /* 0x000fc80000000000 */
[----:B------:R-:W3:Y:S02]  /*3480*/  DSETP.EQ.AND P1, PT, R18, RZ, PT ;  /* 0x000000ff1200722a */ /* 0x000ee40003f22000 */
[----:B---3--:R-:W-:Y:S05]  /*3490*/  @!P0 BRA P1, `(.L_x_6700) ;  /* 0x0000000400a88947 */ /* 0x008fea0000800000 */
[----:B------:R-:W3:Y:S01]  /*34a0*/  MUFU.RCP64H R3, R19 ;  /* 0x0000001300037308 */ /* 0x000ee20000001800 */
[----:B------:R-:W-:Y:S01]  /*34b0*/  IMAD.MOV.U32 R2, RZ, RZ, 0x1 ;  /* 0x00000001ff027424 */ /* 0x000fe200078e00ff */
[----:B------:R-:W-:Y:S01]  /*34c0*/  FSETP.GEU.AND P1, PT, |R17|, 6.5827683646048100446e-37, PT ;  /* 0x036000001100780b */ /* 0x000fe20003f2e200 */
[----:B------:R-:W-:Y:S04]  /*34d0*/  BSSY.RECONVERGENT B2, `(.L_x_6701) ;  /* 0x0000030000027945 */ /* 0x000fe80003800200 */
        /* <DEDUP_REMOVED lines=39> */
[----:B------:R-:W-:Y:S01]  /*3750*/  MOV R4, R16 ;  /* 0x0000001000047202 */ /* 0x000fe20000000f00 */
[----:B------:R-:W-:Y:S01]  /*3760*/  IMAD.MOV.U32 R5, RZ, RZ, R17 ;  /* 0x000000ffff057224 */ /* 0x000fe200078e0011 */
[----:B------:R-:W-:Y:S01]  /*3770*/  MOV R0, 0x37b0 ;  /* 0x000037b000007802 */ /* 0x000fe20000000f00 */
[----:B------:R-:W-:Y:S02]  /*3780*/  IMAD.MOV.U32 R2, RZ, RZ, R18 ;  /* 0x000000ffff027224 */ /* 0x000fe400078e0012 */
[----:B------:R-:W-:-:S07]  /*3790*/  IMAD.MOV.U32 R3, RZ, RZ, R19 ;  /* 0x000000ffff037224 */ /* 0x000fce00078e0013 */
[----:B012---:R-:W-:Y:S05]  /*37a0*/  CALL.REL.NOINC `($__internal_149_$__cuda_sm20_div_rn_f64_full) ;  /* 0x0000008800807944 */ /* 0x007fea0003c00000 */
[----:B------:R-:W-:Y:S02]  /*37b0*/  IMAD.MOV.U32 R28, RZ, RZ, R2 ;  /* 0x000000ffff1c7224 */ /* 0x000fe400078e0002 */
[----:B------:R-:W-:-:S07]  /*37c0*/  IMAD.MOV.U32 R29, RZ, RZ, R3 ;  /* 0x000000ffff1d7224 */ /* 0x000fce00078e0003 */
.L_x_6702:
[----:B------:R-:W-:Y:S05]  /*37d0*/  BSYNC.RECONVERGENT B2 ;  /* 0x0000000000027941 */ /* 0x000fea0003800200 */
.L_x_6701:
[----:B------:R-:W3:Y:S01]  /*37e0*/  DFMA R16, R16, R28, R18 ;  /* 0x0000001c1010722b */ /* 0x000ee20000000012 */
[----:B------:R-:W-:Y:S01]  /*37f0*/  BSSY.RECONVERGENT B2, `(.L_x_6703) ;  /* 0x0000023000027945 */ /* 0x000fe20003800200 */
[----:B---3--:R-:W3:Y:S01]  /*3800*/  MUFU.RCP64H R3, R17 ;  /* 0x0000001100037308 */ /* 0x008ee20000001800 */
[----:B------:R-:W-:-:S04]  /*3810*/  IADD3 R2, PT, PT, R17, 0x300402, RZ ;  /* 0x0030040211027810 */ /* 0x000fc80007ffe0ff */
[----:B------:R-:W-:-:S15]  /*3820*/  FSETP.GEU.AND P0, PT, |R2|, 5.8789094863358348022e-39, PT ;  /* 0x004004020200780b */ /* 0x000fde0003f0e200 */
[----:B------:R-:W-:-:S15]  /*3830*/  NOP ;  /* 0x0000000000007918 */ /* 0x000fde0000000000 */
[----:B------:R-:W-:-:S15]  /*3840*/  NOP ;  /* 0x0000000000007918 */ /* 0x000fde0000000000 */
[----:B------:R-:W-:-:S12]  /*3850*/  NOP ;  /* 0x0000000000007918 */ /* 0x000fd80000000000 */
        /* <DEDUP_REMOVED lines=20> */
[----:B0-----:R0:W3:Y:S02]  /*39a0*/  DFMA R2, R4, R6, R4 ;  /* 0x000000060402722b */ /* 0x0010e40000000004 */
[----:B0--3--:R-:W-:Y:S05]  /*39b0*/  @P0 BRA `(.L_x_6704) ;  /* 0x0000000000180947 */ /* 0x009fea0003800000 */
[----:B------:R-:W-:Y:S01]  /*39c0*/  LOP3.LUT R2, R17, 0x7fffffff, RZ, 0xc0, !PT ;  /* 0x7fffffff11027812 */ /* 0x000fe200078ec0ff */
[----:B------:R-:W-:Y:S01]  /*39d0*/  IMAD.MOV.U32 R4, RZ, RZ, R16 ;  /* 0x000000ffff047224 */ /* 0x000fe200078e0010 */
[----:B------:R-:W-:Y:S01]  /*39e0*/  MOV R0, 0x3a20 ;  /* 0x00003a2000007802 */ /* 0x000fe20000000f00 */
[----:B------:R-:W-:Y:S02]  /*39f0*/  IMAD.MOV.U32 R3, RZ, RZ, R17 ;  /* 0x000000ffff037224 */ /* 0x000fe400078e0011 */
[----:B------:R-:W-:-:S07]  /*3a00*/  VIADD R2, R2, 0xfff00000 ;  /* 0xfff0000002027836 */ /* 0x000fce0000000000 */
[----:B-12---:R-:W-:Y:S05]  /*3a10*/  CALL.REL.NOINC `($__internal_148_$__cuda_sm20_dblrcp_rn_slowpath_v3) ;  /* 0x0000008000587944 */ /* 0x006fea0003c00000 */
.L_x_6704:
[----:B------:R-:W-:Y:S05]  /*3a20*/  BSYNC.RECONVERGENT B2 ;  /* 0x0000000000027941 */ /* 0x000fea0003800200 */
.L_x_6703:
[----:B------:R-:W0:-:S15]  /*3a30*/  DFMA R16, R28, R22, R20 ;  /* 0x000000161c10722b */ /* 0x000e1e0000000014 */
[----:B------:R-:W-:-:S15]  /*3a40*/  NOP ;  /* 0x0000000000007918 */ /* 0x000fde0000000000 */
[----:B------:R-:W-:-:S15]  /*3a50*/  NOP ;  /* 0x0000000000007918 */ /* 0x000fde0000000000 */
[----:B------:R-:W-:-:S15]  /*3a60*/  NOP ;  /* 0x0000000000007918 */ /* 0x000fde0000000000 */
[----:B------:R-:W-:-:S04]  /*3a70*/  NOP ;  /* 0x0000000000007918 */ /* 0x000fc80000000000 */
[----:B------:R-:W3:-:S15]  /*3a80*/  DFMA R18, R28, -R20, R22 ;  /* 0x800000141c12722b */ /* 0x000ede0000000016 */
        /* <DEDUP_REMOVED lines=9> */
[----:B---3--:R0:W3:Y:S02]  /*3b20*/  DMUL R18, R18, R2 ;  /* 0x0000000212127228 */ /* 0x0080e40000000000 */
[----:B0--34-:R-:W-:Y:S05]  /*3b30*/  BRA `(.L_x_6705) ;  /* 0x0000000c00687947 */ /* 0x019fea0003800000 */
.L_x_6700:
[----:B0-----:R-:W0:Y:S01]  /*3b40*/  DADD R6, -RZ, |R18| ;  /* 0x00000000ff067229 */ /* 0x001e220000000512 */
        /* <DEDUP_REMOVED lines=51> */
[----:B-12---:R-:W-:Y:S05]  /*3e80*/  CALL.REL.NOINC `($__internal_149_$__cuda_sm20_div_rn_f64_full) ;  /* 0x0000008000c87944 */ /* 0x006fea0003c00000 */
.L_x_6707:
[----:B------:R-:W-:Y:S05]  /*3e90*/  BSYNC.RECONVERGENT B2 ;  /* 0x0000000000027941 */ /* 0x000fea0003800200 */
.L_x_6706:
        /* <DEDUP_REMOVED lines=49> */
[----:B------:R-:W-:Y:S01]  /*41b0*/  MOV R4, R22 ;  /* 0x0000001600047202 */ /* 0x000fe20000000f00 */
[----:B------:R-:W-:Y:S01]  /*41c0*/  IMAD.MOV.U32 R5, RZ, RZ, R23 ;  /* 0x000000ffff057224 */ /* 0x000fe200078e0017 */
[----:B------:R-:W-:Y:S01]  /*41d0*/  MOV R0, 0x4210 ;  /* 0x0000421000007802 */ /* 0x000fe20000000f00 */
[----:B------:R-:W-:Y:S02]  /*41e0*/  IMAD.MOV.U32 R2, RZ, RZ, R6 ;  /* 0x000000ffff027224 */ /* 0x000fe400078e0006 */
[----:B------:R-:W-:-:S07]  /*41f0*/  IMAD.MOV.U32 R3, RZ, RZ, R7 ;  /* 0x000000ffff037224 */ /* 0x000fce00078e0007 */
[----:B-12---:R-:W-:Y:S05]  /*4200*/  CALL.REL.NOINC `($__internal_149_$__cuda_sm20_div_rn_f64_full) ;  /* 0x0000007c00e87944 */ /* 0x006fea0003c00000 */
[----:B------:R-:W-:Y:S02]  /*4210*/  IMAD.MOV.U32 R18, RZ, RZ, R2 ;  /* 0x000000ffff127224 */ /* 0x000fe400078e0002 */
[----:B------:R-:W-:-:S07]  /*4220*/  IMAD.MOV.U32 R19, RZ, RZ, R3 ;  /* 0x000000ffff137224 */ /* 0x000fce00078e0003 */
.L_x_6709:
[----:B------:R-:W-:Y:S05]  /*4230*/  BSYNC.RECONVERGENT B2 ;  /* 0x0000000000027941 */ /* 0x000fea0003800200 */
.L_x_6708:
[----:B------:R-:W-:Y:S05]  /*4240*/  BRA `(.L_x_6705) ;  /* 0x0000000400a47947 */ /* 0x000fea0003800000 */
.L_x_6699:
[----:B------:R-:W3:Y:S01]  /*4250*/  MUFU.RCP64H R3, R17 ;  /* 0x0000001100037308 */ /* 0x000ee20000001800 */
[----:B------:R-:W-:Y:S01]  /*4260*/  MOV R2, 0x1 ;  /* 0x0000000100027802 */ /* 0x000fe20000000f00 */
[----:B------:R-:W-:Y:S01]  /*4270*/  BSSY.RECONVERGENT B2, `(.L_x_6710) ;  /* 0x0000031000027945 */ /* 0x000fe20003800200 */
[----:B------:R-:W-:-:S04]  /*4280*/  FSETP.GEU.AND P1, PT, |R19|, 6.5827683646048100446e-37, PT ;  /* 0x036000001300780b */ /* 0x000fc80003f2e200 */
        /* <DEDUP_REMOVED lines=44> */
[----:B012---:R-:W-:Y:S05]  /*4550*/  CALL.REL.NOINC `($__internal_149_$__cuda_sm20_div_rn_f64_full) ;  /* 0x0000007c00147944 */ /* 0x007fea0003c00000 */
[----:B------:R-:W-:Y:S01]  /*4560*/  IMAD.MOV.U32 R28, RZ, RZ, R2 ;  /* 0x000000ffff1c7224 */ /* 0x000fe200078e0002 */
[----:B------:R-:W-:-:S07]  /*4570*/  MOV R29, R3 ;  /* 0x00000003001d7202 */ /* 0x000fce0000000f00 */
.L_x_6711:
[----:B------:R-:W-:Y:S05]  /*4580*/  BSYNC.RECONVERGENT B2 ;  /* 0x0000000000027941 */ /* 0x000fea0003800200 */
.L_x_6710:
[----:B------:R-:W3:Y:S01]  /*4590*/  DFMA R16, R18, R28, R16 ;  /* 0x0000001c1210722b */ /* 0x000ee20000000010 */
[----:B------:R-:W-:Y:S01]  /*45a0*/  BSSY.RECONVERGENT B2, `(.L_x_6712) ;  /* 0x0000023000027945 */ /* 0x000fe20003800200 */
[----:B---3--:R-:W3:Y:S01]  /*45b0*/  MUFU.RCP64H R3, R17 ;  /* 0x0000001100037308 */ /* 0x008ee20000001800 */
[----:B------:R-:W-:-:S05]  /*45c0*/  VIADD R2, R17, 0x300402 ;  /* 0x0030040211027836 */ /* 0x000fca0000000000 */
[----:B------:R-:W-:-:S15]  /*45d0*/  FSETP.GEU.AND P0, PT, |R2|, 5.8789094863358348022e-39, PT ;  /* 0x004004020200780b */ /* 0x000fde0003f0e200 */
[----:B------:R-:W-:-:S15]  /*45e0*/  NOP ;  /* 0x0000000000007918 */ /* 0x000fde0000000000 */
[----:B------:R-:W-:-:S15]  /*45f0*/  NOP ;  /* 0x0000000000007918 */ /* 0x000fde0000000000 */
[----:B------:R-:W-:-:S11]  /*4600*/  NOP ;  /* 0x0000000000007918 */ /* 0x000fd60000000000 */
        /* <DEDUP_REMOVED lines=28> */
.L_x_6713:
[----:B------:R-:W-:Y:S05]  /*47d0*/  BSYNC.RECONVERGENT B2 ;  /* 0x0000000000027941 */ /* 0x000fea0003800200 */
.L_x_6712:
[----:B------:R-:W0:-:S15]  /*47e0*/  DFMA R16, R28, R20, R22 ;  /* 0x000000141c10722b */ /* 0x000e1e0000000016 */
[----:B------:R-:W-:-:S15]  /*47f0*/  NOP ;  /* 0x0000000000007918 */ /* 0x000fde0000000000 */
[----:B------:R-:W-:-:S15]  /*4800*/  NOP ;  /* 0x0000000000007918 */ /* 0x000fde0000000000 */
[----:B------:R-:W-:-:S15]  /*4810*/  NOP ;  /* 0x0000000000007918 */ /* 0x000fde0000000000 */
[----:B------:R-:W-:-:S04]  /*4820*/  NOP ;  /* 0x0000000000007918 */ /* 0x000fc80000000000 */
[----:B------:R-:W3:-:S15]  /*4830*/  DFMA R18, R28, R22, -R20 ;  /* 0x000000161c12722b */ /* 0x000ede0000000814 */
        /* <DEDUP_REMOVED lines=9> */
[----:B---34-:R0:W3:Y:S02]  /*48d0*/  DMUL R18, R18, R2 ;  /* 0x0000000212127228 */ /* 0x0180e40000000000 */
.L_x_6705:
[----:B------:R-:W-:Y:S05]  /*48e0*/  BSYNC.RECONVERGENT B1 ;  /* 0x0000000000017941 */ /* 0x000fea0003800200 */
.L_x_6698:
[----:B0-----:R-:W0:Y:S01]  /*48f0*/  DMUL R2, R10, UR22 ;  /* 0x000000160a027c28 */ /* 0x001e220008000000 */
        /* <DEDUP_REMOVED lines=15> */
[----:B----4-:R-:W0:-:S15]  /*49f0*/  DFMA R8, R8, UR22, R4 ;  /* 0x0000001608087c2b */ /* 0x010e1e0008000004 */
        /* <DEDUP_REMOVED lines=61> */
[----:B-123--:R-:W-:Y:S05]  /*4dd0*/  CALL.REL.NOINC `($__internal_149_$__cuda_sm20_div_rn_f64_full) ;  /* 0x0000007000f47944 */ /* 0x00efea0003c00000 */
[----:B------:R-:W-:Y:S02]  /*4de0*/  IMAD.MOV.U32 R20, RZ, RZ, R2 ;  /* 0x000000ffff147224 */ /* 0x000fe400078e0002 */
[----:B------:R-:W-:-:S07]  /*4df0*/  IMAD.MOV.U32 R21, RZ, RZ, R3 ;  /* 0x000000ffff157224 */ /* 0x000fce00078e0003 */
.L_x_6718:
[----:B------:R-:W-:Y:S05]  /*4e00*/  BSYNC.RECONVERGENT B2 ;  /* 0x0000000000027941 */ /* 0x000fea0003800200 */
.L_x_6717:
        /* <DEDUP_REMOVED lines=28> */
[----:B0-----:R0:W4:Y:S02]  /*4fd0*/  DFMA R2, R4, R6, R4 ;  /* 0x000000060402722b */ /* 0x0011240000000004 */
[----:B0---4-:R-:W-:Y:S05]  /*4fe0*/  @P0 BRA `(.L_x_6720) ;  /* 0x0000000000180947 */ /* 0x011fea0003800000 */
[----:B------:R-:W-:Y:S01]  /*4ff0*/  LOP3.LUT R2, R9, 0x7fffffff, RZ, 0xc0, !PT ;  /* 0x7fffffff09027812 */ /* 0x000fe200078ec0ff */
[----:B------:R-:W-:Y:S01]  /*5000*/  IMAD.MOV.U32 R4, RZ, RZ, R8 ;  /* 0x000000ffff047224 */ /* 0x000fe200078e0008 */
[----:B------:R-:W-:Y:S01]  /*5010*/  MOV R0, 0x5050 ;  /* 0x0000505000007802 */ /* 0x000fe20000000f00 */
[----:B------:R-:W-:Y:S02]  /*5020*/  IMAD.MOV.U32 R3, RZ, RZ, R9 ;  /* 0x000000ffff037224 */ /* 0x000fe400078e0009 */
[----:B------:R-:W-:-:S07]  /*5030*/  VIADD R2, R2, 0xfff00000 ;  /* 0xfff0000002027836 */ /* 0x000fce0000000000 */
[----:B-123--:R-:W-:Y:S05]  /*5040*/  CALL.REL.NOINC `($__internal_148_$__cuda_sm20_dblrcp_rn_slowpath_v3) ;  /* 0x0000006800cc7944 */ /* 0x00efea0003c00000 */
.L_x_6720:
[----:B------:R-:W-:Y:S05]  /*5050*/  BSYNC.RECONVERGENT B2 ;  /* 0x0000000000027941 */ /* 0x000fea0003800200 */
.L_x_6719:
[----:B------:R-:W0:-:S15]  /*5060*/  DFMA R8, R20, R14, R12 ;  /* 0x0000000e1408722b */ /* 0x000e1e000000000c */
[----:B------:R-:W-:-:S15]  /*5070*/  NOP ;  /* 0x0000000000007918 */ /* 0x000fde0000000000 */
[----:B------:R-:W-:-:S15]  /*5080*/  NOP ;  /* 0x0000000000007918 */ /* 0x000fde0000000000 */
[----:B------:R-:W-:-:S15]  /*5090*/  NOP ;  /* 0x0000000000007918 */ /* 0x000fde0000000000 */
[----:B------:R-:W-:-:S04]  /*50a0*/  NOP ;  /* 0x0000000000007918 */ /* 0x000fc80000000000 */
[----:B------:R-:W4:-:S15]  /*50b0*/  DFMA R10, R20, -R12, R14 ;  /* 0x8000000c140a722b */ /* 0x000f1e000000000e */
        /* <DEDUP_REMOVED lines=9> */
[----:B----4-:R4:W0:Y:S02]  /*5150*/  DMUL R10, R10, R2 ;  /* 0x000000020a0a7228 */ /* 0x0108240000000000 */
[----:B0---4-:R-:W-:Y:S05]  /*5160*/  BRA `(.L_x_6721) ;  /* 0x0000000c00687947 */ /* 0x011fea0003800000 */
.L_x_6716:
        /* <DEDUP_REMOVED lines=52> */
[----:B-123--:R-:W-:Y:S05]  /*54b0*/  CALL.REL.NOINC `($__internal_149_$__cuda_sm20_div_rn_f64_full) ;  /* 0x0000006c003c7944 */ /* 0x00efea0003c00000 */
.L_x_6723:
[----:B------:R-:W-:Y:S05]  /*54c0*/  BSYNC.RECONVERGENT B2 ;  /* 0x0000000000027941 */ /* 0x000fea0003800200 */
.L_x_6722:
        /* <DEDUP_REMOVED lines=57> */
.L_x_6725:
[----:B------:R-:W-:Y:S05]  /*5860*/  BSYNC.RECONVERGENT B2 ;  /* 0x0000000000027941 */ /* 0x000fea0003800200 */
.L_x_6724:
[----:B------:R-:W-:Y:S05]  /*5870*/  BRA `(.L_x_6721) ;  /* 0x0000000400a47947 */ /* 0x000fea0003800000 */
.L_x_6715:
[----:B------:R-:W0:Y:S01]  /*5880*/  MUFU.RCP64H R3, R9 ;  /* 0x0000000900037308 */ /* 0x000e220000001800 */
[----:B------:R-:W-:Y:S01]  /*5890*/  MOV R2, 0x1 ;  /* 0x0000000100027802 */ /* 0x000fe20000000f00 */
[----:B------:R-:W-:Y:S01]  /*58a0*/  BSSY.RECONVERGENT B2, `(.L_x_6726) ;  /* 0x0000031000027945 */ /* 0x000fe20003800200 */
[----:B------:R-:W-:-:S04]  /*58b0*/  FSETP.GEU.AND P1, PT, |R11|, 6.5827683646048100446e-37, PT ;  /* 0x036000000b00780b */ /* 0x000fc80003f2e200 */
        /* <DEDUP_REMOVED lines=44> */
[----:B-123--:R-:W-:Y:S05]  /*5b80*/  CALL.REL.NOINC `($__internal_149_$__cuda_sm20_div_rn_f64_full) ;  /* 0x0000006400887944 */ /* 0x00efea0003c00000 */
[----:B------:R-:W-:Y:S01]  /*5b90*/  IMAD.MOV.U32 R20, RZ, RZ, R2 ;  /* 0x000000ffff147224 */ /* 0x000fe200078e0002 */
[----:B------:R-:W-:-:S07]  /*5ba0*/  MOV R21, R3 ;  /* 0x0000000300157202 */ /* 0x000fce0000000f00 */
.L_x_6727:
[----:B------:R-:W-:Y:S05]  /*5bb0*/  BSYNC.RECONVERGENT B2 ;  /* 0x0000000000027941 */ /* 0x000fea0003800200 */
.L_x_6726:
        /* <DEDUP_REMOVED lines=36> */
.L_x_6729:
[----:B------:R-:W-:Y:S05]  /*5e00*/  BSYNC.RECONVERGENT B2 ;  /* 0x0000000000027941 */ /* 0x000fea0003800200 */
.L_x_6728:
[----:B------:R-:W0:-:S15]  /*5e10*/  DFMA R8, R20, R12, R14 ;  /* 0x0000000c1408722b */ /* 0x000e1e000000000e */
[----:B------:R-:W-:-:S15]  /*5e20*/  NOP ;  /* 0x0000000000007918 */ /* 0x000fde0000000000 */
[----:B------:R-:W-:-:S15]  /*5e30*/  NOP ;  /* 0x0000000000007918 */ /* 0x000fde0000000000 */
[----:B------:R-:W-:-:S15]  /*5e40*/  NOP ;  /* 0x0000000000007918 */ /* 0x000fde0000000000 */
[----:B------:R-:W-:-:S04]  /*5e50*/  NOP ;  /* 0x0000000000007918 */ /* 0x000fc80000000000 */
[----:B------:R-:W4:-:S15]  /*5e60*/  DFMA R10, R20, R14, -R12 ;  /* 0x0000000e140a722b */ /* 0x000f1e000000080c */
        /* <DEDUP_REMOVED lines=10> */
.L_x_6721:
[----:B------:R-:W-:Y:S05]  /*5f10*/  BSYNC.RECONVERGENT B1 ;  /* 0x0000000000017941 */ /* 0x000fea0003800200 */
.L_x_6714:
        /* <DEDUP_REMOVED lines=8> */
[----:B0---4-:R-:W-:-:S04]  /*5fa0*/  @!P0 LEA R2, P4, R43, UR10, 0x4 ;  /* 0x0000000a2b028c11 */ /* 0x011fc8000f8820ff */
[----:B------:R-:W-:Y:S02]  /*5fb0*/  @!P0 LEA.HI.X R3, R43, UR11, R42, 0x4, P4 ;  /* 0x0000000b2b038c11 */ /* 0x000fe4000a0f242a */
[----:B------:R-:W-:Y:S02]  /*5fc0*/  @!P1 LEA R4, P4, R41, UR10, 0x4 ;  /* 0x0000000a29049c11 */ /* 0x000fe4000f8820ff */
[----:B------:R-:W-:Y:S01]  /*5fd0*/  @!P2 LEA R6, P5, R39, UR10, 0x4 ;  /* 0x0000000a2706ac11 */ /* 0x000fe2000f8a20ff */
[----:B-1----:R4:W-:Y:S01]  /*5fe0*/  @!P0 STG.E.128 desc[UR16][R2.64], R32 ;  /* 0x0000002002008986 */ /* 0x0029e2000c101d10 */
[----:B------:R-:W-:Y:S02]  /*5ff0*/  @!P3 LEA R12, P6, R37, UR10, 0x4 ;  /* 0x0000000a250cbc11 */ /* 0x000fe4000f8c20ff */
[----:B------:R-:W-:Y:S02]  /*6000*/  @!P1 LEA.HI.X R5, R41, UR11, R40, 0x4, P4 ;  /* 0x0000000b29059c11 */ /* 0x000fe4000a0f2428 */
[----:B------:R-:W-:-:S02]  /*6010*/  @!P2 LEA.HI.X R7, R39, UR11, R38, 0x4, P5 ;  /* 0x0000000b2707ac11 */ /* 0x000fc4000a8f2426 */
[----:B------:R-:W-:Y:S01]  /*6020*/  @!P3 LEA.HI.X R13, R37, UR11, R36, 0x4, P6 ;  /* 0x0000000b250dbc11 */ /* 0x000fe2000b0f2424 */
[----:B--2---:R4:W-:Y:S04]  /*6030*/  @!P1 STG.E.128 desc[UR16][R4.64], R24 ;  /* 0x0000001804009986 */ /* 0x0049e8000c101d10 */
[----:B---3--:R4:W-:Y:S04]  /*6040*/  @!P2 STG.E.128 desc[UR16][R6.64], R16 ;  /* 0x000000100600a986 */ /* 0x0089e8000c101d10 */
[----:B------:R4:W-:Y:S01]  /*6050*/  @!P3 STG.E.128 desc[UR16][R12.64], R8 ;  /* 0x000000080c00b986 */ /* 0x0009e2000c101d10 */
[----:B------:R-:W-:Y:S05]  /*6060*/  BRA.U !UP0, `(.L_x_6730) ;  /* 0xffffffa108747547 */ /* 0x000fea000b83ffff */
[----:B------:R-:W-:Y:S05]  /*6070*/  EXIT ;  /* 0x000000000000794d */ /* 0x000fea0003800000 */
.L_x_6665:
[----:B------:R-:W0:Y:S02]  /*6080*/  S2R R39, SR_TID.X ;  /* 0x0000000000277919 */ /* 0x000e240000002100 */
[----:B0-----:R-:W-:-:S03]  /*6090*/  IMAD.WIDE.U32 R2, R39, 0x4, RZ ;  /* 0x0000000427027825 */ /* 0x001fc600078e00ff */
[----:B------:R-:W-:-:S04]  /*60a0*/  ISETP.GE.U32.AND P0, PT, R2, UR15, PT ;  /* 0x0000000f02007c0c */ /* 0x000fc8000bf06070 */
[----:B------:R-:W-:-:S13]  /*60b0*/  ISETP.GE.AND.EX P0, PT, R3, UR4, PT, P0 ;  /* 0x0000000403007c0c */ /* 0x000fda000bf06300 */
[----:B------:R-:W-:Y:S05]  /*60c0*/  @P0 EXIT ;  /* 0x000000000000094d */ /* 0x000fea0003800000 */
[----:B------:R-:W-:Y:S01]  /*60d0*/  IMAD.MOV.U32 R38, RZ, RZ, RZ ;  /* 0x000000ffff267224 */ /* 0x000fe200078e00ff */
[----:B------:R-:W0:Y:S01]  /*60e0*/  LDCU UR5, c[0x0][0x360] ;  /* 0x00006c00ff0577ac */ /* 0x000e220008000800 */
[----:B------:R-:W1:Y:S05]  /*60f0*/  LDCU.128 UR20, c[0x0][0xfd0] ;  /* 0x0001fa00ff1477ac */ /* 0x000e6a0008000c00 */
.L_x_6795:
[C---:B--2---:R-:W-:Y:S02]  /*6100*/  SHF.L.U32 R36, R39.reuse, 0x6, RZ ;  /* 0x0000000627247819 */ /* 0x044fe400000006ff */
[----:B------:R-:W-:Y:S02]  /*6110*/  SHF.L.U64.HI R37, R39, 0x6, R38 ;  /* 0x0000000627257819 */ /* 0x000fe40000010226 */
[----:B------:R-:W-:-:S04]  /*6120*/  IADD3 R4, P0, PT, R36, UR8, RZ ;  /* 0x0000000824047c10 */ /* 0x000fc8000ff1e0ff */
[----:B------:R-:W-:Y:S02]  /*6130*/  IADD3.X R5, PT, PT, R37, UR9, RZ, P0, !PT ;  /* 0x0000000925057c10 */ /* 0x000fe400087fe4ff */
[----:B----4-:R-:W-:-:S03]  /*6140*/  IADD3 R2, P0, PT, R36, UR6, RZ ;  /* 0x0000000624027c10 */ /* 0x010fc6000ff1e0ff */
[----:B------:R-:W1:Y:S01]  /*6150*/  LDG.E.ENL2.256 R28, R40, desc[UR16][R4.64] ;  /* 0xfe0000100428797e */ /* 0x000e62000812191c */
[----:B------:R-:W-:-:S03]  /*6160*/  IADD3.X R3, PT, PT, R37, UR7, RZ, P0, !PT ;  /* 0x0000000725037c10 */ /* 0x000fc600087fe4ff */
[----:B------:R2:W5:Y:S04]  /*6170*/  LDG.E.ENL2.256 R8, R12, desc[UR16][R4.64+0x20] ;  /* 0xfe000110040c797e */ /* 0x0005680008121908 */
[----:B------:R2:W5:Y:S04]  /*6180*/  LDG.E.ENL2.256 R24, R32, desc[UR16][R2.64] ;  /* 0xfe0000100220797e */ /* 0x0005680008121918 */
[----:B------:R2:W5:Y:S01]  /*6190*/  LDG.E.ENL2.256 R16, R20, desc[UR16][R2.64+0x20] ;  /* 0xfe0001100214797e */ /* 0x0005620008121910 */
[----:B------:R-:W-:Y:S01]  /*61a0*/  BSSY.RECONVERGENT B1, `(.L_x_6731) ;  /* 0x0000164000017945 */ /* 0x000fe20003800200 */
[----:B-1----:R-:W1:-:S15]  /*61b0*/  DMUL R6, R42, UR22 ;  /* 0x000000162a067c28 */ /* 0x002e5e0008000000 */
        /* <DEDUP_REMOVED lines=14> */
[----:B---3--:R-:W1:-:S15]  /*62a0*/  DFMA R40, R40, UR22, R44 ;  /* 0x0000001628287c2b */ /* 0x008e5e000800002c */
[----:B------:R-:W-:-:S15]  /*62b0*/  NOP ;  /* 0x0000000000007918 */ /* 0x000fde0000000000 */
[----:B------:R-:W-:-:S15]  /*62c0*/  NOP ;  /* 0x0000000000007918 */ /* 0x000fde0000000000 */
[----:B------:R-:W-:-:S15]  /*62d0*/  NOP ;  /* 0x0000000000007918 */ /* 0x000fde0000000000 */
[----:B------:R-:W-:-:S04]  /*62e0*/  NOP ;  /* 0x0000000000007918 */ /* 0x000fc80000000000 */
[----:B-1----:R-:W1:Y:S02]  /*62f0*/  DSETP.GE.AND P0, PT, |R42|, |R40|, PT ;  /* 0x400000282a00722a */ /* 0x002e640003f06200 */
[----:B-12---:R-:W-:Y:S05]  /*6300*/  @!P0 BRA `(.L_x_6732) ;  /* 0x0000000c00908947 */ /* 0x006fea0003800000 */
[----:B------:R-:W1:-:S15]  /*6310*/  DSETP.NEU.AND P0, PT, R40, RZ, PT ;  /* 0x000000ff2800722a */ /* 0x000e5e0003f0d000 */
[----:B------:R-:W-:-:S15]  /*6320*/  NOP ;  /* 0x0000000000007918 */ /* 0x000fde0000000000 */
[----:B------:R-:W-:-:S15]  /*6330*/  NOP ;  /* 0x0000000000007918 */ /* 0x000fde0000000000 */
[----:B------:R-:W-:-:S15]  /*6340*/  NOP ;  /* 0x0000000000007918 */ /* 0x000fde0000000000 */
[----:B------:R-:W-:-:S04]  /*6350*/  NOP ;  /* 0x0000000000007918 */ /* 0x000fc80000000000 */
[----:B-1----:R-:W1:Y:S02]  /*6360*/  DSETP.NEU.OR P0, PT, R42, RZ, P0 ;  /* 0x000000ff2a00722a */ /* 0x002e64000070d400 */
[----:B-1----:R-:W-:Y:S05]  /*6370*/  @P0 BRA `(.L_x_6733) ;  /* 0x0000000400cc0947 */ /* 0x002fea0003800000 */
[----:B------:R-:W1:Y:S01]  /*6380*/  DADD R6, -RZ, |R42| ;  /* 0x00000000ff067229 */ /* 0x000e62000000052a */
[----:B------:R-:W-:Y:S01]  /*6390*/  IMAD.MOV.U32 R2, RZ, RZ, 0x1 ;  /* 0x00000001ff027424 */ /* 0x000fe200078e00ff */
[----:B-1----:R-:W1:Y:S01]  /*63a0*/  MUFU.RCP64H R3, R7 ;  /* 0x0000000700037308 */ /* 0x002e620000001800 */
[----:B-----5:R-:W-:Y:S01]  /*63b0*/  FSETP.GEU.AND P1, PT, |R33|, 6.5827683646048100446e-37, PT ;  /* 0x036000002100780b */ /* 0x020fe20003f2e200 */
[----:B------:R-:W-:-:S15]  /*63c0*/  BSSY.RECONVERGENT B2, `(.L_x_6734) ;  /* 0x0000031000027945 */ /* 0x000fde0003800200 */
[----:B------:R-:W-:-:S15]  /*63d0*/  NOP ;  /* 0x0000000000007918 */ /* 0x000fde0000000000 */
[----:B------:R-:W-:-:S15]  /*63e0*/  NOP ;  /* 0x0000000000007918 */ /* 0x000fde0000000000 */
[----:B------:R-:W-:-:S15]  /*63f0*/  NOP ;  /* 0x0000000000007918 */ /* 0x000fde0000000000 */
[----:B-1----:R-:W1:-:S15]  /*6400*/  DFMA R4, -|R42|, R2, 1 ;  /* 0x3ff000002a04742b */ /* 0x002e5e0000000302 */
        /* <DEDUP_REMOVED lines=29> */
[----:B-1----:R-:W1:-:S15]  /*65e0*/  DFMA R42, -|R42|, R4, R32 ;  /* 0x000000042a2a722b */ /* 0x002e5e0000000320 */
[----:B------:R-:W-:-:S15]  /*65f0*/  NOP ;  /* 0x0000000000007918 */ /* 0x000fde0000000000 */
[----:B------:R-:W-:-:S15]  /*6600*/  NOP ;  /* 0x0000000000007918 */ /* 0x000fde0000000000 */
[----:B------:R-:W-:-:S15]  /*6610*/  NOP ;  /* 0x0000000000007918 */ /* 0x000fde0000000000 */
[----:B------:R-:W-:-:S04]  /*6620*/  NOP ;  /* 0x0000000000007918 */ /* 0x000fc80000000000 */
[----:B-1----:R-:W1:Y:S02]  /*6630*/  DFMA R2, R2, R42, R4 ;  /* 0x0000002a0202722b */ /* 0x002e640000000004 */
[----:B-1----:R-:W-:-:S05]  /*6640*/  FFMA R0, RZ, R7, R3 ;  /* 0x00000007ff007223 */ /* 0x002fca0000000003 */
[----:B------:R-:W-:-:S13]  /*6650*/  FSETP.GT.AND P0, PT, |R0|, 1.469367938527859385e-39, PT ;  /* 0x001000000000780b */ /* 0x000fda0003f04200 */
[----:B------:R-:W-:Y:S05]  /*6660*/  @P0 BRA P1, `(.L_x_6735) ;  /* 0x0000000000180947 */ /* 0x000fea0000800000 */
[----:B------:R-:W-:Y:S01]  /*6670*/  IMAD.MOV.U32 R4, RZ, RZ, R32 ;  /* 0x000000ffff047224 */ /* 0x000fe200078e0020 */
[----:B------:R-:W-:Y:S01]  /*6680*/  MOV R0, 0x66d0 ;  /* 0x000066d000007802 */ /* 0x000fe20000000f00 */
[----:B------:R-:W-:Y:S02]  /*6690*/  IMAD.MOV.U32 R5, RZ, RZ, R33 ;  /* 0x000000ffff057224 */ /* 0x000fe400078e0021 */
[----:B------:R-:W-:Y:S02]  /*66a0*/  IMAD.MOV.U32 R2, RZ, RZ, R6 ;  /* 0x000000ffff027224 */ /* 0x000fe400078e0006 */
[----:B------:R-:W-:-:S07]  /*66b0*/  IMAD.MOV.U32 R3, RZ, RZ, R7 ;  /* 0x000000ffff037224 */ /* 0x000fce00078e0007 */
[----:B0-----:R-:W-:Y:S05]  /*66c0*/  CALL.REL.NOINC `($__internal_149_$__cuda_sm20_div_rn_f64_full) ;  /* 0x0000005800b87944 */ /* 0x001fea0003c00000 */
.L_x_6735:
[----:B0-----:R-:W-:Y:S05]  /*66d0*/  BSYNC.RECONVERGENT B2 ;  /* 0x0000000000027941 */ /* 0x001fea0003800200 */
.L_x_6734:
[----:B------:R-:W0:Y:S01]  /*66e0*/  DADD R6, -RZ, |R40| ;  /* 0x00000000ff067229 */ /* 0x000e220000000528 */
[----:B------:R-:W-:Y:S01]  /*66f0*/  MOV R4, 0x1 ;  /* 0x0000000100047802 */ /* 0x000fe20000000f00 */
        /* <DEDUP_REMOVED lines=52> */
[----:B------:R-:W-:Y:S05]  /*6a40*/  CALL.REL.NOINC `($__internal_149_$__cuda_sm20_div_rn_f64_full) ;  /* 0x0000005400d87944 */ /* 0x000fea0003c00000 */
[----:B------:R-:W-:Y:S02]  /*6a50*/  IMAD.MOV.U32 R4, RZ, RZ, R2 ;  /* 0x000000ffff047224 */ /* 0x000fe400078e0002 */
[----:B------:R-:W-:-:S07]  /*6a60*/  IMAD.MOV.U32 R5, RZ, RZ, R3 ;  /* 0x000000ffff057224 */ /* 0x000fce00078e0003 */
.L_x_6737:
[----:B------:R-:W-:Y:S05]  /*6a70*/  BSYNC.RECONVERGENT B2 ;  /* 0x0000000000027941 */ /* 0x000fea0003800200 */
.L_x_6736:
[----:B------:R-:W-:Y:S02]  /*6a80*/  IMAD.MOV.U32 R34, RZ, RZ, R4 ;  /* 0x000000ffff227224 */ /* 0x000fe400078e0004 */
[----:B------:R-:W-:Y:S01]  /*6a90*/  IMAD.MOV.U32 R35, RZ, RZ, R5 ;  /* 0x000000ffff237224 */ /* 0x000fe200078e0005 */
[----:B------:R-:W-:Y:S06]  /*6aa0*/  BRA `(.L_x_6738) ;  /* 0x0000000c004c7947 */ /* 0x000fec0003800000 */
.L_x_6733:
[----:B------:R-:W1:Y:S01]  /*6ab0*/  MUFU.RCP64H R3, R43 ;  /* 0x0000002b00037308 */ /* 0x000e620000001800 */
[----:B------:R-:W-:Y:S01]  /*6ac0*/  IMAD.MOV.U32 R2, RZ, RZ, 0x1 ;  /* 0x00000001ff027424 */ /* 0x000fe200078e00ff */
[----:B------:R-:W-:Y:S01]  /*6ad0*/  FSETP.GEU.AND P1, PT, |R41|, 6.5827683646048100446e-37, PT ;  /* 0x036000002900780b */ /* 0x000fe20003f2e200 */
[----:B------:R-:W-:Y:S04]  /*6ae0*/  BSSY.RECONVERGENT B2, `(.L_x_6739) ;  /* 0x0000030000027945 */ /* 0x000fe80003800200 */
[----:B-1----:R-:W1:-:S15]  /*6af0*/  DFMA R4, -R42, R2, 1 ;  /* 0x3ff000002a04742b */ /* 0x002e5e0000000102 */
        /* <DEDUP_REMOVED lines=29> */
[----:B-1----:R-:W1:-:S15]  /*6cd0*/  DFMA R4, -R42, R44, R40 ;  /* 0x0000002c2a04722b */ /* 0x002e5e0000000128 */
        /* <DEDUP_REMOVED lines=8> */
[----:B------:R-:W-:Y:S01]  /*6d60*/  MOV R4, R40 ;  /* 0x0000002800047202 */ /* 0x000fe20000000f00 */
[----:B------:R-:W-:Y:S01]  /*6d70*/  IMAD.MOV.U32 R5, RZ, RZ, R41 ;  /* 0x000000ffff057224 */ /* 0x000fe200078e0029 */
[----:B------:R-:W-:Y:S01]  /*6d80*/  MOV R0, 0x6dc0 ;  /* 0x00006dc000007802 */ /* 0x000fe20000000f00 */
[----:B------:R-:W-:Y:S02]  /*6d90*/  IMAD.MOV.U32 R2, RZ, RZ, R42 ;  /* 0x000000ffff027224 */ /* 0x000fe400078e002a */
[----:B------:R-:W-:-:S07]  /*6da0*/  IMAD.MOV.U32 R3, RZ, RZ, R43 ;  /* 0x000000ffff037224 */ /* 0x000fce00078e002b */
[----:B0----5:R-:W-:Y:S05]  /*6db0*/  CALL.REL.NOINC `($__internal_149_$__cuda_sm20_div_rn_f64_full) ;  /* 0x0000005000fc7944 */ /* 0x021fea0003c00000 */
[----:B------:R-:W-:Y:S02]  /*6dc0*/  IMAD.MOV.U32 R44, RZ, RZ, R2 ;  /* 0x000000ffff2c7224 */ /* 0x000fe400078e0002 */
[----:B------:R-:W-:-:S07]  /*6dd0*/  IMAD.MOV.U32 R45, RZ, RZ, R3 ;  /* 0x000000ffff2d7224 */ /* 0x000fce00078e0003 */
.L_x_6740:
[----:B0-----:R-:W-:Y:S05]  /*6de0*/  BSYNC.RECONVERGENT B2 ;  /* 0x0000000000027941 */ /* 0x001fea0003800200 */
.L_x_6739:
        /* <DEDUP_REMOVED lines=31> */
[----:B------:R-:W-:Y:S01]  /*6fe0*/  IMAD.MOV.U32 R4, RZ, RZ, R40 ;  /* 0x000000ffff047224 */ /* 0x000fe200078e0028 */
[----:B------:R-:W-:Y:S01]  /*6ff0*/  MOV R0, 0x7030 ;  /* 0x0000703000007802 */ /* 0x000fe20000000f00 */
[----:B------:R-:W-:Y:S02]  /*7000*/  IMAD.MOV.U32 R3, RZ, RZ, R41 ;  /* 0x000000ffff037224 */ /* 0x000fe400078e0029 */
[----:B------:R-:W-:-:S07]  /*7010*/  VIADD R2, R2, 0xfff00000 ;  /* 0xfff0000002027836 */ /* 0x000fce0000000000 */
[----:B-----5:R-:W-:Y:S05]  /*7020*/  CALL.REL.NOINC `($__internal_148_$__cuda_sm20_dblrcp_rn_slowpath_v3) ;  /* 0x0000004800d47944 */ /* 0x020fea0003c00000 */
.L_x_6742:
[----:B------:R-:W-:Y:S05]  /*7030*/  BSYNC.RECONVERGENT B2 ;  /* 0x0000000000027941 */ /* 0x000fea0003800200 */
.L_x_6741:
[----:B-----5:R-:W0:-:S15]  /*7040*/  DFMA R4, R34, R44, R32 ;  /* 0x0000002c2204722b */ /* 0x020e1e0000000020 */
[----:B------:R-:W-:-:S15]  /*7050*/  NOP ;  /* 0x0000000000007918 */ /* 0x000fde0000000000 */
[----:B------:R-:W-:-:S15]  /*7060*/  NOP ;  /* 0x0000000000007918 */ /* 0x000fde0000000000 */
[----:B------:R-:W-:-:S15]  /*7070*/  NOP ;  /* 0x0000000000007918 */ /* 0x000fde0000000000 */
[----:B------:R-:W-:-:S04]  /*7080*/  NOP ;  /* 0x0000000000007918 */ /* 0x000fc80000000000 */
[----:B------:R-:W1:-:S15]  /*7090*/  DFMA R34, -R32, R44, R34 ;  /* 0x0000002c2022722b */ /* 0x000e5e0000000122 */
        /* <DEDUP_REMOVED lines=9> */
[----:B-1----:R0:W1:Y:S02]  /*7130*/  DMUL R34, R34, R2 ;  /* 0x0000000222227228 */ /* 0x0020640000000000 */
[----:B012---:R-:W-:Y:S05]  /*7140*/  BRA `(.L_x_6738) ;  /* 0x0000000400a47947 */ /* 0x007fea0003800000 */
.L_x_6732:
        /* <DEDUP_REMOVED lines=44> */
[----:B------:R-:W-:Y:S01]  /*7410*/  MOV R5, R43 ;  /* 0x0000002b00057202 */ /* 0x000fe20000000f00 */
[----:B------:R-:W-:Y:S01]  /*7420*/  IMAD.MOV.U32 R2, RZ, RZ, R40 ;  /* 0x000000ffff027224 */ /* 0x000fe200078e0028 */
[----:B------:R-:W-:Y:S01]  /*7430*/  MOV R0, 0x7460 ;  /* 0x0000746000007802 */ /* 0x000fe20000000f00 */
[----:B------:R-:W-:-:S07]  /*7440*/  IMAD.MOV.U32 R3, RZ, RZ, R41 ;  /* 0x000000ffff037224 */ /* 0x000fce00078e0029 */
[----:B0----5:R-:W-:Y:S05]  /*7450*/  CALL.REL.NOINC `($__internal_149_$__cuda_sm20_div_rn_f64_full) ;  /* 0x0000004c00547944 */ /* 0x021fea0003c00000 */
[----:B------:R-:W-:Y:S02]  /*7460*/  IMAD.MOV.U32 R44, RZ, RZ, R2 ;  /* 0x000000ffff2c7224 */ /* 0x000fe400078e0002 */
[----:B------:R-:W-:-:S07]  /*7470*/  IMAD.MOV.U32 R45, RZ, RZ, R3 ;  /* 0x000000ffff2d7224 */ /* 0x000fce00078e0003 */
.L_x_6744:
[----:B0-----:R-:W-:Y:S05]  /*7480*/  BSYNC.RECONVERGENT B2 ;  /* 0x0000000000027941 */ /* 0x001fea0003800200 */
.L_x_6743:
        /* <DEDUP_REMOVED lines=32> */
[----:B------:R-:W-:Y:S02]  /*7690*/  MOV R4, R40 ;  /* 0x0000002800047202 */ /* 0x000fe40000000f00 */
[----:B------:R-:W-:Y:S01]  /*76a0*/  MOV R0, 0x76d0 ;  /* 0x000076d000007802 */ /* 0x000fe20000000f00 */
[----:B------:R-:W-:-:S07]  /*76b0*/  VIADD R2, R2, 0xfff00000 ;  /* 0xfff0000002027836 */ /* 0x000fce0000000000 */
[----:B-----5:R-:W-:Y:S05]  /*76c0*/  CALL.REL.NOINC `($__internal_148_$__cuda_sm20_dblrcp_rn_slowpath_v3) ;  /* 0x00000044002c7944 */ /* 0x020fea0003c00000 */
.L_x_6746:
[----:B------:R-:W-:Y:S05]  /*76d0*/  BSYNC.RECONVERGENT B2 ;  /* 0x0000000000027941 */ /* 0x000fea0003800200 */
.L_x_6745:
        /* <DEDUP_REMOVED lines=16> */
.L_x_6738:
[----:B------:R-:W-:Y:S05]  /*77e0*/  BSYNC.RECONVERGENT B1 ;  /* 0x0000000000017941 */ /* 0x000fea0003800200 */
.L_x_6731:
        /* <DEDUP_REMOVED lines=81> */
.L_x_6751:
[----:B------:R-:W-:Y:S05]  /*7d00*/  BSYNC.RECONVERGENT B2 ;  /* 0x0000000000027941 */ /* 0x000fea0003800200 */
.L_x_6750:
        /* <DEDUP_REMOVED lines=31> */
[----:B------:R-:W-:Y:S01]  /*7f00*/  IMAD.MOV.U32 R4, RZ, RZ, R28 ;  /* 0x000000ffff047224 */ /* 0x000fe200078e001c */
[----:B------:R-:W-:Y:S02]  /*7f10*/  MOV R3, R29 ;  /* 0x0000001d00037202 */ /* 0x000fe40000000f00 */
[----:B------:R-:W-:Y:S01]  /*7f20*/  MOV R0, 0x7f50 ;  /* 0x00007f5000007802 */ /* 0x000fe20000000f00 */
[----:B------:R-:W-:-:S07]  /*7f30*/  VIADD R2, R2, 0xfff00000 ;  /* 0xfff0000002027836 */ /* 0x000fce0000000000 */
[----:B-1----:R-:W-:Y:S05]  /*7f40*/  CALL.REL.NOINC `($__internal_148_$__cuda_sm20_dblrcp_rn_slowpath_v3) ;  /* 0x0000003c000c7944 */ /* 0x002fea0003c00000 */
.L_x_6753:
[----:B------:R-:W-:Y:S05]  /*7f50*/  BSYNC.RECONVERGENT B2 ;  /* 0x0000000000027941 */ /* 0x000fea0003800200 */
.L_x_6752:
[----:B------:R-:W0:-:S15]  /*7f60*/  DFMA R4, R26, R40, R24 ;  /* 0x000000281a04722b */ /* 0x000e1e0000000018 */
[----:B------:R-:W-:-:S15]  /*7f70*/  NOP ;  /* 0x0000000000007918 */ /* 0x000fde0000000000 */
[----:B------:R-:W-:-:S15]  /*7f80*/  NOP ;  /* 0x0000000000007918 */ /* 0x000fde0000000000 */
[----:B------:R-:W-:-:S15]  /*7f90*/  NOP ;  /* 0x0000000000007918 */ /* 0x000fde0000000000 */
[----:B------:R-:W-:-:S04]  /*7fa0*/  NOP ;  /* 0x0000000000007918 */ /* 0x000fc80000000000 */
[----:B------:R-:W2:-:S15]  /*7fb0*/  DFMA R26, -R24, R40, R26 ;  /* 0x00000028181a722b */ /* 0x000e9e000000011a */
        /* <DEDUP_REMOVED lines=11> */
.L_x_6749:
        /* <DEDUP_REMOVED lines=53> */
.L_x_6756:
[----:B------:R-:W-:Y:S05]  /*83c0*/  BSYNC.RECONVERGENT B2 ;  /* 0x0000000000027941 */ /* 0x000fea0003800200 */
.L_x_6755:
        /* <DEDUP_REMOVED lines=57> */
.L_x_6758:
[----:B------:R-:W-:Y:S05]  /*8760*/  BSYNC.RECONVERGENT B2 ;  /* 0x0000000000027941 */ /* 0x000fea0003800200 */
.L_x_6757:
[----:B------:R-:W-:Y:S02]  /*8770*/  IMAD.MOV.U32 R26, RZ, RZ, R4 ;  /* 0x000000ffff1a7224 */ /* 0x000fe400078e0004 */
[----:B------:R-:W-:Y:S01]  /*8780*/  IMAD.MOV.U32 R27, RZ, RZ, R5 ;  /* 0x000000ffff1b7224 */ /* 0x000fe200078e0005 */
[----:B------:R-:W-:Y:S06]  /*8790*/  BRA `(.L_x_6754) ;  /* 0x0000000400a47947 */ /* 0x000fec0003800000 */
.L_x_6748:
        /* <DEDUP_REMOVED lines=48> */
[----:B-1----:R-:W-:Y:S05]  /*8aa0*/  CALL.REL.NOINC `($__internal_149_$__cuda_sm20_div_rn_f64_full) ;  /* 0x0000003400c07944 */ /* 0x002fea0003c00000 */
[----:B------:R-:W-:Y:S01]  /*8ab0*/  IMAD.MOV.U32 R40, RZ, RZ, R2 ;  /* 0x000000ffff287224 */ /* 0x000fe200078e0002 */
[----:B------:R-:W-:-:S07]  /*8ac0*/  MOV R41, R3 ;  /* 0x0000000300297202 */ /* 0x000fce0000000f00 */
.L_x_6760:
[----:B------:R-:W-:Y:S05]  /*8ad0*/  BSYNC.RECONVERGENT B2 ;  /* 0x0000000000027941 */ /* 0x000fea0003800200 */
.L_x_6759:
        /* <DEDUP_REMOVED lines=32> */
[----:B------:R-:W-:Y:S01]  /*8ce0*/  MOV R0, 0x8d20 ;  /* 0x00008d2000007802 */ /* 0x000fe20000000f00 */
[----:B------:R-:W-:Y:S02]  /*8cf0*/  IMAD.MOV.U32 R3, RZ, RZ, R29 ;  /* 0x000000ffff037224 */ /* 0x000fe400078e001d */
[----:B------:R-:W-:-:S07]  /*8d00*/  VIADD R2, R2, 0xfff00000 ;  /* 0xfff0000002027836 */ /* 0x000fce0000000000 */
[----:B-1----:R-:W-:Y:S05]  /*8d10*/  CALL.REL.NOINC `($__internal_148_$__cuda_sm20_dblrcp_rn_slowpath_v3) ;  /* 0x0000002c00987944 */ /* 0x002fea0003c00000 */
.L_x_6762:
[----:B------:R-:W-:Y:S05]  /*8d20*/  BSYNC.RECONVERGENT B2 ;  /* 0x0000000000027941 */ /* 0x000fea0003800200 */
.L_x_6761:
        /* <DEDUP_REMOVED lines=16> */
.L_x_6754:
[----:B------:R-:W-:Y:S05]  /*8e30*/  BSYNC.RECONVERGENT B1 ;  /* 0x0000000000017941 */ /* 0x000fea0003800200 */
.L_x_6747:
[----:B0-----:R-:W0:Y:S01]  /*8e40*/  DMUL R2, R14, UR22 ;  /* 0x000000160e027c28 */ /* 0x001e220008000000 */
[----:B------:R-:W-:-:S15]  /*8e50*/  BSSY.RECONVERGENT B1, `(.L_x_6763) ;  /* 0x0000161000017945 */ /* 0x000fde0003800200 */
[----:B------:R-:W-:-:S15]  /*8e60*/  NOP ;  /* 0x0000000000007918 */ /* 0x000fde0000000000 */
[----:B------:R-:W-:-:S15]  /*8e70*/  NOP ;  /* 0x0000000000007918 */ /* 0x000fde0000000000 */
[----:B------:R-:W-:-:S15]  /*8e80*/  NOP ;  /* 0x0000000000007918 */ /* 0x000fde0000000000 */
[----:B------:R-:W-:-:S03]  /*8e90*/  NOP ;  /* 0x0000000000007918 */ /* 0x000fc60000000000 */
[----:B------:R-:W3:-:S15]  /*8ea0*/  DMUL R4, R14, UR20 ;  /* 0x000000140e047c28 */ /* 0x000ede0008000000 */
        /* <DEDUP_REMOVED lines=9> */
[----:B---3--:R-:W0:-:S15]  /*8f40*/  DFMA R12, R12, UR22, R4 ;  /* 0x000000160c0c7c2b */ /* 0x008e1e0008000004 */
        /* <DEDUP_REMOVED lines=64> */
.L_x_6767:
[----:B------:R-:W-:Y:S05]  /*9350*/  BSYNC.RECONVERGENT B2 ;  /* 0x0000000000027941 */ /* 0x000fea0003800200 */
.L_x_6766:
        /* <DEDUP_REMOVED lines=36> */
.L_x_6769:
[----:B------:R-:W-:Y:S05]  /*95a0*/  BSYNC.RECONVERGENT B2 ;  /* 0x0000000000027941 */ /* 0x000fea0003800200 */
.L_x_6768:
[----:B------:R-:W0:-:S15]  /*95b0*/  DFMA R12, R22, R28, R20 ;  /* 0x0000001c160c722b */ /* 0x000e1e0000000014 */
[----:B------:R-:W-:-:S15]  /*95c0*/  NOP ;  /* 0x0000000000007918 */ /* 0x000fde0000000000 */
[----:B------:R-:W-:-:S15]  /*95d0*/  NOP ;  /* 0x0000000000007918 */ /* 0x000fde0000000000 */
[----:B------:R-:W-:-:S15]  /*95e0*/  NOP ;  /* 0x0000000000007918 */ /* 0x000fde0000000000 */
[----:B------:R-:W-:-:S04]  /*95f0*/  NOP ;  /* 0x0000000000007918 */ /* 0x000fc80000000000 */
[----:B------:R-:W3:-:S15]  /*9600*/  DFMA R14, -R20, R28, R22 ;  /* 0x0000001c140e722b */ /* 0x000ede0000000116 */
        /* <DEDUP_REMOVED lines=11> */
.L_x_6765:
        /* <DEDUP_REMOVED lines=53> */
.L_x_6772:
[----:B------:R-:W-:Y:S05]  /*9a10*/  BSYNC.RECONVERGENT B2 ;  /* 0x0000000000027941 */ /* 0x000fea0003800200 */
.L_x_6771:
        /* <DEDUP_REMOVED lines=57> */
.L_x_6774:
[----:B------:R-:W-:Y:S05]  /*9db0*/  BSYNC.RECONVERGENT B2 ;  /* 0x0000000000027941 */ /* 0x000fea0003800200 */
.L_x_6773:
[----:B------:R-:W-:Y:S05]  /*9dc0*/  BRA `(.L_x_6770) ;  /* 0x0000000400a47947 */ /* 0x000fea0003800000 */
.L_x_6764:
        /* <DEDUP_REMOVED lines=48> */
[----:B-12---:R-:W-:Y:S05]  /*a0d0*/  CALL.REL.NOINC `($__internal_149_$__cuda_sm20_div_rn_f64_full) ;  /* 0x0000002000347944 */ /* 0x006fea0003c00000 */
[----:B------:R-:W-:Y:S01]  /*a0e0*/  MOV R28, R2 ;  /* 0x00000002001c7202 */ /* 0x000fe20000000f00 */
[----:B------:R-:W-:-:S07]  /*a0f0*/  IMAD.MOV.U32 R29, RZ, RZ, R3 ;  /* 0x000000ffff1d7224 */ /* 0x000fce00078e0003 */
.L_x_6776:
[----:B------:R-:W-:Y:S05]  /*a100*/  BSYNC.RECONVERGENT B2 ;  /* 0x0000000000027941 */ /* 0x000fea0003800200 */
.L_x_6775:
        /* <DEDUP_REMOVED lines=33> */
[----:B------:R-:W-:Y:S01]  /*a320*/  IMAD.MOV.U32 R3, RZ, RZ, R13 ;  /* 0x000000ffff037224 */ /* 0x000fe200078e000d */
[----:B------:R-:W-:-:S07]  /*a330*/  IADD3 R2, PT, PT, R2, -0x100000, RZ ;  /* 0xfff0000002027810 */ /* 0x000fce0007ffe0ff */
[----:B-12---:R-:W-:Y:S05]  /*a340*/  CALL.REL.NOINC `($__internal_148_$__cuda_sm20_dblrcp_rn_slowpath_v3) ;  /* 0x00000018000c7944 */ /* 0x006fea0003c00000 */
.L_x_6778:
[----:B------:R-:W-:Y:S05]  /*a350*/  BSYNC.RECONVERGENT B2 ;  /* 0x0000000000027941 */ /* 0x000fea0003800200 */
.L_x_6777:
        /* <DEDUP_REMOVED lines=16> */
.L_x_6770:
[----:B------:R-:W-:Y:S05]  /*a460*/  BSYNC.RECONVERGENT B1 ;  /* 0x0000000000017941 */ /* 0x000fea0003800200 */
.L_x_6763:
        /* <DEDUP_REMOVED lines=79> */
[----:B------:R-:W-:Y:S02]  /*a960*/  IMAD.MOV.U32 R20, RZ, RZ, R2 ;  /* 0x000000ffff147224 */ /* 0x000fe400078e0002 */
[----:B------:R-:W-:-:S07]  /*a970*/  IMAD.MOV.U32 R21, RZ, RZ, R3 ;  /* 0x000000ffff157224 */ /* 0x000fce00078e0003 */
.L_x_6783:
[----:B------:R-:W-:Y:S05]  /*a980*/  BSYNC.RECONVERGENT B2 ;  /* 0x0000000000027941 */ /* 0x000fea0003800200 */
.L_x_6782:
        /* <DEDUP_REMOVED lines=32> */
[----:B------:R-:W-:Y:S02]  /*ab90*/  MOV R3, R9 ;  /* 0x0000000900037202 */ /* 0x000fe40000000f00 */
[----:B------:R-:W-:Y:S01]  /*aba0*/  MOV R0, 0xabd0 ;  /* 0x0000abd000007802 */ /* 0x000fe20000000f00 */
[----:B------:R-:W-:-:S07]  /*abb0*/  VIADD R2, R2, 0xfff00000 ;  /* 0xfff0000002027836 */ /* 0x000fce0000000000 */
[----:B-123--:R-:W-:Y:S05]  /*abc0*/  CALL.REL.NOINC `($__internal_148_$__cuda_sm20_dblrcp_rn_slowpath_v3) ;  /* 0x0000000c00ec7944 */ /* 0x00efea0003c00000 */
.L_x_6785:
[----:B------:R-:W-:Y:S05]  /*abd0*/  BSYNC.RECONVERGENT B2 ;  /* 0x0000000000027941 */ /* 0x000fea0003800200 */
.L_x_6784:
[----:B------:R-:W0:-:S15]  /*abe0*/  DFMA R8, R18, R20, R16 ;  /* 0x000000141208722b */ /* 0x000e1e0000000010 */
[----:B------:R-:W-:-:S15]  /*abf0*/  NOP ;  /* 0x0000000000007918 */ /* 0x000fde0000000000 */
[----:B------:R-:W-:-:S15]  /*ac00*/  NOP ;  /* 0x0000000000007918 */ /* 0x000fde0000000000 */
[----:B------:R-:W-:-:S15]  /*ac10*/  NOP ;  /* 0x0000000000007918 */ /* 0x000fde0000000000 */
[----:B------:R-:W-:-:S04]  /*ac20*/  NOP ;  /* 0x0000000000007918 */ /* 0x000fc80000000000 */
[----:B------:R-:W4:-:S15]  /*ac30*/  DFMA R10, -R16, R20, R18 ;  /* 0x00000014100a722b */ /* 0x000f1e0000000112 */
        /* <DEDUP_REMOVED lines=11> */
.L_x_6781:
        /* <DEDUP_REMOVED lines=53> */
.L_x_6788:
[----:B------:R-:W-:Y:S05]  /*b040*/  BSYNC.RECONVERGENT B2 ;  /* 0x0000000000027941 */ /* 0x000fea0003800200 */
.L_x_6787:
        /* <DEDUP_REMOVED lines=55> */
[----:B------:R-:W-:Y:S01]  /*b3c0*/  IMAD.MOV.U32 R10, RZ, RZ, R2 ;  /* 0x000000ffff0a7224 */ /* 0x000fe200078e0002 */
[----:B------:R-:W-:-:S07]  /*b3d0*/  MOV R11, R3 ;  /* 0x00000003000b7202 */ /* 0x000fce0000000f00 */
.L_x_6790:
[----:B------:R-:W-:Y:S05]  /*b3e0*/  BSYNC.RECONVERGENT B2 ;  /* 0x0000000000027941 */ /* 0x000fea0003800200 */
.L_x_6789:
[----:B------:R-:W-:Y:S05]  /*b3f0*/  BRA `(.L_x_6786) ;  /* 0x0000000400a47947 */ /* 0x000fea0003800000 */
.L_x_6780:
        /* <DEDUP_REMOVED lines=51> */
.L_x_6792:
[----:B------:R-:W-:Y:S05]  /*b730*/  BSYNC.RECONVERGENT B2 ;  /* 0x0000000000027941 */ /* 0x000fea0003800200 */
.L_x_6791:
        /* <DEDUP_REMOVED lines=36> */
.L_x_6794:
[----:B------:R-:W-:Y:S05]  /*b980*/  BSYNC.RECONVERGENT B2 ;  /* 0x0000000000027941 */ /* 0x000fea0003800200 */
.L_x_6793:
        /* <DEDUP_REMOVED lines=16> */
.L_x_6786:
[----:B------:R-:W-:Y:S05]  /*ba90*/  BSYNC.RECONVERGENT B1 ;  /* 0x0000000000017941 */ /* 0x000fea0003800200 */
.L_x_6779:
[----:B------:R-:W-:-:S04]  /*baa0*/  IADD3 R36, P0, PT, R36, UR10, RZ ;  /* 0x0000000a24247c10 */ /* 0x000fc8000ff1e0ff */
[----:B------:R-:W-:Y:S02]  /*bab0*/  IADD3.X R37, PT, PT, R37, UR11, RZ, P0, !PT ;  /* 0x0000000b25257c10 */ /* 0x000fe400087fe4ff */
[----:B------:R-:W-:-:S03]  /*bac0*/  IADD3 R39, P0, PT, R39, UR5, RZ ;  /* 0x0000000527277c10 */ /* 0x000fc6000ff1e0ff */
[----:B-12---:R2:W-:Y:S02]  /*bad0*/  STG.E.ENL2.256 desc[UR16][R36.64], R32, R24 ;  /* 0xf80000202418797f */ /* 0x0065e4000f121810 */
[C---:B------:R-:W-:Y:S02]  /*bae0*/  IMAD.SHL.U32 R0, R39.reuse, 0x4, RZ ;  /* 0x0000000427007824 */ /* 0x040fe400078e00ff */
[----:B------:R-:W-:Y:S01]  /*baf0*/  IMAD.X R38, RZ, RZ, R38, P0 ;  /* 0x000000ffff267224 */ /* 0x000fe200000e0626 */
[----:B0--3--:R2:W-:Y:S01]  /*bb00*/  STG.E.ENL2.256 desc[UR16][R36.64+0x20], R12, R8 ;  /* 0xf800010c2408797f */ /* 0x0095e2000f121810 */
[C---:B------:R-:W-:Y:S02]  /*bb10*/  LOP3.LUT P0, RZ, R39.reuse, 0xffffc000, RZ, 0xc0, !PT ;  /* 0xffffc00027ff7812 */ /* 0x040fe4000780c0ff */
[----:B------:R-:W-:Y:S02]  /*bb20*/  ISETP.LT.U32.AND P1, PT, R0, UR15, PT ;  /* 0x0000000f00007c0c */ /* 0x000fe4000bf21070 */
[----:B------:R-:W-:-:S02]  /*bb30*/  SHF.L.U64.HI R0, R39, 0x2, R38 ;  /* 0x0000000227007819 */ /* 0x000fc40000010226 */
[----:B------:R-:W-:Y:S02]  /*bb40*/  LOP3.LUT P0, RZ, R38, 0x3fffffff, RZ, 0xc0, P0 ;  /* 0x3fffffff26ff7812 */ /* 0x000fe4000000c0ff */
[----:B------:R-:W-:-:S13]  /*bb50*/  ISETP.LT.AND.EX P1, PT, R0, UR4, PT, P1 ;  /* 0x0000000400007c0c */ /* 0x000fda000bf21310 */
[----:B------:R-:W-:Y:S05]  /*bb60*/  @!P0 BRA P1, `(.L_x_6795) ;  /* 0xffffffa400648947 */ /* 0x000fea000083ffff */
[----:B------:R-:W-:Y:S05]  /*bb70*/  EXIT ;  /* 0x000000000000794d */ /* 0x000fea0003800000 */
        .weak           $__internal_148_$__cuda_sm20_dblrcp_rn_slowpath_v3
        .type           $__internal_148_$__cuda_sm20_dblrcp_rn_slowpath_v3,@function
        .size           $__internal_148_$__cuda_sm20_dblrcp_rn_slowpath_v3,($__internal_149_$__cuda_sm20_div_rn_f64_full - $__internal_148_$__cuda_sm20_dblrcp_rn_slowpath_v3)
$__internal_148_$__cuda_sm20_dblrcp_rn_slowpath_v3:
[----:B------:R-:W-:Y:S01]  /*bb80*/  IMAD.MOV.U32 R6, RZ, RZ, R4 ;  /* 0x000000ffff067224 */ /* 0x000fe200078e0004 */
[----:B------:R-:W-:Y:S01]  /*bb90*/  MOV R7, R3 ;  /* 0x0000000300077202 */ /* 0x000fe20000000f00 */
[----:B------:R-:W-:Y:S05]  /*bba0*/  BSSY.RECONVERGENT B0, `(.L_x_6796) ;  /* 0x000005b000007945 */ /* 0x000fea0003800200 */
[----:B------:R-:W0:Y:S02]  /*bbb0*/  DSETP.GTU.AND P0, PT, |R6|, +INF , PT ;  /* 0x7ff000000600742a */ /* 0x000e240003f0c200 */
[----:B0-----:R-:W-:Y:S05]  /*bbc0*/  @P0 BRA `(.L_x_6797) ;  /* 0x0000000400580947 */ /* 0x001fea0003800000 */
[----:B------:R-:W-:-:S05]  /*bbd0*/  LOP3.LUT R3, R3, 0x7fffffff, RZ, 0xc0, !PT ;  /* 0x7fffffff03037812 */ /* 0x000fca00078ec0ff */
[----:B------:R-:W-:-:S05]  /*bbe0*/  VIADD R4, R3, 0xffffffff ;  /* 0xffffffff03047836 */ /* 0x000fca0000000000 */
[----:B------:R-:W-:-:S13]  /*bbf0*/  ISETP.GE.U32.AND P0, PT, R4, 0x7fefffff, PT ;  /* 0x7fefffff0400780c */ /* 0x000fda0003f06070 */
[----:B------:R-:W-:Y:S01]  /*bc00*/  @P0 LOP3.LUT R5, R7, 0x7ff00000, RZ, 0x3c, !PT ;  /* 0x7ff0000007050812 */ /* 0x000fe200078e3cff */
[----:B------:R-:W-:Y:S01]  /*bc10*/  @P0 IMAD.MOV.U32 R4, RZ, RZ, RZ ;  /* 0x000000ffff040224 */ /* 0x000fe200078e00ff */
[----:B------:R-:W-:Y:S06]  /*bc20*/  @P0 BRA `(.L_x_6798) ;  /* 0x0000000400480947 */ /* 0x000fec0003800000 */
[----:B------:R-:W-:-:S13]  /*bc30*/  ISETP.GE.U32.AND P0, PT, R3, 0x1000001, PT ;  /* 0x010000010300780c */ /* 0x000fda0003f06070 */
[----:B------:R-:W-:Y:S05]  /*bc40*/  @!P0 BRA `(.L_x_6799) ;  /* 0x0000000000b48947 */ /* 0x000fea0003800000 */
[----:B------:R-:W-:Y:S02]  /*bc50*/  VIADD R5, R7, 0xc0200000 ;  /* 0xc020000007057836 */ /* 0x000fe40000000000 */
[----:B------:R-:W-:Y:S02]  /*bc60*/  IMAD.MOV.U32 R4, RZ, RZ, R6 ;  /* 0x000000ffff047224 */ /* 0x000fe400078e0006 */
[----:B------:R-:W0:Y:S04]  /*bc70*/  MUFU.RCP64H R3, R5 ;  /* 0x0000000500037308 */ /* 0x000e280000001800 */
        /* <DEDUP_REMOVED lines=25> */
[----:B0-----:R-:W0:-:S15]  /*be10*/  DMUL R2, R2, 2.2250738585072013831e-308 ;  /* 0x0010000002027828 */ /* 0x001e1e0000000000 */
        /* <DEDUP_REMOVED lines=14> */
[----:B0-----:R0:W1:Y:S02]  /*bf00*/  DFMA R4, R2, R6, R2 ;  /* 0x000000060204722b */ /* 0x0010640000000002 */
[----:B01----:R-:W-:Y:S05]  /*bf10*/  BRA `(.L_x_6798) ;  /* 0x00000000008c7947 */ /* 0x003fea0003800000 */
.L_x_6799:
[----:B------:R-:W0:Y:S02]  /*bf20*/  DMUL R6, R6, 8.11296384146066816958e+31 ;  /* 0x4690000006067828 */ /* 0x000e240000000000 */
        /* <DEDUP_REMOVED lines=30> */
[----:B0-----:R0:W1:Y:S02]  /*c110*/  DMUL R4, R2, 8.11296384146066816958e+31 ;  /* 0x4690000002047828 */ /* 0x0010640000000000 */
[----:B01----:R-:W-:Y:S05]  /*c120*/  BRA `(.L_x_6798) ;  /* 0x0000000000087947 */ /* 0x003fea0003800000 */
.L_x_6797:
[----:B------:R-:W-:Y:S02]  /*c130*/  LOP3.LUT R5, R7, 0x80000, RZ, 0xfc, !PT ;  /* 0x0008000007057812 */ /* 0x000fe400078efcff */
[----:B------:R-:W-:-:S07]  /*c140*/  MOV R4, R6 ;  /* 0x0000000600047202 */ /* 0x000fce0000000f00 */
.L_x_6798:
[----:B------:R-:W-:Y:S05]  /*c150*/  BSYNC.RECONVERGENT B0 ;  /* 0x0000000000007941 */ /* 0x000fea0003800200 */
.L_x_6796:
[----:B------:R-:W-:Y:S02]  /*c160*/  IMAD.MOV.U32 R2, RZ, RZ, R4 ;  /* 0x000000ffff027224 */ /* 0x000fe400078e0004 */
[----:B------:R-:W-:Y:S02]  /*c170*/  IMAD.MOV.U32 R3, RZ, RZ, R5 ;  /* 0x000000ffff037224 */ /* 0x000fe400078e0005 */
[----:B------:R-:W-:Y:S02]  /*c180*/  IMAD.MOV.U32 R4, RZ, RZ, R0 ;  /* 0x000000ffff047224 */ /* 0x000fe400078e0000 */
[----:B------:R-:W-:-:S04]  /*c190*/  IMAD.MOV.U32 R5, RZ, RZ, 0x0 ;  /* 0x00000000ff057424 */ /* 0x000fc800078e00ff */
[----:B------:R-:W-:Y:S05]  /*c1a0*/  RET.REL.NODEC R4 `(_ZN2at6native55_GLOBAL__N__de093ff9_22_ForeachBinaryOpList_cu_a911ec4325multi_tensor_apply_kernelINS1_18TensorListMetadataILi3EEENS1_24BinaryOpListAlphaFunctorIN3c107complexIdEELi3ELi2ELi2EEEJSt7dividesIS8_ES8_EEEvT_T0_DpT1_) ;  /* 0xffffff3c04947950 */ /* 0x000fea0003c3ffff */
        .weak           $__internal_149_$__cuda_sm20_div_rn_f64_full
        .type           $__internal_149_$__cuda_sm20_div_rn_f64_full,@function
        .size           $__internal_149_$__cuda_sm20_div_rn_f64_full,(.L_x_7913 - $__internal_149_$__cuda_sm20_div_rn_f64_full)
$__internal_149_$__cuda_sm20_div_rn_f64_full:
[----:B------:R-:W-:Y:S01]  /*c1b0*/  IMAD.MOV.U32 R53, RZ, RZ, R5 ;  /* 0x000000ffff357224 */ /* 0x000fe200078e0005 */
[C---:B------:R-:W-:Y:S01]  /*c1c0*/  FSETP.GEU.AND P0, PT, |R3|.reuse, 1.469367938527859385e-39, PT ;  /* 0x001000000300780b */ /* 0x040fe20003f0e200 */
[----:B------:R-:W-:Y:S01]  /*c1d0*/  IMAD.MOV.U32 R47, RZ, RZ, R3 ;  /* 0x000000ffff2f7224 */ /* 0x000fe200078e0003 */
[----:B------:R-:W-:Y:S01]  /*c1e0*/  LOP3.LUT R6, R3, 0x800fffff, RZ, 0xc0, !PT ;  /* 0x800fffff03067812 */ /* 0x000fe200078ec0ff */
[----:B------:R-:W-:Y:S01]  /*c1f0*/  IMAD.MOV.U32 R48, RZ, RZ, R2 ;  /* 0x000000ffff307224 */ /* 0x000fe200078e0002 */
[C---:B------:R-:W-:Y:S01]  /*c200*/  FSETP.GEU.AND P2, PT, |R53|.reuse, 1.469367938527859385e-39, PT ;  /* 0x001000003500780b */ /* 0x040fe20003f4e200 */
[----:B------:R-:W-:Y:S01]  /*c210*/  IMAD.MOV.U32 R52, RZ, RZ, R4 ;  /* 0x000000ffff347224 */ /* 0x000fe200078e0004 */
[----:B------:R-:W-:Y:S01]  /*c220*/  LOP3.LUT R49, R6, 0x3ff00000, RZ, 0xfc, !PT ;  /* 0x3ff0000006317812 */ /* 0x000fe200078efcff */
[----:B------:R-:W-:Y:S01]  /*c230*/  IMAD.MOV.U32 R50, RZ, RZ, 0x1 ;  /* 0x00000001ff327424 */ /* 0x000fe200078e00ff */
[----:B------:R-:W-:Y:S01]  /*c240*/  MOV R46, R2 ;  /* 0x00000002002e7202 */ /* 0x000fe20000000f00 */
[----:B------:R-:W-:Y:S01]  /*c250*/  IMAD.MOV.U32 R54, RZ, RZ, R52 ;  /* 0x000000ffff367224 */ /* 0x000fe200078e0034 */
[----:B------:R-:W-:Y:S01]  /*c260*/  LOP3.LUT R2, R53, 0x7ff00000, RZ, 0xc0, !PT ;  /* 0x7ff0000035027812 */ /* 0x000fe200078ec0ff */
[----:B------:R-:W-:Y:S01]  /*c270*/  BSSY.RECONVERGENT B0, `(.L_x_6800) ;  /* 0x000007a000007945 */ /* 0x000fe20003800200 */
[----:B------:R-:W-:-:S02]  /*c280*/  LOP3.LUT R5, R3, 0x7ff00000, RZ, 0xc0, !PT ;  /* 0x7ff0000003057812 */ /* 0x000fc400078ec0ff */
[----:B------:R-:W0:Y:S01]  /*c290*/  @!P0 DMUL R48, R46, 8.98846567431157953865e+307 ;  /* 0x7fe000002e308828 */ /* 0x000e220000000000 */
[----:B------:R-:W-:Y:S01]  /*c2a0*/  MOV R3, 0x1ca00000 ;  /* 0x1ca0000000037802 */ /* 0x000fe20000000f00 */
[----:B0-----:R-:W0:Y:S01]  /*c2b0*/  MUFU.RCP64H R51, R49 ;  /* 0x0000003100337308 */ /* 0x001e220000001800 */
[----:B------:R-:W-:Y:S02]  /*c2c0*/  @!P2 LOP3.LUT R7, R47, 0x7ff00000, RZ, 0xc0, !PT ;  /* 0x7ff000002f07a812 */ /* 0x000fe400078ec0ff */
[C---:B------:R-:W-:Y:S02]  /*c2d0*/  ISETP.GE.U32.AND P1, PT, R2.reuse, R5, PT ;  /* 0x000000050200720c */ /* 0x040fe40003f26070 */
[----:B------:R-:W-:Y:S02]  /*c2e0*/  @!P2 ISETP.GE.U32.AND P3, PT, R2, R7, PT ;  /* 0x000000070200a20c */ /* 0x000fe40003f66070 */
[C---:B------:R-:W-:Y:S02]  /*c2f0*/  SEL R6, R3.reuse, 0x63400000, !P1 ;  /* 0x6340000003067807 */ /* 0x040fe40004800000 */
[----:B------:R-:W-:-:S02]  /*c300*/  @!P2 SEL R4, R3, 0x63400000, !P3 ;  /* 0x634000000304a807 */ /* 0x000fc40005800000 */
[--C-:B------:R-:W-:Y:S01]  /*c310*/  LOP3.LUT R55, R6, 0x800fffff, R53.reuse, 0xf8, !PT ;  /* 0x800fffff06377812 */ /* 0x100fe200078ef835 */
[----:B------:R-:W-:Y:S01]  /*c320*/  @!P2 IMAD.MOV.U32 R6, RZ, RZ, RZ ;  /* 0x000000ffff06a224 */ /* 0x000fe200078e00ff */
[----:B------:R-:W-:Y:S02]  /*c330*/  @!P2 LOP3.LUT R4, R4, 0x80000000, R53, 0xf8, !PT ;  /* 0x800000000404a812 */ /* 0x000fe400078ef835 */
[----:B------:R-:W-:Y:S02]  /*c340*/  @!P0 LOP3.LUT R5, R49, 0x7ff00000, RZ, 0xc0, !PT ;  /* 0x7ff0000031058812 */ /* 0x000fe400078ec0ff */
[----:B------:R-:W-:Y:S01]  /*c350*/  @!P2 LOP3.LUT R7, R4, 0x100000, RZ, 0xfc, !PT ;  /* 0x001000000407a812 */ /* 0x000fe200078efcff */
[----:B------:R-:W-:-:S15]  /*c360*/  IMAD.MOV.U32 R4, RZ, RZ, R2 ;  /* 0x000000ffff047224 */ /* 0x000fde00078e0002 */
[----:B------:R-:W-:-:S15]  /*c370*/  NOP ;  /* 0x0000000000007918 */ /* 0x000fde0000000000 */
[----:B------:R-:W-:-:S14]  /*c380*/  NOP ;  /* 0x0000000000007918 */ /* 0x000fdc0000000000 */
        /* <DEDUP_REMOVED lines=42> */
[----:B0-----:R-:W-:-:S04]  /*c630*/  IADD3 R6, PT, PT, R4, -0x1, RZ ;  /* 0xffffffff04067810 */ /* 0x001fc80007ffe0ff */
[----:B------:R-:W-:Y:S01]  /*c640*/  ISETP.GT.U32.AND P0, PT, R6, 0x7feffffe, PT ;  /* 0x7feffffe0600780c */ /* 0x000fe20003f04070 */
[----:B------:R-:W-:-:S05]  /*c650*/  VIADD R6, R5, 0xffffffff ;  /* 0xffffffff05067836 */ /* 0x000fca0000000000 */
[----:B------:R-:W-:-:S13]  /*c660*/  ISETP.GT.U32.OR P0, PT, R6, 0x7feffffe, P0 ;  /* 0x7feffffe0600780c */ /* 0x000fda0000704470 */
[----:B-1----:R-:W-:Y:S05]  /*c670*/  @P0 BRA `(.L_x_6801) ;  /* 0x0000000000840947 */ /* 0x002fea0003800000 */
        /* <DEDUP_REMOVED lines=12> */
[----:B------:R-:W-:Y:S02]  /*c740*/  MOV R46, RZ ;  /* 0x000000ff002e7202 */ /* 0x000fe40000000f00 */
[C---:B0-----:R-:W-:Y:S02]  /*c750*/  FSETP.NEU.AND P0, PT, R49.reuse, RZ, PT ;  /* 0x000000ff3100720b */ /* 0x041fe40003f0d000 */
[----:B------:R-:W-:-:S04]  /*c760*/  LOP3.LUT R2, R49, 0x80000000, R47, 0x48, !PT ;  /* 0x8000000031027812 */ /* 0x000fc800078e482f */
[----:B------:R-:W-:-:S07]  /*c770*/  LOP3.LUT R47, R2, R5, RZ, 0xfc, !PT ;  /* 0x00000005022f7212 */ /* 0x000fce00078efcff */
[----:B------:R-:W-:Y:S05]  /*c780*/  @!P0 BRA `(.L_x_6802) ;  /* 0x0000000000a08947 */ /* 0x000fea0003800000 */
[----:B------:R-:W-:Y:S01]  /*c790*/  IMAD.MOV R5, RZ, RZ, -R3 ;  /* 0x000000ffff057224 */ /* 0x000fe200078e0a03 */
[----:B------:R-:W-:Y:S01]  /*c7a0*/  IADD3 R3, PT, PT, -R3, -0x43300000, RZ ;  /* 0xbcd0000003037810 */ /* 0x000fe20007ffe1ff */
[----:B------:R-:W-:Y:S01]  /*c7b0*/  IMAD.MOV.U32 R4, RZ, RZ, RZ ;  /* 0x000000ffff047224 */ /* 0x000fe200078e00ff */
[----:B------:R-:W0:Y:S02]  /*c7c0*/  DMUL.RP R46, R50, R46 ;  /* 0x0000002e322e7228 */ /* 0x000e240000008000 */
[----:B0-----:R-:W-:-:S15]  /*c7d0*/  LOP3.LUT R2, R47, R2, RZ, 0x3c, !PT ;  /* 0x000000022f027212 */ /* 0x001fde00078e3cff */
[----:B------:R-:W-:-:S15]  /*c7e0*/  NOP ;  /* 0x0000000000007918 */ /* 0x000fde0000000000 */
[----:B------:R-:W-:-:S15]  /*c7f0*/  NOP ;  /* 0x0000000000007918 */ /* 0x000fde0000000000 */
[----:B------:R-:W-:-:S15]  /*c800*/  NOP ;  /* 0x0000000000007918 */ /* 0x000fde0000000000 */
[----:B------:R-:W-:-:S02]  /*c810*/  NOP ;  /* 0x0000000000007918 */ /* 0x000fc40000000000 */
[----:B------:R-:W0:Y:S02]  /*c820*/  DFMA R4, R6, -R4, R50 ;  /* 0x800000040604722b */ /* 0x000e240000000032 */
[----:B0-----:R-:W-:-:S04]  /*c830*/  FSETP.NEU.AND P0, PT, |R5|, R3, PT ;  /* 0x000000030500720b */ /* 0x001fc80003f0d200 */
[----:B------:R-:W-:Y:S02]  /*c840*/  FSEL R4, R46, R6, !P0 ;  /* 0x000000062e047208 */ /* 0x000fe40004000000 */
[----:B------:R-:W-:-:S03]  /*c850*/  FSEL R5, R2, R7, !P0 ;  /* 0x0000000702057208 */ /* 0x000fc60004000000 */
[----:B------:R-:W-:Y:S02]  /*c860*/  IMAD.MOV.U32 R6, RZ, RZ, R4 ;  /* 0x000000ffff067224 */ /* 0x000fe400078e0004 */
[----:B------:R-:W-:Y:S01]  /*c870*/  IMAD.MOV.U32 R7, RZ, RZ, R5 ;  /* 0x000000ffff077224 */ /* 0x000fe200078e0005 */
[----:B------:R-:W-:Y:S06]  /*c880*/  BRA `(.L_x_6802) ;  /* 0x0000000000607947 */ /* 0x000fec0003800000 */
.L_x_6801:
[----:B------:R-:W0:Y:S02]  /*c890*/  DSETP.NAN.AND P0, PT, R52, R52, PT ;  /* 0x000000343400722a */ /* 0x000e240003f08000 */
[----:B0-----:R-:W-:Y:S05]  /*c8a0*/  @P0 BRA `(.L_x_6803) ;  /* 0x00000000004c0947 */ /* 0x001fea0003800000 */
[----:B------:R-:W0:Y:S02]  /*c8b0*/  DSETP.NAN.AND P0, PT, R46, R46, PT ;  /* 0x0000002e2e00722a */ /* 0x000e240003f08000 */
[----:B0-----:R-:W-:Y:S05]  /*c8c0*/  @P0 BRA `(.L_x_6804) ;  /* 0x0000000000340947 */ /* 0x001fea0003800000 */
[----:B------:R-:W-:Y:S01]  /*c8d0*/  ISETP.NE.AND P0, PT, R4, R5, PT ;  /* 0x000000050400720c */ /* 0x000fe20003f05270 */
[----:B------:R-:W-:Y:S01]  /*c8e0*/  IMAD.MOV.U32 R7, RZ, RZ, -0x80000 ;  /* 0xfff80000ff077424 */ /* 0x000fe200078e00ff */
[----:B------:R-:W-:-:S11]  /*c8f0*/  MOV R6, 0x0 ;  /* 0x0000000000067802 */ /* 0x000fd60000000f00 */
[----:B------:R-:W-:Y:S05]  /*c900*/  @!P0 BRA `(.L_x_6802) ;  /* 0x0000000000408947 */ /* 0x000fea0003800000 */
[----:B------:R-:W-:Y:S02]  /*c910*/  ISETP.NE.AND P0, PT, R4, 0x7ff00000, PT ;  /* 0x7ff000000400780c */ /* 0x000fe40003f05270 */
[----:B------:R-:W-:Y:S02]  /*c920*/  LOP3.LUT R3, R53, 0x80000000, R47, 0x48, !PT ;  /* 0x8000000035037812 */ /* 0x000fe400078e482f */
[----:B------:R-:W-:-:S13]  /*c930*/  ISETP.EQ.OR P0, PT, R5, RZ, !P0 ;  /* 0x000000ff0500720c */ /* 0x000fda0004702670 */
[----:B------:R-:W-:Y:S01]  /*c940*/  @P0 LOP3.LUT R2, R3, 0x7ff00000, RZ, 0xfc, !PT ;  /* 0x7ff0000003020812 */ /* 0x000fe200078efcff */
[----:B------:R-:W-:Y:S02]  /*c950*/  @!P0 IMAD.MOV.U32 R6, RZ, RZ, RZ ;  /* 0x000000ffff068224 */ /* 0x000fe400078e00ff */
[----:B------:R-:W-:Y:S01]  /*c960*/  @!P0 IMAD.MOV.U32 R7, RZ, RZ, R3 ;  /* 0x000000ffff078224 */ /* 0x000fe200078e0003 */
[----:B------:R-:W-:Y:S01]  /*c970*/  @P0 MOV R7, R2 ;  /* 0x0000000200070202 */ /* 0x000fe20000000f00 */
[----:B------:R-:W-:Y:S01]  /*c980*/  @P0 IMAD.MOV.U32 R6, RZ, RZ, RZ ;  /* 0x000000ffff060224 */ /* 0x000fe200078e00ff */
[----:B------:R-:W-:Y:S06]  /*c990*/  BRA `(.L_x_6802) ;  /* 0x00000000001c7947 */ /* 0x000fec0003800000 */
.L_x_6804:
[----:B------:R-:W-:Y:S01]  /*c9a0*/  LOP3.LUT R3, R47, 0x80000, RZ, 0xfc, !PT ;  /* 0x000800002f037812 */ /* 0x000fe200078efcff */
[----:B------:R-:W-:-:S04]  /*c9b0*/  IMAD.MOV.U32 R6, RZ, RZ, R46 ;  /* 0x000000ffff067224 */ /* 0x000fc800078e002e */
[----:B------:R-:W-:Y:S01]  /*c9c0*/  IMAD.MOV.U32 R7, RZ, RZ, R3 ;  /* 0x000000ffff077224 */ /* 0x000fe200078e0003 */
[----:B------:R-:W-:Y:S06]  /*c9d0*/  BRA `(.L_x_6802) ;  /* 0x00000000000c7947 */ /* 0x000fec0003800000 */
.L_x_6803:
[----:B------:R-:W-:Y:S01]  /*c9e0*/  LOP3.LUT R3, R53, 0x80000, RZ, 0xfc, !PT ;  /* 0x0008000035037812 */ /* 0x000fe200078efcff */
[----:B------:R-:W-:-:S04]  /*c9f0*/  IMAD.MOV.U32 R6, RZ, RZ, R52 ;  /* 0x000000ffff067224 */ /* 0x000fc800078e0034 */
[----:B------:R-:W-:-:S07]  /*ca00*/  IMAD.MOV.U32 R7, RZ, RZ, R3 ;  /* 0x000000ffff077224 */ /* 0x000fce00078e0003 */
.L_x_6802:
[----:B------:R-:W-:Y:S05]  /*ca10*/  BSYNC.RECONVERGENT B0 ;  /* 0x0000000000007941 */ /* 0x000fea0003800200 */
.L_x_6800:
[----:B------:R-:W-:Y:S01]  /*ca20*/  IMAD.MOV.U32 R4, RZ, RZ, R0 ;  /* 0x000000ffff047224 */ /* 0x000fe200078e0000 */
[----:B------:R-:W-:Y:S01]  /*ca30*/  MOV R2, R6 ;  /* 0x0000000600027202 */ /* 0x000fe20000000f00 */
[----:B------:R-:W-:Y:S02]  /*ca40*/  IMAD.MOV.U32 R5, RZ, RZ, 0x0 ;  /* 0x00000000ff057424 */ /* 0x000fe400078e00ff */
[----:B------:R-:W-:Y:S02]  /*ca50*/  IMAD.MOV.U32 R3, RZ, RZ, R7 ;  /* 0x000000ffff037224 */ /* 0x000fe400078e0007 */
[----:B------:R-:W-:Y:S05]  /*ca60*/  RET.REL.NODEC R4 `(_ZN2at6native55_GLOBAL__N__de093ff9_22_ForeachBinaryOpList_cu_a911ec4325multi_tensor_apply_kernelINS1_18TensorListMetadataILi3EEENS1_24BinaryOpListAlphaFunctorIN3c107complexIdEELi3ELi2ELi2EEEJSt7dividesIS8_ES8_EEEvT_T0_DpT1_) ;  /* 0xffffff3404647950 */ /* 0x000fea0003c3ffff */
.L_x_6805:
        /* <DEDUP_REMOVED lines=9> */
.L_x_7913:


//--------------------- .text._ZN2at6native55_GLOBAL__N__de093ff9_22_ForeachBinaryOpList_cu_a911ec4325multi_tensor_apply_kernelINS1_18TensorListMetadataILi3EEENS1_24BinaryOpListAlphaFunctorIfLi3ELi2ELi2EEEJSt7dividesIfEfEEEvT_T0_DpT1_ --------------------------
	.section	.text._ZN2at6native55_GLOBAL__N__de093ff9_22_ForeachBinaryOpList_cu_a911ec4325multi_tensor_apply_kernelINS1_18TensorListMetadataILi3EEENS1_24BinaryOpListAlphaFunctorIfLi3ELi2ELi2EEEJSt7dividesIfEfEEEvT_T0_DpT1_,"ax",@progbits
	.align	128
.text._ZN2at6native55_GLOBAL__N__de093ff9_22_ForeachBinaryOpList_cu_a911ec4325multi_tensor_apply_kernelINS1_18TensorListMetadataILi3EEENS1_24BinaryOpListAlphaFunctorIfLi3ELi2ELi2EEEJSt7dividesIfEfEEEvT_T0_DpT1_:
        .type           _ZN2at6native55_GLOBAL__N__de093ff9_22_ForeachBinaryOpList_cu_a911ec4325multi_tensor_apply_kernelINS1_18TensorListMetadataILi3EEENS1_24BinaryOpListAlphaFunctorIfLi3ELi2ELi2EEEJSt7dividesIfEfEEEvT_T0_DpT1_,@function
        .size           _ZN2at6native55_GLOBAL__N__de093ff9_22_ForeachBinaryOpList_cu_a911ec4325multi_tensor_apply_kernelINS1_18TensorListMetadataILi3EEENS1_24BinaryOpListAlphaFunctorIfLi3ELi2ELi2EEEJSt7dividesIfEfEEEvT_T0_DpT1_,(.L_x_7916 - _ZN2at6native55_GLOBAL__N__de093ff9_22_ForeachBinaryOpList_cu_a911ec4325multi_tensor_apply_kernelINS1_18TensorListMetadataILi3EEENS1_24BinaryOpListAlphaFunctorIfLi3ELi2ELi2EEEJSt7dividesIfEfEEEvT_T0_DpT1_)
        .other          _ZN2at6native55_GLOBAL__N__de093ff9_22_ForeachBinaryOpList_cu_a911ec4325multi_tensor_apply_kernelINS1_18TensorListMetadataILi3EEENS1_24BinaryOpListAlphaFunctorIfLi3ELi2ELi2EEEJSt7dividesIfEfEEEvT_T0_DpT1_,@"STO_CUDA_ENTRY STV_DEFAULT"
_ZN2at6native55_GLOBAL__N__de093ff9_22_ForeachBinaryOpList_cu_a911ec4325multi_tensor_apply_kernelINS1_18TensorListMetadataILi3EEENS1_24BinaryOpListAlphaFunctorIfLi3ELi2ELi2EEEJSt7dividesIfEfEEEvT_T0_DpT1_:
        /* <DEDUP_REMOVED lines=36> */
.L_x_6807:
[----:B0--3--:R-:W-:Y:S01]  /*0240*/  IADD3 R12, P0, PT, R22, UR4, RZ ;  /* 0x00000004160c7c10 */ /* 0x009fe2000ff1e0ff */
[----:B------:R-:W-:Y:S01]  /*0250*/  IMAD.MOV.U32 R23, RZ, RZ, RZ ;  /* 0x000000ffff177224 */ /* 0x000fe200078e00ff */
[----:B------:R-:W-:Y:S02]  /*0260*/  CS2R R24, SRZ ;  /* 0x0000000000187805 */ /* 0x000fe4000001ff00 */
[C---:B-1----:R-:W-:Y:S01]  /*0270*/  IADD3 R10, P2, PT, R12.reuse, UR12, RZ ;  /* 0x0000000c0c0a7c10 */ /* 0x042fe2000ff5e0ff */
[----:B------:R-:W-:Y:S01]  /*0280*/  IMAD.X R15, RZ, RZ, UR5, P0 ;  /* 0x00000005ff0f7e24 */ /* 0x000fe200080e06ff */
[----:B------:R-:W-:Y:S02]  /*0290*/  ISETP.GE.U32.AND P0, PT, R12, UR13, PT ;  /* 0x0000000d0c007c0c */ /* 0x000fe4000bf06070 */
[----:B------:R-:W-:Y:S01]  /*02a0*/  IADD3 R8, P3, PT, R10, UR12, RZ ;  /* 0x0000000c0a087c10 */ /* 0x000fe2000ff7e0ff */
[----:B------:R-:W-:Y:S01]  /*02b0*/  IMAD.X R13, RZ, RZ, R15, P2 ;  /* 0x000000ffff0d7224 */ /* 0x000fe200010e060f */
[----:B------:R-:W-:-:S02]  /*02c0*/  ISETP.GE.U32.AND.EX P0, PT, R15, UR14, PT, P0 ;  /* 0x0000000e0f007c0c */ /* 0x000fc4000bf06100 */
[C---:B------:R-:W-:Y:S01]  /*02d0*/  IADD3 R9, P4, PT, R8.reuse, UR12, RZ ;  /* 0x0000000c08097c10 */ /* 0x040fe2000ff9e0ff */
[----:B------:R-:W-:Y:S01]  /*02e0*/  IMAD.X R11, RZ, RZ, R13, P3 ;  /* 0x000000ffff0b7224 */ /* 0x000fe200018e060d */
[----:B------:R-:W-:Y:S02]  /*02f0*/  ISETP.GE.U32.AND P2, PT, R8, UR13, PT ;  /* 0x0000000d08007c0c */ /* 0x000fe4000bf46070 */
[----:B------:R-:W-:Y:S01]  /*0300*/  ISETP.GE.U32.AND P1, PT, R10, UR13, PT ;  /* 0x0000000d0a007c0c */ /* 0x000fe2000bf26070 */
[----:B------:R-:W-:Y:S01]  /*0310*/  IMAD.X R0, RZ, RZ, R11, P4 ;  /* 0x000000ffff007224 */ /* 0x000fe200020e060b */
[----:B------:R-:W-:Y:S02]  /*0320*/  ISETP.GE.U32.AND.EX P2, PT, R11, UR14, PT, P2 ;  /* 0x0000000e0b007c0c */ /* 0x000fe4000bf46120 */
[----:B------:R-:W-:Y:S02]  /*0330*/  ISETP.GE.U32.AND.EX P1, PT, R13, UR14, PT, P1 ;  /* 0x0000000e0d007c0c */ /* 0x000fe4000bf26110 */
[----:B------:R-:W-:-:S02]  /*0340*/  ISETP.GE.U32.AND P3, PT, R9, UR13, PT ;  /* 0x0000000d09007c0c */ /* 0x000fc4000bf66070 */
[----:B------:R-:W-:Y:S02]  /*0350*/  @!P0 LEA R2, P4, R12, UR8, 0x2 ;  /* 0x000000080c028c11 */ /* 0x000fe4000f8810ff */
[----:B------:R-:W-:Y:S02]  /*0360*/  ISETP.GE.U32.AND.EX P3, PT, R0, UR14, PT, P3 ;  /* 0x0000000e00007c0c */ /* 0x000fe4000bf66130 */
[----:B------:R-:W-:-:S03]  /*0370*/  @!P0 LEA.HI.X R3, R12, UR9, R15, 0x2, P4 ;  /* 0x000000090c038c11 */ /* 0x000fc6000a0f140f */
[----:B------:R-:W-:Y:S02]  /*0380*/  @!P2 LEA R6, P4, R8, UR8, 0x2 ;  /* 0x000000080806ac11 */ /* 0x000fe4000f8810ff */
[----:B------:R-:W-:Y:S01]  /*0390*/  @!P1 LEA R4, P5, R10, UR8, 0x2 ;  /* 0x000000080a049c11 */ /* 0x000fe2000f8a10ff */
[----:B------:R-:W-:Y:S01]  /*03a0*/  IMAD.MOV.U32 R26, RZ, RZ, RZ ;  /* 0x000000ffff1a7224 */ /* 0x000fe200078e00ff */
[----:B------:R-:W-:Y:S01]  /*03b0*/  @!P2 LEA.HI.X R7, R8, UR9, R11, 0x2, P4 ;  /* 0x000000090807ac11 */ /* 0x000fe2000a0f140b */
[----:B------:R0:W2:Y:S01]  /*03c0*/  @!P0 LDG.E R23, desc[UR16][R2.64] ;  /* 0x0000001002178981 */ /* 0x0000a2000c1e1900 */
[----:B------:R-:W-:Y:S02]  /*03d0*/  @!P1 LEA.HI.X R5, R10, UR9, R13, 0x2, P5 ;  /* 0x000000090a059c11 */ /* 0x000fe4000a8f140d */
[C---:B------:R-:W-:Y:S01]  /*03e0*/  @!P3 LEA R18, P4, R9.reuse, UR8, 0x2 ;  /* 0x000000080912bc11 */ /* 0x040fe2000f8810ff */
[----:B------:R1:W3:Y:S03]  /*03f0*/  @!P2 LDG.E R25, desc[UR16][R6.64] ;  /* 0x000000100619a981 */ /* 0x0002e6000c1e1900 */
[----:B------:R-:W-:Y:S01]  /*0400*/  @!P3 LEA.HI.X R19, R9, UR9, R0, 0x2, P4 ;  /* 0x000000090913bc11 */ /* 0x000fe2000a0f1400 */
[----:B------:R4:W5:Y:S01]  /*0410*/  @!P1 LDG.E R24, desc[UR16][R4.64] ;  /* 0x0000001004189981 */ /* 0x000962000c1e1900 */
[----:B------:R-:W-:-:S03]  /*0420*/  @!P0 LEA R16, P4, R12, UR6, 0x2 ;  /* 0x000000060c108c11 */ /* 0x000fc6000f8810ff */
[----:B------:R4:W5:Y:S01]  /*0430*/  @!P3 LDG.E R26, desc[UR16][R18.64] ;  /* 0x00000010121ab981 */ /* 0x000962000c1e1900 */
[----:B------:R-:W-:Y:S02]  /*0440*/  @!P0 LEA.HI.X R17, R12, UR7, R15, 0x2, P4 ;  /* 0x000000070c118c11 */ /* 0x000fe4000a0f140f */
[C---:B0-----:R-:W-:Y:S01]  /*0450*/  @!P1 LEA R2, P4, R10.reuse, UR6, 0x2 ;  /* 0x000000060a029c11 */ /* 0x041fe2000f8810ff */
[----:B------:R-:W-:Y:S01]  /*0460*/  IMAD.MOV.U32 R14, RZ, RZ, RZ ;  /* 0x000000ffff0e7224 */ /* 0x000fe200078e00ff */
[C---:B-1----:R-:W-:Y:S02]  /*0470*/  @!P3 LEA R6, P5, R9.reuse, UR6, 0x2 ;  /* 0x000000060906bc11 */ /* 0x042fe4000f8a10ff */
[----:B------:R-:W-:Y:S02]  /*0480*/  @!P1 LEA.HI.X R3, R10, UR7, R13, 0x2, P4 ;  /* 0x000000070a039c11 */ /* 0x000fe4000a0f140d */
[C---:B----4-:R-:W-:Y:S02]  /*0490*/  @!P2 LEA R4, P4, R8.reuse, UR6, 0x2 ;  /* 0x000000060804ac11 */ /* 0x050fe4000f8810ff */
[----:B------:R-:W-:Y:S01]  /*04a0*/  CS2R R20, SRZ ;  /* 0x0000000000147805 */ /* 0x000fe2000001ff00 */
[----:B------:R-:W-:Y:S01]  /*04b0*/  IMAD.MOV.U32 R18, RZ, RZ, RZ ;  /* 0x000000ffff127224 */ /* 0x000fe200078e00ff */
[----:B------:R-:W-:Y:S01]  /*04c0*/  @!P3 LEA.HI.X R7, R9, UR7, R0, 0x2, P5 ;  /* 0x000000070907bc11 */ /* 0x000fe2000a8f1400 */
[----:B------:R-:W4:Y:S01]  /*04d0*/  @!P0 LDG.E R14, desc[UR16][R16.64] ;  /* 0x00000010100e8981 */ /* 0x000f22000c1e1900 */
[----:B------:R-:W-:-:S03]  /*04e0*/  @!P2 LEA.HI.X R5, R8, UR7, R11, 0x2, P4 ;  /* 0x000000070805ac11 */ /* 0x000fc6000a0f140b */
[----:B------:R0:W4:Y:S04]  /*04f0*/  @!P1 LDG.E R21, desc[UR16][R2.64] ;  /* 0x0000001002159981 */ /* 0x000128000c1e1900 */
[----:B------:R1:W4:Y:S04]  /*0500*/  @!P2 LDG.E R20, desc[UR16][R4.64] ;  /* 0x000000100414a981 */ /* 0x000328000c1e1900 */
[----:B------:R1:W4:Y:S01]  /*0510*/  @!P3 LDG.E R18, desc[UR16][R6.64] ;  /* 0x000000100612b981 */ /* 0x000322000c1e1900 */
[----:B0-----:R-:W-:Y:S02]  /*0520*/  @!P0 LEA R2, P6, R12, UR10, 0x2 ;  /* 0x0000000a0c028c11 */ /* 0x001fe4000f8c10ff */
[----:B-1----:R-:W-:-:S02]  /*0530*/  @!P1 LEA R4, P5, R10, UR10, 0x2 ;  /* 0x0000000a0a049c11 */ /* 0x002fc4000f8a10ff */
[----:B------:R-:W-:Y:S02]  /*0540*/  @!P0 LEA.HI.X R3, R12, UR11, R15, 0x2, P6 ;  /* 0x0000000b0c038c11 */ /* 0x000fe4000b0f140f */
[----:B------:R-:W-:Y:S02]  /*0550*/  @!P2 LEA R6, P4, R8, UR10, 0x2 ;  /* 0x0000000a0806ac11 */ /* 0x000fe4000f8810ff */
[C---:B------:R-:W-:Y:S02]  /*0560*/  @!P3 LEA R12, P6, R9.reuse, UR10, 0x2 ;  /* 0x0000000a090cbc11 */ /* 0x040fe4000f8c10ff */
[----:B------:R-:W-:Y:S02]  /*0570*/  @!P1 LEA.HI.X R5, R10, UR11, R13, 0x2, P5 ;  /* 0x0000000b0a059c11 */ /* 0x000fe4000a8f140d */
[----:B------:R-:W-:Y:S02]  /*0580*/  @!P2 LEA.HI.X R7, R8, UR11, R11, 0x2, P4 ;  /* 0x0000000b0807ac11 */ /* 0x000fe4000a0f140b */
[----:B------:R-:W-:Y:S01]  /*0590*/  @!P3 LEA.HI.X R13, R9, UR11, R0, 0x2, P6 ;  /* 0x0000000b090dbc11 */ /* 0x000fe2000b0f1400 */
[----:B------:R-:W-:-:S04]  /*05a0*/  ULEA UR4, UP0, UR12, UR4, 0x2 ;  /* 0x000000040c047291 */ /* 0x000fc8000f8010ff */
[----:B------:R-:W-:Y:S02]  /*05b0*/  UIADD3.X UR5, UPT, UPT, URZ, UR5, URZ, UP0, !UPT ;  /* 0x00000005ff057290 */ /* 0x000fe400087fe4ff */
[----:B------:R-:W-:-:S04]  /*05c0*/  UISETP.GE.U32.AND UP0, UPT, UR4, UR13, UPT ;  /* 0x0000000d0400728c */ /* 0x000fc8000bf06070 */
[----:B------:R-:W-:Y:S01]  /*05d0*/  UISETP.GE.U32.AND.EX UP0, UPT, UR5, UR14, UPT, UP0 ;  /* 0x0000000e0500728c */ /* 0x000fe2000bf06100 */
[----:B--2---:R-:W-:Y:S01]  /*05e0*/  FMUL.FTZ R17, R23, UR18 ;  /* 0x0000001217117c20 */ /* 0x004fe20008410000 */
[----:B---3--:R-:W-:Y:S01]  /*05f0*/  FMUL.FTZ R25, R25, UR18 ;  /* 0x0000001219197c20 */ /* 0x008fe20008410000 */
[----:B-----5:R-:W-:-:S04]  /*0600*/  FMUL.FTZ R16, R24, UR18 ;  /* 0x0000001218107c20 */ /* 0x020fc80008410000 */
[----:B------:R-:W4:Y:S01]  /*0610*/  MUFU.RCP R17, R17 ;  /* 0x0000001100117308 */ /* 0x000f220000001000 */
[----:B------:R-:W-:-:S07]  /*0620*/  FMUL.FTZ R26, R26, UR18 ;  /* 0x000000121a1a7c20 */ /* 0x000fce0008410000 */
[----:B------:R-:W0:Y:S08]  /*0630*/  MUFU.RCP R16, R16 ;  /* 0x0000001000107308 */ /* 0x000e300000001000 */
[----:B------:R-:W1:Y:S08]  /*0640*/  MUFU.RCP R25, R25 ;  /* 0x0000001900197308 */ /* 0x000e700000001000 */
[----:B------:R-:W2:Y:S01]  /*0650*/  MUFU.RCP R19, R26 ;  /* 0x0000001a00137308 */ /* 0x000ea20000001000 */
[----:B----4-:R-:W-:Y:S01]  /*0660*/  FMUL.FTZ R17, R17, R14 ;  /* 0x0000000e11117220 */ /* 0x010fe20000410000 */
[----:B0-----:R-:W-:-:S04]  /*0670*/  FMUL.FTZ R21, R16, R21 ;  /* 0x0000001510157220 */ /* 0x001fc80000410000 */
[----:B------:R3:W-:Y:S01]  /*0680*/  @!P0 STG.E desc[UR16][R2.64], R17 ;  /* 0x0000001102008986 */ /* 0x0007e2000c101910 */
[----:B-1----:R-:W-:-:S03]  /*0690*/  FMUL.FTZ R25, R25, R20 ;  /* 0x0000001419197220 */ /* 0x002fc60000410000 */
[----:B------:R3:W-:Y:S01]  /*06a0*/  @!P1 STG.E desc[UR16][R4.64], R21 ;  /* 0x0000001504009986 */ /* 0x0007e2000c101910 */
[----:B--2---:R-:W-:-:S03]  /*06b0*/  FMUL.FTZ R19, R19, R18 ;  /* 0x0000001213137220 */ /* 0x004fc60000410000 */
[----:B------:R3:W-:Y:S04]  /*06c0*/  @!P2 STG.E desc[UR16][R6.64], R25 ;  /* 0x000000190600a986 */ /* 0x0007e8000c101910 */
[----:B------:R3:W-:Y:S01]  /*06d0*/  @!P3 STG.E desc[UR16][R12.64], R19 ;  /* 0x000000130c00b986 */ /* 0x0007e2000c101910 */
[----:B------:R-:W-:Y:S05]  /*06e0*/  BRA.U !UP0, `(.L_x_6807) ;  /* 0xfffffff908d47547 */ /* 0x000fea000b83ffff */
[----:B------:R-:W-:Y:S05]  /*06f0*/  EXIT ;  /* 0x000000000000794d */ /* 0x000fea0003800000 */
.L_x_6806:
        /* <DEDUP_REMOVED lines=8> */
.L_x_6808:
[C---:B------:R-:W-:Y:S01]  /*0780*/  IMAD.SHL.U32 R16, R0.reuse, 0x10, RZ ;  /* 0x0000001000107824 */ /* 0x040fe200078e00ff */
[----:B------:R-:W-:-:S04]  /*0790*/  SHF.L.U64.HI R17, R0, 0x4, R3 ;  /* 0x0000000400117819 */ /* 0x000fc80000010203 */
[----:B--2---:R-:W-:-:S04]  /*07a0*/  IADD3 R4, P0, PT, R16, UR8, RZ ;  /* 0x0000000810047c10 */ /* 0x004fc8000ff1e0ff */
[----:B------:R-:W-:-:S06]  /*07b0*/  IADD3.X R5, PT, PT, R17, UR9, RZ, P0, !PT ;  /* 0x0000000911057c10 */ /* 0x000fcc00087fe4ff */
[----:B------:R-:W1:Y:S01]  /*07c0*/  LDG.E.128 R4, desc[UR16][R4.64] ;  /* 0x0000001004047981 */ /* 0x000e62000c1e1d00 */
[----:B------:R-:W-:-:S04]  /*07d0*/  IADD3 R10, P0, PT, R16, UR6, RZ ;  /* 0x00000006100a7c10 */ /* 0x000fc8000ff1e0ff */
[----:B------:R-:W-:-:S06]  /*07e0*/  IADD3.X R11, PT, PT, R17, UR7, RZ, P0, !PT ;  /* 0x00000007110b7c10 */ /* 0x000fcc00087fe4ff */
[----:B------:R-:W2:Y:S01]  /*07f0*/  LDG.E.128 R8, desc[UR16][R10.64] ;  /* 0x000000100a087981 */ /* 0x000ea2000c1e1d00 */
[----:B-1----:R-:W-:Y:S01]  /*0800*/  FMUL.FTZ R12, R5, UR12 ;  /* 0x0000000c050c7c20 */ /* 0x002fe20008410000 */
[----:B------:R-:W-:Y:S01]  /*0810*/  FMUL.FTZ R2, R4, UR12 ;  /* 0x0000000c04027c20 */ /* 0x000fe20008410000 */
[----:B------:R-:W-:Y:S01]  /*0820*/  FMUL.FTZ R6, R6, UR12 ;  /* 0x0000000c06067c20 */ /* 0x000fe20008410000 */
[----:B------:R-:W-:Y:S01]  /*0830*/  FMUL.FTZ R7, R7, UR12 ;  /* 0x0000000c07077c20 */ /* 0x000fe20008410000 */
[----:B------:R-:W-:Y:S01]  /*0840*/  IADD3 R4, P0, PT, R16, UR10, RZ ;  /* 0x0000000a10047c10 */ /* 0x000fe2000ff1e0ff */
[----:B------:R1:W2:Y:S03]  /*0850*/  MUFU.RCP R13, R2 ;  /* 0x00000002000d7308 */ /* 0x0002a60000001000 */
[----:B------:R-:W-:Y:S02]  /*0860*/  IADD3.X R5, PT, PT, R17, UR11, RZ, P0, !PT ;  /* 0x0000000b11057c10 */ /* 0x000fe400087fe4ff */
[----:B0-----:R-:W-:-:S03]  /*0870*/  IADD3 R0, P0, PT, R0, UR5, RZ ;  /* 0x0000000500007c10 */ /* 0x001fc6000ff1e0ff */
[----:B------:R-:W0:Y:S02]  /*0880*/  MUFU.RCP R12, R12 ;  /* 0x0000000c000c7308 */ /* 0x000e240000001000 */
[C---:B-1----:R-:W-:Y:S02]  /*0890*/  IMAD.SHL.U32 R2, R0.reuse, 0x4, RZ ;  /* 0x0000000400027824 */ /* 0x042fe400078e00ff */
[----:B------:R-:W-:Y:S01]  /*08a0*/  IMAD.X R3, RZ, RZ, R3, P0 ;  /* 0x000000ffff037224 */ /* 0x000fe200000e0603 */
[----:B------:R-:W-:Y:S02]  /*08b0*/  LOP3.LUT P0, RZ, R0, 0xffffc000, RZ, 0xc0, !PT ;  /* 0xffffc00000ff7812 */ /* 0x000fe4000780c0ff */
[----:B------:R-:W-:Y:S01]  /*08c0*/  ISETP.LT.U32.AND P1, PT, R2, UR15, PT ;  /* 0x0000000f02007c0c */ /* 0x000fe2000bf21070 */
[----:B------:R-:W1:Y:S01]  /*08d0*/  MUFU.RCP R15, R6 ;  /* 0x00000006000f7308 */ /* 0x000e620000001000 */
[----:B------:R-:W-:Y:S01]  /*08e0*/  SHF.L.U64.HI R2, R0, 0x2, R3 ;  /* 0x0000000200027819 */ /* 0x000fe20000010203 */
[----:B--2---:R-:W-:Y:S01]  /*08f0*/  FMUL.FTZ R8, R8, R13 ;  /* 0x0000000d08087220 */ /* 0x004fe20000410000 */
[----:B------:R-:W-:-:S02]  /*0900*/  LOP3.LUT P0, RZ, R3, 0x3fffffff, RZ, 0xc0, P0 ;  /* 0x3fffffff03ff7812 */ /* 0x000fc4000000c0ff */
[----:B------:R-:W-:-:S03]  /*0910*/  ISETP.LT.AND.EX P1, PT, R2, UR4, PT, P1 ;  /* 0x0000000402007c0c */ /* 0x000fc6000bf21310 */
[----:B------:R-:W2:Y:S01]  /*0920*/  MUFU.RCP R14, R7 ;  /* 0x00000007000e7308 */ /* 0x000ea20000001000 */
[----:B0-----:R-:W-:Y:S01]  /*0930*/  FMUL.FTZ R9, R9, R12 ;  /* 0x0000000c09097220 */ /* 0x001fe20000410000 */
[----:B-1----:R-:W-:Y:S01]  /*0940*/  FMUL.FTZ R10, R10, R15 ;  /* 0x0000000f0a0a7220 */ /* 0x002fe20000410000 */
[----:B--2---:R-:W-:-:S05]  /*0950*/  FMUL.FTZ R11, R11, R14 ;  /* 0x0000000e0b0b7220 */ /* 0x004fca0000410000 */
[----:B------:R2:W-:Y:S02]  /*0960*/  STG.E.128 desc[UR16][R4.64], R8 ;  /* 0x0000000804007986 */ /* 0x0005e4000c101d10 */
[----:B------:R-:W-:Y:S05]  /*0970*/  @!P0 BRA P1, `(.L_x_6808) ;  /* 0xfffffffc00808947 */ /* 0x000fea000083ffff */
[----:B------:R-:W-:Y:S05]  /*0980*/  EXIT ;  /* 0x000000000000794d */ /* 0x000fea0003800000 */
.L_x_6809:
        /* <DEDUP_REMOVED lines=15> */
.L_x_7916:


//--------------------- .text._ZN2at6native55_GLOBAL__N__de093ff9_22_ForeachBinaryOpList_cu_a911ec4325multi_tensor_apply_kernelINS1_18TensorListMetadataILi3EEENS1_24BinaryOpListAlphaFunctorIdLi3ELi2ELi2EEEJSt7dividesIdEdEEEvT_T0_DpT1_ --------------------------
	.section	.text._ZN2at6native55_GLOBAL__N__de093ff9_22_ForeachBinaryOpList_cu_a911ec4325multi_tensor_apply_kernelINS1_18TensorListMetadataILi3EEENS1_24BinaryOpListAlphaFunctorIdLi3ELi2ELi2EEEJSt7dividesIdEdEEEvT_T0_DpT1_,"ax",@progbits
	.align	128
.text._ZN2at6native55_GLOBAL__N__de093ff9_22_ForeachBinaryOpList_cu_a911ec4325multi_tensor_apply_kernelINS1_18TensorListMetadataILi3EEENS1_24BinaryOpListAlphaFunctorIdLi3ELi2ELi2EEEJSt7dividesIdEdEEEvT_T0_DpT1_:
        .type           _ZN2at6native55_GLOBAL__N__de093ff9_22_ForeachBinaryOpList_cu_a911ec4325multi_tensor_apply_kernelINS1_18TensorListMetadataILi3EEENS1_24BinaryOpListAlphaFunctorIdLi3ELi2ELi2EEEJSt7dividesIdEdEEEvT_T0_DpT1_,@function
        .size           _ZN2at6native55_GLOBAL__N__de093ff9_22_ForeachBinaryOpList_cu_a911ec4325multi_tensor_apply_kernelINS1_18TensorListMetadataILi3EEENS1_24BinaryOpListAlphaFunctorIdLi3ELi2ELi2EEEJSt7dividesIdEdEEEvT_T0_DpT1_,(.L_x_7917 - _ZN2at6native55_GLOBAL__N__de093ff9_22_ForeachBinaryOpList_cu_a911ec4325multi_tensor_apply_kernelINS1_18TensorListMetadataILi3EEENS1_24BinaryOpListAlphaFunctorIdLi3ELi2ELi2EEEJSt7dividesIdEdEEEvT_T0_DpT1_)
        .other          _ZN2at6native55_GLOBAL__N__de093ff9_22_ForeachBinaryOpList_cu_a911ec4325multi_tensor_apply_kernelINS1_18TensorListMetadataILi3EEENS1_24BinaryOpListAlphaFunctorIdLi3ELi2ELi2EEEJSt7dividesIdEdEEEvT_T0_DpT1_,@"STO_CUDA_ENTRY STV_DEFAULT"
_ZN2at6native55_GLOBAL__N__de093ff9_22_ForeachBinaryOpList_cu_a911ec4325multi_tensor_apply_kernelINS1_18TensorListMetadataILi3EEENS1_24BinaryOpListAlphaFunctorIdLi3ELi2ELi2EEEJSt7dividesIdEdEEEvT_T0_DpT1_:
        /* <DEDUP_REMOVED lines=36> */
.L_x_6819:
[----:B0-----:R-:W-:Y:S02]  /*0240*/  IADD3 R26, P1, PT, R15, UR4, RZ ;  /* 0x000000040f1a7c10 */ /* 0x001fe4000ff3e0ff */
[----:B---3--:R-:W-:Y:S02]  /*0250*/  CS2R R2, SRZ ;  /* 0x0000000000027805 */ /* 0x008fe4000001ff00 */
[C---:B------:R-:W-:Y:S01]  /*0260*/  ISETP.GE.U32.AND P0, PT, R26.reuse, UR13, PT ;  /* 0x0000000d1a007c0c */ /* 0x040fe2000bf06070 */
[----:B------:R-:W-:Y:S01]  /*0270*/  IMAD.X R27, RZ, RZ, UR5, P1 ;  /* 0x00000005ff1b7e24 */ /* 0x000fe200088e06ff */
[----:B-1----:R-:W-:-:S04]  /*0280*/  IADD3 R28, P2, PT, R26, UR12, RZ ;  /* 0x0000000c1a1c7c10 */ /* 0x002fc8000ff5e0ff */
[----:B------:R-:W-:Y:S01]  /*0290*/  ISETP.GE.U32.AND.EX P0, PT, R27, UR14, PT, P0 ;  /* 0x0000000e1b007c0c */ /* 0x000fe2000bf06100 */
[----:B------:R-:W-:-:S12]  /*02a0*/  IMAD.X R29, RZ, RZ, R27, P2 ;  /* 0x000000ffff1d7224 */ /* 0x000fd800010e061b */
[----:B------:R-:W-:-:S04]  /*02b0*/  @!P0 LEA R4, P1, R26, UR8, 0x3 ;  /* 0x000000081a048c11 */ /* 0x000fc8000f8218ff */
[----:B------:R-:W-:Y:S02]  /*02c0*/  @!P0 LEA.HI.X R5, R26, UR9, R27, 0x3, P1 ;  /* 0x000000091a058c11 */ /* 0x000fe400088f1c1b */
[----:B------:R-:W-:-:S03]  /*02d0*/  ISETP.GE.U32.AND P1, PT, R28, UR13, PT ;  /* 0x0000000d1c007c0c */ /* 0x000fc6000bf26070 */
[----:B------:R0:W2:Y:S01]  /*02e0*/  @!P0 LDG.E.64 R2, desc[UR16][R4.64] ;  /* 0x0000001004028981 */ /* 0x0000a2000c1e1b00 */
[----:B------:R-:W-:Y:S02]  /*02f0*/  IADD3 R30, P4, PT, R28, UR12, RZ ;  /* 0x0000000c1c1e7c10 */ /* 0x000fe4000ff9e0ff */
[----:B------:R-:W-:Y:S02]  /*0300*/  CS2R R18, SRZ ;  /* 0x0000000000127805 */ /* 0x000fe4000001ff00 */
[----:B------:R-:W-:Y:S02]  /*0310*/  ISETP.GE.U32.AND.EX P1, PT, R29, UR14, PT, P1 ;  /* 0x0000000e1d007c0c */ /* 0x000fe4000bf26110 */
[----:B------:R-:W-:Y:S01]  /*0320*/  @!P0 LEA R8, P3, R26, UR6, 0x3 ;  /* 0x000000061a088c11 */ /* 0x000fe2000f8618ff */
[----:B------:R-:W-:Y:S01]  /*0330*/  IMAD.X R31, RZ, RZ, R29, P4 ;  /* 0x000000ffff1f7224 */ /* 0x000fe200020e061d */
[----:B------:R-:W-:Y:S02]  /*0340*/  IADD3 R42, P4, PT, R30, UR12, RZ ;  /* 0x0000000c1e2a7c10 */ /* 0x000fe4000ff9e0ff */
[----:B------:R-:W-:-:S02]  /*0350*/  @!P0 LEA.HI.X R9, R26, UR7, R27, 0x3, P3 ;  /* 0x000000071a098c11 */ /* 0x000fc400098f1c1b */
[----:B------:R-:W-:Y:S01]  /*0360*/  ISETP.GE.U32.AND P2, PT, R30, UR13, PT ;  /* 0x0000000d1e007c0c */ /* 0x000fe2000bf46070 */
[----:B------:R-:W-:Y:S02]  /*0370*/  IMAD.X R43, RZ, RZ, R31, P4 ;  /* 0x000000ffff2b7224 */ /* 0x000fe400020e061f */
[----:B------:R1:W3:Y:S01]  /*0380*/  @!P0 LDG.E.64 R18, desc[UR16][R8.64] ;  /* 0x0000001008128981 */ /* 0x0002e2000c1e1b00 */
[----:B------:R-:W-:Y:S02]  /*0390*/  ISETP.GE.U32.AND.EX P2, PT, R31, UR14, PT, P2 ;  /* 0x0000000e1f007c0c */ /* 0x000fe4000bf46120 */
[----:B------:R-:W-:Y:S02]  /*03a0*/  ISETP.GE.U32.AND P3, PT, R42, UR13, PT ;  /* 0x0000000d2a007c0c */ /* 0x000fe4000bf66070 */
[C---:B------:R-:W-:Y:S02]  /*03b0*/  @!P1 LEA R10, P5, R28.reuse, UR6, 0x3 ;  /* 0x000000061c0a9c11 */ /* 0x040fe4000f8a18ff */
[----:B------:R-:W-:-:S02]  /*03c0*/  @!P1 LEA R12, P4, R28, UR8, 0x3 ;  /* 0x000000081c0c9c11 */ /* 0x000fc4000f8818ff */
[----:B------:R-:W-:Y:S02]  /*03d0*/  CS2R R6, SRZ ;  /* 0x0000000000067805 */ /* 0x000fe4000001ff00 */
[----:B------:R-:W-:Y:S02]  /*03e0*/  ISETP.GE.U32.AND.EX P3, PT, R43, UR14, PT, P3 ;  /* 0x0000000e2b007c0c */ /* 0x000fe4000bf66130 */
[----:B0-----:R-:W-:Y:S02]  /*03f0*/  CS2R R4, SRZ ;  /* 0x0000000000047805 */ /* 0x001fe4000001ff00 */
[C-C-:B------:R-:W-:Y:S02]  /*0400*/  @!P1 LEA.HI.X R11, R28.reuse, UR7, R29.reuse, 0x3, P5 ;  /* 0x000000071c0b9c11 */ /* 0x140fe4000a8f1c1d */
[----:B------:R-:W-:-:S03]  /*0410*/  @!P1 LEA.HI.X R13, R28, UR9, R29, 0x3, P4 ;  /* 0x000000091c0d9c11 */ /* 0x000fc6000a0f1c1d */
[----:B------:R-:W5:Y:S04]  /*0420*/  @!P1 LDG.E.64 R6, desc[UR16][R10.64] ;  /* 0x000000100a069981 */ /* 0x000f68000c1e1b00 */
[----:B------:R-:W5:Y:S01]  /*0430*/  @!P1 LDG.E.64 R4, desc[UR16][R12.64] ;  /* 0x000000100c049981 */ /* 0x000f62000c1e1b00 */
[----:B------:R-:W-:Y:S02]  /*0440*/  @!P2 LEA R32, P1, R30, UR8, 0x3 ;  /* 0x000000081e20ac11 */ /* 0x000fe4000f8218ff */
[----:B------:R-:W-:Y:S02]  /*0450*/  @!P3 LEA R34, P4, R42, UR6, 0x3 ;  /* 0x000000062a22bc11 */ /* 0x000fe4000f8818ff */
[----:B------:R-:W-:Y:S02]  /*0460*/  @!P2 LEA.HI.X R33, R30, UR9, R31, 0x3, P1 ;  /* 0x000000091e21ac11 */ /* 0x000fe400088f1c1f */
[----:B------:R-:W-:-:S02]  /*0470*/  @!P3 LEA R36, P1, R42, UR8, 0x3 ;  /* 0x000000082a24bc11 */ /* 0x000fc4000f8218ff */
[----:B------:R-:W-:Y:S02]  /*0480*/  CS2R R20, SRZ ;  /* 0x0000000000147805 */ /* 0x000fe4000001ff00 */
[----:B------:R-:W-:Y:S02]  /*0490*/  CS2R R22, SRZ ;  /* 0x0000000000167805 */ /* 0x000fe4000001ff00 */
[C-C-:B------:R-:W-:Y:S02]  /*04a0*/  @!P3 LEA.HI.X R35, R42.reuse, UR7, R43.reuse, 0x3, P4 ;  /* 0x000000072a23bc11 */ /* 0x140fe4000a0f1c2b */
[----:B------:R-:W-:-:S03]  /*04b0*/  @!P3 LEA.HI.X R37, R42, UR9, R43, 0x3, P1 ;  /* 0x000000092a25bc11 */ /* 0x000fc600088f1c2b */
[----:B------:R-:W5:Y:S04]  /*04c0*/  @!P3 LDG.E.64 R20, desc[UR16][R34.64] ;  /* 0x000000102214b981 */ /* 0x000f68000c1e1b00 */
[----:B------:R-:W5:Y:S01]  /*04d0*/  @!P3 LDG.E.64 R22, desc[UR16][R36.64] ;  /* 0x000000102416b981 */ /* 0x000f62000c1e1b00 */
[C---:B------:R-:W-:Y:S02]  /*04e0*/  @!P2 LEA R24, P5, R30.reuse, UR6, 0x3 ;  /* 0x000000061e18ac11 */ /* 0x040fe4000f8a18ff */
[----:B-1----:R-:W-:Y:S02]  /*04f0*/  CS2R R8, SRZ ;  /* 0x0000000000087805 */ /* 0x002fe4000001ff00 */
[----:B------:R-:W-:-:S05]  /*0500*/  @!P2 LEA.HI.X R25, R30, UR7, R31, 0x3, P5 ;  /* 0x000000071e19ac11 */ /* 0x000fca000a8f1c1f */
[----:B------:R2:W5:Y:S01]  /*0510*/  @!P2 LDG.E.64 R8, desc[UR16][R24.64] ;  /* 0x000000101808a981 */ /* 0x000562000c1e1b00 */
[----:B------:R-:W-:-:S06]  /*0520*/  CS2R R16, SRZ ;  /* 0x0000000000107805 */ /* 0x000fcc000001ff00 */
[----:B------:R0:W5:Y:S01]  /*0530*/  @!P2 LDG.E.64 R16, desc[UR16][R32.64] ;  /* 0x000000102010a981 */ /* 0x000162000c1e1b00 */
[----:B------:R-:W-:Y:S01]  /*0540*/  BSSY.RECONVERGENT B0, `(.L_x_6811) ;  /* 0x0000033000007945 */ /* 0x000fe20003800200 */
[----:B--2---:R-:W1:Y:S02]  /*0550*/  DMUL R24, R2, UR18 ;  /* 0x0000001202187c28 */ /* 0x004e640008000000 */
[----:B-1----:R-:W1:Y:S01]  /*0560*/  MUFU.RCP64H R3, R25 ;  /* 0x0000001900037308 */ /* 0x002e620000001800 */
[----:B------:R-:W-:Y:S01]  /*0570*/  IMAD.MOV.U32 R2, RZ, RZ, 0x1 ;  /* 0x00000001ff027424 */ /* 0x000fe200078e00ff */
[----:B---3--:R-:W-:-:S15]  /*0580*/  FSETP.GEU.AND P2, PT, |R19|, 6.5827683646048100446e-37, PT ;  /* 0x036000001300780b */ /* 0x008fde0003f4e200 */
[----:B------:R-:W-:-:S15]  /*0590*/  NOP ;  /* 0x0000000000007918 */ /* 0x000fde0000000000 */
[----:B------:R-:W-:-:S15]  /*05a0*/  NOP ;  /* 0x0000000000007918 */ /* 0x000fde0000000000 */
[----:B------:R-:W-:-:S15]  /*05b0*/  NOP ;  /* 0x0000000000007918 */ /* 0x000fde0000000000 */
        /* <DEDUP_REMOVED lines=38> */
[----:B0-----:R-:W-:Y:S05]  /*0820*/  @P1 BRA P2, `(.L_x_6812) ;  /* 0x0000000000101947 */ /* 0x001fea0001000000 */
[----:B------:R-:W-:-:S07]  /*0830*/  MOV R0, 0x850 ;  /* 0x0000085000007802 */ /* 0x000fce0000000f00 */
[----:B-----5:R-:W-:Y:S05]  /*0840*/  CALL.REL.NOINC `($__internal_150_$__cuda_sm20_div_rn_f64_full) ;  /* 0x0000001800d07944 */ /* 0x020fea0003c00000 */
[----:B------:R-:W-:Y:S02]  /*0850*/  IMAD.MOV.U32 R2, RZ, RZ, R12 ;  /* 0x000000ffff027224 */ /* 0x000fe400078e000c */
[----:B------:R-:W-:-:S07]  /*0860*/  IMAD.MOV.U32 R3, RZ, RZ, R13 ;  /* 0x000000ffff037224 */ /* 0x000fce00078e000d */
.L_x_6812:
[----:B------:R-:W-:Y:S05]  /*0870*/  BSYNC.RECONVERGENT B0 ;  /* 0x0000000000007941 */ /* 0x000fea0003800200 */
.L_x_6811:
[----:B-----5:R-:W0:Y:S01]  /*0880*/  DMUL R24, R4, UR18 ;  /* 0x0000001204187c28 */ /* 0x020e220008000000 */
[----:B------:R-:W-:Y:S01]  /*0890*/  FSETP.GEU.AND P2, PT, |R7|, 6.5827683646048100446e-37, PT ;  /* 0x036000000700780b */ /* 0x000fe20003f4e200 */
[----:B0-----:R-:W0:Y:S01]  /*08a0*/  MUFU.RCP64H R5, R25 ;  /* 0x0000001900057308 */ /* 0x001e220000001800 */
[----:B------:R-:W-:Y:S01]  /*08b0*/  IMAD.MOV.U32 R4, RZ, RZ, 0x1 ;  /* 0x00000001ff047424 */ /* 0x000fe200078e00ff */
        /* <DEDUP_REMOVED lines=46> */
[----:B------:R-:W-:Y:S05]  /*0ba0*/  CALL.REL.NOINC `($__internal_150_$__cuda_sm20_div_rn_f64_full) ;  /* 0x0000001400f87944 */ /* 0x000fea0003c00000 */
[----:B------:R-:W-:Y:S02]  /*0bb0*/  IMAD.MOV.U32 R4, RZ, RZ, R12 ;  /* 0x000000ffff047224 */ /* 0x000fe400078e000c */
[----:B------:R-:W-:-:S07]  /*0bc0*/  IMAD.MOV.U32 R5, RZ, RZ, R13 ;  /* 0x000000ffff057224 */ /* 0x000fce00078e000d */
.L_x_6814:
[----:B------:R-:W-:Y:S05]  /*0bd0*/  BSYNC.RECONVERGENT B0 ;  /* 0x0000000000007941 */ /* 0x000fea0003800200 */
.L_x_6813:
[----:B------:R-:W0:Y:S01]  /*0be0*/  DMUL R24, R16, UR18 ;  /* 0x0000001210187c28 */ /* 0x000e220008000000 */
        /* <DEDUP_REMOVED lines=52> */
.L_x_6816:
[----:B------:R-:W-:Y:S05]  /*0f30*/  BSYNC.RECONVERGENT B0 ;  /* 0x0000000000007941 */ /* 0x000fea0003800200 */
.L_x_6815:
        /* <DEDUP_REMOVED lines=53> */
.L_x_6818:
[----:B------:R-:W-:Y:S05]  /*1290*/  BSYNC.RECONVERGENT B0 ;  /* 0x0000000000007941 */ /* 0x000fea0003800200 */
.L_x_6817:
[----:B------:R-:W-:Y:S01]  /*12a0*/  ISETP.GE.U32.AND P1, PT, R28, UR13, PT ;  /* 0x0000000d1c007c0c */ /* 0x000fe2000bf26070 */
[----:B------:R-:W-:Y:S01]  /*12b0*/  ULEA UR4, UP0, UR12, UR4, 0x2 ;  /* 0x000000040c047291 */ /* 0x000fe2000f8010ff */
[----:B------:R-:W-:Y:S02]  /*12c0*/  ISETP.GE.U32.AND P2, PT, R30, UR13, PT ;  /* 0x0000000d1e007c0c */ /* 0x000fe4000bf46070 */
[----:B------:R-:W-:Y:S01]  /*12d0*/  ISETP.GE.U32.AND P3, PT, R42, UR13, PT ;  /* 0x0000000d2a007c0c */ /* 0x000fe2000bf66070 */
[----:B------:R-:W-:Y:S01]  /*12e0*/  UIADD3.X UR5, UPT, UPT, URZ, UR5, URZ, UP0, !UPT ;  /* 0x00000005ff057290 */ /* 0x000fe200087fe4ff */
[----:B------:R-:W-:Y:S01]  /*12f0*/  ISETP.GE.U32.AND.EX P1, PT, R29, UR14, PT, P1 ;  /* 0x0000000e1d007c0c */ /* 0x000fe2000bf26110 */
[----:B------:R-:W-:Y:S01]  /*1300*/  UISETP.GE.U32.AND UP0, UPT, UR4, UR13, UPT ;  /* 0x0000000d0400728c */ /* 0x000fe2000bf06070 */
[----:B------:R-:W-:Y:S02]  /*1310*/  ISETP.GE.U32.AND.EX P2, PT, R31, UR14, PT, P2 ;  /* 0x0000000e1f007c0c */ /* 0x000fe4000bf46120 */
[----:B------:R-:W-:Y:S01]  /*1320*/  ISETP.GE.U32.AND.EX P3, PT, R43, UR14, PT, P3 ;  /* 0x0000000e2b007c0c */ /* 0x000fe2000bf66130 */
[----:B------:R-:W-:Y:S01]  /*1330*/  UISETP.GE.U32.AND.EX UP0, UPT, UR5, UR14, UPT, UP0 ;  /* 0x0000000e0500728c */ /* 0x000fe2000bf06100 */
[----:B------:R-:W-:-:S04]  /*1340*/  @!P0 LEA R10, P4, R26, UR10, 0x3 ;  /* 0x0000000a1a0a8c11 */ /* 0x000fc8000f8818ff */
[----:B------:R-:W-:-:S03]  /*1350*/  @!P0 LEA.HI.X R11, R26, UR11, R27, 0x3, P4 ;  /* 0x0000000b1a0b8c11 */ /* 0x000fc6000a0f1c1b */
[----:B------:R-:W-:Y:S02]  /*1360*/  @!P1 LEA R12, P4, R28, UR10, 0x3 ;  /* 0x0000000a1c0c9c11 */ /* 0x000fe4000f8818ff */
        /* <DEDUP_REMOVED lines=11> */
.L_x_6810:
        /* <DEDUP_REMOVED lines=8> */
.L_x_6828:
[C---:B------:R-:W-:Y:S01]  /*14a0*/  IMAD.SHL.U32 R3, R16.reuse, 0x20, RZ ;  /* 0x0000002010037824 */ /* 0x040fe200078e00ff */
[----:B------:R-:W-:-:S04]  /*14b0*/  SHF.L.U64.HI R2, R16, 0x5, R15 ;  /* 0x0000000510027819 */ /* 0x000fc8000001020f */
[----:B------:R-:W-:-:S04]  /*14c0*/  IADD3 R6, P0, PT, R3, UR8, RZ ;  /* 0x0000000803067c10 */ /* 0x000fc8000ff1e0ff */
[----:B------:R-:W-:-:S06]  /*14d0*/  IADD3.X R7, PT, PT, R2, UR9, RZ, P0, !PT ;  /* 0x0000000902077c10 */ /* 0x000fcc00087fe4ff */
[----:B------:R-:W1:Y:S01]  /*14e0*/  LDG.E.ENL2.256 R28, R4, desc[UR16][R6.64] ;  /* 0xfe0000100604797e */ /* 0x000e62000812191c */
[----:B------:R-:W-:-:S04]  /*14f0*/  IADD3 R20, P0, PT, R3, UR6, RZ ;  /* 0x0000000603147c10 */ /* 0x000fc8000ff1e0ff */
[----:B------:R-:W-:-:S06]  /*1500*/  IADD3.X R21, PT, PT, R2, UR7, RZ, P0, !PT ;  /* 0x0000000702157c10 */ /* 0x000fcc00087fe4ff */
[----:B------:R-:W2:Y:S01]  /*1510*/  LDG.E.ENL2.256 R20, R24, desc[UR16][R20.64] ;  /* 0xfe0000101418797e */ /* 0x000ea20008121914 */
[----:B------:R-:W-:Y:S01]  /*1520*/  BSSY.RECONVERGENT B0, `(.L_x_6820) ;  /* 0x0000037000007945 */ /* 0x000fe20003800200 */
[----:B-1----:R-:W1:Y:S02]  /*1530*/  DMUL R12, R4, UR12 ;  /* 0x0000000c040c7c28 */ /* 0x002e640008000000 */
[----:B-1----:R-:W1:Y:S01]  /*1540*/  MUFU.RCP64H R5, R13 ;  /* 0x0000000d00057308 */ /* 0x002e620000001800 */
[----:B------:R-:W-:Y:S01]  /*1550*/  IMAD.MOV.U32 R4, RZ, RZ, 0x1 ;  /* 0x00000001ff047424 */ /* 0x000fe200078e00ff */
[----:B--2---:R-:W-:-:S15]  /*1560*/  FSETP.GEU.AND P1, PT, |R25|, 6.5827683646048100446e-37, PT ;  /* 0x036000001900780b */ /* 0x004fde0003f2e200 */
        /* <DEDUP_REMOVED lines=47> */
[----:B0-----:R-:W-:Y:S05]  /*1860*/  CALL.REL.NOINC `($__internal_150_$__cuda_sm20_div_rn_f64_full) ;  /* 0x0000000800c87944 */ /* 0x001fea0003c00000 */
[----:B------:R-:W-:Y:S02]  /*1870*/  IMAD.MOV.U32 R4, RZ, RZ, R12 ;  /* 0x000000ffff047224 */ /* 0x000fe400078e000c */
[----:B------:R-:W-:-:S07]  /*1880*/  IMAD.MOV.U32 R5, RZ, RZ, R13 ;  /* 0x000000ffff057224 */ /* 0x000fce00078e000d */
.L_x_6821:
[----:B0-----:R-:W-:Y:S05]  /*1890*/  BSYNC.RECONVERGENT B0 ;  /* 0x0000000000007941 */ /* 0x001fea0003800200 */
.L_x_6820:
[----:B------:R-:W0:Y:S01]  /*18a0*/  DMUL R24, R6, UR12 ;  /* 0x0000000c06187c28 */ /* 0x000e220008000000 */
        /* <DEDUP_REMOVED lines=52> */
.L_x_6823:
[----:B------:R-:W-:Y:S05]  /*1bf0*/  BSYNC.RECONVERGENT B0 ;  /* 0x0000000000007941 */ /* 0x000fea0003800200 */
.L_x_6822:
        /* <DEDUP_REMOVED lines=53> */
.L_x_6825:
[----:B------:R-:W-:Y:S05]  /*1f50*/  BSYNC.RECONVERGENT B0 ;  /* 0x0000000000007941 */ /* 0x000fea0003800200 */
.L_x_6824:
        /* <DEDUP_REMOVED lines=53> */
.L_x_6827:
[----:B------:R-:W-:Y:S05]  /*22b0*/  BSYNC.RECONVERGENT B0 ;  /* 0x0000000000007941 */ /* 0x000fea0003800200 */
.L_x_6826:
[----:B------:R-:W-:-:S04]  /*22c0*/  IADD3 R12, P0, PT, R3, UR10, RZ ;  /* 0x0000000a030c7c10 */ /* 0x000fc8000ff1e0ff */
[----:B------:R-:W-:Y:S02]  /*22d0*/  IADD3.X R13, PT, PT, R2, UR11, RZ, P0, !PT ;  /* 0x0000000b020d7c10 */ /* 0x000fe400087fe4ff */
        /* <DEDUP_REMOVED lines=11> */
        .weak           $__internal_150_$__cuda_sm20_div_rn_f64_full
        .type           $__internal_150_$__cuda_sm20_div_rn_f64_full,@function
        .size           $__internal_150_$__cuda_sm20_div_rn_f64_full,(.L_x_7917 - $__internal_150_$__cuda_sm20_div_rn_f64_full)
$__internal_150_$__cuda_sm20_div_rn_f64_full:
[C---:B------:R-:W-:Y:S01]  /*2390*/  FSETP.GEU.AND P3, PT, |R19|.reuse, 1.469367938527859385e-39, PT ;  /* 0x001000001300780b */ /* 0x040fe20003f6e200 */
[----:B------:R-:W-:Y:S01]  /*23a0*/  IMAD.MOV.U32 R34, RZ, RZ, R18 ;  /* 0x000000ffff227224 */ /* 0x000fe200078e0012 */
[----:B------:R-:W-:Y:S01]  /*23b0*/  LOP3.LUT R10, R19, 0x7ff00000, RZ, 0xc0, !PT ;  /* 0x7ff00000130a7812 */ /* 0x000fe200078ec0ff */
[----:B------:R-:W-:Y:S01]  /*23c0*/  IMAD.MOV.U32 R36, RZ, RZ, 0x1 ;  /* 0x00000001ff247424 */ /* 0x000fe200078e00ff */
[C---:B------:R-:W-:Y:S01]  /*23d0*/  LOP3.LUT R13, R25.reuse, 0x7ff00000, RZ, 0xc0, !PT ;  /* 0x7ff00000190d7812 */ /* 0x040fe200078ec0ff */
[----:B------:R-:W-:Y:S01]  /*23e0*/  BSSY.RECONVERGENT B1, `(.L_x_6829) ;  /* 0x0000078000017945 */ /* 0x000fe20003800200 */
[C---:B------:R-:W-:Y:S02]  /*23f0*/  FSETP.GEU.AND P1, PT, |R25|.reuse, 1.469367938527859385e-39, PT ;  /* 0x001000001900780b */ /* 0x040fe40003f2e200 */
[----:B------:R-:W-:Y:S02]  /*2400*/  ISETP.GE.U32.AND P2, PT, R10, R13, PT ;  /* 0x0000000d0a00720c */ /* 0x000fe40003f46070 */
[----:B------:R-:W-:-:S03]  /*2410*/  LOP3.LUT R32, R25, 0x800fffff, RZ, 0xc0, !PT ;  /* 0x800fffff19207812 */ /* 0x000fc600078ec0ff */
[----:B------:R-:W-:Y:S01]  /*2420*/  @!P3 LOP3.LUT R11, R25, 0x7ff00000, RZ, 0xc0, !PT ;  /* 0x7ff00000190bb812 */ /* 0x000fe200078ec0ff */
[----:B------:R-:W-:Y:S01]  /*2430*/  @!P3 IMAD.MOV.U32 R40, RZ, RZ, RZ ;  /* 0x000000ffff28b224 */ /* 0x000fe200078e00ff */
[----:B------:R-:W-:Y:S01]  /*2440*/  LOP3.LUT R33, R32, 0x3ff00000, RZ, 0xfc, !PT ;  /* 0x3ff0000020217812 */ /* 0x000fe200078efcff */
[----:B------:R-:W-:Y:S01]  /*2450*/  IMAD.MOV.U32 R32, RZ, RZ, R24 ;  /* 0x000000ffff207224 */ /* 0x000fe200078e0018 */
[----:B------:R-:W-:Y:S01]  /*2460*/  @!P3 ISETP.GE.U32.AND P4, PT, R10, R11, PT ;  /* 0x0000000b0a00b20c */ /* 0x000fe20003f86070 */
[----:B------:R-:W-:-:S04]  /*2470*/  IMAD.MOV.U32 R11, RZ, RZ, 0x1ca00000 ;  /* 0x1ca00000ff0b7424 */ /* 0x000fc800078e00ff */
[----:B------:R-:W0:Y:S01]  /*2480*/  @!P1 DMUL R32, R24, 8.98846567431157953865e+307 ;  /* 0x7fe0000018209828 */ /* 0x000e220000000000 */
[C---:B------:R-:W-:Y:S01]  /*2490*/  @!P3 SEL R12, R11.reuse, 0x63400000, !P4 ;  /* 0x634000000b0cb807 */ /* 0x040fe20006000000 */
[----:B0-----:R-:W0:Y:S01]  /*24a0*/  MUFU.RCP64H R37, R33 ;  /* 0x0000002100257308 */ /* 0x001e220000001800 */
[----:B------:R-:W-:Y:S02]  /*24b0*/  SEL R14, R11, 0x63400000, !P2 ;  /* 0x634000000b0e7807 */ /* 0x000fe40005000000 */
[--C-:B------:R-:W-:Y:S02]  /*24c0*/  @!P3 LOP3.LUT R12, R12, 0x80000000, R19.reuse, 0xf8, !PT ;  /* 0x800000000c0cb812 */ /* 0x100fe400078ef813 */
[----:B------:R-:W-:Y:S02]  /*24d0*/  LOP3.LUT R35, R14, 0x800fffff, R19, 0xf8, !PT ;  /* 0x800fffff0e237812 */ /* 0x000fe400078ef813 */
[----:B------:R-:W-:Y:S01]  /*24e0*/  @!P3 LOP3.LUT R41, R12, 0x100000, RZ, 0xfc, !PT ;  /* 0x001000000c29b812 */ /* 0x000fe200078efcff */
[----:B------:R-:W-:Y:S01]  /*24f0*/  IMAD.MOV.U32 R12, RZ, RZ, R10 ;  /* 0x000000ffff0c7224 */ /* 0x000fe200078e000a */
[----:B------:R-:W-:-:S15]  /*2500*/  @!P1 LOP3.LUT R13, R33, 0x7ff00000, RZ, 0xc0, !PT ;  /* 0x7ff00000210d9812 */ /* 0x000fde00078ec0ff */
[----:B------:R-:W-:-:S15]  /*2510*/  NOP ;  /* 0x0000000000007918 */ /* 0x000fde0000000000 */
[----:B------:R-:W-:-:S15]  /*2520*/  NOP ;  /* 0x0000000000007918 */ /* 0x000fde0000000000 */
[----:B------:R-:W-:-:S08]  /*2530*/  NOP ;  /* 0x0000000000007918 */ /* 0x000fd00000000000 */
[----:B------:R-:W1:Y:S02]  /*2540*/  @!P3 DFMA R34, R34, 2, -R40 ;  /* 0x400000002222b82b */ /* 0x000e640000000828 */
[----:B-1----:R-:W-:-:S05]  /*2550*/  @!P3 LOP3.LUT R12, R35, 0x7ff00000, RZ, 0xc0, !PT ;  /* 0x7ff00000230cb812 */ /* 0x002fca00078ec0ff */
[----:B------:R-:W-:-:S05]  /*2560*/  VIADD R14, R12, 0xffffffff ;  /* 0xffffffff0c0e7836 */ /* 0x000fca0000000000 */
[----:B------:R-:W-:Y:S01]  /*2570*/  ISETP.GT.U32.AND P1, PT, R14, 0x7feffffe, PT ;  /* 0x7feffffe0e00780c */ /* 0x000fe20003f24070 */
[----:B------:R-:W-:-:S05]  /*2580*/  VIADD R14, R13, 0xffffffff ;  /* 0xffffffff0d0e7836 */ /* 0x000fca0000000000 */
[----:B------:R-:W-:-:S15]  /*2590*/  ISETP.GT.U32.OR P1, PT, R14, 0x7feffffe, P1 ;  /* 0x7feffffe0e00780c */ /* 0x000fde0000f24470 */
[----:B------:R-:W-:-:S15]  /*25a0*/  NOP ;  /* 0x0000000000007918 */ /* 0x000fde0000000000 */
[----:B------:R-:W-:-:S15]  /*25b0*/  NOP ;  /* 0x0000000000007918 */ /* 0x000fde0000000000 */
[----:B------:R-:W-:-:S01]  /*25c0*/  NOP ;  /* 0x0000000000007918 */ /* 0x000fc20000000000 */
        /* <DEDUP_REMOVED lines=37> */
[----:B------:R-:W-:Y:S01]  /*2820*/  LOP3.LUT R13, R25, 0x7ff00000, RZ, 0xc0, !PT ;  /* 0x7ff00000190d7812 */ /* 0x000fe200078ec0ff */
[----:B------:R-:W-:-:S03]  /*2830*/  IMAD.MOV.U32 R18, RZ, RZ, RZ ;  /* 0x000000ffff127224 */ /* 0x000fc600078e00ff */
[CC--:B------:R-:W-:Y:S02]  /*2840*/  VIADDMNMX R12, R10.reuse, -R13.reuse, 0xb9600000, !PT ;  /* 0xb96000000a0c7446 */ /* 0x0c0fe4000780090d */
[----:B------:R-:W-:Y:S02]  /*2850*/  ISETP.GE.U32.AND P1, PT, R10, R13, PT ;  /* 0x0000000d0a00720c */ /* 0x000fe40003f26070 */
[----:B------:R-:W-:Y:S02]  /*2860*/  VIMNMX R12, PT, PT, R12, 0x46a00000, PT ;  /* 0x46a000000c0c7848 */ /* 0x000fe40003fe0100 */
[----:B------:R-:W-:-:S05]  /*2870*/  SEL R11, R11, 0x63400000, !P1 ;  /* 0x634000000b0b7807 */ /* 0x000fca0004800000 */
[----:B------:R-:W-:-:S04]  /*2880*/  IMAD.IADD R12, R12, 0x1, -R11 ;  /* 0x000000010c0c7824 */ /* 0x000fc800078e0a0b */
[----:B------:R-:W-:-:S06]  /*2890*/  VIADD R19, R12, 0x7fe00000 ;  /* 0x7fe000000c137836 */ /* 0x000fcc0000000000 */
[----:B------:R-:W0:Y:S02]  /*28a0*/  DMUL R10, R40, R18 ;  /* 0x00000012280a7228 */ /* 0x000e240000000000 */
[----:B0-----:R-:W-:-:S13]  /*28b0*/  FSETP.GTU.AND P1, PT, |R11|, 1.469367938527859385e-39, PT ;  /* 0x001000000b00780b */ /* 0x001fda0003f2c200 */
[----:B------:R-:W-:Y:S05]  /*28c0*/  @P1 BRA `(.L_x_6831) ;  /* 0x0000000000a41947 */ /* 0x000fea0003800000 */
[----:B------:R-:W0:Y:S02]  /*28d0*/  DFMA R32, R40, -R32, R34 ;  /* 0x800000202820722b */ /* 0x000e240000000022 */
[C---:B0-----:R-:W-:Y:S01]  /*28e0*/  FSETP.NEU.AND P1, PT, R33.reuse, RZ, PT ;  /* 0x000000ff2100720b */ /* 0x041fe20003f2d000 */
[----:B------:R-:W-:Y:S01]  /*28f0*/  IMAD.MOV.U32 R32, RZ, RZ, RZ ;  /* 0x000000ffff207224 */ /* 0x000fe200078e00ff */
        /* <DEDUP_REMOVED lines=15> */
[----:B------:R-:W-:Y:S01]  /*29f0*/  FSEL R11, R25, R11, !P1 ;  /* 0x0000000b190b7208 */ /* 0x000fe20004800000 */
[----:B------:R-:W-:Y:S06]  /*2a00*/  BRA `(.L_x_6831) ;  /* 0x0000000000547947 */ /* 0x000fec0003800000 */
.L_x_6830:
        /* <DEDUP_REMOVED lines=16> */
.L_x_6833:
[----:B------:R-:W-:Y:S01]  /*2b10*/  LOP3.LUT R11, R25, 0x80000, RZ, 0xfc, !PT ;  /* 0x00080000190b7812 */ /* 0x000fe200078efcff */
[----:B------:R-:W-:Y:S01]  /*2b20*/  IMAD.MOV.U32 R10, RZ, RZ, R24 ;  /* 0x000000ffff0a7224 */ /* 0x000fe200078e0018 */
[----:B------:R-:W-:Y:S06]  /*2b30*/  BRA `(.L_x_6831) ;  /* 0x0000000000087947 */ /* 0x000fec0003800000 */
.L_x_6832:
[----:B------:R-:W-:Y:S01]  /*2b40*/  LOP3.LUT R11, R19, 0x80000, RZ, 0xfc, !PT ;  /* 0x00080000130b7812 */ /* 0x000fe200078efcff */
[----:B------:R-:W-:-:S07]  /*2b50*/  IMAD.MOV.U32 R10, RZ, RZ, R18 ;  /* 0x000000ffff0a7224 */ /* 0x000fce00078e0012 */
.L_x_6831:
[----:B------:R-:W-:Y:S05]  /*2b60*/  BSYNC.RECONVERGENT B1 ;  /* 0x0000000000017941 */ /* 0x000fea0003800200 */
.L_x_6829:
[----:B------:R-:W-:Y:S02]  /*2b70*/  IMAD.MOV.U32 R12, RZ, RZ, R10 ;  /* 0x000000ffff0c7224 */ /* 0x000fe400078e000a */
[----:B------:R-:W-:Y:S02]  /*2b80*/  IMAD.MOV.U32 R13, RZ, RZ, R11 ;  /* 0x000000ffff0d7224 */ /* 0x000fe400078e000b */
[----:B------:R-:W-:Y:S02]  /*2b90*/  IMAD.MOV.U32 R10, RZ, RZ, R0 ;  /* 0x000000ffff0a7224 */ /* 0x000fe400078e0000 */
[----:B------:R-:W-:-:S04]  /*2ba0*/  IMAD.MOV.U32 R11, RZ, RZ, 0x0 ;  /* 0x00000000ff0b7424 */ /* 0x000fc800078e00ff */
[----:B------:R-:W-:Y:S05]  /*2bb0*/  RET.REL.NODEC R10 `(_ZN2at6native55_GLOBAL__N__de093ff9_22_ForeachBinaryOpList_cu_a911ec4325multi_tensor_apply_kernelINS1_18TensorListMetadataILi3EEENS1_24BinaryOpListAlphaFunctorIdLi3ELi2ELi2EEEJSt7dividesIdEdEEEvT_T0_DpT1_) ;  /* 0xffffffd40a107950 */ /* 0x000fea0003c3ffff */
.L_x_6834:
        /* <DEDUP_REMOVED lines=12> */
.L_x_7917:


//--------------------- .text._ZN2at6native55_GLOBAL__N__de093ff9_22_ForeachBinaryOpList_cu_a911ec4325multi_tensor_apply_kernelINS1_18TensorListMetadataILi3EEENS1_24BinaryOpListAlphaFunctorIsLi3ELi2ELi2EEEJSt7dividesIsEsEEEvT_T0_DpT1_ --------------------------
	.section	.text._ZN2at6native55_GLOBAL__N__de093ff9_22_ForeachBinaryOpList_cu_a911ec4325multi_tensor_apply_kernelINS1_18TensorListMetadataILi3EEENS1_24BinaryOpListAlphaFunctorIsLi3ELi2ELi2EEEJSt7dividesIsEsEEEvT_T0_DpT1_,"ax",@progbits
	.align	128
.text._ZN2at6native55_GLOBAL__N__de093ff9_22_ForeachBinaryOpList_cu_a911ec4325multi_tensor_apply_kernelINS1_18TensorListMetadataILi3EEENS1_24BinaryOpListAlphaFunctorIsLi3ELi2ELi2EEEJSt7dividesIsEsEEEvT_T0_DpT1_:
        .type           _ZN2at6native55_GLOBAL__N__de093ff9_22_ForeachBinaryOpList_cu_a911ec4325multi_tensor_apply_kernelINS1_18TensorListMetadataILi3EEENS1_24BinaryOpListAlphaFunctorIsLi3ELi2ELi2EEEJSt7dividesIsEsEEEvT_T0_DpT1_,@function
        .size           _ZN2at6native55_GLOBAL__N__de093ff9_22_ForeachBinaryOpList_cu_a911ec4325multi_tensor_apply_kernelINS1_18TensorListMetadataILi3EEENS1_24BinaryOpListAlphaFunctorIsLi3ELi2ELi2EEEJSt7dividesIsEsEEEvT_T0_DpT1_,(.L_x_7919 - _ZN2at6native55_GLOBAL__N__de093ff9_22_ForeachBinaryOpList_cu_a911ec4325multi_tensor_apply_kernelINS1_18TensorListMetadataILi3EEENS1_24BinaryOpListAlphaFunctorIsLi3ELi2ELi2EEEJSt7dividesIsEsEEEvT_T0_DpT1_)
        .other          _ZN2at6native55_GLOBAL__N__de093ff9_22_ForeachBinaryOpList_cu_a911ec4325multi_tensor_apply_kernelINS1_18TensorListMetadataILi3EEENS1_24BinaryOpListAlphaFunctorIsLi3ELi2ELi2EEEJSt7dividesIsEsEEEvT_T0_DpT1_,@"STO_CUDA_ENTRY STV_DEFAULT"
_ZN2at6native55_GLOBAL__N__de093ff9_22_ForeachBinaryOpList_cu_a911ec4325multi_tensor_apply_kernelINS1_18TensorListMetadataILi3EEENS1_24BinaryOpListAlphaFunctorIsLi3ELi2ELi2EEEJSt7dividesIsEsEEEvT_T0_DpT1_:
        /* <DEDUP_REMOVED lines=35> */
.L_x_6836:
[----:B0-2---:R-:W-:Y:S02]  /*0230*/  IADD3 R15, P1, PT, R19, UR4, RZ ;  /* 0x00000004130f7c10 */ /* 0x005fe4000ff3e0ff */
[----:B------:R-:W-:Y:S02]  /*0240*/  PRMT R22, RZ, 0x7610, R22 ;  /* 0x00007610ff167816 */ /* 0x000fe40000000016 */
[C---:B------:R-:W-:Y:S01]  /*0250*/  ISETP.GE.U32.AND P0, PT, R15.reuse, UR14, PT ;  /* 0x0000000e0f007c0c */ /* 0x040fe2000bf06070 */
[----:B------:R-:W-:Y:S01]  /*0260*/  IMAD.X R14, RZ, RZ, UR5, P1 ;  /* 0x00000005ff0e7e24 */ /* 0x000fe200088e06ff */
[----:B-1----:R-:W-:-:S04]  /*0270*/  IADD3 R9, P2, PT, R15, UR13, RZ ;  /* 0x0000000d0f097c10 */ /* 0x002fc8000ff5e0ff */
[----:B------:R-:W-:Y:S01]  /*0280*/  ISETP.GE.U32.AND.EX P0, PT, R14, UR15, PT, P0 ;  /* 0x0000000f0e007c0c */ /* 0x000fe2000bf06100 */
[----:B------:R-:W-:Y:S01]  /*0290*/  IMAD.X R6, RZ, RZ, R14, P2 ;  /* 0x000000ffff067224 */ /* 0x000fe200010e060e */
[----:B------:R-:W-:-:S04]  /*02a0*/  ISETP.GE.U32.AND P1, PT, R9, UR14, PT ;  /* 0x0000000e09007c0c */ /* 0x000fc8000bf26070 */
[----:B------:R-:W-:-:S07]  /*02b0*/  ISETP.GE.U32.AND.EX P1, PT, R6, UR15, PT, P1 ;  /* 0x0000000f06007c0c */ /* 0x000fce000bf26110 */
[----:B------:R-:W-:-:S04]  /*02c0*/  @!P0 LEA R2, P2, R15, UR8, 0x1 ;  /* 0x000000080f028c11 */ /* 0x000fc8000f8408ff */
[----:B------:R-:W-:Y:S02]  /*02d0*/  @!P0 LEA.HI.X R3, R15, UR9, R14, 0x1, P2 ;  /* 0x000000090f038c11 */ /* 0x000fe400090f0c0e */
[----:B------:R-:W-:-:S03]  /*02e0*/  @!P1 LEA R4, P2, R9, UR8, 0x1 ;  /* 0x0000000809049c11 */ /* 0x000fc6000f8408ff */
[----:B------:R0:W2:Y:S01]  /*02f0*/  @!P0 LDG.E.U16 R22, desc[UR16][R2.64] ;  /* 0x0000001002168981 */ /* 0x0000a2000c1e1500 */
[----:B------:R-:W-:Y:S02]  /*0300*/  PRMT R23, RZ, 0x7610, R23 ;  /* 0x00007610ff177816 */ /* 0x000fe40000000017 */
[----:B------:R-:W-:-:S05]  /*0310*/  @!P1 LEA.HI.X R5, R9, UR9, R6, 0x1, P2 ;  /* 0x0000000909059c11 */ /* 0x000fca00090f0c06 */
[----:B------:R-:W3:Y:S01]  /*0320*/  @!P1 LDG.E.U16 R23, desc[UR16][R4.64] ;  /* 0x0000001004179981 */ /* 0x000ee2000c1e1500 */
[----:B------:R-:W-:Y:S02]  /*0330*/  IADD3 R11, P3, PT, R9, UR13, RZ ;  /* 0x0000000d090b7c10 */ /* 0x000fe4000ff7e0ff */
[----:B------:R-:W-:Y:S02]  /*0340*/  PRMT R25, RZ, 0x7610, R25 ;  /* 0x00007610ff197816 */ /* 0x000fe40000000019 */
[----:B------:R-:W-:Y:S01]  /*0350*/  ISETP.GE.U32.AND P2, PT, R11, UR14, PT ;  /* 0x0000000e0b007c0c */ /* 0x000fe2000bf46070 */
[----:B------:R-:W-:-:S05]  /*0360*/  IMAD.X R8, RZ, RZ, R6, P3 ;  /* 0x000000ffff087224 */ /* 0x000fca00018e0606 */
[----:B------:R-:W-:-:S13]  /*0370*/  ISETP.GE.U32.AND.EX P2, PT, R8, UR15, PT, P2 ;  /* 0x0000000f08007c0c */ /* 0x000fda000bf46120 */
[----:B------:R-:W-:-:S04]  /*0380*/  @!P2 LEA R16, P3, R11, UR8, 0x1 ;  /* 0x000000080b10ac11 */ /* 0x000fc8000f8608ff */
[----:B------:R-:W-:-:S05]  /*0390*/  @!P2 LEA.HI.X R17, R11, UR9, R8, 0x1, P3 ;  /* 0x000000090b11ac11 */ /* 0x000fca00098f0c08 */
[----:B------:R1:W4:Y:S01]  /*03a0*/  @!P2 LDG.E.U16 R25, desc[UR16][R16.64] ;  /* 0x000000101019a981 */ /* 0x000322000c1e1500 */
[----:B------:R-:W-:Y:S01]  /*03b0*/  IADD3 R0, P5, PT, R11, UR13, RZ ;  /* 0x0000000d0b007c10 */ /* 0x000fe2000ffbe0ff */
[----:B------:R-:W-:Y:S01]  /*03c0*/  IMAD.MOV.U32 R20, RZ, RZ, RZ ;  /* 0x000000ffff147224 */ /* 0x000fe200078e00ff */
[C---:B0-----:R-:W-:Y:S02]  /*03d0*/  @!P0 LEA R2, P4, R15.reuse, UR6, 0x1 ;  /* 0x000000060f028c11 */ /* 0x041fe4000f8808ff */
[----:B------:R-:W-:Y:S01]  /*03e0*/  ISETP.GE.U32.AND P3, PT, R0, UR14, PT ;  /* 0x0000000e00007c0c */ /* 0x000fe2000bf66070 */
[----:B------:R-:W-:Y:S01]  /*03f0*/  IMAD.X R7, RZ, RZ, R8, P5 ;  /* 0x000000ffff077224 */ /* 0x000fe200028e0608 */
[----:B------:R-:W-:-:S04]  /*0400*/  @!P0 LEA.HI.X R3, R15, UR7, R14, 0x1, P4 ;  /* 0x000000070f038c11 */ /* 0x000fc8000a0f0c0e */
[----:B------:R-:W-:Y:S01]  /*0410*/  ISETP.GE.U32.AND.EX P3, PT, R7, UR15, PT, P3 ;  /* 0x0000000f07007c0c */ /* 0x000fe2000bf66130 */
[----:B------:R0:W5:Y:S01]  /*0420*/  @!P0 LDG.E.S16 R20, desc[UR16][R2.64] ;  /* 0x0000001002148981 */ /* 0x000162000c1e1700 */
[----:B------:R-:W-:-:S11]  /*0430*/  PRMT R21, RZ, 0x7610, R21 ;  /* 0x00007610ff157816 */ /* 0x000fd60000000015 */
[----:B------:R-:W-:-:S04]  /*0440*/  @!P3 LEA R12, P4, R0, UR8, 0x1 ;  /* 0x00000008000cbc11 */ /* 0x000fc8000f8808ff */
[----:B------:R-:W-:-:S05]  /*0450*/  @!P3 LEA.HI.X R13, R0, UR9, R7, 0x1, P4 ;  /* 0x00000009000dbc11 */ /* 0x000fca000a0f0c07 */
[----:B------:R0:W5:Y:S01]  /*0460*/  @!P3 LDG.E.U16 R21, desc[UR16][R12.64] ;  /* 0x000000100c15b981 */ /* 0x000162000c1e1500 */
[----:B-1----:R-:W-:Y:S01]  /*0470*/  @!P1 LEA R16, P4, R9, UR6, 0x1 ;  /* 0x0000000609109c11 */ /* 0x002fe2000f8808ff */
[----:B------:R-:W-:-:S03]  /*0480*/  IMAD.MOV.U32 R18, RZ, RZ, RZ ;  /* 0x000000ffff127224 */ /* 0x000fc600078e00ff */
[----:B------:R-:W-:-:S05]  /*0490*/  @!P1 LEA.HI.X R17, R9, UR7, R6, 0x1, P4 ;  /* 0x0000000709119c11 */ /* 0x000fca000a0f0c06 */
[----:B------:R-:W5:Y:S01]  /*04a0*/  @!P1 LDG.E.S16 R18, desc[UR16][R16.64] ;  /* 0x0000001010129981 */ /* 0x000f62000c1e1700 */
[----:B------:R-:W-:Y:S01]  /*04b0*/  @!P2 LEA R4, P4, R11, UR6, 0x1 ;  /* 0x000000060b04ac11 */ /* 0x000fe2000f8808ff */
[----:B------:R-:W-:-:S03]  /*04c0*/  IMAD.MOV.U32 R10, RZ, RZ, RZ ;  /* 0x000000ffff0a7224 */ /* 0x000fc600078e00ff */
[----:B------:R-:W-:-:S05]  /*04d0*/  @!P2 LEA.HI.X R5, R11, UR7, R8, 0x1, P4 ;  /* 0x000000070b05ac11 */ /* 0x000fca000a0f0c08 */
[----:B------:R3:W5:Y:S01]  /*04e0*/  @!P2 LDG.E.S16 R10, desc[UR16][R4.64] ;  /* 0x00000010040aa981 */ /* 0x000762000c1e1700 */
[----:B0-----:R-:W-:Y:S01]  /*04f0*/  @!P3 LEA R2, P4, R0, UR6, 0x1 ;  /* 0x000000060002bc11 */ /* 0x001fe2000f8808ff */
[----:B------:R-:W-:-:S03]  /*0500*/  IMAD.MOV.U32 R12, RZ, RZ, RZ ;  /* 0x000000ffff0c7224 */ /* 0x000fc600078e00ff */
[----:B------:R-:W-:-:S05]  /*0510*/  @!P3 LEA.HI.X R3, R0, UR7, R7, 0x1, P4 ;  /* 0x000000070003bc11 */ /* 0x000fca000a0f0c07 */
[----:B------:R0:W5:Y:S01]  /*0520*/  @!P3 LDG.E.S16 R12, desc[UR16][R2.64] ;  /* 0x00000010020cb981 */ /* 0x000162000c1e1700 */
[----:B------:R-:W1:Y:S01]  /*0530*/  LDCU.U16 UR12, c[0x0][0xfca] ;  /* 0x0001f940ff0c77ac */ /* 0x000e620008000400 */
[----:B------:R-:W-:-:S04]  /*0540*/  ULEA UR4, UP0, UR13, UR4, 0x2 ;  /* 0x000000040d047291 */ /* 0x000fc8000f8010ff */
[----:B------:R-:W-:Y:S02]  /*0550*/  UIADD3.X UR5, UPT, UPT, URZ, UR5, URZ, UP0, !UPT ;  /* 0x00000005ff057290 */ /* 0x000fe400087fe4ff */
[----:B------:R-:W-:-:S04]  /*0560*/  UISETP.GE.U32.AND UP0, UPT, UR4, UR14, UPT ;  /* 0x0000000e0400728c */ /* 0x000fc8000bf06070 */
[----:B------:R-:W-:Y:S02]  /*0570*/  UISETP.GE.U32.AND.EX UP0, UPT, UR5, UR15, UPT, UP0 ;  /* 0x0000000f0500728c */ /* 0x000fe4000bf06100 */
[----:B-1----:R-:W-:Y:S01]  /*0580*/  UPRMT UR12, UR12, 0x9910, URZ ;  /* 0x000099100c0c7896 */ /* 0x002fe200080000ff */
[----:B--2---:R-:W-:-:S05]  /*0590*/  PRMT R13, R22, 0x9910, RZ ;  /* 0x00009910160d7816 */ /* 0x004fca00000000ff */
[----:B------:R-:W-:Y:S01]  /*05a0*/  IMAD R13, R13, UR12, RZ ;  /* 0x0000000c0d0d7c24 */ /* 0x000fe2000f8e02ff */
[----:B---3--:R-:W-:-:S04]  /*05b0*/  PRMT R4, R23, 0x9910, RZ ;  /* 0x0000991017047816 */ /* 0x008fc800000000ff */
[----:B------:R-:W-:Y:S01]  /*05c0*/  PRMT R23, R13, 0x9910, RZ ;  /* 0x000099100d177816 */ /* 0x000fe200000000ff */
[----:B0-----:R-:W-:-:S03]  /*05d0*/  IMAD R2, R4, UR12, RZ ;  /* 0x0000000c04027c24 */ /* 0x001fc6000f8e02ff */
[----:B------:R-:W-:Y:S02]  /*05e0*/  IABS R24, R23 ;  /* 0x0000001700187213 */ /* 0x000fe40000000000 */
[----:B------:R-:W-:Y:S02]  /*05f0*/  PRMT R17, R2, 0x9910, RZ ;  /* 0x0000991002117816 */ /* 0x000fe400000000ff */
[----:B------:R-:W0:Y:S02]  /*0600*/  I2F.RP R4, R24 ;  /* 0x0000001800047306 */ /* 0x000e240000209400 */
[----:B------:R-:W-:-:S06]  /*0610*/  IABS R22, R17 ;  /* 0x0000001100167213 */ /* 0x000fcc0000000000 */
[----:B------:R-:W1:Y:S08]  /*0620*/  I2F.RP R26, R22 ;  /* 0x00000016001a7306 */ /* 0x000e700000209400 */
[----:B0-----:R-:W0:Y:S01]  /*0630*/  MUFU.RCP R4, R4 ;  /* 0x0000000400047308 */ /* 0x001e220000001000 */
[----:B----4-:R-:W-:-:S07]  /*0640*/  PRMT R5, R25, 0x9910, RZ ;  /* 0x0000991019057816 */ /* 0x010fce00000000ff */
[----:B-1----:R-:W1:Y:S01]  /*0650*/  MUFU.RCP R26, R26 ;  /* 0x0000001a001a7308 */ /* 0x002e620000001000 */
[----:B------:R-:W-:-:S05]  /*0660*/  IMAD R5, R5, UR12, RZ ;  /* 0x0000000c05057c24 */ /* 0x000fca000f8e02ff */
[----:B------:R-:W-:Y:S01]  /*0670*/  PRMT R13, R5, 0x9910, RZ ;  /* 0x00009910050d7816 */ /* 0x000fe200000000ff */
[----:B0-----:R-:W-:-:S03]  /*0680*/  VIADD R2, R4, 0xffffffe ;  /* 0x0ffffffe04027836 */ /* 0x001fc60000000000 */
[----:B------:R-:W-:Y:S01]  /*0690*/  IABS R16, R13 ;  /* 0x0000000d00107213 */ /* 0x000fe20000000000 */
[----:B------:R-:W-:Y:S01]  /*06a0*/  IMAD.MOV.U32 R4, RZ, RZ, RZ ;  /* 0x000000ffff047224 */ /* 0x000fe200078e00ff */
[----:B------:R0:W2:Y:S01]  /*06b0*/  F2I.FTZ.U32.TRUNC.NTZ R3, R2 ;  /* 0x0000000200037305 */ /* 0x0000a2000021f000 */
[----:B-1----:R-:W-:Y:S01]  /*06c0*/  VIADD R5, R26, 0xffffffe ;  /* 0x0ffffffe1a057836 */ /* 0x002fe20000000000 */
[----:B------:R-:W-:-:S06]  /*06d0*/  IABS R26, R23 ;  /* 0x00000017001a7213 */ /* 0x000fcc0000000000 */
[----:B------:R-:W1:Y:S01]  /*06e0*/  I2F.RP R25, R16 ;  /* 0x0000001000197306 */ /* 0x000e620000209400 */
[----:B0-----:R-:W-:Y:S02]  /*06f0*/  IMAD.MOV.U32 R2, RZ, RZ, RZ ;  /* 0x000000ffff027224 */ /* 0x001fe400078e00ff */
[----:B------:R-:W-:Y:S02]  /*0700*/  IMAD.MOV R26, RZ, RZ, -R26 ;  /* 0x000000ffff1a7224 */ /* 0x000fe400078e0a1a */
[----:B--2---:R-:W-:-:S03]  /*0710*/  IMAD.MOV R27, RZ, RZ, -R3 ;  /* 0x000000ffff1b7224 */ /* 0x004fc600078e0a03 */
[----:B------:R-:W0:Y:S01]  /*0720*/  F2I.FTZ.U32.TRUNC.NTZ R5, R5 ;  /* 0x0000000500057305 */ /* 0x000e22000021f000 */
[----:B------:R-:W-:-:S04]  /*0730*/  IMAD R27, R27, R24, RZ ;  /* 0x000000181b1b7224 */ /* 0x000fc800078e02ff */
[----:B------:R-:W-:-:S03]  /*0740*/  IMAD.HI.U32 R2, R3, R27, R2 ;  /* 0x0000001b03027227 */ /* 0x000fc600078e0002 */
[----:B-1----:R-:W1:Y:S01]  /*0750*/  MUFU.RCP R3, R25 ;  /* 0x0000001900037308 */ /* 0x002e620000001000 */
[----:B0-----:R-:W-:-:S04]  /*0760*/  IMAD.MOV R27, RZ, RZ, -R5 ;  /* 0x000000ffff1b7224 */ /* 0x001fc800078e0a05 */
[----:B------:R-:W-:-:S04]  /*0770*/  IMAD R27, R27, R22, RZ ;  /* 0x000000161b1b7224 */ /* 0x000fc800078e02ff */
[----:B------:R-:W-:Y:S01]  /*0780*/  IMAD.HI.U32 R4, R5, R27, R4 ;  /* 0x0000001b05047227 */ /* 0x000fe200078e0004 */
[----:B-----5:R-:W-:Y:S02]  /*0790*/  IABS R5, R20 ;  /* 0x0000001400057213 */ /* 0x020fe40000000000 */
[----:B------:R-:W-:Y:S01]  /*07a0*/  LOP3.LUT R20, R20, R23, RZ, 0x3c, !PT ;  /* 0x0000001714147212 */ /* 0x000fe200078e3cff */
[----:B-1----:R-:W-:Y:S01]  /*07b0*/  VIADD R3, R3, 0xffffffe ;  /* 0x0ffffffe03037836 */ /* 0x002fe20000000000 */
[----:B------:R-:W-:Y:S01]  /*07c0*/  IABS R27, R18 ;  /* 0x00000012001b7213 */ /* 0x000fe20000000000 */
[----:B------:R-:W-:Y:S01]  /*07d0*/  IMAD.HI.U32 R25, R2, R5, RZ ;  /* 0x0000000502197227 */ /* 0x000fe200078e00ff */
[----:B------:R-:W-:Y:S02]  /*07e0*/  PRMT R2, R21, 0x9910, RZ ;  /* 0x0000991015027816 */ /* 0x000fe400000000ff */
[----:B------:R-:W-:Y:S01]  /*07f0*/  ISETP.GE.AND P5, PT, R20, RZ, PT ;  /* 0x000000ff1400720c */ /* 0x000fe20003fa6270 */
[----:B------:R-:W-:Y:S01]  /*0800*/  IMAD R5, R25, R26, R5 ;  /* 0x0000001a19057224 */ /* 0x000fe200078e0205 */
[----:B------:R-:W0:Y:S01]  /*0810*/  F2I.FTZ.U32.TRUNC.NTZ R3, R3 ;  /* 0x0000000300037305 */ /* 0x000e22000021f000 */
[----:B------:R-:W-:-:S02]  /*0820*/  IMAD R2, R2, UR12, RZ ;  /* 0x0000000c02027c24 */ /* 0x000fc4000f8e02ff */
[----:B------:R-:W-:Y:S01]  /*0830*/  IMAD.HI.U32 R4, R4, R27, RZ ;  /* 0x0000001b04047227 */ /* 0x000fe200078e00ff */
[----:B------:R-:W-:Y:S02]  /*0840*/  ISETP.GT.U32.AND P6, PT, R24, R5, PT ;  /* 0x000000051800720c */ /* 0x000fe40003fc4070 */
[----:B------:R-:W-:Y:S01]  /*0850*/  PRMT R2, R2, 0x9910, RZ ;  /* 0x0000991002027816 */ /* 0x000fe200000000ff */
[----:B0-----:R-:W-:-:S10]  /*0860*/  IMAD.MOV R21, RZ, RZ, -R3 ;  /* 0x000000ffff157224 */ /* 0x001fd400078e0a03 */
[----:B------:R-:W-:Y:S02]  /*0870*/  @!P6 IMAD.IADD R5, R5, 0x1, -R24 ;  /* 0x000000010505e824 */ /* 0x000fe400078e0a18 */
[----:B------:R-:W-:Y:S01]  /*0880*/  @!P6 VIADD R25, R25, 0x1 ;  /* 0x000000011919e836 */ /* 0x000fe20000000000 */
[----:B------:R-:W-:Y:S02]  /*0890*/  ISETP.NE.AND P6, PT, R23, RZ, PT ;  /* 0x000000ff1700720c */ /* 0x000fe40003fc5270 */
[----:B------:R-:W-:Y:S01]  /*08a0*/  ISETP.GE.U32.AND P4, PT, R5, R24, PT ;  /* 0x000000180500720c */ /* 0x000fe20003f86070 */
[----:B------:R-:W-:Y:S02]  /*08b0*/  IMAD R5, R21, R16, RZ ;  /* 0x0000001015057224 */ /* 0x000fe400078e02ff */
[----:B------:R-:W-:Y:S02]  /*08c0*/  IMAD.MOV.U32 R21, RZ, RZ, R2 ;  /* 0x000000ffff157224 */ /* 0x000fe400078e0002 */
[----:B------:R-:W-:-:S03]  /*08d0*/  IMAD.MOV.U32 R2, RZ, RZ, RZ ;  /* 0x000000ffff027224 */ /* 0x000fc600078e00ff */
[----:B------:R-:W-:Y:S01]  /*08e0*/  IABS R24, R21 ;  /* 0x0000001500187213 */ /* 0x000fe20000000000 */
[----:B------:R-:W-:Y:S01]  /*08f0*/  IMAD.HI.U32 R5, R3, R5, R2 ;  /* 0x0000000503057227 */ /* 0x000fe200078e0002 */
[----:B------:R-:W-:Y:S02]  /*0900*/  IABS R2, R17 ;  /* 0x0000001100027213 */ /* 0x000fe40000000000 */
[----:B------:R-:W0:Y:S01]  /*0910*/  I2F.RP R26, R24 ;  /* 0x00000018001a7306 */ /* 0x000e220000209400 */
[----:B------:R-:W-:Y:S02]  /*0920*/  @P4 VIADD R25, R25, 0x1 ;  /* 0x0000000119194836 */ /* 0x000fe40000000000 */
[----:B------:R-:W-:Y:S02]  /*0930*/  IMAD.MOV R20, RZ, RZ, -R2 ;  /* 0x000000ffff147224 */ /* 0x000fe400078e0a02 */
[----:B------:R-:W-:Y:S01]  /*0940*/  @!P5 IMAD.MOV R25, RZ, RZ, -R25 ;  /* 0x000000ffff19d224 */ /* 0x000fe200078e0a19 */
[----:B------:R-:W-:Y:S01]  /*0950*/  @!P6 LOP3.LUT R25, RZ, R23, RZ, 0x33, !PT ;  /* 0x00000017ff19e212 */ /* 0x000fe200078e33ff */
[----:B------:R-:W-:-:S05]  /*0960*/  IMAD R27, R4, R20, R27 ;  /* 0x00000014041b7224 */ /* 0x000fca00078e021b */
[----:B------:R-:W-:Y:S01]  /*0970*/  ISETP.GT.U32.AND P4, PT, R22, R27, PT ;  /* 0x0000001b1600720c */ /* 0x000fe20003f84070 */
[----:B0-----:R-:W0:-:S12]  /*0980*/  MUFU.RCP R26, R26 ;  /* 0x0000001a001a7308 */ /* 0x001e180000001000 */
[----:B------:R-:W-:Y:S02]  /*0990*/  @!P4 IMAD.IADD R27, R27, 0x1, -R22 ;  /* 0x000000011b1bc824 */ /* 0x000fe400078e0a16 */
[----:B------:R-:W-:Y:S01]  /*09a0*/  @!P4 VIADD R4, R4, 0x1 ;  /* 0x000000010404c836 */ /* 0x000fe20000000000 */
[----:B------:R-:W-:Y:S02]  /*09b0*/  ISETP.NE.AND P4, PT, R17, RZ, PT ;  /* 0x000000ff1100720c */ /* 0x000fe40003f85270 */
[----:B------:R-:W-:Y:S02]  /*09c0*/  ISETP.GE.U32.AND P6, PT, R27, R22, PT ;  /* 0x000000161b00720c */ /* 0x000fe40003fc6070 */
[----:B------:R-:W-:Y:S01]  /*09d0*/  IABS R27, R10 ;  /* 0x0000000a001b7213 */ /* 0x000fe20000000000 */
[----:B0-----:R-:W-:Y:S01]  /*09e0*/  VIADD R2, R26, 0xffffffe ;  /* 0x0ffffffe1a027836 */ /* 0x001fe20000000000 */
[----:B------:R-:W-:-:S03]  /*09f0*/  LOP3.LUT R10, R10, R13, RZ, 0x3c, !PT ;  /* 0x0000000d0a0a7212 */ /* 0x000fc600078e3cff */
[----:B------:R0:W1:Y:S06]  /*0a00*/  F2I.FTZ.U32.TRUNC.NTZ R3, R2 ;  /* 0x0000000200037305 */ /* 0x00006c000021f000 */
[----:B------:R-:W-:Y:S02]  /*0a10*/  @P6 VIADD R4, R4, 0x1 ;  /* 0x0000000104046836 */ /* 0x000fe40000000000 */
[----:B0-----:R-:W-:Y:S02]  /*0a20*/  IMAD.MOV.U32 R2, RZ, RZ, RZ ;  /* 0x000000ffff027224 */ /* 0x001fe400078e00ff */
[----:B-1----:R-:W-:-:S04]  /*0a30*/  IMAD.MOV R29, RZ, RZ, -R3 ;  /* 0x000000ffff1d7224 */ /* 0x002fc800078e0a03 */
[----:B------:R-:W-:Y:S01]  /*0a40*/  IMAD R23, R29, R24, RZ ;  /* 0x000000181d177224 */ /* 0x000fe200078e02ff */
[----:B------:R-:W-:Y:S02]  /*0a50*/  IABS R29, R12 ;  /* 0x0000000c001d7213 */ /* 0x000fe40000000000 */
[----:B------:R-:W-:Y:S01]  /*0a60*/  LOP3.LUT R12, R12, R21, RZ, 0x3c, !PT ;  /* 0x000000150c0c7212 */ /* 0x000fe200078e3cff */
[----:B------:R-:W-:Y:S01]  /*0a70*/  IMAD.HI.U32 R2, R3, R23, R2 ;  /* 0x0000001703027227 */ /* 0x000fe200078e0002 */
[----:B------:R-:W-:-:S03]  /*0a80*/  IABS R3, R13 ;  /* 0x0000000d00037213 */ /* 0x000fc60000000000 */
[----:B------:R-:W-:Y:S02]  /*0a90*/  IMAD.MOV.U32 R23, RZ, RZ, R4 ;  /* 0x000000ffff177224 */ /* 0x000fe400078e0004 */
[----:B------:R-:W-:Y:S01]  /*0aa0*/  IMAD.MOV R20, RZ, RZ, -R3 ;  /* 0x000000ffff147224 */ /* 0x000fe200078e0a03 */
[----:B------:R-:W-:Y:S01]  /*0ab0*/  LOP3.LUT R3, R18, R17, RZ, 0x3c, !PT ;  /* 0x0000001112037212 */ /* 0x000fe200078e3cff */
[----:B------:R-:W-:-:S03]  /*0ac0*/  IMAD.HI.U32 R18, R5, R27, RZ ;  /* 0x0000001b05127227 */ /* 0x000fc600078e00ff */
[----:B------:R-:W-:Y:S01]  /*0ad0*/  ISETP.GE.AND P5, PT, R3, RZ, PT ;  /* 0x000000ff0300720c */ /* 0x000fe20003fa6270 */
[----:B------:R-:W-:Y:S01]  /*0ae0*/  IMAD R27, R18, R20, R27 ;  /* 0x00000014121b7224 */ /* 0x000fe200078e021b */
[----:B------:R-:W-:Y:S01]  /*0af0*/  IABS R3, R21 ;  /* 0x0000001500037213 */ /* 0x000fe20000000000 */
[----:B------:R-:W-:-:S03]  /*0b00*/  IMAD.HI.U32 R20, R2, R29, RZ ;  /* 0x0000001d02147227 */ /* 0x000fc600078e00ff */
[----:B------:R-:W-:Y:S01]  /*0b10*/  ISETP.GT.U32.AND P6, PT, R16, R27, PT ;  /* 0x0000001b1000720c */ /* 0x000fe20003fc4070 */
[----:B------:R-:W-:-:S04]  /*0b20*/  IMAD.MOV R3, RZ, RZ, -R3 ;  /* 0x000000ffff037224 */ /* 0x000fc800078e0a03 */
[----:B------:R-:W-:Y:S02]  /*0b30*/  IMAD R29, R20, R3, R29 ;  /* 0x00000003141d7224 */ /* 0x000fe400078e021d */
[----:B------:R-:W-:Y:S01]  /*0b40*/  @!P5 IMAD.MOV R23, RZ, RZ, -R23 ;  /* 0x000000ffff17d224 */ /* 0x000fe200078e0a17 */
[C---:B------:R-:W-:Y:S02]  /*0b50*/  @!P0 LEA R2, P5, R15.reuse, UR10, 0x1 ;  /* 0x0000000a0f028c11 */ /* 0x040fe4000f8a08ff */
[----:B------:R-:W-:Y:S02]  /*0b60*/  @!P4 LOP3.LUT R23, RZ, R17, RZ, 0x33, !PT ;  /* 0x00000011ff17c212 */ /* 0x000fe400078e33ff */
[----:B------:R-:W-:Y:S01]  /*0b70*/  @!P0 LEA.HI.X R3, R15, UR11, R14, 0x1, P5 ;  /* 0x0000000b0f038c11 */ /* 0x000fe2000a8f0c0e */
[----:B------:R-:W-:Y:S01]  /*0b80*/  @!P6 IMAD.IADD R27, R27, 0x1, -R16 ;  /* 0x000000011b1be824 */ /* 0x000fe200078e0a10 */
[C---:B------:R-:W-:Y:S01]  /*0b90*/  @!P1 LEA R4, P5, R9.reuse, UR10, 0x1 ;  /* 0x0000000a09049c11 */ /* 0x040fe2000f8a08ff */
[----:B------:R-:W-:Y:S01]  /*0ba0*/  @!P6 VIADD R18, R18, 0x1 ;  /* 0x000000011212e836 */ /* 0x000fe20000000000 */
[----:B------:R-:W-:Y:S01]  /*0bb0*/  ISETP.GT.U32.AND P4, PT, R24, R29, PT ;  /* 0x0000001d1800720c */ /* 0x000fe20003f84070 */
[----:B------:R2:W-:Y:S01]  /*0bc0*/  @!P0 STG.E.U16 desc[UR16][R2.64], R25 ;  /* 0x0000001902008986 */ /* 0x0005e2000c101510 */
[----:B------:R-:W-:-:S02]  /*0bd0*/  @!P1 LEA.HI.X R5, R9, UR11, R6, 0x1, P5 ;  /* 0x0000000b09059c11 */ /* 0x000fc4000a8f0c06 */
[----:B------:R-:W-:Y:S02]  /*0be0*/  ISETP.GE.U32.AND P5, PT, R27, R16, PT ;  /* 0x000000101b00720c */ /* 0x000fe40003fa6070 */
[C---:B------:R-:W-:Y:S01]  /*0bf0*/  @!P2 LEA R14, P6, R11.reuse, UR10, 0x1 ;  /* 0x0000000a0b0eac11 */ /* 0x040fe2000f8c08ff */
[----:B------:R2:W-:Y:S03]  /*0c00*/  @!P1 STG.E.U16 desc[UR16][R4.64], R23 ;  /* 0x0000001704009986 */ /* 0x0005e6000c101510 */
[----:B------:R-:W-:-:S03]  /*0c10*/  @!P2 LEA.HI.X R15, R11, UR11, R8, 0x1, P6 ;  /* 0x0000000b0b0fac11 */ /* 0x000fc6000b0f0c08 */
[----:B------:R-:W-:Y:S02]  /*0c20*/  @!P4 IMAD.IADD R29, R29, 0x1, -R24 ;  /* 0x000000011d1dc824 */ /* 0x000fe400078e0a18 */
[----:B------:R-:W-:Y:S01]  /*0c30*/  @!P4 VIADD R20, R20, 0x1 ;  /* 0x000000011414c836 */ /* 0x000fe20000000000 */
[----:B------:R-:W-:Y:S01]  /*0c40*/  ISETP.GE.AND P4, PT, R12, RZ, PT ;  /* 0x000000ff0c00720c */ /* 0x000fe20003f86270 */
[----:B------:R-:W-:Y:S01]  /*0c50*/  @P5 VIADD R18, R18, 0x1 ;  /* 0x0000000112125836 */ /* 0x000fe20000000000 */
[----:B------:R-:W-:Y:S02]  /*0c60*/  ISETP.GE.U32.AND P6, PT, R29, R24, PT ;  /* 0x000000181d00720c */ /* 0x000fe40003fc6070 */
[----:B------:R-:W-:-:S11]  /*0c70*/  ISETP.GE.AND P5, PT, R10, RZ, PT ;  /* 0x000000ff0a00720c */ /* 0x000fd60003fa6270 */
[----:B------:R-:W-:Y:S01]  /*0c80*/  @P6 VIADD R20, R20, 0x1 ;  /* 0x0000000114146836 */ /* 0x000fe20000000000 */
[----:B------:R-:W-:Y:S01]  /*0c90*/  ISETP.NE.AND P6, PT, R13, RZ, PT ;  /* 0x000000ff0d00720c */ /* 0x000fe20003fc5270 */
[----:B------:R-:W-:Y:S01]  /*0ca0*/  @!P5 IMAD.MOV R18, RZ, RZ, -R18 ;  /* 0x000000ffff12d224 */ /* 0x000fe200078e0a12 */
[----:B------:R-:W-:Y:S01]  /*0cb0*/  ISETP.NE.AND P5, PT, R21, RZ, PT ;  /* 0x000000ff1500720c */ /* 0x000fe20003fa5270 */
[----:B------:R-:W-:Y:S01]  /*0cc0*/  @!P4 IMAD.MOV R20, RZ, RZ, -R20 ;  /* 0x000000ffff14c224 */ /* 0x000fe200078e0a14 */
[----:B------:R-:W-:-:S04]  /*0cd0*/  @!P3 LEA R6, P4, R0, UR10, 0x1 ;  /* 0x0000000a0006bc11 */ /* 0x000fc8000f8808ff */
[----:B------:R-:W-:-:S05]  /*0ce0*/  @!P3 LEA.HI.X R7, R0, UR11, R7, 0x1, P4 ;  /* 0x0000000b0007bc11 */ /* 0x000fca000a0f0c07 */
[----:B------:R-:W-:Y:S02]  /*0cf0*/  @!P6 LOP3.LUT R18, RZ, R13, RZ, 0x33, !PT ;  /* 0x0000000dff12e212 */ /* 0x000fe400078e33ff */
[----:B------:R-:W-:-:S03]  /*0d00*/  @!P5 LOP3.LUT R20, RZ, R21, RZ, 0x33, !PT ;  /* 0x00000015ff14d212 */ /* 0x000fc600078e33ff */
[----:B------:R2:W-:Y:S04]  /*0d10*/  @!P2 STG.E.U16 desc[UR16][R14.64], R18 ;  /* 0x000000120e00a986 */ /* 0x0005e8000c101510 */
[----:B------:R2:W-:Y:S01]  /*0d20*/  @!P3 STG.E.U16 desc[UR16][R6.64], R20 ;  /* 0x000000140600b986 */ /* 0x0005e2000c101510 */
[----:B------:R-:W-:Y:S05]  /*0d30*/  BRA.U !UP0, `(.L_x_6836) ;  /* 0xfffffff5083c7547 */ /* 0x000fea000b83ffff */
[----:B------:R-:W-:Y:S05]  /*0d40*/  EXIT ;  /* 0x000000000000794d */ /* 0x000fea0003800000 */
.L_x_6835:
        /* <DEDUP_REMOVED lines=8> */
[----:B0-----:R-:W-:Y:S02]  /*0dd0*/  UPRMT UR12, UR5, 0x9910, URZ ;  /* 0x00009910050c7896 */ /* 0x001fe400080000ff */
[----:B------:R-:W-:-:S05]  /*0de0*/  UPRMT UR13, UR5, 0x9910, URZ ;  /* 0x00009910050d7896 */ /* 0x000fca00080000ff */
[----:B------:R-:W-:Y:S02]  /*0df0*/  UMOV UR5, UR12 ;  /* 0x0000000c00057c82 */ /* 0x000fe40008000000 */
[----:B------:R-:W-:Y:S01]  /*0e00*/  IMAD.U32 R13, RZ, RZ, UR5 ;  /* 0x00000005ff0d7e24 */ /* 0x000fe2000f8e00ff */
[----:B-1----:R-:W-:-:S06]  /*0e10*/  UMOV UR5, UR13 ;  /* 0x0000000d00057c82 */ /* 0x002fcc0008000000 */
.L_x_6837:
        /* <DEDUP_REMOVED lines=8> */
[C---:B--2---:R-:W-:Y:S02]  /*0ea0*/  PRMT R0, R4.reuse, 0x9910, RZ ;  /* 0x0000991004007816 */ /* 0x044fe400000000ff */
[----:B------:R-:W-:Y:S02]  /*0eb0*/  PRMT R6, R4, 0xbb32, RZ ;  /* 0x0000bb3204067816 */ /* 0x000fe400000000ff */
[----:B------:R-:W-:Y:S01]  /*0ec0*/  PRMT R8, R5, 0x9910, RZ ;  /* 0x0000991005087816 */ /* 0x000fe200000000ff */
[----:B------:R-:W-:-:S05]  /*0ed0*/  IMAD R13, R13, R0, RZ ;  /* 0x000000000d0d7224 */ /* 0x000fca00078e02ff */
[----:B------:R-:W-:Y:S01]  /*0ee0*/  PRMT R0, R13, 0x9910, RZ ;  /* 0x000099100d007816 */ /* 0x000fe200000000ff */
[----:B------:R-:W-:-:S03]  /*0ef0*/  IMAD.U32 R13, RZ, RZ, UR5 ;  /* 0x00000005ff0d7e24 */ /* 0x000fc6000f8e00ff */
[----:B------:R-:W-:Y:S01]  /*0f00*/  IABS R19, R0 ;  /* 0x0000000000137213 */ /* 0x000fe20000000000 */
[C---:B------:R-:W-:Y:S02]  /*0f10*/  IMAD R4, R13.reuse, R6, RZ ;  /* 0x000000060d047224 */ /* 0x040fe400078e02ff */
[----:B------:R-:W-:Y:S02]  /*0f20*/  IMAD R6, R13, R8, RZ ;  /* 0x000000080d067224 */ /* 0x000fe400078e02ff */
[----:B------:R-:W0:Y:S01]  /*0f30*/  I2F.RP R8, R19 ;  /* 0x0000001300087306 */ /* 0x000e220000209400 */
[----:B------:R-:W-:Y:S02]  /*0f40*/  PRMT R14, R4, 0x9910, RZ ;  /* 0x00009910040e7816 */ /* 0x000fe400000000ff */
[----:B------:R-:W-:Y:S02]  /*0f50*/  PRMT R17, R6, 0x9910, RZ ;  /* 0x0000991006117816 */ /* 0x000fe400000000ff */
[----:B------:R-:W-:-:S02]  /*0f60*/  IABS R21, R14 ;  /* 0x0000000e00157213 */ /* 0x000fc40000000000 */
[----:B------:R-:W-:Y:S02]  /*0f70*/  PRMT R4, R5, 0xbb32, RZ ;  /* 0x0000bb3205047816 */ /* 0x000fe400000000ff */
[----:B------:R-:W-:Y:S01]  /*0f80*/  IABS R22, R17 ;  /* 0x0000001100167213 */ /* 0x000fe20000000000 */
[----:B------:R-:W1:Y:S02]  /*0f90*/  I2F.RP R10, R21 ;  /* 0x00000015000a7306 */ /* 0x000e640000209400 */
[----:B------:R-:W-:-:S05]  /*0fa0*/  IMAD R4, R13, R4, RZ ;  /* 0x000000040d047224 */ /* 0x000fca00078e02ff */
[----:B------:R-:W-:Y:S01]  /*0fb0*/  PRMT R16, R4, 0x9910, RZ ;  /* 0x0000991004107816 */ /* 0x000fe200000000ff */
[----:B------:R-:W-:Y:S03]  /*0fc0*/  I2F.RP R11, R22 ;  /* 0x00000016000b7306 */ /* 0x000fe60000209400 */
[----:B------:R-:W-:-:S05]  /*0fd0*/  IABS R20, R16 ;  /* 0x0000001000147213 */ /* 0x000fca0000000000 */
[----:B0-----:R-:W0:Y:S08]  /*0fe0*/  MUFU.RCP R8, R8 ;  /* 0x0000000800087308 */ /* 0x001e300000001000 */
[----:B-1----:R-:W1:Y:S08]  /*0ff0*/  MUFU.RCP R10, R10 ;  /* 0x0000000a000a7308 */ /* 0x002e700000001000 */
[----:B------:R-:W2:Y:S01]  /*1000*/  I2F.RP R24, R20 ;  /* 0x0000001400187306 */ /* 0x000ea20000209400 */
[----:B0-----:R-:W-:-:S07]  /*1010*/  VIADD R4, R8, 0xffffffe ;  /* 0x0ffffffe08047836 */ /* 0x001fce0000000000 */
[----:B------:R-:W0:Y:S01]  /*1020*/  MUFU.RCP R11, R11 ;  /* 0x0000000b000b7308 */ /* 0x000e220000001000 */
[----:B-1----:R-:W-:-:S07]  /*1030*/  VIADD R6, R10, 0xffffffe ;  /* 0x0ffffffe0a067836 */ /* 0x002fce0000000000 */
[----:B------:R1:W4:Y:S08]  /*1040*/  F2I.FTZ.U32.TRUNC.NTZ R5, R4 ;  /* 0x0000000400057305 */ /* 0x000330000021f000 */
[----:B--2---:R-:W2:Y:S01]  /*1050*/  MUFU.RCP R24, R24 ;  /* 0x0000001800187308 */ /* 0x004ea20000001000 */
[----:B-1----:R-:W-:Y:S02]  /*1060*/  IMAD.MOV.U32 R4, RZ, RZ, RZ ;  /* 0x000000ffff047224 */ /* 0x002fe400078e00ff */
[----:B0-----:R-:W-:-:S02]  /*1070*/  VIADD R9, R11, 0xffffffe ;  /* 0x0ffffffe0b097836 */ /* 0x001fc40000000000 */
[----:B----4-:R-:W-:-:S03]  /*1080*/  IMAD.MOV R10, RZ, RZ, -R5 ;  /* 0x000000ffff0a7224 */ /* 0x010fc600078e0a05 */
[----:B------:R0:W1:Y:S01]  /*1090*/  F2I.FTZ.U32.TRUNC.NTZ R7, R6 ;  /* 0x0000000600077305 */ /* 0x000062000021f000 */
[----:B------:R-:W-:-:S04]  /*10a0*/  IMAD R25, R10, R19, RZ ;  /* 0x000000130a197224 */ /* 0x000fc800078e02ff */
[----:B------:R-:W-:-:S03]  /*10b0*/  IMAD.HI.U32 R10, R5, R25, R4 ;  /* 0x00000019050a7227 */ /* 0x000fc600078e0004 */
[----:B------:R-:W4:Y:S01]  /*10c0*/  F2I.FTZ.U32.TRUNC.NTZ R9, R9 ;  /* 0x0000000900097305 */ /* 0x000f22000021f000 */
[----:B--2---:R-:W-:Y:S02]  /*10d0*/  VIADD R8, R24, 0xffffffe ;  /* 0x0ffffffe18087836 */ /* 0x004fe40000000000 */
[----:B0-----:R-:W-:Y:S02]  /*10e0*/  IMAD.MOV.U32 R6, RZ, RZ, RZ ;  /* 0x000000ffff067224 */ /* 0x001fe400078e00ff */
[----:B-1----:R-:W-:-:S03]  /*10f0*/  IMAD.MOV R24, RZ, RZ, -R7 ;  /* 0x000000ffff187224 */ /* 0x002fc600078e0a07 */
[----:B------:R0:W1:Y:S01]  /*1100*/  F2I.FTZ.U32.TRUNC.NTZ R11, R8 ;  /* 0x00000008000b7305 */ /* 0x000062000021f000 */
[----:B------:R-:W-:Y:S01]  /*1110*/  IMAD R5, R24, R21, RZ ;  /* 0x0000001518057224 */ /* 0x000fe200078e02ff */
[C---:B---3--:R-:W-:Y:S01]  /*1120*/  PRMT R24, R2.reuse, 0x9910, RZ ;  /* 0x0000991002187816 */ /* 0x048fe200000000ff */
[----:B----4-:R-:W-:Y:S02]  /*1130*/  IMAD.MOV R27, RZ, RZ, -R9 ;  /* 0x000000ffff1b7224 */ /* 0x010fe400078e0a09 */
[----:B------:R-:W-:Y:S01]  /*1140*/  IMAD.HI.U32 R4, R7, R5, R6 ;  /* 0x0000000507047227 */ /* 0x000fe200078e0006 */
[----:B------:R-:W-:Y:S02]  /*1150*/  IABS R6, R0 ;  /* 0x0000000000067213 */ /* 0x000fe40000000000 */
[----:B------:R-:W-:Y:S01]  /*1160*/  PRMT R7, R2, 0xbb32, RZ ;  /* 0x0000bb3202077816 */ /* 0x000fe200000000ff */
[----:B------:R-:W-:Y:S02]  /*1170*/  IMAD R25, R27, R22, RZ ;  /* 0x000000161b197224 */ /* 0x000fe400078e02ff */
[----:B------:R-:W-:-:S02]  /*1180*/  IMAD.MOV.U32 R5, RZ, RZ, R24 ;  /* 0x000000ffff057224 */ /* 0x000fc400078e0018 */
[----:B0-----:R-:W-:Y:S02]  /*1190*/  IMAD.MOV.U32 R8, RZ, RZ, RZ ;  /* 0x000000ffff087224 */ /* 0x001fe400078e00ff */
[----:B------:R-:W-:Y:S01]  /*11a0*/  IMAD.MOV R24, RZ, RZ, -R6 ;  /* 0x000000ffff187224 */ /* 0x000fe200078e0a06 */
[----:B------:R-:W-:Y:S01]  /*11b0*/  IABS R6, R14 ;  /* 0x0000000e00067213 */ /* 0x000fe20000000000 */
[----:B------:R-:W-:Y:S01]  /*11c0*/  IMAD.HI.U32 R8, R9, R25, R8 ;  /* 0x0000001909087227 */ /* 0x000fe200078e0008 */
[----:B------:R-:W-:Y:S02]  /*11d0*/  IABS R9, R5 ;  /* 0x0000000500097213 */ /* 0x000fe40000000000 */
[----:B------:R-:W-:Y:S01]  /*11e0*/  LOP3.LUT R5, R5, R0, RZ, 0x3c, !PT ;  /* 0x0000000005057212 */ /* 0x000fe200078e3cff */
[----:B-1----:R-:W-:Y:S02]  /*11f0*/  IMAD.MOV R25, RZ, RZ, -R11 ;  /* 0x000000ffff197224 */ /* 0x002fe400078e0a0b */
[----:B------:R-:W-:Y:S01]  /*1200*/  IMAD.HI.U32 R2, R10, R9, RZ ;  /* 0x000000090a027227 */ /* 0x000fe200078e00ff */
[----:B------:R-:W-:-:S03]  /*1210*/  ISETP.GE.AND P0, PT, R5, RZ, PT ;  /* 0x000000ff0500720c */ /* 0x000fc60003f06270 */
[----:B------:R-:W-:Y:S01]  /*1220*/  IMAD R24, R2, R24, R9 ;  /* 0x0000001802187224 */ /* 0x000fe200078e0209 */
[----:B------:R-:W-:Y:S01]  /*1230*/  IABS R9, R7 ;  /* 0x0000000700097213 */ /* 0x000fe20000000000 */
[----:B------:R-:W-:Y:S01]  /*1240*/  IMAD R25, R25, R20, RZ ;  /* 0x0000001419197224 */ /* 0x000fe200078e02ff */
[----:B------:R-:W-:Y:S01]  /*1250*/  LOP3.LUT R7, R7, R14, RZ, 0x3c, !PT ;  /* 0x0000000e07077212 */ /* 0x000fe200078e3cff */
[----:B------:R-:W-:Y:S01]  /*1260*/  IMAD.MOV.U32 R10, RZ, RZ, RZ ;  /* 0x000000ffff0a7224 */ /* 0x000fe200078e00ff */
[----:B------:R-:W-:Y:S01]  /*1270*/  ISETP.GT.U32.AND P4, PT, R19, R24, PT ;  /* 0x000000181300720c */ /* 0x000fe20003f84070 */
[----:B------:R-:W-:-:S04]  /*1280*/  IMAD.HI.U32 R4, R4, R9, RZ ;  /* 0x0000000904047227 */ /* 0x000fc800078e00ff */
[----:B------:R-:W-:Y:S01]  /*1290*/  IMAD.HI.U32 R11, R11, R25, R10 ;  /* 0x000000190b0b7227 */ /* 0x000fe200078e000a */
[----:B------:R-:W-:-:S03]  /*12a0*/  IABS R25, R16 ;  /* 0x0000001000197213 */ /* 0x000fc60000000000 */
[----:B------:R-:W-:Y:S01]  /*12b0*/  IMAD.MOV R10, RZ, RZ, -R6 ;  /* 0x000000ffff0a7224 */ /* 0x000fe200078e0a06 */
[C---:B------:R-:W-:Y:S01]  /*12c0*/  PRMT R6, R3.reuse, 0x9910, RZ ;  /* 0x0000991003067816 */ /* 0x040fe200000000ff */
[----:B------:R-:W-:Y:S01]  /*12d0*/  IMAD.MOV R25, RZ, RZ, -R25 ;  /* 0x000000ffff197224 */ /* 0x000fe200078e0a19 */
[----:B------:R-:W-:Y:S01]  /*12e0*/  PRMT R3, R3, 0xbb32, RZ ;  /* 0x0000bb3203037816 */ /* 0x000fe200000000ff */
[----:B------:R-:W-:Y:S02]  /*12f0*/  @!P4 IMAD.IADD R24, R24, 0x1, -R19 ;  /* 0x000000011818c824 */ /* 0x000fe400078e0a13 */
[----:B------:R-:W-:Y:S01]  /*1300*/  IMAD R10, R4, R10, R9 ;  /* 0x0000000a040a7224 */ /* 0x000fe200078e0209 */
[----:B------:R-:W-:Y:S01]  /*1310*/  IABS R9, R6 ;  /* 0x0000000600097213 */ /* 0x000fe20000000000 */
[----:B------:R-:W-:Y:S01]  /*1320*/  @!P4 VIADD R2, R2, 0x1 ;  /* 0x000000010202c836 */ /* 0x000fe20000000000 */
[----:B------:R-:W-:Y:S02]  /*1330*/  ISETP.GE.U32.AND P1, PT, R24, R19, PT ;  /* 0x000000131800720c */ /* 0x000fe40003f26070 */
[----:B------:R-:W-:Y:S01]  /*1340*/  IABS R19, R17 ;  /* 0x0000001100137213 */ /* 0x000fe20000000000 */
[----:B------:R-:W-:Y:S01]  /*1350*/  IMAD.HI.U32 R8, R8, R9, RZ ;  /* 0x0000000908087227 */ /* 0x000fe200078e00ff */
[----:B------:R-:W-:-:S02]  /*1360*/  IABS R24, R3 ;  /* 0x0000000300187213 */ /* 0x000fc40000000000 */
[----:B------:R-:W-:Y:S01]  /*1370*/  ISETP.GT.U32.AND P3, PT, R21, R10, PT ;  /* 0x0000000a1500720c */ /* 0x000fe20003f64070 */
[----:B------:R-:W-:Y:S01]  /*1380*/  IMAD.MOV R19, RZ, RZ, -R19 ;  /* 0x000000ffff137224 */ /* 0x000fe200078e0a13 */
[----:B------:R-:W-:Y:S01]  /*1390*/  LOP3.LUT R6, R6, R17, RZ, 0x3c, !PT ;  /* 0x0000001106067212 */ /* 0x000fe200078e3cff */
[----:B------:R-:W-:Y:S01]  /*13a0*/  IMAD.HI.U32 R11, R11, R24, RZ ;  /* 0x000000180b0b7227 */ /* 0x000fe200078e00ff */
[----:B------:R-:W-:-:S03]  /*13b0*/  LOP3.LUT R3, R3, R16, RZ, 0x3c, !PT ;  /* 0x0000001003037212 */ /* 0x000fc600078e3cff */
[----:B------:R-:W-:Y:S02]  /*13c0*/  IMAD R9, R8, R19, R9 ;  /* 0x0000001308097224 */ /* 0x000fe400078e0209 */
[----:B------:R-:W-:Y:S02]  /*13d0*/  IMAD R19, R11, R25, R24 ;  /* 0x000000190b137224 */ /* 0x000fe400078e0218 */
[----:B------:R-:W-:Y:S01]  /*13e0*/  @P1 VIADD R2, R2, 0x1 ;  /* 0x0000000102021836 */ /* 0x000fe20000000000 */
[----:B------:R-:W-:Y:S01]  /*13f0*/  ISETP.GT.U32.AND P5, PT, R22, R9, PT ;  /* 0x000000091600720c */ /* 0x000fe20003fa4070 */
[----:B------:R-:W-:Y:S01]  /*1400*/  @!P3 IMAD.IADD R10, R10, 0x1, -R21 ;  /* 0x000000010a0ab824 */ /* 0x000fe200078e0a15 */
[----:B------:R-:W-:Y:S01]  /*1410*/  ISETP.GT.U32.AND P2, PT, R20, R19, PT ;  /* 0x000000131400720c */ /* 0x000fe20003f44070 */
[----:B------:R-:W-:Y:S01]  /*1420*/  @!P0 IMAD.MOV R2, RZ, RZ, -R2 ;  /* 0x000000ffff028224 */ /* 0x000fe200078e0a02 */
[----:B------:R-:W-:Y:S01]  /*1430*/  ISETP.GE.AND P0, PT, R7, RZ, PT ;  /* 0x000000ff0700720c */ /* 0x000fe20003f06270 */
[----:B------:R-:W-:Y:S01]  /*1440*/  @!P3 VIADD R4, R4, 0x1 ;  /* 0x000000010404b836 */ /* 0x000fe20000000000 */
[----:B------:R-:W-:-:S02]  /*1450*/  ISETP.GE.U32.AND P6, PT, R10, R21, PT ;  /* 0x000000150a00720c */ /* 0x000fc40003fc6070 */
[----:B------:R-:W-:-:S05]  /*1460*/  ISETP.GE.AND P3, PT, R6, RZ, PT ;  /* 0x000000ff0600720c */ /* 0x000fca0003f66270 */
[----:B------:R-:W-:Y:S02]  /*1470*/  @!P5 IMAD.IADD R9, R9, 0x1, -R22 ;  /* 0x000000010909d824 */ /* 0x000fe400078e0a16 */
[----:B------:R-:W-:Y:S02]  /*1480*/  @!P2 IMAD.IADD R19, R19, 0x1, -R20 ;  /* 0x000000011313a824 */ /* 0x000fe400078e0a14 */
[----:B------:R-:W-:Y:S01]  /*1490*/  @!P5 VIADD R8, R8, 0x1 ;  /* 0x000000010808d836 */ /* 0x000fe20000000000 */
[----:B------:R-:W-:Y:S01]  /*14a0*/  ISETP.GE.U32.AND P4, PT, R9, R22, PT ;  /* 0x000000160900720c */ /* 0x000fe20003f86070 */
[----:B------:R-:W-:Y:S01]  /*14b0*/  @!P2 VIADD R11, R11, 0x1 ;  /* 0x000000010b0ba836 */ /* 0x000fe20000000000 */
[----:B------:R-:W-:Y:S01]  /*14c0*/  ISETP.GE.U32.AND P1, PT, R19, R20, PT ;  /* 0x000000141300720c */ /* 0x000fe20003f26070 */
[----:B------:R-:W-:Y:S01]  /*14d0*/  @P6 VIADD R4, R4, 0x1 ;  /* 0x0000000104046836 */ /* 0x000fe20000000000 */
[----:B------:R-:W-:Y:S02]  /*14e0*/  ISETP.GE.AND P6, PT, R3, RZ, PT ;  /* 0x000000ff0300720c */ /* 0x000fe40003fc6270 */
[----:B------:R-:W-:Y:S01]  /*14f0*/  ISETP.NE.AND P5, PT, R0, RZ, PT ;  /* 0x000000ff0000720c */ /* 0x000fe20003fa5270 */
[----:B------:R-:W-:Y:S01]  /*1500*/  @!P0 IMAD.MOV R4, RZ, RZ, -R4 ;  /* 0x000000ffff048224 */ /* 0x000fe200078e0a04 */
[----:B------:R-:W-:-:S02]  /*1510*/  ISETP.NE.AND P2, PT, R14, RZ, PT ;  /* 0x000000ff0e00720c */ /* 0x000fc40003f45270 */
[----:B------:R-:W-:-:S03]  /*1520*/  IADD3 R18, P0, PT, R18, UR10, RZ ;  /* 0x0000000a12127c10 */ /* 0x000fc6000ff1e0ff */
[----:B------:R-:W-:Y:S01]  /*1530*/  @P4 VIADD R8, R8, 0x1 ;  /* 0x0000000108084836 */ /* 0x000fe20000000000 */
[----:B------:R-:W-:Y:S01]  /*1540*/  ISETP.NE.AND P4, PT, R17, RZ, PT ;  /* 0x000000ff1100720c */ /* 0x000fe20003f85270 */
[----:B------:R-:W-:Y:S01]  /*1550*/  @P1 VIADD R11, R11, 0x1 ;  /* 0x000000010b0b1836 */ /* 0x000fe20000000000 */
[----:B------:R-:W-:Y:S01]  /*1560*/  ISETP.NE.AND P1, PT, R16, RZ, PT ;  /* 0x000000ff1000720c */ /* 0x000fe20003f25270 */
[----:B------:R-:W-:Y:S01]  /*1570*/  @!P3 IMAD.MOV R8, RZ, RZ, -R8 ;  /* 0x000000ffff08b224 */ /* 0x000fe200078e0a08 */
[----:B------:R-:W-:Y:S01]  /*1580*/  IADD3.X R19, PT, PT, R23, UR11, RZ, P0, !PT ;  /* 0x0000000b17137c10 */ /* 0x000fe200087fe4ff */
[----:B------:R-:W-:Y:S01]  /*1590*/  @!P6 IMAD.MOV R11, RZ, RZ, -R11 ;  /* 0x000000ffff0be224 */ /* 0x000fe200078e0a0b */
[----:B------:R-:W-:Y:S02]  /*15a0*/  IADD3 R15, P0, PT, R15, UR14, RZ ;  /* 0x0000000e0f0f7c10 */ /* 0x000fe4000ff1e0ff */
[----:B------:R-:W-:Y:S02]  /*15b0*/  @!P5 LOP3.LUT R2, RZ, R0, RZ, 0x33, !PT ;  /* 0x00000000ff02d212 */ /* 0x000fe400078e33ff */
[----:B------:R-:W-:Y:S01]  /*15c0*/  @!P2 LOP3.LUT R4, RZ, R14, RZ, 0x33, !PT ;  /* 0x0000000eff04a212 */ /* 0x000fe200078e33ff */
[----:B------:R-:W-:-:S02]  /*15d0*/  IMAD.SHL.U32 R0, R15, 0x4, RZ ;  /* 0x000000040f007824 */ /* 0x000fc400078e00ff */
[----:B------:R-:W-:Y:S01]  /*15e0*/  @!P4 LOP3.LUT R8, RZ, R17, RZ, 0x33, !PT ;  /* 0x00000011ff08c212 */ /* 0x000fe200078e33ff */
[----:B------:R-:W-:Y:S01]  /*15f0*/  IMAD.X R12, RZ, RZ, R12, P0 ;  /* 0x000000ffff0c7224 */ /* 0x000fe200000e060c */
[----:B------:R-:W-:Y:S02]  /*1600*/  @!P1 LOP3.LUT R11, RZ, R16, RZ, 0x33, !PT ;  /* 0x00000010ff0b9212 */ /* 0x000fe400078e33ff */
[----:B------:R-:W-:Y:S02]  /*1610*/  PRMT R10, R2, 0x5410, R4 ;  /* 0x00005410020a7816 */ /* 0x000fe40000000004 */
[----:B------:R-:W-:Y:S02]  /*1620*/  PRMT R11, R8, 0x5410, R11 ;  /* 0x00005410080b7816 */ /* 0x000fe4000000000b */
[----:B------:R-:W-:Y:S02]  /*1630*/  ISETP.LT.U32.AND P1, PT, R0, UR18, PT ;  /* 0x0000001200007c0c */ /* 0x000fe4000bf21070 */
[C---:B------:R-:W-:Y:S01]  /*1640*/  LOP3.LUT P0, RZ, R15.reuse, 0xffffc000, RZ, 0xc0, !PT ;  /* 0xffffc0000fff7812 */ /* 0x040fe2000780c0ff */
[----:B------:R0:W-:Y:S01]  /*1650*/  STG.E.64 desc[UR16][R18.64], R10 ;  /* 0x0000000a12007986 */ /* 0x0001e2000c101b10 */
[----:B------:R-:W-:-:S02]  /*1660*/  SHF.L.U64.HI R0, R15, 0x2, R12 ;  /* 0x000000020f007819 */ /* 0x000fc4000001020c */
[----:B------:R-:W-:Y:S02]  /*1670*/  LOP3.LUT P0, RZ, R12, 0x3fffffff, RZ, 0xc0, P0 ;  /* 0x3fffffff0cff7812 */ /* 0x000fe4000000c0ff */
[----:B------:R-:W-:-:S13]  /*1680*/  ISETP.LT.AND.EX P1, PT, R0, UR4, PT, P1 ;  /* 0x0000000400007c0c */ /* 0x000fda000bf21310 */
[----:B0-----:R-:W-:Y:S05]  /*1690*/  @!P0 BRA P1, `(.L_x_6837) ;  /* 0xfffffff400e08947 */ /* 0x001fea000083ffff */
[----:B------:R-:W-:Y:S05]  /*16a0*/  EXIT ;  /* 0x000000000000794d */ /* 0x000fea0003800000 */
.L_x_6838:
        /* <DEDUP_REMOVED lines=13> */
.L_x_7919:


//--------------------- .text._ZN2at6native55_GLOBAL__N__de093ff9_22_ForeachBinaryOpList_cu_a911ec4325multi_tensor_apply_kernelINS1_18TensorListMetadataILi3EEENS1_24BinaryOpListAlphaFunctorIlLi3ELi2ELi2EEEJSt7dividesIlElEEEvT_T0_DpT1_ --------------------------
	.section	.text._ZN2at6native55_GLOBAL__N__de093ff9_22_ForeachBinaryOpList_cu_a911ec4325multi_tensor_apply_kernelINS1_18TensorListMetadataILi3EEENS1_24BinaryOpListAlphaFunctorIlLi3ELi2ELi2EEEJSt7dividesIlElEEEvT_T0_DpT1_,"ax",@progbits
	.align	128
.text._ZN2at6native55_GLOBAL__N__de093ff9_22_ForeachBinaryOpList_cu_a911ec4325multi_tensor_apply_kernelINS1_18TensorListMetadataILi3EEENS1_24BinaryOpListAlphaFunctorIlLi3ELi2ELi2EEEJSt7dividesIlElEEEvT_T0_DpT1_:
        .type           _ZN2at6native55_GLOBAL__N__de093ff9_22_ForeachBinaryOpList_cu_a911ec4325multi_tensor_apply_kernelINS1_18TensorListMetadataILi3EEENS1_24BinaryOpListAlphaFunctorIlLi3ELi2ELi2EEEJSt7dividesIlElEEEvT_T0_DpT1_,@function
        .size           _ZN2at6native55_GLOBAL__N__de093ff9_22_ForeachBinaryOpList_cu_a911ec4325multi_tensor_apply_kernelINS1_18TensorListMetadataILi3EEENS1_24BinaryOpListAlphaFunctorIlLi3ELi2ELi2EEEJSt7dividesIlElEEEvT_T0_DpT1_,(.L_x_7920 - _ZN2at6native55_GLOBAL__N__de093ff9_22_ForeachBinaryOpList_cu_a911ec4325multi_tensor_apply_kernelINS1_18TensorListMetadataILi3EEENS1_24BinaryOpListAlphaFunctorIlLi3ELi2ELi2EEEJSt7dividesIlElEEEvT_T0_DpT1_)
        .other          _ZN2at6native55_GLOBAL__N__de093ff9_22_ForeachBinaryOpList_cu_a911ec4325multi_tensor_apply_kernelINS1_18TensorListMetadataILi3EEENS1_24BinaryOpListAlphaFunctorIlLi3ELi2ELi2EEEJSt7dividesIlElEEEvT_T0_DpT1_,@"STO_CUDA_ENTRY STV_DEFAULT"
_ZN2at6native55_GLOBAL__N__de093ff9_22_ForeachBinaryOpList_cu_a911ec4325multi_tensor_apply_kernelINS1_18TensorListMetadataILi3EEENS1_24BinaryOpListAlphaFunctorIlLi3ELi2ELi2EEEJSt7dividesIlElEEEvT_T0_DpT1_:
        /* <DEDUP_REMOVED lines=36> */
.L_x_6852:
[----:B0-----:R-:W-:Y:S02]  /*0240*/  IADD3 R0, P0, PT, R36, UR4, RZ ;  /* 0x0000000424007c10 */ /* 0x001fe4000ff1e0ff */
[----:B---3--:R-:W-:Y:S02]  /*0250*/  CS2R R2, SRZ ;  /* 0x0000000000027805 */ /* 0x008fe4000001ff00 */
[----:B------:R-:W-:Y:S02]  /*0260*/  CS2R R4, SRZ ;  /* 0x0000000000047805 */ /* 0x000fe4000001ff00 */
[C---:B------:R-:W-:Y:S01]  /*0270*/  ISETP.GE.U32.AND P1, PT, R0.reuse, UR13, PT ;  /* 0x0000000d00007c0c */ /* 0x040fe2000bf26070 */
[----:B------:R-:W-:Y:S01]  /*0280*/  IMAD.X R18, RZ, RZ, UR5, P0 ;  /* 0x00000005ff127e24 */ /* 0x000fe200080e06ff */
[----:B-1----:R-:W-:-:S04]  /*0290*/  IADD3 R19, P2, PT, R0, UR12, RZ ;  /* 0x0000000c00137c10 */ /* 0x002fc8000ff5e0ff */
[----:B------:R-:W-:Y:S01]  /*02a0*/  ISETP.GE.U32.AND.EX P1, PT, R18, UR14, PT, P1 ;  /* 0x0000000e12007c0c */ /* 0x000fe2000bf26110 */
[----:B------:R-:W-:Y:S01]  /*02b0*/  IMAD.X R28, RZ, RZ, R18, P2 ;  /* 0x000000ffff1c7224 */ /* 0x000fe200010e0612 */
[C---:B------:R-:W-:Y:S02]  /*02c0*/  ISETP.GE.U32.AND P0, PT, R19.reuse, UR13, PT ;  /* 0x0000000d13007c0c */ /* 0x040fe4000bf06070 */
        /* <DEDUP_REMOVED lines=8> */
[----:B------:R-:W-:Y:S01]  /*0350*/  ISETP.GE.U32.AND.EX P2, PT, R30, UR14, PT, P2 ;  /* 0x0000000e1e007c0c */ /* 0x000fe2000bf46120 */
[----:B------:R-:W2:Y:S01]  /*0360*/  @!P1 LDG.E.64 R2, desc[UR16][R12.64] ;  /* 0x000000100c029981 */ /* 0x000ea2000c1e1b00 */
[----:B------:R-:W-:-:S03]  /*0370*/  IADD3 R31, P4, PT, R29, UR12, RZ ;  /* 0x0000000c1d1f7c10 */ /* 0x000fc6000ff9e0ff */
[----:B------:R0:W3:Y:S01]  /*0380*/  @!P1 LDG.E.64 R4, desc[UR16][R10.64] ;  /* 0x000000100a049981 */ /* 0x0000e2000c1e1b00 */
[----:B------:R-:W-:Y:S01]  /*0390*/  ISETP.GE.U32.AND P1, PT, R31, UR13, PT ;  /* 0x0000000d1f007c0c */ /* 0x000fe2000bf26070 */
[----:B------:R-:W-:Y:S01]  /*03a0*/  IMAD.X R32, RZ, RZ, R30, P4 ;  /* 0x000000ffff207224 */ /* 0x000fe200020e061e */
[C---:B------:R-:W-:Y:S02]  /*03b0*/  @!P0 LEA R16, P3, R19.reuse, UR6, 0x3 ;  /* 0x0000000613108c11 */ /* 0x040fe4000f8618ff */
[----:B------:R-:W-:Y:S02]  /*03c0*/  @!P0 LEA R26, P4, R19, UR8, 0x3 ;  /* 0x00000008131a8c11 */ /* 0x000fe4000f8818ff */
[----:B------:R-:W-:Y:S02]  /*03d0*/  CS2R R6, SRZ ;  /* 0x0000000000067805 */ /* 0x000fe4000001ff00 */
[----:B------:R-:W-:Y:S02]  /*03e0*/  ISETP.GE.U32.AND.EX P1, PT, R32, UR14, PT, P1 ;  /* 0x0000000e20007c0c */ /* 0x000fe4000bf26110 */
[----:B------:R-:W-:-:S02]  /*03f0*/  CS2R R8, SRZ ;  /* 0x0000000000087805 */ /* 0x000fc4000001ff00 */
[C-C-:B------:R-:W-:Y:S02]  /*0400*/  @!P0 LEA.HI.X R17, R19.reuse, UR7, R28.reuse, 0x3, P3 ;  /* 0x0000000713118c11 */ /* 0x140fe400098f1c1c */
[----:B------:R-:W-:Y:S02]  /*0410*/  @!P0 LEA.HI.X R27, R19, UR9, R28, 0x3, P4 ;  /* 0x00000009131b8c11 */ /* 0x000fe4000a0f1c1c */
[C---:B------:R-:W-:Y:S01]  /*0420*/  @!P2 LEA R34, P3, R29.reuse, UR6, 0x3 ;  /* 0x000000061d22ac11 */ /* 0x040fe2000f8618ff */
[----:B------:R1:W5:Y:S04]  /*0430*/  @!P0 LDG.E.64 R6, desc[UR16][R16.64] ;  /* 0x0000001010068981 */ /* 0x000368000c1e1b00 */
[----:B------:R4:W5:Y:S01]  /*0440*/  @!P0 LDG.E.64 R8, desc[UR16][R26.64] ;  /* 0x000000101a088981 */ /* 0x000962000c1e1b00 */
[----:B------:R-:W-:-:S02]  /*0450*/  @!P2 LEA R20, P0, R29, UR8, 0x3 ;  /* 0x000000081d14ac11 */ /* 0x000fc4000f8018ff */
[C-C-:B------:R-:W-:Y:S02]  /*0460*/  @!P2 LEA.HI.X R35, R29.reuse, UR7, R30.reuse, 0x3, P3 ;  /* 0x000000071d23ac11 */ /* 0x140fe400098f1c1e */
[----:B------:R-:W-:Y:S02]  /*0470*/  @!P2 LEA.HI.X R21, R29, UR9, R30, 0x3, P0 ;  /* 0x000000091d15ac11 */ /* 0x000fe400080f1c1e */
[C---:B------:R-:W-:Y:S02]  /*0480*/  @!P1 LEA R22, P3, R31.reuse, UR6, 0x3 ;  /* 0x000000061f169c11 */ /* 0x040fe4000f8618ff */
[----:B------:R-:W-:Y:S02]  /*0490*/  @!P1 LEA R24, P0, R31, UR8, 0x3 ;  /* 0x000000081f189c11 */ /* 0x000fe4000f8018ff */
[----:B0-----:R-:W-:Y:S02]  /*04a0*/  CS2R R10, SRZ ;  /* 0x00000000000a7805 */ /* 0x001fe4000001ff00 */
[----:B------:R-:W-:-:S02]  /*04b0*/  CS2R R12, SRZ ;  /* 0x00000000000c7805 */ /* 0x000fc4000001ff00 */
[----:B------:R-:W-:Y:S02]  /*04c0*/  CS2R R14, SRZ ;  /* 0x00000000000e7805 */ /* 0x000fe4000001ff00 */
[----:B-1----:R-:W-:Y:S02]  /*04d0*/  CS2R R16, SRZ ;  /* 0x0000000000107805 */ /* 0x002fe4000001ff00 */
[C-C-:B------:R-:W-:Y:S02]  /*04e0*/  @!P1 LEA.HI.X R23, R31.reuse, UR7, R32.reuse, 0x3, P3 ;  /* 0x000000071f179c11 */ /* 0x140fe400098f1c20 */
[----:B------:R-:W-:Y:S01]  /*04f0*/  @!P1 LEA.HI.X R25, R31, UR9, R32, 0x3, P0 ;  /* 0x000000091f199c11 */ /* 0x000fe200080f1c20 */
[----:B------:R0:W5:Y:S04]  /*0500*/  @!P2 LDG.E.64 R10, desc[UR16][R34.64] ;  /* 0x00000010220aa981 */ /* 0x000168000c1e1b00 */
[----:B------:R0:W5:Y:S04]  /*0510*/  @!P2 LDG.E.64 R12, desc[UR16][R20.64] ;  /* 0x00000010140ca981 */ /* 0x000168000c1e1b00 */
[----:B------:R0:W5:Y:S04]  /*0520*/  @!P1 LDG.E.64 R14, desc[UR16][R22.64] ;  /* 0x00000010160e9981 */ /* 0x000168000c1e1b00 */
[----:B------:R0:W5:Y:S01]  /*0530*/  @!P1 LDG.E.64 R16, desc[UR16][R24.64] ;  /* 0x0000001018109981 */ /* 0x000162000c1e1b00 */
[----:B------:R-:W-:Y:S01]  /*0540*/  BSSY.RECONVERGENT B0, `(.L_x_6840) ;  /* 0x0000022000007945 */ /* 0x000fe20003800200 */
[----:B--2---:R-:W-:-:S04]  /*0550*/  IMAD R3, R3, UR18, RZ ;  /* 0x0000001203037c24 */ /* 0x004fc8000f8e02ff */
[C---:B----4-:R-:W-:Y:S02]  /*0560*/  IMAD R27, R2.reuse, UR19, R3 ;  /* 0x00000013021b7c24 */ /* 0x050fe4000f8e0203 */
[----:B------:R-:W-:-:S05]  /*0570*/  IMAD.WIDE.U32 R2, R2, UR18, RZ ;  /* 0x0000001202027c25 */ /* 0x000fca000f8e00ff */
[----:B------:R-:W-:-:S04]  /*0580*/  IADD3 R27, PT, PT, R3, R27, RZ ;  /* 0x0000001b031b7210 */ /* 0x000fc80007ffe0ff */
[----:B---3--:R-:W-:-:S04]  /*0590*/  LOP3.LUT R26, R5, R27, RZ, 0xfc, !PT ;  /* 0x0000001b051a7212 */ /* 0x008fc800078efcff */
[----:B------:R-:W-:-:S13]  /*05a0*/  ISETP.NE.U32.AND P0, PT, R26, RZ, PT ;  /* 0x000000ff1a00720c */ /* 0x000fda0003f05070 */
[----:B0-----:R-:W-:Y:S05]  /*05b0*/  @P0 BRA `(.L_x_6841) ;  /* 0x0000000000500947 */ /* 0x001fea0003800000 */
[----:B------:R-:W0:Y:S01]  /*05c0*/  I2F.U32.RP R3, R2 ;  /* 0x0000000200037306 */ /* 0x000e220000209000 */
[----:B------:R-:W-:Y:S01]  /*05d0*/  ISETP.NE.U32.AND P2, PT, R2, RZ, PT ;  /* 0x000000ff0200720c */ /* 0x000fe20003f45070 */
[----:B------:R-:W-:-:S06]  /*05e0*/  IMAD.MOV.U32 R35, RZ, RZ, RZ ;  /* 0x000000ffff237224 */ /* 0x000fcc00078e00ff */
[----:B0-----:R-:W0:Y:S02]  /*05f0*/  MUFU.RCP R3, R3 ;  /* 0x0000000300037308 */ /* 0x001e240000001000 */
[----:B0-----:R-:W-:-:S06]  /*0600*/  VIADD R20, R3, 0xffffffe ;  /* 0x0ffffffe03147836 */ /* 0x001fcc0000000000 */
[----:B------:R0:W1:Y:S02]  /*0610*/  F2I.FTZ.U32.TRUNC.NTZ R21, R20 ;  /* 0x0000001400157305 */ /* 0x000064000021f000 */
[----:B0-----:R-:W-:Y:S02]  /*0620*/  IMAD.MOV.U32 R20, RZ, RZ, RZ ;  /* 0x000000ffff147224 */ /* 0x001fe400078e00ff */
[----:B-1----:R-:W-:-:S04]  /*0630*/  IMAD.MOV R5, RZ, RZ, -R21 ;  /* 0x000000ffff057224 */ /* 0x002fc800078e0a15 */
[----:B------:R-:W-:-:S04]  /*0640*/  IMAD R5, R5, R2, RZ ;  /* 0x0000000205057224 */ /* 0x000fc800078e02ff */
[----:B------:R-:W-:-:S06]  /*0650*/  IMAD.HI.U32 R21, R21, R5, R20 ;  /* 0x0000000515157227 */ /* 0x000fcc00078e0014 */
[----:B------:R-:W-:-:S04]  /*0660*/  IMAD.HI.U32 R34, R21, R4, RZ ;  /* 0x0000000415227227 */ /* 0x000fc800078e00ff */
[----:B------:R-:W-:-:S04]  /*0670*/  IMAD.MOV R5, RZ, RZ, -R34 ;  /* 0x000000ffff057224 */ /* 0x000fc800078e0a22 */
[----:B------:R-:W-:-:S05]  /*0680*/  IMAD R5, R2, R5, R4 ;  /* 0x0000000502057224 */ /* 0x000fca00078e0204 */
[----:B------:R-:W-:-:S13]  /*0690*/  ISETP.GE.U32.AND P0, PT, R5, R2, PT ;  /* 0x000000020500720c */ /* 0x000fda0003f06070 */
[----:B------:R-:W-:Y:S01]  /*06a0*/  @P0 IADD3 R5, PT, PT, R5, -R2, RZ ;  /* 0x8000000205050210 */ /* 0x000fe20007ffe0ff */
[----:B------:R-:W-:-:S03]  /*06b0*/  @P0 VIADD R34, R34, 0x1 ;  /* 0x0000000122220836 */ /* 0x000fc60000000000 */
[----:B------:R-:W-:-:S13]  /*06c0*/  ISETP.GE.U32.AND P1, PT, R5, R2, PT ;  /* 0x000000020500720c */ /* 0x000fda0003f26070 */
[----:B------:R-:W-:Y:S01]  /*06d0*/  @P1 VIADD R34, R34, 0x1 ;  /* 0x0000000122221836 */ /* 0x000fe20000000000 */
[----:B------:R-:W-:Y:S01]  /*06e0*/  @!P2 LOP3.LUT R34, RZ, R2, RZ, 0x33, !PT ;  /* 0x00000002ff22a212 */ /* 0x000fe200078e33ff */
[----:B------:R-:W-:Y:S06]  /*06f0*/  BRA `(.L_x_6842) ;  /* 0x0000000000187947 */ /* 0x000fec0003800000 */
.L_x_6841:
[----:B------:R-:W-:Y:S01]  /*0700*/  IMAD.MOV.U32 R3, RZ, RZ, R2 ;  /* 0x000000ffff037224 */ /* 0x000fe200078e0002 */
[----:B------:R-:W-:Y:S02]  /*0710*/  MOV R20, R27 ;  /* 0x0000001b00147202 */ /* 0x000fe40000000f00 */
[----:B------:R-:W-:-:S07]  /*0720*/  MOV R2, 0x740 ;  /* 0x0000074000027802 */ /* 0x000fce0000000f00 */
[----:B-----5:R-:W-:Y:S05]  /*0730*/  CALL.REL.NOINC `($__internal_151_$__cuda_sm20_div_s64) ;  /* 0x0000001000e87944 */ /* 0x020fea0003c00000 */
[----:B------:R-:W-:Y:S02]  /*0740*/  IMAD.MOV.U32 R34, RZ, RZ, R3 ;  /* 0x000000ffff227224 */ /* 0x000fe400078e0003 */
[----:B------:R-:W-:-:S07]  /*0750*/  IMAD.MOV.U32 R35, RZ, RZ, R4 ;  /* 0x000000ffff237224 */ /* 0x000fce00078e0004 */
.L_x_6842:
[----:B------:R-:W-:Y:S05]  /*0760*/  BSYNC.RECONVERGENT B0 ;  /* 0x0000000000007941 */ /* 0x000fea0003800200 */
.L_x_6840:
[----:B-----5:R-:W-:Y:S01]  /*0770*/  IMAD R5, R9, UR18, RZ ;  /* 0x0000001209057c24 */ /* 0x020fe2000f8e02ff */
[----:B------:R-:W-:Y:S01]  /*0780*/  BSSY.RECONVERGENT B0, `(.L_x_6843) ;  /* 0x0000022000007945 */ /* 0x000fe20003800200 */
[----:B------:R-:W-:-:S04]  /*0790*/  IMAD.WIDE.U32 R2, R8, UR18, RZ ;  /* 0x0000001208027c25 */ /* 0x000fc8000f8e00ff */
[----:B------:R-:W-:-:S04]  /*07a0*/  IMAD R5, R8, UR19, R5 ;  /* 0x0000001308057c24 */ /* 0x000fc8000f8e0205 */
[----:B------:R-:W-:-:S05]  /*07b0*/  IMAD.IADD R20, R3, 0x1, R5 ;  /* 0x0000000103147824 */ /* 0x000fca00078e0205 */
[----:B------:R-:W-:-:S04]  /*07c0*/  LOP3.LUT R4, R7, R20, RZ, 0xfc, !PT ;  /* 0x0000001407047212 */ /* 0x000fc800078efcff */
[----:B------:R-:W-:-:S13]  /*07d0*/  ISETP.NE.U32.AND P0, PT, R4, RZ, PT ;  /* 0x000000ff0400720c */ /* 0x000fda0003f05070 */
[----:B------:R-:W-:Y:S05]  /*07e0*/  @P0 BRA `(.L_x_6844) ;  /* 0x0000000000500947 */ /* 0x000fea0003800000 */
[----:B------:R-:W0:Y:S01]  /*07f0*/  I2F.U32.RP R3, R2 ;  /* 0x0000000200037306 */ /* 0x000e220000209000 */
[----:B------:R-:W-:Y:S01]  /*0800*/  ISETP.NE.U32.AND P2, PT, R2, RZ, PT ;  /* 0x000000ff0200720c */ /* 0x000fe20003f45070 */
[----:B------:R-:W-:-:S06]  /*0810*/  IMAD.MOV.U32 R9, RZ, RZ, RZ ;  /* 0x000000ffff097224 */ /* 0x000fcc00078e00ff */
[----:B0-----:R-:W0:Y:S02]  /*0820*/  MUFU.RCP R3, R3 ;  /* 0x0000000300037308 */ /* 0x001e240000001000 */
[----:B0-----:R-:W-:-:S06]  /*0830*/  VIADD R4, R3, 0xffffffe ;  /* 0x0ffffffe03047836 */ /* 0x001fcc0000000000 */
[----:B------:R0:W1:Y:S02]  /*0840*/  F2I.FTZ.U32.TRUNC.NTZ R5, R4 ;  /* 0x0000000400057305 */ /* 0x000064000021f000 */
[----:B0-----:R-:W-:Y:S01]  /*0850*/  IMAD.MOV.U32 R4, RZ, RZ, RZ ;  /* 0x000000ffff047224 */ /* 0x001fe200078e00ff */
[----:B-1----:R-:W-:-:S05]  /*0860*/  IADD3 R7, PT, PT, RZ, -R5, RZ ;  /* 0x80000005ff077210 */ /* 0x002fca0007ffe0ff */
[----:B------:R-:W-:-:S04]  /*0870*/  IMAD R7, R7, R2, RZ ;  /* 0x0000000207077224 */ /* 0x000fc800078e02ff */
[----:B------:R-:W-:-:S06]  /*0880*/  IMAD.HI.U32 R5, R5, R7, R4 ;  /* 0x0000000705057227 */ /* 0x000fcc00078e0004 */
[----:B------:R-:W-:-:S04]  /*0890*/  IMAD.HI.U32 R8, R5, R6, RZ ;  /* 0x0000000605087227 */ /* 0x000fc800078e00ff */
[----:B------:R-:W-:-:S04]  /*08a0*/  IMAD.MOV R7, RZ, RZ, -R8 ;  /* 0x000000ffff077224 */ /* 0x000fc800078e0a08 */
[----:B------:R-:W-:-:S05]  /*08b0*/  IMAD R7, R2, R7, R6 ;  /* 0x0000000702077224 */ /* 0x000fca00078e0206 */
[----:B------:R-:W-:-:S13]  /*08c0*/  ISETP.GE.U32.AND P0, PT, R7, R2, PT ;  /* 0x000000020700720c */ /* 0x000fda0003f06070 */
[----:B------:R-:W-:Y:S02]  /*08d0*/  @P0 IMAD.IADD R7, R7, 0x1, -R2 ;  /* 0x0000000107070824 */ /* 0x000fe400078e0a02 */
[----:B------:R-:W-:-:S03]  /*08e0*/  @P0 VIADD R8, R8, 0x1 ;  /* 0x0000000108080836 */ /* 0x000fc60000000000 */
[----:B------:R-:W-:-:S13]  /*08f0*/  ISETP.GE.U32.AND P1, PT, R7, R2, PT ;  /* 0x000000020700720c */ /* 0x000fda0003f26070 */
[----:B------:R-:W-:Y:S02]  /*0900*/  @P1 IADD3 R8, PT, PT, R8, 0x1, RZ ;  /* 0x0000000108081810 */ /* 0x000fe40007ffe0ff */
[----:B------:R-:W-:Y:S01]  /*0910*/  @!P2 LOP3.LUT R8, RZ, R2, RZ, 0x33, !PT ;  /* 0x00000002ff08a212 */ /* 0x000fe200078e33ff */
[----:B------:R-:W-:Y:S06]  /*0920*/  BRA `(.L_x_6845) ;  /* 0x00000000001c7947 */ /* 0x000fec0003800000 */
.L_x_6844:
[----:B------:R-:W-:Y:S01]  /*0930*/  IMAD.MOV.U32 R3, RZ, RZ, R2 ;  /* 0x000000ffff037224 */ /* 0x000fe200078e0002 */
[----:B------:R-:W-:Y:S01]  /*0940*/  MOV R2, 0x980 ;  /* 0x0000098000027802 */ /* 0x000fe20000000f00 */
[----:B------:R-:W-:Y:S02]  /*0950*/  IMAD.MOV.U32 R4, RZ, RZ, R6 ;  /* 0x000000ffff047224 */ /* 0x000fe400078e0006 */
[----:B------:R-:W-:-:S07]  /*0960*/  IMAD.MOV.U32 R5, RZ, RZ, R7 ;  /* 0x000000ffff057224 */ /* 0x000fce00078e0007 */
[----:B------:R-:W-:Y:S05]  /*0970*/  CALL.REL.NOINC `($__internal_151_$__cuda_sm20_div_s64) ;  /* 0x0000001000587944 */ /* 0x000fea0003c00000 */
[----:B------:R-:W-:Y:S01]  /*0980*/  MOV R8, R3 ;  /* 0x0000000300087202 */ /* 0x000fe20000000f00 */
[----:B------:R-:W-:-:S07]  /*0990*/  IMAD.MOV.U32 R9, RZ, RZ, R4 ;  /* 0x000000ffff097224 */ /* 0x000fce00078e0004 */
.L_x_6845:
[----:B------:R-:W-:Y:S05]  /*09a0*/  BSYNC.RECONVERGENT B0 ;  /* 0x0000000000007941 */ /* 0x000fea0003800200 */
.L_x_6843:
[----:B------:R-:W-:Y:S01]  /*09b0*/  IMAD R5, R13, UR18, RZ ;  /* 0x000000120d057c24 */ /* 0x000fe2000f8e02ff */
        /* <DEDUP_REMOVED lines=8> */
[----:B------:R-:W-:-:S07]  /*0a40*/  ISETP.NE.U32.AND P2, PT, R2, RZ, PT ;  /* 0x000000ff0200720c */ /* 0x000fce0003f45070 */
[----:B0-----:R-:W0:Y:S02]  /*0a50*/  MUFU.RCP R3, R3 ;  /* 0x0000000300037308 */ /* 0x001e240000001000 */
[----:B0-----:R-:W-:-:S06]  /*0a60*/  VIADD R4, R3, 0xffffffe ;  /* 0x0ffffffe03047836 */ /* 0x001fcc0000000000 */
[----:B------:R0:W1:Y:S02]  /*0a70*/  F2I.FTZ.U32.TRUNC.NTZ R5, R4 ;  /* 0x0000000400057305 */ /* 0x000064000021f000 */
[----:B0-----:R-:W-:Y:S02]  /*0a80*/  HFMA2 R4, -RZ, RZ, 0, 0 ;  /* 0x00000000ff047431 */ /* 0x001fe400000001ff */
[----:B-1----:R-:W-:-:S04]  /*0a90*/  IMAD.MOV R7, RZ, RZ, -R5 ;  /* 0x000000ffff077224 */ /* 0x002fc800078e0a05 */
[----:B------:R-:W-:-:S04]  /*0aa0*/  IMAD R7, R7, R2, RZ ;  /* 0x0000000207077224 */ /* 0x000fc800078e02ff */
[----:B------:R-:W-:Y:S01]  /*0ab0*/  IMAD.HI.U32 R5, R5, R7, R4 ;  /* 0x0000000705057227 */ /* 0x000fe200078e0004 */
[----:B------:R-:W-:-:S05]  /*0ac0*/  MOV R7, RZ ;  /* 0x000000ff00077202 */ /* 0x000fca0000000f00 */
[----:B------:R-:W-:-:S04]  /*0ad0*/  IMAD.HI.U32 R6, R5, R10, RZ ;  /* 0x0000000a05067227 */ /* 0x000fc800078e00ff */
[----:B------:R-:W-:-:S04]  /*0ae0*/  IMAD.MOV R11, RZ, RZ, -R6 ;  /* 0x000000ffff0b7224 */ /* 0x000fc800078e0a06 */
[----:B------:R-:W-:-:S05]  /*0af0*/  IMAD R11, R2, R11, R10 ;  /* 0x0000000b020b7224 */ /* 0x000fca00078e020a */
[----:B------:R-:W-:-:S13]  /*0b00*/  ISETP.GE.U32.AND P0, PT, R11, R2, PT ;  /* 0x000000020b00720c */ /* 0x000fda0003f06070 */
[----:B------:R-:W-:Y:S02]  /*0b10*/  @P0 IMAD.IADD R11, R11, 0x1, -R2 ;  /* 0x000000010b0b0824 */ /* 0x000fe400078e0a02 */
[----:B------:R-:W-:-:S03]  /*0b20*/  @P0 VIADD R6, R6, 0x1 ;  /* 0x0000000106060836 */ /* 0x000fc60000000000 */
[----:B------:R-:W-:-:S13]  /*0b30*/  ISETP.GE.U32.AND P1, PT, R11, R2, PT ;  /* 0x000000020b00720c */ /* 0x000fda0003f26070 */
[----:B------:R-:W-:Y:S01]  /*0b40*/  @P1 VIADD R6, R6, 0x1 ;  /* 0x0000000106061836 */ /* 0x000fe20000000000 */
[----:B------:R-:W-:Y:S01]  /*0b50*/  @!P2 LOP3.LUT R6, RZ, R2, RZ, 0x33, !PT ;  /* 0x00000002ff06a212 */ /* 0x000fe200078e33ff */
[----:B------:R-:W-:Y:S06]  /*0b60*/  BRA `(.L_x_6848) ;  /* 0x00000000001c7947 */ /* 0x000fec0003800000 */
.L_x_6847:
[----:B------:R-:W-:Y:S01]  /*0b70*/  IMAD.MOV.U32 R3, RZ, RZ, R2 ;  /* 0x000000ffff037224 */ /* 0x000fe200078e0002 */
[----:B------:R-:W-:Y:S01]  /*0b80*/  MOV R2, 0xbc0 ;  /* 0x00000bc000027802 */ /* 0x000fe20000000f00 */
[----:B------:R-:W-:Y:S02]  /*0b90*/  IMAD.MOV.U32 R4, RZ, RZ, R10 ;  /* 0x000000ffff047224 */ /* 0x000fe400078e000a */
[----:B------:R-:W-:-:S07]  /*0ba0*/  IMAD.MOV.U32 R5, RZ, RZ, R11 ;  /* 0x000000ffff057224 */ /* 0x000fce00078e000b */
[----:B------:R-:W-:Y:S05]  /*0bb0*/  CALL.REL.NOINC `($__internal_151_$__cuda_sm20_div_s64) ;  /* 0x0000000c00c87944 */ /* 0x000fea0003c00000 */
[----:B------:R-:W-:Y:S01]  /*0bc0*/  IMAD.MOV.U32 R6, RZ, RZ, R3 ;  /* 0x000000ffff067224 */ /* 0x000fe200078e0003 */
[----:B------:R-:W-:-:S07]  /*0bd0*/  MOV R7, R4 ;  /* 0x0000000400077202 */ /* 0x000fce0000000f00 */
.L_x_6848:
[----:B------:R-:W-:Y:S05]  /*0be0*/  BSYNC.RECONVERGENT B0 ;  /* 0x0000000000007941 */ /* 0x000fea0003800200 */
.L_x_6846:
        /* <DEDUP_REMOVED lines=11> */
[----:B0-----:R-:W-:Y:S02]  /*0ca0*/  VIADD R4, R3, 0xffffffe ;  /* 0x0ffffffe03047836 */ /* 0x001fe40000000000 */
[----:B------:R-:W-:-:S04]  /*0cb0*/  HFMA2 R3, -RZ, RZ, 0, 0 ;  /* 0x00000000ff037431 */ /* 0x000fc800000001ff */
[----:B------:R0:W1:Y:S02]  /*0cc0*/  F2I.FTZ.U32.TRUNC.NTZ R5, R4 ;  /* 0x0000000400057305 */ /* 0x000064000021f000 */
[----:B0-----:R-:W-:Y:S02]  /*0cd0*/  IMAD.MOV.U32 R4, RZ, RZ, RZ ;  /* 0x000000ffff047224 */ /* 0x001fe400078e00ff */
[----:B-1----:R-:W-:-:S04]  /*0ce0*/  IMAD.MOV R11, RZ, RZ, -R5 ;  /* 0x000000ffff0b7224 */ /* 0x002fc800078e0a05 */
[----:B------:R-:W-:-:S04]  /*0cf0*/  IMAD R11, R11, R2, RZ ;  /* 0x000000020b0b7224 */ /* 0x000fc800078e02ff */
[----:B------:R-:W-:-:S06]  /*0d00*/  IMAD.HI.U32 R5, R5, R11, R4 ;  /* 0x0000000b05057227 */ /* 0x000fcc00078e0004 */
[----:B------:R-:W-:-:S05]  /*0d10*/  IMAD.HI.U32 R5, R5, R14, RZ ;  /* 0x0000000e05057227 */ /* 0x000fca00078e00ff */
[----:B------:R-:W-:-:S05]  /*0d20*/  IADD3 R15, PT, PT, -R5, RZ, RZ ;  /* 0x000000ff050f7210 */ /* 0x000fca0007ffe1ff */
[----:B------:R-:W-:-:S05]  /*0d30*/  IMAD R15, R2, R15, R14 ;  /* 0x0000000f020f7224 */ /* 0x000fca00078e020e */
[----:B------:R-:W-:-:S13]  /*0d40*/  ISETP.GE.U32.AND P0, PT, R15, R2, PT ;  /* 0x000000020f00720c */ /* 0x000fda0003f06070 */
[----:B------:R-:W-:Y:S02]  /*0d50*/  @P0 IMAD.IADD R15, R15, 0x1, -R2 ;  /* 0x000000010f0f0824 */ /* 0x000fe400078e0a02 */
[----:B------:R-:W-:-:S03]  /*0d60*/  @P0 VIADD R5, R5, 0x1 ;  /* 0x0000000105050836 */ /* 0x000fc60000000000 */
[----:B------:R-:W-:-:S13]  /*0d70*/  ISETP.GE.U32.AND P1, PT, R15, R2, PT ;  /* 0x000000020f00720c */ /* 0x000fda0003f26070 */
[----:B------:R-:W-:Y:S01]  /*0d80*/  @P1 VIADD R5, R5, 0x1 ;  /* 0x0000000105051836 */ /* 0x000fe20000000000 */
[----:B------:R-:W-:-:S05]  /*0d90*/  @!P2 LOP3.LUT R5, RZ, R2, RZ, 0x33, !PT ;  /* 0x00000002ff05a212 */ /* 0x000fca00078e33ff */
[----:B------:R-:W-:Y:S01]  /*0da0*/  IMAD.MOV.U32 R2, RZ, RZ, R5 ;  /* 0x000000ffff027224 */ /* 0x000fe200078e0005 */
[----:B------:R-:W-:Y:S06]  /*0db0*/  BRA `(.L_x_6851) ;  /* 0x00000000001c7947 */ /* 0x000fec0003800000 */
.L_x_6850:
[----:B------:R-:W-:Y:S01]  /*0dc0*/  IMAD.MOV.U32 R3, RZ, RZ, R2 ;  /* 0x000000ffff037224 */ /* 0x000fe200078e0002 */
[----:B------:R-:W-:Y:S01]  /*0dd0*/  MOV R2, 0xe10 ;  /* 0x00000e1000027802 */ /* 0x000fe20000000f00 */
[----:B------:R-:W-:Y:S02]  /*0de0*/  IMAD.MOV.U32 R4, RZ, RZ, R14 ;  /* 0x000000ffff047224 */ /* 0x000fe400078e000e */
[----:B------:R-:W-:-:S07]  /*0df0*/  IMAD.MOV.U32 R5, RZ, RZ, R15 ;  /* 0x000000ffff057224 */ /* 0x000fce00078e000f */
[----:B------:R-:W-:Y:S05]  /*0e00*/  CALL.REL.NOINC `($__internal_151_$__cuda_sm20_div_s64) ;  /* 0x0000000c00347944 */ /* 0x000fea0003c00000 */
[----:B------:R-:W-:Y:S01]  /*0e10*/  IMAD.MOV.U32 R2, RZ, RZ, R3 ;  /* 0x000000ffff027224 */ /* 0x000fe200078e0003 */
[----:B------:R-:W-:-:S07]  /*0e20*/  MOV R3, R4 ;  /* 0x0000000400037202 */ /* 0x000fce0000000f00 */
.L_x_6851:
[----:B------:R-:W-:Y:S05]  /*0e30*/  BSYNC.RECONVERGENT B0 ;  /* 0x0000000000007941 */ /* 0x000fea0003800200 */
.L_x_6849:
        /* <DEDUP_REMOVED lines=26> */
.L_x_6839:
        /* <DEDUP_REMOVED lines=8> */
.L_x_6865:
[C---:B------:R-:W-:Y:S01]  /*1060*/  IMAD.SHL.U32 R29, R0.reuse, 0x20, RZ ;  /* 0x00000020001d7824 */ /* 0x040fe200078e00ff */
[----:B------:R-:W-:-:S04]  /*1070*/  SHF.L.U64.HI R30, R0, 0x5, R28 ;  /* 0x00000005001e7819 */ /* 0x000fc8000001021c */
[----:B------:R-:W-:-:S04]  /*1080*/  IADD3 R4, P0, PT, R29, UR8, RZ ;  /* 0x000000081d047c10 */ /* 0x000fc8000ff1e0ff */
[----:B------:R-:W-:Y:S02]  /*1090*/  IADD3.X R5, PT, PT, R30, UR9, RZ, P0, !PT ;  /* 0x000000091e057c10 */ /* 0x000fe400087fe4ff */
[----:B------:R-:W-:-:S04]  /*10a0*/  IADD3 R12, P0, PT, R29, UR6, RZ ;  /* 0x000000061d0c7c10 */ /* 0x000fc8000ff1e0ff */
[----:B------:R-:W1:Y:S01]  /*10b0*/  LDG.E.ENL2.256 R8, R4, desc[UR16][R4.64] ;  /* 0xfe0000100404797e */ /* 0x000e620008121908 */
[----:B------:R-:W-:-:S06]  /*10c0*/  IADD3.X R13, PT, PT, R30, UR7, RZ, P0, !PT ;  /* 0x000000071e0d7c10 */ /* 0x000fcc00087fe4ff */
[----:B------:R-:W2:Y:S01]  /*10d0*/  LDG.E.ENL2.256 R16, R12, desc[UR16][R12.64] ;  /* 0xfe0000100c0c797e */ /* 0x000ea20008121910 */
[----:B------:R-:W-:Y:S01]  /*10e0*/  BSSY.RECONVERGENT B0, `(.L_x_6853) ;  /* 0x0000025000007945 */ /* 0x000fe20003800200 */
[----:B-1----:R-:W-:Y:S02]  /*10f0*/  IMAD R21, R5, UR12, RZ ;  /* 0x0000000c05157c24 */ /* 0x002fe4000f8e02ff */
[----:B------:R-:W-:-:S04]  /*1100*/  IMAD.WIDE.U32 R2, R4, UR12, RZ ;  /* 0x0000000c04027c25 */ /* 0x000fc8000f8e00ff */
[----:B------:R-:W-:-:S04]  /*1110*/  IMAD R21, R4, UR13, R21 ;  /* 0x0000000d04157c24 */ /* 0x000fc8000f8e0215 */
[----:B------:R-:W-:-:S05]  /*1120*/  IMAD.IADD R21, R3, 0x1, R21 ;  /* 0x0000000103157824 */ /* 0x000fca00078e0215 */
[----:B--2---:R-:W-:-:S04]  /*1130*/  LOP3.LUT R20, R13, R21, RZ, 0xfc, !PT ;  /* 0x000000150d147212 */ /* 0x004fc800078efcff */
[----:B------:R-:W-:-:S13]  /*1140*/  ISETP.NE.U32.AND P0, PT, R20, RZ, PT ;  /* 0x000000ff1400720c */ /* 0x000fda0003f05070 */
[----:B------:R-:W-:Y:S05]  /*1150*/  @P0 BRA `(.L_x_6854) ;  /* 0x0000000000540947 */ /* 0x000fea0003800000 */
[----:B------:R-:W1:Y:S01]  /*1160*/  I2F.U32.RP R3, R2 ;  /* 0x0000000200037306 */ /* 0x000e620000209000 */
[----:B------:R-:W-:-:S07]  /*1170*/  ISETP.NE.U32.AND P2, PT, R2, RZ, PT ;  /* 0x000000ff0200720c */ /* 0x000fce0003f45070 */
[----:B-1----:R-:W1:Y:S02]  /*1180*/  MUFU.RCP R3, R3 ;  /* 0x0000000300037308 */ /* 0x002e640000001000 */
[----:B-1----:R-:W-:-:S06]  /*1190*/  VIADD R4, R3, 0xffffffe ;  /* 0x0ffffffe03047836 */ /* 0x002fcc0000000000 */
[----:B------:R1:W2:Y:S02]  /*11a0*/  F2I.FTZ.U32.TRUNC.NTZ R5, R4 ;  /* 0x0000000400057305 */ /* 0x0002a4000021f000 */
[----:B-1----:R-:W-:Y:S01]  /*11b0*/  IMAD.MOV.U32 R4, RZ, RZ, RZ ;  /* 0x000000ffff047224 */ /* 0x002fe200078e00ff */
[----:B--2---:R-:W-:-:S05]  /*11c0*/  IADD3 R13, PT, PT, RZ, -R5, RZ ;  /* 0x80000005ff0d7210 */ /* 0x004fca0007ffe0ff */
        /* <DEDUP_REMOVED lines=8> */
[----:B------:R-:W-:Y:S01]  /*1250*/  ISETP.GE.U32.AND P1, PT, R13, R2, PT ;  /* 0x000000020d00720c */ /* 0x000fe20003f26070 */
[----:B------:R-:W-:-:S12]  /*1260*/  IMAD.MOV.U32 R13, RZ, RZ, RZ ;  /* 0x000000ffff0d7224 */ /* 0x000fd800078e00ff */
[----:B------:R-:W-:Y:S02]  /*1270*/  @P1 IADD3 R5, PT, PT, R5, 0x1, RZ ;  /* 0x0000000105051810 */ /* 0x000fe40007ffe0ff */
[----:B------:R-:W-:-:S05]  /*1280*/  @!P2 LOP3.LUT R5, RZ, R2, RZ, 0x33, !PT ;  /* 0x00000002ff05a212 */ /* 0x000fca00078e33ff */
[----:B------:R-:W-:Y:S01]  /*1290*/  IMAD.MOV.U32 R12, RZ, RZ, R5 ;  /* 0x000000ffff0c7224 */ /* 0x000fe200078e0005 */
[----:B------:R-:W-:Y:S06]  /*12a0*/  BRA `(.L_x_6855) ;  /* 0x0000000000207947 */ /* 0x000fec0003800000 */
.L_x_6854:
[----:B------:R-:W-:Y:S01]  /*12b0*/  IMAD.MOV.U32 R3, RZ, RZ, R2 ;  /* 0x000000ffff037224 */ /* 0x000fe200078e0002 */
[----:B------:R-:W-:Y:S01]  /*12c0*/  MOV R5, R13 ;  /* 0x0000000d00057202 */ /* 0x000fe20000000f00 */
[----:B------:R-:W-:Y:S01]  /*12d0*/  IMAD.MOV.U32 R4, RZ, RZ, R12 ;  /* 0x000000ffff047224 */ /* 0x000fe200078e000c */
[----:B------:R-:W-:Y:S01]  /*12e0*/  MOV R2, 0x1310 ;  /* 0x0000131000027802 */ /* 0x000fe20000000f00 */
[----:B------:R-:W-:-:S07]  /*12f0*/  IMAD.MOV.U32 R20, RZ, RZ, R21 ;  /* 0x000000ffff147224 */ /* 0x000fce00078e0015 */
[----:B0-----:R-:W-:Y:S05]  /*1300*/  CALL.REL.NOINC `($__internal_151_$__cuda_sm20_div_s64) ;  /* 0x0000000400f47944 */ /* 0x001fea0003c00000 */
[----:B------:R-:W-:Y:S02]  /*1310*/  IMAD.MOV.U32 R12, RZ, RZ, R3 ;  /* 0x000000ffff0c7224 */ /* 0x000fe400078e0003 */
[----:B------:R-:W-:-:S07]  /*1320*/  IMAD.MOV.U32 R13, RZ, RZ, R4 ;  /* 0x000000ffff0d7224 */ /* 0x000fce00078e0004 */
.L_x_6855:
[----:B0-----:R-:W-:Y:S05]  /*1330*/  BSYNC.RECONVERGENT B0 ;  /* 0x0000000000007941 */ /* 0x001fea0003800200 */
.L_x_6853:
[----:B------:R-:W-:Y:S01]  /*1340*/  IMAD R5, R7, UR12, RZ ;  /* 0x0000000c07057c24 */ /* 0x000fe2000f8e02ff */
[----:B------:R-:W-:Y:S01]  /*1350*/  BSSY.RECONVERGENT B0, `(.L_x_6856) ;  /* 0x0000023000007945 */ /* 0x000fe20003800200 */
[----:B------:R-:W-:-:S04]  /*1360*/  IMAD.WIDE.U32 R2, R6, UR12, RZ ;  /* 0x0000000c06027c25 */ /* 0x000fc8000f8e00ff */
[----:B------:R-:W-:-:S05]  /*1370*/  IMAD R5, R6, UR13, R5 ;  /* 0x0000000d06057c24 */ /* 0x000fca000f8e0205 */
[----:B------:R-:W-:-:S04]  /*1380*/  IADD3 R20, PT, PT, R3, R5, RZ ;  /* 0x0000000503147210 */ /* 0x000fc80007ffe0ff */
        /* <DEDUP_REMOVED lines=18> */
[----:B------:R-:W-:Y:S01]  /*14b0*/  ISETP.GE.U32.AND P1, PT, R15, R2, PT ;  /* 0x000000020f00720c */ /* 0x000fe20003f26070 */
[----:B------:R-:W-:-:S12]  /*14c0*/  IMAD.MOV.U32 R15, RZ, RZ, RZ ;  /* 0x000000ffff0f7224 */ /* 0x000fd800078e00ff */
[----:B------:R-:W-:Y:S01]  /*14d0*/  @P1 VIADD R5, R5, 0x1 ;  /* 0x0000000105051836 */ /* 0x000fe20000000000 */
[----:B------:R-:W-:-:S04]  /*14e0*/  @!P2 LOP3.LUT R5, RZ, R2, RZ, 0x33, !PT ;  /* 0x00000002ff05a212 */ /* 0x000fc800078e33ff */
[----:B------:R-:W-:Y:S01]  /*14f0*/  MOV R14, R5 ;  /* 0x00000005000e7202 */ /* 0x000fe20000000f00 */
[----:B------:R-:W-:Y:S06]  /*1500*/  BRA `(.L_x_6858) ;  /* 0x00000000001c7947 */ /* 0x000fec0003800000 */
.L_x_6857:
[----:B------:R-:W-:Y:S01]  /*1510*/  IMAD.MOV.U32 R3, RZ, RZ, R2 ;  /* 0x000000ffff037224 */ /* 0x000fe200078e0002 */
[----:B------:R-:W-:Y:S01]  /*1520*/  MOV R5, R15 ;  /* 0x0000000f00057202 */ /* 0x000fe20000000f00 */
[----:B------:R-:W-:Y:S01]  /*1530*/  IMAD.MOV.U32 R4, RZ, RZ, R14 ;  /* 0x000000ffff047224 */ /* 0x000fe200078e000e */
[----:B------:R-:W-:-:S07]  /*1540*/  MOV R2, 0x1560 ;  /* 0x0000156000027802 */ /* 0x000fce0000000f00 */
[----:B------:R-:W-:Y:S05]  /*1550*/  CALL.REL.NOINC `($__internal_151_$__cuda_sm20_div_s64) ;  /* 0x0000000400607944 */ /* 0x000fea0003c00000 */
[----:B------:R-:W-:Y:S02]  /*1560*/  IMAD.MOV.U32 R14, RZ, RZ, R3 ;  /* 0x000000ffff0e7224 */ /* 0x000fe400078e0003 */
[----:B------:R-:W-:-:S07]  /*1570*/  IMAD.MOV.U32 R15, RZ, RZ, R4 ;  /* 0x000000ffff0f7224 */ /* 0x000fce00078e0004 */
.L_x_6858:
[----:B------:R-:W-:Y:S05]  /*1580*/  BSYNC.RECONVERGENT B0 ;  /* 0x0000000000007941 */ /* 0x000fea0003800200 */
.L_x_6856:
        /* <DEDUP_REMOVED lines=12> */
[----:B0-----:R-:W-:-:S06]  /*1650*/  IADD3 R4, PT, PT, R3, 0xffffffe, RZ ;  /* 0x0ffffffe03047810 */ /* 0x001fcc0007ffe0ff */
        /* <DEDUP_REMOVED lines=15> */
.L_x_6860:
[----:B------:R-:W-:Y:S01]  /*1750*/  MOV R3, R2 ;  /* 0x0000000200037202 */ /* 0x000fe20000000f00 */
[----:B------:R-:W-:Y:S01]  /*1760*/  IMAD.MOV.U32 R4, RZ, RZ, R16 ;  /* 0x000000ffff047224 */ /* 0x000fe200078e0010 */
[----:B------:R-:W-:Y:S01]  /*1770*/  MOV R2, 0x17a0 ;  /* 0x000017a000027802 */ /* 0x000fe20000000f00 */
[----:B------:R-:W-:-:S07]  /*1780*/  IMAD.MOV.U32 R5, RZ, RZ, R17 ;  /* 0x000000ffff057224 */ /* 0x000fce00078e0011 */
[----:B------:R-:W-:Y:S05]  /*1790*/  CALL.REL.NOINC `($__internal_151_$__cuda_sm20_div_s64) ;  /* 0x0000000000d07944 */ /* 0x000fea0003c00000 */
[----:B------:R-:W-:Y:S01]  /*17a0*/  IMAD.MOV.U32 R8, RZ, RZ, R3 ;  /* 0x000000ffff087224 */ /* 0x000fe200078e0003 */
[----:B------:R-:W-:-:S07]  /*17b0*/  MOV R9, R4 ;  /* 0x0000000400097202 */ /* 0x000fce0000000f00 */
.L_x_6861:
[----:B------:R-:W-:Y:S05]  /*17c0*/  BSYNC.RECONVERGENT B0 ;  /* 0x0000000000007941 */ /* 0x000fea0003800200 */
.L_x_6859:
        /* <DEDUP_REMOVED lines=14> */
[----:B0-----:R-:W-:Y:S02]  /*18b0*/  HFMA2 R4, -RZ, RZ, 0, 0 ;  /* 0x00000000ff047431 */ /* 0x001fe400000001ff */
[----:B-1----:R-:W-:-:S04]  /*18c0*/  IMAD.MOV R7, RZ, RZ, -R5 ;  /* 0x000000ffff077224 */ /* 0x002fc800078e0a05 */
        /* <DEDUP_REMOVED lines=12> */
.L_x_6863:
[----:B------:R-:W-:Y:S01]  /*1990*/  IMAD.MOV.U32 R3, RZ, RZ, R2 ;  /* 0x000000ffff037224 */ /* 0x000fe200078e0002 */
[----:B------:R-:W-:Y:S01]  /*19a0*/  MOV R5, R19 ;  /* 0x0000001300057202 */ /* 0x000fe20000000f00 */
[----:B------:R-:W-:Y:S01]  /*19b0*/  IMAD.MOV.U32 R4, RZ, RZ, R18 ;  /* 0x000000ffff047224 */ /* 0x000fe200078e0012 */
[----:B------:R-:W-:-:S07]  /*19c0*/  MOV R2, 0x19e0 ;  /* 0x000019e000027802 */ /* 0x000fce0000000f00 */
[----:B------:R-:W-:Y:S05]  /*19d0*/  CALL.REL.NOINC `($__internal_151_$__cuda_sm20_div_s64) ;  /* 0x0000000000407944 */ /* 0x000fea0003c00000 */
[----:B------:R-:W-:Y:S02]  /*19e0*/  IMAD.MOV.U32 R10, RZ, RZ, R3 ;  /* 0x000000ffff0a7224 */ /* 0x000fe400078e0003 */
[----:B------:R-:W-:-:S07]  /*19f0*/  IMAD.MOV.U32 R11, RZ, RZ, R4 ;  /* 0x000000ffff0b7224 */ /* 0x000fce00078e0004 */
.L_x_6864:
[----:B------:R-:W-:Y:S05]  /*1a00*/  BSYNC.RECONVERGENT B0 ;  /* 0x0000000000007941 */ /* 0x000fea0003800200 */
.L_x_6862:
[----:B------:R-:W-:-:S04]  /*1a10*/  IADD3 R2, P0, PT, R29, UR10, RZ ;  /* 0x0000000a1d027c10 */ /* 0x000fc8000ff1e0ff */
[----:B------:R-:W-:Y:S02]  /*1a20*/  IADD3.X R3, PT, PT, R30, UR11, RZ, P0, !PT ;  /* 0x0000000b1e037c10 */ /* 0x000fe400087fe4ff */
[----:B------:R-:W-:-:S03]  /*1a30*/  IADD3 R0, P0, PT, R0, UR5, RZ ;  /* 0x0000000500007c10 */ /* 0x000fc6000ff1e0ff */
[----:B------:R2:W-:Y:S01]  /*1a40*/  STG.E.ENL2.256 desc[UR16][R2.64], R12, R8 ;  /* 0xf800000c0208797f */ /* 0x0005e2000f121810 */
[----:B------:R-:W-:Y:S01]  /*1a50*/  IADD3.X R28, PT, PT, RZ, R28, RZ, P0, !PT ;  /* 0x0000001cff1c7210 */ /* 0x000fe200007fe4ff */
[C---:B------:R-:W-:Y:S01]  /*1a60*/  IMAD.SHL.U32 R4, R0.reuse, 0x4, RZ ;  /* 0x0000000400047824 */ /* 0x040fe200078e00ff */
[----:B------:R-:W-:-:S04]  /*1a70*/  LOP3.LUT P0, RZ, R0, 0xffffc000, RZ, 0xc0, !PT ;  /* 0xffffc00000ff7812 */ /* 0x000fc8000780c0ff */
[----:B------:R-:W-:Y:S02]  /*1a80*/  ISETP.LT.U32.AND P1, PT, R4, UR15, PT ;  /* 0x0000000f04007c0c */ /* 0x000fe4000bf21070 */
[----:B------:R-:W-:Y:S02]  /*1a90*/  SHF.L.U64.HI R4, R0, 0x2, R28 ;  /* 0x0000000200047819 */ /* 0x000fe4000001021c */
[----:B------:R-:W-:Y:S02]  /*1aa0*/  LOP3.LUT P0, RZ, R28, 0x3fffffff, RZ, 0xc0, P0 ;  /* 0x3fffffff1cff7812 */ /* 0x000fe4000000c0ff */
[----:B------:R-:W-:-:S13]  /*1ab0*/  ISETP.LT.AND.EX P1, PT, R4, UR4, PT, P1 ;  /* 0x0000000404007c0c */ /* 0x000fda000bf21310 */
[----:B--2---:R-:W-:Y:S05]  /*1ac0*/  @!P0 BRA P1, `(.L_x_6865) ;  /* 0xfffffff400648947 */ /* 0x004fea000083ffff */
[----:B------:R-:W-:Y:S05]  /*1ad0*/  EXIT ;  /* 0x000000000000794d */ /* 0x000fea0003800000 */
        .weak           $__internal_151_$__cuda_sm20_div_s64
        .type           $__internal_151_$__cuda_sm20_div_s64,@function
        .size           $__internal_151_$__cuda_sm20_div_s64,(.L_x_7920 - $__internal_151_$__cuda_sm20_div_s64)
$__internal_151_$__cuda_sm20_div_s64:
[-C--:B------:R-:W-:Y:S02]  /*1ae0*/  IADD3 R22, P1, PT, RZ, -R3.reuse, RZ ;  /* 0x80000003ff167210 */ /* 0x080fe40007f3e0ff */
[----:B------:R-:W-:Y:S02]  /*1af0*/  ISETP.GE.AND P0, PT, R20, RZ, PT ;  /* 0x000000ff1400720c */ /* 0x000fe40003f06270 */
[----:B------:R-:W-:Y:S01]  /*1b00*/  ISETP.GE.AND P3, PT, R5, RZ, PT ;  /* 0x000000ff0500720c */ /* 0x000fe20003f66270 */
[----:B------:R-:W-:Y:S01]  /*1b10*/  IMAD.X R21, RZ, RZ, ~R20, P1 ;  /* 0x000000ffff157224 */ /* 0x000fe200008e0e14 */
[----:B------:R-:W-:-:S04]  /*1b20*/  SEL R22, R22, R3, !P0 ;  /* 0x0000000316167207 */ /* 0x000fc80004000000 */
[----:B------:R-:W-:-:S04]  /*1b30*/  SEL R23, R21, R20, !P0 ;  /* 0x0000001415177207 */ /* 0x000fc80004000000 */
[----:B------:R-:W0:Y:S02]  /*1b40*/  I2F.U64.RP R24, R22 ;  /* 0x0000001600187312 */ /* 0x000e240000309000 */
[----:B0-----:R-:W0:Y:S02]  /*1b50*/  MUFU.RCP R24, R24 ;  /* 0x0000001800187308 */ /* 0x001e240000001000 */
[----:B0-----:R-:W-:-:S15]  /*1b60*/  VIADD R24, R24, 0x1ffffffe ;  /* 0x1ffffffe18187836 */ /* 0x001fde0000000000 */
[----:B------:R-:W-:-:S15]  /*1b70*/  NOP ;  /* 0x0000000000007918 */ /* 0x000fde0000000000 */
[----:B------:R-:W-:-:S15]  /*1b80*/  NOP ;  /* 0x0000000000007918 */ /* 0x000fde0000000000 */
[----:B------:R-:W-:-:S15]  /*1b90*/  NOP ;  /* 0x0000000000007918 */ /* 0x000fde0000000000 */
[----:B------:R-:W0:Y:S02]  /*1ba0*/  F2I.U64.TRUNC R24, R24 ;  /* 0x0000001800187311 */ /* 0x000e24000020d800 */
[----:B0-----:R-:W-:-:S04]  /*1bb0*/  IMAD.WIDE.U32 R26, R24, R22, RZ ;  /* 0x00000016181a7225 */ /* 0x001fc800078e00ff */
[C---:B------:R-:W-:Y:S01]  /*1bc0*/  IMAD R21, R24.reuse, R23, R27 ;  /* 0x0000001718157224 */ /* 0x040fe200078e021b */
[----:B------:R-:W-:Y:S02]  /*1bd0*/  IADD3 R33, P0, PT, RZ, -R26, RZ ;  /* 0x8000001aff217210 */ /* 0x000fe40007f1e0ff */
[----:B------:R-:W-:Y:S01]  /*1be0*/  MOV R27, R24 ;  /* 0x00000018001b7202 */ /* 0x000fe20000000f00 */
[----:B------:R-:W-:Y:S02]  /*1bf0*/  IMAD R21, R25, R22, R21 ;  /* 0x0000001619157224 */ /* 0x000fe400078e0215 */
[----:B------:R-:W-:-:S04]  /*1c00*/  IMAD.HI.U32 R26, R24, R33, RZ ;  /* 0x00000021181a7227 */ /* 0x000fc800078e00ff */
[----:B------:R-:W-:-:S04]  /*1c10*/  IMAD.X R21, RZ, RZ, ~R21, P0 ;  /* 0x000000ffff157224 */ /* 0x000fc800000e0e15 */
[----:B------:R-:W-:-:S04]  /*1c20*/  IMAD.WIDE.U32 R26, P0, R24, R21, R26 ;  /* 0x00000015181a7225 */ /* 0x000fc8000780001a */
[----:B------:R-:W-:-:S04]  /*1c30*/  IMAD.HI.U32 R27, P1, R25, R33, R26 ;  /* 0x00000021191b7227 */ /* 0x000fc8000782001a */
[CC--:B------:R-:W-:Y:S02]  /*1c40*/  IMAD R26, R25.reuse, R21.reuse, RZ ;  /* 0x00000015191a7224 */ /* 0x0c0fe400078e02ff */
[----:B------:R-:W-:-:S03]  /*1c50*/  IMAD.HI.U32 R21, R25, R21, RZ ;  /* 0x0000001519157227 */ /* 0x000fc600078e00ff */
[----:B------:R-:W-:Y:S01]  /*1c60*/  IADD3 R27, P2, PT, R26, R27, RZ ;  /* 0x0000001b1a1b7210 */ /* 0x000fe20007f5e0ff */
[----:B------:R-:W-:-:S04]  /*1c70*/  IMAD.X R21, R21, 0x1, R25, P0 ;  /* 0x0000000115157824 */ /* 0x000fc800000e0619 */
[----:B------:R-:W-:Y:S01]  /*1c80*/  IMAD.WIDE.U32 R24, R27, R22, RZ ;  /* 0x000000161b187225 */ /* 0x000fe200078e00ff */
[----:B------:R-:W-:-:S03]  /*1c90*/  IADD3.X R21, PT, PT, RZ, RZ, R21, P2, P1 ;  /* 0x000000ffff157210 */ /* 0x000fc600017e2415 */
[----:B------:R-:W-:Y:S01]  /*1ca0*/  IMAD R26, R27, R23, R25 ;  /* 0x000000171b1a7224 */ /* 0x000fe200078e0219 */
[----:B------:R-:W-:-:S03]  /*1cb0*/  IADD3 R25, P0, PT, RZ, -R24, RZ ;  /* 0x80000018ff197210 */ /* 0x000fc60007f1e0ff */
[----:B------:R-:W-:Y:S02]  /*1cc0*/  IMAD R24, R21, R22, R26 ;  /* 0x0000001615187224 */ /* 0x000fe400078e021a */
[----:B------:R-:W-:-:S04]  /*1cd0*/  IMAD.HI.U32 R26, R27, R25, RZ ;  /* 0x000000191b1a7227 */ /* 0x000fc800078e00ff */
[----:B------:R-:W-:-:S04]  /*1ce0*/  IMAD.X R24, RZ, RZ, ~R24, P0 ;  /* 0x000000ffff187224 */ /* 0x000fc800000e0e18 */
[----:B------:R-:W-:-:S04]  /*1cf0*/  IMAD.WIDE.U32 R26, P0, R27, R24, R26 ;  /* 0x000000181b1a7225 */ /* 0x000fc8000780001a */
[----:B------:R-:W-:Y:S01]  /*1d00*/  IMAD.HI.U32 R26, P1, R21, R25, R26 ;  /* 0x00000019151a7227 */ /* 0x000fe2000782001a */
[----:B------:R-:W-:-:S03]  /*1d10*/  IADD3 R27, P4, PT, RZ, -R4, RZ ;  /* 0x80000004ff1b7210 */ /* 0x000fc60007f9e0ff */
[----:B------:R-:W-:Y:S01]  /*1d20*/  IMAD R25, R21, R24, RZ ;  /* 0x0000001815197224 */ /* 0x000fe200078e02ff */
[----:B------:R-:W-:-:S04]  /*1d30*/  SEL R27, R27, R4, !P3 ;  /* 0x000000041b1b7207 */ /* 0x000fc80005800000 */
[----:B------:R-:W-:Y:S01]  /*1d40*/  IADD3 R4, P2, PT, R25, R26, RZ ;  /* 0x0000001a19047210 */ /* 0x000fe20007f5e0ff */
[----:B------:R-:W-:Y:S02]  /*1d50*/  IMAD.X R26, RZ, RZ, ~R5, P4 ;  /* 0x000000ffff1a7224 */ /* 0x000fe400020e0e05 */
[----:B------:R-:W-:-:S03]  /*1d60*/  IMAD.HI.U32 R25, R21, R24, RZ ;  /* 0x0000001815197227 */ /* 0x000fc600078e00ff */
[----:B------:R-:W-:Y:S01]  /*1d70*/  SEL R26, R26, R5, !P3 ;  /* 0x000000051a1a7207 */ /* 0x000fe20005800000 */
[----:B------:R-:W-:Y:S01]  /*1d80*/  IMAD.HI.U32 R24, R4, R27, RZ ;  /* 0x0000001b04187227 */ /* 0x000fe200078e00ff */
[----:B------:R-:W-:Y:S02]  /*1d90*/  IADD3.X R21, PT, PT, R25, R21, RZ, P0, !PT ;  /* 0x0000001519157210 */ /* 0x000fe400007fe4ff */
[----:B------:R-:W-:Y:S01]  /*1da0*/  LOP3.LUT R5, R20, R5, RZ, 0x3c, !PT ;  /* 0x0000000514057212 */ /* 0x000fe200078e3cff */
[----:B------:R-:W-:Y:S02]  /*1db0*/  IMAD.MOV.U32 R25, RZ, RZ, RZ ;  /* 0x000000ffff197224 */ /* 0x000fe400078e00ff */
[----:B------:R-:W-:Y:S01]  /*1dc0*/  IMAD.WIDE.U32 R24, R4, R26, R24 ;  /* 0x0000001a04187225 */ /* 0x000fe200078e0018 */
[----:B------:R-:W-:-:S05]  /*1dd0*/  IADD3.X R4, PT, PT, RZ, RZ, R21, P2, P1 ;  /* 0x000000ffff047210 */ /* 0x000fca00017e2415 */
[----:B------:R-:W-:-:S04]  /*1de0*/  IMAD.HI.U32 R25, P0, R4, R27, R24 ;  /* 0x0000001b04197227 */ /* 0x000fc80007800018 */
[CC--:B------:R-:W-:Y:S02]  /*1df0*/  IMAD R21, R4.reuse, R26.reuse, RZ ;  /* 0x0000001a04157224 */ /* 0x0c0fe400078e02ff */
[----:B------:R-:W-:-:S03]  /*1e00*/  IMAD.HI.U32 R24, R4, R26, RZ ;  /* 0x0000001a04187227 */ /* 0x000fc600078e00ff */
[----:B------:R-:W-:Y:S01]  /*1e10*/  IADD3 R4, P1, PT, R21, R25, RZ ;  /* 0x0000001915047210 */ /* 0x000fe20007f3e0ff */
[----:B------:R-:W-:-:S04]  /*1e20*/  IMAD.X R21, RZ, RZ, R24, P0 ;  /* 0x000000ffff157224 */ /* 0x000fc800000e0618 */
[----:B------:R-:W-:-:S04]  /*1e30*/  IMAD.WIDE.U32 R24, R4, R22, RZ ;  /* 0x0000001604187225 */ /* 0x000fc800078e00ff */
[----:B------:R-:W-:Y:S01]  /*1e40*/  IMAD.X R21, RZ, RZ, R21, P1 ;  /* 0x000000ffff157224 */ /* 0x000fe200008e0615 */
[----:B------:R-:W-:Y:S01]  /*1e50*/  IADD3 R24, P1, PT, -R24, R27, RZ ;  /* 0x0000001b18187210 */ /* 0x000fe20007f3e1ff */
[C---:B------:R-:W-:Y:S01]  /*1e60*/  IMAD R25, R4.reuse, R23, R25 ;  /* 0x0000001704197224 */ /* 0x040fe200078e0219 */
[----:B------:R-:W-:Y:S02]  /*1e70*/  IADD3 R27, P2, PT, R4, 0x1, RZ ;  /* 0x00000001041b7810 */ /* 0x000fe40007f5e0ff */
[-C--:B------:R-:W-:Y:S01]  /*1e80*/  ISETP.GE.U32.AND P0, PT, R24, R22.reuse, PT ;  /* 0x000000161800720c */ /* 0x080fe20003f06070 */
[----:B------:R-:W-:-:S05]  /*1e90*/  IMAD R25, R21, R22, R25 ;  /* 0x0000001615197224 */ /* 0x000fca00078e0219 */
[----:B------:R-:W-:Y:S02]  /*1ea0*/  IADD3.X R26, PT, PT, ~R25, R26, RZ, P1, !PT ;  /* 0x0000001a191a7210 */ /* 0x000fe40000ffe5ff */
[----:B------:R-:W-:Y:S02]  /*1eb0*/  IADD3 R25, P1, PT, R24, -R22, RZ ;  /* 0x8000001618197210 */ /* 0x000fe40007f3e0ff */
[----:B------:R-:W-:-:S04]  /*1ec0*/  ISETP.GE.U32.AND.EX P0, PT, R26, R23, PT, P0 ;  /* 0x000000171a00720c */ /* 0x000fc80003f06100 */
[----:B------:R-:W-:Y:S01]  /*1ed0*/  SEL R33, R25, R24, P0 ;  /* 0x0000001819217207 */ /* 0x000fe20000000000 */
[----:B------:R-:W-:Y:S01]  /*1ee0*/  IMAD.X R25, R26, 0x1, ~R23, P1 ;  /* 0x000000011a197824 */ /* 0x000fe200008e0e17 */
[----:B------:R-:W-:Y:S01]  /*1ef0*/  SEL R24, R27, R4, P0 ;  /* 0x000000041b187207 */ /* 0x000fe20000000000 */
[----:B------:R-:W-:Y:S01]  /*1f00*/  IMAD.X R4, RZ, RZ, R21, P2 ;  /* 0x000000ffff047224 */ /* 0x000fe200010e0615 */
[----:B------:R-:W-:Y:S02]  /*1f10*/  ISETP.GE.U32.AND P1, PT, R33, R22, PT ;  /* 0x000000162100720c */ /* 0x000fe40003f26070 */
[----:B------:R-:W-:Y:S02]  /*1f20*/  SEL R26, R25, R26, P0 ;  /* 0x0000001a191a7207 */ /* 0x000fe40000000000 */
[----:B------:R-:W-:Y:S02]  /*1f30*/  SEL R4, R4, R21, P0 ;  /* 0x0000001504047207 */ /* 0x000fe40000000000 */
[----:B------:R-:W-:-:S02]  /*1f40*/  IADD3 R21, P2, PT, R24, 0x1, RZ ;  /* 0x0000000118157810 */ /* 0x000fc40007f5e0ff */
[----:B------:R-:W-:Y:S02]  /*1f50*/  ISETP.GE.U32.AND.EX P0, PT, R26, R23, PT, P1 ;  /* 0x000000171a00720c */ /* 0x000fe40003f06110 */
[----:B------:R-:W-:Y:S01]  /*1f60*/  ISETP.GE.AND P1, PT, R5, RZ, PT ;  /* 0x000000ff0500720c */ /* 0x000fe20003f26270 */
[----:B------:R-:W-:Y:S01]  /*1f70*/  IMAD.X R22, RZ, RZ, R4, P2 ;  /* 0x000000ffff167224 */ /* 0x000fe200010e0604 */
[----:B------:R-:W-:-:S04]  /*1f80*/  SEL R21, R21, R24, P0 ;  /* 0x0000001815157207 */ /* 0x000fc80000000000 */
[----:B------:R-:W-:Y:S02]  /*1f90*/  SEL R4, R22, R4, P0 ;  /* 0x0000000416047207 */ /* 0x000fe40000000000 */
[-C--:B------:R-:W-:Y:S02]  /*1fa0*/  IADD3 R22, P2, PT, RZ, -R21.reuse, RZ ;  /* 0x80000015ff167210 */ /* 0x080fe40007f5e0ff */
[----:B------:R-:W-:Y:S02]  /*1fb0*/  ISETP.NE.U32.AND P0, PT, R3, RZ, PT ;  /* 0x000000ff0300720c */ /* 0x000fe40003f05070 */
[-C--:B------:R-:W-:Y:S02]  /*1fc0*/  IADD3.X R5, PT, PT, RZ, ~R4.reuse, RZ, P2, !PT ;  /* 0x80000004ff057210 */ /* 0x080fe400017fe4ff */
[----:B------:R-:W-:Y:S01]  /*1fd0*/  ISETP.NE.AND.EX P0, PT, R20, RZ, PT, P0 ;  /* 0x000000ff1400720c */ /* 0x000fe20003f05300 */
[----:B------:R-:W-:Y:S01]  /*1fe0*/  IMAD.MOV.U32 R20, RZ, RZ, R2 ;  /* 0x000000ffff147224 */ /* 0x000fe200078e0002 */
[----:B------:R-:W-:Y:S01]  /*1ff0*/  SEL R3, R22, R21, !P1 ;  /* 0x0000001516037207 */ /* 0x000fe20004800000 */
[----:B------:R-:W-:Y:S01]  /*2000*/  IMAD.MOV.U32 R21, RZ, RZ, 0x0 ;  /* 0x00000000ff157424 */ /* 0x000fe200078e00ff */
[----:B------:R-:W-:-:S02]  /*2010*/  SEL R4, R5, R4, !P1 ;  /* 0x0000000405047207 */ /* 0x000fc40004800000 */
[----:B------:R-:W-:Y:S02]  /*2020*/  SEL R3, R3, 0xffffffff, P0 ;  /* 0xffffffff03037807 */ /* 0x000fe40000000000 */
[----:B------:R-:W-:Y:S01]  /*2030*/  SEL R4, R4, 0xffffffff, P0 ;  /* 0xffffffff04047807 */ /* 0x000fe20000000000 */
[----:B------:R-:W-:Y:S06]  /*2040*/  RET.REL.NODEC R20 `(_ZN2at6native55_GLOBAL__N__de093ff9_22_ForeachBinaryOpList_cu_a911ec4325multi_tensor_apply_kernelINS1_18TensorListMetadataILi3EEENS1_24BinaryOpListAlphaFunctorIlLi3ELi2ELi2EEEJSt7dividesIlElEEEvT_T0_DpT1_) ;  /* 0xffffffdc14ec7950 */ /* 0x000fec0003c3ffff */
.L_x_6866:
        /* <DEDUP_REMOVED lines=11> */
.L_x_7920:


//--------------------- .text._ZN2at6native55_GLOBAL__N__de093ff9_22_ForeachBinaryOpList_cu_a911ec4325multi_tensor_apply_kernelINS1_18TensorListMetadataILi3EEENS1_24BinaryOpListAlphaFunctorIiLi3ELi2ELi2EEEJSt7dividesIiEiEEEvT_T0_DpT1_ --------------------------
	.section	.text._ZN2at6native55_GLOBAL__N__de093ff9_22_ForeachBinaryOpList_cu_a911ec4325multi_tensor_apply_kernelINS1_18TensorListMetadataILi3EEENS1_24BinaryOpListAlphaFunctorIiLi3ELi2ELi2EEEJSt7dividesIiEiEEEvT_T0_DpT1_,"ax",@progbits
	.align	128
.text._ZN2at6native55_GLOBAL__N__de093ff9_22_ForeachBinaryOpList_cu_a911ec4325multi_tensor_apply_kernelINS1_18TensorListMetadataILi3EEENS1_24BinaryOpListAlphaFunctorIiLi3ELi2ELi2EEEJSt7dividesIiEiEEEvT_T0_DpT1_:
        .type           _ZN2at6native55_GLOBAL__N__de093ff9_22_ForeachBinaryOpList_cu_a911ec4325multi_tensor_apply_kernelINS1_18TensorListMetadataILi3EEENS1_24BinaryOpListAlphaFunctorIiLi3ELi2ELi2EEEJSt7dividesIiEiEEEvT_T0_DpT1_,@function
        .size           _ZN2at6native55_GLOBAL__N__de093ff9_22_ForeachBinaryOpList_cu_a911ec4325multi_tensor_apply_kernelINS1_18TensorListMetadataILi3EEENS1_24BinaryOpListAlphaFunctorIiLi3ELi2ELi2EEEJSt7dividesIiEiEEEvT_T0_DpT1_,(.L_x_7922 - _ZN2at6native55_GLOBAL__N__de093ff9_22_ForeachBinaryOpList_cu_a911ec4325multi_tensor_apply_kernelINS1_18TensorListMetadataILi3EEENS1_24BinaryOpListAlphaFunctorIiLi3ELi2ELi2EEEJSt7dividesIiEiEEEvT_T0_DpT1_)
        .other          _ZN2at6native55_GLOBAL__N__de093ff9_22_ForeachBinaryOpList_cu_a911ec4325multi_tensor_apply_kernelINS1_18TensorListMetadataILi3EEENS1_24BinaryOpListAlphaFunctorIiLi3ELi2ELi2EEEJSt7dividesIiEiEEEvT_T0_DpT1_,@"STO_CUDA_ENTRY STV_DEFAULT"
_ZN2at6native55_GLOBAL__N__de093ff9_22_ForeachBinaryOpList_cu_a911ec4325multi_tensor_apply_kernelINS1_18TensorListMetadataILi3EEENS1_24BinaryOpListAlphaFunctorIiLi3ELi2ELi2EEEJSt7dividesIiEiEEEvT_T0_DpT1_:
        /* <DEDUP_REMOVED lines=36> */
.L_x_6868:
[----:B0-----:R-:W-:Y:S02]  /*0240*/  IADD3 R10, P1, PT, R21, UR4, RZ ;  /* 0x00000004150a7c10 */ /* 0x001fe4000ff3e0ff */
[----:B---3--:R-:W-:Y:S02]  /*0250*/  CS2R R24, SRZ ;  /* 0x0000000000187805 */ /* 0x008fe4000001ff00 */
        /* <DEDUP_REMOVED lines=10> */
[----:B------:R0:W2:Y:S01]  /*0300*/  @!P0 LDG.E R24, desc[UR16][R2.64] ;  /* 0x0000001002188981 */ /* 0x0000a2000c1e1900 */
[----:B------:R-:W-:-:S05]  /*0310*/  @!P1 LEA.HI.X R5, R9, UR9, R8, 0x2, P2 ;  /* 0x0000000909059c11 */ /* 0x000fca00090f1408 */
[----:B------:R-:W3:Y:S01]  /*0320*/  @!P1 LDG.E R25, desc[UR16][R4.64] ;  /* 0x0000001004199981 */ /* 0x000ee2000c1e1900 */
[----:B------:R-:W-:Y:S02]  /*0330*/  IADD3 R6, P3, PT, R9, UR12, RZ ;  /* 0x0000000c09067c10 */ /* 0x000fe4000ff7e0ff */
[----:B------:R-:W-:Y:S02]  /*0340*/  CS2R R16, SRZ ;  /* 0x0000000000107805 */ /* 0x000fe4000001ff00 */
[----:B------:R-:W-:Y:S01]  /*0350*/  ISETP.GE.U32.AND P2, PT, R6, UR13, PT ;  /* 0x0000000d06007c0c */ /* 0x000fe2000bf46070 */
[----:B------:R-:W-:-:S05]  /*0360*/  IMAD.X R11, RZ, RZ, R8, P3 ;  /* 0x000000ffff0b7224 */ /* 0x000fca00018e0608 */
[----:B------:R-:W-:Y:S02]  /*0370*/  ISETP.GE.U32.AND.EX P2, PT, R11, UR14, PT, P2 ;  /* 0x0000000e0b007c0c */ /* 0x000fe4000bf46120 */
[----:B------:R-:W-:-:S11]  /*0380*/  IADD3 R0, P4, PT, R6, UR12, RZ ;  /* 0x0000000c06007c10 */ /* 0x000fd6000ff9e0ff */
[----:B------:R-:W-:-:S04]  /*0390*/  @!P2 LEA R14, P3, R6, UR8, 0x2 ;  /* 0x00000008060eac11 */ /* 0x000fc8000f8610ff */
[----:B------:R-:W-:Y:S02]  /*03a0*/  @!P2 LEA.HI.X R15, R6, UR9, R11, 0x2, P3 ;  /* 0x00000009060fac11 */ /* 0x000fe400098f140b */
[----:B0-----:R-:W-:-:S03]  /*03b0*/  @!P0 LEA R2, P3, R10, UR6, 0x2 ;  /* 0x000000060a028c11 */ /* 0x001fc6000f8610ff */
[----:B------:R0:W4:Y:S01]  /*03c0*/  @!P2 LDG.E R17, desc[UR16][R14.64] ;  /* 0x000000100e11a981 */ /* 0x000122000c1e1900 */
[----:B------:R-:W-:Y:S01]  /*03d0*/  @!P0 LEA.HI.X R3, R10, UR7, R13, 0x2, P3 ;  /* 0x000000070a038c11 */ /* 0x000fe200098f140d */
[----:B------:R-:W-:Y:S01]  /*03e0*/  IMAD.X R7, RZ, RZ, R11, P4 ;  /* 0x000000ffff077224 */ /* 0x000fe200020e060b */
[----:B------:R-:W-:-:S03]  /*03f0*/  ISETP.GE.U32.AND P3, PT, R0, UR13, PT ;  /* 0x0000000d00007c0c */ /* 0x000fc6000bf66070 */
[----:B------:R1:W5:Y:S01]  /*0400*/  @!P0 LDG.E R16, desc[UR16][R2.64] ;  /* 0x0000001002108981 */ /* 0x000362000c1e1900 */
[----:B------:R-:W-:Y:S02]  /*0410*/  ISETP.GE.U32.AND.EX P3, PT, R7, UR14, PT, P3 ;  /* 0x0000000e07007c0c */ /* 0x000fe4000bf66130 */
[C---:B------:R-:W-:Y:S01]  /*0420*/  @!P1 LEA R22, P4, R9.reuse, UR6, 0x2 ;  /* 0x0000000609169c11 */ /* 0x040fe2000f8810ff */
[----:B------:R-:W-:Y:S01]  /*0430*/  IMAD.MOV.U32 R20, RZ, RZ, RZ ;  /* 0x000000ffff147224 */ /* 0x000fe200078e00ff */
[----:B0-----:R-:W-:Y:S02]  /*0440*/  CS2R R14, SRZ ;  /* 0x00000000000e7805 */ /* 0x001fe4000001ff00 */
[----:B------:R-:W-:-:S05]  /*0450*/  @!P1 LEA.HI.X R23, R9, UR7, R8, 0x2, P4 ;  /* 0x0000000709179c11 */ /* 0x000fca000a0f1408 */
[----:B------:R-:W5:Y:S02]  /*0460*/  @!P1 LDG.E R14, desc[UR16][R22.64] ;  /* 0x00000010160e9981 */ /* 0x000f64000c1e1900 */
[----:B------:R-:W-:-:S04]  /*0470*/  @!P3 LEA R18, P4, R0, UR8, 0x2 ;  /* 0x000000080012bc11 */ /* 0x000fc8000f8810ff */
[----:B------:R-:W-:-:S05]  /*0480*/  @!P3 LEA.HI.X R19, R0, UR9, R7, 0x2, P4 ;  /* 0x000000090013bc11 */ /* 0x000fca000a0f1407 */
[----:B------:R-:W5:Y:S01]  /*0490*/  @!P3 LDG.E R20, desc[UR16][R18.64] ;  /* 0x000000101214b981 */ /* 0x000f62000c1e1900 */
[----:B------:R-:W-:Y:S01]  /*04a0*/  @!P2 LEA R4, P4, R6, UR6, 0x2 ;  /* 0x000000060604ac11 */ /* 0x000fe2000f8810ff */
[----:B------:R-:W-:-:S03]  /*04b0*/  IMAD.MOV.U32 R12, RZ, RZ, RZ ;  /* 0x000000ffff0c7224 */ /* 0x000fc600078e00ff */
[----:B------:R-:W-:-:S05]  /*04c0*/  @!P2 LEA.HI.X R5, R6, UR7, R11, 0x2, P4 ;  /* 0x000000070605ac11 */ /* 0x000fca000a0f140b */
[----:B------:R-:W5:Y:S01]  /*04d0*/  @!P2 LDG.E R12, desc[UR16][R4.64] ;  /* 0x00000010040ca981 */ /* 0x000f62000c1e1900 */
[----:B-1----:R-:W-:-:S04]  /*04e0*/  @!P3 LEA R2, P4, R0, UR6, 0x2 ;  /* 0x000000060002bc11 */ /* 0x002fc8000f8810ff */
[----:B------:R-:W-:-:S05]  /*04f0*/  @!P3 LEA.HI.X R3, R0, UR7, R7, 0x2, P4 ;  /* 0x000000070003bc11 */ /* 0x000fca000a0f1407 */
[----:B------:R0:W5:Y:S01]  /*0500*/  @!P3 LDG.E R15, desc[UR16][R2.64] ;  /* 0x00000010020fb981 */ /* 0x000162000c1e1900 */
[----:B------:R-:W-:-:S04]  /*0510*/  ULEA UR4, UP0, UR12, UR4, 0x2 ;  /* 0x000000040c047291 */ /* 0x000fc8000f8010ff */
[----:B------:R-:W-:Y:S02]  /*0520*/  UIADD3.X UR5, UPT, UPT, URZ, UR5, URZ, UP0, !UPT ;  /* 0x00000005ff057290 */ /* 0x000fe400087fe4ff */
[----:B------:R-:W-:Y:S01]  /*0530*/  UISETP.GE.U32.AND UP0, UPT, UR4, UR13, UPT ;  /* 0x0000000d0400728c */ /* 0x000fe2000bf06070 */
[----:B0-----:R-:W-:-:S03]  /*0540*/  IMAD.MOV.U32 R2, RZ, RZ, RZ ;  /* 0x000000ffff027224 */ /* 0x001fc600078e00ff */
[----:B------:R-:W-:Y:S01]  /*0550*/  UISETP.GE.U32.AND.EX UP0, UPT, UR5, UR14, UPT, UP0 ;  /* 0x0000000e0500728c */ /* 0x000fe2000bf06100 */
[----:B--2---:R-:W-:-:S05]  /*0560*/  IMAD R23, R24, UR18, RZ ;  /* 0x0000001218177c24 */ /* 0x004fca000f8e02ff */
[----:B------:R-:W-:Y:S01]  /*0570*/  IABS R24, R23 ;  /* 0x0000001700187213 */ /* 0x000fe20000000000 */
[----:B---3--:R-:W-:-:S03]  /*0580*/  IMAD R19, R25, UR18, RZ ;  /* 0x0000001219137c24 */ /* 0x008fc6000f8e02ff */
[----:B------:R-:W0:Y:S02]  /*0590*/  I2F.RP R18, R24 ;  /* 0x0000001800127306 */ /* 0x000e240000209400 */
[----:B------:R-:W-:-:S06]  /*05a0*/  IABS R22, R19 ;  /* 0x0000001300167213 */ /* 0x000fcc0000000000 */
[----:B------:R-:W1:Y:S08]  /*05b0*/  I2F.RP R25, R22 ;  /* 0x0000001600197306 */ /* 0x000e700000209400 */
[----:B0-----:R-:W0:Y:S08]  /*05c0*/  MUFU.RCP R18, R18 ;  /* 0x0000001200127308 */ /* 0x001e300000001000 */
[----:B-1----:R-:W1:Y:S01]  /*05d0*/  MUFU.RCP R25, R25 ;  /* 0x0000001900197308 */ /* 0x002e620000001000 */
[----:B----4-:R-:W-:-:S02]  /*05e0*/  IMAD R17, R17, UR18, RZ ;  /* 0x0000001211117c24 */ /* 0x010fc4000f8e02ff */
[----:B0-----:R-:W-:-:S03]  /*05f0*/  VIADD R3, R18, 0xffffffe ;  /* 0x0ffffffe12037836 */ /* 0x001fc60000000000 */
[----:B------:R-:W-:-:S04]  /*0600*/  IABS R18, R17 ;  /* 0x0000001100127213 */ /* 0x000fc80000000000 */
[----:B------:R-:W-:Y:S01]  /*0610*/  I2F.RP R26, R18 ;  /* 0x00000012001a7306 */ /* 0x000fe20000209400 */
[----:B-1----:R-:W-:Y:S01]  /*0620*/  VIADD R4, R25, 0xffffffe ;  /* 0x0ffffffe19047836 */ /* 0x002fe20000000000 */
[----:B------:R-:W-:-:S06]  /*0630*/  IABS R25, R23 ;  /* 0x0000001700197213 */ /* 0x000fcc0000000000 */
[----:B------:R-:W0:Y:S01]  /*0640*/  F2I.FTZ.U32.TRUNC.NTZ R3, R3 ;  /* 0x0000000300037305 */ /* 0x000e22000021f000 */
[----:B------:R-:W-:-:S07]  /*0650*/  IMAD.MOV R28, RZ, RZ, -R25 ;  /* 0x000000ffff1c7224 */ /* 0x000fce00078e0a19 */
[----:B------:R1:W2:Y:S01]  /*0660*/  F2I.FTZ.U32.TRUNC.NTZ R5, R4 ;  /* 0x0000000400057305 */ /* 0x0002a2000021f000 */
[----:B-----5:R-:W-:Y:S02]  /*0670*/  IMAD R20, R20, UR18, RZ ;  /* 0x0000001214147c24 */ /* 0x020fe4000f8e02ff */
[----:B0-----:R-:W-:Y:S02]  /*0680*/  IMAD.MOV R27, RZ, RZ, -R3 ;  /* 0x000000ffff1b7224 */ /* 0x001fe400078e0a03 */
[----:B-1----:R-:W-:Y:S02]  /*0690*/  IMAD.MOV.U32 R4, RZ, RZ, RZ ;  /* 0x000000ffff047224 */ /* 0x002fe400078e00ff */
[----:B------:R-:W-:-:S04]  /*06a0*/  IMAD R27, R27, R24, RZ ;  /* 0x000000181b1b7224 */ /* 0x000fc800078e02ff */
[----:B------:R-:W-:-:S04]  /*06b0*/  IMAD.HI.U32 R2, R3, R27, R2 ;  /* 0x0000001b03027227 */ /* 0x000fc800078e0002 */
[----:B--2---:R-:W-:-:S04]  /*06c0*/  IMAD.MOV R3, RZ, RZ, -R5 ;  /* 0x000000ffff037224 */ /* 0x004fc800078e0a05 */
[----:B------:R-:W-:Y:S01]  /*06d0*/  IMAD R3, R3, R22, RZ ;  /* 0x0000001603037224 */ /* 0x000fe200078e02ff */
[----:B------:R-:W-:Y:S02]  /*06e0*/  IABS R29, R15 ;  /* 0x0000000f001d7213 */ /* 0x000fe40000000000 */
[----:B------:R-:W-:Y:S01]  /*06f0*/  LOP3.LUT R15, R15, R20, RZ, 0x3c, !PT ;  /* 0x000000140f0f7212 */ /* 0x000fe200078e3cff */
[----:B------:R-:W-:Y:S01]  /*0700*/  IMAD.HI.U32 R4, R5, R3, R4 ;  /* 0x0000000305047227 */ /* 0x000fe200078e0004 */
[----:B------:R-:W-:Y:S01]  /*0710*/  IABS R5, R16 ;  /* 0x0000001000057213 */ /* 0x000fe20000000000 */
[----:B------:R-:W0:Y:S01]  /*0720*/  MUFU.RCP R3, R26 ;  /* 0x0000001a00037308 */ /* 0x000e220000001000 */
[----:B------:R-:W-:-:S03]  /*0730*/  LOP3.LUT R16, R16, R23, RZ, 0x3c, !PT ;  /* 0x0000001710107212 */ /* 0x000fc600078e3cff */
[----:B------:R-:W-:Y:S01]  /*0740*/  IMAD.HI.U32 R25, R2, R5, RZ ;  /* 0x0000000502197227 */ /* 0x000fe200078e00ff */
[----:B------:R-:W-:-:S03]  /*0750*/  IABS R2, R19 ;  /* 0x0000001300027213 */ /* 0x000fc60000000000 */
[----:B------:R-:W-:Y:S02]  /*0760*/  IMAD R5, R25, R28, R5 ;  /* 0x0000001c19057224 */ /* 0x000fe400078e0205 */
[----:B------:R-:W-:-:S03]  /*0770*/  IMAD.MOV R2, RZ, RZ, -R2 ;  /* 0x000000ffff027224 */ /* 0x000fc600078e0a02 */
[----:B------:R-:W-:Y:S01]  /*0780*/  ISETP.GT.U32.AND P6, PT, R24, R5, PT ;  /* 0x000000051800720c */ /* 0x000fe20003fc4070 */
[----:B0-----:R-:W-:-:S06]  /*0790*/  VIADD R3, R3, 0xffffffe ;  /* 0x0ffffffe03037836 */ /* 0x001fcc0000000000 */
[----:B------:R-:W0:Y:S06]  /*07a0*/  F2I.FTZ.U32.TRUNC.NTZ R3, R3 ;  /* 0x0000000300037305 */ /* 0x000e2c000021f000 */
[----:B------:R-:W-:Y:S02]  /*07b0*/  @!P6 IMAD.IADD R5, R5, 0x1, -R24 ;  /* 0x000000010505e824 */ /* 0x000fe400078e0a18 */
[----:B------:R-:W-:Y:S01]  /*07c0*/  @!P6 VIADD R25, R25, 0x1 ;  /* 0x000000011919e836 */ /* 0x000fe20000000000 */
[----:B------:R-:W-:Y:S02]  /*07d0*/  ISETP.GE.AND P6, PT, R16, RZ, PT ;  /* 0x000000ff1000720c */ /* 0x000fe40003fc6270 */
[----:B------:R-:W-:-:S02]  /*07e0*/  ISETP.GE.U32.AND P5, PT, R5, R24, PT ;  /* 0x000000180500720c */ /* 0x000fc40003fa6070 */
[----:B------:R-:W-:Y:S02]  /*07f0*/  IABS R24, R20 ;  /* 0x0000001400187213 */ /* 0x000fe40000000000 */
[----:B------:R-:W-:Y:S02]  /*0800*/  IABS R5, R14 ;  /* 0x0000000e00057213 */ /* 0x000fe40000000000 */
[----:B------:R-:W1:Y:S01]  /*0810*/  I2F.RP R26, R24 ;  /* 0x00000018001a7306 */ /* 0x000e620000209400 */
[----:B0-----:R-:W-:Y:S02]  /*0820*/  IMAD.MOV R27, RZ, RZ, -R3 ;  /* 0x000000ffff1b7224 */ /* 0x001fe400078e0a03 */
[----:B------:R-:W-:-:S04]  /*0830*/  IMAD.HI.U32 R4, R4, R5, RZ ;  /* 0x0000000504047227 */ /* 0x000fc800078e00ff */
[----:B------:R-:W-:Y:S02]  /*0840*/  IMAD R5, R4, R2, R5 ;  /* 0x0000000204057224 */ /* 0x000fe400078e0205 */
[----:B------:R-:W-:Y:S02]  /*0850*/  IMAD R27, R27, R18, RZ ;  /* 0x000000121b1b7224 */ /* 0x000fe400078e02ff */
[----:B------:R-:W-:Y:S01]  /*0860*/  IMAD.MOV.U32 R2, RZ, RZ, RZ ;  /* 0x000000ffff027224 */ /* 0x000fe200078e00ff */
[----:B------:R-:W-:Y:S01]  /*0870*/  ISETP.GT.U32.AND P4, PT, R22, R5, PT ;  /* 0x000000051600720c */ /* 0x000fe20003f84070 */
[----:B------:R-:W-:Y:S01]  /*0880*/  @P5 VIADD R25, R25, 0x1 ;  /* 0x0000000119195836 */ /* 0x000fe20000000000 */
[----:B-1----:R-:W0:Y:S01]  /*0890*/  MUFU.RCP R26, R26 ;  /* 0x0000001a001a7308 */ /* 0x002e220000001000 */
[----:B------:R-:W-:Y:S01]  /*08a0*/  IMAD.HI.U32 R2, R3, R27, R2 ;  /* 0x0000001b03027227 */ /* 0x000fe200078e0002 */
[----:B------:R-:W-:Y:S02]  /*08b0*/  ISETP.NE.AND P5, PT, R23, RZ, PT ;  /* 0x000000ff1700720c */ /* 0x000fe40003fa5270 */
[----:B------:R-:W-:Y:S01]  /*08c0*/  IABS R27, R12 ;  /* 0x0000000c001b7213 */ /* 0x000fe20000000000 */
[----:B------:R-:W-:Y:S01]  /*08d0*/  @!P6 IMAD.MOV R25, RZ, RZ, -R25 ;  /* 0x000000ffff19e224 */ /* 0x000fe200078e0a19 */
[----:B------:R-:W-:-:S05]  /*08e0*/  LOP3.LUT R12, R12, R17, RZ, 0x3c, !PT ;  /* 0x000000110c0c7212 */ /* 0x000fca00078e3cff */
[----:B------:R-:W-:Y:S02]  /*08f0*/  @!P4 IMAD.IADD R5, R5, 0x1, -R22 ;  /* 0x000000010505c824 */ /* 0x000fe400078e0a16 */
[----:B------:R-:W-:Y:S01]  /*0900*/  @!P4 VIADD R4, R4, 0x1 ;  /* 0x000000010404c836 */ /* 0x000fe20000000000 */
[----:B------:R-:W-:Y:S02]  /*0910*/  ISETP.NE.AND P4, PT, R19, RZ, PT ;  /* 0x000000ff1300720c */ /* 0x000fe40003f85270 */
[----:B------:R-:W-:Y:S01]  /*0920*/  ISETP.GE.U32.AND P6, PT, R5, R22, PT ;  /* 0x000000160500720c */ /* 0x000fe20003fc6070 */
[----:B0-----:R-:W-:Y:S01]  /*0930*/  VIADD R3, R26, 0xffffffe ;  /* 0x0ffffffe1a037836 */ /* 0x001fe20000000000 */
[----:B------:R-:W-:Y:S02]  /*0940*/  IABS R5, R17 ;  /* 0x0000001100057213 */ /* 0x000fe40000000000 */
[----:B------:R-:W-:-:S03]  /*0950*/  @!P5 LOP3.LUT R25, RZ, R23, RZ, 0x33, !PT ;  /* 0x00000017ff19d212 */ /* 0x000fc600078e33ff */
[----:B------:R-:W0:Y:S01]  /*0960*/  F2I.FTZ.U32.TRUNC.NTZ R3, R3 ;  /* 0x0000000300037305 */ /* 0x000e22000021f000 */
[----:B------:R-:W-:Y:S01]  /*0970*/  IMAD.MOV R16, RZ, RZ, -R5 ;  /* 0x000000ffff107224 */ /* 0x000fe200078e0a05 */
[----:B------:R-:W-:Y:S01]  /*0980*/  LOP3.LUT R5, R14, R19, RZ, 0x3c, !PT ;  /* 0x000000130e057212 */ /* 0x000fe200078e3cff */
[----:B------:R-:W-:-:S03]  /*0990*/  IMAD.HI.U32 R14, R2, R27, RZ ;  /* 0x0000001b020e7227 */ /* 0x000fc600078e00ff */
[----:B------:R-:W-:Y:S01]  /*09a0*/  ISETP.GE.AND P5, PT, R5, RZ, PT ;  /* 0x000000ff0500720c */ /* 0x000fe20003fa6270 */
[----:B------:R-:W-:Y:S02]  /*09b0*/  IMAD.MOV.U32 R2, RZ, RZ, RZ ;  /* 0x000000ffff027224 */ /* 0x000fe400078e00ff */
[----:B------:R-:W-:Y:S02]  /*09c0*/  IMAD R27, R14, R16, R27 ;  /* 0x000000100e1b7224 */ /* 0x000fe400078e021b */
[----:B------:R-:W-:-:S03]  /*09d0*/  @P6 VIADD R4, R4, 0x1 ;  /* 0x0000000104046836 */ /* 0x000fc60000000000 */
[----:B------:R-:W-:Y:S01]  /*09e0*/  ISETP.GT.U32.AND P6, PT, R18, R27, PT ;  /* 0x0000001b1200720c */ /* 0x000fe20003fc4070 */
[----:B0-----:R-:W-:-:S04]  /*09f0*/  IMAD.MOV R23, RZ, RZ, -R3 ;  /* 0x000000ffff177224 */ /* 0x001fc800078e0a03 */
[----:B------:R-:W-:-:S04]  /*0a00*/  IMAD R23, R23, R24, RZ ;  /* 0x0000001817177224 */ /* 0x000fc800078e02ff */
[----:B------:R-:W-:Y:S01]  /*0a10*/  IMAD.HI.U32 R2, R3, R23, R2 ;  /* 0x0000001703027227 */ /* 0x000fe200078e0002 */
[----:B------:R-:W-:-:S03]  /*0a20*/  IABS R3, R20 ;  /* 0x0000001400037213 */ /* 0x000fc60000000000 */
[----:B------:R-:W-:Y:S02]  /*0a30*/  IMAD.MOV.U32 R23, RZ, RZ, R4 ;  /* 0x000000ffff177224 */ /* 0x000fe400078e0004 */
[----:B------:R-:W-:Y:S02]  /*0a40*/  IMAD.MOV R3, RZ, RZ, -R3 ;  /* 0x000000ffff037224 */ /* 0x000fe400078e0a03 */
[----:B------:R-:W-:-:S04]  /*0a50*/  IMAD.HI.U32 R16, R2, R29, RZ ;  /* 0x0000001d02107227 */ /* 0x000fc800078e00ff */
[----:B------:R-:W-:Y:S01]  /*0a60*/  @!P5 IMAD.MOV R23, RZ, RZ, -R23 ;  /* 0x000000ffff17d224 */ /* 0x000fe200078e0a17 */
[----:B------:R-:W-:Y:S01]  /*0a70*/  @!P0 LEA R2, P5, R10, UR10, 0x2 ;  /* 0x0000000a0a028c11 */ /* 0x000fe2000f8a10ff */
[----:B------:R-:W-:Y:S01]  /*0a80*/  IMAD R29, R16, R3, R29 ;  /* 0x00000003101d7224 */ /* 0x000fe200078e021d */
[----:B------:R-:W-:Y:S01]  /*0a90*/  @!P4 LOP3.LUT R23, RZ, R19, RZ, 0x33, !PT ;  /* 0x00000013ff17c212 */ /* 0x000fe200078e33ff */
[----:B------:R-:W-:Y:S01]  /*0aa0*/  @!P6 IMAD.IADD R27, R27, 0x1, -R18 ;  /* 0x000000011b1be824 */ /* 0x000fe200078e0a12 */
[----:B------:R-:W-:Y:S01]  /*0ab0*/  @!P0 LEA.HI.X R3, R10, UR11, R13, 0x2, P5 ;  /* 0x0000000b0a038c11 */ /* 0x000fe2000a8f140d */
[----:B------:R-:W-:Y:S01]  /*0ac0*/  @!P6 VIADD R14, R14, 0x1 ;  /* 0x000000010e0ee836 */ /* 0x000fe20000000000 */
[C---:B------:R-:W-:Y:S02]  /*0ad0*/  @!P1 LEA R4, P5, R9.reuse, UR10, 0x2 ;  /* 0x0000000a09049c11 */ /* 0x040fe4000f8a10ff */
[----:B------:R-:W-:Y:S01]  /*0ae0*/  ISETP.GT.U32.AND P4, PT, R24, R29, PT ;  /* 0x0000001d1800720c */ /* 0x000fe20003f84070 */
[----:B------:R3:W-:Y:S01]  /*0af0*/  @!P0 STG.E desc[UR16][R2.64], R25 ;  /* 0x0000001902008986 */ /* 0x0007e2000c101910 */
[----:B------:R-:W-:-:S02]  /*0b00*/  @!P1 LEA.HI.X R5, R9, UR11, R8, 0x2, P5 ;  /* 0x0000000b09059c11 */ /* 0x000fc4000a8f1408 */
[----:B------:R-:W-:Y:S02]  /*0b10*/  ISETP.GE.U32.AND P5, PT, R27, R18, PT ;  /* 0x000000121b00720c */ /* 0x000fe40003fa6070 */
[C---:B------:R-:W-:Y:S01]  /*0b20*/  @!P2 LEA R8, P6, R6.reuse, UR10, 0x2 ;  /* 0x0000000a0608ac11 */ /* 0x040fe2000f8c10ff */
[----:B------:R3:W-:Y:S03]  /*0b30*/  @!P1 STG.E desc[UR16][R4.64], R23 ;  /* 0x0000001704009986 */ /* 0x0007e6000c101910 */
        /* <DEDUP_REMOVED lines=16> */
[----:B------:R3:W-:Y:S04]  /*0c40*/  @!P2 STG.E desc[UR16][R8.64], R14 ;  /* 0x0000000e0800a986 */ /* 0x0007e8000c101910 */
[----:B------:R3:W-:Y:S01]  /*0c50*/  @!P3 STG.E desc[UR16][R6.64], R16 ;  /* 0x000000100600b986 */ /* 0x0007e2000c101910 */
[----:B------:R-:W-:Y:S05]  /*0c60*/  BRA.U !UP0, `(.L_x_6868) ;  /* 0xfffffff508747547 */ /* 0x000fea000b83ffff */
[----:B------:R-:W-:Y:S05]  /*0c70*/  EXIT ;  /* 0x000000000000794d */ /* 0x000fea0003800000 */
.L_x_6867:
        /* <DEDUP_REMOVED lines=8> */
.L_x_6869:
[C---:B------:R-:W-:Y:S01]  /*0d00*/  IMAD.SHL.U32 R2, R3.reuse, 0x10, RZ ;  /* 0x0000001003027824 */ /* 0x040fe200078e00ff */
[----:B------:R-:W-:-:S04]  /*0d10*/  SHF.L.U64.HI R19, R3, 0x4, R0 ;  /* 0x0000000403137819 */ /* 0x000fc80000010200 */
[----:B------:R-:W-:-:S04]  /*0d20*/  IADD3 R8, P0, PT, R2, UR8, RZ ;  /* 0x0000000802087c10 */ /* 0x000fc8000ff1e0ff */
[----:B------:R-:W-:-:S06]  /*0d30*/  IADD3.X R9, PT, PT, R19, UR9, RZ, P0, !PT ;  /* 0x0000000913097c10 */ /* 0x000fcc00087fe4ff */
[----:B------:R-:W1:Y:S01]  /*0d40*/  LDG.E.128 R8, desc[UR16][R8.64] ;  /* 0x0000001008087981 */ /* 0x000e62000c1e1d00 */
[----:B------:R-:W-:-:S04]  /*0d50*/  IADD3 R4, P0, PT, R2, UR6, RZ ;  /* 0x0000000602047c10 */ /* 0x000fc8000ff1e0ff */
[----:B------:R-:W-:-:S06]  /*0d60*/  IADD3.X R5, PT, PT, R19, UR7, RZ, P0, !PT ;  /* 0x0000000713057c10 */ /* 0x000fcc00087fe4ff */
[----:B------:R-:W2:Y:S01]  /*0d70*/  LDG.E.128 R4, desc[UR16][R4.64] ;  /* 0x0000001004047981 */ /* 0x000ea2000c1e1d00 */
[----:B-1----:R-:W-:Y:S02]  /*0d80*/  IMAD R15, R8, UR12, RZ ;  /* 0x0000000c080f7c24 */ /* 0x002fe4000f8e02ff */
[----:B------:R-:W-:Y:S02]  /*0d90*/  IMAD R14, R9, UR12, RZ ;  /* 0x0000000c090e7c24 */ /* 0x000fe4000f8e02ff */
[----:B------:R-:W-:Y:S01]  /*0da0*/  IMAD R17, R10, UR12, RZ ;  /* 0x0000000c0a117c24 */ /* 0x000fe2000f8e02ff */
[----:B------:R-:W-:Y:S01]  /*0db0*/  IABS R18, R15 ;  /* 0x0000000f00127213 */ /* 0x000fe20000000000 */
[----:B------:R-:W-:Y:S01]  /*0dc0*/  IMAD R16, R11, UR12, RZ ;  /* 0x0000000c0b107c24 */ /* 0x000fe2000f8e02ff */
[----:B------:R-:W-:Y:S02]  /*0dd0*/  IABS R21, R14 ;  /* 0x0000000e00157213 */ /* 0x000fe40000000000 */
[----:B------:R-:W1:Y:S01]  /*0de0*/  I2F.RP R12, R18 ;  /* 0x00000012000c7306 */ /* 0x000e620000209400 */
[----:B------:R-:W-:-:S02]  /*0df0*/  IABS R20, R17 ;  /* 0x0000001100147213 */ /* 0x000fc40000000000 */
[----:B------:R-:W-:-:S05]  /*0e00*/  IABS R22, R16 ;  /* 0x0000001000167213 */ /* 0x000fca0000000000 */
[----:B------:R-:W3:Y:S08]  /*0e10*/  I2F.RP R13, R21 ;  /* 0x00000015000d7306 */ /* 0x000ef00000209400 */
[----:B------:R-:W4:Y:S08]  /*0e20*/  I2F.RP R24, R20 ;  /* 0x0000001400187306 */ /* 0x000f300000209400 */
[----:B-1----:R-:W1:Y:S08]  /*0e30*/  MUFU.RCP R12, R12 ;  /* 0x0000000c000c7308 */ /* 0x002e700000001000 */
[----:B---3--:R-:W3:Y:S08]  /*0e40*/  MUFU.RCP R13, R13 ;  /* 0x0000000d000d7308 */ /* 0x008ef00000001000 */
[----:B----4-:R-:W4:Y:S01]  /*0e50*/  MUFU.RCP R24, R24 ;  /* 0x0000001800187308 */ /* 0x010f220000001000 */
[----:B-1----:R-:W-:-:S07]  /*0e60*/  VIADD R8, R12, 0xffffffe ;  /* 0x0ffffffe0c087836 */ /* 0x002fce0000000000 */
[----:B------:R-:W-:Y:S01]  /*0e70*/  I2F.RP R23, R22 ;  /* 0x0000001600177306 */ /* 0x000fe20000209400 */
[----:B---3--:R-:W-:-:S07]  /*0e80*/  VIADD R10, R13, 0xffffffe ;  /* 0x0ffffffe0d0a7836 */ /* 0x008fce0000000000 */
[----:B------:R1:W3:Y:S01]  /*0e90*/  F2I.FTZ.U32.TRUNC.NTZ R9, R8 ;  /* 0x0000000800097305 */ /* 0x0002e2000021f000 */
[----:B----4-:R-:W-:-:S07]  /*0ea0*/  VIADD R12, R24, 0xffffffe ;  /* 0x0ffffffe180c7836 */ /* 0x010fce0000000000 */
[----:B------:R4:W5:Y:S01]  /*0eb0*/  F2I.FTZ.U32.TRUNC.NTZ R11, R10 ;  /* 0x0000000a000b7305 */ /* 0x000962000021f000 */
[----:B-1----:R-:W-:Y:S02]  /*0ec0*/  IMAD.MOV.U32 R8, RZ, RZ, RZ ;  /* 0x000000ffff087224 */ /* 0x002fe400078e00ff */
[----:B---3--:R-:W-:-:S05]  /*0ed0*/  IMAD.MOV R25, RZ, RZ, -R9 ;  /* 0x000000ffff197224 */ /* 0x008fca00078e0a09 */
[----:B------:R-:W1:Y:S01]  /*0ee0*/  F2I.FTZ.U32.TRUNC.NTZ R13, R12 ;  /* 0x0000000c000d7305 */ /* 0x000e62000021f000 */
[----:B----4-:R-:W-:Y:S02]  /*0ef0*/  IMAD.MOV.U32 R10, RZ, RZ, RZ ;  /* 0x000000ffff0a7224 */ /* 0x010fe400078e00ff */
[----:B------:R-:W-:Y:S02]  /*0f00*/  IMAD R25, R25, R18, RZ ;  /* 0x0000001219197224 */ /* 0x000fe400078e02ff */
[----:B-----5:R-:W-:-:S03]  /*0f10*/  IMAD.MOV R24, RZ, RZ, -R11 ;  /* 0x000000ffff187224 */ /* 0x020fc600078e0a0b */
[----:B------:R-:W3:Y:S01]  /*0f20*/  MUFU.RCP R23, R23 ;  /* 0x0000001700177308 */ /* 0x000ee20000001000 */
[----:B------:R-:W-:-:S04]  /*0f30*/  IMAD.HI.U32 R8, R9, R25, R8 ;  /* 0x0000001909087227 */ /* 0x000fc800078e0008 */
[----:B------:R-:W-:Y:S01]  /*0f40*/  IMAD R9, R24, R21, RZ ;  /* 0x0000001518097224 */ /* 0x000fe200078e02ff */
[----:B------:R-:W-:Y:S01]  /*0f50*/  IABS R24, R15 ;  /* 0x0000000f00187213 */ /* 0x000fe20000000000 */
[----:B-1----:R-:W-:Y:S02]  /*0f60*/  IMAD.MOV R27, RZ, RZ, -R13 ;  /* 0x000000ffff1b7224 */ /* 0x002fe400078e0a0d */
[----:B------:R-:W-:Y:S02]  /*0f70*/  IMAD.MOV.U32 R12, RZ, RZ, RZ ;  /* 0x000000ffff0c7224 */ /* 0x000fe400078e00ff */
[----:B------:R-:W-:Y:S02]  /*0f80*/  IMAD R25, R27, R20, RZ ;  /* 0x000000141b197224 */ /* 0x000fe400078e02ff */
[----:B------:R-:W-:Y:S01]  /*0f90*/  IMAD.HI.U32 R10, R11, R9, R10 ;  /* 0x000000090b0a7227 */ /* 0x000fe200078e000a */
[----:B--2---:R-:W-:Y:S02]  /*0fa0*/  IABS R11, R5 ;  /* 0x00000005000b7213 */ /* 0x004fe40000000000 */
[----:B------:R-:W-:Y:S01]  /*0fb0*/  LOP3.LUT R5, R5, R14, RZ, 0x3c, !PT ;  /* 0x0000000e05057212 */ /* 0x000fe200078e3cff */
[----:B------:R-:W-:Y:S01]  /*0fc0*/  IMAD.HI.U32 R12, R13, R25, R12 ;  /* 0x000000190d0c7227 */ /* 0x000fe200078e000c */
[----:B------:R-:W-:-:S02]  /*0fd0*/  IABS R13, R4 ;  /* 0x00000004000d7213 */ /* 0x000fc40000000000 */
[----:B------:R-:W-:Y:S01]  /*0fe0*/  IABS R25, R14 ;  /* 0x0000000e00197213 */ /* 0x000fe20000000000 */
[----:B---3--:R-:W-:Y:S01]  /*0ff0*/  VIADD R9, R23, 0xffffffe ;  /* 0x0ffffffe17097836 */ /* 0x008fe20000000000 */
[----:B------:R-:W-:Y:S01]  /*1000*/  LOP3.LUT R4, R4, R15, RZ, 0x3c, !PT ;  /* 0x0000000f04047212 */ /* 0x000fe200078e3cff */
[----:B------:R-:W-:Y:S02]  /*1010*/  IMAD.MOV.U32 R23, RZ, RZ, R13 ;  /* 0x000000ffff177224 */ /* 0x000fe400078e000d */
[----:B------:R-:W-:Y:S02]  /*1020*/  IMAD.MOV.U32 R13, RZ, RZ, R11 ;  /* 0x000000ffff0d7224 */ /* 0x000fe400078e000b */
[----:B------:R-:W1:Y:S01]  /*1030*/  F2I.FTZ.U32.TRUNC.NTZ R9, R9 ;  /* 0x0000000900097305 */ /* 0x000e62000021f000 */
[----:B------:R-:W-:Y:S02]  /*1040*/  IMAD.MOV R24, RZ, RZ, -R24 ;  /* 0x000000ffff187224 */ /* 0x000fe400078e0a18 */
[----:B------:R-:W-:Y:S01]  /*1050*/  IMAD.HI.U32 R11, R8, R23, RZ ;  /* 0x00000017080b7227 */ /* 0x000fe200078e00ff */
[----:B------:R-:W-:-:S03]  /*1060*/  IABS R8, R17 ;  /* 0x0000001100087213 */ /* 0x000fc60000000000 */
[----:B------:R-:W-:Y:S02]  /*1070*/  IMAD.MOV R25, RZ, RZ, -R25 ;  /* 0x000000ffff197224 */ /* 0x000fe400078e0a19 */
[----:B------:R-:W-:-:S04]  /*1080*/  IMAD.HI.U32 R10, R10, R13, RZ ;  /* 0x0000000d0a0a7227 */ /* 0x000fc800078e00ff */
[----:B------:R-:W-:Y:S02]  /*1090*/  IMAD R23, R11, R24, R23 ;  /* 0x000000180b177224 */ /* 0x000fe400078e0217 */
[----:B------:R-:W-:Y:S01]  /*10a0*/  IMAD R24, R10, R25, R13 ;  /* 0x000000190a187224 */ /* 0x000fe200078e020d */
[----:B------:R-:W-:Y:S01]  /*10b0*/  IABS R13, R6 ;  /* 0x00000006000d7213 */ /* 0x000fe20000000000 */
[----:B------:R-:W-:Y:S01]  /*10c0*/  IMAD.MOV R8, RZ, RZ, -R8 ;  /* 0x000000ffff087224 */ /* 0x000fe200078e0a08 */
[----:B------:R-:W-:Y:S01]  /*10d0*/  ISETP.GT.U32.AND P4, PT, R18, R23, PT ;  /* 0x000000171200720c */ /* 0x000fe20003f84070 */
[----:B-1----:R-:W-:Y:S01]  /*10e0*/  IMAD.MOV R25, RZ, RZ, -R9 ;  /* 0x000000ffff197224 */ /* 0x002fe200078e0a09 */
[----:B------:R-:W-:Y:S01]  /*10f0*/  ISETP.GT.U32.AND P1, PT, R21, R24, PT ;  /* 0x000000181500720c */ /* 0x000fe20003f24070 */
[----:B------:R-:W-:Y:S01]  /*1100*/  IMAD.HI.U32 R12, R12, R13, RZ ;  /* 0x0000000d0c0c7227 */ /* 0x000fe200078e00ff */
[----:B------:R-:W-:-:S03]  /*1110*/  LOP3.LUT R6, R6, R17, RZ, 0x3c, !PT ;  /* 0x0000001106067212 */ /* 0x000fc600078e3cff */
[----:B------:R-:W-:Y:S02]  /*1120*/  IMAD R13, R12, R8, R13 ;  /* 0x000000080c0d7224 */ /* 0x000fe400078e020d */
[----:B------:R-:W-:Y:S02]  /*1130*/  IMAD R25, R25, R22, RZ ;  /* 0x0000001619197224 */ /* 0x000fe400078e02ff */
[----:B------:R-:W-:Y:S01]  /*1140*/  IMAD.MOV.U32 R8, RZ, RZ, RZ ;  /* 0x000000ffff087224 */ /* 0x000fe200078e00ff */
[----:B------:R-:W-:Y:S01]  /*1150*/  ISETP.GT.U32.AND P0, PT, R20, R13, PT ;  /* 0x0000000d1400720c */ /* 0x000fe20003f04070 */
[----:B------:R-:W-:Y:S02]  /*1160*/  @!P4 IMAD.IADD R23, R23, 0x1, -R18 ;  /* 0x000000011717c824 */ /* 0x000fe400078e0a12 */
[----:B------:R-:W-:Y:S01]  /*1170*/  IMAD.HI.U32 R8, R9, R25, R8 ;  /* 0x0000001909087227 */ /* 0x000fe200078e0008 */
[----:B------:R-:W-:Y:S02]  /*1180*/  IABS R25, R16 ;  /* 0x0000001000197213 */ /* 0x000fe40000000000 */
[----:B------:R-:W-:Y:S01]  /*1190*/  IABS R9, R7 ;  /* 0x0000000700097213 */ /* 0x000fe20000000000 */
[----:B------:R-:W-:Y:S01]  /*11a0*/  @!P1 IMAD.IADD R24, R24, 0x1, -R21 ;  /* 0x0000000118189824 */ /* 0x000fe200078e0a15 */
[----:B------:R-:W-:Y:S01]  /*11b0*/  ISETP.GE.U32.AND P2, PT, R23, R18, PT ;  /* 0x000000121700720c */ /* 0x000fe20003f46070 */
[----:B------:R-:W-:Y:S01]  /*11c0*/  IMAD.MOV R25, RZ, RZ, -R25 ;  /* 0x000000ffff197224 */ /* 0x000fe200078e0a19 */
[----:B------:R-:W-:Y:S01]  /*11d0*/  LOP3.LUT R7, R7, R16, RZ, 0x3c, !PT ;  /* 0x0000001007077212 */ /* 0x000fe200078e3cff */
[----:B------:R-:W-:Y:S01]  /*11e0*/  IMAD.HI.U32 R8, R8, R9, RZ ;  /* 0x0000000908087227 */ /* 0x000fe200078e00ff */
[----:B------:R-:W-:-:S03]  /*11f0*/  ISETP.GE.U32.AND P3, PT, R24, R21, PT ;  /* 0x000000151800720c */ /* 0x000fc60003f66070 */
[----:B------:R-:W-:Y:S02]  /*1200*/  IMAD R9, R8, R25, R9 ;  /* 0x0000001908097224 */ /* 0x000fe400078e0209 */
[----:B------:R-:W-:Y:S02]  /*1210*/  @!P0 IMAD.IADD R13, R13, 0x1, -R20 ;  /* 0x000000010d0d8824 */ /* 0x000fe400078e0a14 */
[----:B------:R-:W-:Y:S01]  /*1220*/  @!P1 VIADD R10, R10, 0x1 ;  /* 0x000000010a0a9836 */ /* 0x000fe20000000000 */
[----:B------:R-:W-:Y:S01]  /*1230*/  ISETP.GT.U32.AND P5, PT, R22, R9, PT ;  /* 0x000000091600720c */ /* 0x000fe20003fa4070 */
[----:B------:R-:W-:Y:S01]  /*1240*/  @!P4 VIADD R11, R11, 0x1 ;  /* 0x000000010b0bc836 */ /* 0x000fe20000000000 */
[----:B------:R-:W-:Y:S01]  /*1250*/  ISETP.GE.U32.AND P6, PT, R13, R20, PT ;  /* 0x000000140d00720c */ /* 0x000fe20003fc6070 */
[----:B------:R-:W-:Y:S01]  /*1260*/  @!P0 VIADD R12, R12, 0x1 ;  /* 0x000000010c0c8836 */ /* 0x000fe20000000000 */
[----:B------:R-:W-:Y:S01]  /*1270*/  ISETP.GE.AND P4, PT, R4, RZ, PT ;  /* 0x000000ff0400720c */ /* 0x000fe20003f86270 */
[----:B------:R-:W-:Y:S01]  /*1280*/  @P2 VIADD R11, R11, 0x1 ;  /* 0x000000010b0b2836 */ /* 0x000fe20000000000 */
[----:B------:R-:W-:Y:S01]  /*1290*/  ISETP.NE.AND P0, PT, R15, RZ, PT ;  /* 0x000000ff0f00720c */ /* 0x000fe20003f05270 */
[----:B------:R-:W-:Y:S01]  /*12a0*/  @P3 VIADD R10, R10, 0x1 ;  /* 0x000000010a0a3836 */ /* 0x000fe20000000000 */
[----:B------:R-:W-:Y:S01]  /*12b0*/  ISETP.GE.AND P2, PT, R5, RZ, PT ;  /* 0x000000ff0500720c */ /* 0x000fe20003f46270 */
[----:B------:R-:W-:Y:S01]  /*12c0*/  IMAD.MOV.U32 R4, RZ, RZ, R11 ;  /* 0x000000ffff047224 */ /* 0x000fe200078e000b */
[----:B------:R-:W-:Y:S01]  /*12d0*/  ISETP.GE.AND P3, PT, R6, RZ, PT ;  /* 0x000000ff0600720c */ /* 0x000fe20003f66270 */
[----:B------:R-:W-:-:S02]  /*12e0*/  IMAD.MOV.U32 R5, RZ, RZ, R10 ;  /* 0x000000ffff057224 */ /* 0x000fc400078e000a */
[----:B------:R-:W-:Y:S02]  /*12f0*/  @!P5 IMAD.IADD R9, R9, 0x1, -R22 ;  /* 0x000000010909d824 */ /* 0x000fe400078e0a16 */
[----:B------:R-:W-:Y:S01]  /*1300*/  @!P5 VIADD R8, R8, 0x1 ;  /* 0x000000010808d836 */ /* 0x000fe20000000000 */
[----:B------:R-:W-:Y:S01]  /*1310*/  ISETP.NE.AND P5, PT, R14, RZ, PT ;  /* 0x000000ff0e00720c */ /* 0x000fe20003fa5270 */
[----:B------:R-:W-:Y:S01]  /*1320*/  @P6 VIADD R12, R12, 0x1 ;  /* 0x000000010c0c6836 */ /* 0x000fe20000000000 */
[----:B------:R-:W-:Y:S01]  /*1330*/  ISETP.GE.U32.AND P1, PT, R9, R22, PT ;  /* 0x000000160900720c */ /* 0x000fe20003f26070 */
[----:B------:R-:W-:Y:S01]  /*1340*/  @!P4 IMAD.MOV R4, RZ, RZ, -R4 ;  /* 0x000000ffff04c224 */ /* 0x000fe200078e0a04 */
[----:B------:R-:W-:Y:S01]  /*1350*/  ISETP.GE.AND P6, PT, R7, RZ, PT ;  /* 0x000000ff0700720c */ /* 0x000fe20003fc6270 */
[----:B------:R-:W-:Y:S01]  /*1360*/  IMAD.MOV.U32 R6, RZ, RZ, R12 ;  /* 0x000000ffff067224 */ /* 0x000fe200078e000c */
[----:B------:R-:W-:Y:S01]  /*1370*/  ISETP.NE.AND P4, PT, R17, RZ, PT ;  /* 0x000000ff1100720c */ /* 0x000fe20003f85270 */
[----:B------:R-:W-:Y:S01]  /*1380*/  @!P2 IMAD.MOV R5, RZ, RZ, -R5 ;  /* 0x000000ffff05a224 */ /* 0x000fe200078e0a05 */
[----:B------:R-:W-:Y:S01]  /*1390*/  @!P0 LOP3.LUT R4, RZ, R15, RZ, 0x33, !PT ;  /* 0x0000000fff048212 */ /* 0x000fe200078e33ff */
[----:B------:R-:W-:-:S04]  /*13a0*/  @!P3 IMAD.MOV R6, RZ, RZ, -R6 ;  /* 0x000000ffff06b224 */ /* 0x000fc800078e0a06 */
[----:B------:R-:W-:Y:S02]  /*13b0*/  @!P5 LOP3.LUT R5, RZ, R14, RZ, 0x33, !PT ;  /* 0x0000000eff05d212 */ /* 0x000fe400078e33ff */
[----:B------:R-:W-:Y:S01]  /*13c0*/  @P1 VIADD R8, R8, 0x1 ;  /* 0x0000000108081836 */ /* 0x000fe20000000000 */
[----:B------:R-:W-:-:S03]  /*13d0*/  ISETP.NE.AND P1, PT, R16, RZ, PT ;  /* 0x000000ff1000720c */ /* 0x000fc60003f25270 */
[----:B------:R-:W-:Y:S01]  /*13e0*/  IMAD.MOV.U32 R7, RZ, RZ, R8 ;  /* 0x000000ffff077224 */ /* 0x000fe200078e0008 */
[----:B------:R-:W-:Y:S02]  /*13f0*/  IADD3 R8, P0, PT, R2, UR10, RZ ;  /* 0x0000000a02087c10 */ /* 0x000fe4000ff1e0ff */
[----:B------:R-:W-:Y:S01]  /*1400*/  @!P4 LOP3.LUT R6, RZ, R17, RZ, 0x33, !PT ;  /* 0x00000011ff06c212 */ /* 0x000fe200078e33ff */
[----:B------:R-:W-:Y:S01]  /*1410*/  @!P6 IMAD.MOV R7, RZ, RZ, -R7 ;  /* 0x000000ffff07e224 */ /* 0x000fe200078e0a07 */
[----:B------:R-:W-:Y:S02]  /*1420*/  IADD3.X R9, PT, PT, R19, UR11, RZ, P0, !PT ;  /* 0x0000000b13097c10 */ /* 0x000fe400087fe4ff */
[----:B0-----:R-:W-:-:S03]  /*1430*/  IADD3 R3, P0, PT, R3, UR5, RZ ;  /* 0x0000000503037c10 */ /* 0x001fc6000ff1e0ff */
[----:B------:R-:W-:Y:S02]  /*1440*/  @!P1 LOP3.LUT R7, RZ, R16, RZ, 0x33, !PT ;  /* 0x00000010ff079212 */ /* 0x000fe400078e33ff */
[C---:B------:R-:W-:Y:S02]  /*1450*/  IMAD.SHL.U32 R2, R3.reuse, 0x4, RZ ;  /* 0x0000000403027824 */ /* 0x040fe400078e00ff */
[----:B------:R-:W-:Y:S01]  /*1460*/  IMAD.X R0, RZ, RZ, R0, P0 ;  /* 0x000000ffff007224 */ /* 0x000fe200000e0600 */
[----:B------:R2:W-:Y:S01]  /*1470*/  STG.E.128 desc[UR16][R8.64], R4 ;  /* 0x0000000408007986 */ /* 0x0005e2000c101d10 */
[C---:B------:R-:W-:Y:S02]  /*1480*/  LOP3.LUT P0, RZ, R3.reuse, 0xffffc000, RZ, 0xc0, !PT ;  /* 0xffffc00003ff7812 */ /* 0x040fe4000780c0ff */
[----:B------:R-:W-:Y:S02]  /*1490*/  ISETP.LT.U32.AND P1, PT, R2, UR15, PT ;  /* 0x0000000f02007c0c */ /* 0x000fe4000bf21070 */
[----:B------:R-:W-:-:S02]  /*14a0*/  SHF.L.U64.HI R2, R3, 0x2, R0 ;  /* 0x0000000203027819 */ /* 0x000fc40000010200 */
[----:B------:R-:W-:Y:S02]  /*14b0*/  LOP3.LUT P0, RZ, R0, 0x3fffffff, RZ, 0xc0, P0 ;  /* 0x3fffffff00ff7812 */ /* 0x000fe4000000c0ff */
[----:B------:R-:W-:-:S13]  /*14c0*/  ISETP.LT.AND.EX P1, PT, R2, UR4, PT, P1 ;  /* 0x0000000402007c0c */ /* 0x000fda000bf21310 */
[----:B--2---:R-:W-:Y:S05]  /*14d0*/  @!P0 BRA P1, `(.L_x_6869) ;  /* 0xfffffff800088947 */ /* 0x004fea000083ffff */
[----:B------:R-:W-:Y:S05]  /*14e0*/  EXIT ;  /* 0x000000000000794d */ /* 0x000fea0003800000 */
.L_x_6870:
        /* <DEDUP_REMOVED lines=9> */
.L_x_7922:


//--------------------- .text._ZN2at6native55_GLOBAL__N__de093ff9_22_ForeachBinaryOpList_cu_a911ec4325multi_tensor_apply_kernelINS1_18TensorListMetadataILi3EEENS1_24BinaryOpListAlphaFunctorIaLi3ELi2ELi2EEEJSt7dividesIaEaEEEvT_T0_DpT1_ --------------------------
	.section	.text._ZN2at6native55_GLOBAL__N__de093ff9_22_ForeachBinaryOpList_cu_a911ec4325multi_tensor_apply_kernelINS1_18TensorListMetadataILi3EEENS1_24BinaryOpListAlphaFunctorIaLi3ELi2ELi2EEEJSt7dividesIaEaEEEvT_T0_DpT1_,"ax",@progbits
	.align	128
.text._ZN2at6native55_GLOBAL__N__de093ff9_22_ForeachBinaryOpList_cu_a911ec4325multi_tensor_apply_kernelINS1_18TensorListMetadataILi3EEENS1_24BinaryOpListAlphaFunctorIaLi3ELi2ELi2EEEJSt7dividesIaEaEEEvT_T0_DpT1_:
        .type           _ZN2at6native55_GLOBAL__N__de093ff9_22_ForeachBinaryOpList_cu_a911ec4325multi_tensor_apply_kernelINS1_18TensorListMetadataILi3EEENS1_24BinaryOpListAlphaFunctorIaLi3ELi2ELi2EEEJSt7dividesIaEaEEEvT_T0_DpT1_,@function
        .size           _ZN2at6native55_GLOBAL__N__de093ff9_22_ForeachBinaryOpList_cu_a911ec4325multi_tensor_apply_kernelINS1_18TensorListMetadataILi3EEENS1_24BinaryOpListAlphaFunctorIaLi3ELi2ELi2EEEJSt7dividesIaEaEEEvT_T0_DpT1_,(.L_x_7923 - _ZN2at6native55_GLOBAL__N__de093ff9_22_ForeachBinaryOpList_cu_a911ec4325multi_tensor_apply_kernelINS1_18TensorListMetadataILi3EEENS1_24BinaryOpListAlphaFunctorIaLi3ELi2ELi2EEEJSt7dividesIaEaEEEvT_T0_DpT1_)
        .other          _ZN2at6native55_GLOBAL__N__de093ff9_22_ForeachBinaryOpList_cu_a911ec4325multi_tensor_apply_kernelINS1_18TensorListMetadataILi3EEENS1_24BinaryOpListAlphaFunctorIaLi3ELi2ELi2EEEJSt7dividesIaEaEEEvT_T0_DpT1_,@"STO_CUDA_ENTRY STV_DEFAULT"
_ZN2at6native55_GLOBAL__N__de093ff9_22_ForeachBinaryOpList_cu_a911ec4325multi_tensor_apply_kernelINS1_18TensorListMetadataILi3EEENS1_24BinaryOpListAlphaFunctorIaLi3ELi2ELi2EEEJSt7dividesIaEaEEEvT_T0_DpT1_:
        /* <DEDUP_REMOVED lines=59> */
.L_x_6872:
[C---:B0-----:R-:W-:Y:S01]  /*03b0*/  IADD3 R6, P2, PT, R0.reuse, UR20, RZ ;  /* 0x0000001400067c10 */ /* 0x041fe2000ff5e0ff */
[----:B------:R-:W-:Y:S01]  /*03c0*/  IMAD.U32 R3, RZ, RZ, UR20 ;  /* 0x00000014ff037e24 */ /* 0x000fe2000f8e00ff */
[----:B------:R-:W-:Y:S01]  /*03d0*/  ISETP.GE.U32.AND P0, PT, R0, UR32, PT ;  /* 0x0000002000007c0c */ /* 0x000fe2000bf06070 */
[----:B------:R-:W-:Y:S01]  /*03e0*/  IMAD.MOV.U32 R4, RZ, RZ, R0 ;  /* 0x000000ffff047224 */ /* 0x000fe200078e0000 */
[----:B------:R-:W-:Y:S01]  /*03f0*/  ISETP.GE.U32.AND P1, PT, R6, UR32, PT ;  /* 0x0000002006007c0c */ /* 0x000fe2000bf26070 */
[--C-:B------:R-:W-:Y:S01]  /*0400*/  IMAD.X R8, RZ, RZ, R5.reuse, P2 ;  /* 0x000000ffff087224 */ /* 0x100fe200010e0605 */
[----:B------:R-:W-:Y:S01]  /*0410*/  ISETP.GE.U32.AND.EX P0, PT, R5, UR33, PT, P0 ;  /* 0x0000002105007c0c */ /* 0x000fe2000bf06100 */
[----:B------:R-:W-:Y:S02]  /*0420*/  IMAD.U32 R7, RZ, RZ, UR20 ;  /* 0x00000014ff077e24 */ /* 0x000fe4000f8e00ff */
[----:B------:R-:W-:Y:S01]  /*0430*/  IMAD.WIDE.U32 R2, R3, 0x2, R4 ;  /* 0x0000000203027825 */ /* 0x000fe200078e0004 */
[----:B------:R-:W-:-:S03]  /*0440*/  ISETP.GE.U32.AND.EX P1, PT, R8, UR33, PT, P1 ;  /* 0x0000002108007c0c */ /* 0x000fc6000bf26110 */
[----:B------:R-:W-:Y:S01]  /*0450*/  IMAD.WIDE.U32 R6, R7, 0x3, R4 ;  /* 0x0000000307067825 */ /* 0x000fe200078e0004 */
[----:B------:R-:W-:Y:S02]  /*0460*/  ISETP.GE.U32.AND P2, PT, R2, UR32, PT ;  /* 0x0000002002007c0c */ /* 0x000fe4000bf46070 */
[----:B------:R-:W-:Y:S02]  /*0470*/  PRMT R2, RZ, 0x7610, R2 ;  /* 0x00007610ff027816 */ /* 0x000fe40000000002 */
[----:B------:R-:W-:Y:S02]  /*0480*/  ISETP.GE.U32.AND P3, PT, R6, UR32, PT ;  /* 0x0000002006007c0c */ /* 0x000fe4000bf66070 */
[C---:B------:R-:W-:Y:S02]  /*0490*/  @!P0 IADD3 R8, P4, PT, R0.reuse, UR39, RZ ;  /* 0x0000002700088c10 */ /* 0x040fe4000ff9e0ff */
[----:B------:R-:W-:Y:S02]  /*04a0*/  @!P0 IADD3 R10, P5, PT, R0, UR37, RZ ;  /* 0x00000025000a8c10 */ /* 0x000fe4000ffbe0ff */
[----:B------:R-:W-:-:S02]  /*04b0*/  ISETP.GE.U32.AND.EX P2, PT, R3, UR33, PT, P2 ;  /* 0x0000002103007c0c */ /* 0x000fc4000bf46120 */
[----:B------:R-:W-:Y:S02]  /*04c0*/  ISETP.GE.U32.AND.EX P3, PT, R7, UR33, PT, P3 ;  /* 0x0000002107007c0c */ /* 0x000fe4000bf66130 */
[C---:B------:R-:W-:Y:S02]  /*04d0*/  @!P0 IADD3.X R9, PT, PT, R5.reuse, UR40, RZ, P4, !PT ;  /* 0x0000002805098c10 */ /* 0x040fe4000a7fe4ff */
[----:B------:R-:W-:Y:S02]  /*04e0*/  @!P0 IADD3.X R11, PT, PT, R5, UR38, RZ, P5, !PT ;  /* 0x00000026050b8c10 */ /* 0x000fe4000affe4ff */
[----:B------:R-:W-:Y:S01]  /*04f0*/  PRMT R3, RZ, 0x7610, R3 ;  /* 0x00007610ff037816 */ /* 0x000fe20000000003 */
[----:B------:R-:W2:Y:S01]  /*0500*/  @!P0 LDG.E.S8 R2, desc[UR18][R8.64] ;  /* 0x0000001208028981 */ /* 0x000ea2000c1e1300 */
[C---:B------:R-:W-:Y:S02]  /*0510*/  @!P1 IADD3 R12, P4, PT, R0.reuse, UR8, RZ ;  /* 0x00000008000c9c10 */ /* 0x040fe4000ff9e0ff */
[----:B------:R-:W-:-:S02]  /*0520*/  @!P1 IADD3 R14, P5, PT, R0, UR21, RZ ;  /* 0x00000015000e9c10 */ /* 0x000fc4000ffbe0ff */
[----:B------:R-:W-:Y:S01]  /*0530*/  PRMT R6, RZ, 0x7610, R6 ;  /* 0x00007610ff067816 */ /* 0x000fe20000000006 */
[----:B------:R0:W3:Y:S01]  /*0540*/  @!P0 LDG.E.U8 R3, desc[UR18][R10.64] ;  /* 0x000000120a038981 */ /* 0x0000e2000c1e1100 */
[----:B------:R-:W-:Y:S02]  /*0550*/  PRMT R7, RZ, 0x7610, R7 ;  /* 0x00007610ff077816 */ /* 0x000fe40000000007 */
[C---:B------:R-:W-:Y:S02]  /*0560*/  @!P1 IADD3.X R13, PT, PT, R5.reuse, UR7, RZ, P4, !PT ;  /* 0x00000007050d9c10 */ /* 0x040fe4000a7fe4ff */
[----:B------:R-:W-:Y:S02]  /*0570*/  @!P1 IADD3.X R15, PT, PT, R5, UR9, RZ, P5, !PT ;  /* 0x00000009050f9c10 */ /* 0x000fe4000affe4ff */
[C---:B------:R-:W-:Y:S01]  /*0580*/  @!P2 IADD3 R16, P6, PT, R0.reuse, UR30, RZ ;  /* 0x0000001e0010ac10 */ /* 0x040fe2000ffde0ff */
[----:B------:R1:W5:Y:S01]  /*0590*/  @!P1 LDG.E.S8 R6, desc[UR18][R12.64] ;  /* 0x000000120c069981 */ /* 0x000362000c1e1300 */
[----:B------:R-:W-:-:S02]  /*05a0*/  @!P3 IADD3 R20, P4, PT, R0, UR25, RZ ;  /* 0x000000190014bc10 */ /* 0x000fc4000ff9e0ff */
[C---:B------:R-:W-:Y:S01]  /*05b0*/  @!P3 IADD3 R22, P5, PT, R0.reuse, UR24, RZ ;  /* 0x000000180016bc10 */ /* 0x040fe2000ffbe0ff */
[----:B------:R4:W5:Y:S01]  /*05c0*/  @!P1 LDG.E.U8 R7, desc[UR18][R14.64] ;  /* 0x000000120e079981 */ /* 0x000962000c1e1100 */
[----:B------:R-:W-:Y:S02]  /*05d0*/  @!P2 IADD3 R18, P1, PT, R0, UR28, RZ ;  /* 0x0000001c0012ac10 */ /* 0x000fe4000ff3e0ff */
[----:B------:R-:W-:Y:S02]  /*05e0*/  PRMT R4, RZ, 0x7610, R4 ;  /* 0x00007610ff047816 */ /* 0x000fe40000000004 */
[----:B0-----:R-:W-:Y:S02]  /*05f0*/  PRMT R11, RZ, 0x7610, R11 ;  /* 0x00007610ff0b7816 */ /* 0x001fe4000000000b */
[----:B------:R-:W-:Y:S02]  /*0600*/  PRMT R9, RZ, 0x7610, R9 ;  /* 0x00007610ff097816 */ /* 0x000fe40000000009 */
[----:B------:R-:W-:-:S02]  /*0610*/  PRMT R10, RZ, 0x7610, R10 ;  /* 0x00007610ff0a7816 */ /* 0x000fc4000000000a */
[C---:B------:R-:W-:Y:S02]  /*0620*/  @!P2 IADD3.X R17, PT, PT, R5.reuse, UR31, RZ, P6, !PT ;  /* 0x0000001f0511ac10 */ /* 0x040fe4000b7fe4ff */
[C---:B------:R-:W-:Y:S02]  /*0630*/  @!P2 IADD3.X R19, PT, PT, R5.reuse, UR29, RZ, P1, !PT ;  /* 0x0000001d0513ac10 */ /* 0x040fe40008ffe4ff */
[C---:B------:R-:W-:Y:S01]  /*0640*/  @!P3 IADD3.X R21, PT, PT, R5.reuse, UR26, RZ, P4, !PT ;  /* 0x0000001a0515bc10 */ /* 0x040fe2000a7fe4ff */
[----:B------:R4:W5:Y:S01]  /*0650*/  @!P2 LDG.E.S8 R4, desc[UR18][R16.64] ;  /* 0x000000121004a981 */ /* 0x000962000c1e1300 */
[----:B------:R-:W-:-:S03]  /*0660*/  @!P3 IADD3.X R23, PT, PT, R5, UR13, RZ, P5, !PT ;  /* 0x0000000d0517bc10 */ /* 0x000fc6000affe4ff */
[----:B------:R4:W5:Y:S04]  /*0670*/  @!P2 LDG.E.U8 R11, desc[UR18][R18.64] ;  /* 0x00000012120ba981 */ /* 0x000968000c1e1100 */
[----:B------:R4:W5:Y:S04]  /*0680*/  @!P3 LDG.E.S8 R9, desc[UR18][R20.64] ;  /* 0x000000121409b981 */ /* 0x000968000c1e1300 */
[----:B------:R4:W5:Y:S01]  /*0690*/  @!P3 LDG.E.U8 R10, desc[UR18][R22.64] ;  /* 0x00000012160ab981 */ /* 0x000962000c1e1100 */
[----:B------:R-:W0:Y:S01]  /*06a0*/  LDCU.S8 UR6, c[0x0][0xfca] ;  /* 0x0001f940ff0677ac */ /* 0x000e220008000200 */
[----:B-1----:R-:W-:-:S02]  /*06b0*/  MOV R12, 0x710 ;  /* 0x00000710000c7802 */ /* 0x002fc40000000f00 */
[----:B---3--:R-:W-:-:S05]  /*06c0*/  PRMT R3, R3, 0x9910, RZ ;  /* 0x0000991003037816 */ /* 0x008fca00000000ff */
[----:B0-----:R-:W-:Y:S01]  /*06d0*/  IMAD R3, R3, UR6, RZ ;  /* 0x0000000603037c24 */ /* 0x001fe2000f8e02ff */
[----:B--2---:R-:W-:-:S04]  /*06e0*/  PRMT R2, R2, 0x9910, RZ ;  /* 0x0000991002027816 */ /* 0x004fc800000000ff */
[----:B----4-:R-:W-:-:S07]  /*06f0*/  PRMT R3, R3, 0x8880, RZ ;  /* 0x0000888003037816 */ /* 0x010fce00000000ff */
[----:B-----5:R-:W-:Y:S05]  /*0700*/  CALL.REL.NOINC `($__internal_152_$__cuda_sm20_div_s16) ;  /* 0x0000000800287944 */ /* 0x020fea0003c00000 */
[----:B------:R-:W0:Y:S01]  /*0710*/  LDCU.S8 UR6, c[0x0][0xfca] ;  /* 0x0001f940ff0677ac */ /* 0x000e220008000200 */
[----:B------:R-:W-:Y:S02]  /*0720*/  PRMT R2, R7, 0x9910, RZ ;  /* 0x0000991007027816 */ /* 0x000fe400000000ff */
[----:B------:R-:W-:Y:S01]  /*0730*/  PRMT R3, R6, 0x9910, RZ ;  /* 0x0000991006037816 */ /* 0x000fe200000000ff */
[----:B------:R-:W-:Y:S01]  /*0740*/  IMAD.MOV.U32 R6, RZ, RZ, R8 ;  /* 0x000000ffff067224 */ /* 0x000fe200078e0008 */
[----:B------:R-:W-:Y:S01]  /*0750*/  MOV R12, 0x7b0 ;  /* 0x000007b0000c7802 */ /* 0x000fe20000000f00 */
[----:B0-----:R-:W-:-:S05]  /*0760*/  IMAD R2, R2, UR6, RZ ;  /* 0x0000000602027c24 */ /* 0x001fca000f8e02ff */
[----:B------:R-:W-:Y:S01]  /*0770*/  PRMT R7, R2, 0x8880, RZ ;  /* 0x0000888002077816 */ /* 0x000fe200000000ff */
[----:B------:R-:W-:-:S04]  /*0780*/  IMAD.MOV.U32 R2, RZ, RZ, R3 ;  /* 0x000000ffff027224 */ /* 0x000fc800078e0003 */
[----:B------:R-:W-:-:S07]  /*0790*/  IMAD.MOV.U32 R3, RZ, RZ, R7 ;  /* 0x000000ffff037224 */ /* 0x000fce00078e0007 */
[----:B------:R-:W-:Y:S05]  /*07a0*/  CALL.REL.NOINC `($__internal_152_$__cuda_sm20_div_s16) ;  /* 0x0000000800007944 */ /* 0x000fea0003c00000 */
        /* <DEDUP_REMOVED lines=11> */
[----:B------:R-:W-:Y:S01]  /*0860*/  PRMT R2, R10, 0x9910, RZ ;  /* 0x000099100a027816 */ /* 0x000fe200000000ff */
[----:B------:R-:W-:Y:S01]  /*0870*/  IMAD.MOV.U32 R7, RZ, RZ, R8 ;  /* 0x000000ffff077224 */ /* 0x000fe200078e0008 */
[----:B------:R-:W-:Y:S02]  /*0880*/  PRMT R9, R9, 0x9910, RZ ;  /* 0x0000991009097816 */ /* 0x000fe400000000ff */
[----:B------:R-:W-:Y:S01]  /*0890*/  MOV R12, 0x8e0 ;  /* 0x000008e0000c7802 */ /* 0x000fe20000000f00 */
[----:B0-----:R-:W-:-:S05]  /*08a0*/  IMAD R2, R2, UR6, RZ ;  /* 0x0000000602027c24 */ /* 0x001fca000f8e02ff */
[----:B------:R-:W-:Y:S01]  /*08b0*/  PRMT R3, R2, 0x8880, RZ ;  /* 0x0000888002037816 */ /* 0x000fe200000000ff */
[----:B------:R-:W-:-:S07]  /*08c0*/  IMAD.MOV.U32 R2, RZ, RZ, R9 ;  /* 0x000000ffff027224 */ /* 0x000fce00078e0009 */
[----:B------:R-:W-:Y:S05]  /*08d0*/  CALL.REL.NOINC `($__internal_152_$__cuda_sm20_div_s16) ;  /* 0x0000000400b47944 */ /* 0x000fea0003c00000 */
[----:B------:R-:W-:Y:S01]  /*08e0*/  IMAD.U32 R11, RZ, RZ, UR20 ;  /* 0x00000014ff0b7e24 */ /* 0x000fe2000f8e00ff */
[----:B------:R-:W-:Y:S01]  /*08f0*/  IADD3 R12, P2, PT, R0, UR20, RZ ;  /* 0x00000014000c7c10 */ /* 0x000fe2000ff5e0ff */
[----:B------:R-:W-:Y:S01]  /*0900*/  IMAD.MOV.U32 R2, RZ, RZ, R0 ;  /* 0x000000ffff027224 */ /* 0x000fe200078e0000 */
[----:B------:R-:W-:Y:S01]  /*0910*/  UIADD3 UR4, UP0, UPT, UR17, UR4, URZ ;  /* 0x0000000411047290 */ /* 0x000fe2000ff1e0ff */
[----:B------:R-:W-:Y:S01]  /*0920*/  IMAD.MOV.U32 R3, RZ, RZ, R5 ;  /* 0x000000ffff037224 */ /* 0x000fe200078e0005 */
[----:B------:R-:W-:Y:S01]  /*0930*/  ISETP.GE.U32.AND P1, PT, R12, UR32, PT ;  /* 0x000000200c007c0c */ /* 0x000fe2000bf26070 */
[----:B------:R-:W-:Y:S01]  /*0940*/  IMAD.U32 R9, RZ, RZ, UR20 ;  /* 0x00000014ff097e24 */ /* 0x000fe2000f8e00ff */
[----:B------:R-:W-:Y:S01]  /*0950*/  UIADD3.X UR5, UPT, UPT, URZ, UR5, URZ, UP0, !UPT ;  /* 0x00000005ff057290 */ /* 0x000fe200087fe4ff */
[----:B------:R-:W-:Y:S01]  /*0960*/  IMAD.WIDE.U32 R10, R11, 0x2, R2 ;  /* 0x000000020b0a7825 */ /* 0x000fe200078e0002 */
[----:B------:R-:W-:-:S03]  /*0970*/  UISETP.GE.U32.AND UP0, UPT, UR4, UR32, UPT ;  /* 0x000000200400728c */ /* 0x000fc6000bf06070 */
[----:B------:R-:W-:Y:S01]  /*0980*/  IMAD.WIDE.U32 R2, R9, 0x3, R2 ;  /* 0x0000000309027825 */ /* 0x000fe200078e0002 */
[----:B------:R-:W-:-:S03]  /*0990*/  UISETP.GE.U32.AND.EX UP0, UPT, UR5, UR33, UPT, UP0 ;  /* 0x000000210500728c */ /* 0x000fc6000bf06100 */
        /* <DEDUP_REMOVED lines=10> */
[----:B------:R0:W-:Y:S01]  /*0a40*/  @!P0 STG.E.U8 desc[UR18][R2.64], R6 ;  /* 0x0000000602008986 */ /* 0x0001e2000c101112 */
[C---:B------:R-:W-:Y:S02]  /*0a50*/  @!P3 IADD3 R14, P6, PT, R0.reuse, UR23, RZ ;  /* 0x00000017000ebc10 */ /* 0x040fe4000ffde0ff */
[C---:B------:R-:W-:Y:S02]  /*0a60*/  @!P1 IADD3.X R11, PT, PT, R5.reuse, UR10, RZ, P4, !PT ;  /* 0x0000000a050b9c10 */ /* 0x040fe4000a7fe4ff */
        /* <DEDUP_REMOVED lines=9> */
.L_x_6871:
[----:B------:R-:W0:Y:S02]  /*0b00*/  S2R R0, SR_TID.X ;  /* 0x0000000000007919 */ /* 0x000e240000002100 */
[----:B0-----:R-:W-:-:S03]  /*0b10*/  IMAD.WIDE.U32 R2, R0, 0x4, RZ ;  /* 0x0000000400027825 */ /* 0x001fc600078e00ff */
[----:B------:R-:W-:-:S04]  /*0b20*/  ISETP.GE.U32.AND P0, PT, R2, UR34, PT ;  /* 0x0000002202007c0c */ /* 0x000fc8000bf06070 */
[----:B------:R-:W-:-:S13]  /*0b30*/  ISETP.GE.AND.EX P0, PT, R3, UR16, PT, P0 ;  /* 0x0000001003007c0c */ /* 0x000fda000bf06300 */
[----:B------:R-:W-:Y:S05]  /*0b40*/  @P0 EXIT ;  /* 0x000000000000094d */ /* 0x000fea0003800000 */
[----:B------:R-:W-:Y:S01]  /*0b50*/  IMAD.MOV.U32 R5, RZ, RZ, RZ ;  /* 0x000000ffff057224 */ /* 0x000fe200078e00ff */
[----:B------:R-:W0:Y:S06]  /*0b60*/  LDCU UR5, c[0x0][0x360] ;  /* 0x00006c00ff0577ac */ /* 0x000e2c0008000800 */
.L_x_6873:
[C---:B------:R-:W-:Y:S01]  /*0b70*/  IMAD.SHL.U32 R4, R0.reuse, 0x4, RZ ;  /* 0x0000000400047824 */ /* 0x040fe200078e00ff */
[----:B------:R-:W-:-:S04]  /*0b80*/  SHF.L.U64.HI R11, R0, 0x2, R5 ;  /* 0x00000002000b7819 */ /* 0x000fc80000010205 */
[----:B------:R-:W-:-:S04]  /*0b90*/  IADD3 R8, P0, PT, R4, UR37, RZ ;  /* 0x0000002504087c10 */ /* 0x000fc8000ff1e0ff */
[----:B------:R-:W-:Y:S02]  /*0ba0*/  IADD3.X R9, PT, PT, R11, UR38, RZ, P0, !PT ;  /* 0x000000260b097c10 */ /* 0x000fe400087fe4ff */
[----:B------:R-:W-:-:S04]  /*0bb0*/  IADD3 R12, P0, PT, R4, UR39, RZ ;  /* 0x00000027040c7c10 */ /* 0x000fc8000ff1e0ff */
[----:B------:R-:W2:Y:S01]  /*0bc0*/  LDG.E R9, desc[UR18][R8.64] ;  /* 0x0000001208097981 */ /* 0x000ea2000c1e1900 */
[----:B------:R-:W-:-:S05]  /*0bd0*/  IADD3.X R13, PT, PT, R11, UR40, RZ, P0, !PT ;  /* 0x000000280b0d7c10 */ /* 0x000fca00087fe4ff */
[----:B------:R1:W3:Y:S01]  /*0be0*/  LDG.E R6, desc[UR18][R12.64] ;  /* 0x000000120c067981 */ /* 0x0002e2000c1e1900 */
[----:B------:R-:W4:Y:S01]  /*0bf0*/  LDCU.S8 UR4, c[0x0][0xfca] ;  /* 0x0001f940ff0477ac */ /* 0x000f220008000200 */
[----:B-1----:R-:W-:Y:S02]  /*0c00*/  MOV R12, 0xc90 ;  /* 0x00000c90000c7802 */ /* 0x002fe40000000f00 */
[C---:B--2---:R-:W-:Y:S02]  /*0c10*/  LOP3.LUT R3, R9.reuse, 0xff, RZ, 0xc0, !PT ;  /* 0x000000ff09037812 */ /* 0x044fe400078ec0ff */
[C---:B------:R-:W-:Y:S02]  /*0c20*/  PRMT R7, R9.reuse, 0x7771, RZ ;  /* 0x0000777109077816 */ /* 0x040fe400000000ff */
[----:B------:R-:W-:Y:S01]  /*0c30*/  PRMT R10, R9, 0x7772, RZ ;  /* 0x00007772090a7816 */ /* 0x000fe200000000ff */
[----:B----4-:R-:W-:Y:S01]  /*0c40*/  IMAD R3, R3, UR4, RZ ;  /* 0x0000000403037c24 */ /* 0x010fe2000f8e02ff */
[----:B---3--:R-:W-:-:S02]  /*0c50*/  SGXT R2, R6, 0x8 ;  /* 0x000000080602781a */ /* 0x008fc40000000200 */
[----:B------:R-:W-:Y:S02]  /*0c60*/  PRMT R9, R9, 0x7773, RZ ;  /* 0x0000777309097816 */ /* 0x000fe400000000ff */
[----:B------:R-:W-:-:S07]  /*0c70*/  PRMT R3, R3, 0x8880, RZ ;  /* 0x0000888003037816 */ /* 0x000fce00000000ff */
[----:B0-----:R-:W-:Y:S05]  /*0c80*/  CALL.REL.NOINC `($__internal_152_$__cuda_sm20_div_s16) ;  /* 0x0000000000c87944 */ /* 0x001fea0003c00000 */
[----:B------:R-:W0:Y:S01]  /*0c90*/  LDCU.S8 UR4, c[0x0][0xfca] ;  /* 0x0001f940ff0477ac */ /* 0x000e220008000200 */
[----:B------:R-:W-:Y:S01]  /*0ca0*/  PRMT R2, R7, 0x9910, RZ ;  /* 0x0000991007027816 */ /* 0x000fe200000000ff */
[----:B------:R-:W-:Y:S01]  /*0cb0*/  IMAD.MOV.U32 R7, RZ, RZ, R8 ;  /* 0x000000ffff077224 */ /* 0x000fe200078e0008 */
[----:B------:R-:W-:-:S03]  /*0cc0*/  SHF.R.S32.HI R3, RZ, 0x8, R6 ;  /* 0x00000008ff037819 */ /* 0x000fc60000011406 */
[----:B0-----:R-:W-:-:S05]  /*0cd0*/  IMAD R2, R2, UR4, RZ ;  /* 0x0000000402027c24 */ /* 0x001fca000f8e02ff */
[----:B------:R-:W-:Y:S02]  /*0ce0*/  PRMT R12, R2, 0x8880, RZ ;  /* 0x00008880020c7816 */ /* 0x000fe400000000ff */
[----:B------:R-:W-:-:S03]  /*0cf0*/  SGXT R2, R3, 0x8 ;  /* 0x000000080302781a */ /* 0x000fc60000000200 */
[----:B------:R-:W-:Y:S01]  /*0d00*/  IMAD.MOV.U32 R3, RZ, RZ, R12 ;  /* 0x000000ffff037224 */ /* 0x000fe200078e000c */
[----:B------:R-:W-:-:S07]  /*0d10*/  MOV R12, 0xd30 ;  /* 0x00000d30000c7802 */ /* 0x000fce0000000f00 */
[----:B------:R-:W-:Y:S05]  /*0d20*/  CALL.REL.NOINC `($__internal_152_$__cuda_sm20_div_s16) ;  /* 0x0000000000a07944 */ /* 0x000fea0003c00000 */
        /* <DEDUP_REMOVED lines=11> */
[----:B------:R-:W-:Y:S02]  /*0de0*/  PRMT R2, R9, 0x9910, RZ ;  /* 0x0000991009027816 */ /* 0x000fe400000000ff */
[----:B------:R-:W-:Y:S01]  /*0df0*/  SHF.R.S32.HI R3, RZ, 0x18, R6 ;  /* 0x00000018ff037819 */ /* 0x000fe20000011406 */
[----:B------:R-:W-:Y:S01]  /*0e00*/  IMAD.MOV.U32 R6, RZ, RZ, R8 ;  /* 0x000000ffff067224 */ /* 0x000fe200078e0008 */
[----:B------:R-:W-:Y:S01]  /*0e10*/  MOV R12, 0xe70 ;  /* 0x00000e70000c7802 */ /* 0x000fe20000000f00 */
[----:B0-----:R-:W-:-:S05]  /*0e20*/  IMAD R2, R2, UR4, RZ ;  /* 0x0000000402027c24 */ /* 0x001fca000f8e02ff */
[----:B------:R-:W-:Y:S02]  /*0e30*/  PRMT R9, R2, 0x8880, RZ ;  /* 0x0000888002097816 */ /* 0x000fe400000000ff */
[----:B------:R-:W-:-:S03]  /*0e40*/  SGXT R2, R3, 0x8 ;  /* 0x000000080302781a */ /* 0x000fc60000000200 */
[----:B------:R-:W-:-:S07]  /*0e50*/  IMAD.MOV.U32 R3, RZ, RZ, R9 ;  /* 0x000000ffff037224 */ /* 0x000fce00078e0009 */
[----:B------:R-:W-:Y:S05]  /*0e60*/  CALL.REL.NOINC `($__internal_152_$__cuda_sm20_div_s16) ;  /* 0x0000000000507944 */ /* 0x000fea0003c00000 */
        /* <DEDUP_REMOVED lines=20> */
        .weak           $__internal_152_$__cuda_sm20_div_s16
        .type           $__internal_152_$__cuda_sm20_div_s16,@function
        .size           $__internal_152_$__cuda_sm20_div_s16,(.L_x_7923 - $__internal_152_$__cuda_sm20_div_s16)
$__internal_152_$__cuda_sm20_div_s16:
[----:B------:R-:W-:Y:S01]  /*0fb0*/  IABS R16, R3 ;  /* 0x0000000300107213 */ /* 0x000fe20000000000 */
[----:B------:R-:W-:Y:S01]  /*0fc0*/  IMAD.MOV.U32 R8, RZ, RZ, 0x4b800000 ;  /* 0x4b800000ff087424 */ /* 0x000fe200078e00ff */
[-C--:B------:R-:W-:Y:S02]  /*0fd0*/  IABS R14, R2.reuse ;  /* 0x00000002000e7213 */ /* 0x080fe40000000000 */
[----:B------:R-:W0:Y:S01]  /*0fe0*/  I2F.U16 R13, R16 ;  /* 0x00000010000d7306 */ /* 0x000e220000101000 */
[----:B------:R-:W-:-:S04]  /*0ff0*/  LOP3.LUT R2, R3, R2, RZ, 0x3c, !PT ;  /* 0x0000000203027212 */ /* 0x000fc800078e3cff */
[----:B------:R-:W-:Y:S02]  /*1000*/  SHF.R.U32.HI R2, RZ, 0x1f, R2 ;  /* 0x0000001fff027819 */ /* 0x000fe40000011602 */
[C---:B0-----:R-:W-:Y:S02]  /*1010*/  FSETP.GEU.AND P2, PT, |R13|.reuse, 1.175494350822287508e-38, PT ;  /* 0x008000000d00780b */ /* 0x041fe40003f4e200 */
[----:B------:R-:W-:Y:S02]  /*1020*/  FSETP.GT.AND P1, PT, |R13|, 8.50705917302346158658e+37, PT ;  /* 0x7e8000000d00780b */ /* 0x000fe40003f24200 */
[----:B------:R-:W-:-:S04]  /*1030*/  FSEL R8, R8, 1, !P2 ;  /* 0x3f80000008087808 */ /* 0x000fc80005000000 */
[----:B------:R-:W-:Y:S02]  /*1040*/  FSEL R8, R8, 0.25, !P1 ;  /* 0x3e80000008087808 */ /* 0x000fe40004800000 */
[----:B------:R-:W-:-:S03]  /*1050*/  ISETP.NE.AND P1, PT, R3, RZ, PT ;  /* 0x000000ff0300720c */ /* 0x000fc60003f25270 */
[----:B------:R-:W-:Y:S02]  /*1060*/  FMUL R15, R13, R8 ;  /* 0x000000080d0f7220 */ /* 0x000fe40000400000 */
[----:B------:R-:W-:Y:S08]  /*1070*/  I2F.U16.RZ R13, R14 ;  /* 0x0000000e000d7306 */ /* 0x000ff0000010d000 */
[----:B------:R-:W0:Y:S02]  /*1080*/  MUFU.RCP R15, R15 ;  /* 0x0000000f000f7308 */ /* 0x000e240000001000 */
[----:B0-----:R-:W-:-:S04]  /*1090*/  FMUL R8, R8, R15 ;  /* 0x0000000f08087220 */ /* 0x001fc80000400000 */
[----:B------:R-:W-:-:S04]  /*10a0*/  VIADD R8, R8, 0x2 ;  /* 0x0000000208087836 */ /* 0x000fc80000000000 */
[----:B------:R-:W-:Y:S01]  /*10b0*/  FMUL.RZ R13, R13, R8 ;  /* 0x000000080d0d7220 */ /* 0x000fe2000040c000 */
[----:B------:R-:W-:-:S05]  /*10c0*/  IMAD.MOV R8, RZ, RZ, -R2 ;  /* 0x000000ffff087224 */ /* 0x000fca00078e0a02 */
[----:B------:R-:W0:Y:S02]  /*10d0*/  F2I.U32.TRUNC.NTZ R13, R13 ;  /* 0x0000000d000d7305 */ /* 0x000e24000020f000 */
[----:B0-----:R-:W-:-:S05]  /*10e0*/  LOP3.LUT R3, R8, 0xffff, R13, 0x78, !PT ;  /* 0x0000ffff08037812 */ /* 0x001fca00078e780d */
[----:B------:R-:W-:Y:S02]  /*10f0*/  IMAD.IADD R8, R2, 0x1, R3 ;  /* 0x0000000102087824 */ /* 0x000fe400078e0203 */
[----:B------:R-:W-:Y:S02]  /*1100*/  IMAD.MOV.U32 R2, RZ, RZ, R12 ;  /* 0x000000ffff027224 */ /* 0x000fe400078e000c */
[----:B------:R-:W-:Y:S02]  /*1110*/  IMAD.MOV.U32 R3, RZ, RZ, 0x0 ;  /* 0x00000000ff037424 */ /* 0x000fe400078e00ff */
[----:B------:R-:W-:Y:S02]  /*1120*/  @!P1 IMAD.MOV.U32 R8, RZ, RZ, -0x1 ;  /* 0xffffffffff089424 */ /* 0x000fe400078e00ff */
[----:B------:R-:W-:Y:S05]  /*1130*/  RET.REL.NODEC R2 `(_ZN2at6native55_GLOBAL__N__de093ff9_22_ForeachBinaryOpList_cu_a911ec4325multi_tensor_apply_kernelINS1_18TensorListMetadataILi3EEENS1_24BinaryOpListAlphaFunctorIaLi3ELi2ELi2EEEJSt7dividesIaEaEEEvT_T0_DpT1_) ;  /* 0xffffffec02b07950 */ /* 0x000fea0003c3ffff */
.L_x_6874:
        /* <DEDUP_REMOVED lines=12> */
.L_x_7923:


//--------------------- .text._ZN2at6native55_GLOBAL__N__de093ff9_22_ForeachBinaryOpList_cu_a911ec4325multi_tensor_apply_kernelINS1_18TensorListMetadataILi3EEENS1_24BinaryOpListAlphaFunctorIhLi3ELi2ELi2EEEJSt7dividesIhEhEEEvT_T0_DpT1_ --------------------------
	.section	.text._ZN2at6native55_GLOBAL__N__de093ff9_22_ForeachBinaryOpList_cu_a911ec4325multi_tensor_apply_kernelINS1_18TensorListMetadataILi3EEENS1_24BinaryOpListAlphaFunctorIhLi3ELi2ELi2EEEJSt7dividesIhEhEEEvT_T0_DpT1_,"ax",@progbits
	.align	128
.text._ZN2at6native55_GLOBAL__N__de093ff9_22_ForeachBinaryOpList_cu_a911ec4325multi_tensor_apply_kernelINS1_18TensorListMetadataILi3EEENS1_24BinaryOpListAlphaFunctorIhLi3ELi2ELi2EEEJSt7dividesIhEhEEEvT_T0_DpT1_:
        .type           _ZN2at6native55_GLOBAL__N__de093ff9_22_ForeachBinaryOpList_cu_a911ec4325multi_tensor_apply_kernelINS1_18TensorListMetadataILi3EEENS1_24BinaryOpListAlphaFunctorIhLi3ELi2ELi2EEEJSt7dividesIhEhEEEvT_T0_DpT1_,@function
        .size           _ZN2at6native55_GLOBAL__N__de093ff9_22_ForeachBinaryOpList_cu_a911ec4325multi_tensor_apply_kernelINS1_18TensorListMetadataILi3EEENS1_24BinaryOpListAlphaFunctorIhLi3ELi2ELi2EEEJSt7dividesIhEhEEEvT_T0_DpT1_,(.L_x_7925 - _ZN2at6native55_GLOBAL__N__de093ff9_22_ForeachBinaryOpList_cu_a911ec4325multi_tensor_apply_kernelINS1_18TensorListMetadataILi3EEENS1_24BinaryOpListAlphaFunctorIhLi3ELi2ELi2EEEJSt7dividesIhEhEEEvT_T0_DpT1_)
        .other          _ZN2at6native55_GLOBAL__N__de093ff9_22_ForeachBinaryOpList_cu_a911ec4325multi_tensor_apply_kernelINS1_18TensorListMetadataILi3EEENS1_24BinaryOpListAlphaFunctorIhLi3ELi2ELi2EEEJSt7dividesIhEhEEEvT_T0_DpT1_,@"STO_CUDA_ENTRY STV_DEFAULT"
_ZN2at6native55_GLOBAL__N__de093ff9_22_ForeachBinaryOpList_cu_a911ec4325multi_tensor_apply_kernelINS1_18TensorListMetadataILi3EEENS1_24BinaryOpListAlphaFunctorIhLi3ELi2ELi2EEEJSt7dividesIhEhEEEvT_T0_DpT1_:
        /* <DEDUP_REMOVED lines=59> */
.L_x_6876:
[C---:B------:R-:W-:Y:S01]  /*03b0*/  ISETP.GE.U32.AND P0, PT, R8.reuse, UR32, PT ;  /* 0x0000002008007c0c */ /* 0x040fe2000bf06070 */
[----:B0-----:R-:W-:Y:S01]  /*03c0*/  IMAD.U32 R3, RZ, RZ, UR20 ;  /* 0x00000014ff037e24 */ /* 0x001fe2000f8e00ff */
        /* <DEDUP_REMOVED lines=10> */
[----:B------:R-:W-:Y:S02]  /*0470*/  @!P0 IADD3 R12, P5, PT, R8, UR37, RZ ;  /* 0x00000025080c8c10 */ /* 0x000fe4000ffbe0ff */
[----:B------:R-:W-:Y:S02]  /*0480*/  ISETP.GE.U32.AND.EX P2, PT, R3, UR33, PT, P2 ;  /* 0x0000002103007c0c */ /* 0x000fe4000bf46120 */
[----:B------:R-:W-:Y:S02]  /*0490*/  ISETP.GE.U32.AND.EX P3, PT, R5, UR33, PT, P3 ;  /* 0x0000002105007c0c */ /* 0x000fe4000bf66130 */
[----:B------:R-:W-:-:S02]  /*04a0*/  PRMT R0, RZ, 0x7610, R0 ;  /* 0x00007610ff007816 */ /* 0x000fc40000000000 */
[C---:B------:R-:W-:Y:S02]  /*04b0*/  @!P0 IADD3 R2, P4, PT, R8.reuse, UR39, RZ ;  /* 0x0000002708028c10 */ /* 0x040fe4000ff9e0ff */
[C---:B------:R-:W-:Y:S02]  /*04c0*/  @!P0 IADD3.X R13, PT, PT, R9.reuse, UR38, RZ, P5, !PT ;  /* 0x00000026090d8c10 */ /* 0x040fe4000affe4ff */
[----:B------:R-:W-:Y:S02]  /*04d0*/  @!P0 IADD3.X R3, PT, PT, R9, UR40, RZ, P4, !PT ;  /* 0x0000002809038c10 */ /* 0x000fe4000a7fe4ff */
[C---:B------:R-:W-:Y:S01]  /*04e0*/  @!P1 IADD3 R14, P4, PT, R8.reuse, UR8, RZ ;  /* 0x00000008080e9c10 */ /* 0x040fe2000ff9e0ff */
[----:B------:R0:W2:Y:S01]  /*04f0*/  @!P0 LDG.E.U8 R0, desc[UR18][R12.64] ;  /* 0x000000120c008981 */ /* 0x0000a2000c1e1100 */
[----:B------:R-:W-:Y:S02]  /*0500*/  @!P1 IADD3 R16, P5, PT, R8, UR21, RZ ;  /* 0x0000001508109c10 */ /* 0x000fe4000ffbe0ff */
[----:B------:R-:W-:-:S02]  /*0510*/  PRMT R4, RZ, 0x7610, R4 ;  /* 0x00007610ff047816 */ /* 0x000fc40000000004 */
[C---:B------:R-:W-:Y:S02]  /*0520*/  @!P1 IADD3.X R15, PT, PT, R9.reuse, UR7, RZ, P4, !PT ;  /* 0x00000007090f9c10 */ /* 0x040fe4000a7fe4ff */
[----:B------:R-:W-:Y:S02]  /*0530*/  @!P1 IADD3.X R17, PT, PT, R9, UR9, RZ, P5, !PT ;  /* 0x0000000909119c10 */ /* 0x000fe4000affe4ff */
[C---:B------:R-:W-:Y:S01]  /*0540*/  @!P2 IADD3 R18, P6, PT, R8.reuse, UR30, RZ ;  /* 0x0000001e0812ac10 */ /* 0x040fe2000ffde0ff */
[----:B------:R1:W3:Y:S01]  /*0550*/  @!P0 LDG.E.U8 R4, desc[UR18][R2.64] ;  /* 0x0000001202048981 */ /* 0x0002e2000c1e1100 */
[C---:B------:R-:W-:Y:S02]  /*0560*/  @!P3 IADD3 R20, P4, PT, R8.reuse, UR25, RZ ;  /* 0x000000190814bc10 */ /* 0x040fe4000ff9e0ff */
[----:B------:R-:W-:Y:S02]  /*0570*/  @!P3 IADD3 R22, P5, PT, R8, UR24, RZ ;  /* 0x000000180816bc10 */ /* 0x000fe4000ffbe0ff */
[----:B------:R-:W-:-:S02]  /*0580*/  PRMT R5, RZ, 0x7610, R5 ;  /* 0x00007610ff057816 */ /* 0x000fc40000000005 */
[----:B0-----:R-:W-:Y:S02]  /*0590*/  PRMT R12, RZ, 0x7610, R12 ;  /* 0x00007610ff0c7816 */ /* 0x001fe4000000000c */
[----:B------:R-:W-:Y:S02]  /*05a0*/  PRMT R11, RZ, 0x7610, R11 ;  /* 0x00007610ff0b7816 */ /* 0x000fe4000000000b */
[C---:B------:R-:W-:Y:S02]  /*05b0*/  @!P2 IADD3.X R19, PT, PT, R9.reuse, UR31, RZ, P6, !PT ;  /* 0x0000001f0913ac10 */ /* 0x040fe4000b7fe4ff */
[C---:B------:R-:W-:Y:S02]  /*05c0*/  @!P3 IADD3.X R21, PT, PT, R9.reuse, UR26, RZ, P4, !PT ;  /* 0x0000001a0915bc10 */ /* 0x040fe4000a7fe4ff */
[----:B------:R-:W-:Y:S01]  /*05d0*/  @!P3 IADD3.X R23, PT, PT, R9, UR13, RZ, P5, !PT ;  /* 0x0000000d0917bc10 */ /* 0x000fe2000affe4ff */
[----:B------:R-:W5:Y:S04]  /*05e0*/  @!P2 LDG.E.U8 R5, desc[UR18][R18.64] ;  /* 0x000000121205a981 */ /* 0x000f68000c1e1100 */
[----:B------:R-:W5:Y:S04]  /*05f0*/  @!P3 LDG.E.U8 R12, desc[UR18][R20.64] ;  /* 0x00000012140cb981 */ /* 0x000f68000c1e1100 */
[----:B------:R-:W5:Y:S01]  /*0600*/  @!P3 LDG.E.U8 R11, desc[UR18][R22.64] ;  /* 0x00000012160bb981 */ /* 0x000f62000c1e1100 */
[----:B------:R-:W0:Y:S01]  /*0610*/  LDCU.U8 UR11, c[0x0][0xfca] ;  /* 0x0001f940ff0b77ac */ /* 0x000e220008000000 */
[----:B------:R-:W-:-:S02]  /*0620*/  PRMT R10, RZ, 0x7610, R10 ;  /* 0x00007610ff0a7816 */ /* 0x000fc4000000000a */
[----:B------:R-:W-:-:S04]  /*0630*/  PRMT R7, RZ, 0x7610, R7 ;  /* 0x00007610ff077816 */ /* 0x000fc80000000007 */
[----:B------:R-:W5:Y:S04]  /*0640*/  @!P1 LDG.E.U8 R10, desc[UR18][R14.64] ;  /* 0x000000120e0a9981 */ /* 0x000f68000c1e1100 */
[----:B------:R-:W5:Y:S01]  /*0650*/  @!P1 LDG.E.U8 R7, desc[UR18][R16.64] ;  /* 0x0000001210079981 */ /* 0x000f62000c1e1100 */
[----:B-1----:R-:W-:Y:S02]  /*0660*/  @!P2 IADD3 R2, P1, PT, R8, UR28, RZ ;  /* 0x0000001c0802ac10 */ /* 0x002fe4000ff3e0ff */
[----:B------:R-:W-:Y:S01]  /*0670*/  PRMT R13, RZ, 0x7610, R13 ;  /* 0x00007610ff0d7816 */ /* 0x000fe2000000000d */
[----:B0-----:R-:W-:Y:S01]  /*0680*/  UPRMT UR6, UR11, 0x9910, URZ ;  /* 0x000099100b067896 */ /* 0x001fe200080000ff */
[----:B------:R-:W-:-:S05]  /*0690*/  @!P2 IADD3.X R3, PT, PT, R9, UR29, RZ, P1, !PT ;  /* 0x0000001d0903ac10 */ /* 0x000fca0008ffe4ff */
[----:B------:R0:W5:Y:S02]  /*06a0*/  @!P2 LDG.E.U8 R13, desc[UR18][R2.64] ;  /* 0x00000012020da981 */ /* 0x000164000c1e1100 */
[----:B0-----:R-:W-:Y:S02]  /*06b0*/  MOV R2, 0x710 ;  /* 0x0000071000027802 */ /* 0x001fe40000000f00 */
[----:B--2---:R-:W-:-:S05]  /*06c0*/  PRMT R0, R0, 0x9910, RZ ;  /* 0x0000991000007816 */ /* 0x004fca00000000ff */
[----:B------:R-:W-:Y:S01]  /*06d0*/  IMAD R0, R0, UR6, RZ ;  /* 0x0000000600007c24 */ /* 0x000fe2000f8e02ff */
[----:B---3--:R-:W-:-:S04]  /*06e0*/  LOP3.LUT R4, R4, 0xff, RZ, 0xc0, !PT ;  /* 0x000000ff04047812 */ /* 0x008fc800078ec0ff */
[----:B------:R-:W-:-:S07]  /*06f0*/  LOP3.LUT R0, R0, 0xff, RZ, 0xc0, !PT ;  /* 0x000000ff00007812 */ /* 0x000fce00078ec0ff */
[----:B-----5:R-:W-:Y:S05]  /*0700*/  CALL.REL.NOINC `($__internal_153_$__cuda_sm20_div_u16) ;  /* 0x0000000800047944 */ /* 0x020fea0003c00000 */
[----:B------:R-:W-:Y:S01]  /*0710*/  UPRMT UR6, UR11, 0x9910, URZ ;  /* 0x000099100b067896 */ /* 0x000fe200080000ff */
[----:B------:R-:W-:Y:S01]  /*0720*/  PRMT R2, R7, 0x9910, RZ ;  /* 0x0000991007027816 */ /* 0x000fe200000000ff */
[----:B------:R-:W-:Y:S01]  /*0730*/  IMAD.MOV.U32 R7, RZ, RZ, R0 ;  /* 0x000000ffff077224 */ /* 0x000fe200078e0000 */
[----:B------:R-:W-:-:S03]  /*0740*/  LOP3.LUT R4, R10, 0xff, RZ, 0xc0, !PT ;  /* 0x000000ff0a047812 */ /* 0x000fc600078ec0ff */
[----:B------:R-:W-:-:S05]  /*0750*/  IMAD R2, R2, UR6, RZ ;  /* 0x0000000602027c24 */ /* 0x000fca000f8e02ff */
[----:B------:R-:W-:Y:S02]  /*0760*/  LOP3.LUT R0, R2, 0xff, RZ, 0xc0, !PT ;  /* 0x000000ff02007812 */ /* 0x000fe400078ec0ff */
[----:B------:R-:W-:-:S07]  /*0770*/  MOV R2, 0x790 ;  /* 0x0000079000027802 */ /* 0x000fce0000000f00 */
[----:B------:R-:W-:Y:S05]  /*0780*/  CALL.REL.NOINC `($__internal_153_$__cuda_sm20_div_u16) ;  /* 0x0000000400e47944 */ /* 0x000fea0003c00000 */
        /* <DEDUP_REMOVED lines=16> */
[----:B------:R-:W-:Y:S01]  /*0890*/  IMAD.U32 R3, RZ, RZ, UR20 ;  /* 0x00000014ff037e24 */ /* 0x000fe2000f8e00ff */
[----:B------:R-:W-:Y:S01]  /*08a0*/  IADD3 R4, P2, PT, R8, UR20, RZ ;  /* 0x0000001408047c10 */ /* 0x000fe2000ff5e0ff */
[----:B------:R-:W-:Y:S01]  /*08b0*/  IMAD.U32 R13, RZ, RZ, UR20 ;  /* 0x00000014ff0d7e24 */ /* 0x000fe2000f8e00ff */
[----:B------:R-:W-:Y:S01]  /*08c0*/  UIADD3 UR4, UP0, UPT, UR17, UR4, URZ ;  /* 0x0000000411047290 */ /* 0x000fe2000ff1e0ff */
[--C-:B------:R-:W-:Y:S01]  /*08d0*/  IMAD.WIDE.U32 R2, R3, 0x2, R8.reuse ;  /* 0x0000000203027825 */ /* 0x100fe200078e0008 */
[----:B------:R-:W-:Y:S02]  /*08e0*/  ISETP.GE.U32.AND P1, PT, R4, UR32, PT ;  /* 0x0000002004007c0c */ /* 0x000fe4000bf26070 */
[----:B------:R-:W-:Y:S01]  /*08f0*/  UIADD3.X UR5, UPT, UPT, URZ, UR5, URZ, UP0, !UPT ;  /* 0x00000005ff057290 */ /* 0x000fe200087fe4ff */
[----:B------:R-:W-:Y:S01]  /*0900*/  IMAD.WIDE.U32 R12, R13, 0x3, R8 ;  /* 0x000000030d0c7825 */ /* 0x000fe200078e0008 */
[----:B------:R-:W-:-:S03]  /*0910*/  UISETP.GE.U32.AND UP0, UPT, UR4, UR32, UPT ;  /* 0x000000200400728c */ /* 0x000fc6000bf06070 */
[----:B------:R-:W-:Y:S01]  /*0920*/  IMAD.X R4, RZ, RZ, R9, P2 ;  /* 0x000000ffff047224 */ /* 0x000fe200010e0609 */
[----:B------:R-:W-:Y:S01]  /*0930*/  ISETP.GE.U32.AND P2, PT, R2, UR32, PT ;  /* 0x0000002002007c0c */ /* 0x000fe2000bf46070 */
[----:B------:R-:W-:Y:S01]  /*0940*/  UISETP.GE.U32.AND.EX UP0, UPT, UR5, UR33, UPT, UP0 ;  /* 0x000000210500728c */ /* 0x000fe2000bf06100 */
        /* <DEDUP_REMOVED lines=20> */
.L_x_6875:
[----:B------:R-:W0:Y:S02]  /*0a90*/  S2R R5, SR_TID.X ;  /* 0x0000000000057919 */ /* 0x000e240000002100 */
[----:B0-----:R-:W-:-:S03]  /*0aa0*/  IMAD.WIDE.U32 R2, R5, 0x4, RZ ;  /* 0x0000000405027825 */ /* 0x001fc600078e00ff */
[----:B------:R-:W-:-:S04]  /*0ab0*/  ISETP.GE.U32.AND P0, PT, R2, UR34, PT ;  /* 0x0000002202007c0c */ /* 0x000fc8000bf06070 */
[----:B------:R-:W-:-:S13]  /*0ac0*/  ISETP.GE.AND.EX P0, PT, R3, UR16, PT, P0 ;  /* 0x0000001003007c0c */ /* 0x000fda000bf06300 */
[----:B------:R-:W-:Y:S05]  /*0ad0*/  @P0 EXIT ;  /* 0x000000000000094d */ /* 0x000fea0003800000 */
[----:B------:R-:W-:Y:S01]  /*0ae0*/  IMAD.MOV.U32 R8, RZ, RZ, RZ ;  /* 0x000000ffff087224 */ /* 0x000fe200078e00ff */
[----:B------:R-:W0:Y:S06]  /*0af0*/  LDCU UR4, c[0x0][0x360] ;  /* 0x00006c00ff0477ac */ /* 0x000e2c0008000800 */
.L_x_6877:
        /* <DEDUP_REMOVED lines=8> */
[----:B------:R-:W1:Y:S02]  /*0b80*/  LDC.U8 R10, c[0x0][0xfca] ;  /* 0x0003f280ff0a7b82 */ /* 0x000e640000000000 */
[----:B-1----:R-:W-:Y:S02]  /*0b90*/  PRMT R9, R10, 0x9910, RZ ;  /* 0x000099100a097816 */ /* 0x002fe400000000ff */
[C---:B--2---:R-:W-:Y:S02]  /*0ba0*/  LOP3.LUT R0, R14.reuse, 0xff, RZ, 0xc0, !PT ;  /* 0x000000ff0e007812 */ /* 0x044fe400078ec0ff */
[----:B------:R-:W-:-:S02]  /*0bb0*/  PRMT R15, R14, 0x7771, RZ ;  /* 0x000077710e0f7816 */ /* 0x000fc400000000ff */
[C---:B---3--:R-:W-:Y:S01]  /*0bc0*/  PRMT R4, R2.reuse, 0x7770, RZ ;  /* 0x0000777002047816 */ /* 0x048fe200000000ff */
[----:B------:R-:W-:Y:S01]  /*0bd0*/  IMAD R0, R9, R0, RZ ;  /* 0x0000000009007224 */ /* 0x000fe200078e02ff */
[C---:B------:R-:W-:Y:S02]  /*0be0*/  PRMT R12, R2.reuse, 0x7771, RZ ;  /* 0x00007771020c7816 */ /* 0x040fe400000000ff */
[C---:B------:R-:W-:Y:S02]  /*0bf0*/  PRMT R9, R2.reuse, 0x7772, RZ ;  /* 0x0000777202097816 */ /* 0x040fe400000000ff */
[----:B------:R-:W-:Y:S02]  /*0c00*/  PRMT R11, R2, 0x7773, RZ ;  /* 0x00007773020b7816 */ /* 0x000fe400000000ff */
[C---:B------:R-:W-:Y:S02]  /*0c10*/  PRMT R13, R14.reuse, 0x7772, RZ ;  /* 0x000077720e0d7816 */ /* 0x040fe400000000ff */
[----:B------:R-:W-:-:S02]  /*0c20*/  PRMT R14, R14, 0x7773, RZ ;  /* 0x000077730e0e7816 */ /* 0x000fc400000000ff */
[----:B------:R-:W-:Y:S02]  /*0c30*/  LOP3.LUT R0, R0, 0xff, RZ, 0xc0, !PT ;  /* 0x000000ff00007812 */ /* 0x000fe400078ec0ff */
[----:B------:R-:W-:-:S07]  /*0c40*/  MOV R2, 0xc60 ;  /* 0x00000c6000027802 */ /* 0x000fce0000000f00 */
[----:B0-----:R-:W-:Y:S05]  /*0c50*/  CALL.REL.NOINC `($__internal_153_$__cuda_sm20_div_u16) ;  /* 0x0000000000b07944 */ /* 0x001fea0003c00000 */
[----:B------:R-:W-:Y:S01]  /*0c60*/  PRMT R2, R15, 0x9910, RZ ;  /* 0x000099100f027816 */ /* 0x000fe200000000ff */
[----:B------:R-:W-:Y:S01]  /*0c70*/  IMAD.MOV.U32 R15, RZ, RZ, R0 ;  /* 0x000000ffff0f7224 */ /* 0x000fe200078e0000 */
[----:B------:R-:W-:Y:S01]  /*0c80*/  PRMT R3, R10, 0x9910, RZ ;  /* 0x000099100a037816 */ /* 0x000fe200000000ff */
[----:B------:R-:W-:-:S04]  /*0c90*/  IMAD.MOV.U32 R4, RZ, RZ, R12 ;  /* 0x000000ffff047224 */ /* 0x000fc800078e000c */
[----:B------:R-:W-:-:S05]  /*0ca0*/  IMAD R2, R3, R2, RZ ;  /* 0x0000000203027224 */ /* 0x000fca00078e02ff */
[----:B------:R-:W-:Y:S02]  /*0cb0*/  LOP3.LUT R0, R2, 0xff, RZ, 0xc0, !PT ;  /* 0x000000ff02007812 */ /* 0x000fe400078ec0ff */
[----:B------:R-:W-:-:S07]  /*0cc0*/  MOV R2, 0xce0 ;  /* 0x00000ce000027802 */ /* 0x000fce0000000f00 */
[----:B------:R-:W-:Y:S05]  /*0cd0*/  CALL.REL.NOINC `($__internal_153_$__cuda_sm20_div_u16) ;  /* 0x0000000000907944 */ /* 0x000fea0003c00000 */
        /* <DEDUP_REMOVED lines=16> */
[----:B------:R-:W-:Y:S02]  /*0de0*/  IADD3 R2, P0, PT, R7, UR35, RZ ;  /* 0x0000002307027c10 */ /* 0x000fe4000ff1e0ff */
[----:B------:R-:W-:Y:S02]  /*0df0*/  LOP3.LUT R0, R0, 0xffff, RZ, 0xc0, !PT ;  /* 0x0000ffff00007812 */ /* 0x000fe400078ec0ff */
[----:B------:R-:W-:Y:S02]  /*0e00*/  LOP3.LUT R9, R9, 0xffff, RZ, 0xc0, !PT ;  /* 0x0000ffff09097812 */ /* 0x000fe400078ec0ff */
[----:B------:R-:W-:Y:S02]  /*0e10*/  LOP3.LUT R12, R12, 0xffff, RZ, 0xc0, !PT ;  /* 0x0000ffff0c0c7812 */ /* 0x000fe400078ec0ff */
[----:B------:R-:W-:Y:S02]  /*0e20*/  LOP3.LUT R15, R15, 0xffff, RZ, 0xc0, !PT ;  /* 0x0000ffff0f0f7812 */ /* 0x000fe400078ec0ff */
[----:B------:R-:W-:-:S02]  /*0e30*/  IADD3.X R3, PT, PT, R16, UR36, RZ, P0, !PT ;  /* 0x0000002410037c10 */ /* 0x000fc400087fe4ff */
[----:B------:R-:W-:Y:S02]  /*0e40*/  PRMT R0, R9, 0x3340, R0 ;  /* 0x0000334009007816 */ /* 0x000fe40000000000 */
[----:B------:R-:W-:Y:S02]  /*0e50*/  PRMT R15, R15, 0x3340, R12 ;  /* 0x000033400f0f7816 */ /* 0x000fe4000000000c */
        /* <DEDUP_REMOVED lines=12> */
        .weak           $__internal_153_$__cuda_sm20_div_u16
        .type           $__internal_153_$__cuda_sm20_div_u16,@function
        .size           $__internal_153_$__cuda_sm20_div_u16,(.L_x_7925 - $__internal_153_$__cuda_sm20_div_u16)
$__internal_153_$__cuda_sm20_div_u16:
[----:B------:R-:W0:Y:S01]  /*0f20*/  I2F.U16 R6, R0 ;  /* 0x0000000000067306 */ /* 0x000e220000101000 */
[----:B------:R-:W-:-:S07]  /*0f30*/  IMAD.MOV.U32 R3, RZ, RZ, 0x4b800000 ;  /* 0x4b800000ff037424 */ /* 0x000fce00078e00ff */
[----:B------:R-:W-:Y:S01]  /*0f40*/  I2F.U16.RZ R4, R4 ;  /* 0x0000000400047306 */ /* 0x000fe2000010d000 */
[C---:B0-----:R-:W-:Y:S02]  /*0f50*/  FSETP.GEU.AND P2, PT, |R6|.reuse, 1.175494350822287508e-38, PT ;  /* 0x008000000600780b */ /* 0x041fe40003f4e200 */
[----:B------:R-:W-:Y:S02]  /*0f60*/  FSETP.GT.AND P1, PT, |R6|, 8.50705917302346158658e+37, PT ;  /* 0x7e8000000600780b */ /* 0x000fe40003f24200 */
[----:B------:R-:W-:-:S04]  /*0f70*/  FSEL R3, R3, 1, !P2 ;  /* 0x3f80000003037808 */ /* 0x000fc80005000000 */
[----:B------:R-:W-:Y:S02]  /*0f80*/  FSEL R3, R3, 0.25, !P1 ;  /* 0x3e80000003037808 */ /* 0x000fe40004800000 */
[----:B------:R-:W-:-:S03]  /*0f90*/  ISETP.NE.U32.AND P1, PT, R0, RZ, PT ;  /* 0x000000ff0000720c */ /* 0x000fc60003f25070 */
[----:B------:R-:W-:-:S06]  /*0fa0*/  FMUL R6, R6, R3 ;  /* 0x0000000306067220 */ /* 0x000fcc0000400000 */
        /* <DEDUP_REMOVED lines=8> */
[----:B------:R-:W-:Y:S06]  /*1030*/  RET.REL.NODEC R2 `(_ZN2at6native55_GLOBAL__N__de093ff9_22_ForeachBinaryOpList_cu_a911ec4325multi_tensor_apply_kernelINS1_18TensorListMetadataILi3EEENS1_24BinaryOpListAlphaFunctorIhLi3ELi2ELi2EEEJSt7dividesIhEhEEEvT_T0_DpT1_) ;  /* 0xffffffec02f07950 */ /* 0x000fec0003c3ffff */
.L_x_6878:
        /* <DEDUP_REMOVED lines=12> */
.L_x_7925:


//--------------------- .text._ZN2at6native55_GLOBAL__N__de093ff9_22_ForeachBinaryOpList_cu_a911ec4325multi_tensor_apply_kernelINS1_18TensorListMetadataILi2EEENS1_24BinaryOpListAlphaFunctorIN3c104HalfELi2ELi2ELi0EEEJSt7dividesIfEfEEEvT_T0_DpT1_ --------------------------
	.section	.text._ZN2at6native55_GLOBAL__N__de093ff9_22_ForeachBinaryOpList_cu_a911ec4325multi_tensor_apply_kernelINS1_18TensorListMetadataILi2EEENS1_24BinaryOpListAlphaFunctorIN3c104HalfELi2ELi2ELi0EEEJSt7dividesIfEfEEEvT_T0_DpT1_,"ax",@progbits
	.align	128
.text._ZN2at6native55_GLOBAL__N__de093ff9_22_ForeachBinaryOpList_cu_a911ec4325multi_tensor_apply_kernelINS1_18TensorListMetadataILi2EEENS1_24BinaryOpListAlphaFunctorIN3c104HalfELi2ELi2ELi0EEEJSt7dividesIfEfEEEvT_T0_DpT1_:
        .type           _ZN2at6native55_GLOBAL__N__de093ff9_22_ForeachBinaryOpList_cu_a911ec4325multi_tensor_apply_kernelINS1_18TensorListMetadataILi2EEENS1_24BinaryOpListAlphaFunctorIN3c104HalfELi2ELi2ELi0EEEJSt7dividesIfEfEEEvT_T0_DpT1_,@function
        .size           _ZN2at6native55_GLOBAL__N__de093ff9_22_ForeachBinaryOpList_cu_a911ec4325multi_tensor_apply_kernelINS1_18TensorListMetadataILi2EEENS1_24BinaryOpListAlphaFunctorIN3c104HalfELi2ELi2ELi0EEEJSt7dividesIfEfEEEvT_T0_DpT1_,(.L_x_7927 - _ZN2at6native55_GLOBAL__N__de093ff9_22_ForeachBinaryOpList_cu_a911ec4325multi_tensor_apply_kernelINS1_18TensorListMetadataILi2EEENS1_24BinaryOpListAlphaFunctorIN3c104HalfELi2ELi2ELi0EEEJSt7dividesIfEfEEEvT_T0_DpT1_)
        .other          _ZN2at6native55_GLOBAL__N__de093ff9_22_ForeachBinaryOpList_cu_a911ec4325multi_tensor_apply_kernelINS1_18TensorListMetadataILi2EEENS1_24BinaryOpListAlphaFunctorIN3c104HalfELi2ELi2ELi0EEEJSt7dividesIfEfEEEvT_T0_DpT1_,@"STO_CUDA_ENTRY STV_DEFAULT"
_ZN2at6native55_GLOBAL__N__de093ff9_22_ForeachBinaryOpList_cu_a911ec4325multi_tensor_apply_kernelINS1_18TensorListMetadataILi2EEENS1_24BinaryOpListAlphaFunctorIN3c104HalfELi2ELi2ELi0EEEJSt7dividesIfEfEEEvT_T0_DpT1_:
        /* <DEDUP_REMOVED lines=33> */
.L_x_6880:
[----:B0-----:R-:W-:Y:S02]  /*0210*/  IADD3 R2, P0, PT, R0, R12, RZ ;  /* 0x0000000c00027210 */ /* 0x001fe40007f1e0ff */
[----:B------:R-:W-:Y:S02]  /*0220*/  PRMT R20, RZ, 0x7610, R20 ;  /* 0x00007610ff147816 */ /* 0x000fe40000000014 */
[C---:B-1----:R-:W-:Y:S01]  /*0230*/  IADD3 R8, P3, PT, R11.reuse, R2, RZ ;  /* 0x000000020b087210 */ /* 0x042fe20007f7e0ff */
[----:B------:R-:W-:Y:S01]  /*0240*/  IMAD.X R5, RZ, RZ, R10, P0 ;  /* 0x000000ffff057224 */ /* 0x000fe200000e060a */
[C---:B------:R-:W-:Y:S01]  /*0250*/  ISETP.GE.U32.AND P2, PT, R2.reuse, UR5, PT ;  /* 0x0000000502007c0c */ /* 0x040fe2000bf46070 */
[----:B------:R-:W-:Y:S01]  /*0260*/  IMAD.SHL.U32 R4, R2, 0x2, RZ ;  /* 0x0000000202047824 */ /* 0x000fe200078e00ff */
[----:B------:R-:W-:Y:S01]  /*0270*/  ISETP.GE.U32.AND P1, PT, R8, UR5, PT ;  /* 0x0000000508007c0c */ /* 0x000fe2000bf26070 */
[----:B------:R-:W-:Y:S01]  /*0280*/  IMAD.X R7, RZ, RZ, R5, P3 ;  /* 0x000000ffff077224 */ /* 0x000fe200018e0605 */
[----:B------:R-:W-:-:S02]  /*0290*/  IADD3 R14, P3, PT, R11, R8, RZ ;  /* 0x000000080b0e7210 */ /* 0x000fc40007f7e0ff */
[----:B------:R-:W-:Y:S02]  /*02a0*/  ISETP.GE.U32.AND.EX P2, PT, R5, UR10, PT, P2 ;  /* 0x0000000a05007c0c */ /* 0x000fe4000bf46120 */
[----:B------:R-:W-:Y:S01]  /*02b0*/  ISETP.GE.U32.AND.EX P1, PT, R7, UR10, PT, P1 ;  /* 0x0000000a07007c0c */ /* 0x000fe2000bf26110 */
[----:B------:R-:W-:Y:S01]  /*02c0*/  IMAD.X R9, RZ, RZ, R7, P3 ;  /* 0x000000ffff097224 */ /* 0x000fe200018e0607 */
[----:B------:R-:W-:Y:S02]  /*02d0*/  ISETP.GE.U32.AND P0, PT, R14, UR5, PT ;  /* 0x000000050e007c0c */ /* 0x000fe4000bf06070 */
[----:B------:R-:W-:Y:S02]  /*02e0*/  IADD3 R15, P4, PT, R11, R14, RZ ;  /* 0x0000000e0b0f7210 */ /* 0x000fe40007f9e0ff */
[----:B------:R-:W-:Y:S02]  /*02f0*/  ISETP.GE.U32.AND.EX P0, PT, R9, UR10, PT, P0 ;  /* 0x0000000a09007c0c */ /* 0x000fe4000bf06100 */
[----:B------:R-:W-:Y:S01]  /*0300*/  ISETP.GE.U32.AND P3, PT, R15, UR5, PT ;  /* 0x000000050f007c0c */ /* 0x000fe2000bf66070 */
[----:B------:R-:W-:Y:S01]  /*0310*/  IMAD.X R16, RZ, RZ, R9, P4 ;  /* 0x000000ffff107224 */ /* 0x000fe200020e0609 */
[----:B------:R-:W-:-:S02]  /*0320*/  SHF.L.U64.HI R5, R2, 0x1, R5 ;  /* 0x0000000102057819 */ /* 0x000fc40000010205 */
[----:B------:R-:W-:Y:S02]  /*0330*/  @!P2 IADD3 R2, P4, PT, R4, UR8, RZ ;  /* 0x000000080402ac10 */ /* 0x000fe4000ff9e0ff */
[----:B------:R-:W-:Y:S02]  /*0340*/  ISETP.GE.U32.AND.EX P3, PT, R16, UR10, PT, P3 ;  /* 0x0000000a10007c0c */ /* 0x000fe4000bf66130 */
[C---:B------:R-:W-:Y:S02]  /*0350*/  @!P1 LEA R6, P5, R8.reuse, UR8, 0x1 ;  /* 0x0000000808069c11 */ /* 0x040fe4000f8a08ff */
[----:B------:R-:W-:Y:S02]  /*0360*/  @!P2 IADD3.X R3, PT, PT, R5, UR9, RZ, P4, !PT ;  /* 0x000000090503ac10 */ /* 0x000fe4000a7fe4ff */
[----:B------:R-:W-:Y:S02]  /*0370*/  @!P1 LEA.HI.X R7, R8, UR9, R7, 0x1, P5 ;  /* 0x0000000908079c11 */ /* 0x000fe4000a8f0c07 */
[----:B------:R-:W-:Y:S01]  /*0380*/  @!P0 LEA R8, P4, R14, UR8, 0x1 ;  /* 0x000000080e088c11 */ /* 0x000fe2000f8808ff */
[----:B------:R0:W3:Y:S01]  /*0390*/  @!P2 LDG.E.U16 R20, desc[UR14][R2.64] ;  /* 0x0000000e0214a981 */ /* 0x0000e2000c1e1500 */
[----:B------:R-:W-:-:S02]  /*03a0*/  PRMT R13, RZ, 0x7610, R13 ;  /* 0x00007610ff0d7816 */ /* 0x000fc4000000000d */
[----:B------:R-:W-:Y:S02]  /*03b0*/  @!P0 LEA.HI.X R9, R14, UR9, R9, 0x1, P4 ;  /* 0x000000090e098c11 */ /* 0x000fe4000a0f0c09 */
[----:B------:R-:W-:Y:S02]  /*03c0*/  PRMT R14, RZ, 0x7610, R14 ;  /* 0x00007610ff0e7816 */ /* 0x000fe4000000000e */
[C---:B------:R-:W-:Y:S01]  /*03d0*/  @!P3 LEA R22, P4, R15.reuse, UR8, 0x1 ;  /* 0x000000080f16bc11 */ /* 0x040fe2000f8808ff */
[----:B------:R1:W4:Y:S03]  /*03e0*/  @!P1 LDG.E.U16 R13, desc[UR14][R6.64] ;  /* 0x0000000e060d9981 */ /* 0x000326000c1e1500 */
[--C-:B------:R-:W-:Y:S01]  /*03f0*/  @!P3 LEA.HI.X R23, R15, UR9, R16.reuse, 0x1, P4 ;  /* 0x000000090f17bc11 */ /* 0x100fe2000a0f0c10 */
[----:B------:R5:W2:Y:S01]  /*0400*/  @!P0 LDG.E.U16 R14, desc[UR14][R8.64] ;  /* 0x0000000e080e8981 */ /* 0x000aa2000c1e1500 */
[----:B------:R-:W-:Y:S01]  /*0410*/  PRMT R16, RZ, 0x7610, R16 ;  /* 0x00007610ff107816 */ /* 0x000fe20000000010 */
[----:B------:R-:W-:Y:S01]  /*0420*/  IMAD.SHL.U32 R15, R11, 0x2, RZ ;  /* 0x000000020b0f7824 */ /* 0x000fe200078e00ff */
[----:B------:R-:W-:-:S02]  /*0430*/  IADD3 R4, P5, PT, R4, UR6, RZ ;  /* 0x0000000604047c10 */ /* 0x000fc4000ffbe0ff */
[----:B------:R-:W-:Y:S02]  /*0440*/  SHF.R.U32.HI R17, RZ, 0x1f, R11 ;  /* 0x0000001fff117819 */ /* 0x000fe4000001160b */
[----:B------:R-:W2:Y:S01]  /*0450*/  @!P3 LDG.E.U16 R16, desc[UR14][R22.64] ;  /* 0x0000000e1610b981 */ /* 0x000ea2000c1e1500 */
[----:B0-----:R-:W-:Y:S02]  /*0460*/  IADD3 R2, P4, PT, R15, R4, RZ ;  /* 0x000000040f027210 */ /* 0x001fe40007f9e0ff */
[----:B------:R-:W-:Y:S02]  /*0470*/  IADD3.X R5, PT, PT, R5, UR7, RZ, P5, !PT ;  /* 0x0000000705057c10 */ /* 0x000fe4000affe4ff */
[----:B-1----:R-:W-:-:S03]  /*0480*/  IADD3 R6, P5, PT, R15, R2, RZ ;  /* 0x000000020f067210 */ /* 0x002fc60007fbe0ff */
[C---:B------:R-:W-:Y:S01]  /*0490*/  IMAD.X R3, R17.reuse, 0x1, R5, P4 ;  /* 0x0000000111037824 */ /* 0x040fe200020e0605 */
[----:B------:R-:W-:Y:S02]  /*04a0*/  PRMT R19, RZ, 0x7610, R19 ;  /* 0x00007610ff137816 */ /* 0x000fe40000000013 */
[----:B------:R-:W-:Y:S01]  /*04b0*/  PRMT R18, RZ, 0x7610, R18 ;  /* 0x00007610ff127816 */ /* 0x000fe20000000012 */
[----:B------:R-:W-:Y:S01]  /*04c0*/  IMAD.X R7, R17, 0x1, R3, P5 ;  /* 0x0000000111077824 */ /* 0x000fe200028e0603 */
[----:B------:R-:W-:Y:S02]  /*04d0*/  PRMT R17, RZ, 0x7610, R17 ;  /* 0x00007610ff117816 */ /* 0x000fe40000000011 */
[----:B-----5:R-:W-:Y:S01]  /*04e0*/  LEA R8, P4, R11, R6, 0x1 ;  /* 0x000000060b087211 */ /* 0x020fe200078808ff */
[----:B------:R-:W5:Y:S01]  /*04f0*/  @!P2 LDG.E.U16 R19, desc[UR14][R4.64] ;  /* 0x0000000e0413a981 */ /* 0x000f62000c1e1500 */
[----:B------:R-:W-:-:S03]  /*0500*/  PRMT R15, RZ, 0x7610, R15 ;  /* 0x00007610ff0f7816 */ /* 0x000fc6000000000f */
[----:B------:R-:W5:Y:S01]  /*0510*/  @!P1 LDG.E.U16 R18, desc[UR14][R2.64] ;  /* 0x0000000e02129981 */ /* 0x000f62000c1e1500 */
[----:B------:R-:W-:-:S03]  /*0520*/  LEA.HI.X R9, R11, R7, RZ, 0x1, P4 ;  /* 0x000000070b097211 */ /* 0x000fc600020f0cff */
[----:B------:R-:W5:Y:S04]  /*0530*/  @!P0 LDG.E.U16 R17, desc[UR14][R6.64] ;  /* 0x0000000e06118981 */ /* 0x000f68000c1e1500 */
[----:B------:R-:W5:Y:S01]  /*0540*/  @!P3 LDG.E.U16 R15, desc[UR14][R8.64] ;  /* 0x0000000e080fb981 */ /* 0x000f62000c1e1500 */
[----:B---3--:R-:W-:Y:S02]  /*0550*/  HADD2.F32 R20, -RZ, R20.H0_H0 ;  /* 0x20000014ff147230 */ /* 0x008fe40000004100 */
[----:B----4-:R-:W-:-:S03]  /*0560*/  HADD2.F32 R21, -RZ, R13.H0_H0 ;  /* 0x2000000dff157230 */ /* 0x010fc60000004100 */
[----:B--2---:R-:W-:Y:S01]  /*0570*/  FMUL.FTZ R13, R20, UR11 ;  /* 0x0000000b140d7c20 */ /* 0x004fe20008410000 */
[----:B------:R-:W-:Y:S02]  /*0580*/  HADD2.F32 R20, -RZ, R14.H0_H0 ;  /* 0x2000000eff147230 */ /* 0x000fe40000004100 */
[----:B------:R-:W-:-:S03]  /*0590*/  FMUL.FTZ R21, R21, UR11 ;  /* 0x0000000b15157c20 */ /* 0x000fc60008410000 */
[----:B------:R-:W-:Y:S01]  /*05a0*/  FMUL.FTZ R20, R20, UR11 ;  /* 0x0000000b14147c20 */ /* 0x000fe20008410000 */
[----:B------:R-:W-:Y:S01]  /*05b0*/  HADD2.F32 R16, -RZ, R16.H0_H0 ;  /* 0x20000010ff107230 */ /* 0x000fe20000004100 */
[----:B------:R-:W0:Y:S04]  /*05c0*/  MUFU.RCP R13, R13 ;  /* 0x0000000d000d7308 */ /* 0x000e280000001000 */
[----:B------:R-:W-:-:S04]  /*05d0*/  FMUL.FTZ R22, R16, UR11 ;  /* 0x0000000b10167c20 */ /* 0x000fc80008410000 */
[----:B------:R-:W1:Y:S08]  /*05e0*/  MUFU.RCP R14, R21 ;  /* 0x00000015000e7308 */ /* 0x000e700000001000 */
[----:B------:R-:W2:Y:S01]  /*05f0*/  MUFU.RCP R20, R20 ;  /* 0x0000001400147308 */ /* 0x000ea20000001000 */
[----:B-----5:R-:W-:-:S07]  /*0600*/  HADD2.F32 R16, -RZ, R19.H0_H0 ;  /* 0x20000013ff107230 */ /* 0x020fce0000004100 */
[----:B------:R-:W3:Y:S01]  /*0610*/  MUFU.RCP R22, R22 ;  /* 0x0000001600167308 */ /* 0x000ee20000001000 */
[----:B------:R-:W-:Y:S02]  /*0620*/  HADD2.F32 R19, -RZ, R18.H0_H0 ;  /* 0x20000012ff137230 */ /* 0x000fe40000004100 */
[----:B------:R-:W-:Y:S02]  /*0630*/  HADD2.F32 R17, -RZ, R17.H0_H0 ;  /* 0x20000011ff117230 */ /* 0x000fe40000004100 */
[----:B0-----:R-:W-:Y:S01]  /*0640*/  FMUL.FTZ R13, R16, R13 ;  /* 0x0000000d100d7220 */ /* 0x001fe20000410000 */
[----:B-1----:R-:W-:Y:S01]  /*0650*/  FMUL.FTZ R14, R19, R14 ;  /* 0x0000000e130e7220 */ /* 0x002fe20000410000 */
[----:B------:R-:W-:Y:S02]  /*0660*/  HADD2.F32 R15, -RZ, R15.H0_H0 ;  /* 0x2000000fff0f7230 */ /* 0x000fe40000004100 */
[----:B--2---:R-:W-:Y:S01]  /*0670*/  FMUL.FTZ R17, R17, R20 ;  /* 0x0000001411117220 */ /* 0x004fe20000410000 */
[----:B------:R-:W-:-:S02]  /*0680*/  F2FP.F16.F32.PACK_AB R13, RZ, R13 ;  /* 0x0000000dff0d723e */ /* 0x000fc400000000ff */
[----:B------:R-:W-:Y:S02]  /*0690*/  F2FP.F16.F32.PACK_AB R14, RZ, R14 ;  /* 0x0000000eff0e723e */ /* 0x000fe400000000ff */
[----:B------:R-:W-:Y:S01]  /*06a0*/  F2FP.F16.F32.PACK_AB R17, RZ, R17 ;  /* 0x00000011ff11723e */ /* 0x000fe200000000ff */
[----:B------:R4:W-:Y:S01]  /*06b0*/  @!P2 STG.E.U16 desc[UR14][R4.64], R13 ;  /* 0x0000000d0400a986 */ /* 0x0009e2000c10150e */
[----:B---3--:R-:W-:-:S03]  /*06c0*/  FMUL.FTZ R15, R15, R22 ;  /* 0x000000160f0f7220 */ /* 0x008fc60000410000 */
[----:B------:R4:W-:Y:S02]  /*06d0*/  @!P1 STG.E.U16 desc[UR14][R2.64], R14 ;  /* 0x0000000e02009986 */ /* 0x0009e4000c10150e */
[----:B------:R-:W-:Y:S02]  /*06e0*/  F2FP.F16.F32.PACK_AB R15, RZ, R15 ;  /* 0x0000000fff0f723e */ /* 0x000fe400000000ff */
[----:B------:R4:W-:Y:S01]  /*06f0*/  @!P0 STG.E.U16 desc[UR14][R6.64], R17 ;  /* 0x0000001106008986 */ /* 0x0009e2000c10150e */
[----:B------:R-:W-:-:S03]  /*0700*/  LEA R12, P0, R11, R12, 0x2 ;  /* 0x0000000c0b0c7211 */ /* 0x000fc600078010ff */
[----:B------:R4:W-:Y:S02]  /*0710*/  @!P3 STG.E.U16 desc[UR14][R8.64], R15 ;  /* 0x0000000f0800b986 */ /* 0x0009e4000c10150e */
[----:B------:R-:W-:Y:S01]  /*0720*/  IMAD.X R10, RZ, RZ, R10, P0 ;  /* 0x000000ffff0a7224 */ /* 0x000fe200000e060a */
[----:B------:R-:W-:-:S04]  /*0730*/  ISETP.GE.U32.AND P0, PT, R12, UR5, PT ;  /* 0x000000050c007c0c */ /* 0x000fc8000bf06070 */
[----:B------:R-:W-:-:S13]  /*0740*/  ISETP.GE.U32.AND.EX P0, PT, R10, UR10, PT, P0 ;  /* 0x0000000a0a007c0c */ /* 0x000fda000bf06100 */
[----:B----4-:R-:W-:Y:S05]  /*0750*/  @!P0 BRA `(.L_x_6880) ;  /* 0xfffffff800ac8947 */ /* 0x010fea000383ffff */
[----:B------:R-:W-:Y:S05]  /*0760*/  EXIT ;  /* 0x000000000000794d */ /* 0x000fea0003800000 */
.L_x_6879:
        /* <DEDUP_REMOVED lines=8> */
.L_x_6881:
[C---:B--2---:R-:W-:Y:S01]  /*07f0*/  IMAD.SHL.U32 R2, R7.reuse, 0x8, RZ ;  /* 0x0000000807027824 */ /* 0x044fe200078e00ff */
[----:B------:R-:W-:-:S04]  /*0800*/  SHF.L.U64.HI R3, R7, 0x3, R0 ;  /* 0x0000000307037819 */ /* 0x000fc80000010200 */
[----:B------:R-:W-:-:S04]  /*0810*/  IADD3 R8, P0, PT, R2, UR8, RZ ;  /* 0x0000000802087c10 */ /* 0x000fc8000ff1e0ff */
[----:B------:R-:W-:-:S06]  /*0820*/  IADD3.X R9, PT, PT, R3, UR9, RZ, P0, !PT ;  /* 0x0000000903097c10 */ /* 0x000fcc00087fe4ff */
[----:B------:R-:W2:Y:S01]  /*0830*/  LDG.E.64 R8, desc[UR14][R8.64] ;  /* 0x0000000e08087981 */ /* 0x000ea2000c1e1b00 */
[----:B------:R-:W-:-:S04]  /*0840*/  IADD3 R2, P0, PT, R2, UR6, RZ ;  /* 0x0000000602027c10 */ /* 0x000fc8000ff1e0ff */
[----:B------:R-:W-:-:S05]  /*0850*/  IADD3.X R3, PT, PT, R3, UR7, RZ, P0, !PT ;  /* 0x0000000703037c10 */ /* 0x000fca00087fe4ff */
[----:B------:R-:W3:Y:S01]  /*0860*/  LDG.E.64 R4, desc[UR14][R2.64] ;  /* 0x0000000e02047981 */ /* 0x000ee2000c1e1b00 */
[----:B0-----:R-:W-:-:S05]  /*0870*/  IADD3 R7, P0, PT, R7, UR5, RZ ;  /* 0x0000000507077c10 */ /* 0x001fca000ff1e0ff */
[----:B------:R-:W-:Y:S01]  /*0880*/  IMAD.X R0, RZ, RZ, R0, P0 ;  /* 0x000000ffff007224 */ /* 0x000fe200000e0600 */
[----:B------:R-:W-:-:S04]  /*0890*/  LOP3.LUT P0, RZ, R7, 0xffffc000, RZ, 0xc0, !PT ;  /* 0xffffc00007ff7812 */ /* 0x000fc8000780c0ff */
[----:B------:R-:W-:Y:S01]  /*08a0*/  LOP3.LUT P0, RZ, R0, 0x3fffffff, RZ, 0xc0, P0 ;  /* 0x3fffffff00ff7812 */ /* 0x000fe2000000c0ff */
[--C-:B--2---:R-:W-:Y:S02]  /*08b0*/  HADD2.F32 R6, -RZ, R8.reuse.H0_H0 ;  /* 0x20000008ff067230 */ /* 0x104fe40000004100 */
[----:B------:R-:W-:Y:S02]  /*08c0*/  HADD2.F32 R11, -RZ, R8.H1_H1 ;  /* 0x30000008ff0b7230 */ /* 0x000fe40000004100 */
[--C-:B------:R-:W-:Y:S02]  /*08d0*/  HADD2.F32 R8, -RZ, R9.reuse.H1_H1 ;  /* 0x30000009ff087230 */ /* 0x100fe40000004100 */
[----:B-1----:R-:W-:Y:S01]  /*08e0*/  FMUL.FTZ R10, R6, UR10 ;  /* 0x0000000a060a7c20 */ /* 0x002fe20008410000 */
[----:B------:R-:W-:Y:S02]  /*08f0*/  HADD2.F32 R6, -RZ, R9.H0_H0 ;  /* 0x20000009ff067230 */ /* 0x000fe40000004100 */
[----:B------:R-:W-:Y:S01]  /*0900*/  FMUL.FTZ R11, R11, UR10 ;  /* 0x0000000a0b0b7c20 */ /* 0x000fe20008410000 */
[----:B------:R-:W-:Y:S01]  /*0910*/  FMUL.FTZ R12, R8, UR10 ;  /* 0x0000000a080c7c20 */ /* 0x000fe20008410000 */
[----:B------:R0:W1:Y:S01]  /*0920*/  MUFU.RCP R13, R10 ;  /* 0x0000000a000d7308 */ /* 0x0000620000001000 */
[----:B------:R-:W-:Y:S01]  /*0930*/  FMUL.FTZ R9, R6, UR10 ;  /* 0x0000000a06097c20 */ /* 0x000fe20008410000 */
[----:B---3--:R-:W-:-:S02]  /*0940*/  HADD2.F32 R6, -RZ, R4.H0_H0 ;  /* 0x20000004ff067230 */ /* 0x008fc40000004100 */
[----:B------:R-:W-:Y:S02]  /*0950*/  HADD2.F32 R4, -RZ, R4.H1_H1 ;  /* 0x30000004ff047230 */ /* 0x000fe40000004100 */
[--C-:B------:R-:W-:Y:S02]  /*0960*/  HADD2.F32 R8, -RZ, R5.reuse.H0_H0 ;  /* 0x20000005ff087230 */ /* 0x100fe40000004100 */
[----:B------:R-:W2:Y:S01]  /*0970*/  MUFU.RCP R11, R11 ;  /* 0x0000000b000b7308 */ /* 0x000ea20000001000 */
[----:B0-----:R-:W-:-:S07]  /*0980*/  HADD2.F32 R10, -RZ, R5.H1_H1 ;  /* 0x30000005ff0a7230 */ /* 0x001fce0000004100 */
[----:B------:R-:W0:Y:S01]  /*0990*/  MUFU.RCP R9, R9 ;  /* 0x0000000900097308 */ /* 0x000e220000001000 */
[----:B-1----:R-:W-:-:S07]  /*09a0*/  FMUL.FTZ R6, R6, R13 ;  /* 0x0000000d06067220 */ /* 0x002fce0000410000 */
[----:B------:R-:W1:Y:S01]  /*09b0*/  MUFU.RCP R15, R12 ;  /* 0x0000000c000f7308 */ /* 0x000e620000001000 */
[----:B--2---:R-:W-:Y:S01]  /*09c0*/  FMUL.FTZ R5, R4, R11 ;  /* 0x0000000b04057220 */ /* 0x004fe20000410000 */
[----:B------:R-:W-:-:S05]  /*09d0*/  IMAD.SHL.U32 R4, R7, 0x4, RZ ;  /* 0x0000000407047824 */ /* 0x000fca00078e00ff */
[----:B------:R-:W-:Y:S01]  /*09e0*/  ISETP.LT.U32.AND P1, PT, R4, UR13, PT ;  /* 0x0000000d04007c0c */ /* 0x000fe2000bf21070 */
[----:B0-----:R-:W-:Y:S01]  /*09f0*/  FMUL.FTZ R8, R8, R9 ;  /* 0x0000000908087220 */ /* 0x001fe20000410000 */
[----:B------:R-:W-:-:S04]  /*0a00*/  SHF.L.U64.HI R4, R7, 0x2, R0 ;  /* 0x0000000207047819 */ /* 0x000fc80000010200 */
[----:B------:R-:W-:Y:S01]  /*0a10*/  ISETP.LT.AND.EX P1, PT, R4, UR4, PT, P1 ;  /* 0x0000000404007c0c */ /* 0x000fe2000bf21310 */
[----:B-1----:R-:W-:Y:S01]  /*0a20*/  FMUL.FTZ R11, R10, R15 ;  /* 0x0000000f0a0b7220 */ /* 0x002fe20000410000 */
[----:B------:R-:W-:-:S04]  /*0a30*/  F2FP.F16.F32.PACK_AB R10, R5, R6 ;  /* 0x00000006050a723e */ /* 0x000fc800000000ff */
[----:B------:R-:W-:-:S05]  /*0a40*/  F2FP.F16.F32.PACK_AB R11, R11, R8 ;  /* 0x000000080b0b723e */ /* 0x000fca00000000ff */
[----:B------:R2:W-:Y:S02]  /*0a50*/  STG.E.64 desc[UR14][R2.64], R10 ;  /* 0x0000000a02007986 */ /* 0x0005e4000c101b0e */
[----:B------:R-:W-:Y:S05]  /*0a60*/  @!P0 BRA P1, `(.L_x_6881) ;  /* 0xfffffffc00608947 */ /* 0x000fea000083ffff */
[----:B------:R-:W-:Y:S05]  /*0a70*/  EXIT ;  /* 0x000000000000794d */ /* 0x000fea0003800000 */
.L_x_6882:
        /* <DEDUP_REMOVED lines=16> */
.L_x_7927:


//--------------------- .text._ZN2at6native55_GLOBAL__N__de093ff9_22_ForeachBinaryOpList_cu_a911ec4325multi_tensor_apply_kernelINS1_18TensorListMetadataILi2EEENS1_24BinaryOpListAlphaFunctorIN3c108BFloat16ELi2ELi2ELi0EEEJSt7dividesIfEfEEEvT_T0_DpT1_ --------------------------
	.section	.text._ZN2at6native55_GLOBAL__N__de093ff9_22_ForeachBinaryOpList_cu_a911ec4325multi_tensor_apply_kernelINS1_18TensorListMetadataILi2EEENS1_24BinaryOpListAlphaFunctorIN3c108BFloat16ELi2ELi2ELi0EEEJSt7dividesIfEfEEEvT_T0_DpT1_,"ax",@progbits
	.align	128
.text._ZN2at6native55_GLOBAL__N__de093ff9_22_ForeachBinaryOpList_cu_a911ec4325multi_tensor_apply_kernelINS1_18TensorListMetadataILi2EEENS1_24BinaryOpListAlphaFunctorIN3c108BFloat16ELi2ELi2ELi0EEEJSt7dividesIfEfEEEvT_T0_DpT1_:
        .type           _ZN2at6native55_GLOBAL__N__de093ff9_22_ForeachBinaryOpList_cu_a911ec4325multi_tensor_apply_kernelINS1_18TensorListMetadataILi2EEENS1_24BinaryOpListAlphaFunctorIN3c108BFloat16ELi2ELi2ELi0EEEJSt7dividesIfEfEEEvT_T0_DpT1_,@function
        .size           _ZN2at6native55_GLOBAL__N__de093ff9_22_ForeachBinaryOpList_cu_a911ec4325multi_tensor_apply_kernelINS1_18TensorListMetadataILi2EEENS1_24BinaryOpListAlphaFunctorIN3c108BFloat16ELi2ELi2ELi0EEEJSt7dividesIfEfEEEvT_T0_DpT1_,(.L_x_7928 - _ZN2at6native55_GLOBAL__N__de093ff9_22_ForeachBinaryOpList_cu_a911ec4325multi_tensor_apply_kernelINS1_18TensorListMetadataILi2EEENS1_24BinaryOpListAlphaFunctorIN3c108BFloat16ELi2ELi2ELi0EEEJSt7dividesIfEfEEEvT_T0_DpT1_)
        .other          _ZN2at6native55_GLOBAL__N__de093ff9_22_ForeachBinaryOpList_cu_a911ec4325multi_tensor_apply_kernelINS1_18TensorListMetadataILi2EEENS1_24BinaryOpListAlphaFunctorIN3c108BFloat16ELi2ELi2ELi0EEEJSt7dividesIfEfEEEvT_T0_DpT1_,@"STO_CUDA_ENTRY STV_DEFAULT"
_ZN2at6native55_GLOBAL__N__de093ff9_22_ForeachBinaryOpList_cu_a911ec4325multi_tensor_apply_kernelINS1_18TensorListMetadataILi2EEENS1_24BinaryOpListAlphaFunctorIN3c108BFloat16ELi2ELi2ELi0EEEJSt7dividesIfEfEEEvT_T0_DpT1_:
        /* <DEDUP_REMOVED lines=33> */
.L_x_6884:
        /* <DEDUP_REMOVED lines=52> */
[----:B---3--:R-:W-:Y:S02]  /*0550*/  IMAD.U32 R20, R20, 0x10000, RZ ;  /* 0x0001000014147824 */ /* 0x008fe400078e00ff */
[----:B----4-:R-:W-:Y:S02]  /*0560*/  IMAD.U32 R21, R13, 0x10000, RZ ;  /* 0x000100000d157824 */ /* 0x010fe400078e00ff */
[----:B--2---:R-:W-:Y:S01]  /*0570*/  FMUL.FTZ R13, R20, UR11 ;  /* 0x0000000b140d7c20 */ /* 0x004fe20008410000 */
[----:B------:R-:W-:-:S02]  /*0580*/  IMAD.U32 R20, R14, 0x10000, RZ ;  /* 0x000100000e147824 */ /* 0x000fc400078e00ff */
[----:B------:R-:W-:Y:S02]  /*0590*/  FMUL.FTZ R21, R21, UR11 ;  /* 0x0000000b15157c20 */ /* 0x000fe40008410000 */
[----:B------:R-:W-:Y:S01]  /*05a0*/  FMUL.FTZ R20, R20, UR11 ;  /* 0x0000000b14147c20 */ /* 0x000fe20008410000 */
[----:B------:R-:W0:Y:S01]  /*05b0*/  MUFU.RCP R13, R13 ;  /* 0x0000000d000d7308 */ /* 0x000e220000001000 */
[----:B------:R-:W-:-:S04]  /*05c0*/  IMAD.U32 R16, R16, 0x10000, RZ ;  /* 0x0001000010107824 */ /* 0x000fc800078e00ff */
[----:B------:R-:W-:-:S03]  /*05d0*/  FMUL.FTZ R22, R16, UR11 ;  /* 0x0000000b10167c20 */ /* 0x000fc60008410000 */
[----:B------:R-:W1:Y:S08]  /*05e0*/  MUFU.RCP R14, R21 ;  /* 0x00000015000e7308 */ /* 0x000e700000001000 */
[----:B------:R-:W2:Y:S01]  /*05f0*/  MUFU.RCP R20, R20 ;  /* 0x0000001400147308 */ /* 0x000ea20000001000 */
[----:B-----5:R-:W-:-:S07]  /*0600*/  IMAD.U32 R16, R19, 0x10000, RZ ;  /* 0x0001000013107824 */ /* 0x020fce00078e00ff */
[----:B------:R-:W3:Y:S01]  /*0610*/  MUFU.RCP R22, R22 ;  /* 0x0000001600167308 */ /* 0x000ee20000001000 */
[----:B------:R-:W-:Y:S02]  /*0620*/  IMAD.U32 R19, R18, 0x10000, RZ ;  /* 0x0001000012137824 */ /* 0x000fe400078e00ff */
[----:B------:R-:W-:Y:S02]  /*0630*/  IMAD.U32 R17, R17, 0x10000, RZ ;  /* 0x0001000011117824 */ /* 0x000fe400078e00ff */
[----:B0-----:R-:W-:Y:S01]  /*0640*/  FMUL.FTZ R13, R16, R13 ;  /* 0x0000000d100d7220 */ /* 0x001fe20000410000 */
[----:B-1----:R-:W-:Y:S01]  /*0650*/  FMUL.FTZ R14, R19, R14 ;  /* 0x0000000e130e7220 */ /* 0x002fe20000410000 */
[----:B------:R-:W-:Y:S02]  /*0660*/  IMAD.U32 R15, R15, 0x10000, RZ ;  /* 0x000100000f0f7824 */ /* 0x000fe400078e00ff */
[----:B--2---:R-:W-:Y:S01]  /*0670*/  FMUL.FTZ R17, R17, R20 ;  /* 0x0000001411117220 */ /* 0x004fe20000410000 */
[----:B------:R-:W-:-:S02]  /*0680*/  F2FP.BF16.F32.PACK_AB R13, RZ, R13 ;  /* 0x0000000dff0d723e */ /* 0x000fc400000010ff */
[----:B------:R-:W-:Y:S02]  /*0690*/  F2FP.BF16.F32.PACK_AB R14, RZ, R14 ;  /* 0x0000000eff0e723e */ /* 0x000fe400000010ff */
[----:B------:R-:W-:Y:S01]  /*06a0*/  F2FP.BF16.F32.PACK_AB R17, RZ, R17 ;  /* 0x00000011ff11723e */ /* 0x000fe200000010ff */
[----:B------:R4:W-:Y:S01]  /*06b0*/  @!P2 STG.E.U16 desc[UR14][R4.64], R13 ;  /* 0x0000000d0400a986 */ /* 0x0009e2000c10150e */
[----:B---3--:R-:W-:-:S03]  /*06c0*/  FMUL.FTZ R15, R15, R22 ;  /* 0x000000160f0f7220 */ /* 0x008fc60000410000 */
[----:B------:R4:W-:Y:S02]  /*06d0*/  @!P1 STG.E.U16 desc[UR14][R2.64], R14 ;  /* 0x0000000e02009986 */ /* 0x0009e4000c10150e */
[----:B------:R-:W-:Y:S02]  /*06e0*/  F2FP.BF16.F32.PACK_AB R15, RZ, R15 ;  /* 0x0000000fff0f723e */ /* 0x000fe400000010ff */
        /* <DEDUP_REMOVED lines=8> */
.L_x_6883:
        /* <DEDUP_REMOVED lines=8> */
.L_x_6885:
        /* <DEDUP_REMOVED lines=12> */
[----:B--2---:R-:W-:Y:S01]  /*08b0*/  IMAD.U32 R6, R8, 0x10000, RZ ;  /* 0x0001000008067824 */ /* 0x004fe200078e00ff */
[C---:B------:R-:W-:Y:S01]  /*08c0*/  PRMT R10, R9.reuse, 0x7632, R10 ;  /* 0x00007632090a7816 */ /* 0x040fe2000000000a */
[----:B------:R-:W-:Y:S02]  /*08d0*/  IMAD.U32 R12, R9, 0x10000, RZ ;  /* 0x00010000090c7824 */ /* 0x000fe400078e00ff */
[----:B-1----:R-:W-:Y:S01]  /*08e0*/  FMUL.FTZ R11, R6, UR10 ;  /* 0x0000000a060b7c20 */ /* 0x002fe20008410000 */
[----:B------:R-:W-:Y:S01]  /*08f0*/  PRMT R6, R8, 0x7632, R6 ;  /* 0x0000763208067816 */ /* 0x000fe20000000006 */
[----:B------:R-:W-:Y:S02]  /*0900*/  IMAD.U32 R10, R10, 0x10000, RZ ;  /* 0x000100000a0a7824 */ /* 0x000fe400078e00ff */
[----:B------:R-:W-:Y:S02]  /*0910*/  FMUL.FTZ R12, R12, UR10 ;  /* 0x0000000a0c0c7c20 */ /* 0x000fe40008410000 */
[----:B------:R-:W-:-:S02]  /*0920*/  IMAD.U32 R6, R6, 0x10000, RZ ;  /* 0x0001000006067824 */ /* 0x000fc400078e00ff */
[----:B------:R-:W-:Y:S01]  /*0930*/  FMUL.FTZ R13, R10, UR10 ;  /* 0x0000000a0a0d7c20 */ /* 0x000fe20008410000 */
[----:B------:R-:W0:Y:S01]  /*0940*/  MUFU.RCP R11, R11 ;  /* 0x0000000b000b7308 */ /* 0x000e220000001000 */
[C---:B---3--:R-:W-:Y:S01]  /*0950*/  PRMT R8, R5.reuse, 0x7632, R8 ;  /* 0x0000763205087816 */ /* 0x048fe20000000008 */
[----:B------:R-:W-:Y:S01]  /*0960*/  FMUL.FTZ R9, R6, UR10 ;  /* 0x0000000a06097c20 */ /* 0x000fe20008410000 */
[C---:B------:R-:W-:Y:S01]  /*0970*/  PRMT R6, R4.reuse, 0x7632, R6 ;  /* 0x0000763204067816 */ /* 0x040fe20000000006 */
[----:B------:R-:W-:Y:S02]  /*0980*/  IMAD.U32 R5, R5, 0x10000, RZ ;  /* 0x0001000005057824 */ /* 0x000fe400078e00ff */
[----:B------:R-:W-:Y:S02]  /*0990*/  IMAD.U32 R4, R4, 0x10000, RZ ;  /* 0x0001000004047824 */ /* 0x000fe400078e00ff */
[----:B------:R-:W1:Y:S01]  /*09a0*/  MUFU.RCP R12, R12 ;  /* 0x0000000c000c7308 */ /* 0x000e620000001000 */
[----:B------:R-:W-:-:S02]  /*09b0*/  IMAD.U32 R6, R6, 0x10000, RZ ;  /* 0x0001000006067824 */ /* 0x000fc400078e00ff */
[----:B------:R-:W-:-:S05]  /*09c0*/  IMAD.U32 R10, R8, 0x10000, RZ ;  /* 0x00010000080a7824 */ /* 0x000fca00078e00ff */
[----:B------:R-:W2:Y:S01]  /*09d0*/  MUFU.RCP R9, R9 ;  /* 0x0000000900097308 */ /* 0x000ea20000001000 */
[----:B0-----:R-:W-:-:S07]  /*09e0*/  FMUL.FTZ R4, R4, R11 ;  /* 0x0000000b04047220 */ /* 0x001fce0000410000 */
[----:B------:R-:W0:Y:S01]  /*09f0*/  MUFU.RCP R13, R13 ;  /* 0x0000000d000d7308 */ /* 0x000e220000001000 */
[----:B-1----:R-:W-:Y:S01]  /*0a00*/  FMUL.FTZ R8, R5, R12 ;  /* 0x0000000c05087220 */ /* 0x002fe20000410000 */
[----:B--2---:R-:W-:Y:S01]  /*0a10*/  FMUL.FTZ R5, R6, R9 ;  /* 0x0000000906057220 */ /* 0x004fe20000410000 */
[----:B------:R-:W-:-:S04]  /*0a20*/  IMAD.SHL.U32 R6, R7, 0x4, RZ ;  /* 0x0000000407067824 */ /* 0x000fc800078e00ff */
[----:B------:R-:W-:Y:S02]  /*0a30*/  F2FP.BF16.F32.PACK_AB R4, R5, R4 ;  /* 0x000000040504723e */ /* 0x000fe400000010ff */
[----:B------:R-:W-:Y:S01]  /*0a40*/  ISETP.LT.U32.AND P1, PT, R6, UR13, PT ;  /* 0x0000000d06007c0c */ /* 0x000fe2000bf21070 */
[----:B0-----:R-:W-:Y:S01]  /*0a50*/  FMUL.FTZ R9, R10, R13 ;  /* 0x0000000d0a097220 */ /* 0x001fe20000410000 */
[----:B------:R-:W-:-:S04]  /*0a60*/  SHF.L.U64.HI R6, R7, 0x2, R0 ;  /* 0x0000000207067819 */ /* 0x000fc80000010200 */
[----:B------:R-:W-:Y:S02]  /*0a70*/  F2FP.BF16.F32.PACK_AB R5, R9, R8 ;  /* 0x000000080905723e */ /* 0x000fe400000010ff */
[----:B------:R-:W-:-:S03]  /*0a80*/  ISETP.LT.AND.EX P1, PT, R6, UR4, PT, P1 ;  /* 0x0000000406007c0c */ /* 0x000fc6000bf21310 */
[----:B------:R2:W-:Y:S10]  /*0a90*/  STG.E.64 desc[UR14][R2.64], R4 ;  /* 0x0000000402007986 */ /* 0x0005f4000c101b0e */
[----:B------:R-:W-:Y:S05]  /*0aa0*/  @!P0 BRA P1, `(.L_x_6885) ;  /* 0xfffffffc00508947 */ /* 0x000fea000083ffff */
[----:B------:R-:W-:Y:S05]  /*0ab0*/  EXIT ;  /* 0x000000000000794d */ /* 0x000fea0003800000 */
.L_x_6886:
        /* <DEDUP_REMOVED lines=12> */
.L_x_7928:


//--------------------- .text._ZN2at6native55_GLOBAL__N__de093ff9_22_ForeachBinaryOpList_cu_a911ec4325multi_tensor_apply_kernelINS1_18TensorListMetadataILi2EEENS1_24BinaryOpListAlphaFunctorIbLi2ELi2ELi0EEEJSt7dividesIbEbEEEvT_T0_DpT1_ --------------------------
	.section	.text._ZN2at6native55_GLOBAL__N__de093ff9_22_ForeachBinaryOpList_cu_a911ec4325multi_tensor_apply_kernelINS1_18TensorListMetadataILi2EEENS1_24BinaryOpListAlphaFunctorIbLi2ELi2ELi0EEEJSt7dividesIbEbEEEvT_T0_DpT1_,"ax",@progbits
	.align	128
.text._ZN2at6native55_GLOBAL__N__de093ff9_22_ForeachBinaryOpList_cu_a911ec4325multi_tensor_apply_kernelINS1_18TensorListMetadataILi2EEENS1_24BinaryOpListAlphaFunctorIbLi2ELi2ELi0EEEJSt7dividesIbEbEEEvT_T0_DpT1_:
        .type           _ZN2at6native55_GLOBAL__N__de093ff9_22_ForeachBinaryOpList_cu_a911ec4325multi_tensor_apply_kernelINS1_18TensorListMetadataILi2EEENS1_24BinaryOpListAlphaFunctorIbLi2ELi2ELi0EEEJSt7dividesIbEbEEEvT_T0_DpT1_,@function
        .size           _ZN2at6native55_GLOBAL__N__de093ff9_22_ForeachBinaryOpList_cu_a911ec4325multi_tensor_apply_kernelINS1_18TensorListMetadataILi2EEENS1_24BinaryOpListAlphaFunctorIbLi2ELi2ELi0EEEJSt7dividesIbEbEEEvT_T0_DpT1_,(.L_x_7929 - _ZN2at6native55_GLOBAL__N__de093ff9_22_ForeachBinaryOpList_cu_a911ec4325multi_tensor_apply_kernelINS1_18TensorListMetadataILi2EEENS1_24BinaryOpListAlphaFunctorIbLi2ELi2ELi0EEEJSt7dividesIbEbEEEvT_T0_DpT1_)
        .other          _ZN2at6native55_GLOBAL__N__de093ff9_22_ForeachBinaryOpList_cu_a911ec4325multi_tensor_apply_kernelINS1_18TensorListMetadataILi2EEENS1_24BinaryOpListAlphaFunctorIbLi2ELi2ELi0EEEJSt7dividesIbEbEEEvT_T0_DpT1_,@"STO_CUDA_ENTRY STV_DEFAULT"
_ZN2at6native55_GLOBAL__N__de093ff9_22_ForeachBinaryOpList_cu_a911ec4325multi_tensor_apply_kernelINS1_18TensorListMetadataILi2EEENS1_24BinaryOpListAlphaFunctorIbLi2ELi2ELi0EEEJSt7dividesIbEbEEEvT_T0_DpT1_:
[----:B------:R-:W-:Y:S01]  /*0000*/  LDC R1, c[0x0][0x37c] ;  /* 0x0000df00ff017b82 */ /* 0x000fe20000000800 */
[----:B------:R-:W0:Y:S01]  /*0010*/  S2R R6, SR_CTAID.X ;  /* 0x0000000000067919 */ /* 0x000e220000002500 */
[----:B------:R-:W1:Y:S06]  /*0020*/  LDCU.64 UR4, c[0x0][0x358] ;  /* 0x00006b00ff0477ac */ /* 0x000e6c0008000a00 */
[----:B0-----:R-:W0:Y:S01]  /*0030*/  LDC.U8 R0, c[0x0][R6+0x980] ;  /* 0x0002600006007b82 */ /* 0x001e220000000000 */
[----:B------:R-:W-:-:S07]  /*0040*/  IMAD R2, R6, 0x3, R6 ;  /* 0x0000000306027824 */ /* 0x000fce00078e0206 */
[----:B------:R-:W2:Y:S01]  /*0050*/  LDC R2, c[0x0][R2+0xac0] ;  /* 0x0002b00002027b82 */ /* 0x000ea20000000800 */
[----:B0-----:R-:W-:-:S07]  /*0060*/  IMAD.SHL.U32 R3, R0, 0x8, RZ ;  /* 0x0000000800037824 */ /* 0x001fce00078e00ff */
[----:B------:R-:W0:Y:S01]  /*0070*/  LDC R7, c[0x0][R3+0x580] ;  /* 0x0001600003077b82 */ /* 0x000e220000000800 */
[----:B--2---:R-:W-:-:S07]  /*0080*/  IMAD.WIDE R4, R2, 0x10000, RZ ;  /* 0x0001000002047825 */ /* 0x004fce00078e02ff */
[----:B------:R-:W2:Y:S08]  /*0090*/  LDC.64 R12, c[0x0][R3+0x380] ;  /* 0x0000e000030c7b82 */ /* 0x000eb00000000a00 */
[----:B------:R-:W3:Y:S01]  /*00a0*/  LDC.64 R22, c[0x0][R3+0x780] ;  /* 0x0001e00003167b82 */ /* 0x000ee20000000a00 */
[C---:B0-----:R-:W-:Y:S01]  /*00b0*/  IMAD.IADD R7, R4.reuse, 0x1, R7 ;  /* 0x0000000104077824 */ /* 0x041fe200078e0207 */
[----:B--2---:R-:W-:-:S05]  /*00c0*/  IADD3 R0, P1, PT, R4, R12, RZ ;  /* 0x0000000c04007210 */ /* 0x004fca0007f3e0ff */
[----:B------:R-:W-:Y:S01]  /*00d0*/  IMAD.X R2, R5, 0x1, R13, P1 ;  /* 0x0000000105027824 */ /* 0x000fe200008e060d */
[-C--:B---3--:R-:W-:Y:S02]  /*00e0*/  LOP3.LUT R6, R0, R22.reuse, R7, 0xfe, !PT ;  /* 0x0000001600067212 */ /* 0x088fe400078efe07 */
[----:B------:R-:W-:Y:S02]  /*00f0*/  IADD3 R14, P2, PT, -R4, R22, RZ ;  /* 0x00000016040e7210 */ /* 0x000fe40007f5e1ff */
[----:B------:R-:W-:-:S03]  /*0100*/  LOP3.LUT P0, RZ, R6, 0x3, RZ, 0xc0, !PT ;  /* 0x0000000306ff7812 */ /* 0x000fc6000780c0ff */
[----:B------:R-:W-:-:S10]  /*0110*/  IMAD.X R22, R23, 0x1, ~R5, P2 ;  /* 0x0000000117167824 */ /* 0x000fd400010e0e05 */
[----:B-1----:R-:W-:Y:S05]  /*0120*/  @!P0 BRA `(.L_x_6887) ;  /* 0x0000000400088947 */ /* 0x002fea0003800000 */
[----:B------:R-:W-:-:S04]  /*0130*/  ISETP.GE.U32.AND P0, PT, R14, 0x1, PT ;  /* 0x000000010e00780c */ /* 0x000fc80003f06070 */
[----:B------:R-:W-:-:S13]  /*0140*/  ISETP.GE.AND.EX P0, PT, R22, RZ, PT, P0 ;  /* 0x000000ff1600720c */ /* 0x000fda0003f06300 */
[----:B------:R-:W-:Y:S05]  /*0150*/  @!P0 EXIT ;  /* 0x000000000000894d */ /* 0x000fea0003800000 */
[----:B------:R-:W0:Y:S01]  /*0160*/  LDC R3, c[0x0][0x360] ;  /* 0x0000d800ff037b82 */ /* 0x000e220000000800 */
[----:B------:R-:W1:Y:S01]  /*0170*/  S2R R24, SR_TID.X ;  /* 0x0000000000187919 */ /* 0x000e620000002100 */
[----:B------:R-:W-:Y:S01]  /*0180*/  ISETP.LT.U32.AND P0, PT, R14, 0x10000, PT ;  /* 0x000100000e00780c */ /* 0x000fe20003f01070 */
[----:B------:R-:W-:-:S03]  /*0190*/  IMAD.MOV.U32 R26, RZ, RZ, RZ ;  /* 0x000000ffff1a7224 */ /* 0x000fc600078e00ff */
[----:B------:R-:W-:-:S04]  /*01a0*/  ISETP.LT.U32.AND.EX P0, PT, R22, RZ, PT, P0 ;  /* 0x000000ff1600720c */ /* 0x000fc80003f01100 */
[----:B------:R-:W-:Y:S01]  /*01b0*/  SEL R22, R22, RZ, P0 ;  /* 0x000000ff16167207 */ /* 0x000fe20000000000 */
[----:B0-----:R-:W-:-:S04]  /*01c0*/  IMAD.WIDE.U32 R10, R3, 0x3, R4 ;  /* 0x00000003030a7825 */ /* 0x001fc800078e0004 */
[----:B------:R-:W-:Y:S01]  /*01d0*/  IMAD.WIDE.U32 R8, R3, 0x2, R4 ;  /* 0x0000000203087825 */ /* 0x000fe200078e0004 */
[C---:B------:R-:W-:Y:S02]  /*01e0*/  IADD3 R6, P1, PT, R12.reuse, R10, RZ ;  /* 0x0000000a0c067210 */ /* 0x040fe40007f3e0ff */
[C---:B------:R-:W-:Y:S02]  /*01f0*/  IADD3 R4, P3, P4, R12.reuse, R4, R3 ;  /* 0x000000040c047210 */ /* 0x040fe40007c7e003 */
[----:B------:R-:W-:Y:S01]  /*0200*/  IADD3 R7, P2, PT, R12, R8, RZ ;  /* 0x000000080c077210 */ /* 0x000fe20007f5e0ff */
[C---:B------:R-:W-:Y:S01]  /*0210*/  IMAD.X R10, R13.reuse, 0x1, R11, P1 ;  /* 0x000000010d0a7824 */ /* 0x040fe200008e060b */
[C---:B------:R-:W-:Y:S01]  /*0220*/  IADD3.X R8, PT, PT, R13.reuse, R5, RZ, P3, P4 ;  /* 0x000000050d087210 */ /* 0x040fe20001fe84ff */
[----:B------:R-:W-:Y:S02]  /*0230*/  IMAD.MOV.U32 R5, RZ, RZ, RZ ;  /* 0x000000ffff057224 */ /* 0x000fe400078e00ff */
[----:B------:R-:W-:Y:S01]  /*0240*/  IMAD.X R12, R13, 0x1, R9, P2 ;  /* 0x000000010d0c7824 */ /* 0x000fe200010e0609 */
[----:B------:R-:W-:Y:S01]  /*0250*/  SEL R13, R14, 0x10000, P0 ;  /* 0x000100000e0d7807 */ /* 0x000fe20000000000 */
[----:B------:R-:W-:-:S02]  /*0260*/  IMAD.MOV.U32 R9, RZ, RZ, RZ ;  /* 0x000000ffff097224 */ /* 0x000fc400078e00ff */
[----:B-1----:R-:W-:-:S07]  /*0270*/  IMAD.SHL.U32 R11, R3, 0x4, RZ ;  /* 0x00000004030b7824 */ /* 0x002fce00078e00ff */
.L_x_6888:
[C---:B------:R-:W-:Y:S01]  /*0280*/  IADD3 R16, P1, PT, R3.reuse, R24, RZ ;  /* 0x0000001803107210 */ /* 0x040fe20007f3e0ff */
[----:B------:R-:W-:Y:S01]  /*0290*/  IMAD.MOV.U32 R25, RZ, RZ, R5 ;  /* 0x000000ffff197224 */ /* 0x000fe200078e0005 */
[-C--:B------:R-:W-:Y:S02]  /*02a0*/  ISETP.GE.U32.AND P2, PT, R24, R13.reuse, PT ;  /* 0x0000000d1800720c */ /* 0x080fe40003f46070 */
[----:B------:R-:W-:Y:S01]  /*02b0*/  ISETP.GE.U32.AND P0, PT, R16, R13, PT ;  /* 0x0000000d1000720c */ /* 0x000fe20003f06070 */
[----:B------:R-:W-:Y:S01]  /*02c0*/  IMAD.WIDE.U32 R14, R3, 0x2, R24 ;  /* 0x00000002030e7825 */ /* 0x000fe200078e0018 */
[----:B------:R-:W-:Y:S02]  /*02d0*/  ISETP.GE.U32.AND.EX P2, PT, R5, R22, PT, P2 ;  /* 0x000000160500720c */ /* 0x000fe40003f46120 */
[----:B------:R-:W-:Y:S01]  /*02e0*/  IADD3 R18, P5, PT, R24, R7, RZ ;  /* 0x0000000718127210 */ /* 0x000fe20007fbe0ff */
[----:B------:R-:W-:Y:S01]  /*02f0*/  IMAD.X R19, RZ, RZ, R5, P1 ;  /* 0x000000ffff137224 */ /* 0x000fe200008e0605 */
[----:B------:R-:W-:Y:S01]  /*0300*/  ISETP.GE.U32.AND P1, PT, R14, R13, PT ;  /* 0x0000000d0e00720c */ /* 0x000fe20003f26070 */
[----:B------:R-:W-:Y:S01]  /*0310*/  IMAD.WIDE.U32 R16, R3, 0x3, R24 ;  /* 0x0000000303107825 */ /* 0x000fe200078e0018 */
[----:B------:R-:W-:-:S02]  /*0320*/  IADD3 R14, P4, PT, R24, R0, RZ ;  /* 0x00000000180e7210 */ /* 0x000fc40007f9e0ff */
[-C--:B------:R-:W-:Y:S01]  /*0330*/  ISETP.GE.U32.AND.EX P0, PT, R19, R22.reuse, PT, P0 ;  /* 0x000000161300720c */ /* 0x080fe20003f06100 */
[----:B------:R-:W-:Y:S01]  /*0340*/  IMAD.X R19, R5, 0x1, R12, P5 ;  /* 0x0000000105137824 */ /* 0x000fe200028e060c */
[----:B------:R-:W-:Y:S02]  /*0350*/  ISETP.GE.U32.AND P3, PT, R16, R13, PT ;  /* 0x0000000d1000720c */ /* 0x000fe40003f66070 */
[----:B------:R-:W-:Y:S01]  /*0360*/  ISETP.GE.U32.AND.EX P1, PT, R15, R22, PT, P1 ;  /* 0x000000160f00720c */ /* 0x000fe20003f26110 */
[----:B------:R-:W-:Y:S01]  /*0370*/  IMAD.X R15, R5, 0x1, R2, P4 ;  /* 0x00000001050f7824 */ /* 0x000fe200020e0602 */
[C---:B------:R-:W-:Y:S02]  /*0380*/  IADD3 R16, P6, PT, R24.reuse, R4, RZ ;  /* 0x0000000418107210 */ /* 0x040fe40007fde0ff */
[----:B------:R-:W-:Y:S02]  /*0390*/  ISETP.GE.U32.AND.EX P3, PT, R17, R22, PT, P3 ;  /* 0x000000161100720c */ /* 0x000fe40003f66130 */
[----:B------:R-:W-:Y:S01]  /*03a0*/  IADD3 R20, P4, PT, R24, R6, RZ ;  /* 0x0000000618147210 */ /* 0x000fe20007f9e0ff */
[C---:B------:R-:W-:Y:S01]  /*03b0*/  IMAD.X R17, R5.reuse, 0x1, R8, P6 ;  /* 0x0000000105117824 */ /* 0x040fe200030e0608 */
[----:B------:R-:W2:Y:S03]  /*03c0*/  @!P2 LDG.E.U8 R28, desc[UR4][R14.64] ;  /* 0x000000040e1ca981 */ /* 0x000ea6000c1e1100 */
[----:B------:R-:W-:Y:S01]  /*03d0*/  IMAD.X R21, R5, 0x1, R10, P4 ;  /* 0x0000000105157824 */ /* 0x000fe200020e060a */
[----:B------:R-:W3:Y:S04]  /*03e0*/  @!P0 LDG.E.U8 R23, desc[UR4][R16.64] ;  /* 0x0000000410178981 */ /* 0x000ee8000c1e1100 */
[----:B------:R-:W4:Y:S04]  /*03f0*/  @!P1 LDG.E.U8 R25, desc[UR4][R18.64] ;  /* 0x0000000412199981 */ /* 0x000f28000c1e1100 */
[----:B------:R-:W5:Y:S01]  /*0400*/  @!P3 LDG.E.U8 R27, desc[UR4][R20.64] ;  /* 0x00000004141bb981 */ /* 0x000f62000c1e1100 */
[----:B--2---:R-:W-:-:S02]  /*0410*/  ISETP.NE.AND P6, PT, R28, RZ, !P2 ;  /* 0x000000ff1c00720c */ /* 0x004fc400057c5270 */
[----:B---3--:R-:W-:Y:S02]  /*0420*/  ISETP.NE.AND P5, PT, R23, RZ, !P0 ;  /* 0x000000ff1700720c */ /* 0x008fe400047a5270 */
[----:B------:R-:W-:Y:S02]  /*0430*/  @!P2 SEL R23, RZ, 0x1, !P6 ;  /* 0x00000001ff17a807 */ /* 0x000fe40007000000 */
[----:B----4-:R-:W-:Y:S02]  /*0440*/  ISETP.NE.AND P4, PT, R25, RZ, !P1 ;  /* 0x000000ff1900720c */ /* 0x010fe40004f85270 */
[----:B------:R-:W-:Y:S02]  /*0450*/  SEL R25, RZ, 0x1, !P5 ;  /* 0x00000001ff197807 */ /* 0x000fe40006800000 */
[----:B-----5:R-:W-:Y:S01]  /*0460*/  ISETP.NE.AND P6, PT, R27, RZ, !P3 ;  /* 0x000000ff1b00720c */ /* 0x020fe20005fc5270 */
[----:B------:R0:W-:Y:S01]  /*0470*/  @!P2 STG.E.U8 desc[UR4][R14.64], R23 ;  /* 0x000000170e00a986 */ /* 0x0001e2000c101104 */
[----:B------:R-:W-:-:S02]  /*0480*/  SEL R27, RZ, 0x1, !P4 ;  /* 0x00000001ff1b7807 */ /* 0x000fc40006000000 */
[----:B------:R-:W-:Y:S01]  /*0490*/  SEL R29, RZ, 0x1, !P6 ;  /* 0x00000001ff1d7807 */ /* 0x000fe20007000000 */
[----:B------:R0:W-:Y:S01]  /*04a0*/  @!P0 STG.E.U8 desc[UR4][R16.64], R25 ;  /* 0x0000001910008986 */ /* 0x0001e2000c101104 */
[----:B------:R-:W-:-:S03]  /*04b0*/  IADD3 R26, P0, PT, R11, R26, RZ ;  /* 0x0000001a0b1a7210 */ /* 0x000fc60007f1e0ff */
[----:B------:R0:W-:Y:S02]  /*04c0*/  @!P1 STG.E.U8 desc[UR4][R18.64], R27 ;  /* 0x0000001b12009986 */ /* 0x0001e4000c101104 */
[----:B------:R-:W-:Y:S01]  /*04d0*/  IMAD.X R9, RZ, RZ, R9, P0 ;  /* 0x000000ffff097224 */ /* 0x000fe200000e0609 */
[----:B------:R-:W-:Y:S01]  /*04e0*/  ISETP.GE.U32.AND P0, PT, R26, R13, PT ;  /* 0x0000000d1a00720c */ /* 0x000fe20003f06070 */
[----:B------:R0:W-:Y:S03]  /*04f0*/  @!P3 STG.E.U8 desc[UR4][R20.64], R29 ;  /* 0x0000001d1400b986 */ /* 0x0001e6000c101104 */
[----:B------:R-:W-:Y:S02]  /*0500*/  ISETP.GE.U32.AND.EX P0, PT, R9, R22, PT, P0 ;  /* 0x000000160900720c */ /* 0x000fe40003f06100 */
[----:B------:R-:W-:-:S05]  /*0510*/  IADD3 R24, P1, PT, R11, R24, RZ ;  /* 0x000000180b187210 */ /* 0x000fca0007f3e0ff */
[----:B------:R-:W-:-:S06]  /*0520*/  IMAD.X R5, RZ, RZ, R5, P1 ;  /* 0x000000ffff057224 */ /* 0x000fcc00008e0605 */
[----:B0-----:R-:W-:Y:S05]  /*0530*/  @!P0 BRA `(.L_x_6888) ;  /* 0xfffffffc00508947 */ /* 0x001fea000383ffff */
[----:B------:R-:W-:Y:S05]  /*0540*/  EXIT ;  /* 0x000000000000794d */ /* 0x000fea0003800000 */
.L_x_6887:
[----:B------:R-:W0:Y:S02]  /*0550*/  S2R R9, SR_TID.X ;  /* 0x0000000000097919 */ /* 0x000e240000002100 */
[----:B0-----:R-:W-:-:S03]  /*0560*/  IMAD.WIDE.U32 R4, R9, 0x4, RZ ;  /* 0x0000000409047825 */ /* 0x001fc600078e00ff */
[----:B------:R-:W-:-:S04]  /*0570*/  ISETP.GE.U32.AND P0, PT, R4, R14, PT ;  /* 0x0000000e0400720c */ /* 0x000fc80003f06070 */
[----:B------:R-:W-:-:S13]  /*0580*/  ISETP.GE.AND.EX P0, PT, R5, R22, PT, P0 ;  /* 0x000000160500720c */ /* 0x000fda0003f06300 */
[----:B------:R-:W-:Y:S05]  /*0590*/  @P0 EXIT ;  /* 0x000000000000094d */ /* 0x000fea0003800000 */
[----:B------:R-:W-:Y:S01]  /*05a0*/  IMAD.MOV.U32 R10, RZ, RZ, RZ ;  /* 0x000000ffff0a7224 */ /* 0x000fe200078e00ff */
[----:B------:R-:W0:Y:S06]  /*05b0*/  LDCU UR6, c[0x0][0x360] ;  /* 0x00006c00ff0677ac */ /* 0x000e2c0008000800 */
.L_x_6889:
[----:B------:R-:W-:-:S04]  /*05c0*/  LEA R4, P0, R9, R0, 0x2 ;  /* 0x0000000009047211 */ /* 0x000fc800078010ff */
[----:B------:R-:W-:-:S05]  /*05d0*/  LEA.HI.X R5, R9, R2, R10, 0x2, P0 ;  /* 0x0000000209057211 */ /* 0x000fca00000f140a */
        /* <DEDUP_REMOVED lines=12> */
[----:B------:R-:W-:Y:S02]  /*06a0*/  SEL R6, RZ, 0x1, !P2 ;  /* 0x00000001ff067807 */ /* 0x000fe40005000000 */
[----:B0-----:R-:W-:Y:S02]  /*06b0*/  IADD3 R9, P0, PT, R9, UR6, RZ ;  /* 0x0000000609097c10 */ /* 0x001fe4000ff1e0ff */
[----:B------:R-:W-:Y:S02]  /*06c0*/  PRMT R8, R8, 0x3340, R7 ;  /* 0x0000334008087816 */ /* 0x000fe40000000007 */
[----:B------:R-:W-:Y:S01]  /*06d0*/  PRMT R3, R6, 0x3340, R3 ;  /* 0x0000334006037816 */ /* 0x000fe20000000003 */
[----:B------:R-:W-:Y:S02]  /*06e0*/  IMAD.SHL.U32 R7, R9, 0x4, RZ ;  /* 0x0000000409077824 */ /* 0x000fe400078e00ff */
[----:B------:R-:W-:Y:S01]  /*06f0*/  IMAD.X R10, RZ, RZ, R10, P0 ;  /* 0x000000ffff0a7224 */ /* 0x000fe200000e060a */
[----:B------:R-:W-:-:S02]  /*0700*/  PRMT R3, R8, 0x5410, R3 ;  /* 0x0000541008037816 */ /* 0x000fc40000000003 */
[----:B------:R-:W-:Y:S02]  /*0710*/  ISETP.LT.U32.AND P1, PT, R7, R14, PT ;  /* 0x0000000e0700720c */ /* 0x000fe40003f21070 */
[C---:B------:R-:W-:Y:S01]  /*0720*/  LOP3.LUT P0, RZ, R9.reuse, 0xffffc000, RZ, 0xc0, !PT ;  /* 0xffffc00009ff7812 */ /* 0x040fe2000780c0ff */
[----:B------:R1:W-:Y:S01]  /*0730*/  STG.E desc[UR4][R4.64], R3 ;  /* 0x0000000304007986 */ /* 0x0003e2000c101904 */
[----:B------:R-:W-:Y:S02]  /*0740*/  SHF.L.U64.HI R7, R9, 0x2, R10 ;  /* 0x0000000209077819 */ /* 0x000fe4000001020a */
[----:B------:R-:W-:Y:S02]  /*0750*/  LOP3.LUT P0, RZ, R10, 0x3fffffff, RZ, 0xc0, P0 ;  /* 0x3fffffff0aff7812 */ /* 0x000fe4000000c0ff */
[----:B------:R-:W-:-:S13]  /*0760*/  ISETP.LT.AND.EX P1, PT, R7, R22, PT, P1 ;  /* 0x000000160700720c */ /* 0x000fda0003f21310 */
[----:B-1----:R-:W-:Y:S05]  /*0770*/  @!P0 BRA P1, `(.L_x_6889) ;  /* 0xfffffffc00908947 */ /* 0x002fea000083ffff */
[----:B------:R-:W-:Y:S05]  /*0780*/  EXIT ;  /* 0x000000000000794d */ /* 0x000fea0003800000 */
.L_x_6890:
        /* <DEDUP_REMOVED lines=15> */
.L_x_7929:


//--------------------- .text._ZN2at6native55_GLOBAL__N__de093ff9_22_ForeachBinaryOpList_cu_a911ec4325multi_tensor_apply_kernelINS1_18TensorListMetadataILi2EEENS1_24BinaryOpListAlphaFunctorIN3c107complexIfEELi2ELi2ELi0EEEJSt7dividesIS8_ES8_EEEvT_T0_DpT1_ --------------------------
	.section	.text._ZN2at6native55_GLOBAL__N__de093ff9_22_ForeachBinaryOpList_cu_a911ec4325multi_tensor_apply_kernelINS1_18TensorListMetadataILi2EEENS1_24BinaryOpListAlphaFunctorIN3c107complexIfEELi2ELi2ELi0EEEJSt7dividesIS8_ES8_EEEvT_T0_DpT1_,"ax",@progbits
	.align	128
.text._ZN2at6native55_GLOBAL__N__de093ff9_22_ForeachBinaryOpList_cu_a911ec4325multi_tensor_apply_kernelINS1_18TensorListMetadataILi2EEENS1_24BinaryOpListAlphaFunctorIN3c107complexIfEELi2ELi2ELi0EEEJSt7dividesIS8_ES8_EEEvT_T0_DpT1_:
        .type           _ZN2at6native55_GLOBAL__N__de093ff9_22_ForeachBinaryOpList_cu_a911ec4325multi_tensor_apply_kernelINS1_18TensorListMetadataILi2EEENS1_24BinaryOpListAlphaFunctorIN3c107complexIfEELi2ELi2ELi0EEEJSt7dividesIS8_ES8_EEEvT_T0_DpT1_,@function
        .size           _ZN2at6native55_GLOBAL__N__de093ff9_22_ForeachBinaryOpList_cu_a911ec4325multi_tensor_apply_kernelINS1_18TensorListMetadataILi2EEENS1_24BinaryOpListAlphaFunctorIN3c107complexIfEELi2ELi2ELi0EEEJSt7dividesIS8_ES8_EEEvT_T0_DpT1_,(.L_x_7930 - _ZN2at6native55_GLOBAL__N__de093ff9_22_ForeachBinaryOpList_cu_a911ec4325multi_tensor_apply_kernelINS1_18TensorListMetadataILi2EEENS1_24BinaryOpListAlphaFunctorIN3c107complexIfEELi2ELi2ELi0EEEJSt7dividesIS8_ES8_EEEvT_T0_DpT1_)
        .other          _ZN2at6native55_GLOBAL__N__de093ff9_22_ForeachBinaryOpList_cu_a911ec4325multi_tensor_apply_kernelINS1_18TensorListMetadataILi2EEENS1_24BinaryOpListAlphaFunctorIN3c107complexIfEELi2ELi2ELi0EEEJSt7dividesIS8_ES8_EEEvT_T0_DpT1_,@"STO_CUDA_ENTRY STV_DEFAULT"
_ZN2at6native55_GLOBAL__N__de093ff9_22_ForeachBinaryOpList_cu_a911ec4325multi_tensor_apply_kernelINS1_18TensorListMetadataILi2EEENS1_24BinaryOpListAlphaFunctorIN3c107complexIfEELi2ELi2ELi0EEEJSt7dividesIS8_ES8_EEEvT_T0_DpT1_:
        /* <DEDUP_REMOVED lines=27> */
[----:B------:R-:W-:Y:S01]  /*01b0*/  HFMA2 R27, -RZ, RZ, 0, 0 ;  /* 0x00000000ff1b7431 */ /* 0x000fe200000001ff */
[----:B------:R-:W-:Y:S01]  /*01c0*/  MOV R24, RZ ;  /* 0x000000ff00187202 */ /* 0x000fe20000000f00 */
[----:B------:R-:W2:Y:S01]  /*01d0*/  LDCU.64 UR16, c[0x0][0xfd0] ;  /* 0x0001fa00ff1077ac */ /* 0x000ea20008000a00 */
[----:B------:R-:W-:-:S04]  /*01e0*/  UISETP.LT.U32.AND.EX UP0, UPT, UR4, URZ, UPT, UP0 ;  /* 0x000000ff0400728c */ /* 0x000fc8000bf01100 */
[----:B------:R-:W-:Y:S02]  /*01f0*/  USEL UR5, UR13, 0x10000, UP0 ;  /* 0x000100000d057887 */ /* 0x000fe40008000000 */
[----:B------:R-:W-:-:S12]  /*0200*/  USEL UR10, UR4, URZ, UP0 ;  /* 0x000000ff040a7287 */ /* 0x000fd80008000000 */
.L_x_6907:
[----:B0-----:R-:W-:Y:S02]  /*0210*/  IADD3 R2, P1, PT, R0, R27, RZ ;  /* 0x0000001b00027210 */ /* 0x001fe40007f3e0ff */
[C---:B-1----:R-:W-:Y:S02]  /*0220*/  SHF.L.U32 R21, R25.reuse, 0x3, RZ ;  /* 0x0000000319157819 */ /* 0x042fe400000006ff */
[----:B------:R-:W-:Y:S02]  /*0230*/  IADD3.X R26, PT, PT, RZ, R24, RZ, P1, !PT ;  /* 0x00000018ff1a7210 */ /* 0x000fe40000ffe4ff */
[----:B------:R-:W-:Y:S02]  /*0240*/  IADD3 R12, P2, PT, R25, R2, RZ ;  /* 0x00000002190c7210 */ /* 0x000fe40007f5e0ff */
[----:B------:R-:W-:Y:S02]  /*0250*/  ISETP.GE.U32.AND P0, PT, R2, UR5, PT ;  /* 0x0000000502007c0c */ /* 0x000fe4000bf06070 */
[----:B------:R-:W-:-:S02]  /*0260*/  ISETP.GE.U32.AND P1, PT, R12, UR5, PT ;  /* 0x000000050c007c0c */ /* 0x000fc4000bf26070 */
[----:B------:R-:W-:Y:S02]  /*0270*/  IADD3.X R19, PT, PT, RZ, R26, RZ, P2, !PT ;  /* 0x0000001aff137210 */ /* 0x000fe400017fe4ff */
[----:B------:R-:W-:Y:S02]  /*0280*/  SHF.L.U32 R10, R2, 0x3, RZ ;  /* 0x00000003020a7819 */ /* 0x000fe400000006ff */
[----:B------:R-:W-:Y:S02]  /*0290*/  ISETP.GE.U32.AND.EX P1, PT, R19, UR10, PT, P1 ;  /* 0x0000000a13007c0c */ /* 0x000fe4000bf26110 */
[----:B------:R-:W-:Y:S02]  /*02a0*/  ISETP.GE.U32.AND.EX P0, PT, R26, UR10, PT, P0 ;  /* 0x0000000a1a007c0c */ /* 0x000fe4000bf06100 */
[----:B------:R-:W-:Y:S02]  /*02b0*/  SHF.L.U64.HI R8, R2, 0x3, R26 ;  /* 0x0000000302087819 */ /* 0x000fe4000001021a */
[----:B------:R-:W-:-:S02]  /*02c0*/  CS2R R16, SRZ ;  /* 0x0000000000107805 */ /* 0x000fc4000001ff00 */
[----:B------:R-:W-:Y:S02]  /*02d0*/  IADD3 R6, P2, PT, R10, UR6, RZ ;  /* 0x000000060a067c10 */ /* 0x000fe4000ff5e0ff */
[----:B------:R-:W-:Y:S02]  /*02e0*/  CS2R R2, SRZ ;  /* 0x0000000000027805 */ /* 0x000fe4000001ff00 */
[----:B------:R-:W-:Y:S02]  /*02f0*/  IADD3 R18, P3, PT, R25, R12, RZ ;  /* 0x0000000c19127210 */ /* 0x000fe40007f7e0ff */
[----:B------:R-:W-:Y:S02]  /*0300*/  IADD3.X R7, PT, PT, R8, UR7, RZ, P2, !PT ;  /* 0x0000000708077c10 */ /* 0x000fe400097fe4ff */
[----:B------:R-:W-:Y:S02]  /*0310*/  @!P1 LEA R14, P2, R12, UR8, 0x3 ;  /* 0x000000080c0e9c11 */ /* 0x000fe4000f8418ff */
[----:B------:R-:W-:-:S02]  /*0320*/  SHF.R.U32.HI R9, RZ, 0x1d, R25 ;  /* 0x0000001dff097819 */ /* 0x000fc40000011619 */
[----:B------:R-:W-:Y:S02]  /*0330*/  CS2R R4, SRZ ;  /* 0x0000000000047805 */ /* 0x000fe4000001ff00 */
[----:B------:R-:W-:Y:S01]  /*0340*/  @!P1 LEA.HI.X R15, R12, UR9, R19, 0x3, P2 ;  /* 0x000000090c0f9c11 */ /* 0x000fe200090f1c13 */
[----:B------:R0:W5:Y:S01]  /*0350*/  @!P0 LDG.E.64 R2, desc[UR14][R6.64] ;  /* 0x0000000e06028981 */ /* 0x000162000c1e1b00 */
[----:B------:R-:W-:Y:S02]  /*0360*/  IADD3.X R19, PT, PT, RZ, R19, RZ, P3, !PT ;  /* 0x00000013ff137210 */ /* 0x000fe40001ffe4ff */
[----:B------:R-:W-:Y:S02]  /*0370*/  @!P0 IADD3 R10, P3, PT, R10, UR8, RZ ;  /* 0x000000080a0a8c10 */ /* 0x000fe4000ff7e0ff */
[----:B------:R-:W-:Y:S02]  /*0380*/  ISETP.GE.U32.AND P2, PT, R18, UR5, PT ;  /* 0x0000000512007c0c */ /* 0x000fe4000bf46070 */
[----:B------:R-:W-:-:S02]  /*0390*/  IADD3 R12, P4, PT, R25, R18, RZ ;  /* 0x00000012190c7210 */ /* 0x000fc40007f9e0ff */
[----:B------:R-:W-:Y:S02]  /*03a0*/  @!P0 IADD3.X R11, PT, PT, R8, UR9, RZ, P3, !PT ;  /* 0x00000009080b8c10 */ /* 0x000fe40009ffe4ff */
[----:B------:R-:W-:Y:S02]  /*03b0*/  ISETP.GE.U32.AND.EX P2, PT, R19, UR10, PT, P2 ;  /* 0x0000000a13007c0c */ /* 0x000fe4000bf46120 */
[----:B------:R-:W-:Y:S01]  /*03c0*/  ISETP.GE.U32.AND P3, PT, R12, UR5, PT ;  /* 0x000000050c007c0c */ /* 0x000fe2000bf66070 */
[----:B------:R-:W2:Y:S01]  /*03d0*/  @!P0 LDG.E.64 R16, desc[UR14][R10.64] ;  /* 0x0000000e0a108981 */ /* 0x000ea2000c1e1b00 */
[----:B------:R-:W-:Y:S02]  /*03e0*/  IADD3.X R13, PT, PT, RZ, R19, RZ, P4, !PT ;  /* 0x00000013ff0d7210 */ /* 0x000fe400027fe4ff */
[----:B------:R-:W-:Y:S02]  /*03f0*/  IADD3 R22, P5, PT, R21, R6, RZ ;  /* 0x0000000615167210 */ /* 0x000fe40007fbe0ff */
[----:B------:R-:W-:-:S02]  /*0400*/  ISETP.GE.U32.AND.EX P3, PT, R13, UR10, PT, P3 ;  /* 0x0000000a0d007c0c */ /* 0x000fc4000bf66130 */
[----:B------:R-:W-:Y:S02]  /*0410*/  IADD3.X R23, PT, PT, R9, R7, RZ, P5, !PT ;  /* 0x0000000709177210 */ /* 0x000fe40002ffe4ff */
[----:B------:R-:W-:Y:S02]  /*0420*/  IADD3 R20, P4, PT, R21, R22, RZ ;  /* 0x0000001615147210 */ /* 0x000fe40007f9e0ff */
[----:B0-----:R-:W-:Y:S01]  /*0430*/  CS2R R6, SRZ ;  /* 0x0000000000067805 */ /* 0x001fe2000001ff00 */
[----:B------:R0:W5:Y:S01]  /*0440*/  @!P1 LDG.E.64 R4, desc[UR14][R22.64] ;  /* 0x0000000e16049981 */ /* 0x000162000c1e1b00 */
[----:B------:R-:W-:Y:S02]  /*0450*/  IADD3.X R21, PT, PT, R9, R23, RZ, P4, !PT ;  /* 0x0000001709157210 */ /* 0x000fe400027fe4ff */
[C---:B------:R-:W-:Y:S02]  /*0460*/  @!P2 LEA R28, P4, R18.reuse, UR8, 0x3 ;  /* 0x00000008121cac11 */ /* 0x040fe4000f8818ff */
[----:B------:R1:W5:Y:S02]  /*0470*/  @!P1 LDG.E.64 R6, desc[UR14][R14.64] ;  /* 0x0000000e0e069981 */ /* 0x000364000c1e1b00 */
[----:B------:R-:W-:-:S02]  /*0480*/  @!P2 LEA.HI.X R29, R18, UR9, R19, 0x3, P4 ;  /* 0x00000009121dac11 */ /* 0x000fc4000a0f1c13 */
[----:B------:R-:W-:-:S04]  /*0490*/  @!P3 LEA R18, P4, R12, UR8, 0x3 ;  /* 0x000000080c12bc11 */ /* 0x000fc8000f8818ff */
[----:B------:R-:W-:Y:S02]  /*04a0*/  @!P3 LEA.HI.X R19, R12, UR9, R13, 0x3, P4 ;  /* 0x000000090c13bc11 */ /* 0x000fe4000a0f1c0d */
[C---:B0-----:R-:W-:Y:S02]  /*04b0*/  @!P3 LEA R22, P4, R25.reuse, R20, 0x3 ;  /* 0x000000141916b211 */ /* 0x041fe400078818ff */
[----:B------:R-:W-:Y:S02]  /*04c0*/  CS2R R10, SRZ ;  /* 0x00000000000a7805 */ /* 0x000fe4000001ff00 */
[----:B------:R-:W-:Y:S02]  /*04d0*/  CS2R R12, SRZ ;  /* 0x00000000000c7805 */ /* 0x000fe4000001ff00 */
[----:B-1----:R-:W-:Y:S02]  /*04e0*/  CS2R R14, SRZ ;  /* 0x00000000000e7805 */ /* 0x002fe4000001ff00 */
[----:B------:R-:W-:Y:S01]  /*04f0*/  @!P3 LEA.HI.X R23, R25, R21, RZ, 0x3, P4 ;  /* 0x000000151917b211 */ /* 0x000fe200020f1cff */
[----:B------:R-:W5:Y:S04]  /*0500*/  @!P2 LDG.E.64 R10, desc[UR14][R28.64] ;  /* 0x0000000e1c0aa981 */ /* 0x000f68000c1e1b00 */
[----:B------:R-:W5:Y:S04]  /*0510*/  @!P3 LDG.E.64 R12, desc[UR14][R18.64] ;  /* 0x0000000e120cb981 */ /* 0x000f68000c1e1b00 */
[----:B------:R-:W5:Y:S01]  /*0520*/  @!P3 LDG.E.64 R14, desc[UR14][R22.64] ;  /* 0x0000000e160eb981 */ /* 0x000f62000c1e1b00 */
[----:B------:R-:W-:-:S06]  /*0530*/  CS2R R8, SRZ ;  /* 0x0000000000087805 */ /* 0x000fcc000001ff00 */
[----:B------:R2:W5:Y:S01]  /*0540*/  @!P2 LDG.E.64 R8, desc[UR14][R20.64] ;  /* 0x0000000e1408a981 */ /* 0x000562000c1e1b00 */
[----:B------:R-:W-:Y:S01]  /*0550*/  BSSY.RECONVERGENT B0, `(.L_x_6892) ;  /* 0x0000022000007945 */ /* 0x000fe20003800200 */
[C---:B--2---:R-:W-:Y:S01]  /*0560*/  FMUL.FTZ R21, R17.reuse, UR17 ;  /* 0x0000001111157c20 */ /* 0x044fe20008410000 */
[----:B------:R-:W-:-:S03]  /*0570*/  FMUL.FTZ R17, R17, UR16 ;  /* 0x0000001011117c20 */ /* 0x000fc60008410000 */
[C---:B------:R-:W-:Y:S01]  /*0580*/  FFMA.FTZ R20, R16.reuse, UR16, -R21 ;  /* 0x0000001010147c23 */ /* 0x040fe20008010815 */
        /* <DEDUP_REMOVED lines=22> */
.L_x_6893:
        /* <DEDUP_REMOVED lines=8> */
.L_x_6894:
[----:B------:R-:W-:Y:S05]  /*0770*/  BSYNC.RECONVERGENT B0 ;  /* 0x0000000000007941 */ /* 0x000fea0003800200 */
.L_x_6892:
        /* <DEDUP_REMOVED lines=21> */
.L_x_6897:
[----:B------:R-:W0:Y:S08]  /*08d0*/  MUFU.RCP R3, R3 ;  /* 0x0000000300037308 */ /* 0x000e300000001000 */
[----:B------:R-:W1:Y:S01]  /*08e0*/  MUFU.RCP R2, R2 ;  /* 0x0000000200027308 */ /* 0x000e620000001000 */
[----:B0-----:R-:W-:Y:S01]  /*08f0*/  FMUL.FTZ R4, R3, R4 ;  /* 0x0000000403047220 */ /* 0x001fe20000410000 */
[----:B-1----:R-:W-:Y:S01]  /*0900*/  FMUL.FTZ R5, R2, R5 ;  /* 0x0000000502057220 */ /* 0x002fe20000410000 */
[----:B------:R-:W-:Y:S06]  /*0910*/  BRA `(.L_x_6898) ;  /* 0x0000000000207947 */ /* 0x000fec0003800000 */
.L_x_6896:
        /* <DEDUP_REMOVED lines=8> */
.L_x_6898:
[----:B------:R-:W-:Y:S05]  /*09a0*/  BSYNC.RECONVERGENT B0 ;  /* 0x0000000000007941 */ /* 0x000fea0003800200 */
.L_x_6895:
        /* <DEDUP_REMOVED lines=21> */
.L_x_6901:
[----:B------:R-:W0:Y:S08]  /*0b00*/  MUFU.RCP R3, R3 ;  /* 0x0000000300037308 */ /* 0x000e300000001000 */
[----:B------:R-:W1:Y:S01]  /*0b10*/  MUFU.RCP R2, R2 ;  /* 0x0000000200027308 */ /* 0x000e620000001000 */
[----:B0-----:R-:W-:Y:S01]  /*0b20*/  FMUL.FTZ R8, R3, R8 ;  /* 0x0000000803087220 */ /* 0x001fe20000410000 */
[----:B-1----:R-:W-:Y:S01]  /*0b30*/  FMUL.FTZ R9, R2, R9 ;  /* 0x0000000902097220 */ /* 0x002fe20000410000 */
[----:B------:R-:W-:Y:S06]  /*0b40*/  BRA `(.L_x_6902) ;  /* 0x0000000000207947 */ /* 0x000fec0003800000 */
.L_x_6900:
        /* <DEDUP_REMOVED lines=8> */
.L_x_6902:
[----:B------:R-:W-:Y:S05]  /*0bd0*/  BSYNC.RECONVERGENT B0 ;  /* 0x0000000000007941 */ /* 0x000fea0003800200 */
.L_x_6899:
        /* <DEDUP_REMOVED lines=21> */
.L_x_6905:
[----:B------:R-:W0:Y:S08]  /*0d30*/  MUFU.RCP R3, R3 ;  /* 0x0000000300037308 */ /* 0x000e300000001000 */
[----:B------:R-:W1:Y:S01]  /*0d40*/  MUFU.RCP R2, R2 ;  /* 0x0000000200027308 */ /* 0x000e620000001000 */
[----:B0-----:R-:W-:Y:S01]  /*0d50*/  FMUL.FTZ R14, R3, R14 ;  /* 0x0000000e030e7220 */ /* 0x001fe20000410000 */
[----:B-1----:R-:W-:Y:S01]  /*0d60*/  FMUL.FTZ R15, R2, R15 ;  /* 0x0000000f020f7220 */ /* 0x002fe20000410000 */
[----:B------:R-:W-:Y:S06]  /*0d70*/  BRA `(.L_x_6906) ;  /* 0x0000000000207947 */ /* 0x000fec0003800000 */
.L_x_6904:
        /* <DEDUP_REMOVED lines=8> */
.L_x_6906:
[----:B------:R-:W-:Y:S05]  /*0e00*/  BSYNC.RECONVERGENT B0 ;  /* 0x0000000000007941 */ /* 0x000fea0003800200 */
.L_x_6903:
[----:B------:R-:W-:Y:S02]  /*0e10*/  IADD3 R19, PT, PT, R0, R27, RZ ;  /* 0x0000001b00137210 */ /* 0x000fe40007ffe0ff */
[----:B------:R-:W-:Y:S02]  /*0e20*/  SHF.L.U32 R18, R25, 0x3, RZ ;  /* 0x0000000319127819 */ /* 0x000fe400000006ff */
[C---:B------:R-:W-:Y:S02]  /*0e30*/  @!P0 LEA R6, P6, R19.reuse, UR6, 0x3 ;  /* 0x0000000613068c11 */ /* 0x040fe4000f8c18ff */
[C---:B------:R-:W-:Y:S02]  /*0e40*/  @!P1 LEA R10, P4, R19.reuse, UR6, 0x3 ;  /* 0x00000006130a9c11 */ /* 0x040fe4000f8818ff */
[C---:B------:R-:W-:Y:S02]  /*0e50*/  @!P2 LEA R3, P5, R19.reuse, UR6, 0x3 ;  /* 0x000000061303ac11 */ /* 0x040fe4000f8a18ff */
[----:B------:R-:W-:-:S02]  /*0e60*/  @!P0 LEA.HI.X R7, R19, UR7, R26, 0x3, P6 ;  /* 0x0000000713078c11 */ /* 0x000fc4000b0f1c1a */
[C-C-:B------:R-:W-:Y:S02]  /*0e70*/  @!P1 LEA.HI.X R12, R19.reuse, UR7, R26.reuse, 0x3, P4 ;  /* 0x00000007130c9c11 */ /* 0x140fe4000a0f1c1a */
[C---:B------:R-:W-:Y:S01]  /*0e80*/  @!P2 LEA.HI.X R20, R19.reuse, UR7, R26, 0x3, P5 ;  /* 0x000000071314ac11 */ /* 0x040fe2000a8f1c1a */
[----:B------:R3:W-:Y:S01]  /*0e90*/  @!P0 STG.E.64 desc[UR14][R6.64], R16 ;  /* 0x0000001006008986 */ /* 0x0007e2000c101b0e */
[----:B------:R-:W-:Y:S02]  /*0ea0*/  SHF.R.U32.HI R13, RZ, 0x1d, R25 ;  /* 0x0000001dff0d7819 */ /* 0x000fe40000011619 */
[C---:B------:R-:W-:Y:S02]  /*0eb0*/  @!P3 LEA R11, P6, R19.reuse, UR6, 0x3 ;  /* 0x00000006130bbc11 */ /* 0x040fe4000f8c18ff */
[----:B------:R-:W-:Y:S02]  /*0ec0*/  @!P2 IADD3 R2, P4, P5, R18, R3, R18 ;  /* 0x000000031202a210 */ /* 0x000fe40007d9e012 */
[----:B------:R-:W-:-:S02]  /*0ed0*/  @!P3 LEA.HI.X R26, R19, UR7, R26, 0x3, P6 ;  /* 0x00000007131abc11 */ /* 0x000fc4000b0f1c1a */
[--C-:B------:R-:W-:Y:S02]  /*0ee0*/  @!P2 IADD3.X R3, PT, PT, R13, R20, R13.reuse, P4, P5 ;  /* 0x000000140d03a210 */ /* 0x100fe400027ea40d */
[C---:B------:R-:W-:Y:S02]  /*0ef0*/  @!P3 IADD3 R11, P5, P6, R18.reuse, R11, R18 ;  /* 0x0000000b120bb210 */ /* 0x040fe40007ebe012 */
[----:B------:R-:W-:Y:S02]  /*0f00*/  @!P1 LEA R10, P4, R25, R10, 0x3 ;  /* 0x0000000a190a9211 */ /* 0x000fe400078818ff */
[----:B------:R-:W-:Y:S02]  /*0f10*/  @!P3 IADD3.X R26, PT, PT, R13, R26, R13, P5, P6 ;  /* 0x0000001a0d1ab210 */ /* 0x000fe40002fec40d */
[----:B------:R-:W-:Y:S02]  /*0f20*/  @!P3 IADD3 R18, P5, PT, R18, R11, RZ ;  /* 0x0000000b1212b210 */ /* 0x000fe40007fbe0ff */
[----:B------:R-:W-:-:S02]  /*0f30*/  @!P1 LEA.HI.X R11, R25, R12, RZ, 0x3, P4 ;  /* 0x0000000c190b9211 */ /* 0x000fc400020f1cff */
[----:B------:R-:W-:Y:S02]  /*0f40*/  @!P3 IADD3.X R19, PT, PT, R13, R26, RZ, P5, !PT ;  /* 0x0000001a0d13b210 */ /* 0x000fe40002ffe4ff */
[----:B------:R-:W-:Y:S01]  /*0f50*/  LEA R27, P0, R25, R27, 0x2 ;  /* 0x0000001b191b7211 */ /* 0x000fe200078010ff */
[----:B------:R3:W-:Y:S03]  /*0f60*/  @!P1 STG.E.64 desc[UR14][R10.64], R4 ;  /* 0x000000040a009986 */ /* 0x0007e6000c101b0e */
[----:B------:R-:W-:Y:S01]  /*0f70*/  IADD3.X R24, PT, PT, RZ, R24, RZ, P0, !PT ;  /* 0x00000018ff187210 */ /* 0x000fe200007fe4ff */
[----:B------:R3:W-:Y:S01]  /*0f80*/  @!P2 STG.E.64 desc[UR14][R2.64], R8 ;  /* 0x000000080200a986 */ /* 0x0007e2000c101b0e */
[----:B------:R-:W-:-:S03]  /*0f90*/  ISETP.GE.U32.AND P0, PT, R27, UR5, PT ;  /* 0x000000051b007c0c */ /* 0x000fc6000bf06070 */
[----:B------:R3:W-:Y:S01]  /*0fa0*/  @!P3 STG.E.64 desc[UR14][R18.64], R14 ;  /* 0x0000000e1200b986 */ /* 0x0007e2000c101b0e */
[----:B------:R-:W-:-:S13]  /*0fb0*/  ISETP.GE.U32.AND.EX P0, PT, R24, UR10, PT, P0 ;  /* 0x0000000a18007c0c */ /* 0x000fda000bf06100 */
[----:B---3--:R-:W-:Y:S05]  /*0fc0*/  @!P0 BRA `(.L_x_6907) ;  /* 0xfffffff000908947 */ /* 0x008fea000383ffff */
[----:B------:R-:W-:Y:S05]  /*0fd0*/  EXIT ;  /* 0x000000000000794d */ /* 0x000fea0003800000 */
.L_x_6891:
[----:B------:R-:W0:Y:S02]  /*0fe0*/  S2R R23, SR_TID.X ;  /* 0x0000000000177919 */ /* 0x000e240000002100 */
[----:B0-----:R-:W-:-:S03]  /*0ff0*/  IMAD.WIDE.U32 R2, R23, 0x4, RZ ;  /* 0x0000000417027825 */ /* 0x001fc600078e00ff */
[----:B------:R-:W-:-:S04]  /*1000*/  ISETP.GE.U32.AND P0, PT, R2, UR13, PT ;  /* 0x0000000d02007c0c */ /* 0x000fc8000bf06070 */
[----:B------:R-:W-:-:S13]  /*1010*/  ISETP.GE.AND.EX P0, PT, R3, UR4, PT, P0 ;  /* 0x0000000403007c0c */ /* 0x000fda000bf06300 */
[----:B------:R-:W-:Y:S05]  /*1020*/  @P0 EXIT ;  /* 0x000000000000094d */ /* 0x000fea0003800000 */
[----:B------:R-:W-:Y:S01]  /*1030*/  HFMA2 R0, -RZ, RZ, 0, 0 ;  /* 0x00000000ff007431 */ /* 0x000fe200000001ff */
[----:B------:R-:W0:Y:S06]  /*1040*/  LDCU UR5, c[0x0][0x360] ;  /* 0x00006c00ff0577ac */ /* 0x000e2c0008000800 */
.L_x_6923:
[C---:B------:R-:W-:Y:S01]  /*1050*/  SHF.L.U32 R2, R23.reuse, 0x5, RZ ;  /* 0x0000000517027819 */ /* 0x040fe200000006ff */
[----:B------:R-:W1:Y:S01]  /*1060*/  LDC.64 R20, c[0x0][0xfd0] ;  /* 0x0003f400ff147b82 */ /* 0x000e620000000a00 */
[----:B------:R-:W-:Y:S02]  /*1070*/  SHF.L.U64.HI R3, R23, 0x5, R0 ;  /* 0x0000000517037819 */ /* 0x000fe40000010200 */
[----:B------:R-:W-:-:S04]  /*1080*/  IADD3 R12, P0, PT, R2, UR8, RZ ;  /* 0x00000008020c7c10 */ /* 0x000fc8000ff1e0ff */
[----:B------:R-:W-:-:S06]  /*1090*/  IADD3.X R13, PT, PT, R3, UR9, RZ, P0, !PT ;  /* 0x00000009030d7c10 */ /* 0x000fcc00087fe4ff */
[----:B------:R-:W1:Y:S01]  /*10a0*/  LDG.E.ENL2.256 R12, R16, desc[UR14][R12.64] ;  /* 0xfe00000e0c10797e */ /* 0x000e62000812190c */
[----:B------:R-:W-:-:S04]  /*10b0*/  IADD3 R2, P0, PT, R2, UR6, RZ ;  /* 0x0000000602027c10 */ /* 0x000fc8000ff1e0ff */
[----:B------:R-:W-:-:S05]  /*10c0*/  IADD3.X R3, PT, PT, R3, UR7, RZ, P0, !PT ;  /* 0x0000000703037c10 */ /* 0x000fca00087fe4ff */
[----:B------:R2:W5:Y:S01]  /*10d0*/  LDG.E.ENL2.256 R4, R8, desc[UR14][R2.64] ;  /* 0xfe00000e0208797e */ /* 0x0005620008121904 */
[----:B------:R-:W-:Y:S01]  /*10e0*/  BSSY.RECONVERGENT B0, `(.L_x_6908) ;  /* 0x0000022000007945 */ /* 0x000fe20003800200 */
[C---:B-1----:R-:W-:Y:S01]  /*10f0*/  FMUL.FTZ R25, R17.reuse, R21 ;  /* 0x0000001511197220 */ /* 0x042fe20000410000 */
[----:B------:R-:W-:-:S03]  /*1100*/  FMUL.FTZ R24, R17, R20 ;  /* 0x0000001411187220 */ /* 0x000fc60000410000 */
[C---:B------:R-:W-:Y:S01]  /*1110*/  FFMA.FTZ R22, R16.reuse, R20, -R25 ;  /* 0x0000001410167223 */ /* 0x040fe20000010819 */
[----:B------:R-:W-:-:S05]  /*1120*/  FFMA.FTZ R25, R16, R21, R24 ;  /* 0x0000001510197223 */ /* 0x000fca0000010018 */
[----:B------:R-:W-:-:S13]  /*1130*/  FSETP.GE.FTZ.AND P0, PT, |R22|, |R25|, PT ;  /* 0x400000191600720b */ /* 0x000fda0003f16200 */
[----:B--2---:R-:W-:Y:S05]  /*1140*/  @!P0 BRA `(.L_x_6909) ;  /* 0x00000000004c8947 */ /* 0x004fea0003800000 */
        /* <DEDUP_REMOVED lines=19> */
.L_x_6909:
        /* <DEDUP_REMOVED lines=8> */
.L_x_6910:
[----:B0-----:R-:W-:Y:S05]  /*1300*/  BSYNC.RECONVERGENT B0 ;  /* 0x0000000000007941 */ /* 0x001fea0003800200 */
.L_x_6908:
        /* <DEDUP_REMOVED lines=21> */
.L_x_6913:
[----:B------:R-:W0:Y:S08]  /*1460*/  MUFU.RCP R9, R9 ;  /* 0x0000000900097308 */ /* 0x000e300000001000 */
[----:B------:R-:W1:Y:S01]  /*1470*/  MUFU.RCP R8, R8 ;  /* 0x0000000800087308 */ /* 0x000e620000001000 */
[----:B0-----:R-:W-:Y:S01]  /*1480*/  FMUL.FTZ R18, R10, R9 ;  /* 0x000000090a127220 */ /* 0x001fe20000410000 */
[----:B-1----:R-:W-:Y:S01]  /*1490*/  FMUL.FTZ R19, R11, R8 ;  /* 0x000000080b137220 */ /* 0x002fe20000410000 */
[----:B------:R-:W-:Y:S06]  /*14a0*/  BRA `(.L_x_6914) ;  /* 0x0000000000207947 */ /* 0x000fec0003800000 */
.L_x_6912:
        /* <DEDUP_REMOVED lines=8> */
.L_x_6914:
[----:B------:R-:W-:Y:S05]  /*1530*/  BSYNC.RECONVERGENT B0 ;  /* 0x0000000000007941 */ /* 0x000fea0003800200 */
.L_x_6911:
        /* <DEDUP_REMOVED lines=21> */
.L_x_6917:
[----:B------:R-:W0:Y:S08]  /*1690*/  MUFU.RCP R9, R9 ;  /* 0x0000000900097308 */ /* 0x000e300000001000 */
[----:B------:R-:W1:Y:S01]  /*16a0*/  MUFU.RCP R8, R8 ;  /* 0x0000000800087308 */ /* 0x000e620000001000 */
[----:B0-----:R-:W-:Y:S01]  /*16b0*/  FMUL.FTZ R4, R4, R9 ;  /* 0x0000000904047220 */ /* 0x001fe20000410000 */
[----:B-1----:R-:W-:Y:S01]  /*16c0*/  FMUL.FTZ R5, R5, R8 ;  /* 0x0000000805057220 */ /* 0x002fe20000410000 */
[----:B------:R-:W-:Y:S06]  /*16d0*/  BRA `(.L_x_6918) ;  /* 0x0000000000207947 */ /* 0x000fec0003800000 */
.L_x_6916:
        /* <DEDUP_REMOVED lines=8> */
.L_x_6918:
[----:B------:R-:W-:Y:S05]  /*1760*/  BSYNC.RECONVERGENT B0 ;  /* 0x0000000000007941 */ /* 0x000fea0003800200 */
.L_x_6915:
        /* <DEDUP_REMOVED lines=21> */
.L_x_6921:
[----:B------:R-:W0:Y:S08]  /*18c0*/  MUFU.RCP R9, R9 ;  /* 0x0000000900097308 */ /* 0x000e300000001000 */
[----:B------:R-:W1:Y:S01]  /*18d0*/  MUFU.RCP R8, R8 ;  /* 0x0000000800087308 */ /* 0x000e620000001000 */
[----:B0-----:R-:W-:Y:S01]  /*18e0*/  FMUL.FTZ R6, R6, R9 ;  /* 0x0000000906067220 */ /* 0x001fe20000410000 */
[----:B-1----:R-:W-:Y:S01]  /*18f0*/  FMUL.FTZ R7, R7, R8 ;  /* 0x0000000807077220 */ /* 0x002fe20000410000 */
[----:B------:R-:W-:Y:S06]  /*1900*/  BRA `(.L_x_6922) ;  /* 0x0000000000207947 */ /* 0x000fec0003800000 */
.L_x_6920:
        /* <DEDUP_REMOVED lines=8> */
.L_x_6922:
[----:B------:R-:W-:Y:S05]  /*1990*/  BSYNC.RECONVERGENT B0 ;  /* 0x0000000000007941 */ /* 0x000fea0003800200 */
.L_x_6919:
[----:B------:R-:W-:Y:S01]  /*19a0*/  IADD3 R23, P0, PT, R23, UR5, RZ ;  /* 0x0000000517177c10 */ /* 0x000fe2000ff1e0ff */
[----:B------:R1:W-:Y:S03]  /*19b0*/  STG.E.ENL2.256 desc[UR14][R2.64], R16, R4 ;  /* 0xf80000100204797f */ /* 0x0003e6000f12180e */
[C---:B------:R-:W-:Y:S02]  /*19c0*/  SHF.L.U32 R8, R23.reuse, 0x2, RZ ;  /* 0x0000000217087819 */ /* 0x040fe400000006ff */
[----:B------:R-:W-:Y:S02]  /*19d0*/  IADD3.X R0, PT, PT, RZ, R0, RZ, P0, !PT ;  /* 0x00000000ff007210 */ /* 0x000fe400007fe4ff */
[----:B------:R-:W-:Y:S02]  /*19e0*/  ISETP.LT.U32.AND P1, PT, R8, UR13, PT ;  /* 0x0000000d08007c0c */ /* 0x000fe4000bf21070 */
[----:B------:R-:W-:-:S02]  /*19f0*/  LOP3.LUT P0, RZ, R23, 0xffffc000, RZ, 0xc0, !PT ;  /* 0xffffc00017ff7812 */ /* 0x000fc4000780c0ff */
[----:B------:R-:W-:Y:S02]  /*1a00*/  SHF.L.U64.HI R8, R23, 0x2, R0 ;  /* 0x0000000217087819 */ /* 0x000fe40000010200 */
[----:B------:R-:W-:Y:S02]  /*1a10*/  LOP3.LUT P0, RZ, R0, 0x3fffffff, RZ, 0xc0, P0 ;  /* 0x3fffffff00ff7812 */ /* 0x000fe4000000c0ff */
[----:B------:R-:W-:-:S13]  /*1a20*/  ISETP.LT.AND.EX P1, PT, R8, UR4, PT, P1 ;  /* 0x0000000408007c0c */ /* 0x000fda000bf21310 */
[----:B-1----:R-:W-:Y:S05]  /*1a30*/  @!P0 BRA P1, `(.L_x_6923) ;  /* 0xfffffff400848947 */ /* 0x002fea000083ffff */
[----:B------:R-:W-:Y:S05]  /*1a40*/  EXIT ;  /* 0x000000000000794d */ /* 0x000fea0003800000 */
.L_x_6924:
        /* <DEDUP_REMOVED lines=11> */
.L_x_7930:


//--------------------- .text._ZN2at6native55_GLOBAL__N__de093ff9_22_ForeachBinaryOpList_cu_a911ec4325multi_tensor_apply_kernelINS1_18TensorListMetadataILi2EEENS1_24BinaryOpListAlphaFunctorIN3c107complexIdEELi2ELi2ELi0EEEJSt7dividesIS8_ES8_EEEvT_T0_DpT1_ --------------------------
	.section	.text._ZN2at6native55_GLOBAL__N__de093ff9_22_ForeachBinaryOpList_cu_a911ec4325multi_tensor_apply_kernelINS1_18TensorListMetadataILi2EEENS1_24BinaryOpListAlphaFunctorIN3c107complexIdEELi2ELi2ELi0EEEJSt7dividesIS8_ES8_EEEvT_T0_DpT1_,"ax",@progbits
	.align	128
.text._ZN2at6native55_GLOBAL__N__de093ff9_22_ForeachBinaryOpList_cu_a911ec4325multi_tensor_apply_kernelINS1_18TensorListMetadataILi2EEENS1_24BinaryOpListAlphaFunctorIN3c107complexIdEELi2ELi2ELi0EEEJSt7dividesIS8_ES8_EEEvT_T0_DpT1_:
        .type           _ZN2at6native55_GLOBAL__N__de093ff9_22_ForeachBinaryOpList_cu_a911ec4325multi_tensor_apply_kernelINS1_18TensorListMetadataILi2EEENS1_24BinaryOpListAlphaFunctorIN3c107complexIdEELi2ELi2ELi0EEEJSt7dividesIS8_ES8_EEEvT_T0_DpT1_,@function
        .size           _ZN2at6native55_GLOBAL__N__de093ff9_22_ForeachBinaryOpList_cu_a911ec4325multi_tensor_apply_kernelINS1_18TensorListMetadataILi2EEENS1_24BinaryOpListAlphaFunctorIN3c107complexIdEELi2ELi2ELi0EEEJSt7dividesIS8_ES8_EEEvT_T0_DpT1_,(.L_x_7931 - _ZN2at6native55_GLOBAL__N__de093ff9_22_ForeachBinaryOpList_cu_a911ec4325multi_tensor_apply_kernelINS1_18TensorListMetadataILi2EEENS1_24BinaryOpListAlphaFunctorIN3c107complexIdEELi2ELi2ELi0EEEJSt7dividesIS8_ES8_EEEvT_T0_DpT1_)
        .other          _ZN2at6native55_GLOBAL__N__de093ff9_22_ForeachBinaryOpList_cu_a911ec4325multi_tensor_apply_kernelINS1_18TensorListMetadataILi2EEENS1_24BinaryOpListAlphaFunctorIN3c107complexIdEELi2ELi2ELi0EEEJSt7dividesIS8_ES8_EEEvT_T0_DpT1_,@"STO_CUDA_ENTRY STV_DEFAULT"
_ZN2at6native55_GLOBAL__N__de093ff9_22_ForeachBinaryOpList_cu_a911ec4325multi_tensor_apply_kernelINS1_18TensorListMetadataILi2EEENS1_24BinaryOpListAlphaFunctorIN3c107complexIdEELi2ELi2ELi0EEEJSt7dividesIS8_ES8_EEEvT_T0_DpT1_:
        /* <DEDUP_REMOVED lines=29> */
[----:B------:R-:W-:Y:S02]  /*01d0*/  USEL UR13, UR17, 0x10000, UP0 ;  /* 0x00010000110d7887 */ /* 0x000fe40008000000 */
[----:B------:R-:W-:Y:S01]  /*01e0*/  USEL UR16, UR10, URZ, UP0 ;  /* 0x000000ff0a107287 */ /* 0x000fe20008000000 */
[----:B------:R-:W-:Y:S01]  /*01f0*/  UMOV UR4, URZ ;  /* 0x000000ff00047c82 */ /* 0x000fe20008000000 */
[----:B------:R-:W-:-:S10]  /*0200*/  UMOV UR5, URZ ;  /* 0x000000ff00057c82 */ /* 0x000fd40008000000 */
.L_x_6992:
[----:B0-----:R-:W-:Y:S02]  /*0210*/  IADD3 R13, P1, PT, R62, UR4, RZ ;  /* 0x000000043e0d7c10 */ /* 0x001fe4000ff3e0ff */
[----:B-1----:R-:W-:Y:S02]  /*0220*/  CS2R R42, SRZ ;  /* 0x00000000002a7805 */ /* 0x002fe4000001ff00 */
[----:B------:R-:W-:Y:S02]  /*0230*/  CS2R R40, SRZ ;  /* 0x0000000000287805 */ /* 0x000fe4000001ff00 */
[----:B------:R-:W-:Y:S02]  /*0240*/  CS2R R46, SRZ ;  /* 0x00000000002e7805 */ /* 0x000fe4000001ff00 */
[C---:B------:R-:W-:Y:S01]  /*0250*/  ISETP.GE.U32.AND P0, PT, R13.reuse, UR13, PT ;  /* 0x0000000d0d007c0c */ /* 0x040fe2000bf06070 */
[----:B------:R-:W-:Y:S02]  /*0260*/  IMAD.X R12, RZ, RZ, UR5, P1 ;  /* 0x00000005ff0c7e24 */ /* 0x000fe400088e06ff */
[----:B------:R-:W-:-:S03]  /*0270*/  IMAD.SHL.U32 R4, R13, 0x10, RZ ;  /* 0x000000100d047824 */ /* 0x000fc600078e00ff */
[----:B------:R-:W-:Y:S02]  /*0280*/  ISETP.GE.U32.AND.EX P0, PT, R12, UR16, PT, P0 ;  /* 0x000000100c007c0c */ /* 0x000fe4000bf06100 */
[C---:B------:R-:W-:Y:S02]  /*0290*/  SHF.L.U64.HI R0, R13.reuse, 0x4, R12 ;  /* 0x000000040d007819 */ /* 0x040fe4000001020c */
[----:B--2---:R-:W-:Y:S02]  /*02a0*/  IADD3 R2, P1, PT, R4, UR6, RZ ;  /* 0x0000000604027c10 */ /* 0x004fe4000ff3e0ff */
[----:B-1----:R-:W-:Y:S02]  /*02b0*/  IADD3 R11, P2, PT, R13, UR11, RZ ;  /* 0x0000000b0d0b7c10 */ /* 0x002fe4000ff5e0ff */
[----:B------:R-:W-:-:S05]  /*02c0*/  IADD3.X R3, PT, PT, R0, UR7, RZ, P1, !PT ;  /* 0x0000000700037c10 */ /* 0x000fca0008ffe4ff */
[----:B------:R-:W-:Y:S01]  /*02d0*/  @!P0 IADD3 R4, P1, PT, R4, UR8, RZ ;  /* 0x0000000804048c10 */ /* 0x000fe2000ff3e0ff */
[----:B------:R-:W-:Y:S01]  /*02e0*/  IMAD.X R10, RZ, RZ, R12, P2 ;  /* 0x000000ffff0a7224 */ /* 0x000fe200010e060c */
[----:B------:R-:W-:Y:S02]  /*02f0*/  CS2R R44, SRZ ;  /* 0x00000000002c7805 */ /* 0x000fe4000001ff00 */
[C---:B------:R-:W-:Y:S01]  /*0300*/  IADD3 R9, P3, PT, R11.reuse, UR11, RZ ;  /* 0x0000000b0b097c10 */ /* 0x040fe2000ff7e0ff */
[----:B------:R-:W-:Y:S01]  /*0310*/  USHF.L.U32 UR10, UR11, 0x4, URZ ;  /* 0x000000040b0a7899 */ /* 0x000fe200080006ff */
[----:B------:R-:W-:Y:S01]  /*0320*/  @!P0 IADD3.X R5, PT, PT, R0, UR9, RZ, P1, !PT ;  /* 0x0000000900058c10 */ /* 0x000fe20008ffe4ff */
[----:B------:R-:W-:Y:S01]  /*0330*/  USHF.R.U32.HI UR12, URZ, 0x1c, UR11 ;  /* 0x0000001cff0c7899 */ /* 0x000fe2000801160b */
[----:B------:R-:W-:Y:S01]  /*0340*/  ISETP.GE.U32.AND P1, PT, R11, UR13, PT ;  /* 0x0000000d0b007c0c */ /* 0x000fe2000bf26070 */
[----:B------:R-:W-:Y:S01]  /*0350*/  IMAD.X R8, RZ, RZ, R10, P3 ;  /* 0x000000ffff087224 */ /* 0x000fe200018e060a */
[----:B------:R0:W5:Y:S02]  /*0360*/  @!P0 LDG.E.128 R40, desc[UR14][R2.64] ;  /* 0x0000000e02288981 */ /* 0x000164000c1e1d00 */
[----:B------:R-:W-:-:S02]  /*0370*/  ISETP.GE.U32.AND.EX P1, PT, R10, UR16, PT, P1 ;  /* 0x000000100a007c0c */ /* 0x000fc4000bf26110 */
[----:B------:R1:W2:Y:S01]  /*0380*/  @!P0 LDG.E.128 R44, desc[UR14][R4.64] ;  /* 0x0000000e042c8981 */ /* 0x0002a2000c1e1d00 */
[C---:B------:R-:W-:Y:S02]  /*0390*/  IADD3 R7, P3, PT, R9.reuse, UR11, RZ ;  /* 0x0000000b09077c10 */ /* 0x040fe4000ff7e0ff */
[----:B------:R-:W-:Y:S02]  /*03a0*/  CS2R R38, SRZ ;  /* 0x0000000000267805 */ /* 0x000fe4000001ff00 */
[----:B------:R-:W-:Y:S02]  /*03b0*/  IADD3 R58, P2, PT, R2, UR10, RZ ;  /* 0x0000000a023a7c10 */ /* 0x000fe4000ff5e0ff */
[----:B------:R-:W-:Y:S02]  /*03c0*/  CS2R R36, SRZ ;  /* 0x0000000000247805 */ /* 0x000fe4000001ff00 */
[----:B------:R-:W-:Y:S01]  /*03d0*/  ISETP.GE.U32.AND P0, PT, R9, UR13, PT ;  /* 0x0000000d09007c0c */ /* 0x000fe2000bf06070 */
[----:B------:R-:W-:Y:S01]  /*03e0*/  IMAD.X R6, RZ, RZ, R8, P3 ;  /* 0x000000ffff067224 */ /* 0x000fe200018e0608 */
[----:B------:R-:W-:-:S02]  /*03f0*/  IADD3.X R59, PT, PT, R3, UR12, RZ, P2, !PT ;  /* 0x0000000c033b7c10 */ /* 0x000fc400097fe4ff */
[----:B------:R-:W-:Y:S02]  /*0400*/  CS2R R34, SRZ ;  /* 0x0000000000227805 */ /* 0x000fe4000001ff00 */
[----:B------:R-:W-:Y:S02]  /*0410*/  ISETP.GE.U32.AND.EX P0, PT, R8, UR16, PT, P0 ;  /* 0x0000001008007c0c */ /* 0x000fe4000bf06100 */
[----:B------:R-:W-:Y:S02]  /*0420*/  CS2R R32, SRZ ;  /* 0x0000000000207805 */ /* 0x000fe4000001ff00 */
[----:B------:R-:W-:Y:S01]  /*0430*/  ISETP.GE.U32.AND P2, PT, R7, UR13, PT ;  /* 0x0000000d07007c0c */ /* 0x000fe2000bf46070 */
[----:B------:R3:W5:Y:S01]  /*0440*/  @!P1 LDG.E.128 R36, desc[UR14][R58.64] ;  /* 0x0000000e3a249981 */ /* 0x000762000c1e1d00 */
[----:B0-----:R-:W-:Y:S02]  /*0450*/  @!P1 LEA R2, P4, R11, UR8, 0x4 ;  /* 0x000000080b029c11 */ /* 0x001fe4000f8820ff */
[----:B------:R-:W-:-:S02]  /*0460*/  CS2R R30, SRZ ;  /* 0x00000000001e7805 */ /* 0x000fc4000001ff00 */
[----:B------:R-:W-:Y:S02]  /*0470*/  ISETP.GE.U32.AND.EX P2, PT, R6, UR16, PT, P2 ;  /* 0x0000001006007c0c */ /* 0x000fe4000bf46120 */
[----:B------:R-:W-:Y:S02]  /*0480*/  CS2R R28, SRZ ;  /* 0x00000000001c7805 */ /* 0x000fe4000001ff00 */
[----:B------:R-:W-:Y:S02]  /*0490*/  @!P1 LEA.HI.X R3, R11, UR9, R10, 0x4, P4 ;  /* 0x000000090b039c11 */ /* 0x000fe4000a0f240a */
[----:B------:R-:W-:-:S03]  /*04a0*/  IADD3 R60, P3, PT, R58, UR10, RZ ;  /* 0x0000000a3a3c7c10 */ /* 0x000fc6000ff7e0ff */
[----:B------:R3:W5:Y:S01]  /*04b0*/  @!P1 LDG.E.128 R32, desc[UR14][R2.64] ;  /* 0x0000000e02209981 */ /* 0x000762000c1e1d00 */
[----:B-1----:R-:W-:Y:S02]  /*04c0*/  @!P0 LEA R4, P1, R9, UR8, 0x4 ;  /* 0x0000000809048c11 */ /* 0x002fe4000f8220ff */
[----:B------:R-:W-:Y:S02]  /*04d0*/  IADD3.X R61, PT, PT, R59, UR12, RZ, P3, !PT ;  /* 0x0000000c3b3d7c10 */ /* 0x000fe40009ffe4ff */
[----:B------:R-:W-:Y:S02]  /*04e0*/  @!P0 LEA.HI.X R5, R9, UR9, R8, 0x4, P1 ;  /* 0x0000000909058c11 */ /* 0x000fe400088f2408 */
[----:B----4-:R-:W-:Y:S02]  /*04f0*/  IADD3 R14, P3, PT, R60, UR10, RZ ;  /* 0x0000000a3c0e7c10 */ /* 0x010fe4000ff7e0ff */
[----:B------:R-:W-:Y:S02]  /*0500*/  CS2R R22, SRZ ;  /* 0x0000000000167805 */ /* 0x000fe4000001ff00 */
[----:B------:R-:W-:-:S02]  /*0510*/  @!P2 LEA R48, P1, R7, UR8, 0x4 ;  /* 0x000000080730ac11 */ /* 0x000fc4000f8220ff */
[----:B------:R-:W-:Y:S02]  /*0520*/  CS2R R20, SRZ ;  /* 0x0000000000147805 */ /* 0x000fe4000001ff00 */
[----:B------:R-:W-:Y:S02]  /*0530*/  CS2R R18, SRZ ;  /* 0x0000000000127805 */ /* 0x000fe4000001ff00 */
[----:B------:R-:W-:Y:S02]  /*0540*/  CS2R R16, SRZ ;  /* 0x0000000000107805 */ /* 0x000fe4000001ff00 */
[----:B------:R-:W-:Y:S02]  /*0550*/  IADD3.X R15, PT, PT, R61, UR12, RZ, P3, !PT ;  /* 0x0000000c3d0f7c10 */ /* 0x000fe40009ffe4ff */
[----:B------:R-:W-:Y:S02]  /*0560*/  CS2R R26, SRZ ;  /* 0x00000000001a7805 */ /* 0x000fe4000001ff00 */
[----:B------:R-:W-:-:S02]  /*0570*/  @!P2 LEA.HI.X R49, R7, UR9, R6, 0x4, P1 ;  /* 0x000000090731ac11 */ /* 0x000fc400088f2406 */
[----:B------:R-:W-:Y:S01]  /*0580*/  CS2R R24, SRZ ;  /* 0x0000000000187805 */ /* 0x000fe2000001ff00 */
[----:B------:R3:W5:Y:S04]  /*0590*/  @!P0 LDG.E.128 R28, desc[UR14][R60.64] ;  /* 0x0000000e3c1c8981 */ /* 0x000768000c1e1d00 */
[----:B------:R3:W5:Y:S04]  /*05a0*/  @!P2 LDG.E.128 R20, desc[UR14][R14.64] ;  /* 0x0000000e0e14a981 */ /* 0x000768000c1e1d00 */
[----:B------:R3:W5:Y:S01]  /*05b0*/  @!P2 LDG.E.128 R16, desc[UR14][R48.64] ;  /* 0x0000000e3010a981 */ /* 0x000762000c1e1d00 */
[----:B------:R-:W-:Y:S03]  /*05c0*/  BSSY.RECONVERGENT B1, `(.L_x_6926) ;  /* 0x000015d000017945 */ /* 0x000fe60003800200 */
[----:B------:R3:W5:Y:S01]  /*05d0*/  @!P0 LDG.E.128 R24, desc[UR14][R4.64] ;  /* 0x0000000e04188981 */ /* 0x000762000c1e1d00 */
[----:B--2---:R-:W0:-:S15]  /*05e0*/  DMUL R64, R46, UR22 ;  /* 0x000000162e407c28 */ /* 0x004e1e0008000000 */
[----:B------:R-:W-:-:S15]  /*05f0*/  NOP ;  /* 0x0000000000007918 */ /* 0x000fde0000000000 */
[----:B------:R-:W-:-:S15]  /*0600*/  NOP ;  /* 0x0000000000007918 */ /* 0x000fde0000000000 */
[----:B------:R-:W-:-:S15]  /*0610*/  NOP ;  /* 0x0000000000007918 */ /* 0x000fde0000000000 */
[----:B------:R-:W-:-:S04]  /*0620*/  NOP ;  /* 0x0000000000007918 */ /* 0x000fc80000000000 */
[----:B------:R-:W1:-:S15]  /*0630*/  DMUL R66, R46, UR20 ;  /* 0x000000142e427c28 */ /* 0x000e5e0008000000 */
        /* <DEDUP_REMOVED lines=14> */
[----:B0-----:R-:W0:Y:S02]  /*0720*/  DSETP.GE.AND P0, PT, |R64|, |R66|, PT ;  /* 0x400000424000722a */ /* 0x001e240003f06200 */
[----:B0--3--:R-:W-:Y:S05]  /*0730*/  @!P0 BRA `(.L_x_6927) ;  /* 0x0000000c00788947 */ /* 0x009fea0003800000 */
        /* <DEDUP_REMOVED lines=57> */
[----:B------:R-:W-:Y:S05]  /*0ad0*/  CALL.REL.NOINC `($__internal_155_$__cuda_sm20_div_rn_f64_full) ;  /* 0x000000b000d47944 */ /* 0x000fea0003c00000 */
.L_x_6930:
[----:B------:R-:W-:Y:S05]  /*0ae0*/  BSYNC.RECONVERGENT B2 ;  /* 0x0000000000027941 */ /* 0x000fea0003800200 */
.L_x_6929:
[----:B------:R-:W0:Y:S01]  /*0af0*/  DADD R46, -RZ, |R66| ;  /* 0x00000000ff2e7229 */ /* 0x000e220000000542 */
[----:B------:R-:W-:Y:S01]  /*0b00*/  IMAD.MOV.U32 R2, RZ, RZ, 0x1 ;  /* 0x00000001ff027424 */ /* 0x000fe200078e00ff */
[----:B0-----:R-:W0:Y:S01]  /*0b10*/  MUFU.RCP64H R3, R47 ;  /* 0x0000002f00037308 */ /* 0x001e220000001800 */
[----:B------:R-:W-:Y:S01]  /*0b20*/  FSETP.GEU.AND P1, PT, |R43|, 6.5827683646048100446e-37, PT ;  /* 0x036000002b00780b */ /* 0x000fe20003f2e200 */
[----:B------:R-:W-:Y:S01]  /*0b30*/  BSSY.RECONVERGENT B2, `(.L_x_6931) ;  /* 0x0000033000027945 */ /* 0x000fe20003800200 */
[----:B------:R-:W-:Y:S02]  /*0b40*/  IMAD.MOV.U32 R40, RZ, RZ, R52 ;  /* 0x000000ffff287224 */ /* 0x000fe400078e0034 */
[----:B------:R-:W-:-:S15]  /*0b50*/  IMAD.MOV.U32 R41, RZ, RZ, R53 ;  /* 0x000000ffff297224 */ /* 0x000fde00078e0035 */
[----:B------:R-:W-:-:S15]  /*0b60*/  NOP ;  /* 0x0000000000007918 */ /* 0x000fde0000000000 */
[----:B------:R-:W-:-:S15]  /*0b70*/  NOP ;  /* 0x0000000000007918 */ /* 0x000fde0000000000 */
[----:B------:R-:W-:-:S12]  /*0b80*/  NOP ;  /* 0x0000000000007918 */ /* 0x000fd80000000000 */
        /* <DEDUP_REMOVED lines=41> */
[----:B------:R-:W-:-:S07]  /*0e20*/  MOV R0, 0xe40 ;  /* 0x00000e4000007802 */ /* 0x000fce0000000f00 */
[----:B------:R-:W-:Y:S05]  /*0e30*/  CALL.REL.NOINC `($__internal_155_$__cuda_sm20_div_rn_f64_full) ;  /* 0x000000ac00fc7944 */ /* 0x000fea0003c00000 */
[----:B------:R-:W-:Y:S02]  /*0e40*/  IMAD.MOV.U32 R2, RZ, RZ, R52 ;  /* 0x000000ffff027224 */ /* 0x000fe400078e0034 */
[----:B------:R-:W-:-:S07]  /*0e50*/  IMAD.MOV.U32 R3, RZ, RZ, R53 ;  /* 0x000000ffff037224 */ /* 0x000fce00078e0035 */
.L_x_6932:
[----:B------:R-:W-:Y:S05]  /*0e60*/  BSYNC.RECONVERGENT B2 ;  /* 0x0000000000027941 */ /* 0x000fea0003800200 */
.L_x_6931:
[----:B------:R-:W-:Y:S02]  /*0e70*/  IMAD.MOV.U32 R42, RZ, RZ, R2 ;  /* 0x000000ffff2a7224 */ /* 0x000fe400078e0002 */
[----:B------:R-:W-:Y:S01]  /*0e80*/  IMAD.MOV.U32 R43, RZ, RZ, R3 ;  /* 0x000000ffff2b7224 */ /* 0x000fe200078e0003 */
[----:B------:R-:W-:Y:S06]  /*0e90*/  BRA `(.L_x_6933) ;  /* 0x0000000c003c7947 */ /* 0x000fec0003800000 */
.L_x_6928:
        /* <DEDUP_REMOVED lines=48> */
[----:B-----5:R-:W-:Y:S05]  /*11a0*/  CALL.REL.NOINC `($__internal_155_$__cuda_sm20_div_rn_f64_full) ;  /* 0x000000ac00207944 */ /* 0x020fea0003c00000 */
.L_x_6935:
[----:B------:R-:W-:Y:S05]  /*11b0*/  BSYNC.RECONVERGENT B2 ;  /* 0x0000000000027941 */ /* 0x000fea0003800200 */
.L_x_6934:
        /* <DEDUP_REMOVED lines=35> */
[----:B-----5:R-:W-:Y:S05]  /*13f0*/  CALL.REL.NOINC `($__internal_154_$__cuda_sm20_dblrcp_rn_slowpath_v3) ;  /* 0x000000a400087944 */ /* 0x020fea0003c00000 */
.L_x_6937:
[----:B------:R-:W-:Y:S05]  /*1400*/  BSYNC.RECONVERGENT B2 ;  /* 0x0000000000027941 */ /* 0x000fea0003800200 */
.L_x_6936:
        /* <DEDUP_REMOVED lines=17> */
.L_x_6927:
        /* <DEDUP_REMOVED lines=49> */
.L_x_6939:
[----:B------:R-:W-:Y:S05]  /*1830*/  BSYNC.RECONVERGENT B2 ;  /* 0x0000000000027941 */ /* 0x000fea0003800200 */
.L_x_6938:
        /* <DEDUP_REMOVED lines=35> */
[----:B-----5:R-:W-:Y:S05]  /*1a70*/  CALL.REL.NOINC `($__internal_154_$__cuda_sm20_dblrcp_rn_slowpath_v3) ;  /* 0x0000009c00687944 */ /* 0x020fea0003c00000 */
.L_x_6941:
[----:B------:R-:W-:Y:S05]  /*1a80*/  BSYNC.RECONVERGENT B2 ;  /* 0x0000000000027941 */ /* 0x000fea0003800200 */
.L_x_6940:
        /* <DEDUP_REMOVED lines=16> */
.L_x_6933:
[----:B------:R-:W-:Y:S05]  /*1b90*/  BSYNC.RECONVERGENT B1 ;  /* 0x0000000000017941 */ /* 0x000fea0003800200 */
.L_x_6926:
        /* <DEDUP_REMOVED lines=78> */
[----:B-1----:R-:W-:Y:S05]  /*2080*/  CALL.REL.NOINC `($__internal_155_$__cuda_sm20_div_rn_f64_full) ;  /* 0x0000009c00687944 */ /* 0x002fea0003c00000 */
.L_x_6946:
[----:B------:R-:W-:Y:S05]  /*2090*/  BSYNC.RECONVERGENT B2 ;  /* 0x0000000000027941 */ /* 0x000fea0003800200 */
.L_x_6945:
        /* <DEDUP_REMOVED lines=35> */
[----:B-1----:R-:W-:Y:S05]  /*22d0*/  CALL.REL.NOINC `($__internal_154_$__cuda_sm20_dblrcp_rn_slowpath_v3) ;  /* 0x0000009400507944 */ /* 0x002fea0003c00000 */
.L_x_6948:
[----:B------:R-:W-:Y:S05]  /*22e0*/  BSYNC.RECONVERGENT B2 ;  /* 0x0000000000027941 */ /* 0x000fea0003800200 */
.L_x_6947:
        /* <DEDUP_REMOVED lines=17> */
.L_x_6944:
        /* <DEDUP_REMOVED lines=50> */
[----:B-1----:R-:W-:Y:S05]  /*2720*/  CALL.REL.NOINC `($__internal_155_$__cuda_sm20_div_rn_f64_full) ;  /* 0x0000009400c07944 */ /* 0x002fea0003c00000 */
.L_x_6951:
[----:B------:R-:W-:Y:S05]  /*2730*/  BSYNC.RECONVERGENT B2 ;  /* 0x0000000000027941 */ /* 0x000fea0003800200 */
.L_x_6950:
        /* <DEDUP_REMOVED lines=50> */
[----:B------:R-:W-:Y:S01]  /*2a60*/  MOV R0, 0x2a90 ;  /* 0x00002a9000007802 */ /* 0x000fe20000000f00 */
[----:B------:R-:W-:-:S07]  /*2a70*/  IMAD.MOV.U32 R51, RZ, RZ, R39 ;  /* 0x000000ffff337224 */ /* 0x000fce00078e0027 */
[----:B-1----:R-:W-:Y:S05]  /*2a80*/  CALL.REL.NOINC `($__internal_155_$__cuda_sm20_div_rn_f64_full) ;  /* 0x0000009000e87944 */ /* 0x002fea0003c00000 */
[----:B------:R-:W-:Y:S02]  /*2a90*/  IMAD.MOV.U32 R34, RZ, RZ, R52 ;  /* 0x000000ffff227224 */ /* 0x000fe400078e0034 */
[----:B------:R-:W-:-:S07]  /*2aa0*/  IMAD.MOV.U32 R35, RZ, RZ, R53 ;  /* 0x000000ffff237224 */ /* 0x000fce00078e0035 */
.L_x_6953:
[----:B------:R-:W-:Y:S05]  /*2ab0*/  BSYNC.RECONVERGENT B2 ;  /* 0x0000000000027941 */ /* 0x000fea0003800200 */
.L_x_6952:
[----:B------:R-:W-:Y:S05]  /*2ac0*/  BRA `(.L_x_6949) ;  /* 0x00000004009c7947 */ /* 0x000fea0003800000 */
.L_x_6943:
        /* <DEDUP_REMOVED lines=48> */
[----:B-1----:R-:W-:Y:S05]  /*2dd0*/  CALL.REL.NOINC `($__internal_155_$__cuda_sm20_div_rn_f64_full) ;  /* 0x0000009000147944 */ /* 0x002fea0003c00000 */
.L_x_6955:
[----:B------:R-:W-:Y:S05]  /*2de0*/  BSYNC.RECONVERGENT B2 ;  /* 0x0000000000027941 */ /* 0x000fea0003800200 */
.L_x_6954:
        /* <DEDUP_REMOVED lines=36> */
.L_x_6957:
[----:B------:R-:W-:Y:S05]  /*3030*/  BSYNC.RECONVERGENT B2 ;  /* 0x0000000000027941 */ /* 0x000fea0003800200 */
.L_x_6956:
        /* <DEDUP_REMOVED lines=16> */
.L_x_6949:
[----:B------:R-:W-:Y:S05]  /*3140*/  BSYNC.RECONVERGENT B1 ;  /* 0x0000000000017941 */ /* 0x000fea0003800200 */
.L_x_6942:
        /* <DEDUP_REMOVED lines=74> */
[----:B------:R-:W-:Y:S01]  /*35f0*/  MOV R46, R26 ;  /* 0x0000001a002e7202 */ /* 0x000fe20000000f00 */
[----:B------:R-:W-:Y:S01]  /*3600*/  IMAD.MOV.U32 R51, RZ, RZ, R25 ;  /* 0x000000ffff337224 */ /* 0x000fe200078e0019 */
[----:B------:R-:W-:Y:S01]  /*3610*/  MOV R0, 0x3640 ;  /* 0x0000364000007802 */ /* 0x000fe20000000f00 */
[----:B------:R-:W-:-:S07]  /*3620*/  IMAD.MOV.U32 R47, RZ, RZ, R27 ;  /* 0x000000ffff2f7224 */ /* 0x000fce00078e001b */
[----:B012---:R-:W-:Y:S05]  /*3630*/  CALL.REL.NOINC `($__internal_155_$__cuda_sm20_div_rn_f64_full) ;  /* 0x0000008400fc7944 */ /* 0x007fea0003c00000 */
.L_x_6962:
[----:B------:R-:W-:Y:S05]  /*3640*/  BSYNC.RECONVERGENT B2 ;  /* 0x0000000000027941 */ /* 0x000fea0003800200 */
.L_x_6961:
        /* <DEDUP_REMOVED lines=35> */
[----:B-12---:R-:W-:Y:S05]  /*3880*/  CALL.REL.NOINC `($__internal_154_$__cuda_sm20_dblrcp_rn_slowpath_v3) ;  /* 0x0000007c00e47944 */ /* 0x006fea0003c00000 */
.L_x_6964:
[----:B------:R-:W-:Y:S05]  /*3890*/  BSYNC.RECONVERGENT B2 ;  /* 0x0000000000027941 */ /* 0x000fea0003800200 */
.L_x_6963:
        /* <DEDUP_REMOVED lines=17> */
.L_x_6960:
[----:B------:R-:W3:Y:S01]  /*39b0*/  DADD R46, -RZ, |R26| ;  /* 0x00000000ff2e7229 */ /* 0x000ee2000000051a */
[----:B------:R-:W-:Y:S01]  /*39c0*/  IMAD.MOV.U32 R2, RZ, RZ, 0x1 ;  /* 0x00000001ff027424 */ /* 0x000fe200078e00ff */
[----:B---3--:R-:W3:Y:S01]  /*39d0*/  MUFU.RCP64H R3, R47 ;  /* 0x0000002f00037308 */ /* 0x008ee20000001800 */
[----:B------:R-:W-:Y:S01]  /*39e0*/  FSETP.GEU.AND P1, PT, |R29|, 6.5827683646048100446e-37, PT ;  /* 0x036000001d00780b */ /* 0x000fe20003f2e200 */
[----:B------:R-:W-:-:S15]  /*39f0*/  BSSY.RECONVERGENT B2, `(.L_x_6966) ;  /* 0x000002f000027945 */ /* 0x000fde0003800200 */
[----:B------:R-:W-:-:S15]  /*3a00*/  NOP ;  /* 0x0000000000007918 */ /* 0x000fde0000000000 */
[----:B------:R-:W-:-:S15]  /*3a10*/  NOP ;  /* 0x0000000000007918 */ /* 0x000fde0000000000 */
[----:B------:R-:W-:-:S15]  /*3a20*/  NOP ;  /* 0x0000000000007918 */ /* 0x000fde0000000000 */
[----:B---3--:R-:W3:-:S15]  /*3a30*/  DFMA R4, -|R26|, R2, 1 ;  /* 0x3ff000001a04742b */ /* 0x008ede0000000302 */
        /* <DEDUP_REMOVED lines=29> */
[----:B---3--:R-:W3:-:S15]  /*3c10*/  DFMA R26, -|R26|, R52, R28 ;  /* 0x000000341a1a722b */ /* 0x008ede000000031c */
        /* <DEDUP_REMOVED lines=10> */
[----:B------:R-:W-:-:S07]  /*3cc0*/  IMAD.MOV.U32 R51, RZ, RZ, R29 ;  /* 0x000000ffff337224 */ /* 0x000fce00078e001d */
[----:B012---:R-:W-:Y:S05]  /*3cd0*/  CALL.REL.NOINC `($__internal_155_$__cuda_sm20_div_rn_f64_full) ;  /* 0x0000008000547944 */ /* 0x007fea0003c00000 */
.L_x_6967:
[----:B------:R-:W-:Y:S05]  /*3ce0*/  BSYNC.RECONVERGENT B2 ;  /* 0x0000000000027941 */ /* 0x000fea0003800200 */
.L_x_6966:
        /* <DEDUP_REMOVED lines=44> */
[----:B---3--:R-:W-:Y:S01]  /*3fb0*/  FFMA R0, RZ, R47, R27 ;  /* 0x0000002fff007223 */ /* 0x008fe2000000001b */
[----:B------:R-:W-:Y:S01]  /*3fc0*/  IMAD.MOV.U32 R24, RZ, RZ, R52 ;  /* 0x000000ffff187224 */ /* 0x000fe200078e0034 */
[----:B------:R-:W-:-:S03]  /*3fd0*/  MOV R25, R53 ;  /* 0x0000003500197202 */ /* 0x000fc60000000f00 */
[----:B------:R-:W-:-:S13]  /*3fe0*/  FSETP.GT.AND P0, PT, |R0|, 1.469367938527859385e-39, PT ;  /* 0x001000000000780b */ /* 0x000fda0003f04200 */
[----:B------:R-:W-:Y:S05]  /*3ff0*/  @P0 BRA P1, `(.L_x_6969) ;  /* 0x0000000000180947 */ /* 0x000fea0000800000 */
[----:B------:R-:W-:Y:S01]  /*4000*/  IMAD.MOV.U32 R50, RZ, RZ, R30 ;  /* 0x000000ffff327224 */ /* 0x000fe200078e001e */
[----:B------:R-:W-:Y:S01]  /*4010*/  MOV R0, 0x4040 ;  /* 0x0000404000007802 */ /* 0x000fe20000000f00 */
[----:B------:R-:W-:-:S07]  /*4020*/  IMAD.MOV.U32 R51, RZ, RZ, R31 ;  /* 0x000000ffff337224 */ /* 0x000fce00078e001f */
[----:B012---:R-:W-:Y:S05]  /*4030*/  CALL.REL.NOINC `($__internal_155_$__cuda_sm20_div_rn_f64_full) ;  /* 0x0000007c007c7944 */ /* 0x007fea0003c00000 */
[----:B------:R-:W-:Y:S02]  /*4040*/  IMAD.MOV.U32 R26, RZ, RZ, R52 ;  /* 0x000000ffff1a7224 */ /* 0x000fe400078e0034 */
[----:B------:R-:W-:-:S07]  /*4050*/  IMAD.MOV.U32 R27, RZ, RZ, R53 ;  /* 0x000000ffff1b7224 */ /* 0x000fce00078e0035 */
.L_x_6969:
[----:B------:R-:W-:Y:S05]  /*4060*/  BSYNC.RECONVERGENT B2 ;  /* 0x0000000000027941 */ /* 0x000fea0003800200 */
.L_x_6968:
[----:B------:R-:W-:Y:S05]  /*4070*/  BRA `(.L_x_6965) ;  /* 0x00000004009c7947 */ /* 0x000fea0003800000 */
.L_x_6959:
        /* <DEDUP_REMOVED lines=48> */
[----:B012---:R-:W-:Y:S05]  /*4380*/  CALL.REL.NOINC `($__internal_155_$__cuda_sm20_div_rn_f64_full) ;  /* 0x0000007800a87944 */ /* 0x007fea0003c00000 */
.L_x_6971:
[----:B------:R-:W-:Y:S05]  /*4390*/  BSYNC.RECONVERGENT B2 ;  /* 0x0000000000027941 */ /* 0x000fea0003800200 */
.L_x_6970:
        /* <DEDUP_REMOVED lines=32> */
[----:B------:R-:W-:Y:S02]  /*45a0*/  MOV R2, R24 ;  /* 0x0000001800027202 */ /* 0x000fe40000000f00 */
[----:B------:R-:W-:Y:S01]  /*45b0*/  MOV R0, 0x45e0 ;  /* 0x000045e000007802 */ /* 0x000fe20000000f00 */
[----:B------:R-:W-:-:S07]  /*45c0*/  VIADD R45, R45, 0xfff00000 ;  /* 0xfff000002d2d7836 */ /* 0x000fce0000000000 */
[----:B-12---:R-:W-:Y:S05]  /*45d0*/  CALL.REL.NOINC `($__internal_154_$__cuda_sm20_dblrcp_rn_slowpath_v3) ;  /* 0x0000007000907944 */ /* 0x006fea0003c00000 */
.L_x_6973:
[----:B------:R-:W-:Y:S05]  /*45e0*/  BSYNC.RECONVERGENT B2 ;  /* 0x0000000000027941 */ /* 0x000fea0003800200 */
.L_x_6972:
        /* <DEDUP_REMOVED lines=15> */
[----:B0--3--:R4:W3:Y:S02]  /*46e0*/  DMUL R26, R26, R14 ;  /* 0x0000000e1a1a7228 */ /* 0x0098e40000000000 */
.L_x_6965:
[----:B------:R-:W-:Y:S05]  /*46f0*/  BSYNC.RECONVERGENT B1 ;  /* 0x0000000000017941 */ /* 0x000fea0003800200 */
.L_x_6958:
[----:B------:R-:W5:Y:S01]  /*4700*/  DMUL R2, R18, UR22 ;  /* 0x0000001612027c28 */ /* 0x000f620008000000 */
[----:B------:R-:W-:-:S15]  /*4710*/  BSSY.RECONVERGENT B1, `(.L_x_6974) ;  /* 0x0000159000017945 */ /* 0x000fde0003800200 */
[----:B------:R-:W-:-:S15]  /*4720*/  NOP ;  /* 0x0000000000007918 */ /* 0x000fde0000000000 */
[----:B------:R-:W-:-:S15]  /*4730*/  NOP ;  /* 0x0000000000007918 */ /* 0x000fde0000000000 */
[----:B------:R-:W-:-:S15]  /*4740*/  NOP ;  /* 0x0000000000007918 */ /* 0x000fde0000000000 */
[----:B------:R-:W-:-:S03]  /*4750*/  NOP ;  /* 0x0000000000007918 */ /* 0x000fc60000000000 */
[----:B------:R-:W0:-:S15]  /*4760*/  DMUL R4, R18, UR20 ;  /* 0x0000001412047c28 */ /* 0x000e1e0008000000 */
[----:B------:R-:W-:-:S15]  /*4770*/  NOP ;  /* 0x0000000000007918 */ /* 0x000fde0000000000 */
[----:B------:R-:W-:-:S15]  /*4780*/  NOP ;  /* 0x0000000000007918 */ /* 0x000fde0000000000 */
[----:B------:R-:W-:-:S15]  /*4790*/  NOP ;  /* 0x0000000000007918 */ /* 0x000fde0000000000 */
[----:B------:R-:W-:-:S04]  /*47a0*/  NOP ;  /* 0x0000000000007918 */ /* 0x000fc80000000000 */
[----:B-----5:R-:W-:-:S15]  /*47b0*/  DFMA R18, R16, UR20, -R2 ;  /* 0x0000001410127c2b */ /* 0x020fde0008000802 */
        /* <DEDUP_REMOVED lines=66> */
[----:B-1234-:R-:W-:Y:S05]  /*4be0*/  CALL.REL.NOINC `($__internal_155_$__cuda_sm20_div_rn_f64_full) ;  /* 0x0000007000907944 */ /* 0x01efea0003c00000 */
.L_x_6978:
[----:B------:R-:W-:Y:S05]  /*4bf0*/  BSYNC.RECONVERGENT B2 ;  /* 0x0000000000027941 */ /* 0x000fea0003800200 */
.L_x_6977:
        /* <DEDUP_REMOVED lines=33> */
[----:B------:R-:W-:Y:S01]  /*4e10*/  IMAD.MOV.U32 R3, RZ, RZ, R17 ;  /* 0x000000ffff037224 */ /* 0x000fe200078e0011 */
[----:B------:R-:W-:-:S07]  /*4e20*/  IADD3 R45, PT, PT, R45, -0x100000, RZ ;  /* 0xfff000002d2d7810 */ /* 0x000fce0007ffe0ff */
[----:B-123--:R-:W-:Y:S05]  /*4e30*/  CALL.REL.NOINC `($__internal_154_$__cuda_sm20_dblrcp_rn_slowpath_v3) ;  /* 0x0000006800787944 */ /* 0x00efea0003c00000 */
.L_x_6980:
[----:B------:R-:W-:Y:S05]  /*4e40*/  BSYNC.RECONVERGENT B2 ;  /* 0x0000000000027941 */ /* 0x000fea0003800200 */
.L_x_6979:
        /* <DEDUP_REMOVED lines=17> */
.L_x_6976:
        /* <DEDUP_REMOVED lines=50> */
[----:B-1234-:R-:W-:Y:S05]  /*5280*/  CALL.REL.NOINC `($__internal_155_$__cuda_sm20_div_rn_f64_full) ;  /* 0x0000006800e87944 */ /* 0x01efea0003c00000 */
.L_x_6983:
[----:B------:R-:W-:Y:S05]  /*5290*/  BSYNC.RECONVERGENT B2 ;  /* 0x0000000000027941 */ /* 0x000fea0003800200 */
.L_x_6982:
        /* <DEDUP_REMOVED lines=52> */
[----:B-1234-:R-:W-:Y:S05]  /*55e0*/  CALL.REL.NOINC `($__internal_155_$__cuda_sm20_div_rn_f64_full) ;  /* 0x0000006800107944 */ /* 0x01efea0003c00000 */
[----:B------:R-:W-:Y:S02]  /*55f0*/  IMAD.MOV.U32 R18, RZ, RZ, R52 ;  /* 0x000000ffff127224 */ /* 0x000fe400078e0034 */
[----:B------:R-:W-:-:S07]  /*5600*/  IMAD.MOV.U32 R19, RZ, RZ, R53 ;  /* 0x000000ffff137224 */ /* 0x000fce00078e0035 */
.L_x_6985:
[----:B------:R-:W-:Y:S05]  /*5610*/  BSYNC.RECONVERGENT B2 ;  /* 0x0000000000027941 */ /* 0x000fea0003800200 */
.L_x_6984:
[----:B------:R-:W-:Y:S05]  /*5620*/  BRA `(.L_x_6981) ;  /* 0x00000004009c7947 */ /* 0x000fea0003800000 */
.L_x_6975:
        /* <DEDUP_REMOVED lines=49> */
.L_x_6987:
[----:B------:R-:W-:Y:S05]  /*5940*/  BSYNC.RECONVERGENT B2 ;  /* 0x0000000000027941 */ /* 0x000fea0003800200 */
.L_x_6986:
        /* <DEDUP_REMOVED lines=35> */
[----:B-123--:R-:W-:Y:S05]  /*5b80*/  CALL.REL.NOINC `($__internal_154_$__cuda_sm20_dblrcp_rn_slowpath_v3) ;  /* 0x0000005c00247944 */ /* 0x00efea0003c00000 */
.L_x_6989:
[----:B------:R-:W-:Y:S05]  /*5b90*/  BSYNC.RECONVERGENT B2 ;  /* 0x0000000000027941 */ /* 0x000fea0003800200 */
.L_x_6988:
        /* <DEDUP_REMOVED lines=16> */
.L_x_6981:
[----:B------:R-:W-:Y:S05]  /*5ca0*/  BSYNC.RECONVERGENT B1 ;  /* 0x0000000000017941 */ /* 0x000fea0003800200 */
.L_x_6974:
[----:B------:R-:W-:Y:S01]  /*5cb0*/  ISETP.GE.U32.AND P0, PT, R13, UR13, PT ;  /* 0x0000000d0d007c0c */ /* 0x000fe2000bf06070 */
[----:B------:R-:W-:Y:S01]  /*5cc0*/  BSSY.RECONVERGENT B0, `(.L_x_6990) ;  /* 0x000001d000007945 */ /* 0x000fe20003800200 */
[----:B------:R-:W-:Y:S02]  /*5cd0*/  ISETP.GE.U32.AND P1, PT, R11, UR13, PT ;  /* 0x0000000d0b007c0c */ /* 0x000fe4000bf26070 */
[----:B------:R-:W-:Y:S02]  /*5ce0*/  ISETP.GE.U32.AND.EX P0, PT, R12, UR16, PT, P0 ;  /* 0x000000100c007c0c */ /* 0x000fe4000bf06100 */
[----:B------:R-:W-:Y:S02]  /*5cf0*/  ISETP.GE.U32.AND P2, PT, R9, UR13, PT ;  /* 0x0000000d09007c0c */ /* 0x000fe4000bf46070 */
[----:B------:R-:W-:Y:S02]  /*5d00*/  ISETP.GE.U32.AND.EX P1, PT, R10, UR16, PT, P1 ;  /* 0x000000100a007c0c */ /* 0x000fe4000bf26110 */
[----:B------:R-:W-:-:S07]  /*5d10*/  ISETP.GE.U32.AND.EX P2, PT, R8, UR16, PT, P2 ;  /* 0x0000001008007c0c */ /* 0x000fce000bf46120 */
[----:B------:R-:W-:-:S05]  /*5d20*/  @!P0 IADD3 R0, P3, PT, R62, UR4, RZ ;  /* 0x000000043e008c10 */ /* 0x000fca000ff7e0ff */
[----:B------:R-:W-:Y:S01]  /*5d30*/  @!P0 IMAD.X R3, RZ, RZ, UR5, P3 ;  /* 0x00000005ff038e24 */ /* 0x000fe200098e06ff */
[----:B------:R-:W-:-:S04]  /*5d40*/  @!P0 LEA R2, P3, R0, UR6, 0x4 ;  /* 0x0000000600028c11 */ /* 0x000fc8000f8620ff */
[----:B------:R-:W-:-:S05]  /*5d50*/  @!P0 LEA.HI.X R3, R0, UR7, R3, 0x4, P3 ;  /* 0x0000000700038c11 */ /* 0x000fca00098f2403 */
[----:B-1----:R1:W-:Y:S01]  /*5d60*/  @!P0 STG.E.128 desc[UR14][R2.64], R40 ;  /* 0x0000002802008986 */ /* 0x0023e2000c101d0e */
[----:B------:R-:W-:-:S03]  /*5d70*/  ISETP.GE.U32.AND P0, PT, R7, UR13, PT ;  /* 0x0000000d07007c0c */ /* 0x000fc6000bf06070 */
[----:B--2---:R1:W-:Y:S01]  /*5d80*/  @!P1 STG.E.128 desc[UR14][R58.64], R32 ;  /* 0x000000203a009986 */ /* 0x0043e2000c101d0e */
[----:B------:R-:W-:-:S03]  /*5d90*/  ISETP.GE.U32.AND.EX P0, PT, R6, UR16, PT, P0 ;  /* 0x0000001006007c0c */ /* 0x000fc6000bf06100 */
[----:B---3--:R1:W-:Y:S10]  /*5da0*/  @!P2 STG.E.128 desc[UR14][R60.64], R24 ;  /* 0x000000183c00a986 */ /* 0x0083f4000c101d0e */
[----:B------:R-:W-:Y:S05]  /*5db0*/  @P0 BRA `(.L_x_6991) ;  /* 0x0000000000340947 */ /* 0x000fea0003800000 */
[----:B------:R-:W-:Y:S01]  /*5dc0*/  IADD3 R0, P0, PT, R62, UR4, RZ ;  /* 0x000000043e007c10 */ /* 0x000fe2000ff1e0ff */
[----:B------:R-:W-:Y:S02]  /*5dd0*/  USHF.L.U32 UR10, UR11, 0x4, URZ ;  /* 0x000000040b0a7899 */ /* 0x000fe400080006ff */
[----:B------:R-:W-:Y:S02]  /*5de0*/  USHF.R.U32.HI UR12, URZ, 0x1c, UR11 ;  /* 0x0000001cff0c7899 */ /* 0x000fe4000801160b */
[----:B-1----:R-:W-:Y:S01]  /*5df0*/  IMAD.X R3, RZ, RZ, UR5, P0 ;  /* 0x00000005ff037e24 */ /* 0x002fe200080e06ff */
[C---:B------:R-:W-:Y:S02]  /*5e00*/  LEA R2, P0, R0.reuse, UR6, 0x4 ;  /* 0x0000000600027c11 */ /* 0x040fe4000f8020ff */
[----:B------:R-:W-:Y:S01]  /*5e10*/  MOV R5, UR10 ;  /* 0x0000000a00057c02 */ /* 0x000fe20008000f00 */
[----:B------:R-:W-:Y:S01]  /*5e20*/  IMAD.U32 R7, RZ, RZ, UR12 ;  /* 0x0000000cff077e24 */ /* 0x000fe2000f8e00ff */
[----:B------:R-:W-:-:S02]  /*5e30*/  LEA.HI.X R0, R0, UR7, R3, 0x4, P0 ;  /* 0x0000000700007c11 */ /* 0x000fc400080f2403 */
[----:B------:R-:W-:-:S04]  /*5e40*/  IADD3 R2, P0, P1, R2, UR10, R5 ;  /* 0x0000000a02027c10 */ /* 0x000fc8000f91e005 */
[----:B------:R-:W-:Y:S02]  /*5e50*/  IADD3.X R0, PT, PT, R0, UR12, R7, P0, P1 ;  /* 0x0000000c00007c10 */ /* 0x000fe400087e2407 */
[----:B------:R-:W-:-:S04]  /*5e60*/  IADD3 R2, P0, PT, R2, UR10, RZ ;  /* 0x0000000a02027c10 */ /* 0x000fc8000ff1e0ff */
[----:B------:R-:W-:-:S05]  /*5e70*/  IADD3.X R3, PT, PT, R0, UR12, RZ, P0, !PT ;  /* 0x0000000c00037c10 */ /* 0x000fca00087fe4ff */
[----:B0-----:R2:W-:Y:S04]  /*5e80*/  STG.E.128 desc[UR14][R2.64], R16 ;  /* 0x0000001002007986 */ /* 0x0015e8000c101d0e */
.L_x_6991:
[----:B------:R-:W-:Y:S05]  /*5e90*/  BSYNC.RECONVERGENT B0 ;  /* 0x0000000000007941 */ /* 0x000fea0003800200 */
.L_x_6990:
[----:B------:R-:W-:-:S04]  /*5ea0*/  ULEA UR4, UP0, UR11, UR4, 0x2 ;  /* 0x000000040b047291 */ /* 0x000fc8000f8010ff */
[----:B------:R-:W-:Y:S02]  /*5eb0*/  UIADD3.X UR5, UPT, UPT, URZ, UR5, URZ, UP0, !UPT ;  /* 0x00000005ff057290 */ /* 0x000fe400087fe4ff */
[----:B------:R-:W-:-:S04]  /*5ec0*/  UISETP.GE.U32.AND UP0, UPT, UR4, UR13, UPT ;  /* 0x0000000d0400728c */ /* 0x000fc8000bf06070 */
[----:B------:R-:W-:-:S09]  /*5ed0*/  UISETP.GE.U32.AND.EX UP0, UPT, UR5, UR16, UPT, UP0 ;  /* 0x000000100500728c */ /* 0x000fd2000bf06100 */
[----:B------:R-:W-:Y:S05]  /*5ee0*/  BRA.U !UP0, `(.L_x_6992) ;  /* 0xffffffa108c87547 */ /* 0x000fea000b83ffff */
[----:B------:R-:W-:Y:S05]  /*5ef0*/  EXIT ;  /* 0x000000000000794d */ /* 0x000fea0003800000 */
.L_x_6925:
        /* <DEDUP_REMOVED lines=8> */
.L_x_7057:
[C---:B--2---:R-:W-:Y:S01]  /*5f80*/  IMAD.SHL.U32 R6, R42.reuse, 0x40, RZ ;  /* 0x000000402a067824 */ /* 0x044fe200078e00ff */
[----:B------:R-:W-:-:S04]  /*5f90*/  SHF.L.U64.HI R0, R42, 0x6, R43 ;  /* 0x000000062a007819 */ /* 0x000fc8000001022b */
[----:B------:R-:W-:-:S04]  /*5fa0*/  IADD3 R2, P0, PT, R6, UR8, RZ ;  /* 0x0000000806027c10 */ /* 0x000fc8000ff1e0ff */
[----:B------:R-:W-:Y:S02]  /*5fb0*/  IADD3.X R3, PT, PT, R0, UR9, RZ, P0, !PT ;  /* 0x0000000900037c10 */ /* 0x000fe400087fe4ff */
[----:B------:R-:W-:-:S03]  /*5fc0*/  IADD3 R6, P0, PT, R6, UR6, RZ ;  /* 0x0000000606067c10 */ /* 0x000fc6000ff1e0ff */
        /* <DEDUP_REMOVED lines=27> */
[----:B-12-4-:R-:W-:Y:S05]  /*6180*/  @!P0 BRA `(.L_x_6994) ;  /* 0x0000000c00788947 */ /* 0x016fea0003800000 */
        /* <DEDUP_REMOVED lines=56> */
[----:B------:R-:W-:-:S07]  /*6510*/  IMAD.MOV.U32 R51, RZ, RZ, R37 ;  /* 0x000000ffff337224 */ /* 0x000fce00078e0025 */
[----:B0-----:R-:W-:Y:S05]  /*6520*/  CALL.REL.NOINC `($__internal_155_$__cuda_sm20_div_rn_f64_full) ;  /* 0x0000005800407944 */ /* 0x001fea0003c00000 */
.L_x_6997:
[----:B0-----:R-:W-:Y:S05]  /*6530*/  BSYNC.RECONVERGENT B2 ;  /* 0x0000000000027941 */ /* 0x001fea0003800200 */
.L_x_6996:
        /* <DEDUP_REMOVED lines=50> */
[----:B------:R-:W-:Y:S02]  /*6860*/  MOV R51, R39 ;  /* 0x0000002700337202 */ /* 0x000fe40000000f00 */
[----:B------:R-:W-:-:S07]  /*6870*/  MOV R0, 0x6890 ;  /* 0x0000689000007802 */ /* 0x000fce0000000f00 */
[----:B------:R-:W-:Y:S05]  /*6880*/  CALL.REL.NOINC `($__internal_155_$__cuda_sm20_div_rn_f64_full) ;  /* 0x0000005400687944 */ /* 0x000fea0003c00000 */
[----:B------:R-:W-:Y:S02]  /*6890*/  IMAD.MOV.U32 R2, RZ, RZ, R52 ;  /* 0x000000ffff027224 */ /* 0x000fe400078e0034 */
[----:B------:R-:W-:-:S07]  /*68a0*/  IMAD.MOV.U32 R3, RZ, RZ, R53 ;  /* 0x000000ffff037224 */ /* 0x000fce00078e0035 */
.L_x_6999:
[----:B------:R-:W-:Y:S05]  /*68b0*/  BSYNC.RECONVERGENT B2 ;  /* 0x0000000000027941 */ /* 0x000fea0003800200 */
.L_x_6998:
[----:B------:R-:W-:Y:S02]  /*68c0*/  IMAD.MOV.U32 R38, RZ, RZ, R2 ;  /* 0x000000ffff267224 */ /* 0x000fe400078e0002 */
[----:B------:R-:W-:Y:S01]  /*68d0*/  IMAD.MOV.U32 R39, RZ, RZ, R3 ;  /* 0x000000ffff277224 */ /* 0x000fe200078e0003 */
[----:B------:R-:W-:Y:S06]  /*68e0*/  BRA `(.L_x_7000) ;  /* 0x0000000c003c7947 */ /* 0x000fec0003800000 */
.L_x_6995:
        /* <DEDUP_REMOVED lines=48> */
[----:B0----5:R-:W-:Y:S05]  /*6bf0*/  CALL.REL.NOINC `($__internal_155_$__cuda_sm20_div_rn_f64_full) ;  /* 0x00000050008c7944 */ /* 0x021fea0003c00000 */
.L_x_7002:
[----:B0-----:R-:W-:Y:S05]  /*6c00*/  BSYNC.RECONVERGENT B2 ;  /* 0x0000000000027941 */ /* 0x001fea0003800200 */
.L_x_7001:
        /* <DEDUP_REMOVED lines=36> */
.L_x_7004:
[----:B------:R-:W-:Y:S05]  /*6e50*/  BSYNC.RECONVERGENT B2 ;  /* 0x0000000000027941 */ /* 0x000fea0003800200 */
.L_x_7003:
        /* <DEDUP_REMOVED lines=17> */
.L_x_6994:
        /* <DEDUP_REMOVED lines=49> */
.L_x_7006:
[----:B0-----:R-:W-:Y:S05]  /*7280*/  BSYNC.RECONVERGENT B2 ;  /* 0x0000000000027941 */ /* 0x001fea0003800200 */
.L_x_7005:
        /* <DEDUP_REMOVED lines=33> */
[----:B------:R-:W-:Y:S01]  /*74a0*/  IMAD.MOV.U32 R3, RZ, RZ, R41 ;  /* 0x000000ffff037224 */ /* 0x000fe200078e0029 */
[----:B------:R-:W-:-:S07]  /*74b0*/  IADD3 R45, PT, PT, R45, -0x100000, RZ ;  /* 0xfff000002d2d7810 */ /* 0x000fce0007ffe0ff */
[----:B-----5:R-:W-:Y:S05]  /*74c0*/  CALL.REL.NOINC `($__internal_154_$__cuda_sm20_dblrcp_rn_slowpath_v3) ;  /* 0x0000004000d47944 */ /* 0x020fea0003c00000 */
.L_x_7008:
[----:B------:R-:W-:Y:S05]  /*74d0*/  BSYNC.RECONVERGENT B2 ;  /* 0x0000000000027941 */ /* 0x000fea0003800200 */
.L_x_7007:
        /* <DEDUP_REMOVED lines=16> */
.L_x_7000:
[----:B------:R-:W-:Y:S05]  /*75e0*/  BSYNC.RECONVERGENT B1 ;  /* 0x0000000000017941 */ /* 0x000fea0003800200 */
.L_x_6993:
[----:B------:R-:W2:Y:S01]  /*75f0*/  DMUL R12, R34, UR22 ;  /* 0x00000016220c7c28 */ /* 0x000ea20008000000 */
        /* <DEDUP_REMOVED lines=10> */
[----:B--2---:R-:W-:-:S15]  /*76a0*/  DFMA R12, R32, UR20, -R12 ;  /* 0x00000014200c7c2b */ /* 0x004fde000800080c */
[----:B------:R-:W-:-:S15]  /*76b0*/  NOP ;  /* 0x0000000000007918 */ /* 0x000fde0000000000 */
[----:B------:R-:W-:-:S15]  /*76c0*/  NOP ;  /* 0x0000000000007918 */ /* 0x000fde0000000000 */
[----:B------:R-:W-:-:S15]  /*76d0*/  NOP ;  /* 0x0000000000007918 */ /* 0x000fde0000000000 */
[----:B------:R-:W-:-:S04]  /*76e0*/  NOP ;  /* 0x0000000000007918 */ /* 0x000fc80000000000 */
[----:B---3--:R-:W2:-:S15]  /*76f0*/  DFMA R32, R32, UR22, R34 ;  /* 0x0000001620207c2b */ /* 0x008e9e0008000022 */
[----:B------:R-:W-:-:S15]  /*7700*/  NOP ;  /* 0x0000000000007918 */ /* 0x000fde0000000000 */
[----:B------:R-:W-:-:S15]  /*7710*/  NOP ;  /* 0x0000000000007918 */ /* 0x000fde0000000000 */
[----:B------:R-:W-:-:S15]  /*7720*/  NOP ;  /* 0x0000000000007918 */ /* 0x000fde0000000000 */
[----:B------:R-:W-:-:S04]  /*7730*/  NOP ;  /* 0x0000000000007918 */ /* 0x000fc80000000000 */
[----:B--2---:R-:W2:Y:S02]  /*7740*/  DSETP.GE.AND P0, PT, |R12|, |R32|, PT ;  /* 0x400000200c00722a */ /* 0x004ea40003f06200 */
[----:B--2---:R-:W-:Y:S05]  /*7750*/  @!P0 BRA `(.L_x_7010) ;  /* 0x0000000c00788947 */ /* 0x004fea0003800000 */
[----:B------:R-:W-:-:S15]  /*7760*/  DSETP.NEU.AND P0, PT, R32, RZ, PT ;  /* 0x000000ff2000722a */ /* 0x000fde0003f0d000 */
[----:B------:R-:W-:-:S15]  /*7770*/  NOP ;  /* 0x0000000000007918 */ /* 0x000fde0000000000 */
[----:B------:R-:W-:-:S15]  /*7780*/  NOP ;  /* 0x0000000000007918 */ /* 0x000fde0000000000 */
[----:B------:R-:W-:-:S15]  /*7790*/  NOP ;  /* 0x0000000000007918 */ /* 0x000fde0000000000 */
[----:B------:R-:W-:-:S04]  /*77a0*/  NOP ;  /* 0x0000000000007918 */ /* 0x000fc80000000000 */
[----:B------:R-:W2:Y:S02]  /*77b0*/  DSETP.EQ.AND P1, PT, R12, RZ, PT ;  /* 0x000000ff0c00722a */ /* 0x000ea40003f22000 */
[----:B--2---:R-:W-:Y:S05]  /*77c0*/  @!P0 BRA P1, `(.L_x_7011) ;  /* 0x0000000400a08947 */ /* 0x004fea0000800000 */
[----:B0-----:R-:W0:Y:S01]  /*77d0*/  MUFU.RCP64H R3, R13 ;  /* 0x0000000d00037308 */ /* 0x001e220000001800 */
        /* <DEDUP_REMOVED lines=48> */
.L_x_7013:
[----:B------:R-:W-:Y:S05]  /*7ae0*/  BSYNC.RECONVERGENT B2 ;  /* 0x0000000000027941 */ /* 0x000fea0003800200 */
.L_x_7012:
        /* <DEDUP_REMOVED lines=36> */
.L_x_7015:
[----:B------:R-:W-:Y:S05]  /*7d30*/  BSYNC.RECONVERGENT B2 ;  /* 0x0000000000027941 */ /* 0x000fea0003800200 */
.L_x_7014:
        /* <DEDUP_REMOVED lines=15> */
[----:B--2---:R3:W0:Y:S02]  /*7e30*/  DMUL R22, R22, R14 ;  /* 0x0000000e16167228 */ /* 0x0046240000000000 */
[----:B0--34-:R-:W-:Y:S05]  /*7e40*/  BRA `(.L_x_7016) ;  /* 0x0000000c00587947 */ /* 0x019fea0003800000 */
.L_x_7011:
[----:B------:R-:W2:Y:S01]  /*7e50*/  DADD R46, -RZ, |R12| ;  /* 0x00000000ff2e7229 */ /* 0x000ea2000000050c */
[----:B0-----:R-:W-:Y:S01]  /*7e60*/  IMAD.MOV.U32 R2, RZ, RZ, 0x1 ;  /* 0x00000001ff027424 */ /* 0x001fe200078e00ff */
[----:B--2---:R-:W0:Y:S01]  /*7e70*/  MUFU.RCP64H R3, R47 ;  /* 0x0000002f00037308 */ /* 0x004e220000001800 */
        /* <DEDUP_REMOVED lines=47> */
[----:B-1----:R-:W-:Y:S05]  /*8170*/  CALL.REL.NOINC `($__internal_155_$__cuda_sm20_div_rn_f64_full) ;  /* 0x0000003c002c7944 */ /* 0x002fea0003c00000 */
.L_x_7018:
[----:B------:R-:W-:Y:S05]  /*8180*/  BSYNC.RECONVERGENT B2 ;  /* 0x0000000000027941 */ /* 0x000fea0003800200 */
.L_x_7017:
        /* <DEDUP_REMOVED lines=55> */
.L_x_7020:
[----:B------:R-:W-:Y:S05]  /*8500*/  BSYNC.RECONVERGENT B2 ;  /* 0x0000000000027941 */ /* 0x000fea0003800200 */
.L_x_7019:
[----:B------:R-:W-:Y:S02]  /*8510*/  IMAD.MOV.U32 R22, RZ, RZ, R2 ;  /* 0x000000ffff167224 */ /* 0x000fe400078e0002 */
[----:B------:R-:W-:Y:S01]  /*8520*/  IMAD.MOV.U32 R23, RZ, RZ, R3 ;  /* 0x000000ffff177224 */ /* 0x000fe200078e0003 */
[----:B------:R-:W-:Y:S06]  /*8530*/  BRA `(.L_x_7016) ;  /* 0x00000004009c7947 */ /* 0x000fec0003800000 */
.L_x_7010:
[----:B0-----:R-:W0:Y:S01]  /*8540*/  MUFU.RCP64H R3, R33 ;  /* 0x0000002100037308 */ /* 0x001e220000001800 */
        /* <DEDUP_REMOVED lines=48> */
.L_x_7022:
[----:B------:R-:W-:Y:S05]  /*8850*/  BSYNC.RECONVERGENT B2 ;  /* 0x0000000000027941 */ /* 0x000fea0003800200 */
.L_x_7021:
        /* <DEDUP_REMOVED lines=36> */
.L_x_7024:
[----:B------:R-:W-:Y:S05]  /*8aa0*/  BSYNC.RECONVERGENT B2 ;  /* 0x0000000000027941 */ /* 0x000fea0003800200 */
.L_x_7023:
        /* <DEDUP_REMOVED lines=16> */
.L_x_7016:
[----:B------:R-:W-:Y:S05]  /*8bb0*/  BSYNC.RECONVERGENT B1 ;  /* 0x0000000000017941 */ /* 0x000fea0003800200 */
.L_x_7009:
        /* <DEDUP_REMOVED lines=78> */
[----:B-12---:R-:W-:Y:S05]  /*90a0*/  CALL.REL.NOINC `($__internal_155_$__cuda_sm20_div_rn_f64_full) ;  /* 0x0000002c00607944 */ /* 0x006fea0003c00000 */
.L_x_7029:
[----:B------:R-:W-:Y:S05]  /*90b0*/  BSYNC.RECONVERGENT B2 ;  /* 0x0000000000027941 */ /* 0x000fea0003800200 */
.L_x_7028:
        /* <DEDUP_REMOVED lines=36> */
.L_x_7031:
[----:B------:R-:W-:Y:S05]  /*9300*/  BSYNC.RECONVERGENT B2 ;  /* 0x0000000000027941 */ /* 0x000fea0003800200 */
.L_x_7030:
        /* <DEDUP_REMOVED lines=15> */
[----:B---3--:R4:W3:Y:S02]  /*9400*/  DMUL R18, R18, R14 ;  /* 0x0000000e12127228 */ /* 0x0088e40000000000 */
[----:B0--34-:R-:W-:Y:S05]  /*9410*/  BRA `(.L_x_7032) ;  /* 0x0000000c00587947 */ /* 0x019fea0003800000 */
.L_x_7027:
[----:B------:R-:W3:Y:S01]  /*9420*/  DADD R46, -RZ, |R12| ;  /* 0x00000000ff2e7229 */ /* 0x000ee2000000050c */
[----:B0-----:R-:W-:Y:S01]  /*9430*/  IMAD.MOV.U32 R2, RZ, RZ, 0x1 ;  /* 0x00000001ff027424 */ /* 0x001fe200078e00ff */
[----:B---3--:R-:W0:Y:S01]  /*9440*/  MUFU.RCP64H R3, R47 ;  /* 0x0000002f00037308 */ /* 0x008e220000001800 */
        /* <DEDUP_REMOVED lines=47> */
[----:B-12---:R-:W-:Y:S05]  /*9740*/  CALL.REL.NOINC `($__internal_155_$__cuda_sm20_div_rn_f64_full) ;  /* 0x0000002400b87944 */ /* 0x006fea0003c00000 */
.L_x_7034:
[----:B------:R-:W-:Y:S05]  /*9750*/  BSYNC.RECONVERGENT B2 ;  /* 0x0000000000027941 */ /* 0x000fea0003800200 */
.L_x_7033:
[----:B------:R-:W0:Y:S01]  /*9760*/  DADD R46, -RZ, |R28| ;  /* 0x00000000ff2e7229 */ /* 0x000e22000000051c */
[----:B------:R-:W-:Y:S01]  /*9770*/  IMAD.MOV.U32 R2, RZ, RZ, 0x1 ;  /* 0x00000001ff027424 */ /* 0x000fe200078e00ff */
[----:B0-----:R-:W0:Y:S01]  /*9780*/  MUFU.RCP64H R3, R47 ;  /* 0x0000002f00037308 */ /* 0x001e220000001800 */
[----:B------:R-:W-:Y:S01]  /*9790*/  FSETP.GEU.AND P1, PT, |R19|, 6.5827683646048100446e-37, PT ;  /* 0x036000001300780b */ /* 0x000fe20003f2e200 */
[----:B------:R-:W-:Y:S01]  /*97a0*/  BSSY.RECONVERGENT B2, `(.L_x_7035) ;  /* 0x0000033000027945 */ /* 0x000fe20003800200 */
[----:B------:R-:W-:Y:S01]  /*97b0*/  MOV R16, R52 ;  /* 0x0000003400107202 */ /* 0x000fe20000000f00 */
[----:B------:R-:W-:-:S15]  /*97c0*/  IMAD.MOV.U32 R17, RZ, RZ, R53 ;  /* 0x000000ffff117224 */ /* 0x000fde00078e0035 */
[----:B------:R-:W-:-:S15]  /*97d0*/  NOP ;  /* 0x0000000000007918 */ /* 0x000fde0000000000 */
[----:B------:R-:W-:-:S15]  /*97e0*/  NOP ;  /* 0x0000000000007918 */ /* 0x000fde0000000000 */
[----:B------:R-:W-:-:S13]  /*97f0*/  NOP ;  /* 0x0000000000007918 */ /* 0x000fda0000000000 */
        /* <DEDUP_REMOVED lines=43> */
[----:B------:R-:W-:Y:S02]  /*9ab0*/  IMAD.MOV.U32 R2, RZ, RZ, R52 ;  /* 0x000000ffff027224 */ /* 0x000fe400078e0034 */
[----:B------:R-:W-:-:S07]  /*9ac0*/  IMAD.MOV.U32 R3, RZ, RZ, R53 ;  /* 0x000000ffff037224 */ /* 0x000fce00078e0035 */
.L_x_7036:
[----:B------:R-:W-:Y:S05]  /*9ad0*/  BSYNC.RECONVERGENT B2 ;  /* 0x0000000000027941 */ /* 0x000fea0003800200 */
.L_x_7035:
[----:B------:R-:W-:Y:S02]  /*9ae0*/  IMAD.MOV.U32 R18, RZ, RZ, R2 ;  /* 0x000000ffff127224 */ /* 0x000fe400078e0002 */
[----:B------:R-:W-:Y:S01]  /*9af0*/  IMAD.MOV.U32 R19, RZ, RZ, R3 ;  /* 0x000000ffff137224 */ /* 0x000fe200078e0003 */
[----:B------:R-:W-:Y:S06]  /*9b00*/  BRA `(.L_x_7032) ;  /* 0x00000004009c7947 */ /* 0x000fec0003800000 */
.L_x_7026:
        /* <DEDUP_REMOVED lines=49> */
.L_x_7038:
[----:B------:R-:W-:Y:S05]  /*9e20*/  BSYNC.RECONVERGENT B2 ;  /* 0x0000000000027941 */ /* 0x000fea0003800200 */
.L_x_7037:
        /* <DEDUP_REMOVED lines=36> */
.L_x_7040:
[----:B------:R-:W-:Y:S05]  /*a070*/  BSYNC.RECONVERGENT B2 ;  /* 0x0000000000027941 */ /* 0x000fea0003800200 */
.L_x_7039:
        /* <DEDUP_REMOVED lines=16> */
.L_x_7032:
[----:B------:R-:W-:Y:S05]  /*a180*/  BSYNC.RECONVERGENT B1 ;  /* 0x0000000000017941 */ /* 0x000fea0003800200 */
.L_x_7025:
[----:B------:R-:W4:Y:S01]  /*a190*/  DMUL R12, R26, UR22 ;  /* 0x000000161a0c7c28 */ /* 0x000f220008000000 */
[----:B------:R-:W-:-:S15]  /*a1a0*/  BSSY.RECONVERGENT B1, `(.L_x_7041) ;  /* 0x000015b000017945 */ /* 0x000fde0003800200 */
[----:B------:R-:W-:-:S15]  /*a1b0*/  NOP ;  /* 0x0000000000007918 */ /* 0x000fde0000000000 */
[----:B------:R-:W-:-:S15]  /*a1c0*/  NOP ;  /* 0x0000000000007918 */ /* 0x000fde0000000000 */
[----:B------:R-:W-:-:S15]  /*a1d0*/  NOP ;  /* 0x0000000000007918 */ /* 0x000fde0000000000 */
[----:B------:R-:W-:-:S03]  /*a1e0*/  NOP ;  /* 0x0000000000007918 */ /* 0x000fc60000000000 */
[----:B------:R-:W5:-:S15]  /*a1f0*/  DMUL R26, R26, UR20 ;  /* 0x000000141a1a7c28 */ /* 0x000f5e0008000000 */
[----:B------:R-:W-:-:S15]  /*a200*/  NOP ;  /* 0x0000000000007918 */ /* 0x000fde0000000000 */
[----:B------:R-:W-:-:S15]  /*a210*/  NOP ;  /* 0x0000000000007918 */ /* 0x000fde0000000000 */
[----:B------:R-:W-:-:S15]  /*a220*/  NOP ;  /* 0x0000000000007918 */ /* 0x000fde0000000000 */
[----:B------:R-:W-:-:S04]  /*a230*/  NOP ;  /* 0x0000000000007918 */ /* 0x000fc80000000000 */
[----:B----4-:R-:W-:-:S15]  /*a240*/  DFMA R12, R24, UR20, -R12 ;  /* 0x00000014180c7c2b */ /* 0x010fde000800080c */
[----:B------:R-:W-:-:S15]  /*a250*/  NOP ;  /* 0x0000000000007918 */ /* 0x000fde0000000000 */
[----:B------:R-:W-:-:S15]  /*a260*/  NOP ;  /* 0x0000000000007918 */ /* 0x000fde0000000000 */
[----:B------:R-:W-:-:S15]  /*a270*/  NOP ;  /* 0x0000000000007918 */ /* 0x000fde0000000000 */
[----:B------:R-:W-:-:S04]  /*a280*/  NOP ;  /* 0x0000000000007918 */ /* 0x000fc80000000000 */
[----:B-----5:R-:W4:-:S15]  /*a290*/  DFMA R24, R24, UR22, R26 ;  /* 0x0000001618187c2b */ /* 0x020f1e000800001a */
[----:B------:R-:W-:-:S15]  /*a2a0*/  NOP ;  /* 0x0000000000007918 */ /* 0x000fde0000000000 */
[----:B------:R-:W-:-:S15]  /*a2b0*/  NOP ;  /* 0x0000000000007918 */ /* 0x000fde0000000000 */
[----:B------:R-:W-:-:S15]  /*a2c0*/  NOP ;  /* 0x0000000000007918 */ /* 0x000fde0000000000 */
[----:B------:R-:W-:-:S04]  /*a2d0*/  NOP ;  /* 0x0000000000007918 */ /* 0x000fc80000000000 */
[----:B----4-:R-:W4:Y:S02]  /*a2e0*/  DSETP.GE.AND P0, PT, |R12|, |R24|, PT ;  /* 0x400000180c00722a */ /* 0x010f240003f06200 */
[----:B----4-:R-:W-:Y:S05]  /*a2f0*/  @!P0 BRA `(.L_x_7042) ;  /* 0x0000000c00788947 */ /* 0x010fea0003800000 */
[----:B------:R-:W-:-:S15]  /*a300*/  DSETP.NEU.AND P0, PT, R24, RZ, PT ;  /* 0x000000ff1800722a */ /* 0x000fde0003f0d000 */
[----:B------:R-:W-:-:S15]  /*a310*/  NOP ;  /* 0x0000000000007918 */ /* 0x000fde0000000000 */
[----:B------:R-:W-:-:S15]  /*a320*/  NOP ;  /* 0x0000000000007918 */ /* 0x000fde0000000000 */
[----:B------:R-:W-:-:S15]  /*a330*/  NOP ;  /* 0x0000000000007918 */ /* 0x000fde0000000000 */
[----:B------:R-:W-:-:S04]  /*a340*/  NOP ;  /* 0x0000000000007918 */ /* 0x000fc80000000000 */
[----:B------:R-:W4:Y:S02]  /*a350*/  DSETP.EQ.AND P1, PT, R12, RZ, PT ;  /* 0x000000ff0c00722a */ /* 0x000f240003f22000 */
[----:B----4-:R-:W-:Y:S05]  /*a360*/  @!P0 BRA P1, `(.L_x_7043) ;  /* 0x0000000400a08947 */ /* 0x010fea0000800000 */
        /* <DEDUP_REMOVED lines=48> */
[----:B-123--:R-:W-:Y:S05]  /*a670*/  CALL.REL.NOINC `($__internal_155_$__cuda_sm20_div_rn_f64_full) ;  /* 0x0000001400ec7944 */ /* 0x00efea0003c00000 */
.L_x_7045:
[----:B------:R-:W-:Y:S05]  /*a680*/  BSYNC.RECONVERGENT B2 ;  /* 0x0000000000027941 */ /* 0x000fea0003800200 */
.L_x_7044:
        /* <DEDUP_REMOVED lines=36> */
.L_x_7047:
[----:B------:R-:W-:Y:S05]  /*a8d0*/  BSYNC.RECONVERGENT B2 ;  /* 0x0000000000027941 */ /* 0x000fea0003800200 */
.L_x_7046:
        /* <DEDUP_REMOVED lines=17> */
.L_x_7043:
[----:B------:R-:W4:Y:S01]  /*a9f0*/  DADD R46, -RZ, |R12| ;  /* 0x00000000ff2e7229 */ /* 0x000f22000000050c */
[----:B0-----:R-:W-:Y:S01]  /*aa00*/  IMAD.MOV.U32 R2, RZ, RZ, 0x1 ;  /* 0x00000001ff027424 */ /* 0x001fe200078e00ff */
[----:B----4-:R-:W0:Y:S01]  /*aa10*/  MUFU.RCP64H R3, R47 ;  /* 0x0000002f00037308 */ /* 0x010e220000001800 */
        /* <DEDUP_REMOVED lines=47> */
[----:B-123--:R-:W-:Y:S05]  /*ad10*/  CALL.REL.NOINC `($__internal_155_$__cuda_sm20_div_rn_f64_full) ;  /* 0x0000001000447944 */ /* 0x00efea0003c00000 */
.L_x_7050:
[----:B------:R-:W-:Y:S05]  /*ad20*/  BSYNC.RECONVERGENT B2 ;  /* 0x0000000000027941 */ /* 0x000fea0003800200 */
.L_x_7049:
        /* <DEDUP_REMOVED lines=52> */
[----:B-123--:R-:W-:Y:S05]  /*b070*/  CALL.REL.NOINC `($__internal_155_$__cuda_sm20_div_rn_f64_full) ;  /* 0x0000000c006c7944 */ /* 0x00efea0003c00000 */
[----:B------:R-:W-:Y:S02]  /*b080*/  IMAD.MOV.U32 R2, RZ, RZ, R52 ;  /* 0x000000ffff027224 */ /* 0x000fe400078e0034 */
[----:B------:R-:W-:-:S07]  /*b090*/  IMAD.MOV.U32 R3, RZ, RZ, R53 ;  /* 0x000000ffff037224 */ /* 0x000fce00078e0035 */
.L_x_7052:
[----:B------:R-:W-:Y:S05]  /*b0a0*/  BSYNC.RECONVERGENT B2 ;  /* 0x0000000000027941 */ /* 0x000fea0003800200 */
.L_x_7051:
[----:B------:R-:W-:Y:S02]  /*b0b0*/  IMAD.MOV.U32 R10, RZ, RZ, R2 ;  /* 0x000000ffff0a7224 */ /* 0x000fe400078e0002 */
[----:B------:R-:W-:Y:S01]  /*b0c0*/  IMAD.MOV.U32 R11, RZ, RZ, R3 ;  /* 0x000000ffff0b7224 */ /* 0x000fe200078e0003 */
[----:B------:R-:W-:Y:S06]  /*b0d0*/  BRA `(.L_x_7048) ;  /* 0x00000004009c7947 */ /* 0x000fec0003800000 */
.L_x_7042:
        /* <DEDUP_REMOVED lines=48> */
[----:B-123--:R-:W-:Y:S05]  /*b3e0*/  CALL.REL.NOINC `($__internal_155_$__cuda_sm20_div_rn_f64_full) ;  /* 0x0000000800907944 */ /* 0x00efea0003c00000 */
.L_x_7054:
[----:B------:R-:W-:Y:S05]  /*b3f0*/  BSYNC.RECONVERGENT B2 ;  /* 0x0000000000027941 */ /* 0x000fea0003800200 */
.L_x_7053:
        /* <DEDUP_REMOVED lines=36> */
.L_x_7056:
[----:B------:R-:W-:Y:S05]  /*b640*/  BSYNC.RECONVERGENT B2 ;  /* 0x0000000000027941 */ /* 0x000fea0003800200 */
.L_x_7055:
        /* <DEDUP_REMOVED lines=16> */
.L_x_7048:
[----:B------:R-:W-:Y:S05]  /*b750*/  BSYNC.RECONVERGENT B1 ;  /* 0x0000000000017941 */ /* 0x000fea0003800200 */
.L_x_7041:
[----:B------:R-:W-:Y:S01]  /*b760*/  IADD3 R42, P0, PT, R42, UR4, RZ ;  /* 0x000000042a2a7c10 */ /* 0x000fe2000ff1e0ff */
[----:B-12---:R2:W-:Y:S04]  /*b770*/  STG.E.ENL2.256 desc[UR14][R6.64], R36, R20 ;  /* 0xf80000240614797f */ /* 0x0065e8000f12180e */
[C---:B------:R-:W-:Y:S01]  /*b780*/  IMAD.SHL.U32 R0, R42.reuse, 0x4, RZ ;  /* 0x000000042a007824 */ /* 0x040fe200078e00ff */
[----:B0--3--:R2:W-:Y:S01]  /*b790*/  STG.E.ENL2.256 desc[UR14][R6.64+0x20], R16, R8 ;  /* 0xf80001100608797f */ /* 0x0095e2000f12180e */
[----:B------:R-:W-:Y:S01]  /*b7a0*/  IMAD.X R43, RZ, RZ, R43, P0 ;  /* 0x000000ffff2b7224 */ /* 0x000fe200000e062b */
[----:B------:R-:W-:Y:S02]  /*b7b0*/  LOP3.LUT P0, RZ, R42, 0xffffc000, RZ, 0xc0, !PT ;  /* 0xffffc0002aff7812 */ /* 0x000fe4000780c0ff */
[----:B------:R-:W-:-:S02]  /*b7c0*/  ISETP.LT.U32.AND P1, PT, R0, UR17, PT ;  /* 0x0000001100007c0c */ /* 0x000fc4000bf21070 */
[----:B------:R-:W-:Y:S02]  /*b7d0*/  SHF.L.U64.HI R0, R42, 0x2, R43 ;  /* 0x000000022a007819 */ /* 0x000fe4000001022b */
[----:B------:R-:W-:Y:S02]  /*b7e0*/  LOP3.LUT P0, RZ, R43, 0x3fffffff, RZ, 0xc0, P0 ;  /* 0x3fffffff2bff7812 */ /* 0x000fe4000000c0ff */
[----:B------:R-:W-:-:S13]  /*b7f0*/  ISETP.LT.AND.EX P1, PT, R0, UR10, PT, P1 ;  /* 0x0000000a00007c0c */ /* 0x000fda000bf21310 */
[----:B------:R-:W-:Y:S05]  /*b800*/  @!P0 BRA P1, `(.L_x_7057) ;  /* 0xffffffa400dc8947 */ /* 0x000fea000083ffff */
[----:B------:R-:W-:Y:S05]  /*b810*/  EXIT ;  /* 0x000000000000794d */ /* 0x000fea0003800000 */
        .weak           $__internal_154_$__cuda_sm20_dblrcp_rn_slowpath_v3
        .type           $__internal_154_$__cuda_sm20_dblrcp_rn_slowpath_v3,@function
        .size           $__internal_154_$__cuda_sm20_dblrcp_rn_slowpath_v3,($__internal_155_$__cuda_sm20_div_rn_f64_full - $__internal_154_$__cuda_sm20_dblrcp_rn_slowpath_v3)
$__internal_154_$__cuda_sm20_dblrcp_rn_slowpath_v3:
[----:B------:R-:W0:Y:S01]  /*b820*/  DSETP.GTU.AND P0, PT, |R2|, +INF , PT ;  /* 0x7ff000000200742a */ /* 0x000e220003f0c200 */
[----:B------:R-:W-:Y:S04]  /*b830*/  BSSY.RECONVERGENT B0, `(.L_x_7058) ;  /* 0x000005c000007945 */ /* 0x000fe80003800200 */
        /* <DEDUP_REMOVED lines=9> */
[----:B------:R-:W-:Y:S01]  /*b8d0*/  VIADD R5, R3, 0xc0200000 ;  /* 0xc020000003057836 */ /* 0x000fe20000000000 */
[----:B------:R-:W-:Y:S01]  /*b8e0*/  MOV R4, R2 ;  /* 0x0000000200047202 */ /* 0x000fe20000000f00 */
        /* <DEDUP_REMOVED lines=44> */
.L_x_7061:
[----:B------:R-:W0:Y:S01]  /*bbb0*/  DMUL R2, R2, 8.11296384146066816958e+31 ;  /* 0x4690000002027828 */ /* 0x000e220000000000 */
[----:B------:R-:W-:Y:S01]  /*bbc0*/  IMAD.MOV.U32 R4, RZ, RZ, R45 ;  /* 0x000000ffff047224 */ /* 0x000fe200078e002d */
        /* <DEDUP_REMOVED lines=32> */
.L_x_7059:
[----:B------:R-:W-:Y:S01]  /*bdd0*/  LOP3.LUT R15, R3, 0x80000, RZ, 0xfc, !PT ;  /* 0x00080000030f7812 */ /* 0x000fe200078efcff */
[----:B------:R-:W-:-:S07]  /*bde0*/  IMAD.MOV.U32 R14, RZ, RZ, R2 ;  /* 0x000000ffff0e7224 */ /* 0x000fce00078e0002 */
.L_x_7060:
[----:B------:R-:W-:Y:S05]  /*bdf0*/  BSYNC.RECONVERGENT B0 ;  /* 0x0000000000007941 */ /* 0x000fea0003800200 */
.L_x_7058:
[----:B------:R-:W-:Y:S02]  /*be00*/  IMAD.MOV.U32 R2, RZ, RZ, R0 ;  /* 0x000000ffff027224 */ /* 0x000fe400078e0000 */
[----:B------:R-:W-:-:S04]  /*be10*/  IMAD.MOV.U32 R3, RZ, RZ, 0x0 ;  /* 0x00000000ff037424 */ /* 0x000fc800078e00ff */
[----:B------:R-:W-:Y:S05]  /*be20*/  RET.REL.NODEC R2 `(_ZN2at6native55_GLOBAL__N__de093ff9_22_ForeachBinaryOpList_cu_a911ec4325multi_tensor_apply_kernelINS1_18TensorListMetadataILi2EEENS1_24BinaryOpListAlphaFunctorIN3c107complexIdEELi2ELi2ELi0EEEJSt7dividesIS8_ES8_EEEvT_T0_DpT1_) ;  /* 0xffffff4002747950 */ /* 0x000fea0003c3ffff */
        .weak           $__internal_155_$__cuda_sm20_div_rn_f64_full
        .type           $__internal_155_$__cuda_sm20_div_rn_f64_full,@function
        .size           $__internal_155_$__cuda_sm20_div_rn_f64_full,(.L_x_7931 - $__internal_155_$__cuda_sm20_div_rn_f64_full)
$__internal_155_$__cuda_sm20_div_rn_f64_full:
[C---:B------:R-:W-:Y:S01]  /*be30*/  FSETP.GEU.AND P2, PT, |R51|.reuse, 1.469367938527859385e-39, PT ;  /* 0x001000003300780b */ /* 0x040fe20003f4e200 */
[----:B------:R-:W-:Y:S01]  /*be40*/  IMAD.MOV.U32 R48, RZ, RZ, R50 ;  /* 0x000000ffff307224 */ /* 0x000fe200078e0032 */
[----:B------:R-:W-:Y:S01]  /*be50*/  LOP3.LUT R2, R51, 0x7ff00000, RZ, 0xc0, !PT ;  /* 0x7ff0000033027812 */ /* 0x000fe200078ec0ff */
[----:B------:R-:W-:Y:S01]  /*be60*/  BSSY.RECONVERGENT B0, `(.L_x_7062) ;  /* 0x0000079000007945 */ /* 0x000fe20003800200 */
[C---:B------:R-:W-:Y:S02]  /*be70*/  LOP3.LUT R5, R47.reuse, 0x7ff00000, RZ, 0xc0, !PT ;  /* 0x7ff000002f057812 */ /* 0x040fe400078ec0ff */
[C---:B------:R-:W-:Y:S02]  /*be80*/  FSETP.GEU.AND P0, PT, |R47|.reuse, 1.469367938527859385e-39, PT ;  /* 0x001000002f00780b */ /* 0x040fe40003f0e200 */
[----:B------:R-:W-:Y:S02]  /*be90*/  ISETP.GE.U32.AND P1, PT, R2, R5, PT ;  /* 0x000000050200720c */ /* 0x000fe40003f26070 */
[----:B------:R-:W-:-:S03]  /*bea0*/  LOP3.LUT R44, R47, 0x800fffff, RZ, 0xc0, !PT ;  /* 0x800fffff2f2c7812 */ /* 0x000fc600078ec0ff */
[----:B------:R-:W-:Y:S02]  /*beb0*/  @!P2 LOP3.LUT R3, R47, 0x7ff00000, RZ, 0xc0, !PT ;  /* 0x7ff000002f03a812 */ /* 0x000fe400078ec0ff */
[----:B------:R-:W-:Y:S01]  /*bec0*/  LOP3.LUT R45, R44, 0x3ff00000, RZ, 0xfc, !PT ;  /* 0x3ff000002c2d7812 */ /* 0x000fe200078efcff */
[----:B------:R-:W-:Y:S01]  /*bed0*/  IMAD.MOV.U32 R44, RZ, RZ, R46 ;  /* 0x000000ffff2c7224 */ /* 0x000fe200078e002e */
[----:B------:R-:W-:Y:S01]  /*bee0*/  @!P2 ISETP.GE.U32.AND P3, PT, R2, R3, PT ;  /* 0x000000030200a20c */ /* 0x000fe20003f66070 */
[----:B------:R-:W-:-:S04]  /*bef0*/  IMAD.MOV.U32 R3, RZ, RZ, 0x1ca00000 ;  /* 0x1ca00000ff037424 */ /* 0x000fc800078e00ff */
[----:B------:R-:W0:Y:S01]  /*bf00*/  @!P0 DMUL R44, R46, 8.98846567431157953865e+307 ;  /* 0x7fe000002e2c8828 */ /* 0x000e220000000000 */
[C---:B------:R-:W-:Y:S02]  /*bf10*/  @!P2 SEL R14, R3.reuse, 0x63400000, !P3 ;  /* 0x63400000030ea807 */ /* 0x040fe40005800000 */
[----:B------:R-:W-:Y:S02]  /*bf20*/  SEL R4, R3, 0x63400000, !P1 ;  /* 0x6340000003047807 */ /* 0x000fe40004800000 */
[--C-:B------:R-:W-:Y:S02]  /*bf30*/  @!P2 LOP3.LUT R14, R14, 0x80000000, R51.reuse, 0xf8, !PT ;  /* 0x800000000e0ea812 */ /* 0x100fe400078ef833 */
[----:B------:R-:W-:Y:S01]  /*bf40*/  LOP3.LUT R49, R4, 0x800fffff, R51, 0xf8, !PT ;  /* 0x800fffff04317812 */ /* 0x000fe200078ef833 */
[----:B------:R-:W-:Y:S01]  /*bf50*/  IMAD.MOV.U32 R4, RZ, RZ, R2 ;  /* 0x000000ffff047224 */ /* 0x000fe200078e0002 */
[----:B------:R-:W-:Y:S01]  /*bf60*/  @!P2 LOP3.LUT R15, R14, 0x100000, RZ, 0xfc, !PT ;  /* 0x001000000e0fa812 */ /* 0x000fe200078efcff */
[----:B------:R-:W-:Y:S01]  /*bf70*/  @!P2 IMAD.MOV.U32 R14, RZ, RZ, RZ ;  /* 0x000000ffff0ea224 */ /* 0x000fe200078e00ff */
[----:B0-----:R-:W-:-:S15]  /*bf80*/  @!P0 LOP3.LUT R5, R45, 0x7ff00000, RZ, 0xc0, !PT ;  /* 0x7ff000002d058812 */ /* 0x001fde00078ec0ff */
[----:B------:R-:W-:-:S15]  /*bf90*/  NOP ;  /* 0x0000000000007918 */ /* 0x000fde0000000000 */
[----:B------:R-:W-:-:S15]  /*bfa0*/  NOP ;  /* 0x0000000000007918 */ /* 0x000fde0000000000 */
[----:B------:R-:W-:-:S08]  /*bfb0*/  NOP ;  /* 0x0000000000007918 */ /* 0x000fd00000000000 */
[----:B------:R0:W1:Y:S02]  /*bfc0*/  @!P2 DFMA R48, R48, 2, -R14 ;  /* 0x400000003030a82b */ /* 0x000064000000080e */
[----:B0-----:R-:W0:Y:S01]  /*bfd0*/  MUFU.RCP64H R15, R45 ;  /* 0x0000002d000f7308 */ /* 0x001e220000001800 */
[----:B------:R-:W-:Y:S02]  /*bfe0*/  MOV R14, 0x1 ;  /* 0x00000001000e7802 */ /* 0x000fe40000000f00 */
[----:B-1----:R-:W-:-:S15]  /*bff0*/  @!P2 LOP3.LUT R4, R49, 0x7ff00000, RZ, 0xc0, !PT ;  /* 0x7ff000003104a812 */ /* 0x002fde00078ec0ff */
[----:B------:R-:W-:-:S15]  /*c000*/  NOP ;  /* 0x0000000000007918 */ /* 0x000fde0000000000 */
[----:B------:R-:W-:-:S15]  /*c010*/  NOP ;  /* 0x0000000000007918 */ /* 0x000fde0000000000 */
[----:B------:R-:W-:-:S14]  /*c020*/  NOP ;  /* 0x0000000000007918 */ /* 0x000fdc0000000000 */
        /* <DEDUP_REMOVED lines=21> */
[----:B0-----:R-:W-:-:S05]  /*c180*/  VIADD R14, R4, 0xffffffff ;  /* 0xffffffff040e7836 */ /* 0x001fca0000000000 */
[----:B------:R-:W-:Y:S01]  /*c190*/  ISETP.GT.U32.AND P0, PT, R14, 0x7feffffe, PT ;  /* 0x7feffffe0e00780c */ /* 0x000fe20003f04070 */
[----:B------:R-:W-:-:S05]  /*c1a0*/  VIADD R14, R5, 0xffffffff ;  /* 0xffffffff050e7836 */ /* 0x000fca0000000000 */
[----:B------:R-:W-:-:S15]  /*c1b0*/  ISETP.GT.U32.OR P0, PT, R14, 0x7feffffe, P0 ;  /* 0x7feffffe0e00780c */ /* 0x000fde0000704470 */
[----:B------:R-:W-:-:S15]  /*c1c0*/  NOP ;  /* 0x0000000000007918 */ /* 0x000fde0000000000 */
[----:B------:R-:W-:-:S15]  /*c1d0*/  NOP ;  /* 0x0000000000007918 */ /* 0x000fde0000000000 */
[----:B------:R-:W-:-:S06]  /*c1e0*/  NOP ;  /* 0x0000000000007918 */ /* 0x000fcc0000000000 */
        /* <DEDUP_REMOVED lines=15> */
[----:B------:R-:W-:Y:S01]  /*c2e0*/  VIMNMX R2, PT, PT, R4, 0x46a00000, PT ;  /* 0x46a0000004027848 */ /* 0x000fe20003fe0100 */
[----:B------:R-:W-:Y:S01]  /*c2f0*/  IMAD.MOV.U32 R4, RZ, RZ, RZ ;  /* 0x000000ffff047224 */ /* 0x000fe200078e00ff */
[----:B------:R-:W-:-:S05]  /*c300*/  SEL R3, R3, 0x63400000, !P0 ;  /* 0x6340000003037807 */ /* 0x000fca0004000000 */
[----:B------:R-:W-:-:S04]  /*c310*/  IMAD.IADD R2, R2, 0x1, -R3 ;  /* 0x0000000102027824 */ /* 0x000fc800078e0a03 */
        /* <DEDUP_REMOVED lines=24> */
.L_x_7063:
        /* <DEDUP_REMOVED lines=16> */
.L_x_7066:
[----:B------:R-:W-:Y:S01]  /*c5a0*/  LOP3.LUT R53, R47, 0x80000, RZ, 0xfc, !PT ;  /* 0x000800002f357812 */ /* 0x000fe200078efcff */
[----:B------:R-:W-:Y:S01]  /*c5b0*/  IMAD.MOV.U32 R52, RZ, RZ, R46 ;  /* 0x000000ffff347224 */ /* 0x000fe200078e002e */
[----:B------:R-:W-:Y:S06]  /*c5c0*/  BRA `(.L_x_7064) ;  /* 0x0000000000087947 */ /* 0x000fec0003800000 */
.L_x_7065:
[----:B------:R-:W-:Y:S01]  /*c5d0*/  LOP3.LUT R53, R51, 0x80000, RZ, 0xfc, !PT ;  /* 0x0008000033357812 */ /* 0x000fe200078efcff */
[----:B------:R-:W-:-:S07]  /*c5e0*/  IMAD.MOV.U32 R52, RZ, RZ, R50 ;  /* 0x000000ffff347224 */ /* 0x000fce00078e0032 */
.L_x_7064:
[----:B------:R-:W-:Y:S05]  /*c5f0*/  BSYNC.RECONVERGENT B0 ;  /* 0x0000000000007941 */ /* 0x000fea0003800200 */
.L_x_7062:
[----:B------:R-:W-:Y:S02]  /*c600*/  IMAD.MOV.U32 R2, RZ, RZ, R0 ;  /* 0x000000ffff027224 */ /* 0x000fe400078e0000 */
[----:B------:R-:W-:-:S04]  /*c610*/  IMAD.MOV.U32 R3, RZ, RZ, 0x0 ;  /* 0x00000000ff037424 */ /* 0x000fc800078e00ff */
[----:B------:R-:W-:Y:S05]  /*c620*/  RET.REL.NODEC R2 `(_ZN2at6native55_GLOBAL__N__de093ff9_22_ForeachBinaryOpList_cu_a911ec4325multi_tensor_apply_kernelINS1_18TensorListMetadataILi2EEENS1_24BinaryOpListAlphaFunctorIN3c107complexIdEELi2ELi2ELi0EEEJSt7dividesIS8_ES8_EEEvT_T0_DpT1_) ;  /* 0xffffff3802747950 */ /* 0x000fea0003c3ffff */
.L_x_7067:
        /* <DEDUP_REMOVED lines=13> */
.L_x_7931:


//--------------------- .text._ZN2at6native55_GLOBAL__N__de093ff9_22_ForeachBinaryOpList_cu_a911ec4325multi_tensor_apply_kernelINS1_18TensorListMetadataILi2EEENS1_24BinaryOpListAlphaFunctorIfLi2ELi2ELi0EEEJSt7dividesIfEfEEEvT_T0_DpT1_ --------------------------
	.section	.text._ZN2at6native55_GLOBAL__N__de093ff9_22_ForeachBinaryOpList_cu_a911ec4325multi_tensor_apply_kernelINS1_18TensorListMetadataILi2EEENS1_24BinaryOpListAlphaFunctorIfLi2ELi2ELi0EEEJSt7dividesIfEfEEEvT_T0_DpT1_,"ax",@progbits
	.align	128
.text._ZN2at6native55_GLOBAL__N__de093ff9_22_ForeachBinaryOpList_cu_a911ec4325multi_tensor_apply_kernelINS1_18TensorListMetadataILi2EEENS1_24BinaryOpListAlphaFunctorIfLi2ELi2ELi0EEEJSt7dividesIfEfEEEvT_T0_DpT1_:
        .type           _ZN2at6native55_GLOBAL__N__de093ff9_22_ForeachBinaryOpList_cu_a911ec4325multi_tensor_apply_kernelINS1_18TensorListMetadataILi2EEENS1_24BinaryOpListAlphaFunctorIfLi2ELi2ELi0EEEJSt7dividesIfEfEEEvT_T0_DpT1_,@function
        .size           _ZN2at6native55_GLOBAL__N__de093ff9_22_ForeachBinaryOpList_cu_a911ec4325multi_tensor_apply_kernelINS1_18TensorListMetadataILi2EEENS1_24BinaryOpListAlphaFunctorIfLi2ELi2ELi0EEEJSt7dividesIfEfEEEvT_T0_DpT1_,(.L_x_7934 - _ZN2at6native55_GLOBAL__N__de093ff9_22_ForeachBinaryOpList_cu_a911ec4325multi_tensor_apply_kernelINS1_18TensorListMetadataILi2EEENS1_24BinaryOpListAlphaFunctorIfLi2ELi2ELi0EEEJSt7dividesIfEfEEEvT_T0_DpT1_)
        .other          _ZN2at6native55_GLOBAL__N__de093ff9_22_ForeachBinaryOpList_cu_a911ec4325multi_tensor_apply_kernelINS1_18TensorListMetadataILi2EEENS1_24BinaryOpListAlphaFunctorIfLi2ELi2ELi0EEEJSt7dividesIfEfEEEvT_T0_DpT1_,@"STO_CUDA_ENTRY STV_DEFAULT"
_ZN2at6native55_GLOBAL__N__de093ff9_22_ForeachBinaryOpList_cu_a911ec4325multi_tensor_apply_kernelINS1_18TensorListMetadataILi2EEENS1_24BinaryOpListAlphaFunctorIfLi2ELi2ELi0EEEJSt7dividesIfEfEEEvT_T0_DpT1_:
        /* <DEDUP_REMOVED lines=33> */
.L_x_7069:
[----:B0--3--:R-:W-:Y:S02]  /*0210*/  IADD3 R2, P0, PT, R0, R12, RZ ;  /* 0x0000000c00027210 */ /* 0x009fe40007f1e0ff */
[----:B------:R-:W-:Y:S02]  /*0220*/  CS2R R16, SRZ ;  /* 0x0000000000107805 */ /* 0x000fe4000001ff00 */
[C---:B-1----:R-:W-:Y:S01]  /*0230*/  IADD3 R8, P2, PT, R11.reuse, R2, RZ ;  /* 0x000000020b087210 */ /* 0x042fe20007f5e0ff */
[----:B------:R-:W-:Y:S01]  /*0240*/  IMAD.X R3, RZ, RZ, R10, P0 ;  /* 0x000000ffff037224 */ /* 0x000fe200000e060a */
[C---:B------:R-:W-:Y:S01]  /*0250*/  ISETP.GE.U32.AND P0, PT, R2.reuse, UR5, PT ;  /* 0x0000000502007c0c */ /* 0x040fe2000bf06070 */
[----:B------:R-:W-:Y:S01]  /*0260*/  IMAD.SHL.U32 R14, R2, 0x4, RZ ;  /* 0x00000004020e7824 */ /* 0x000fe200078e00ff */
[----:B------:R-:W-:Y:S01]  /*0270*/  IADD3 R18, P3, PT, R11, R8, RZ ;  /* 0x000000080b127210 */ /* 0x000fe20007f7e0ff */
[----:B------:R-:W-:Y:S01]  /*0280*/  IMAD.X R7, RZ, RZ, R3, P2 ;  /* 0x000000ffff077224 */ /* 0x000fe200010e0603 */
[----:B------:R-:W-:-:S02]  /*0290*/  ISETP.GE.U32.AND P1, PT, R8, UR5, PT ;  /* 0x0000000508007c0c */ /* 0x000fc4000bf26070 */
[----:B------:R-:W-:Y:S01]  /*02a0*/  ISETP.GE.U32.AND.EX P0, PT, R3, UR10, PT, P0 ;  /* 0x0000000a03007c0c */ /* 0x000fe2000bf06100 */
[----:B------:R-:W-:Y:S01]  /*02b0*/  IMAD.X R9, RZ, RZ, R7, P3 ;  /* 0x000000ffff097224 */ /* 0x000fe200018e0607 */
[----:B------:R-:W-:Y:S02]  /*02c0*/  ISETP.GE.U32.AND.EX P1, PT, R7, UR10, PT, P1 ;  /* 0x0000000a07007c0c */ /* 0x000fe4000bf26110 */
[----:B------:R-:W-:Y:S02]  /*02d0*/  IADD3 R15, P4, PT, R11, R18, RZ ;  /* 0x000000120b0f7210 */ /* 0x000fe40007f9e0ff */
[----:B------:R-:W-:Y:S02]  /*02e0*/  ISETP.GE.U32.AND P2, PT, R18, UR5, PT ;  /* 0x0000000512007c0c */ /* 0x000fe4000bf46070 */
[----:B------:R-:W-:Y:S01]  /*02f0*/  ISETP.GE.U32.AND P3, PT, R15, UR5, PT ;  /* 0x000000050f007c0c */ /* 0x000fe2000bf66070 */
[----:B------:R-:W-:Y:S01]  /*0300*/  IMAD.X R22, RZ, RZ, R9, P4 ;  /* 0x000000ffff167224 */ /* 0x000fe200020e0609 */
[----:B------:R-:W-:-:S02]  /*0310*/  ISETP.GE.U32.AND.EX P2, PT, R9, UR10, PT, P2 ;  /* 0x0000000a09007c0c */ /* 0x000fc4000bf46120 */
[----:B------:R-:W-:Y:S02]  /*0320*/  SHF.L.U64.HI R3, R2, 0x2, R3 ;  /* 0x0000000202037819 */ /* 0x000fe40000010203 */
[----:B------:R-:W-:Y:S02]  /*0330*/  ISETP.GE.U32.AND.EX P3, PT, R22, UR10, PT, P3 ;  /* 0x0000000a16007c0c */ /* 0x000fe4000bf66130 */
[----:B------:R-:W-:Y:S02]  /*0340*/  @!P0 IADD3 R4, P4, PT, R14, UR8, RZ ;  /* 0x000000080e048c10 */ /* 0x000fe4000ff9e0ff */
[C---:B------:R-:W-:Y:S02]  /*0350*/  @!P1 LEA R6, P5, R8.reuse, UR8, 0x2 ;  /* 0x0000000808069c11 */ /* 0x040fe4000f8a10ff */
[----:B------:R-:W-:Y:S02]  /*0360*/  @!P0 IADD3.X R5, PT, PT, R3, UR9, RZ, P4, !PT ;  /* 0x0000000903058c10 */ /* 0x000fe4000a7fe4ff */
[----:B------:R-:W-:-:S02]  /*0370*/  @!P1 LEA.HI.X R7, R8, UR9, R7, 0x2, P5 ;  /* 0x0000000908079c11 */ /* 0x000fc4000a8f1407 */
[C---:B------:R-:W-:Y:S01]  /*0380*/  @!P2 LEA R8, P4, R18.reuse, UR8, 0x2 ;  /* 0x000000081208ac11 */ /* 0x040fe2000f8810ff */
[----:B------:R-:W-:Y:S01]  /*0390*/  IMAD.MOV.U32 R13, RZ, RZ, RZ ;  /* 0x000000ffff0d7224 */ /* 0x000fe200078e00ff */
[----:B------:R0:W2:Y:S02]  /*03a0*/  @!P0 LDG.E R17, desc[UR14][R4.64] ;  /* 0x0000000e04118981 */ /* 0x0000a4000c1e1900 */
[----:B------:R-:W-:Y:S02]  /*03b0*/  @!P2 LEA.HI.X R9, R18, UR9, R9, 0x2, P4 ;  /* 0x000000091209ac11 */ /* 0x000fe4000a0f1409 */
[C---:B------:R-:W-:Y:S01]  /*03c0*/  @!P3 LEA R20, P4, R15.reuse, UR8, 0x2 ;  /* 0x000000080f14bc11 */ /* 0x040fe2000f8810ff */
[----:B------:R1:W3:Y:S03]  /*03d0*/  @!P1 LDG.E R16, desc[UR14][R6.64] ;  /* 0x0000000e06109981 */ /* 0x0002e6000c1e1900 */
[----:B------:R-:W-:Y:S01]  /*03e0*/  @!P3 LEA.HI.X R21, R15, UR9, R22, 0x2, P4 ;  /* 0x000000090f15bc11 */ /* 0x000fe2000a0f1416 */
[----:B------:R-:W-:Y:S01]  /*03f0*/  IMAD.MOV.U32 R15, RZ, RZ, RZ ;  /* 0x000000ffff0f7224 */ /* 0x000fe200078e00ff */
[----:B------:R4:W5:Y:S01]  /*0400*/  @!P2 LDG.E R13, desc[UR14][R8.64] ;  /* 0x0000000e080da981 */ /* 0x000962000c1e1900 */
[----:B------:R-:W-:Y:S01]  /*0410*/  IMAD.SHL.U32 R19, R11, 0x4, RZ ;  /* 0x000000040b137824 */ /* 0x000fe200078e00ff */
[----:B------:R-:W-:-:S03]  /*0420*/  IADD3 R2, P5, PT, R14, UR6, RZ ;  /* 0x000000060e027c10 */ /* 0x000fc6000ffbe0ff */
[----:B------:R4:W5:Y:S01]  /*0430*/  @!P3 LDG.E R15, desc[UR14][R20.64] ;  /* 0x0000000e140fb981 */ /* 0x000962000c1e1900 */
[----:B------:R-:W-:Y:S01]  /*0440*/  SHF.R.U32.HI R23, RZ, 0x1e, R11 ;  /* 0x0000001eff177819 */ /* 0x000fe2000001160b */
[----:B------:R-:W-:Y:S01]  /*0450*/  IMAD.MOV.U32 R18, RZ, RZ, RZ ;  /* 0x000000ffff127224 */ /* 0x000fe200078e00ff */
[----:B0-----:R-:W-:Y:S02]  /*0460*/  IADD3 R4, P4, PT, R19, R2, RZ ;  /* 0x0000000213047210 */ /* 0x001fe40007f9e0ff */
[----:B------:R-:W-:Y:S02]  /*0470*/  IADD3.X R3, PT, PT, R3, UR7, RZ, P5, !PT ;  /* 0x0000000703037c10 */ /* 0x000fe4000affe4ff */
[----:B-1----:R-:W-:-:S03]  /*0480*/  IADD3 R6, P5, PT, R19, R4, RZ ;  /* 0x0000000413067210 */ /* 0x002fc60007fbe0ff */
[----:B------:R-:W-:Y:S01]  /*0490*/  IMAD.X R5, R23, 0x1, R3, P4 ;  /* 0x0000000117057824 */ /* 0x000fe200020e0603 */
[----:B----4-:R-:W-:Y:S01]  /*04a0*/  LEA R8, P4, R11, R6, 0x2 ;  /* 0x000000060b087211 */ /* 0x010fe200078810ff */
[----:B------:R-:W-:Y:S01]  /*04b0*/  IMAD.MOV.U32 R19, RZ, RZ, RZ ;  /* 0x000000ffff137224 */ /* 0x000fe200078e00ff */
[----:B------:R-:W4:Y:S01]  /*04c0*/  @!P0 LDG.E R18, desc[UR14][R2.64] ;  /* 0x0000000e02128981 */ /* 0x000f22000c1e1900 */
[----:B------:R-:W-:Y:S02]  /*04d0*/  IMAD.X R7, R23, 0x1, R5, P5 ;  /* 0x0000000117077824 */ /* 0x000fe400028e0605 */
[----:B------:R-:W-:Y:S02]  /*04e0*/  IMAD.MOV.U32 R20, RZ, RZ, RZ ;  /* 0x000000ffff147224 */ /* 0x000fe400078e00ff */
[----:B------:R-:W-:Y:S01]  /*04f0*/  IMAD.MOV.U32 R14, RZ, RZ, RZ ;  /* 0x000000ffff0e7224 */ /* 0x000fe200078e00ff */
[----:B------:R-:W-:Y:S01]  /*0500*/  LEA.HI.X R9, R11, R7, RZ, 0x2, P4 ;  /* 0x000000070b097211 */ /* 0x000fe200020f14ff */
[----:B------:R-:W4:Y:S04]  /*0510*/  @!P1 LDG.E R19, desc[UR14][R4.64] ;  /* 0x0000000e04139981 */ /* 0x000f28000c1e1900 */
[----:B------:R-:W4:Y:S04]  /*0520*/  @!P2 LDG.E R20, desc[UR14][R6.64] ;  /* 0x0000000e0614a981 */ /* 0x000f28000c1e1900 */
[----:B------:R-:W4:Y:S01]  /*0530*/  @!P3 LDG.E R14, desc[UR14][R8.64] ;  /* 0x0000000e080eb981 */ /* 0x000f22000c1e1900 */
[----:B--2---:R-:W-:Y:S01]  /*0540*/  FMUL.FTZ R17, R17, UR11 ;  /* 0x0000000b11117c20 */ /* 0x004fe20008410000 */
[----:B---3--:R-:W-:-:S05]  /*0550*/  FMUL.FTZ R16, R16, UR11 ;  /* 0x0000000b10107c20 */ /* 0x008fca0008410000 */
[----:B------:R-:W4:Y:S01]  /*0560*/  MUFU.RCP R17, R17 ;  /* 0x0000001100117308 */ /* 0x000f220000001000 */
[----:B-----5:R-:W-:-:S07]  /*0570*/  FMUL.FTZ R13, R13, UR11 ;  /* 0x0000000b0d0d7c20 */ /* 0x020fce0008410000 */
[----:B------:R-:W0:Y:S01]  /*0580*/  MUFU.RCP R16, R16 ;  /* 0x0000001000107308 */ /* 0x000e220000001000 */
[----:B------:R-:W-:-:S07]  /*0590*/  FMUL.FTZ R15, R15, UR11 ;  /* 0x0000000b0f0f7c20 */ /* 0x000fce0008410000 */
[----:B------:R-:W1:Y:S01]  /*05a0*/  MUFU.RCP R13, R13 ;  /* 0x0000000d000d7308 */ /* 0x000e620000001000 */
[----:B----4-:R-:W-:-:S07]  /*05b0*/  FMUL.FTZ R21, R17, R18 ;  /* 0x0000001211157220 */ /* 0x010fce0000410000 */
[----:B------:R-:W2:Y:S01]  /*05c0*/  MUFU.RCP R15, R15 ;  /* 0x0000000f000f7308 */ /* 0x000ea20000001000 */
[----:B------:R3:W-:Y:S01]  /*05d0*/  @!P0 STG.E desc[UR14][R2.64], R21 ;  /* 0x0000001502008986 */ /* 0x0007e2000c10190e */
[----:B------:R-:W-:Y:S01]  /*05e0*/  LEA R12, P0, R11, R12, 0x2 ;  /* 0x0000000c0b0c7211 */ /* 0x000fe200078010ff */
[----:B0-----:R-:W-:-:S04]  /*05f0*/  FMUL.FTZ R19, R16, R19 ;  /* 0x0000001310137220 */ /* 0x001fc80000410000 */
[----:B------:R-:W-:Y:S02]  /*0600*/  IMAD.X R10, RZ, RZ, R10, P0 ;  /* 0x000000ffff0a7224 */ /* 0x000fe400000e060a */
[----:B-1----:R-:W-:Y:S01]  /*0610*/  FMUL.FTZ R23, R13, R20 ;  /* 0x000000140d177220 */ /* 0x002fe20000410000 */
[----:B------:R3:W-:Y:S01]  /*0620*/  @!P1 STG.E desc[UR14][R4.64], R19 ;  /* 0x0000001304009986 */ /* 0x0007e2000c10190e */
[----:B------:R-:W-:-:S03]  /*0630*/  ISETP.GE.U32.AND P0, PT, R12, UR5, PT ;  /* 0x000000050c007c0c */ /* 0x000fc6000bf06070 */
[----:B------:R3:W-:Y:S01]  /*0640*/  @!P2 STG.E desc[UR14][R6.64], R23 ;  /* 0x000000170600a986 */ /* 0x0007e2000c10190e */
[----:B------:R-:W-:Y:S01]  /*0650*/  ISETP.GE.U32.AND.EX P0, PT, R10, UR10, PT, P0 ;  /* 0x0000000a0a007c0c */ /* 0x000fe2000bf06100 */
[----:B--2---:R-:W-:-:S05]  /*0660*/  FMUL.FTZ R17, R15, R14 ;  /* 0x0000000e0f117220 */ /* 0x004fca0000410000 */
[----:B------:R3:W-:Y:S07]  /*0670*/  @!P3 STG.E desc[UR14][R8.64], R17 ;  /* 0x000000110800b986 */ /* 0x0007ee000c10190e */
[----:B------:R-:W-:Y:S05]  /*0680*/  @!P0 BRA `(.L_x_7069) ;  /* 0xfffffff800e08947 */ /* 0x000fea000383ffff */
[----:B------:R-:W-:Y:S05]  /*0690*/  EXIT ;  /* 0x000000000000794d */ /* 0x000fea0003800000 */
.L_x_7068:
        /* <DEDUP_REMOVED lines=8> */
.L_x_7070:
[C---:B--2---:R-:W-:Y:S01]  /*0720*/  IMAD.SHL.U32 R2, R13.reuse, 0x10, RZ ;  /* 0x000000100d027824 */ /* 0x044fe200078e00ff */
[----:B------:R-:W-:-:S04]  /*0730*/  SHF.L.U64.HI R3, R13, 0x4, R0 ;  /* 0x000000040d037819 */ /* 0x000fc80000010200 */
[----:B------:R-:W-:-:S04]  /*0740*/  IADD3 R4, P0, PT, R2, UR8, RZ ;  /* 0x0000000802047c10 */ /* 0x000fc8000ff1e0ff */
[----:B------:R-:W-:-:S06]  /*0750*/  IADD3.X R5, PT, PT, R3, UR9, RZ, P0, !PT ;  /* 0x0000000903057c10 */ /* 0x000fcc00087fe4ff */
[----:B------:R-:W1:Y:S01]  /*0760*/  LDG.E.128 R4, desc[UR14][R4.64] ;  /* 0x0000000e04047981 */ /* 0x000e62000c1e1d00 */
[----:B------:R-:W-:-:S04]  /*0770*/  IADD3 R2, P0, PT, R2, UR6, RZ ;  /* 0x0000000602027c10 */ /* 0x000fc8000ff1e0ff */
[----:B------:R-:W-:-:S05]  /*0780*/  IADD3.X R3, PT, PT, R3, UR7, RZ, P0, !PT ;  /* 0x0000000703037c10 */ /* 0x000fca00087fe4ff */
[----:B------:R-:W2:Y:S01]  /*0790*/  LDG.E.128 R8, desc[UR14][R2.64] ;  /* 0x0000000e02087981 */ /* 0x000ea2000c1e1d00 */
[----:B0-----:R-:W-:-:S05]  /*07a0*/  IADD3 R13, P0, PT, R13, UR5, RZ ;  /* 0x000000050d0d7c10 */ /* 0x001fca000ff1e0ff */
[----:B------:R-:W-:Y:S01]  /*07b0*/  IMAD.X R0, RZ, RZ, R0, P0 ;  /* 0x000000ffff007224 */ /* 0x000fe200000e0600 */
[----:B------:R-:W-:-:S04]  /*07c0*/  LOP3.LUT P0, RZ, R13, 0xffffc000, RZ, 0xc0, !PT ;  /* 0xffffc0000dff7812 */ /* 0x000fc8000780c0ff */
[----:B------:R-:W-:Y:S01]  /*07d0*/  LOP3.LUT P0, RZ, R0, 0x3fffffff, RZ, 0xc0, P0 ;  /* 0x3fffffff00ff7812 */ /* 0x000fe2000000c0ff */
[----:B-1----:R-:W-:Y:S01]  /*07e0*/  FMUL.FTZ R14, R5, UR10 ;  /* 0x0000000a050e7c20 */ /* 0x002fe20008410000 */
[----:B------:R-:W-:Y:S01]  /*07f0*/  FMUL.FTZ R7, R7, UR10 ;  /* 0x0000000a07077c20 */ /* 0x000fe20008410000 */
[----:B------:R-:W-:Y:S01]  /*0800*/  FMUL.FTZ R12, R4, UR10 ;  /* 0x0000000a040c7c20 */ /* 0x000fe20008410000 */
[----:B------:R-:W-:Y:S02]  /*0810*/  FMUL.FTZ R6, R6, UR10 ;  /* 0x0000000a06067c20 */ /* 0x000fe40008410000 */
[----:B------:R-:W2:Y:S08]  /*0820*/  MUFU.RCP R4, R7 ;  /* 0x0000000700047308 */ /* 0x000eb00000001000 */
[----:B------:R-:W0:Y:S08]  /*0830*/  MUFU.RCP R15, R12 ;  /* 0x0000000c000f7308 */ /* 0x000e300000001000 */
[----:B------:R-:W1:Y:S01]  /*0840*/  MUFU.RCP R14, R14 ;  /* 0x0000000e000e7308 */ /* 0x000e620000001000 */
[----:B--2---:R-:W-:Y:S01]  /*0850*/  FMUL.FTZ R11, R11, R4 ;  /* 0x000000040b0b7220 */ /* 0x004fe20000410000 */
[----:B------:R-:W-:-:S06]  /*0860*/  IMAD.SHL.U32 R4, R13, 0x4, RZ ;  /* 0x000000040d047824 */ /* 0x000fcc00078e00ff */
[----:B------:R-:W2:Y:S01]  /*0870*/  MUFU.RCP R17, R6 ;  /* 0x0000000600117308 */ /* 0x000ea20000001000 */
[----:B------:R-:W-:Y:S01]  /*0880*/  ISETP.LT.U32.AND P1, PT, R4, UR13, PT ;  /* 0x0000000d04007c0c */ /* 0x000fe2000bf21070 */
[----:B0-----:R-:W-:Y:S01]  /*0890*/  FMUL.FTZ R8, R8, R15 ;  /* 0x0000000f08087220 */ /* 0x001fe20000410000 */
[----:B------:R-:W-:-:S04]  /*08a0*/  SHF.L.U64.HI R4, R13, 0x2, R0 ;  /* 0x000000020d047819 */ /* 0x000fc80000010200 */
[----:B------:R-:W-:Y:S01]  /*08b0*/  ISETP.LT.AND.EX P1, PT, R4, UR4, PT, P1 ;  /* 0x0000000404007c0c */ /* 0x000fe2000bf21310 */
[----:B-1----:R-:W-:Y:S01]  /*08c0*/  FMUL.FTZ R9, R9, R14 ;  /* 0x0000000e09097220 */ /* 0x002fe20000410000 */
[----:B--2---:R-:W-:-:S05]  /*08d0*/  FMUL.FTZ R10, R10, R17 ;  /* 0x000000110a0a7220 */ /* 0x004fca0000410000 */
[----:B------:R2:W-:Y:S06]  /*08e0*/  STG.E.128 desc[UR14][R2.64], R8 ;  /* 0x0000000802007986 */ /* 0x0005ec000c101d0e */
[----:B------:R-:W-:Y:S05]  /*08f0*/  @!P0 BRA P1, `(.L_x_7070) ;  /* 0xfffffffc00888947 */ /* 0x000fea000083ffff */
[----:B------:R-:W-:Y:S05]  /*0900*/  EXIT ;  /* 0x000000000000794d */ /* 0x000fea0003800000 */
.L_x_7071:
        /* <DEDUP_REMOVED lines=15> */
.L_x_7934:


//--------------------- .text._ZN2at6native55_GLOBAL__N__de093ff9_22_ForeachBinaryOpList_cu_a911ec4325multi_tensor_apply_kernelINS1_18TensorListMetadataILi2EEENS1_24BinaryOpListAlphaFunctorIdLi2ELi2ELi0EEEJSt7dividesIdEdEEEvT_T0_DpT1_ --------------------------
	.section	.text._ZN2at6native55_GLOBAL__N__de093ff9_22_ForeachBinaryOpList_cu_a911ec4325multi_tensor_apply_kernelINS1_18TensorListMetadataILi2EEENS1_24BinaryOpListAlphaFunctorIdLi2ELi2ELi0EEEJSt7dividesIdEdEEEvT_T0_DpT1_,"ax",@progbits
	.align	128
.text._ZN2at6native55_GLOBAL__N__de093ff9_22_ForeachBinaryOpList_cu_a911ec4325multi_tensor_apply_kernelINS1_18TensorListMetadataILi2EEENS1_24BinaryOpListAlphaFunctorIdLi2ELi2ELi0EEEJSt7dividesIdEdEEEvT_T0_DpT1_:
        .type           _ZN2at6native55_GLOBAL__N__de093ff9_22_ForeachBinaryOpList_cu_a911ec4325multi_tensor_apply_kernelINS1_18TensorListMetadataILi2EEENS1_24BinaryOpListAlphaFunctorIdLi2ELi2ELi0EEEJSt7dividesIdEdEEEvT_T0_DpT1_,@function
        .size           _ZN2at6native55_GLOBAL__N__de093ff9_22_ForeachBinaryOpList_cu_a911ec4325multi_tensor_apply_kernelINS1_18TensorListMetadataILi2EEENS1_24BinaryOpListAlphaFunctorIdLi2ELi2ELi0EEEJSt7dividesIdEdEEEvT_T0_DpT1_,(.L_x_7935 - _ZN2at6native55_GLOBAL__N__de093ff9_22_ForeachBinaryOpList_cu_a911ec4325multi_tensor_apply_kernelINS1_18TensorListMetadataILi2EEENS1_24BinaryOpListAlphaFunctorIdLi2ELi2ELi0EEEJSt7dividesIdEdEEEvT_T0_DpT1_)
        .other          _ZN2at6native55_GLOBAL__N__de093ff9_22_ForeachBinaryOpList_cu_a911ec4325multi_tensor_apply_kernelINS1_18TensorListMetadataILi2EEENS1_24BinaryOpListAlphaFunctorIdLi2ELi2ELi0EEEJSt7dividesIdEdEEEvT_T0_DpT1_,@"STO_CUDA_ENTRY STV_DEFAULT"
_ZN2at6native55_GLOBAL__N__de093ff9_22_ForeachBinaryOpList_cu_a911ec4325multi_tensor_apply_kernelINS1_18TensorListMetadataILi2EEENS1_24BinaryOpListAlphaFunctorIdLi2ELi2ELi0EEEJSt7dividesIdEdEEEvT_T0_DpT1_:
        /* <DEDUP_REMOVED lines=33> */
.L_x_7083:
[----:B0-----:R-:W-:Y:S02]  /*0210*/  IADD3 R42, P1, PT, R43, UR4, RZ ;  /* 0x000000042b2a7c10 */ /* 0x001fe4000ff3e0ff */
[----:B-1----:R-:W-:Y:S02]  /*0220*/  CS2R R2, SRZ ;  /* 0x0000000000027805 */ /* 0x002fe4000001ff00 */
[C---:B------:R-:W-:Y:S01]  /*0230*/  ISETP.GE.U32.AND P0, PT, R42.reuse, UR13, PT ;  /* 0x0000000d2a007c0c */ /* 0x040fe2000bf06070 */
[----:B------:R-:W-:Y:S02]  /*0240*/  IMAD.X R29, RZ, RZ, UR5, P1 ;  /* 0x00000005ff1d7e24 */ /* 0x000fe400088e06ff */
[----:B------:R-:W-:-:S03]  /*0250*/  IMAD.SHL.U32 R8, R42, 0x8, RZ ;  /* 0x000000082a087824 */ /* 0x000fc600078e00ff */
[----:B------:R-:W-:Y:S02]  /*0260*/  ISETP.GE.U32.AND.EX P0, PT, R29, UR16, PT, P0 ;  /* 0x000000101d007c0c */ /* 0x000fe4000bf06100 */
[C---:B------:R-:W-:Y:S02]  /*0270*/  SHF.L.U64.HI R0, R42.reuse, 0x3, R29 ;  /* 0x000000032a007819 */ /* 0x040fe4000001021d */
[----:B-1----:R-:W-:Y:S02]  /*0280*/  IADD3 R42, P3, PT, R42, UR11, RZ ;  /* 0x0000000b2a2a7c10 */ /* 0x002fe4000ff7e0ff */
[----:B------:R-:W-:-:S03]  /*0290*/  CS2R R32, SRZ ;  /* 0x0000000000207805 */ /* 0x000fc6000001ff00 */
[----:B------:R-:W-:-:S04]  /*02a0*/  IMAD.X R29, RZ, RZ, R29, P3 ;  /* 0x000000ffff1d7224 */ /* 0x000fc800018e061d */
[C---:B------:R-:W-:Y:S02]  /*02b0*/  @!P0 IADD3 R4, P1, PT, R8.reuse, UR8, RZ ;  /* 0x0000000808048c10 */ /* 0x040fe4000ff3e0ff */
[----:B------:R-:W-:Y:S02]  /*02c0*/  IADD3 R8, P2, PT, R8, UR6, RZ ;  /* 0x0000000608087c10 */ /* 0x000fe4000ff5e0ff */
[----:B------:R-:W-:-:S05]  /*02d0*/  @!P0 IADD3.X R5, PT, PT, R0, UR9, RZ, P1, !PT ;  /* 0x0000000900058c10 */ /* 0x000fca0008ffe4ff */
[----:B------:R0:W2:Y:S01]  /*02e0*/  @!P0 LDG.E.64 R2, desc[UR14][R4.64] ;  /* 0x0000000e04028981 */ /* 0x0000a2000c1e1b00 */
[----:B------:R-:W-:Y:S01]  /*02f0*/  ISETP.GE.U32.AND P1, PT, R42, UR13, PT ;  /* 0x0000000d2a007c0c */ /* 0x000fe2000bf26070 */
[----:B------:R-:W-:Y:S01]  /*0300*/  USHF.L.U32 UR10, UR11, 0x3, URZ ;  /* 0x000000030b0a7899 */ /* 0x000fe200080006ff */
[----:B------:R-:W-:Y:S02]  /*0310*/  IADD3.X R9, PT, PT, R0, UR7, RZ, P2, !PT ;  /* 0x0000000700097c10 */ /* 0x000fe400097fe4ff */
[----:B------:R-:W-:Y:S02]  /*0320*/  IADD3 R27, P2, PT, R42, UR11, RZ ;  /* 0x0000000b2a1b7c10 */ /* 0x000fe4000ff5e0ff */
[----:B------:R-:W-:Y:S01]  /*0330*/  ISETP.GE.U32.AND.EX P1, PT, R29, UR16, PT, P1 ;  /* 0x000000101d007c0c */ /* 0x000fe2000bf26110 */
[----:B------:R1:W3:Y:S01]  /*0340*/  @!P0 LDG.E.64 R32, desc[UR14][R8.64] ;  /* 0x0000000e08208981 */ /* 0x0002e2000c1e1b00 */
[C---:B------:R-:W-:Y:S01]  /*0350*/  ISETP.GE.U32.AND P3, PT, R27.reuse, UR13, PT ;  /* 0x0000000d1b007c0c */ /* 0x040fe2000bf66070 */
[----:B------:R-:W-:Y:S01]  /*0360*/  IMAD.X R26, RZ, RZ, R29, P2 ;  /* 0x000000ffff1a7224 */ /* 0x000fe200010e061d */
[----:B------:R-:W-:Y:S01]  /*0370*/  IADD3 R28, P4, PT, R27, UR11, RZ ;  /* 0x0000000b1b1c7c10 */ /* 0x000fe2000ff9e0ff */
[----:B------:R-:W-:Y:S01]  /*0380*/  USHF.R.U32.HI UR12, URZ, 0x1d, UR11 ;  /* 0x0000001dff0c7899 */ /* 0x000fe2000801160b */
[----:B------:R-:W-:-:S02]  /*0390*/  IADD3 R10, P5, PT, R8, UR10, RZ ;  /* 0x0000000a080a7c10 */ /* 0x000fc4000ffbe0ff */
[----:B------:R-:W-:Y:S02]  /*03a0*/  CS2R R6, SRZ ;  /* 0x0000000000067805 */ /* 0x000fe4000001ff00 */
[----:B------:R-:W-:Y:S01]  /*03b0*/  ISETP.GE.U32.AND.EX P3, PT, R26, UR16, PT, P3 ;  /* 0x000000101a007c0c */ /* 0x000fe2000bf66130 */
[----:B------:R-:W-:Y:S01]  /*03c0*/  IMAD.X R15, RZ, RZ, R26, P4 ;  /* 0x000000ffff0f7224 */ /* 0x000fe200020e061a */
[----:B0-----:R-:W-:Y:S02]  /*03d0*/  CS2R R4, SRZ ;  /* 0x0000000000047805 */ /* 0x001fe4000001ff00 */
[----:B------:R-:W-:Y:S02]  /*03e0*/  IADD3.X R11, PT, PT, R9, UR12, RZ, P5, !PT ;  /* 0x0000000c090b7c10 */ /* 0x000fe4000affe4ff */
[----:B------:R-:W-:Y:S02]  /*03f0*/  CS2R R16, SRZ ;  /* 0x0000000000107805 */ /* 0x000fe4000001ff00 */
[----:B------:R-:W-:-:S02]  /*0400*/  @!P1 LEA R12, P4, R42, UR8, 0x3 ;  /* 0x000000082a0c9c11 */ /* 0x000fc4000f8818ff */
[----:B-1----:R-:W-:Y:S01]  /*0410*/  IADD3 R8, P5, PT, R10, UR10, RZ ;  /* 0x0000000a0a087c10 */ /* 0x002fe2000ffbe0ff */
[----:B------:R-:W5:Y:S01]  /*0420*/  @!P1 LDG.E.64 R6, desc[UR14][R10.64] ;  /* 0x0000000e0a069981 */ /* 0x000f62000c1e1b00 */
[----:B------:R-:W-:Y:S02]  /*0430*/  @!P1 LEA.HI.X R13, R42, UR9, R29, 0x3, P4 ;  /* 0x000000092a0d9c11 */ /* 0x000fe4000a0f1c1d */
[----:B------:R-:W-:Y:S02]  /*0440*/  CS2R R22, SRZ ;  /* 0x0000000000167805 */ /* 0x000fe4000001ff00 */
[----:B------:R-:W-:Y:S02]  /*0450*/  IADD3.X R9, PT, PT, R11, UR12, RZ, P5, !PT ;  /* 0x0000000c0b097c10 */ /* 0x000fe4000affe4ff */
[----:B------:R-:W-:Y:S01]  /*0460*/  ISETP.GE.U32.AND P2, PT, R28, UR13, PT ;  /* 0x0000000d1c007c0c */ /* 0x000fe2000bf46070 */
[----:B------:R-:W5:Y:S01]  /*0470*/  @!P1 LDG.E.64 R4, desc[UR14][R12.64] ;  /* 0x0000000e0c049981 */ /* 0x000f62000c1e1b00 */
[----:B------:R-:W-:-:S02]  /*0480*/  @!P3 LEA R20, P1, R27, UR8, 0x3 ;  /* 0x000000081b14bc11 */ /* 0x000fc4000f8218ff */
[----:B------:R-:W-:Y:S01]  /*0490*/  ISETP.GE.U32.AND.EX P2, PT, R15, UR16, PT, P2 ;  /* 0x000000100f007c0c */ /* 0x000fe2000bf46120 */
[----:B------:R-:W5:Y:S01]  /*04a0*/  @!P3 LDG.E.64 R16, desc[UR14][R8.64] ;  /* 0x0000000e0810b981 */ /* 0x000f62000c1e1b00 */
[----:B------:R-:W-:-:S05]  /*04b0*/  @!P3 LEA.HI.X R21, R27, UR9, R26, 0x3, P1 ;  /* 0x000000091b15bc11 */ /* 0x000fca00088f1c1a */
[----:B------:R-:W5:Y:S01]  /*04c0*/  @!P3 LDG.E.64 R22, desc[UR14][R20.64] ;  /* 0x0000000e1416b981 */ /* 0x000f62000c1e1b00 */
[----:B------:R-:W-:Y:S02]  /*04d0*/  IMAD.U32 R31, RZ, RZ, UR11 ;  /* 0x0000000bff1f7e24 */ /* 0x000fe4000f8e00ff */
[----:B------:R-:W-:-:S03]  /*04e0*/  IMAD.U32 R25, RZ, RZ, UR11 ;  /* 0x0000000bff197e24 */ /* 0x000fc6000f8e00ff */
[----:B------:R-:W-:Y:S02]  /*04f0*/  @!P2 LEA R30, P4, R31, R8, 0x3 ;  /* 0x000000081f1ea211 */ /* 0x000fe400078818ff */
[----:B------:R-:W-:Y:S02]  /*0500*/  CS2R R18, SRZ ;  /* 0x0000000000127805 */ /* 0x000fe4000001ff00 */
[----:B------:R-:W-:-:S05]  /*0510*/  @!P2 LEA.HI.X R31, R25, R9, RZ, 0x3, P4 ;  /* 0x00000009191fa211 */ /* 0x000fca00020f1cff */
[----:B------:R2:W5:Y:S01]  /*0520*/  @!P2 LDG.E.64 R18, desc[UR14][R30.64] ;  /* 0x0000000e1e12a981 */ /* 0x000562000c1e1b00 */
[C---:B------:R-:W-:Y:S02]  /*0530*/  @!P2 LEA R34, P5, R28.reuse, UR8, 0x3 ;  /* 0x000000081c22ac11 */ /* 0x040fe4000f8a18ff */
[----:B------:R-:W-:Y:S02]  /*0540*/  CS2R R24, SRZ ;  /* 0x0000000000187805 */ /* 0x000fe4000001ff00 */
[----:B------:R-:W-:-:S05]  /*0550*/  @!P2 LEA.HI.X R35, R28, UR9, R15, 0x3, P5 ;  /* 0x000000091c23ac11 */ /* 0x000fca000a8f1c0f */
        /* <DEDUP_REMOVED lines=49> */
[----:B-----5:R-:W-:Y:S05]  /*0870*/  CALL.REL.NOINC `($__internal_156_$__cuda_sm20_div_rn_f64_full) ;  /* 0x0000001c00087944 */ /* 0x020fea0003c00000 */
[----:B------:R-:W-:Y:S02]  /*0880*/  IMAD.MOV.U32 R2, RZ, RZ, R12 ;  /* 0x000000ffff027224 */ /* 0x000fe400078e000c */
[----:B------:R-:W-:-:S07]  /*0890*/  IMAD.MOV.U32 R3, RZ, RZ, R13 ;  /* 0x000000ffff037224 */ /* 0x000fce00078e000d */
.L_x_7074:
[----:B------:R-:W-:Y:S05]  /*08a0*/  BSYNC.RECONVERGENT B0 ;  /* 0x0000000000007941 */ /* 0x000fea0003800200 */
.L_x_7073:
        /* <DEDUP_REMOVED lines=50> */
[----:B------:R-:W-:Y:S05]  /*0bd0*/  CALL.REL.NOINC `($__internal_156_$__cuda_sm20_div_rn_f64_full) ;  /* 0x0000001800307944 */ /* 0x000fea0003c00000 */
[----:B------:R-:W-:Y:S02]  /*0be0*/  IMAD.MOV.U32 R4, RZ, RZ, R12 ;  /* 0x000000ffff047224 */ /* 0x000fe400078e000c */
[----:B------:R-:W-:-:S07]  /*0bf0*/  IMAD.MOV.U32 R5, RZ, RZ, R13 ;  /* 0x000000ffff057224 */ /* 0x000fce00078e000d */
.L_x_7076:
[----:B------:R-:W-:Y:S05]  /*0c00*/  BSYNC.RECONVERGENT B0 ;  /* 0x0000000000007941 */ /* 0x000fea0003800200 */
.L_x_7075:
        /* <DEDUP_REMOVED lines=53> */
.L_x_7078:
[----:B------:R-:W-:Y:S05]  /*0f60*/  BSYNC.RECONVERGENT B0 ;  /* 0x0000000000007941 */ /* 0x000fea0003800200 */
.L_x_7077:
        /* <DEDUP_REMOVED lines=53> */
.L_x_7080:
[----:B------:R-:W-:Y:S05]  /*12c0*/  BSYNC.RECONVERGENT B0 ;  /* 0x0000000000007941 */ /* 0x000fea0003800200 */
.L_x_7079:
[----:B------:R-:W-:Y:S01]  /*12d0*/  ISETP.GE.U32.AND P1, PT, R42, UR13, PT ;  /* 0x0000000d2a007c0c */ /* 0x000fe2000bf26070 */
[----:B------:R-:W-:Y:S01]  /*12e0*/  IMAD.U32 R17, RZ, RZ, UR11 ;  /* 0x0000000bff117e24 */ /* 0x000fe2000f8e00ff */
[----:B------:R-:W-:Y:S01]  /*12f0*/  ISETP.GE.U32.AND P2, PT, R27, UR13, PT ;  /* 0x0000000d1b007c0c */ /* 0x000fe2000bf46070 */
[----:B------:R-:W-:Y:S01]  /*1300*/  BSSY.RECONVERGENT B0, `(.L_x_7081) ;  /* 0x0000020000007945 */ /* 0x000fe20003800200 */
[----:B------:R-:W-:Y:S02]  /*1310*/  ISETP.GE.U32.AND.EX P1, PT, R29, UR16, PT, P1 ;  /* 0x000000101d007c0c */ /* 0x000fe4000bf26110 */
[----:B------:R-:W-:-:S11]  /*1320*/  ISETP.GE.U32.AND.EX P2, PT, R26, UR16, PT, P2 ;  /* 0x000000101a007c0c */ /* 0x000fd6000bf46120 */
[----:B------:R-:W-:-:S04]  /*1330*/  @!P1 IADD3 R12, P3, PT, R43, UR4, RZ ;  /* 0x000000042b0c9c10 */ /* 0x000fc8000ff7e0ff */
[----:B------:R-:W-:Y:S01]  /*1340*/  @!P1 LEA R16, P4, R12, UR6, 0x3 ;  /* 0x000000060c109c11 */ /* 0x000fe2000f8818ff */
[----:B------:R-:W-:Y:S01]  /*1350*/  @!P1 IMAD.X R13, RZ, RZ, UR5, P3 ;  /* 0x00000005ff0d9e24 */ /* 0x000fe200098e06ff */
[----:B------:R-:W-:-:S04]  /*1360*/  @!P0 IADD3 R0, P3, PT, R43, UR4, RZ ;  /* 0x000000042b008c10 */ /* 0x000fc8000ff7e0ff */
[----:B------:R-:W-:Y:S01]  /*1370*/  @!P1 LEA.HI.X R14, R12, UR7, R13, 0x3, P4 ;  /* 0x000000070c0e9c11 */ /* 0x000fe2000a0f1c0d */
[----:B------:R-:W-:Y:S01]  /*1380*/  @!P0 IMAD.X R13, RZ, RZ, UR5, P3 ;  /* 0x00000005ff0d8e24 */ /* 0x000fe200098e06ff */
[C---:B------:R-:W-:Y:S02]  /*1390*/  @!P0 LEA R12, P3, R0.reuse, UR6, 0x3 ;  /* 0x00000006000c8c11 */ /* 0x040fe4000f8618ff */
[C---:B------:R-:W-:Y:S02]  /*13a0*/  @!P1 LEA R16, P4, R17.reuse, R16, 0x3 ;  /* 0x0000001011109211 */ /* 0x040fe400078818ff */
[----:B------:R-:W-:Y:S02]  /*13b0*/  @!P0 LEA.HI.X R13, R0, UR7, R13, 0x3, P3 ;  /* 0x00000007000d8c11 */ /* 0x000fe400098f1c0d */
[----:B------:R-:W-:-:S03]  /*13c0*/  @!P1 LEA.HI.X R17, R17, R14, RZ, 0x3, P4 ;  /* 0x0000000e11119211 */ /* 0x000fc600020f1cff */
[----:B------:R0:W-:Y:S01]  /*13d0*/  @!P0 STG.E.64 desc[UR14][R12.64], R2 ;  /* 0x000000020c008986 */ /* 0x0001e2000c101b0e */
[----:B------:R-:W-:-:S03]  /*13e0*/  ISETP.GE.U32.AND P0, PT, R28, UR13, PT ;  /* 0x0000000d1c007c0c */ /* 0x000fc6000bf06070 */
[----:B------:R0:W-:Y:S01]  /*13f0*/  @!P1 STG.E.64 desc[UR14][R16.64], R4 ;  /* 0x0000000410009986 */ /* 0x0001e2000c101b0e */
[----:B------:R-:W-:-:S03]  /*1400*/  ISETP.GE.U32.AND.EX P0, PT, R15, UR16, PT, P0 ;  /* 0x000000100f007c0c */ /* 0x000fc6000bf06100 */
[----:B------:R0:W-:Y:S10]  /*1410*/  @!P2 STG.E.64 desc[UR14][R8.64], R6 ;  /* 0x000000060800a986 */ /* 0x0001f4000c101b0e */
        /* <DEDUP_REMOVED lines=14> */
.L_x_7082:
[----:B------:R-:W-:Y:S05]  /*1500*/  BSYNC.RECONVERGENT B0 ;  /* 0x0000000000007941 */ /* 0x000fea0003800200 */
.L_x_7081:
[----:B------:R-:W-:-:S04]  /*1510*/  ULEA UR4, UP0, UR11, UR4, 0x2 ;  /* 0x000000040b047291 */ /* 0x000fc8000f8010ff */
[----:B------:R-:W-:Y:S02]  /*1520*/  UIADD3.X UR5, UPT, UPT, URZ, UR5, URZ, UP0, !UPT ;  /* 0x00000005ff057290 */ /* 0x000fe400087fe4ff */
[----:B------:R-:W-:-:S04]  /*1530*/  UISETP.GE.U32.AND UP0, UPT, UR4, UR13, UPT ;  /* 0x0000000d0400728c */ /* 0x000fc8000bf06070 */
[----:B------:R-:W-:-:S09]  /*1540*/  UISETP.GE.U32.AND.EX UP0, UPT, UR5, UR16, UPT, UP0 ;  /* 0x000000100500728c */ /* 0x000fd2000bf06100 */
[----:B------:R-:W-:Y:S05]  /*1550*/  BRA.U !UP0, `(.L_x_7083) ;  /* 0xffffffed082c7547 */ /* 0x000fea000b83ffff */
[----:B------:R-:W-:Y:S05]  /*1560*/  EXIT ;  /* 0x000000000000794d */ /* 0x000fea0003800000 */
.L_x_7072:
        /* <DEDUP_REMOVED lines=8> */
.L_x_7092:
[C---:B------:R-:W-:Y:S01]  /*15f0*/  IMAD.SHL.U32 R28, R2.reuse, 0x20, RZ ;  /* 0x00000020021c7824 */ /* 0x040fe200078e00ff */
[----:B------:R-:W-:-:S04]  /*1600*/  SHF.L.U64.HI R0, R2, 0x5, R3 ;  /* 0x0000000502007819 */ /* 0x000fc80000010203 */
[----:B------:R-:W-:-:S04]  /*1610*/  IADD3 R6, P0, PT, R28, UR8, RZ ;  /* 0x000000081c067c10 */ /* 0x000fc8000ff1e0ff */
[----:B------:R-:W-:-:S06]  /*1620*/  IADD3.X R7, PT, PT, R0, UR9, RZ, P0, !PT ;  /* 0x0000000900077c10 */ /* 0x000fcc00087fe4ff */
[----:B------:R-:W1:Y:S01]  /*1630*/  LDG.E.ENL2.256 R24, R4, desc[UR14][R6.64] ;  /* 0xfe00000e0604797e */ /* 0x000e620008121918 */
[----:B------:R-:W-:-:S04]  /*1640*/  IADD3 R28, P0, PT, R28, UR6, RZ ;  /* 0x000000061c1c7c10 */ /* 0x000fc8000ff1e0ff */
[----:B------:R-:W-:-:S05]  /*1650*/  IADD3.X R29, PT, PT, R0, UR7, RZ, P0, !PT ;  /* 0x00000007001d7c10 */ /* 0x000fca00087fe4ff */
        /* <DEDUP_REMOVED lines=51> */
[----:B0-----:R-:W-:Y:S05]  /*1990*/  CALL.REL.NOINC `($__internal_156_$__cuda_sm20_div_rn_f64_full) ;  /* 0x0000000800c07944 */ /* 0x001fea0003c00000 */
[----:B------:R-:W-:Y:S02]  /*19a0*/  IMAD.MOV.U32 R4, RZ, RZ, R12 ;  /* 0x000000ffff047224 */ /* 0x000fe400078e000c */
[----:B------:R-:W-:-:S07]  /*19b0*/  IMAD.MOV.U32 R5, RZ, RZ, R13 ;  /* 0x000000ffff057224 */ /* 0x000fce00078e000d */
.L_x_7085:
[----:B0-----:R-:W-:Y:S05]  /*19c0*/  BSYNC.RECONVERGENT B0 ;  /* 0x0000000000007941 */ /* 0x001fea0003800200 */
.L_x_7084:
        /* <DEDUP_REMOVED lines=53> */
.L_x_7087:
[----:B------:R-:W-:Y:S05]  /*1d20*/  BSYNC.RECONVERGENT B0 ;  /* 0x0000000000007941 */ /* 0x000fea0003800200 */
.L_x_7086:
        /* <DEDUP_REMOVED lines=53> */
.L_x_7089:
[----:B------:R-:W-:Y:S05]  /*2080*/  BSYNC.RECONVERGENT B0 ;  /* 0x0000000000007941 */ /* 0x000fea0003800200 */
.L_x_7088:
        /* <DEDUP_REMOVED lines=53> */
.L_x_7091:
[----:B------:R-:W-:Y:S05]  /*23e0*/  BSYNC.RECONVERGENT B0 ;  /* 0x0000000000007941 */ /* 0x000fea0003800200 */
.L_x_7090:
        /* <DEDUP_REMOVED lines=9> */
[----:B--2---:R-:W-:Y:S05]  /*2480*/  @!P0 BRA P1, `(.L_x_7092) ;  /* 0xfffffff000588947 */ /* 0x004fea000083ffff */
[----:B------:R-:W-:Y:S05]  /*2490*/  EXIT ;  /* 0x000000000000794d */ /* 0x000fea0003800000 */
        .weak           $__internal_156_$__cuda_sm20_div_rn_f64_full
        .type           $__internal_156_$__cuda_sm20_div_rn_f64_full,@function
        .size           $__internal_156_$__cuda_sm20_div_rn_f64_full,(.L_x_7935 - $__internal_156_$__cuda_sm20_div_rn_f64_full)
$__internal_156_$__cuda_sm20_div_rn_f64_full:
        /* <DEDUP_REMOVED lines=104> */
.L_x_7094:
        /* <DEDUP_REMOVED lines=16> */
.L_x_7097:
[----:B------:R-:W-:Y:S01]  /*2c20*/  LOP3.LUT R11, R31, 0x80000, RZ, 0xfc, !PT ;  /* 0x000800001f0b7812 */ /* 0x000fe200078efcff */
[----:B------:R-:W-:Y:S01]  /*2c30*/  IMAD.MOV.U32 R10, RZ, RZ, R30 ;  /* 0x000000ffff0a7224 */ /* 0x000fe200078e001e */
[----:B------:R-:W-:Y:S06]  /*2c40*/  BRA `(.L_x_7095) ;  /* 0x0000000000087947 */ /* 0x000fec0003800000 */
.L_x_7096:
[----:B------:R-:W-:Y:S01]  /*2c50*/  LOP3.LUT R11, R33, 0x80000, RZ, 0xfc, !PT ;  /* 0x00080000210b7812 */ /* 0x000fe200078efcff */
[----:B------:R-:W-:-:S07]  /*2c60*/  IMAD.MOV.U32 R10, RZ, RZ, R32 ;  /* 0x000000ffff0a7224 */ /* 0x000fce00078e0020 */
.L_x_7095:
[----:B------:R-:W-:Y:S05]  /*2c70*/  BSYNC.RECONVERGENT B1 ;  /* 0x0000000000017941 */ /* 0x000fea0003800200 */
.L_x_7093:
[----:B------:R-:W-:Y:S02]  /*2c80*/  IMAD.MOV.U32 R12, RZ, RZ, R10 ;  /* 0x000000ffff0c7224 */ /* 0x000fe400078e000a */
[----:B------:R-:W-:Y:S02]  /*2c90*/  IMAD.MOV.U32 R13, RZ, RZ, R11 ;  /* 0x000000ffff0d7224 */ /* 0x000fe400078e000b */
[----:B------:R-:W-:Y:S02]  /*2ca0*/  IMAD.MOV.U32 R10, RZ, RZ, R0 ;  /* 0x000000ffff0a7224 */ /* 0x000fe400078e0000 */
[----:B------:R-:W-:-:S04]  /*2cb0*/  IMAD.MOV.U32 R11, RZ, RZ, 0x0 ;  /* 0x00000000ff0b7424 */ /* 0x000fc800078e00ff */
[----:B------:R-:W-:Y:S05]  /*2cc0*/  RET.REL.NODEC R10 `(_ZN2at6native55_GLOBAL__N__de093ff9_22_ForeachBinaryOpList_cu_a911ec4325multi_tensor_apply_kernelINS1_18TensorListMetadataILi2EEENS1_24BinaryOpListAlphaFunctorIdLi2ELi2ELi0EEEJSt7dividesIdEdEEEvT_T0_DpT1_) ;  /* 0xffffffd00acc7950 */ /* 0x000fea0003c3ffff */
.L_x_7098:
        /* <DEDUP_REMOVED lines=11> */
.L_x_7935:


//--------------------- .text._ZN2at6native55_GLOBAL__N__de093ff9_22_ForeachBinaryOpList_cu_a911ec4325multi_tensor_apply_kernelINS1_18TensorListMetadataILi2EEENS1_24BinaryOpListAlphaFunctorIsLi2ELi2ELi0EEEJSt7dividesIsEsEEEvT_T0_DpT1_ --------------------------
	.section	.text._ZN2at6native55_GLOBAL__N__de093ff9_22_ForeachBinaryOpList_cu_a911ec4325multi_tensor_apply_kernelINS1_18TensorListMetadataILi2EEENS1_24BinaryOpListAlphaFunctorIsLi2ELi2ELi0EEEJSt7dividesIsEsEEEvT_T0_DpT1_,"ax",@progbits
	.align	128
.text._ZN2at6native55_GLOBAL__N__de093ff9_22_ForeachBinaryOpList_cu_a911ec4325multi_tensor_apply_kernelINS1_18TensorListMetadataILi2EEENS1_24BinaryOpListAlphaFunctorIsLi2ELi2ELi0EEEJSt7dividesIsEsEEEvT_T0_DpT1_:
        .type           _ZN2at6native55_GLOBAL__N__de093ff9_22_ForeachBinaryOpList_cu_a911ec4325multi_tensor_apply_kernelINS1_18TensorListMetadataILi2EEENS1_24BinaryOpListAlphaFunctorIsLi2ELi2ELi0EEEJSt7dividesIsEsEEEvT_T0_DpT1_,@function
        .size           _ZN2at6native55_GLOBAL__N__de093ff9_22_ForeachBinaryOpList_cu_a911ec4325multi_tensor_apply_kernelINS1_18TensorListMetadataILi2EEENS1_24BinaryOpListAlphaFunctorIsLi2ELi2ELi0EEEJSt7dividesIsEsEEEvT_T0_DpT1_,(.L_x_7937 - _ZN2at6native55_GLOBAL__N__de093ff9_22_ForeachBinaryOpList_cu_a911ec4325multi_tensor_apply_kernelINS1_18TensorListMetadataILi2EEENS1_24BinaryOpListAlphaFunctorIsLi2ELi2ELi0EEEJSt7dividesIsEsEEEvT_T0_DpT1_)
        .other          _ZN2at6native55_GLOBAL__N__de093ff9_22_ForeachBinaryOpList_cu_a911ec4325multi_tensor_apply_kernelINS1_18TensorListMetadataILi2EEENS1_24BinaryOpListAlphaFunctorIsLi2ELi2ELi0EEEJSt7dividesIsEsEEEvT_T0_DpT1_,@"STO_CUDA_ENTRY STV_DEFAULT"
_ZN2at6native55_GLOBAL__N__de093ff9_22_ForeachBinaryOpList_cu_a911ec4325multi_tensor_apply_kernelINS1_18TensorListMetadataILi2EEENS1_24BinaryOpListAlphaFunctorIsLi2ELi2ELi0EEEJSt7dividesIsEsEEEvT_T0_DpT1_:
        /* <DEDUP_REMOVED lines=32> */
.L_x_7100:
[----:B0-----:R-:W-:Y:S02]  /*0200*/  IADD3 R2, P1, PT, R15, R12, RZ ;  /* 0x0000000c0f027210 */ /* 0x001fe40007f3e0ff */
[----:B------:R-:W-:Y:S02]  /*0210*/  PRMT R18, RZ, 0x7610, R18 ;  /* 0x00007610ff127816 */ /* 0x000fe40000000012 */
[C---:B------:R-:W-:Y:S01]  /*0220*/  ISETP.GE.U32.AND P0, PT, R2.reuse, UR5, PT ;  /* 0x0000000502007c0c */ /* 0x040fe2000bf06070 */
[----:B------:R-:W-:Y:S01]  /*0230*/  IMAD.X R3, RZ, RZ, R0, P1 ;  /* 0x000000ffff037224 */ /* 0x000fe200008e0600 */
[----:B-1----:R-:W-:Y:S01]  /*0240*/  IADD3 R26, P1, PT, R13, R2, RZ ;  /* 0x000000020d1a7210 */ /* 0x002fe20007f3e0ff */
[----:B------:R-:W-:-:S03]  /*0250*/  IMAD.SHL.U32 R4, R2, 0x2, RZ ;  /* 0x0000000202047824 */ /* 0x000fc600078e00ff */
[----:B------:R-:W-:Y:S01]  /*0260*/  ISETP.GE.U32.AND.EX P0, PT, R3, UR10, PT, P0 ;  /* 0x0000000a03007c0c */ /* 0x000fe2000bf06100 */
[--C-:B------:R-:W-:Y:S01]  /*0270*/  IMAD.X R11, RZ, RZ, R3.reuse, P1 ;  /* 0x000000ffff0b7224 */ /* 0x100fe200008e0603 */
[----:B------:R-:W-:Y:S02]  /*0280*/  SHF.L.U64.HI R5, R2, 0x1, R3 ;  /* 0x0000000102057819 */ /* 0x000fe40000010203 */
[----:B------:R-:W-:-:S04]  /*0290*/  ISETP.GE.U32.AND P1, PT, R26, UR5, PT ;  /* 0x000000051a007c0c */ /* 0x000fc8000bf26070 */
[----:B------:R-:W-:-:S05]  /*02a0*/  ISETP.GE.U32.AND.EX P1, PT, R11, UR10, PT, P1 ;  /* 0x0000000a0b007c0c */ /* 0x000fca000bf26110 */
[----:B------:R-:W-:-:S04]  /*02b0*/  @!P0 IADD3 R2, P2, PT, R4, UR8, RZ ;  /* 0x0000000804028c10 */ /* 0x000fc8000ff5e0ff */
[----:B------:R-:W-:-:S05]  /*02c0*/  @!P0 IADD3.X R3, PT, PT, R5, UR9, RZ, P2, !PT ;  /* 0x0000000905038c10 */ /* 0x000fca00097fe4ff */
[----:B------:R0:W2:Y:S01]  /*02d0*/  @!P0 LDG.E.U16 R18, desc[UR14][R2.64] ;  /* 0x0000000e02128981 */ /* 0x0000a2000c1e1500 */
[C---:B------:R-:W-:Y:S02]  /*02e0*/  @!P1 LEA R8, P2, R26.reuse, UR8, 0x1 ;  /* 0x000000081a089c11 */ /* 0x040fe4000f8408ff */
[----:B------:R-:W-:Y:S02]  /*02f0*/  PRMT R7, RZ, 0x7610, R7 ;  /* 0x00007610ff077816 */ /* 0x000fe40000000007 */
[----:B------:R-:W-:-:S05]  /*0300*/  @!P1 LEA.HI.X R9, R26, UR9, R11, 0x1, P2 ;  /* 0x000000091a099c11 */ /* 0x000fca00090f0c0b */
[----:B------:R2:W3:Y:S01]  /*0310*/  @!P1 LDG.E.U16 R7, desc[UR14][R8.64] ;  /* 0x0000000e08079981 */ /* 0x0004e2000c1e1500 */
[----:B------:R-:W-:Y:S02]  /*0320*/  IADD3 R26, P2, PT, R13, R26, RZ ;  /* 0x0000001a0d1a7210 */ /* 0x000fe40007f5e0ff */
[----:B------:R-:W-:-:S03]  /*0330*/  PRMT R6, RZ, 0x7610, R6 ;  /* 0x00007610ff067816 */ /* 0x000fc60000000006 */
[----:B------:R-:W-:Y:S01]  /*0340*/  IMAD.X R10, RZ, RZ, R11, P2 ;  /* 0x000000ffff0a7224 */ /* 0x000fe200010e060b */
[----:B------:R-:W-:-:S04]  /*0350*/  ISETP.GE.U32.AND P2, PT, R26, UR5, PT ;  /* 0x000000051a007c0c */ /* 0x000fc8000bf46070 */
[----:B------:R-:W-:-:S13]  /*0360*/  ISETP.GE.U32.AND.EX P2, PT, R10, UR10, PT, P2 ;  /* 0x0000000a0a007c0c */ /* 0x000fda000bf46120 */
[----:B------:R-:W-:-:S04]  /*0370*/  @!P2 LEA R16, P3, R26, UR8, 0x1 ;  /* 0x000000081a10ac11 */ /* 0x000fc8000f8608ff */
[----:B------:R-:W-:-:S05]  /*0380*/  @!P2 LEA.HI.X R17, R26, UR9, R10, 0x1, P3 ;  /* 0x000000091a11ac11 */ /* 0x000fca00098f0c0a */
[----:B------:R1:W4:Y:S01]  /*0390*/  @!P2 LDG.E.U16 R6, desc[UR14][R16.64] ;  /* 0x0000000e1006a981 */ /* 0x000322000c1e1500 */
[----:B------:R-:W-:Y:S01]  /*03a0*/  IADD3 R4, P3, PT, R4, UR6, RZ ;  /* 0x0000000604047c10 */ /* 0x000fe2000ff7e0ff */
[----:B------:R-:W-:-:S03]  /*03b0*/  IMAD.MOV.U32 R21, RZ, RZ, RZ ;  /* 0x000000ffff157224 */ /* 0x000fc600078e00ff */
[----:B------:R-:W-:-:S05]  /*03c0*/  IADD3.X R5, PT, PT, R5, UR7, RZ, P3, !PT ;  /* 0x0000000705057c10 */ /* 0x000fca0009ffe4ff */
[----:B------:R-:W5:Y:S01]  /*03d0*/  @!P0 LDG.E.S16 R21, desc[UR14][R4.64] ;  /* 0x0000000e04158981 */ /* 0x000f62000c1e1700 */
[----:B------:R-:W-:Y:S01]  /*03e0*/  IMAD.SHL.U32 R27, R13, 0x2, RZ ;  /* 0x000000020d1b7824 */ /* 0x000fe200078e00ff */
[----:B------:R-:W-:Y:S01]  /*03f0*/  SHF.R.U32.HI R11, RZ, 0x1f, R13 ;  /* 0x0000001fff0b7819 */ /* 0x000fe2000001160d */
[----:B------:R-:W-:-:S03]  /*0400*/  IMAD.MOV.U32 R14, RZ, RZ, RZ ;  /* 0x000000ffff0e7224 */ /* 0x000fc600078e00ff */
[----:B0-----:R-:W-:-:S05]  /*0410*/  IADD3 R2, P3, PT, R27, R4, RZ ;  /* 0x000000041b027210 */ /* 0x001fca0007f7e0ff */
[----:B------:R-:W-:-:S05]  /*0420*/  IMAD.X R3, R11, 0x1, R5, P3 ;  /* 0x000000010b037824 */ /* 0x000fca00018e0605 */
[----:B------:R-:W5:Y:S01]  /*0430*/  @!P1 LDG.E.S16 R14, desc[UR14][R2.64] ;  /* 0x0000000e020e9981 */ /* 0x000f62000c1e1700 */
[----:B------:R-:W0:Y:S01]  /*0440*/  LDCU.U16 UR4, c[0x0][0xfca] ;  /* 0x0001f940ff0477ac */ /* 0x000e220008000400 */
[----:B------:R-:W-:Y:S01]  /*0450*/  IADD3 R26, P3, PT, R13, R26, RZ ;  /* 0x0000001a0d1a7210 */ /* 0x000fe20007f7e0ff */
[----:B0-----:R-:W-:Y:S01]  /*0460*/  UPRMT UR4, UR4, 0x9910, URZ ;  /* 0x0000991004047896 */ /* 0x001fe200080000ff */
[----:B------:R-:W-:Y:S02]  /*0470*/  PRMT R28, RZ, 0x7610, R28 ;  /* 0x00007610ff1c7816 */ /* 0x000fe4000000001c */
[----:B--2---:R-:W-:-:S05]  /*0480*/  PRMT R8, R18, 0x9910, RZ ;  /* 0x0000991012087816 */ /* 0x004fca00000000ff */
[----:B------:R-:W-:-:S05]  /*0490*/  IMAD R8, R8, UR4, RZ ;  /* 0x0000000408087c24 */ /* 0x000fca000f8e02ff */
[----:B-1----:R-:W-:Y:S02]  /*04a0*/  PRMT R16, R8, 0x9910, RZ ;  /* 0x0000991008107816 */ /* 0x002fe400000000ff */
[----:B---3--:R-:W-:Y:S02]  /*04b0*/  PRMT R8, R7, 0x9910, RZ ;  /* 0x0000991007087816 */ /* 0x008fe400000000ff */
[----:B------:R-:W-:-:S03]  /*04c0*/  IABS R22, R16 ;  /* 0x0000001000167213 */ /* 0x000fc60000000000 */
[----:B------:R-:W-:Y:S01]  /*04d0*/  IMAD R8, R8, UR4, RZ ;  /* 0x0000000408087c24 */ /* 0x000fe2000f8e02ff */
[----:B------:R-:W0:Y:S04]  /*04e0*/  I2F.RP R7, R22 ;  /* 0x0000001600077306 */ /* 0x000e280000209400 */
[----:B------:R-:W-:-:S04]  /*04f0*/  PRMT R17, R8, 0x9910, RZ ;  /* 0x0000991008117816 */ /* 0x000fc800000000ff */
[----:B------:R-:W-:-:S04]  /*0500*/  IABS R20, R17 ;  /* 0x0000001100147213 */ /* 0x000fc80000000000 */
[----:B------:R-:W1:Y:S08]  /*0510*/  I2F.RP R18, R20 ;  /* 0x0000001400127306 */ /* 0x000e700000209400 */
[----:B0-----:R-:W0:Y:S01]  /*0520*/  MUFU.RCP R7, R7 ;  /* 0x0000000700077308 */ /* 0x001e220000001000 */
[----:B----4-:R-:W-:-:S07]  /*0530*/  PRMT R19, R6, 0x9910, RZ ;  /* 0x0000991006137816 */ /* 0x010fce00000000ff */
[----:B-1----:R-:W1:Y:S01]  /*0540*/  MUFU.RCP R18, R18 ;  /* 0x0000001200127308 */ /* 0x002e620000001000 */
[----:B------:R-:W-:Y:S01]  /*0550*/  IMAD R19, R19, UR4, RZ ;  /* 0x0000000413137c24 */ /* 0x000fe2000f8e02ff */
[----:B-----5:R-:W-:Y:S01]  /*0560*/  IABS R25, R21 ;  /* 0x0000001500197213 */ /* 0x020fe20000000000 */
[----:B0-----:R-:W-:-:S05]  /*0570*/  VIADD R8, R7, 0xffffffe ;  /* 0x0ffffffe07087836 */ /* 0x001fca0000000000 */
[----:B------:R0:W2:Y:S01]  /*0580*/  F2I.FTZ.U32.TRUNC.NTZ R9, R8 ;  /* 0x0000000800097305 */ /* 0x0000a2000021f000 */
[----:B-1----:R-:W-:Y:S01]  /*0590*/  VIADD R6, R18, 0xffffffe ;  /* 0x0ffffffe12067836 */ /* 0x002fe20000000000 */
[----:B------:R-:W-:-:S06]  /*05a0*/  PRMT R18, R19, 0x9910, RZ ;  /* 0x0000991013127816 */ /* 0x000fcc00000000ff */
[----:B------:R1:W3:Y:S01]  /*05b0*/  F2I.FTZ.U32.TRUNC.NTZ R7, R6 ;  /* 0x0000000600077305 */ /* 0x0002e2000021f000 */
[----:B0-----:R-:W-:Y:S02]  /*05c0*/  IMAD.MOV.U32 R8, RZ, RZ, RZ ;  /* 0x000000ffff087224 */ /* 0x001fe400078e00ff */
[----:B--2---:R-:W-:Y:S02]  /*05d0*/  IMAD.MOV R23, RZ, RZ, -R9 ;  /* 0x000000ffff177224 */ /* 0x004fe400078e0a09 */
[----:B-1----:R-:W-:Y:S02]  /*05e0*/  IMAD.MOV.U32 R6, RZ, RZ, RZ ;  /* 0x000000ffff067224 */ /* 0x002fe400078e00ff */
[----:B------:R-:W-:Y:S01]  /*05f0*/  IMAD.MOV.U32 R19, RZ, RZ, R23 ;  /* 0x000000ffff137224 */ /* 0x000fe200078e0017 */
[----:B------:R-:W-:-:S03]  /*0600*/  IABS R23, R18 ;  /* 0x0000001200177213 */ /* 0x000fc60000000000 */
[----:B------:R-:W-:-:S04]  /*0610*/  IMAD R19, R19, R22, RZ ;  /* 0x0000001613137224 */ /* 0x000fc800078e02ff */
[----:B------:R-:W-:-:S04]  /*0620*/  IMAD.HI.U32 R8, R9, R19, R8 ;  /* 0x0000001309087227 */ /* 0x000fc800078e0008 */
[----:B------:R-:W-:Y:S02]  /*0630*/  IMAD.MOV.U32 R19, RZ, RZ, R23 ;  /* 0x000000ffff137224 */ /* 0x000fe400078e0017 */
[----:B---3--:R-:W-:Y:S02]  /*0640*/  IMAD.MOV R23, RZ, RZ, -R7 ;  /* 0x000000ffff177224 */ /* 0x008fe400078e0a07 */
[----:B------:R-:W0:Y:S02]  /*0650*/  I2F.RP R9, R19 ;  /* 0x0000001300097306 */ /* 0x000e240000209400 */
[----:B------:R-:W-:-:S04]  /*0660*/  IMAD R23, R23, R20, RZ ;  /* 0x0000001417177224 */ /* 0x000fc800078e02ff */
[----:B------:R-:W-:Y:S01]  /*0670*/  IMAD.HI.U32 R6, R7, R23, R6 ;  /* 0x0000001707067227 */ /* 0x000fe200078e0006 */
[----:B------:R-:W-:-:S05]  /*0680*/  IABS R23, R16 ;  /* 0x0000001000177213 */ /* 0x000fca0000000000 */
[----:B------:R-:W-:Y:S02]  /*0690*/  IMAD.MOV R24, RZ, RZ, -R23 ;  /* 0x000000ffff187224 */ /* 0x000fe400078e0a17 */
[----:B------:R-:W-:Y:S01]  /*06a0*/  IMAD.HI.U32 R23, R8, R25, RZ ;  /* 0x0000001908177227 */ /* 0x000fe200078e00ff */
[----:B0-----:R-:W0:Y:S01]  /*06b0*/  MUFU.RCP R7, R9 ;  /* 0x0000000900077308 */ /* 0x001e220000001000 */
[----:B------:R-:W-:Y:S02]  /*06c0*/  IABS R8, R17 ;  /* 0x0000001100087213 */ /* 0x000fe40000000000 */
[----:B------:R-:W-:-:S03]  /*06d0*/  IMAD R25, R23, R24, R25 ;  /* 0x0000001817197224 */ /* 0x000fc600078e0219 */
[----:B------:R-:W-:Y:S02]  /*06e0*/  IMAD.MOV R8, RZ, RZ, -R8 ;  /* 0x000000ffff087224 */ /* 0x000fe400078e0a08 */
[----:B------:R-:W-:Y:S01]  /*06f0*/  ISETP.GT.U32.AND P5, PT, R22, R25, PT ;  /* 0x000000191600720c */ /* 0x000fe20003fa4070 */
[----:B0-----:R-:W-:-:S12]  /*0700*/  VIADD R7, R7, 0xffffffe ;  /* 0x0ffffffe07077836 */ /* 0x001fd80000000000 */
[----:B------:R-:W-:Y:S01]  /*0710*/  @!P5 IMAD.IADD R25, R25, 0x1, -R22 ;  /* 0x000000011919d824 */ /* 0x000fe200078e0a16 */
[----:B------:R-:W0:Y:S04]  /*0720*/  F2I.FTZ.U32.TRUNC.NTZ R7, R7 ;  /* 0x0000000700077305 */ /* 0x000e28000021f000 */
[----:B------:R-:W-:Y:S02]  /*0730*/  ISETP.GE.U32.AND P4, PT, R25, R22, PT ;  /* 0x000000161900720c */ /* 0x000fe40003f86070 */
[----:B------:R-:W-:-:S05]  /*0740*/  IABS R25, R14 ;  /* 0x0000000e00197213 */ /* 0x000fca0000000000 */
[----:B------:R-:W-:-:S04]  /*0750*/  IMAD.HI.U32 R22, R6, R25, RZ ;  /* 0x0000001906167227 */ /* 0x000fc800078e00ff */
[----:B------:R-:W-:Y:S02]  /*0760*/  IMAD.MOV.U32 R6, RZ, RZ, RZ ;  /* 0x000000ffff067224 */ /* 0x000fe400078e00ff */
[----:B0-----:R-:W-:Y:S02]  /*0770*/  IMAD.MOV R24, RZ, RZ, -R7 ;  /* 0x000000ffff187224 */ /* 0x001fe400078e0a07 */
[----:B------:R-:W-:Y:S02]  /*0780*/  IMAD R25, R22, R8, R25 ;  /* 0x0000000816197224 */ /* 0x000fe400078e0219 */
[----:B------:R-:W-:-:S04]  /*0790*/  IMAD R9, R24, R19, RZ ;  /* 0x0000001318097224 */ /* 0x000fc800078e02ff */
[----:B------:R-:W-:Y:S01]  /*07a0*/  IMAD.HI.U32 R24, R7, R9, R6 ;  /* 0x0000000907187227 */ /* 0x000fe200078e0006 */
[----:B------:R-:W-:-:S03]  /*07b0*/  IADD3 R6, P6, PT, R27, R2, RZ ;  /* 0x000000021b067210 */ /* 0x000fc60007fde0ff */
[----:B------:R-:W-:Y:S01]  /*07c0*/  IMAD.X R9, RZ, RZ, R10, P3 ;  /* 0x000000ffff097224 */ /* 0x000fe200018e060a */
[----:B------:R-:W-:Y:S01]  /*07d0*/  ISETP.GE.U32.AND P3, PT, R26, UR5, PT ;  /* 0x000000051a007c0c */ /* 0x000fe2000bf66070 */
[----:B------:R-:W-:Y:S02]  /*07e0*/  IMAD.X R7, R11, 0x1, R3, P6 ;  /* 0x000000010b077824 */ /* 0x000fe400030e0603 */
[----:B------:R-:W-:Y:S01]  /*07f0*/  IMAD.MOV.U32 R27, RZ, RZ, RZ ;  /* 0x000000ffff1b7224 */ /* 0x000fe200078e00ff */
[----:B------:R-:W-:-:S05]  /*0800*/  ISETP.GE.U32.AND.EX P3, PT, R9, UR10, PT, P3 ;  /* 0x0000000a09007c0c */ /* 0x000fca000bf66130 */
[----:B------:R-:W2:Y:S08]  /*0810*/  @!P2 LDG.E.S16 R27, desc[UR14][R6.64] ;  /* 0x0000000e061ba981 */ /* 0x000eb0000c1e1700 */
[----:B------:R-:W-:-:S04]  /*0820*/  @!P3 LEA R10, P6, R26, UR8, 0x1 ;  /* 0x000000081a0abc11 */ /* 0x000fc8000f8c08ff */
[----:B------:R-:W-:-:S05]  /*0830*/  @!P3 LEA.HI.X R11, R26, UR9, R9, 0x1, P6 ;  /* 0x000000091a0bbc11 */ /* 0x000fca000b0f0c09 */
[----:B------:R2:W3:Y:S01]  /*0840*/  @!P3 LDG.E.U16 R28, desc[UR14][R10.64] ;  /* 0x0000000e0a1cb981 */ /* 0x0004e2000c1e1500 */
[----:B------:R-:W-:Y:S01]  /*0850*/  LEA R8, P6, R13, R6, 0x1 ;  /* 0x000000060d087211 */ /* 0x000fe200078c08ff */
[----:B------:R-:W-:-:S03]  /*0860*/  IMAD.MOV.U32 R26, RZ, RZ, RZ ;  /* 0x000000ffff1a7224 */ /* 0x000fc600078e00ff */
[----:B------:R-:W-:-:S05]  /*0870*/  LEA.HI.X R9, R13, R7, RZ, 0x1, P6 ;  /* 0x000000070d097211 */ /* 0x000fca00030f0cff */
[----:B------:R-:W4:Y:S01]  /*0880*/  @!P3 LDG.E.S16 R26, desc[UR14][R8.64] ;  /* 0x0000000e081ab981 */ /* 0x000f22000c1e1700 */
[----:B------:R-:W-:Y:S01]  /*0890*/  ISETP.GT.U32.AND P6, PT, R20, R25, PT ;  /* 0x000000191400720c */ /* 0x000fe20003fc4070 */
[----:B------:R-:W-:Y:S01]  /*08a0*/  @!P5 VIADD R23, R23, 0x1 ;  /* 0x000000011717d836 */ /* 0x000fe20000000000 */
[----:B------:R-:W-:Y:S02]  /*08b0*/  LOP3.LUT R21, R21, R16, RZ, 0x3c, !PT ;  /* 0x0000001015157212 */ /* 0x000fe400078e3cff */
[----:B------:R-:W-:Y:S01]  /*08c0*/  LOP3.LUT R14, R14, R17, RZ, 0x3c, !PT ;  /* 0x000000110e0e7212 */ /* 0x000fe200078e3cff */
[----:B------:R-:W-:Y:S01]  /*08d0*/  @P4 VIADD R23, R23, 0x1 ;  /* 0x0000000117174836 */ /* 0x000fe20000000000 */
[----:B------:R-:W-:-:S07]  /*08e0*/  ISETP.GE.AND P4, PT, R21, RZ, PT ;  /* 0x000000ff1500720c */ /* 0x000fce0003f86270 */
[----:B------:R-:W-:Y:S02]  /*08f0*/  @!P6 IMAD.IADD R25, R25, 0x1, -R20 ;  /* 0x000000011919e824 */ /* 0x000fe400078e0a14 */
[----:B------:R-:W-:-:S03]  /*0900*/  @!P6 VIADD R22, R22, 0x1 ;  /* 0x000000011616e836 */ /* 0x000fc60000000000 */
[----:B------:R-:W-:Y:S01]  /*0910*/  ISETP.GE.U32.AND P5, PT, R25, R20, PT ;  /* 0x000000141900720c */ /* 0x000fe20003fa6070 */
[----:B------:R-:W-:Y:S01]  /*0920*/  @!P4 IMAD.MOV R23, RZ, RZ, -R23 ;  /* 0x000000ffff17c224 */ /* 0x000fe200078e0a17 */
[----:B------:R-:W-:-:S11]  /*0930*/  ISETP.NE.AND P4, PT, R16, RZ, PT ;  /* 0x000000ff1000720c */ /* 0x000fd60003f85270 */
[----:B------:R-:W-:Y:S01]  /*0940*/  @P5 VIADD R22, R22, 0x1 ;  /* 0x0000000116165836 */ /* 0x000fe20000000000 */
[----:B------:R-:W-:Y:S02]  /*0950*/  ISETP.GE.AND P5, PT, R14, RZ, PT ;  /* 0x000000ff0e00720c */ /* 0x000fe40003fa6270 */
[----:B------:R-:W-:-:S05]  /*0960*/  @!P4 LOP3.LUT R23, RZ, R16, RZ, 0x33, !PT ;  /* 0x00000010ff17c212 */ /* 0x000fca00078e33ff */
[----:B------:R0:W-:Y:S01]  /*0970*/  @!P0 STG.E.U16 desc[UR14][R4.64], R23 ;  /* 0x0000001704008986 */ /* 0x0001e2000c10150e */
[----:B------:R-:W-:-:S05]  /*0980*/  LEA R12, P0, R13, R12, 0x2 ;  /* 0x0000000c0d0c7211 */ /* 0x000fca00078010ff */
[----:B------:R-:W-:Y:S02]  /*0990*/  @!P5 IMAD.MOV R22, RZ, RZ, -R22 ;  /* 0x000000ffff16d224 */ /* 0x000fe400078e0a16 */
[----:B------:R-:W-:Y:S01]  /*09a0*/  IMAD.X R0, RZ, RZ, R0, P0 ;  /* 0x000000ffff007224 */ /* 0x000fe200000e0600 */
[----:B------:R-:W-:-:S04]  /*09b0*/  ISETP.GE.U32.AND P0, PT, R12, UR5, PT ;  /* 0x000000050c007c0c */ /* 0x000fc8000bf06070 */
[----:B------:R-:W-:Y:S02]  /*09c0*/  ISETP.GE.U32.AND.EX P0, PT, R0, UR10, PT, P0 ;  /* 0x0000000a00007c0c */ /* 0x000fe4000bf06100 */
[----:B--2---:R-:W-:Y:S02]  /*09d0*/  IABS R11, R27 ;  /* 0x0000001b000b7213 */ /* 0x004fe40000000000 */
[----:B------:R-:W-:-:S03]  /*09e0*/  LOP3.LUT R27, R27, R18, RZ, 0x3c, !PT ;  /* 0x000000121b1b7212 */ /* 0x000fc600078e3cff */
[----:B------:R-:W-:Y:S01]  /*09f0*/  IMAD.HI.U32 R24, R24, R11, RZ ;  /* 0x0000000b18187227 */ /* 0x000fe200078e00ff */
[----:B---3--:R-:W-:-:S05]  /*0a00*/  PRMT R20, R28, 0x9910, RZ ;  /* 0x000099101c147816 */ /* 0x008fca00000000ff */
[----:B------:R-:W-:-:S05]  /*0a10*/  IMAD R10, R20, UR4, RZ ;  /* 0x00000004140a7c24 */ /* 0x000fca000f8e02ff */
[----:B------:R-:W-:Y:S02]  /*0a20*/  PRMT R21, R10, 0x9910, RZ ;  /* 0x000099100a157816 */ /* 0x000fe400000000ff */
[----:B------:R-:W-:Y:S02]  /*0a30*/  IABS R10, R18 ;  /* 0x00000012000a7213 */ /* 0x000fe40000000000 */
[-C--:B------:R-:W-:Y:S02]  /*0a40*/  IABS R20, R21.reuse ;  /* 0x0000001500147213 */ /* 0x080fe40000000000 */
[----:B------:R-:W-:Y:S01]  /*0a50*/  IABS R16, R21 ;  /* 0x0000001500107213 */ /* 0x000fe20000000000 */
[----:B------:R-:W-:Y:S01]  /*0a60*/  IMAD.MOV R10, RZ, RZ, -R10 ;  /* 0x000000ffff0a7224 */ /* 0x000fe200078e0a0a */
[----:B------:R-:W1:Y:S03]  /*0a70*/  I2F.RP R25, R20 ;  /* 0x0000001400197306 */ /* 0x000e660000209400 */
[----:B------:R-:W-:-:S02]  /*0a80*/  IMAD R10, R24, R10, R11 ;  /* 0x0000000a180a7224 */ /* 0x000fc400078e020b */
[----:B------:R-:W-:-:S03]  /*0a90*/  IMAD.MOV R14, RZ, RZ, -R16 ;  /* 0x000000ffff0e7224 */ /* 0x000fc600078e0a10 */
[----:B------:R-:W-:Y:S01]  /*0aa0*/  ISETP.GT.U32.AND P4, PT, R19, R10, PT ;  /* 0x0000000a1300720c */ /* 0x000fe20003f84070 */
[----:B-1----:R-:W1:-:S12]  /*0ab0*/  MUFU.RCP R25, R25 ;  /* 0x0000001900197308 */ /* 0x002e580000001000 */
[----:B------:R-:W-:Y:S02]  /*0ac0*/  @!P4 IMAD.IADD R10, R10, 0x1, -R19 ;  /* 0x000000010a0ac824 */ /* 0x000fe400078e0a13 */
[----:B------:R-:W-:-:S03]  /*0ad0*/  @!P4 VIADD R24, R24, 0x1 ;  /* 0x000000011818c836 */ /* 0x000fc60000000000 */
[----:B------:R-:W-:Y:S01]  /*0ae0*/  ISETP.GE.U32.AND P6, PT, R10, R19, PT ;  /* 0x000000130a00720c */ /* 0x000fe20003fc6070 */
[----:B------:R-:W-:Y:S02]  /*0af0*/  IMAD.MOV.U32 R10, RZ, RZ, RZ ;  /* 0x000000ffff0a7224 */ /* 0x000fe400078e00ff */
[----:B-1----:R-:W-:-:S06]  /*0b00*/  VIADD R11, R25, 0xffffffe ;  /* 0x0ffffffe190b7836 */ /* 0x002fcc0000000000 */
[----:B------:R-:W1:Y:S04]  /*0b10*/  F2I.FTZ.U32.TRUNC.NTZ R11, R11 ;  /* 0x0000000b000b7305 */ /* 0x000e68000021f000 */
[----:B------:R-:W-:Y:S01]  /*0b20*/  @P6 VIADD R24, R24, 0x1 ;  /* 0x0000000118186836 */ /* 0x000fe20000000000 */
[----:B------:R-:W-:Y:S01]  /*0b30*/  ISETP.GE.AND P6, PT, R27, RZ, PT ;  /* 0x000000ff1b00720c */ /* 0x000fe20003fc6270 */
[----:B-1----:R-:W-:-:S12]  /*0b40*/  IMAD.MOV R29, RZ, RZ, -R11 ;  /* 0x000000ffff1d7224 */ /* 0x002fd800078e0a0b */
[----:B------:R-:W-:Y:S01]  /*0b50*/  @!P6 IMAD.MOV R24, RZ, RZ, -R24 ;  /* 0x000000ffff18e224 */ /* 0x000fe200078e0a18 */
[----:B------:R-:W-:Y:S01]  /*0b60*/  ISETP.NE.AND P6, PT, R18, RZ, PT ;  /* 0x000000ff1200720c */ /* 0x000fe20003fc5270 */
[----:B------:R-:W-:-:S04]  /*0b70*/  IMAD R19, R29, R20, RZ ;  /* 0x000000141d137224 */ /* 0x000fc800078e02ff */
[----:B------:R-:W-:Y:S01]  /*0b80*/  IMAD.HI.U32 R10, R11, R19, R10 ;  /* 0x000000130b0a7227 */ /* 0x000fe200078e000a */
[----:B----4-:R-:W-:Y:S02]  /*0b90*/  IABS R11, R26 ;  /* 0x0000001a000b7213 */ /* 0x010fe40000000000 */
[----:B------:R-:W-:-:S03]  /*0ba0*/  LOP3.LUT R26, R26, R21, RZ, 0x3c, !PT ;  /* 0x000000151a1a7212 */ /* 0x000fc600078e3cff */
[----:B------:R-:W-:Y:S02]  /*0bb0*/  IMAD.HI.U32 R10, R10, R11, RZ ;  /* 0x0000000b0a0a7227 */ /* 0x000fe400078e00ff */
[----:B------:R-:W-:Y:S02]  /*0bc0*/  @!P6 LOP3.LUT R24, RZ, R18, RZ, 0x33, !PT ;  /* 0x00000012ff18e212 */ /* 0x000fe400078e33ff */
[----:B------:R-:W-:-:S05]  /*0bd0*/  IMAD R11, R10, R14, R11 ;  /* 0x0000000e0a0b7224 */ /* 0x000fca00078e020b */
[----:B------:R-:W-:-:S13]  /*0be0*/  ISETP.GT.U32.AND P5, PT, R20, R11, PT ;  /* 0x0000000b1400720c */ /* 0x000fda0003fa4070 */
[----:B------:R-:W-:Y:S02]  /*0bf0*/  @!P5 IMAD.IADD R11, R11, 0x1, -R20 ;  /* 0x000000010b0bd824 */ /* 0x000fe400078e0a14 */
[----:B------:R-:W-:Y:S01]  /*0c00*/  @!P5 VIADD R10, R10, 0x1 ;  /* 0x000000010a0ad836 */ /* 0x000fe20000000000 */
[----:B------:R-:W-:Y:S02]  /*0c10*/  ISETP.GE.AND P5, PT, R26, RZ, PT ;  /* 0x000000ff1a00720c */ /* 0x000fe40003fa6270 */
[----:B------:R-:W-:-:S13]  /*0c20*/  ISETP.GE.U32.AND P4, PT, R11, R20, PT ;  /* 0x000000140b00720c */ /* 0x000fda0003f86070 */
[----:B------:R-:W-:Y:S01]  /*0c30*/  @P4 VIADD R10, R10, 0x1 ;  /* 0x000000010a0a4836 */ /* 0x000fe20000000000 */
[----:B------:R-:W-:-:S03]  /*0c40*/  ISETP.NE.AND P4, PT, R17, RZ, PT ;  /* 0x000000ff1100720c */ /* 0x000fc60003f85270 */
[----:B------:R-:W-:Y:S01]  /*0c50*/  @!P5 IMAD.MOV R10, RZ, RZ, -R10 ;  /* 0x000000ffff0ad224 */ /* 0x000fe200078e0a0a */
[----:B------:R-:W-:-:S09]  /*0c60*/  ISETP.NE.AND P5, PT, R21, RZ, PT ;  /* 0x000000ff1500720c */ /* 0x000fd20003fa5270 */
[----:B------:R-:W-:-:S04]  /*0c70*/  @!P4 LOP3.LUT R22, RZ, R17, RZ, 0x33, !PT ;  /* 0x00000011ff16c212 */ /* 0x000fc800078e33ff */
[----:B------:R-:W-:Y:S01]  /*0c80*/  @!P5 LOP3.LUT R10, RZ, R21, RZ, 0x33, !PT ;  /* 0x00000015ff0ad212 */ /* 0x000fe200078e33ff */
[----:B------:R0:W-:Y:S04]  /*0c90*/  @!P1 STG.E.U16 desc[UR14][R2.64], R22 ;  /* 0x0000001602009986 */ /* 0x0001e8000c10150e */
[----:B------:R0:W-:Y:S04]  /*0ca0*/  @!P2 STG.E.U16 desc[UR14][R6.64], R24 ;  /* 0x000000180600a986 */ /* 0x0001e8000c10150e */
[----:B------:R0:W-:Y:S01]  /*0cb0*/  @!P3 STG.E.U16 desc[UR14][R8.64], R10 ;  /* 0x0000000a0800b986 */ /* 0x0001e2000c10150e */
[----:B------:R-:W-:Y:S05]  /*0cc0*/  @!P0 BRA `(.L_x_7100) ;  /* 0xfffffff4004c8947 */ /* 0x000fea000383ffff */
[----:B------:R-:W-:Y:S05]  /*0cd0*/  EXIT ;  /* 0x000000000000794d */ /* 0x000fea0003800000 */
.L_x_7099:
        /* <DEDUP_REMOVED lines=13> */
.L_x_7101:
        /* <DEDUP_REMOVED lines=8> */
[C---:B--2---:R-:W-:Y:S02]  /*0e30*/  PRMT R9, R6.reuse, 0x9910, RZ ;  /* 0x0000991006097816 */ /* 0x044fe400000000ff */
[----:B------:R-:W-:Y:S02]  /*0e40*/  PRMT R8, R6, 0xbb32, RZ ;  /* 0x0000bb3206087816 */ /* 0x000fe400000000ff */
[C---:B------:R-:W-:Y:S01]  /*0e50*/  PRMT R11, R7.reuse, 0x9910, RZ ;  /* 0x00009910070b7816 */ /* 0x040fe200000000ff */
[----:B------:R-:W-:Y:S01]  /*0e60*/  IMAD R14, R14, R9, RZ ;  /* 0x000000090e0e7224 */ /* 0x000fe200078e02ff */
[----:B------:R-:W-:Y:S01]  /*0e70*/  PRMT R7, R7, 0xbb32, RZ ;  /* 0x0000bb3207077816 */ /* 0x000fe200000000ff */
[----:B------:R-:W-:-:S03]  /*0e80*/  IMAD.MOV.U32 R9, RZ, RZ, R8 ;  /* 0x000000ffff097224 */ /* 0x000fc600078e0008 */
[----:B------:R-:W-:Y:S01]  /*0e90*/  PRMT R15, R14, 0x9910, RZ ;  /* 0x000099100e0f7816 */ /* 0x000fe200000000ff */
[----:B------:R-:W-:-:S03]  /*0ea0*/  IMAD.U32 R14, RZ, RZ, UR5 ;  /* 0x00000005ff0e7e24 */ /* 0x000fc6000f8e00ff */
[----:B------:R-:W-:Y:S01]  /*0eb0*/  IABS R21, R15 ;  /* 0x0000000f00157213 */ /* 0x000fe20000000000 */
[C---:B------:R-:W-:Y:S02]  /*0ec0*/  IMAD R6, R14.reuse, R9, RZ ;  /* 0x000000090e067224 */ /* 0x040fe400078e02ff */
[----:B------:R-:W-:Y:S01]  /*0ed0*/  IMAD R8, R14, R11, RZ ;  /* 0x0000000b0e087224 */ /* 0x000fe200078e02ff */
[----:B------:R-:W0:Y:S02]  /*0ee0*/  I2F.RP R10, R21 ;  /* 0x00000015000a7306 */ /* 0x000e240000209400 */
[----:B------:R-:W-:Y:S01]  /*0ef0*/  PRMT R19, R6, 0x9910, RZ ;  /* 0x0000991006137816 */ /* 0x000fe200000000ff */
[----:B------:R-:W-:Y:S01]  /*0f00*/  IMAD R6, R14, R7, RZ ;  /* 0x000000070e067224 */ /* 0x000fe200078e02ff */
[----:B------:R-:W-:Y:S02]  /*0f10*/  PRMT R18, R8, 0x9910, RZ ;  /* 0x0000991008127816 */ /* 0x000fe400000000ff */
[----:B------:R-:W-:-:S02]  /*0f20*/  IABS R22, R19 ;  /* 0x0000001300167213 */ /* 0x000fc40000000000 */
[----:B------:R-:W-:Y:S02]  /*0f30*/  IABS R23, R18 ;  /* 0x0000001200177213 */ /* 0x000fe40000000000 */
[----:B------:R-:W1:Y:S01]  /*0f40*/  I2F.RP R12, R22 ;  /* 0x00000016000c7306 */ /* 0x000e620000209400 */
[----:B------:R-:W-:-:S04]  /*0f50*/  PRMT R16, R6, 0x9910, RZ ;  /* 0x0000991006107816 */ /* 0x000fc800000000ff */
[----:B------:R-:W-:-:S03]  /*0f60*/  IABS R20, R16 ;  /* 0x0000001000147213 */ /* 0x000fc60000000000 */
[----:B------:R-:W2:Y:S08]  /*0f70*/  I2F.RP R13, R23 ;  /* 0x00000017000d7306 */ /* 0x000eb00000209400 */
[----:B0-----:R-:W0:Y:S08]  /*0f80*/  MUFU.RCP R10, R10 ;  /* 0x0000000a000a7308 */ /* 0x001e300000001000 */
[----:B-1----:R-:W1:Y:S08]  /*0f90*/  MUFU.RCP R12, R12 ;  /* 0x0000000c000c7308 */ /* 0x002e700000001000 */
[----:B--2---:R-:W2:Y:S01]  /*0fa0*/  MUFU.RCP R13, R13 ;  /* 0x0000000d000d7308 */ /* 0x004ea20000001000 */
[----:B0-----:R-:W-:-:S07]  /*0fb0*/  VIADD R6, R10, 0xffffffe ;  /* 0x0ffffffe0a067836 */ /* 0x001fce0000000000 */
[----:B------:R-:W-:Y:S01]  /*0fc0*/  I2F.RP R24, R20 ;  /* 0x0000001400187306 */ /* 0x000fe20000209400 */
[----:B-1----:R-:W-:-:S07]  /*0fd0*/  VIADD R8, R12, 0xffffffe ;  /* 0x0ffffffe0c087836 */ /* 0x002fce0000000000 */
[----:B------:R0:W1:Y:S01]  /*0fe0*/  F2I.FTZ.U32.TRUNC.NTZ R7, R6 ;  /* 0x0000000600077305 */ /* 0x000062000021f000 */
[----:B--2---:R-:W-:-:S07]  /*0ff0*/  VIADD R11, R13, 0xffffffe ;  /* 0x0ffffffe0d0b7836 */ /* 0x004fce0000000000 */
[----:B------:R2:W4:Y:S01]  /*1000*/  F2I.FTZ.U32.TRUNC.NTZ R9, R8 ;  /* 0x0000000800097305 */ /* 0x000522000021f000 */
[----:B0-----:R-:W-:Y:S02]  /*1010*/  IMAD.MOV.U32 R6, RZ, RZ, RZ ;  /* 0x000000ffff067224 */ /* 0x001fe400078e00ff */
[----:B-1----:R-:W-:-:S05]  /*1020*/  IMAD.MOV R12, RZ, RZ, -R7 ;  /* 0x000000ffff0c7224 */ /* 0x002fca00078e0a07 */
[----:B------:R-:W0:Y:S01]  /*1030*/  MUFU.RCP R24, R24 ;  /* 0x0000001800187308 */ /* 0x000e220000001000 */
[----:B--2---:R-:W-:Y:S02]  /*1040*/  IMAD.MOV.U32 R8, RZ, RZ, RZ ;  /* 0x000000ffff087224 */ /* 0x004fe400078e00ff */
[----:B------:R-:W-:Y:S02]  /*1050*/  IMAD R25, R12, R21, RZ ;  /* 0x000000150c197224 */ /* 0x000fe400078e02ff */
[----:B----4-:R-:W-:-:S03]  /*1060*/  IMAD.MOV R27, RZ, RZ, -R9 ;  /* 0x000000ffff1b7224 */ /* 0x010fc600078e0a09 */
[----:B------:R-:W1:Y:S01]  /*1070*/  F2I.FTZ.U32.TRUNC.NTZ R11, R11 ;  /* 0x0000000b000b7305 */ /* 0x000e62000021f000 */
[----:B------:R-:W-:Y:S01]  /*1080*/  IMAD.HI.U32 R12, R7, R25, R6 ;  /* 0x00000019070c7227 */ /* 0x000fe200078e0006 */
[----:B---3--:R-:W-:-:S03]  /*1090*/  PRMT R6, R4, 0x9910, RZ ;  /* 0x0000991004067816 */ /* 0x008fc600000000ff */
[----:B------:R-:W-:-:S04]  /*10a0*/  IMAD R7, R27, R22, RZ ;  /* 0x000000161b077224 */ /* 0x000fc800078e02ff */
[----:B------:R-:W-:Y:S01]  /*10b0*/  IMAD.HI.U32 R7, R9, R7, R8 ;  /* 0x0000000709077227 */ /* 0x000fe200078e0008 */
[-C--:B------:R-:W-:Y:S02]  /*10c0*/  IABS R8, R15.reuse ;  /* 0x0000000f00087213 */ /* 0x080fe40000000000 */
[----:B------:R-:W-:Y:S01]  /*10d0*/  IABS R9, R6 ;  /* 0x0000000600097213 */ /* 0x000fe20000000000 */
[----:B0-----:R-:W-:Y:S01]  /*10e0*/  VIADD R10, R24, 0xffffffe ;  /* 0x0ffffffe180a7836 */ /* 0x001fe20000000000 */
[----:B------:R-:W-:Y:S01]  /*10f0*/  LOP3.LUT R6, R6, R15, RZ, 0x3c, !PT ;  /* 0x0000000f06067212 */ /* 0x000fe200078e3cff */
[----:B-1----:R-:W-:Y:S02]  /*1100*/  IMAD.MOV R24, RZ, RZ, -R11 ;  /* 0x000000ffff187224 */ /* 0x002fe400078e0a0b */
[----:B------:R0:W1:Y:S01]  /*1110*/  F2I.FTZ.U32.TRUNC.NTZ R13, R10 ;  /* 0x0000000a000d7305 */ /* 0x000062000021f000 */
[----:B------:R-:W-:Y:S01]  /*1120*/  ISETP.GE.AND P5, PT, R6, RZ, PT ;  /* 0x000000ff0600720c */ /* 0x000fe20003fa6270 */
[----:B------:R-:W-:-:S02]  /*1130*/  IMAD R25, R24, R23, RZ ;  /* 0x0000001718197224 */ /* 0x000fc400078e02ff */
[----:B------:R-:W-:Y:S01]  /*1140*/  IMAD.MOV R24, RZ, RZ, -R8 ;  /* 0x000000ffff187224 */ /* 0x000fe200078e0a08 */
[----:B------:R-:W-:Y:S01]  /*1150*/  PRMT R8, R4, 0xbb32, RZ ;  /* 0x0000bb3204087816 */ /* 0x000fe200000000ff */
[----:B------:R-:W-:-:S03]  /*1160*/  IMAD.HI.U32 R4, R12, R9, RZ ;  /* 0x000000090c047227 */ /* 0x000fc600078e00ff */
[----:B------:R-:W-:Y:S01]  /*1170*/  IABS R26, R8 ;  /* 0x00000008001a7213 */ /* 0x000fe20000000000 */
[----:B------:R-:W-:Y:S01]  /*1180*/  IMAD R24, R4, R24, R9 ;  /* 0x0000001804187224 */ /* 0x000fe200078e0209 */
[-C--:B------:R-:W-:Y:S01]  /*1190*/  IABS R9, R19.reuse ;  /* 0x0000001300097213 */ /* 0x080fe20000000000 */
[----:B0-----:R-:W-:Y:S01]  /*11a0*/  IMAD.MOV.U32 R10, RZ, RZ, RZ ;  /* 0x000000ffff0a7224 */ /* 0x001fe200078e00ff */
[----:B------:R-:W-:Y:S01]  /*11b0*/  LOP3.LUT R8, R8, R19, RZ, 0x3c, !PT ;  /* 0x0000001308087212 */ /* 0x000fe200078e3cff */
[----:B------:R-:W-:Y:S01]  /*11c0*/  IMAD.MOV.U32 R12, RZ, RZ, RZ ;  /* 0x000000ffff0c7224 */ /* 0x000fe200078e00ff */
[----:B------:R-:W-:Y:S01]  /*11d0*/  ISETP.GT.U32.AND P3, PT, R21, R24, PT ;  /* 0x000000181500720c */ /* 0x000fe20003f64070 */
[----:B------:R-:W-:-:S04]  /*11e0*/  IMAD.HI.U32 R10, R11, R25, R10 ;  /* 0x000000190b0a7227 */ /* 0x000fc800078e000a */
[----:B-1----:R-:W-:Y:S02]  /*11f0*/  IMAD.MOV R11, RZ, RZ, -R13 ;  /* 0x000000ffff0b7224 */ /* 0x002fe400078e0a0d */
[----:B------:R-:W-:-:S04]  /*1200*/  IMAD.HI.U32 R7, R7, R26, RZ ;  /* 0x0000001a07077227 */ /* 0x000fc800078e00ff */
[----:B------:R-:W-:Y:S02]  /*1210*/  IMAD R11, R11, R20, RZ ;  /* 0x000000140b0b7224 */ /* 0x000fe400078e02ff */
[----:B------:R-:W-:Y:S02]  /*1220*/  @!P3 IMAD.IADD R24, R24, 0x1, -R21 ;  /* 0x000000011818b824 */ /* 0x000fe400078e0a15 */
[----:B------:R-:W-:-:S03]  /*1230*/  IMAD.HI.U32 R12, R13, R11, R12 ;  /* 0x0000000b0d0c7227 */ /* 0x000fc600078e000c */
[----:B------:R-:W-:Y:S01]  /*1240*/  ISETP.GE.U32.AND P2, PT, R24, R21, PT ;  /* 0x000000151800720c */ /* 0x000fe20003f46070 */
[----:B------:R-:W-:Y:S01]  /*1250*/  IMAD.MOV R11, RZ, RZ, -R9 ;  /* 0x000000ffff0b7224 */ /* 0x000fe200078e0a09 */
[C---:B------:R-:W-:Y:S01]  /*1260*/  PRMT R9, R5.reuse, 0x9910, RZ ;  /* 0x0000991005097816 */ /* 0x040fe200000000ff */
[----:B------:R-:W-:Y:S01]  /*1270*/  @!P3 VIADD R4, R4, 0x1 ;  /* 0x000000010404b836 */ /* 0x000fe20000000000 */
[----:B------:R-:W-:Y:S01]  /*1280*/  PRMT R5, R5, 0xbb32, RZ ;  /* 0x0000bb3205057816 */ /* 0x000fe200000000ff */
[----:B------:R-:W-:Y:S01]  /*1290*/  IMAD R11, R7, R11, R26 ;  /* 0x0000000b070b7224 */ /* 0x000fe200078e021a */
[----:B------:R-:W-:Y:S02]  /*12a0*/  IABS R21, R18 ;  /* 0x0000001200157213 */ /* 0x000fe40000000000 */
[----:B------:R-:W-:Y:S02]  /*12b0*/  IABS R25, R5 ;  /* 0x0000000500197213 */ /* 0x000fe40000000000 */
[----:B------:R-:W-:Y:S01]  /*12c0*/  IABS R13, R9 ;  /* 0x00000009000d7213 */ /* 0x000fe20000000000 */
[----:B------:R-:W-:Y:S01]  /*12d0*/  IMAD.MOV R24, RZ, RZ, -R21 ;  /* 0x000000ffff187224 */ /* 0x000fe200078e0a15 */
[----:B------:R-:W-:Y:S01]  /*12e0*/  IABS R26, R16 ;  /* 0x00000010001a7213 */ /* 0x000fe20000000000 */
[----:B------:R-:W-:Y:S01]  /*12f0*/  IMAD.MOV.U32 R21, RZ, RZ, R25 ;  /* 0x000000ffff157224 */ /* 0x000fe200078e0019 */
[----:B------:R-:W-:Y:S01]  /*1300*/  ISETP.GT.U32.AND P6, PT, R22, R11, PT ;  /* 0x0000000b1600720c */ /* 0x000fe20003fc4070 */
[----:B------:R-:W-:Y:S01]  /*1310*/  IMAD.HI.U32 R10, R10, R13, RZ ;  /* 0x0000000d0a0a7227 */ /* 0x000fe200078e00ff */
[----:B------:R-:W-:-:S02]  /*1320*/  LOP3.LUT R9, R9, R18, RZ, 0x3c, !PT ;  /* 0x0000001209097212 */ /* 0x000fc400078e3cff */
[----:B------:R-:W-:Y:S01]  /*1330*/  LOP3.LUT R5, R5, R16, RZ, 0x3c, !PT ;  /* 0x0000001005057212 */ /* 0x000fe200078e3cff */
[----:B------:R-:W-:Y:S02]  /*1340*/  IMAD.MOV R25, RZ, RZ, -R26 ;  /* 0x000000ffff197224 */ /* 0x000fe400078e0a1a */
[----:B------:R-:W-:-:S04]  /*1350*/  IMAD.HI.U32 R12, R12, R21, RZ ;  /* 0x000000150c0c7227 */ /* 0x000fc800078e00ff */
[----:B------:R-:W-:Y:S02]  /*1360*/  IMAD R24, R10, R24, R13 ;  /* 0x000000180a187224 */ /* 0x000fe400078e020d */
[----:B------:R-:W-:Y:S02]  /*1370*/  IMAD R21, R12, R25, R21 ;  /* 0x000000190c157224 */ /* 0x000fe400078e0215 */
[----:B------:R-:W-:Y:S01]  /*1380*/  @!P6 IMAD.IADD R11, R11, 0x1, -R22 ;  /* 0x000000010b0be824 */ /* 0x000fe200078e0a16 */
[----:B------:R-:W-:Y:S01]  /*1390*/  ISETP.GT.U32.AND P0, PT, R23, R24, PT ;  /* 0x000000181700720c */ /* 0x000fe20003f04070 */
[----:B------:R-:W-:Y:S01]  /*13a0*/  @P2 VIADD R4, R4, 0x1 ;  /* 0x0000000104042836 */ /* 0x000fe20000000000 */
[----:B------:R-:W-:Y:S01]  /*13b0*/  ISETP.GT.U32.AND P1, PT, R20, R21, PT ;  /* 0x000000151400720c */ /* 0x000fe20003f24070 */
[----:B------:R-:W-:Y:S01]  /*13c0*/  @!P6 VIADD R7, R7, 0x1 ;  /* 0x000000010707e836 */ /* 0x000fe20000000000 */
[----:B------:R-:W-:Y:S01]  /*13d0*/  ISETP.GE.U32.AND P2, PT, R11, R22, PT ;  /* 0x000000160b00720c */ /* 0x000fe20003f46070 */
[----:B------:R-:W-:Y:S01]  /*13e0*/  @!P5 IMAD.MOV R4, RZ, RZ, -R4 ;  /* 0x000000ffff04d224 */ /* 0x000fe200078e0a04 */
[----:B------:R-:W-:-:S02]  /*13f0*/  ISETP.GE.AND P5, PT, R8, RZ, PT ;  /* 0x000000ff0800720c */ /* 0x000fc40003fa6270 */
        /* <DEDUP_REMOVED lines=8> */
[----:B------:R-:W-:Y:S02]  /*1480*/  ISETP.NE.AND P0, PT, R15, RZ, PT ;  /* 0x000000ff0f00720c */ /* 0x000fe40003f05270 */
[----:B------:R-:W-:Y:S01]  /*1490*/  ISETP.GE.AND P2, PT, R5, RZ, PT ;  /* 0x000000ff0500720c */ /* 0x000fe20003f46270 */
[----:B------:R-:W-:Y:S01]  /*14a0*/  @!P5 IMAD.MOV R7, RZ, RZ, -R7 ;  /* 0x000000ffff07d224 */ /* 0x000fe200078e0a07 */
[----:B------:R-:W-:-:S05]  /*14b0*/  ISETP.NE.AND P1, PT, R18, RZ, PT ;  /* 0x000000ff1200720c */ /* 0x000fca0003f25270 */
[----:B------:R-:W-:Y:S01]  /*14c0*/  @P3 VIADD R10, R10, 0x1 ;  /* 0x000000010a0a3836 */ /* 0x000fe20000000000 */
[----:B------:R-:W-:Y:S01]  /*14d0*/  ISETP.NE.AND P3, PT, R19, RZ, PT ;  /* 0x000000ff1300720c */ /* 0x000fe20003f65270 */
[----:B------:R-:W-:Y:S01]  /*14e0*/  @P4 VIADD R12, R12, 0x1 ;  /* 0x000000010c0c4836 */ /* 0x000fe20000000000 */
[----:B------:R-:W-:Y:S01]  /*14f0*/  ISETP.NE.AND P4, PT, R16, RZ, PT ;  /* 0x000000ff1000720c */ /* 0x000fe20003f85270 */
[----:B------:R-:W-:Y:S01]  /*1500*/  @!P6 IMAD.MOV R10, RZ, RZ, -R10 ;  /* 0x000000ffff0ae224 */ /* 0x000fe200078e0a0a */
[----:B------:R-:W-:Y:S01]  /*1510*/  @!P0 LOP3.LUT R4, RZ, R15, RZ, 0x33, !PT ;  /* 0x0000000fff048212 */ /* 0x000fe200078e33ff */
[----:B------:R-:W-:Y:S01]  /*1520*/  @!P2 IMAD.MOV R12, RZ, RZ, -R12 ;  /* 0x000000ffff0ca224 */ /* 0x000fe200078e0a0c */
[----:B------:R-:W-:Y:S02]  /*1530*/  IADD3 R17, P0, PT, R17, UR12, RZ ;  /* 0x0000000c11117c10 */ /* 0x000fe4000ff1e0ff */
[----:B------:R-:W-:-:S03]  /*1540*/  @!P1 LOP3.LUT R10, RZ, R18, RZ, 0x33, !PT ;  /* 0x00000012ff0a9212 */ /* 0x000fc600078e33ff */
[----:B------:R-:W-:Y:S02]  /*1550*/  IMAD.SHL.U32 R6, R17, 0x4, RZ ;  /* 0x0000000411067824 */ /* 0x000fe400078e00ff */
[----:B------:R-:W-:Y:S01]  /*1560*/  @!P3 LOP3.LUT R7, RZ, R19, RZ, 0x33, !PT ;  /* 0x00000013ff07b212 */ /* 0x000fe200078e33ff */
[----:B------:R-:W-:Y:S01]  /*1570*/  IMAD.X R0, RZ, RZ, R0, P0 ;  /* 0x000000ffff007224 */ /* 0x000fe200000e0600 */
[----:B------:R-:W-:Y:S02]  /*1580*/  @!P4 LOP3.LUT R12, RZ, R16, RZ, 0x33, !PT ;  /* 0x00000010ff0cc212 */ /* 0x000fe400078e33ff */
[----:B------:R-:W-:Y:S02]  /*1590*/  PRMT R4, R4, 0x5410, R7 ;  /* 0x0000541004047816 */ /* 0x000fe40000000007 */
[----:B------:R-:W-:Y:S02]  /*15a0*/  PRMT R5, R10, 0x5410, R12 ;  /* 0x000054100a057816 */ /* 0x000fe4000000000c */
[----:B------:R-:W-:-:S02]  /*15b0*/  ISETP.LT.U32.AND P1, PT, R6, UR13, PT ;  /* 0x0000000d06007c0c */ /* 0x000fc4000bf21070 */
[C---:B------:R-:W-:Y:S01]  /*15c0*/  LOP3.LUT P0, RZ, R17.reuse, 0xffffc000, RZ, 0xc0, !PT ;  /* 0xffffc00011ff7812 */ /* 0x040fe2000780c0ff */
[----:B------:R0:W-:Y:S01]  /*15d0*/  STG.E.64 desc[UR14][R2.64], R4 ;  /* 0x0000000402007986 */ /* 0x0001e2000c101b0e */
[----:B------:R-:W-:Y:S02]  /*15e0*/  SHF.L.U64.HI R6, R17, 0x2, R0 ;  /* 0x0000000211067819 */ /* 0x000fe40000010200 */
[----:B------:R-:W-:Y:S02]  /*15f0*/  LOP3.LUT P0, RZ, R0, 0x3fffffff, RZ, 0xc0, P0 ;  /* 0x3fffffff00ff7812 */ /* 0x000fe4000000c0ff */
[----:B------:R-:W-:-:S13]  /*1600*/  ISETP.LT.AND.EX P1, PT, R6, UR4, PT, P1 ;  /* 0x0000000406007c0c */ /* 0x000fda000bf21310 */
[----:B0-----:R-:W-:Y:S05]  /*1610*/  @!P0 BRA P1, `(.L_x_7101) ;  /* 0xfffffff400e48947 */ /* 0x001fea000083ffff */
[----:B------:R-:W-:Y:S05]  /*1620*/  EXIT ;  /* 0x000000000000794d */ /* 0x000fea0003800000 */
.L_x_7102:
        /* <DEDUP_REMOVED lines=13> */
.L_x_7937:


//--------------------- .text._ZN2at6native55_GLOBAL__N__de093ff9_22_ForeachBinaryOpList_cu_a911ec4325multi_tensor_apply_kernelINS1_18TensorListMetadataILi2EEENS1_24BinaryOpListAlphaFunctorIlLi2ELi2ELi0EEEJSt7dividesIlElEEEvT_T0_DpT1_ --------------------------
	.section	.text._ZN2at6native55_GLOBAL__N__de093ff9_22_ForeachBinaryOpList_cu_a911ec4325multi_tensor_apply_kernelINS1_18TensorListMetadataILi2EEENS1_24BinaryOpListAlphaFunctorIlLi2ELi2ELi0EEEJSt7dividesIlElEEEvT_T0_DpT1_,"ax",@progbits
	.align	128
.text._ZN2at6native55_GLOBAL__N__de093ff9_22_ForeachBinaryOpList_cu_a911ec4325multi_tensor_apply_kernelINS1_18TensorListMetadataILi2EEENS1_24BinaryOpListAlphaFunctorIlLi2ELi2ELi0EEEJSt7dividesIlElEEEvT_T0_DpT1_:
        .type           _ZN2at6native55_GLOBAL__N__de093ff9_22_ForeachBinaryOpList_cu_a911ec4325multi_tensor_apply_kernelINS1_18TensorListMetadataILi2EEENS1_24BinaryOpListAlphaFunctorIlLi2ELi2ELi0EEEJSt7dividesIlElEEEvT_T0_DpT1_,@function
        .size           _ZN2at6native55_GLOBAL__N__de093ff9_22_ForeachBinaryOpList_cu_a911ec4325multi_tensor_apply_kernelINS1_18TensorListMetadataILi2EEENS1_24BinaryOpListAlphaFunctorIlLi2ELi2ELi0EEEJSt7dividesIlElEEEvT_T0_DpT1_,(.L_x_7938 - _ZN2at6native55_GLOBAL__N__de093ff9_22_ForeachBinaryOpList_cu_a911ec4325multi_tensor_apply_kernelINS1_18TensorListMetadataILi2EEENS1_24BinaryOpListAlphaFunctorIlLi2ELi2ELi0EEEJSt7dividesIlElEEEvT_T0_DpT1_)
        .other          _ZN2at6native55_GLOBAL__N__de093ff9_22_ForeachBinaryOpList_cu_a911ec4325multi_tensor_apply_kernelINS1_18TensorListMetadataILi2EEENS1_24BinaryOpListAlphaFunctorIlLi2ELi2ELi0EEEJSt7dividesIlElEEEvT_T0_DpT1_,@"STO_CUDA_ENTRY STV_DEFAULT"
_ZN2at6native55_GLOBAL__N__de093ff9_22_ForeachBinaryOpList_cu_a911ec4325multi_tensor_apply_kernelINS1_18TensorListMetadataILi2EEENS1_24BinaryOpListAlphaFunctorIlLi2ELi2ELi0EEEJSt7dividesIlElEEEvT_T0_DpT1_:
        /* <DEDUP_REMOVED lines=33> */
.L_x_7120:
[----:B0-----:R-:W-:Y:S02]  /*0210*/  IADD3 R0, P0, PT, R37, UR4, RZ ;  /* 0x0000000425007c10 */ /* 0x001fe4000ff1e0ff */
[----:B-12---:R-:W-:Y:S02]  /*0220*/  CS2R R4, SRZ ;  /* 0x0000000000047805 */ /* 0x006fe4000001ff00 */
[C---:B------:R-:W-:Y:S01]  /*0230*/  ISETP.GE.U32.AND P1, PT, R0.reuse, UR13, PT ;  /* 0x0000000d00007c0c */ /* 0x040fe2000bf26070 */
[----:B------:R-:W-:Y:S01]  /*0240*/  IMAD.X R18, RZ, RZ, UR5, P0 ;  /* 0x00000005ff127e24 */ /* 0x000fe200080e06ff */
[C---:B-1----:R-:W-:Y:S01]  /*0250*/  IADD3 R19, P3, PT, R0.reuse, UR11, RZ ;  /* 0x0000000b00137c10 */ /* 0x042fe2000ff7e0ff */
[----:B------:R-:W-:-:S03]  /*0260*/  IMAD.SHL.U32 R10, R0, 0x8, RZ ;  /* 0x00000008000a7824 */ /* 0x000fc600078e00ff */
[----:B------:R-:W-:Y:S01]  /*0270*/  ISETP.GE.U32.AND.EX P1, PT, R18, UR16, PT, P1 ;  /* 0x0000001012007c0c */ /* 0x000fe2000bf26110 */
[--C-:B------:R-:W-:Y:S01]  /*0280*/  IMAD.X R20, RZ, RZ, R18.reuse, P3 ;  /* 0x000000ffff147224 */ /* 0x100fe200018e0612 */
[----:B------:R-:W-:Y:S02]  /*0290*/  IADD3 R8, P0, PT, R10, UR6, RZ ;  /* 0x000000060a087c10 */ /* 0x000fe4000ff1e0ff */
[----:B------:R-:W-:-:S04]  /*02a0*/  SHF.L.U64.HI R2, R0, 0x3, R18 ;  /* 0x0000000300027819 */ /* 0x000fc80000010212 */
[----:B------:R-:W-:Y:S02]  /*02b0*/  IADD3.X R9, PT, PT, R2, UR7, RZ, P0, !PT ;  /* 0x0000000702097c10 */ /* 0x000fe400087fe4ff */
[----:B------:R-:W-:-:S03]  /*02c0*/  ISETP.GE.U32.AND P0, PT, R19, UR13, PT ;  /* 0x0000000d13007c0c */ /* 0x000fc6000bf06070 */
[----:B------:R-:W-:Y:S01]  /*02d0*/  @!P1 IADD3 R10, P2, PT, R10, UR8, RZ ;  /* 0x000000080a0a9c10 */ /* 0x000fe2000ff5e0ff */
[----:B------:R0:W3:Y:S01]  /*02e0*/  @!P1 LDG.E.64 R4, desc[UR14][R8.64] ;  /* 0x0000000e08049981 */ /* 0x0000e2000c1e1b00 */
[----:B------:R-:W-:Y:S01]  /*02f0*/  ISETP.GE.U32.AND.EX P0, PT, R20, UR16, PT, P0 ;  /* 0x0000001014007c0c */ /* 0x000fe2000bf06100 */
[----:B------:R-:W-:Y:S01]  /*0300*/  USHF.L.U32 UR10, UR11, 0x3, URZ ;  /* 0x000000030b0a7899 */ /* 0x000fe200080006ff */
[----:B------:R-:W-:Y:S02]  /*0310*/  @!P1 IADD3.X R11, PT, PT, R2, UR9, RZ, P2, !PT ;  /* 0x00000009020b9c10 */ /* 0x000fe400097fe4ff */
[----:B------:R-:W-:Y:S02]  /*0320*/  CS2R R2, SRZ ;  /* 0x0000000000027805 */ /* 0x000fe4000001ff00 */
[----:B------:R-:W-:-:S04]  /*0330*/  IADD3 R21, P2, PT, R19, UR11, RZ ;  /* 0x0000000b13157c10 */ /* 0x000fc8000ff5e0ff */
[----:B------:R1:W2:Y:S01]  /*0340*/  @!P1 LDG.E.64 R2, desc[UR14][R10.64] ;  /* 0x0000000e0a029981 */ /* 0x0002a2000c1e1b00 */
[----:B------:R-:W-:Y:S01]  /*0350*/  IMAD.X R30, RZ, RZ, R20, P2 ;  /* 0x000000ffff1e7224 */ /* 0x000fe200010e0614 */
[C---:B------:R-:W-:Y:S01]  /*0360*/  IADD3 R29, P1, PT, R21.reuse, UR11, RZ ;  /* 0x0000000b151d7c10 */ /* 0x040fe2000ff3e0ff */
[----:B------:R-:W-:Y:S01]  /*0370*/  USHF.R.U32.HI UR12, URZ, 0x1d, UR11 ;  /* 0x0000001dff0c7899 */ /* 0x000fe2000801160b */
[----:B------:R-:W-:Y:S02]  /*0380*/  IADD3 R12, P4, PT, R8, UR10, RZ ;  /* 0x0000000a080c7c10 */ /* 0x000fe4000ff9e0ff */
[----:B------:R-:W-:Y:S02]  /*0390*/  CS2R R6, SRZ ;  /* 0x0000000000067805 */ /* 0x000fe4000001ff00 */
[----:B------:R-:W-:Y:S02]  /*03a0*/  IADD3.X R36, PT, PT, RZ, R30, RZ, P1, !PT ;  /* 0x0000001eff247210 */ /* 0x000fe40000ffe4ff */
[----:B------:R-:W-:-:S02]  /*03b0*/  ISETP.GE.U32.AND P1, PT, R21, UR13, PT ;  /* 0x0000000d15007c0c */ /* 0x000fc4000bf26070 */
[----:B------:R-:W-:Y:S02]  /*03c0*/  ISETP.GE.U32.AND P2, PT, R29, UR13, PT ;  /* 0x0000000d1d007c0c */ /* 0x000fe4000bf46070 */
[----:B------:R-:W-:Y:S02]  /*03d0*/  ISETP.GE.U32.AND.EX P1, PT, R30, UR16, PT, P1 ;  /* 0x000000101e007c0c */ /* 0x000fe4000bf26110 */
[----:B------:R-:W-:Y:S02]  /*03e0*/  @!P0 LEA R14, P3, R19, UR8, 0x3 ;  /* 0x00000008130e8c11 */ /* 0x000fe4000f8618ff */
[----:B------:R-:W-:Y:S02]  /*03f0*/  ISETP.GE.U32.AND.EX P2, PT, R36, UR16, PT, P2 ;  /* 0x0000001024007c0c */ /* 0x000fe4000bf46120 */
[----:B------:R-:W-:Y:S02]  /*0400*/  IADD3.X R13, PT, PT, R9, UR12, RZ, P4, !PT ;  /* 0x0000000c090d7c10 */ /* 0x000fe4000a7fe4ff */
[----:B0-----:R-:W-:-:S02]  /*0410*/  CS2R R8, SRZ ;  /* 0x0000000000087805 */ /* 0x001fc4000001ff00 */
[----:B------:R-:W-:Y:S01]  /*0420*/  @!P0 LEA.HI.X R15, R19, UR9, R20, 0x3, P3 ;  /* 0x00000009130f8c11 */ /* 0x000fe200098f1c14 */
[----:B------:R-:W-:Y:S01]  /*0430*/  IMAD.U32 R23, RZ, RZ, UR11 ;  /* 0x0000000bff177e24 */ /* 0x000fe2000f8e00ff */
[----:B------:R-:W-:Y:S01]  /*0440*/  IADD3 R32, P3, PT, R12, UR10, RZ ;  /* 0x0000000a0c207c10 */ /* 0x000fe2000ff7e0ff */
[----:B------:R0:W5:Y:S01]  /*0450*/  @!P0 LDG.E.64 R6, desc[UR14][R12.64] ;  /* 0x0000000e0c068981 */ /* 0x000162000c1e1b00 */
[----:B------:R-:W-:-:S03]  /*0460*/  IMAD.U32 R17, RZ, RZ, UR11 ;  /* 0x0000000bff117e24 */ /* 0x000fc6000f8e00ff */
[----:B------:R4:W5:Y:S01]  /*0470*/  @!P0 LDG.E.64 R8, desc[UR14][R14.64] ;  /* 0x0000000e0e088981 */ /* 0x000962000c1e1b00 */
[----:B------:R-:W-:Y:S02]  /*0480*/  @!P1 LEA R24, P0, R21, UR8, 0x3 ;  /* 0x0000000815189c11 */ /* 0x000fe4000f8018ff */
[----:B-1----:R-:W-:Y:S02]  /*0490*/  CS2R R10, SRZ ;  /* 0x00000000000a7805 */ /* 0x002fe4000001ff00 */
[----:B------:R-:W-:Y:S02]  /*04a0*/  IADD3.X R33, PT, PT, R13, UR12, RZ, P3, !PT ;  /* 0x0000000c0d217c10 */ /* 0x000fe40009ffe4ff */
[----:B------:R-:W-:Y:S02]  /*04b0*/  @!P2 LEA R22, P3, R23, R32, 0x3 ;  /* 0x000000201716a211 */ /* 0x000fe400078618ff */
[----:B------:R-:W-:Y:S02]  /*04c0*/  @!P1 LEA.HI.X R25, R21, UR9, R30, 0x3, P0 ;  /* 0x0000000915199c11 */ /* 0x000fe400080f1c1e */
[----:B0-----:R-:W-:-:S02]  /*04d0*/  CS2R R12, SRZ ;  /* 0x00000000000c7805 */ /* 0x001fc4000001ff00 */
[----:B------:R-:W-:Y:S02]  /*04e0*/  @!P2 LEA R26, P0, R29, UR8, 0x3 ;  /* 0x000000081d1aac11 */ /* 0x000fe4000f8018ff */
[----:B----4-:R-:W-:Y:S02]  /*04f0*/  CS2R R14, SRZ ;  /* 0x00000000000e7805 */ /* 0x010fe4000001ff00 */
[----:B------:R-:W-:Y:S02]  /*0500*/  @!P2 LEA.HI.X R23, R17, R33, RZ, 0x3, P3 ;  /* 0x000000211117a211 */ /* 0x000fe400018f1cff */
[----:B------:R-:W-:Y:S02]  /*0510*/  CS2R R16, SRZ ;  /* 0x0000000000107805 */ /* 0x000fe4000001ff00 */
[----:B------:R-:W-:Y:S01]  /*0520*/  @!P2 LEA.HI.X R27, R29, UR9, R36, 0x3, P0 ;  /* 0x000000091d1bac11 */ /* 0x000fe200080f1c24 */
[----:B------:R0:W5:Y:S04]  /*0530*/  @!P1 LDG.E.64 R10, desc[UR14][R32.64] ;  /* 0x0000000e200a9981 */ /* 0x000168000c1e1b00 */
[----:B------:R0:W5:Y:S04]  /*0540*/  @!P1 LDG.E.64 R12, desc[UR14][R24.64] ;  /* 0x0000000e180c9981 */ /* 0x000168000c1e1b00 */
[----:B------:R0:W5:Y:S04]  /*0550*/  @!P2 LDG.E.64 R14, desc[UR14][R22.64] ;  /* 0x0000000e160ea981 */ /* 0x000168000c1e1b00 */
[----:B------:R0:W5:Y:S01]  /*0560*/  @!P2 LDG.E.64 R16, desc[UR14][R26.64] ;  /* 0x0000000e1a10a981 */ /* 0x000162000c1e1b00 */
[----:B------:R-:W-:Y:S01]  /*0570*/  BSSY.RECONVERGENT B0, `(.L_x_7104) ;  /* 0x0000022000007945 */ /* 0x000fe20003800200 */
[----:B--2---:R-:W-:-:S04]  /*0580*/  IMAD R3, R3, UR18, RZ ;  /* 0x0000001203037c24 */ /* 0x004fc8000f8e02ff */
[C---:B------:R-:W-:Y:S02]  /*0590*/  IMAD R31, R2.reuse, UR19, R3 ;  /* 0x00000013021f7c24 */ /* 0x040fe4000f8e0203 */
[----:B------:R-:W-:-:S04]  /*05a0*/  IMAD.WIDE.U32 R2, R2, UR18, RZ ;  /* 0x0000001202027c25 */ /* 0x000fc8000f8e00ff */
[----:B------:R-:W-:-:S05]  /*05b0*/  IMAD.IADD R31, R3, 0x1, R31 ;  /* 0x00000001031f7824 */ /* 0x000fca00078e021f */
        /* <DEDUP_REMOVED lines=23> */
.L_x_7105:
[----:B------:R-:W-:Y:S01]  /*0730*/  IMAD.MOV.U32 R3, RZ, RZ, R2 ;  /* 0x000000ffff037224 */ /* 0x000fe200078e0002 */
[----:B------:R-:W-:Y:S01]  /*0740*/  MOV R2, 0x770 ;  /* 0x0000077000027802 */ /* 0x000fe20000000f00 */
[----:B------:R-:W-:-:S07]  /*0750*/  IMAD.MOV.U32 R28, RZ, RZ, R31 ;  /* 0x000000ffff1c7224 */ /* 0x000fce00078e001f */
[----:B-----5:R-:W-:Y:S05]  /*0760*/  CALL.REL.NOINC `($__internal_157_$__cuda_sm20_div_s64) ;  /* 0x00000014005c7944 */ /* 0x020fea0003c00000 */
[----:B------:R-:W-:Y:S01]  /*0770*/  IMAD.MOV.U32 R32, RZ, RZ, R3 ;  /* 0x000000ffff207224 */ /* 0x000fe200078e0003 */
[----:B------:R-:W-:-:S07]  /*0780*/  MOV R33, R4 ;  /* 0x0000000400217202 */ /* 0x000fce0000000f00 */
.L_x_7106:
[----:B------:R-:W-:Y:S05]  /*0790*/  BSYNC.RECONVERGENT B0 ;  /* 0x0000000000007941 */ /* 0x000fea0003800200 */
.L_x_7104:
        /* <DEDUP_REMOVED lines=28> */
.L_x_7108:
[----:B------:R-:W-:Y:S01]  /*0960*/  MOV R3, R2 ;  /* 0x0000000200037202 */ /* 0x000fe20000000f00 */
[----:B------:R-:W-:Y:S01]  /*0970*/  IMAD.MOV.U32 R4, RZ, RZ, R6 ;  /* 0x000000ffff047224 */ /* 0x000fe200078e0006 */
[----:B------:R-:W-:Y:S01]  /*0980*/  MOV R2, 0x9b0 ;  /* 0x000009b000027802 */ /* 0x000fe20000000f00 */
[----:B------:R-:W-:-:S07]  /*0990*/  IMAD.MOV.U32 R5, RZ, RZ, R7 ;  /* 0x000000ffff057224 */ /* 0x000fce00078e0007 */
[----:B------:R-:W-:Y:S05]  /*09a0*/  CALL.REL.NOINC `($__internal_157_$__cuda_sm20_div_s64) ;  /* 0x0000001000cc7944 */ /* 0x000fea0003c00000 */
[----:B------:R-:W-:Y:S02]  /*09b0*/  IMAD.MOV.U32 R8, RZ, RZ, R3 ;  /* 0x000000ffff087224 */ /* 0x000fe400078e0003 */
[----:B------:R-:W-:-:S07]  /*09c0*/  IMAD.MOV.U32 R9, RZ, RZ, R4 ;  /* 0x000000ffff097224 */ /* 0x000fce00078e0004 */
.L_x_7109:
[----:B------:R-:W-:Y:S05]  /*09d0*/  BSYNC.RECONVERGENT B0 ;  /* 0x0000000000007941 */ /* 0x000fea0003800200 */
.L_x_7107:
        /* <DEDUP_REMOVED lines=16> */
[----:B------:R-:W-:-:S04]  /*0ae0*/  IMAD.HI.U32 R5, R5, R7, R4 ;  /* 0x0000000705057227 */ /* 0x000fc800078e0004 */
[----:B------:R-:W-:Y:S02]  /*0af0*/  IMAD.MOV.U32 R7, RZ, RZ, RZ ;  /* 0x000000ffff077224 */ /* 0x000fe400078e00ff */
        /* <DEDUP_REMOVED lines=10> */
.L_x_7111:
[----:B------:R-:W-:Y:S01]  /*0ba0*/  IMAD.MOV.U32 R3, RZ, RZ, R2 ;  /* 0x000000ffff037224 */ /* 0x000fe200078e0002 */
[----:B------:R-:W-:Y:S01]  /*0bb0*/  MOV R4, R10 ;  /* 0x0000000a00047202 */ /* 0x000fe20000000f00 */
[----:B------:R-:W-:Y:S01]  /*0bc0*/  IMAD.MOV.U32 R5, RZ, RZ, R11 ;  /* 0x000000ffff057224 */ /* 0x000fe200078e000b */
[----:B------:R-:W-:-:S07]  /*0bd0*/  MOV R2, 0xbf0 ;  /* 0x00000bf000027802 */ /* 0x000fce0000000f00 */
[----:B------:R-:W-:Y:S05]  /*0be0*/  CALL.REL.NOINC `($__internal_157_$__cuda_sm20_div_s64) ;  /* 0x00000010003c7944 */ /* 0x000fea0003c00000 */
[----:B------:R-:W-:Y:S02]  /*0bf0*/  IMAD.MOV.U32 R6, RZ, RZ, R3 ;  /* 0x000000ffff067224 */ /* 0x000fe400078e0003 */
[----:B------:R-:W-:-:S07]  /*0c00*/  IMAD.MOV.U32 R7, RZ, RZ, R4 ;  /* 0x000000ffff077224 */ /* 0x000fce00078e0004 */
.L_x_7112:
[----:B------:R-:W-:Y:S05]  /*0c10*/  BSYNC.RECONVERGENT B0 ;  /* 0x0000000000007941 */ /* 0x000fea0003800200 */
.L_x_7110:
        /* <DEDUP_REMOVED lines=11> */
[----:B0-----:R-:W-:Y:S01]  /*0cd0*/  IADD3 R4, PT, PT, R3, 0xffffffe, RZ ;  /* 0x0ffffffe03047810 */ /* 0x001fe20007ffe0ff */
[----:B------:R-:W-:-:S05]  /*0ce0*/  IMAD.MOV.U32 R3, RZ, RZ, RZ ;  /* 0x000000ffff037224 */ /* 0x000fca00078e00ff */
        /* <DEDUP_REMOVED lines=9> */
[----:B------:R-:W-:Y:S01]  /*0d80*/  @P0 IMAD.IADD R15, R15, 0x1, -R2 ;  /* 0x000000010f0f0824 */ /* 0x000fe200078e0a02 */
[----:B------:R-:W-:-:S04]  /*0d90*/  @P0 IADD3 R5, PT, PT, R5, 0x1, RZ ;  /* 0x0000000105050810 */ /* 0x000fc80007ffe0ff */
[----:B------:R-:W-:-:S13]  /*0da0*/  ISETP.GE.U32.AND P1, PT, R15, R2, PT ;  /* 0x000000020f00720c */ /* 0x000fda0003f26070 */
[----:B------:R-:W-:Y:S01]  /*0db0*/  @P1 VIADD R5, R5, 0x1 ;  /* 0x0000000105051836 */ /* 0x000fe20000000000 */
[----:B------:R-:W-:-:S05]  /*0dc0*/  @!P2 LOP3.LUT R5, RZ, R2, RZ, 0x33, !PT ;  /* 0x00000002ff05a212 */ /* 0x000fca00078e33ff */
[----:B------:R-:W-:Y:S01]  /*0dd0*/  IMAD.MOV.U32 R2, RZ, RZ, R5 ;  /* 0x000000ffff027224 */ /* 0x000fe200078e0005 */
[----:B------:R-:W-:Y:S06]  /*0de0*/  BRA `(.L_x_7115) ;  /* 0x00000000001c7947 */ /* 0x000fec0003800000 */
.L_x_7114:
[----:B------:R-:W-:Y:S01]  /*0df0*/  IMAD.MOV.U32 R3, RZ, RZ, R2 ;  /* 0x000000ffff037224 */ /* 0x000fe200078e0002 */
[----:B------:R-:W-:Y:S01]  /*0e00*/  MOV R4, R14 ;  /* 0x0000000e00047202 */ /* 0x000fe20000000f00 */
[----:B------:R-:W-:Y:S01]  /*0e10*/  IMAD.MOV.U32 R5, RZ, RZ, R15 ;  /* 0x000000ffff057224 */ /* 0x000fe200078e000f */
[----:B------:R-:W-:-:S07]  /*0e20*/  MOV R2, 0xe40 ;  /* 0x00000e4000027802 */ /* 0x000fce0000000f00 */
[----:B------:R-:W-:Y:S05]  /*0e30*/  CALL.REL.NOINC `($__internal_157_$__cuda_sm20_div_s64) ;  /* 0x0000000c00a87944 */ /* 0x000fea0003c00000 */
[----:B------:R-:W-:Y:S02]  /*0e40*/  IMAD.MOV.U32 R2, RZ, RZ, R3 ;  /* 0x000000ffff027224 */ /* 0x000fe400078e0003 */
[----:B------:R-:W-:-:S07]  /*0e50*/  IMAD.MOV.U32 R3, RZ, RZ, R4 ;  /* 0x000000ffff037224 */ /* 0x000fce00078e0004 */
.L_x_7115:
[----:B------:R-:W-:Y:S05]  /*0e60*/  BSYNC.RECONVERGENT B0 ;  /* 0x0000000000007941 */ /* 0x000fea0003800200 */
.L_x_7113:
[----:B------:R-:W-:Y:S01]  /*0e70*/  ISETP.GE.U32.AND P0, PT, R19, UR13, PT ;  /* 0x0000000d13007c0c */ /* 0x000fe2000bf06070 */
[----:B------:R-:W-:Y:S01]  /*0e80*/  IMAD.U32 R12, RZ, RZ, UR11 ;  /* 0x0000000bff0c7e24 */ /* 0x000fe2000f8e00ff */
[----:B------:R-:W-:Y:S01]  /*0e90*/  ISETP.GE.U32.AND P1, PT, R0, UR13, PT ;  /* 0x0000000d00007c0c */ /* 0x000fe2000bf26070 */
[----:B------:R-:W-:Y:S01]  /*0ea0*/  BSSY.RECONVERGENT B0, `(.L_x_7116) ;  /* 0x0000020000007945 */ /* 0x000fe20003800200 */
[----:B------:R-:W-:Y:S02]  /*0eb0*/  ISETP.GE.U32.AND.EX P0, PT, R20, UR16, PT, P0 ;  /* 0x0000001014007c0c */ /* 0x000fe4000bf06100 */
[----:B------:R-:W-:Y:S02]  /*0ec0*/  ISETP.GE.U32.AND.EX P1, PT, R18, UR16, PT, P1 ;  /* 0x0000001012007c0c */ /* 0x000fe4000bf26110 */
[----:B------:R-:W-:-:S09]  /*0ed0*/  MOV R13, UR11 ;  /* 0x0000000b000d7c02 */ /* 0x000fd20008000f00 */
[C---:B------:R-:W-:Y:S02]  /*0ee0*/  @!P0 IADD3 R4, P3, PT, R37.reuse, UR4, RZ ;  /* 0x0000000425048c10 */ /* 0x040fe4000ff7e0ff */
[----:B------:R-:W-:-:S03]  /*0ef0*/  @!P1 IADD3 R0, P2, PT, R37, UR4, RZ ;  /* 0x0000000425009c10 */ /* 0x000fc6000ff5e0ff */
[----:B------:R-:W-:Y:S01]  /*0f00*/  @!P0 IMAD.X R11, RZ, RZ, UR5, P3 ;  /* 0x00000005ff0b8e24 */ /* 0x000fe200098e06ff */
[----:B------:R-:W-:Y:S01]  /*0f10*/  @!P0 LEA R10, P3, R4, UR6, 0x3 ;  /* 0x00000006040a8c11 */ /* 0x000fe2000f8618ff */
[----:B------:R-:W-:-:S03]  /*0f20*/  @!P1 IMAD.X R5, RZ, RZ, UR5, P2 ;  /* 0x00000005ff059e24 */ /* 0x000fc600090e06ff */
[----:B------:R-:W-:Y:S02]  /*0f30*/  @!P0 LEA.HI.X R11, R4, UR7, R11, 0x3, P3 ;  /* 0x00000007040b8c11 */ /* 0x000fe400098f1c0b */
[C---:B------:R-:W-:Y:S02]  /*0f40*/  @!P1 LEA R4, P2, R0.reuse, UR6, 0x3 ;  /* 0x0000000600049c11 */ /* 0x040fe4000f8418ff */
[----:B------:R-:W-:Y:S02]  /*0f50*/  @!P0 LEA R10, P3, R13, R10, 0x3 ;  /* 0x0000000a0d0a8211 */ /* 0x000fe400078618ff */
[----:B------:R-:W-:Y:S02]  /*0f60*/  @!P1 LEA.HI.X R5, R0, UR7, R5, 0x3, P2 ;  /* 0x0000000700059c11 */ /* 0x000fe400090f1c05 */
[----:B------:R-:W-:Y:S02]  /*0f70*/  ISETP.GE.U32.AND P2, PT, R21, UR13, PT ;  /* 0x0000000d15007c0c */ /* 0x000fe4000bf46070 */
[----:B------:R-:W-:Y:S01]  /*0f80*/  @!P0 LEA.HI.X R11, R12, R11, RZ, 0x3, P3 ;  /* 0x0000000b0c0b8211 */ /* 0x000fe200018f1cff */
[----:B------:R0:W-:Y:S01]  /*0f90*/  @!P1 STG.E.64 desc[UR14][R4.64], R32 ;  /* 0x0000002004009986 */ /* 0x0001e2000c101b0e */
[----:B------:R-:W-:-:S02]  /*0fa0*/  ISETP.GE.U32.AND.EX P2, PT, R30, UR16, PT, P2 ;  /* 0x000000101e007c0c */ /* 0x000fc4000bf46120 */
[----:B------:R-:W-:Y:S01]  /*0fb0*/  ISETP.GE.U32.AND P3, PT, R29, UR13, PT ;  /* 0x0000000d1d007c0c */ /* 0x000fe2000bf66070 */
[----:B------:R0:W-:Y:S03]  /*0fc0*/  @!P0 STG.E.64 desc[UR14][R10.64], R8 ;  /* 0x000000080a008986 */ /* 0x0001e6000c101b0e */
[----:B------:R-:W-:-:S07]  /*0fd0*/  ISETP.GE.U32.AND.EX P0, PT, R36, UR16, PT, P3 ;  /* 0x0000001024007c0c */ /* 0x000fce000bf06130 */
[----:B------:R-:W-:Y:S06]  /*0fe0*/  @P2 BRA `(.L_x_7117) ;  /* 0x00000000002c2947 */ /* 0x000fec0003800000 */
[----:B------:R-:W-:Y:S01]  /*0ff0*/  USHF.L.U32 UR10, UR11, 0x3, URZ ;  /* 0x000000030b0a7899 */ /* 0x000fe200080006ff */
[----:B------:R-:W-:Y:S01]  /*1000*/  IADD3 R0, P1, PT, R37, UR4, RZ ;  /* 0x0000000425007c10 */ /* 0x000fe2000ff3e0ff */
[----:B------:R-:W-:-:S04]  /*1010*/  USHF.R.U32.HI UR12, URZ, 0x1d, UR11 ;  /* 0x0000001dff0c7899 */ /* 0x000fc8000801160b */
[----:B0-----:R-:W-:Y:S01]  /*1020*/  IMAD.X R5, RZ, RZ, UR5, P1 ;  /* 0x00000005ff057e24 */ /* 0x001fe200088e06ff */
[C---:B------:R-:W-:Y:S01]  /*1030*/  LEA R4, P1, R0.reuse, UR6, 0x3 ;  /* 0x0000000600047c11 */ /* 0x040fe2000f8218ff */
[----:B------:R-:W-:Y:S01]  /*1040*/  IMAD.U32 R9, RZ, RZ, UR10 ;  /* 0x0000000aff097e24 */ /* 0x000fe2000f8e00ff */
[----:B------:R-:W-:Y:S02]  /*1050*/  MOV R8, UR12 ;  /* 0x0000000c00087c02 */ /* 0x000fe40008000f00 */
[----:B------:R-:W-:Y:S02]  /*1060*/  LEA.HI.X R5, R0, UR7, R5, 0x3, P1 ;  /* 0x0000000700057c11 */ /* 0x000fe400088f1c05 */
[----:B------:R-:W-:-:S04]  /*1070*/  IADD3 R4, P1, P2, R4, UR10, R9 ;  /* 0x0000000a04047c10 */ /* 0x000fc8000fa3e009 */
[----:B------:R-:W-:-:S05]  /*1080*/  IADD3.X R5, PT, PT, R5, UR12, R8, P1, P2 ;  /* 0x0000000c05057c10 */ /* 0x000fca0008fe4408 */
[----:B------:R1:W-:Y:S04]  /*1090*/  STG.E.64 desc[UR14][R4.64], R6 ;  /* 0x0000000604007986 */ /* 0x0003e8000c101b0e */
.L_x_7117:
[----:B------:R-:W-:Y:S05]  /*10a0*/  BSYNC.RECONVERGENT B0 ;  /* 0x0000000000007941 */ /* 0x000fea0003800200 */
.L_x_7116:
        /* <DEDUP_REMOVED lines=15> */
.L_x_7119:
[----:B------:R-:W-:Y:S05]  /*11a0*/  BSYNC.RECONVERGENT B0 ;  /* 0x0000000000007941 */ /* 0x000fea0003800200 */
.L_x_7118:
[----:B------:R-:W-:-:S04]  /*11b0*/  ULEA UR4, UP0, UR11, UR4, 0x2 ;  /* 0x000000040b047291 */ /* 0x000fc8000f8010ff */
[----:B------:R-:W-:Y:S02]  /*11c0*/  UIADD3.X UR5, UPT, UPT, URZ, UR5, URZ, UP0, !UPT ;  /* 0x00000005ff057290 */ /* 0x000fe400087fe4ff */
[----:B------:R-:W-:-:S04]  /*11d0*/  UISETP.GE.U32.AND UP0, UPT, UR4, UR13, UPT ;  /* 0x0000000d0400728c */ /* 0x000fc8000bf06070 */
[----:B------:R-:W-:-:S09]  /*11e0*/  UISETP.GE.U32.AND.EX UP0, UPT, UR5, UR16, UPT, UP0 ;  /* 0x000000100500728c */ /* 0x000fd2000bf06100 */
[----:B------:R-:W-:Y:S05]  /*11f0*/  BRA.U !UP0, `(.L_x_7120) ;  /* 0xfffffff108047547 */ /* 0x000fea000b83ffff */
[----:B------:R-:W-:Y:S05]  /*1200*/  EXIT ;  /* 0x000000000000794d */ /* 0x000fea0003800000 */
.L_x_7103:
        /* <DEDUP_REMOVED lines=8> */
.L_x_7133:
[C---:B------:R-:W-:Y:S02]  /*1290*/  SHF.L.U32 R20, R0.reuse, 0x5, RZ ;  /* 0x0000000500147819 */ /* 0x040fe400000006ff */
[----:B------:R-:W-:Y:S02]  /*12a0*/  SHF.L.U64.HI R2, R0, 0x5, R29 ;  /* 0x0000000500027819 */ /* 0x000fe4000001021d */
[----:B------:R-:W-:-:S04]  /*12b0*/  IADD3 R4, P0, PT, R20, UR8, RZ ;  /* 0x0000000814047c10 */ /* 0x000fc8000ff1e0ff */
[----:B------:R-:W-:Y:S02]  /*12c0*/  IADD3.X R5, PT, PT, R2, UR9, RZ, P0, !PT ;  /* 0x0000000902057c10 */ /* 0x000fe400087fe4ff */
[----:B------:R-:W-:-:S04]  /*12d0*/  IADD3 R20, P0, PT, R20, UR6, RZ ;  /* 0x0000000614147c10 */ /* 0x000fc8000ff1e0ff */
[----:B------:R-:W1:Y:S01]  /*12e0*/  LDG.E.ENL2.256 R8, R4, desc[UR14][R4.64] ;  /* 0xfe00000e0404797e */ /* 0x000e620008121908 */
[----:B------:R-:W-:-:S05]  /*12f0*/  IADD3.X R21, PT, PT, R2, UR7, RZ, P0, !PT ;  /* 0x0000000702157c10 */ /* 0x000fca00087fe4ff */
        /* <DEDUP_REMOVED lines=14> */
[----:B-1----:R-:W-:Y:S02]  /*13e0*/  IMAD.MOV.U32 R4, RZ, RZ, RZ ;  /* 0x000000ffff047224 */ /* 0x002fe400078e00ff */
[----:B--2---:R-:W-:-:S04]  /*13f0*/  IMAD.MOV R13, RZ, RZ, -R5 ;  /* 0x000000ffff0d7224 */ /* 0x004fc800078e0a05 */
        /* <DEDUP_REMOVED lines=9> */
[----:B------:R-:W-:-:S12]  /*1490*/  HFMA2 R13, -RZ, RZ, 0, 0 ;  /* 0x00000000ff0d7431 */ /* 0x000fd800000001ff */
[----:B------:R-:W-:Y:S01]  /*14a0*/  @P1 VIADD R5, R5, 0x1 ;  /* 0x0000000105051836 */ /* 0x000fe20000000000 */
[----:B------:R-:W-:-:S05]  /*14b0*/  @!P2 LOP3.LUT R5, RZ, R2, RZ, 0x33, !PT ;  /* 0x00000002ff05a212 */ /* 0x000fca00078e33ff */
[----:B------:R-:W-:Y:S01]  /*14c0*/  IMAD.MOV.U32 R12, RZ, RZ, R5 ;  /* 0x000000ffff0c7224 */ /* 0x000fe200078e0005 */
[----:B------:R-:W-:Y:S06]  /*14d0*/  BRA `(.L_x_7123) ;  /* 0x00000000001c7947 */ /* 0x000fec0003800000 */
.L_x_7122:
[----:B------:R-:W-:Y:S01]  /*14e0*/  IMAD.MOV.U32 R3, RZ, RZ, R2 ;  /* 0x000000ffff037224 */ /* 0x000fe200078e0002 */
[----:B------:R-:W-:Y:S01]  /*14f0*/  MOV R2, 0x1530 ;  /* 0x0000153000027802 */ /* 0x000fe20000000f00 */
[----:B------:R-:W-:Y:S02]  /*1500*/  IMAD.MOV.U32 R4, RZ, RZ, R12 ;  /* 0x000000ffff047224 */ /* 0x000fe400078e000c */
[----:B------:R-:W-:-:S07]  /*1510*/  IMAD.MOV.U32 R5, RZ, RZ, R13 ;  /* 0x000000ffff057224 */ /* 0x000fce00078e000d */
[----:B0-----:R-:W-:Y:S05]  /*1520*/  CALL.REL.NOINC `($__internal_157_$__cuda_sm20_div_s64) ;  /* 0x0000000400ec7944 */ /* 0x001fea0003c00000 */
[----:B------:R-:W-:Y:S01]  /*1530*/  IMAD.MOV.U32 R12, RZ, RZ, R3 ;  /* 0x000000ffff0c7224 */ /* 0x000fe200078e0003 */
[----:B------:R-:W-:-:S07]  /*1540*/  MOV R13, R4 ;  /* 0x00000004000d7202 */ /* 0x000fce0000000f00 */
.L_x_7123:
[----:B0-----:R-:W-:Y:S05]  /*1550*/  BSYNC.RECONVERGENT B0 ;  /* 0x0000000000007941 */ /* 0x001fea0003800200 */
.L_x_7121:
        /* <DEDUP_REMOVED lines=29> */
.L_x_7125:
[----:B------:R-:W-:Y:S01]  /*1730*/  IMAD.MOV.U32 R3, RZ, RZ, R2 ;  /* 0x000000ffff037224 */ /* 0x000fe200078e0002 */
[----:B------:R-:W-:Y:S01]  /*1740*/  MOV R2, 0x1780 ;  /* 0x0000178000027802 */ /* 0x000fe20000000f00 */
[----:B------:R-:W-:Y:S02]  /*1750*/  IMAD.MOV.U32 R4, RZ, RZ, R14 ;  /* 0x000000ffff047224 */ /* 0x000fe400078e000e */
[----:B------:R-:W-:-:S07]  /*1760*/  IMAD.MOV.U32 R5, RZ, RZ, R15 ;  /* 0x000000ffff057224 */ /* 0x000fce00078e000f */
[----:B------:R-:W-:Y:S05]  /*1770*/  CALL.REL.NOINC `($__internal_157_$__cuda_sm20_div_s64) ;  /* 0x0000000400587944 */ /* 0x000fea0003c00000 */
[----:B------:R-:W-:Y:S01]  /*1780*/  IMAD.MOV.U32 R14, RZ, RZ, R3 ;  /* 0x000000ffff0e7224 */ /* 0x000fe200078e0003 */
[----:B------:R-:W-:-:S07]  /*1790*/  MOV R15, R4 ;  /* 0x00000004000f7202 */ /* 0x000fce0000000f00 */
.L_x_7126:
[----:B------:R-:W-:Y:S05]  /*17a0*/  BSYNC.RECONVERGENT B0 ;  /* 0x0000000000007941 */ /* 0x000fea0003800200 */
.L_x_7124:
        /* <DEDUP_REMOVED lines=28> */
.L_x_7128:
[----:B------:R-:W-:Y:S01]  /*1970*/  MOV R3, R2 ;  /* 0x0000000200037202 */ /* 0x000fe20000000f00 */
[----:B------:R-:W-:Y:S01]  /*1980*/  IMAD.MOV.U32 R4, RZ, RZ, R16 ;  /* 0x000000ffff047224 */ /* 0x000fe200078e0010 */
[----:B------:R-:W-:Y:S01]  /*1990*/  MOV R2, 0x19c0 ;  /* 0x000019c000027802 */ /* 0x000fe20000000f00 */
[----:B------:R-:W-:-:S07]  /*19a0*/  IMAD.MOV.U32 R5, RZ, RZ, R17 ;  /* 0x000000ffff057224 */ /* 0x000fce00078e0011 */
[----:B------:R-:W-:Y:S05]  /*19b0*/  CALL.REL.NOINC `($__internal_157_$__cuda_sm20_div_s64) ;  /* 0x0000000000c87944 */ /* 0x000fea0003c00000 */
[----:B------:R-:W-:Y:S01]  /*19c0*/  IMAD.MOV.U32 R8, RZ, RZ, R3 ;  /* 0x000000ffff087224 */ /* 0x000fe200078e0003 */
[----:B------:R-:W-:-:S07]  /*19d0*/  MOV R9, R4 ;  /* 0x0000000400097202 */ /* 0x000fce0000000f00 */
.L_x_7129:
[----:B------:R-:W-:Y:S05]  /*19e0*/  BSYNC.RECONVERGENT B0 ;  /* 0x0000000000007941 */ /* 0x000fea0003800200 */
.L_x_7127:
        /* <DEDUP_REMOVED lines=28> */
.L_x_7131:
[----:B------:R-:W-:Y:S01]  /*1bb0*/  IMAD.MOV.U32 R3, RZ, RZ, R2 ;  /* 0x000000ffff037224 */ /* 0x000fe200078e0002 */
[----:B------:R-:W-:Y:S01]  /*1bc0*/  MOV R5, R19 ;  /* 0x0000001300057202 */ /* 0x000fe20000000f00 */
[----:B------:R-:W-:Y:S01]  /*1bd0*/  IMAD.MOV.U32 R4, RZ, RZ, R18 ;  /* 0x000000ffff047224 */ /* 0x000fe200078e0012 */
[----:B------:R-:W-:-:S07]  /*1be0*/  MOV R2, 0x1c00 ;  /* 0x00001c0000027802 */ /* 0x000fce0000000f00 */
[----:B------:R-:W-:Y:S05]  /*1bf0*/  CALL.REL.NOINC `($__internal_157_$__cuda_sm20_div_s64) ;  /* 0x0000000000387944 */ /* 0x000fea0003c00000 */
[----:B------:R-:W-:Y:S02]  /*1c00*/  IMAD.MOV.U32 R10, RZ, RZ, R3 ;  /* 0x000000ffff0a7224 */ /* 0x000fe400078e0003 */
[----:B------:R-:W-:-:S07]  /*1c10*/  IMAD.MOV.U32 R11, RZ, RZ, R4 ;  /* 0x000000ffff0b7224 */ /* 0x000fce00078e0004 */
.L_x_7132:
[----:B------:R-:W-:Y:S05]  /*1c20*/  BSYNC.RECONVERGENT B0 ;  /* 0x0000000000007941 */ /* 0x000fea0003800200 */
.L_x_7130:
[----:B------:R-:W-:Y:S01]  /*1c30*/  IADD3 R0, P0, PT, R0, UR4, RZ ;  /* 0x0000000400007c10 */ /* 0x000fe2000ff1e0ff */
[----:B------:R2:W-:Y:S03]  /*1c40*/  STG.E.ENL2.256 desc[UR14][R20.64], R12, R8 ;  /* 0xf800000c1408797f */ /* 0x0005e6000f12180e */
        /* <DEDUP_REMOVED lines=9> */
        .weak           $__internal_157_$__cuda_sm20_div_s64
        .type           $__internal_157_$__cuda_sm20_div_s64,@function
        .size           $__internal_157_$__cuda_sm20_div_s64,(.L_x_7938 - $__internal_157_$__cuda_sm20_div_s64)
$__internal_157_$__cuda_sm20_div_s64:
        /* <DEDUP_REMOVED lines=25> */
[----:B------:R-:W-:Y:S01]  /*1e70*/  IMAD.X R25, R31, 0x1, R25, P0 ;  /* 0x000000011f197824 */ /* 0x000fe200000e0619 */
[----:B------:R-:W-:-:S03]  /*1e80*/  IADD3 R31, P4, PT, RZ, -R4, RZ ;  /* 0x80000004ff1f7210 */ /* 0x000fc60007f9e0ff */
[----:B------:R-:W-:Y:S01]  /*1e90*/  IMAD.WIDE.U32 R34, R27, R22, RZ ;  /* 0x000000161b227225 */ /* 0x000fe200078e00ff */
[----:B------:R-:W-:Y:S02]  /*1ea0*/  IADD3.X R25, PT, PT, RZ, RZ, R25, P2, P1 ;  /* 0x000000ffff197210 */ /* 0x000fe400017e2419 */
[----:B------:R-:W-:Y:S01]  /*1eb0*/  SEL R31, R31, R4, !P3 ;  /* 0x000000041f1f7207 */ /* 0x000fe20005800000 */
[----:B------:R-:W-:Y:S01]  /*1ec0*/  IMAD R24, R27, R23, R35 ;  /* 0x000000171b187224 */ /* 0x000fe200078e0223 */
[----:B------:R-:W-:-:S03]  /*1ed0*/  IADD3 R34, P0, PT, RZ, -R34, RZ ;  /* 0x80000022ff227210 */ /* 0x000fc60007f1e0ff */
[----:B------:R-:W-:Y:S02]  /*1ee0*/  IMAD R24, R25, R22, R24 ;  /* 0x0000001619187224 */ /* 0x000fe400078e0218 */
[----:B------:R-:W-:-:S04]  /*1ef0*/  IMAD.HI.U32 R26, R27, R34, RZ ;  /* 0x000000221b1a7227 */ /* 0x000fc800078e00ff */
[----:B------:R-:W-:-:S04]  /*1f00*/  IMAD.X R24, RZ, RZ, ~R24, P0 ;  /* 0x000000ffff187224 */ /* 0x000fc800000e0e18 */
[----:B------:R-:W-:-:S04]  /*1f10*/  IMAD.WIDE.U32 R26, P0, R27, R24, R26 ;  /* 0x000000181b1a7225 */ /* 0x000fc8000780001a */
[----:B------:R-:W-:-:S04]  /*1f20*/  IMAD.HI.U32 R27, P1, R25, R34, R26 ;  /* 0x00000022191b7227 */ /* 0x000fc8000782001a */
[----:B------:R-:W-:-:S05]  /*1f30*/  IMAD R26, R25, R24, RZ ;  /* 0x00000018191a7224 */ /* 0x000fca00078e02ff */
        /* <DEDUP_REMOVED lines=38> */
[----:B------:R-:W-:Y:S02]  /*21a0*/  IADD3 R23, P2, PT, RZ, -R22, RZ ;  /* 0x80000016ff177210 */ /* 0x000fe40007f5e0ff */
[----:B------:R-:W-:Y:S02]  /*21b0*/  ISETP.NE.U32.AND P0, PT, R3, RZ, PT ;  /* 0x000000ff0300720c */ /* 0x000fe40003f05070 */
[----:B------:R-:W-:Y:S02]  /*21c0*/  IADD3.X R5, PT, PT, RZ, ~R4, RZ, P2, !PT ;  /* 0x80000004ff057210 */ /* 0x000fe400017fe4ff */
[----:B------:R-:W-:Y:S01]  /*21d0*/  SEL R3, R23, R22, !P1 ;  /* 0x0000001617037207 */ /* 0x000fe20004800000 */
[----:B------:R-:W-:Y:S01]  /*21e0*/  IMAD.MOV.U32 R22, RZ, RZ, R2 ;  /* 0x000000ffff167224 */ /* 0x000fe200078e0002 */
[----:B------:R-:W-:Y:S01]  /*21f0*/  ISETP.NE.AND.EX P0, PT, R28, RZ, PT, P0 ;  /* 0x000000ff1c00720c */ /* 0x000fe20003f05300 */
[----:B------:R-:W-:Y:S01]  /*2200*/  IMAD.MOV.U32 R23, RZ, RZ, 0x0 ;  /* 0x00000000ff177424 */ /* 0x000fe200078e00ff */
[----:B------:R-:W-:-:S02]  /*2210*/  SEL R4, R5, R4, !P1 ;  /* 0x0000000405047207 */ /* 0x000fc40004800000 */
[----:B------:R-:W-:Y:S02]  /*2220*/  SEL R3, R3, 0xffffffff, P0 ;  /* 0xffffffff03037807 */ /* 0x000fe40000000000 */
[----:B------:R-:W-:Y:S01]  /*2230*/  SEL R4, R4, 0xffffffff, P0 ;  /* 0xffffffff04047807 */ /* 0x000fe20000000000 */
[----:B------:R-:W-:Y:S06]  /*2240*/  RET.REL.NODEC R22 `(_ZN2at6native55_GLOBAL__N__de093ff9_22_ForeachBinaryOpList_cu_a911ec4325multi_tensor_apply_kernelINS1_18TensorListMetadataILi2EEENS1_24BinaryOpListAlphaFunctorIlLi2ELi2ELi0EEEJSt7dividesIlElEEEvT_T0_DpT1_) ;  /* 0xffffffdc166c7950 */ /* 0x000fec0003c3ffff */
.L_x_7134:
        /* <DEDUP_REMOVED lines=11> */
.L_x_7938:


//--------------------- .text._ZN2at6native55_GLOBAL__N__de093ff9_22_ForeachBinaryOpList_cu_a911ec4325multi_tensor_apply_kernelINS1_18TensorListMetadataILi2EEENS1_24BinaryOpListAlphaFunctorIiLi2ELi2ELi0EEEJSt7dividesIiEiEEEvT_T0_DpT1_ --------------------------
	.section	.text._ZN2at6native55_GLOBAL__N__de093ff9_22_ForeachBinaryOpList_cu_a911ec4325multi_tensor_apply_kernelINS1_18TensorListMetadataILi2EEENS1_24BinaryOpListAlphaFunctorIiLi2ELi2ELi0EEEJSt7dividesIiEiEEEvT_T0_DpT1_,"ax",@progbits
	.align	128
.text._ZN2at6native55_GLOBAL__N__de093ff9_22_ForeachBinaryOpList_cu_a911ec4325multi_tensor_apply_kernelINS1_18TensorListMetadataILi2EEENS1_24BinaryOpListAlphaFunctorIiLi2ELi2ELi0EEEJSt7dividesIiEiEEEvT_T0_DpT1_:
        .type           _ZN2at6native55_GLOBAL__N__de093ff9_22_ForeachBinaryOpList_cu_a911ec4325multi_tensor_apply_kernelINS1_18TensorListMetadataILi2EEENS1_24BinaryOpListAlphaFunctorIiLi2ELi2ELi0EEEJSt7dividesIiEiEEEvT_T0_DpT1_,@function
        .size           _ZN2at6native55_GLOBAL__N__de093ff9_22_ForeachBinaryOpList_cu_a911ec4325multi_tensor_apply_kernelINS1_18TensorListMetadataILi2EEENS1_24BinaryOpListAlphaFunctorIiLi2ELi2ELi0EEEJSt7dividesIiEiEEEvT_T0_DpT1_,(.L_x_7940 - _ZN2at6native55_GLOBAL__N__de093ff9_22_ForeachBinaryOpList_cu_a911ec4325multi_tensor_apply_kernelINS1_18TensorListMetadataILi2EEENS1_24BinaryOpListAlphaFunctorIiLi2ELi2ELi0EEEJSt7dividesIiEiEEEvT_T0_DpT1_)
        .other          _ZN2at6native55_GLOBAL__N__de093ff9_22_ForeachBinaryOpList_cu_a911ec4325multi_tensor_apply_kernelINS1_18TensorListMetadataILi2EEENS1_24BinaryOpListAlphaFunctorIiLi2ELi2ELi0EEEJSt7dividesIiEiEEEvT_T0_DpT1_,@"STO_CUDA_ENTRY STV_DEFAULT"
_ZN2at6native55_GLOBAL__N__de093ff9_22_ForeachBinaryOpList_cu_a911ec4325multi_tensor_apply_kernelINS1_18TensorListMetadataILi2EEENS1_24BinaryOpListAlphaFunctorIiLi2ELi2ELi0EEEJSt7dividesIiEiEEEvT_T0_DpT1_:
        /* <DEDUP_REMOVED lines=33> */
.L_x_7136:
        /* <DEDUP_REMOVED lines=13> */
[----:B------:R0:W2:Y:S01]  /*02e0*/  @!P0 LDG.E R16, desc[UR14][R2.64] ;  /* 0x0000000e02108981 */ /* 0x0000a2000c1e1900 */
[----:B------:R-:W-:-:S04]  /*02f0*/  @!P1 LEA R6, P2, R26, UR8, 0x2 ;  /* 0x000000081a069c11 */ /* 0x000fc8000f8410ff */
[----:B------:R-:W-:-:S05]  /*0300*/  @!P1 LEA.HI.X R7, R26, UR9, R9, 0x2, P2 ;  /* 0x000000091a079c11 */ /* 0x000fca00090f1409 */
[----:B------:R-:W3:Y:S01]  /*0310*/  @!P1 LDG.E R17, desc[UR14][R6.64] ;  /* 0x0000000e06119981 */ /* 0x000ee2000c1e1900 */
[----:B------:R-:W-:Y:S01]  /*0320*/  IADD3 R26, P2, PT, R13, R26, RZ ;  /* 0x0000001a0d1a7210 */ /* 0x000fe20007f5e0ff */
[----:B------:R-:W-:-:S04]  /*0330*/  IMAD.MOV.U32 R18, RZ, RZ, RZ ;  /* 0x000000ffff127224 */ /* 0x000fc800078e00ff */
[----:B------:R-:W-:Y:S01]  /*0340*/  IMAD.X R10, RZ, RZ, R9, P2 ;  /* 0x000000ffff0a7224 */ /* 0x000fe200010e0609 */
[----:B------:R-:W-:-:S04]  /*0350*/  ISETP.GE.U32.AND P2, PT, R26, UR5, PT ;  /* 0x000000051a007c0c */ /* 0x000fc8000bf46070 */
[----:B------:R-:W-:-:S13]  /*0360*/  ISETP.GE.U32.AND.EX P2, PT, R10, UR10, PT, P2 ;  /* 0x0000000a0a007c0c */ /* 0x000fda000bf46120 */
[----:B------:R-:W-:-:S04]  /*0370*/  @!P2 LEA R8, P3, R26, UR8, 0x2 ;  /* 0x000000081a08ac11 */ /* 0x000fc8000f8610ff */
[----:B------:R-:W-:-:S05]  /*0380*/  @!P2 LEA.HI.X R9, R26, UR9, R10, 0x2, P3 ;  /* 0x000000091a09ac11 */ /* 0x000fca00098f140a */
[----:B------:R1:W4:Y:S01]  /*0390*/  @!P2 LDG.E R18, desc[UR14][R8.64] ;  /* 0x0000000e0812a981 */ /* 0x000322000c1e1900 */
[----:B------:R-:W-:Y:S01]  /*03a0*/  IADD3 R4, P3, PT, R4, UR6, RZ ;  /* 0x0000000604047c10 */ /* 0x000fe2000ff7e0ff */
[----:B------:R-:W-:-:S03]  /*03b0*/  IMAD.MOV.U32 R21, RZ, RZ, RZ ;  /* 0x000000ffff157224 */ /* 0x000fc600078e00ff */
[----:B------:R-:W-:-:S05]  /*03c0*/  IADD3.X R5, PT, PT, R5, UR7, RZ, P3, !PT ;  /* 0x0000000705057c10 */ /* 0x000fca0009ffe4ff */
[----:B------:R-:W5:Y:S01]  /*03d0*/  @!P0 LDG.E R21, desc[UR14][R4.64] ;  /* 0x0000000e04158981 */ /* 0x000f62000c1e1900 */
[----:B------:R-:W-:Y:S01]  /*03e0*/  IMAD.SHL.U32 R27, R13, 0x4, RZ ;  /* 0x000000040d1b7824 */ /* 0x000fe200078e00ff */
[----:B------:R-:W-:Y:S01]  /*03f0*/  SHF.R.U32.HI R11, RZ, 0x1e, R13 ;  /* 0x0000001eff0b7819 */ /* 0x000fe2000001160d */
[----:B------:R-:W-:-:S03]  /*0400*/  HFMA2 R14, -RZ, RZ, 0, 0 ;  /* 0x00000000ff0e7431 */ /* 0x000fc600000001ff */
[----:B0-----:R-:W-:-:S05]  /*0410*/  IADD3 R2, P3, PT, R27, R4, RZ ;  /* 0x000000041b027210 */ /* 0x001fca0007f7e0ff */
[----:B------:R-:W-:-:S05]  /*0420*/  IMAD.X R3, R11, 0x1, R5, P3 ;  /* 0x000000010b037824 */ /* 0x000fca00018e0605 */
[----:B------:R-:W5:Y:S01]  /*0430*/  @!P1 LDG.E R14, desc[UR14][R2.64] ;  /* 0x0000000e020e9981 */ /* 0x000f62000c1e1900 */
[----:B-1----:R-:W-:Y:S01]  /*0440*/  IMAD.MOV.U32 R8, RZ, RZ, RZ ;  /* 0x000000ffff087224 */ /* 0x002fe200078e00ff */
[----:B------:R-:W-:Y:S01]  /*0450*/  IADD3 R26, P3, PT, R13, R26, RZ ;  /* 0x0000001a0d1a7210 */ /* 0x000fe20007f7e0ff */
[----:B------:R-:W-:Y:S02]  /*0460*/  IMAD.MOV.U32 R28, RZ, RZ, RZ ;  /* 0x000000ffff1c7224 */ /* 0x000fe400078e00ff */
[----:B--2---:R-:W-:-:S05]  /*0470*/  IMAD R16, R16, UR11, RZ ;  /* 0x0000000b10107c24 */ /* 0x004fca000f8e02ff */
[----:B------:R-:W-:-:S04]  /*0480*/  IABS R22, R16 ;  /* 0x0000001000167213 */ /* 0x000fc80000000000 */
[----:B------:R-:W0:Y:S01]  /*0490*/  I2F.RP R19, R22 ;  /* 0x0000001600137306 */ /* 0x000e220000209400 */
[----:B---3--:R-:W-:-:S05]  /*04a0*/  IMAD R17, R17, UR11, RZ ;  /* 0x0000000b11117c24 */ /* 0x008fca000f8e02ff */
[----:B------:R-:W-:-:S04]  /*04b0*/  IABS R20, R17 ;  /* 0x0000001100147213 */ /* 0x000fc80000000000 */
[----:B------:R-:W1:Y:S08]  /*04c0*/  I2F.RP R23, R20 ;  /* 0x0000001400177306 */ /* 0x000e700000209400 */
[----:B0-----:R-:W0:Y:S08]  /*04d0*/  MUFU.RCP R19, R19 ;  /* 0x0000001300137308 */ /* 0x001e300000001000 */
[----:B-1----:R-:W1:Y:S01]  /*04e0*/  MUFU.RCP R23, R23 ;  /* 0x0000001700177308 */ /* 0x002e620000001000 */
[----:B----4-:R-:W-:-:S02]  /*04f0*/  IMAD R18, R18, UR11, RZ ;  /* 0x0000000b12127c24 */ /* 0x010fc4000f8e02ff */
[----:B0-----:R-:W-:-:S03]  /*0500*/  VIADD R9, R19, 0xffffffe ;  /* 0x0ffffffe13097836 */ /* 0x001fc60000000000 */
[----:B------:R-:W-:-:S03]  /*0510*/  IABS R24, R18 ;  /* 0x0000001200187213 */ /* 0x000fc60000000000 */
[----:B------:R-:W0:Y:S01]  /*0520*/  F2I.FTZ.U32.TRUNC.NTZ R9, R9 ;  /* 0x0000000900097305 */ /* 0x000e22000021f000 */
[----:B-1----:R-:W-:-:S07]  /*0530*/  VIADD R6, R23, 0xffffffe ;  /* 0x0ffffffe17067836 */ /* 0x002fce0000000000 */
[----:B------:R1:W2:Y:S01]  /*0540*/  F2I.FTZ.U32.TRUNC.NTZ R7, R6 ;  /* 0x0000000600077305 */ /* 0x0002a2000021f000 */
[----:B0-----:R-:W-:Y:S02]  /*0550*/  IMAD.MOV R25, RZ, RZ, -R9 ;  /* 0x000000ffff197224 */ /* 0x001fe400078e0a09 */
[----:B-1----:R-:W-:Y:S02]  /*0560*/  IMAD.MOV.U32 R6, RZ, RZ, RZ ;  /* 0x000000ffff067224 */ /* 0x002fe400078e00ff */
[----:B------:R-:W-:Y:S01]  /*0570*/  IMAD R19, R25, R22, RZ ;  /* 0x0000001619137224 */ /* 0x000fe200078e02ff */
[----:B-----5:R-:W-:-:S03]  /*0580*/  IABS R25, R21 ;  /* 0x0000001500197213 */ /* 0x020fc60000000000 */
[----:B------:R-:W-:-:S04]  /*0590*/  IMAD.HI.U32 R8, R9, R19, R8 ;  /* 0x0000001309087227 */ /* 0x000fc800078e0008 */
[----:B------:R-:W-:Y:S02]  /*05a0*/  IMAD.MOV.U32 R19, RZ, RZ, R24 ;  /* 0x000000ffff137224 */ /* 0x000fe400078e0018 */
[----:B--2---:R-:W-:Y:S02]  /*05b0*/  IMAD.MOV R23, RZ, RZ, -R7 ;  /* 0x000000ffff177224 */ /* 0x004fe400078e0a07 */
        /* <DEDUP_REMOVED lines=12> */
[-C--:B------:R-:W-:Y:S01]  /*0680*/  @!P5 IADD3 R25, PT, PT, R25, -R22.reuse, RZ ;  /* 0x800000161919d210 */ /* 0x080fe20007ffe0ff */
[----:B------:R-:W0:Y:S03]  /*0690*/  F2I.FTZ.U32.TRUNC.NTZ R7, R7 ;  /* 0x0000000700077305 */ /* 0x000e26000021f000 */
[----:B------:R-:W-:Y:S02]  /*06a0*/  ISETP.GE.U32.AND P4, PT, R25, R22, PT ;  /* 0x000000161900720c */ /* 0x000fe40003f86070 */
[----:B------:R-:W-:-:S05]  /*06b0*/  IABS R25, R14 ;  /* 0x0000000e00197213 */ /* 0x000fca0000000000 */
[----:B------:R-:W-:-:S04]  /*06c0*/  IMAD.HI.U32 R22, R6, R25, RZ ;  /* 0x0000001906167227 */ /* 0x000fc800078e00ff */
[----:B------:R-:W-:Y:S02]  /*06d0*/  IMAD.MOV.U32 R6, RZ, RZ, RZ ;  /* 0x000000ffff067224 */ /* 0x000fe400078e00ff */
[----:B------:R-:W-:Y:S02]  /*06e0*/  IMAD R25, R22, R8, R25 ;  /* 0x0000000816197224 */ /* 0x000fe400078e0219 */
[----:B0-----:R-:W-:-:S04]  /*06f0*/  IMAD.MOV R24, RZ, RZ, -R7 ;  /* 0x000000ffff187224 */ /* 0x001fc800078e0a07 */
        /* <DEDUP_REMOVED lines=8> */
[----:B------:R-:W2:Y:S08]  /*0780*/  @!P2 LDG.E R27, desc[UR14][R6.64] ;  /* 0x0000000e061ba981 */ /* 0x000eb0000c1e1900 */
[----:B------:R-:W-:-:S04]  /*0790*/  @!P3 LEA R10, P6, R26, UR8, 0x2 ;  /* 0x000000081a0abc11 */ /* 0x000fc8000f8c10ff */
[----:B------:R-:W-:-:S05]  /*07a0*/  @!P3 LEA.HI.X R11, R26, UR9, R9, 0x2, P6 ;  /* 0x000000091a0bbc11 */ /* 0x000fca000b0f1409 */
[----:B------:R0:W3:Y:S01]  /*07b0*/  @!P3 LDG.E R28, desc[UR14][R10.64] ;  /* 0x0000000e0a1cb981 */ /* 0x0000e2000c1e1900 */
[----:B------:R-:W-:Y:S01]  /*07c0*/  LEA R8, P6, R13, R6, 0x2 ;  /* 0x000000060d087211 */ /* 0x000fe200078c10ff */
[----:B------:R-:W-:-:S03]  /*07d0*/  IMAD.MOV.U32 R26, RZ, RZ, RZ ;  /* 0x000000ffff1a7224 */ /* 0x000fc600078e00ff */
[----:B------:R-:W-:-:S05]  /*07e0*/  LEA.HI.X R9, R13, R7, RZ, 0x2, P6 ;  /* 0x000000070d097211 */ /* 0x000fca00030f14ff */
[----:B------:R-:W4:Y:S01]  /*07f0*/  @!P3 LDG.E R26, desc[UR14][R8.64] ;  /* 0x0000000e081ab981 */ /* 0x000f22000c1e1900 */
[----:B------:R-:W-:Y:S02]  /*0800*/  ISETP.GT.U32.AND P6, PT, R20, R25, PT ;  /* 0x000000191400720c */ /* 0x000fe40003fc4070 */
[----:B------:R-:W-:Y:S02]  /*0810*/  @!P5 IADD3 R23, PT, PT, R23, 0x1, RZ ;  /* 0x000000011717d810 */ /* 0x000fe40007ffe0ff */
[----:B------:R-:W-:Y:S02]  /*0820*/  LOP3.LUT R21, R21, R16, RZ, 0x3c, !PT ;  /* 0x0000001015157212 */ /* 0x000fe400078e3cff */
[----:B0-----:R-:W-:Y:S01]  /*0830*/  IABS R10, R18 ;  /* 0x00000012000a7213 */ /* 0x001fe20000000000 */
[----:B------:R-:W-:Y:S01]  /*0840*/  @P4 VIADD R23, R23, 0x1 ;  /* 0x0000000117174836 */ /* 0x000fe20000000000 */
[----:B------:R-:W-:Y:S02]  /*0850*/  ISETP.GE.AND P4, PT, R21, RZ, PT ;  /* 0x000000ff1500720c */ /* 0x000fe40003f86270 */
[----:B------:R-:W-:Y:S01]  /*0860*/  LOP3.LUT R14, R14, R17, RZ, 0x3c, !PT ;  /* 0x000000110e0e7212 */ /* 0x000fe200078e3cff */
[----:B------:R-:W-:-:S02]  /*0870*/  IMAD.MOV R10, RZ, RZ, -R10 ;  /* 0x000000ffff0a7224 */ /* 0x000fc400078e0a0a */
[----:B------:R-:W-:Y:S02]  /*0880*/  @!P6 IMAD.IADD R25, R25, 0x1, -R20 ;  /* 0x000000011919e824 */ /* 0x000fe400078e0a14 */
[----:B------:R-:W-:-:S03]  /*0890*/  @!P6 VIADD R22, R22, 0x1 ;  /* 0x000000011616e836 */ /* 0x000fc60000000000 */
[----:B------:R-:W-:-:S03]  /*08a0*/  ISETP.GE.U32.AND P5, PT, R25, R20, PT ;  /* 0x000000141900720c */ /* 0x000fc60003fa6070 */
[----:B------:R-:W-:Y:S01]  /*08b0*/  @!P4 IMAD.MOV R23, RZ, RZ, -R23 ;  /* 0x000000ffff17c224 */ /* 0x000fe200078e0a17 */
[----:B------:R-:W-:-:S09]  /*08c0*/  ISETP.NE.AND P4, PT, R16, RZ, PT ;  /* 0x000000ff1000720c */ /* 0x000fd20003f85270 */
[----:B------:R-:W-:Y:S02]  /*08d0*/  @P5 IADD3 R22, PT, PT, R22, 0x1, RZ ;  /* 0x0000000116165810 */ /* 0x000fe40007ffe0ff */
[----:B------:R-:W-:Y:S02]  /*08e0*/  ISETP.GE.AND P5, PT, R14, RZ, PT ;  /* 0x000000ff0e00720c */ /* 0x000fe40003fa6270 */
[----:B------:R-:W-:-:S05]  /*08f0*/  @!P4 LOP3.LUT R23, RZ, R16, RZ, 0x33, !PT ;  /* 0x00000010ff17c212 */ /* 0x000fca00078e33ff */
[----:B------:R0:W-:Y:S01]  /*0900*/  @!P0 STG.E desc[UR14][R4.64], R23 ;  /* 0x0000001704008986 */ /* 0x0001e2000c10190e */
[----:B------:R-:W-:-:S05]  /*0910*/  LEA R12, P0, R13, R12, 0x2 ;  /* 0x0000000c0d0c7211 */ /* 0x000fca00078010ff */
[----:B------:R-:W-:Y:S02]  /*0920*/  @!P5 IMAD.MOV R22, RZ, RZ, -R22 ;  /* 0x000000ffff16d224 */ /* 0x000fe400078e0a16 */
[----:B------:R-:W-:Y:S01]  /*0930*/  IMAD.X R0, RZ, RZ, R0, P0 ;  /* 0x000000ffff007224 */ /* 0x000fe200000e0600 */
[----:B------:R-:W-:-:S04]  /*0940*/  ISETP.GE.U32.AND P0, PT, R12, UR5, PT ;  /* 0x000000050c007c0c */ /* 0x000fc8000bf06070 */
[----:B------:R-:W-:Y:S02]  /*0950*/  ISETP.GE.U32.AND.EX P0, PT, R0, UR10, PT, P0 ;  /* 0x0000000a00007c0c */ /* 0x000fe4000bf06100 */
[----:B--2---:R-:W-:Y:S02]  /*0960*/  IABS R11, R27 ;  /* 0x0000001b000b7213 */ /* 0x004fe40000000000 */
[----:B------:R-:W-:-:S03]  /*0970*/  LOP3.LUT R27, R27, R18, RZ, 0x3c, !PT ;  /* 0x000000121b1b7212 */ /* 0x000fc600078e3cff */
[----:B------:R-:W-:-:S04]  /*0980*/  IMAD.HI.U32 R24, R24, R11, RZ ;  /* 0x0000000b18187227 */ /* 0x000fc800078e00ff */
[----:B------:R-:W-:-:S05]  /*0990*/  IMAD R10, R24, R10, R11 ;  /* 0x0000000a180a7224 */ /* 0x000fca00078e020b */
[----:B------:R-:W-:Y:S01]  /*09a0*/  ISETP.GT.U32.AND P4, PT, R19, R10, PT ;  /* 0x0000000a1300720c */ /* 0x000fe20003f84070 */
[----:B---3--:R-:W-:-:S05]  /*09b0*/  IMAD R21, R28, UR11, RZ ;  /* 0x0000000b1c157c24 */ /* 0x008fca000f8e02ff */
[-C--:B------:R-:W-:Y:S02]  /*09c0*/  IABS R20, R21.reuse ;  /* 0x0000001500147213 */ /* 0x080fe40000000000 */
[----:B------:R-:W-:Y:S02]  /*09d0*/  IABS R16, R21 ;  /* 0x0000001500107213 */ /* 0x000fe40000000000 */
[----:B------:R-:W1:Y:S03]  /*09e0*/  I2F.RP R25, R20 ;  /* 0x0000001400197306 */ /* 0x000e660000209400 */
[----:B------:R-:W-:Y:S02]  /*09f0*/  @!P4 IMAD.IADD R10, R10, 0x1, -R19 ;  /* 0x000000010a0ac824 */ /* 0x000fe400078e0a13 */
[----:B------:R-:W-:Y:S02]  /*0a00*/  IMAD.MOV R14, RZ, RZ, -R16 ;  /* 0x000000ffff0e7224 */ /* 0x000fe400078e0a10 */
[----:B------:R-:W-:Y:S01]  /*0a10*/  @!P4 VIADD R24, R24, 0x1 ;  /* 0x000000011818c836 */ /* 0x000fe20000000000 */
[----:B------:R-:W-:Y:S01]  /*0a20*/  ISETP.GE.U32.AND P6, PT, R10, R19, PT ;  /* 0x000000130a00720c */ /* 0x000fe20003fc6070 */
[----:B------:R-:W-:Y:S01]  /*0a30*/  IMAD.MOV.U32 R10, RZ, RZ, RZ ;  /* 0x000000ffff0a7224 */ /* 0x000fe200078e00ff */
[----:B------:R-:W-:Y:S01]  /*0a40*/  ISETP.NE.AND P4, PT, R17, RZ, PT ;  /* 0x000000ff1100720c */ /* 0x000fe20003f85270 */
[----:B-1----:R-:W1:Y:S10]  /*0a50*/  MUFU.RCP R25, R25 ;  /* 0x0000001900197308 */ /* 0x002e740000001000 */
[----:B------:R-:W-:Y:S01]  /*0a60*/  @P6 VIADD R24, R24, 0x1 ;  /* 0x0000000118186836 */ /* 0x000fe20000000000 */
[----:B------:R-:W-:-:S02]  /*0a70*/  ISETP.GE.AND P6, PT, R27, RZ, PT ;  /* 0x000000ff1b00720c */ /* 0x000fc40003fc6270 */
[----:B------:R-:W-:-:S05]  /*0a80*/  @!P4 LOP3.LUT R22, RZ, R17, RZ, 0x33, !PT ;  /* 0x00000011ff16c212 */ /* 0x000fca00078e33ff */
[----:B------:R0:W-:Y:S01]  /*0a90*/  @!P1 STG.E desc[UR14][R2.64], R22 ;  /* 0x0000001602009986 */ /* 0x0001e2000c10190e */
[----:B-1----:R-:W-:-:S05]  /*0aa0*/  VIADD R11, R25, 0xffffffe ;  /* 0x0ffffffe190b7836 */ /* 0x002fca0000000000 */
[----:B------:R-:W-:Y:S01]  /*0ab0*/  @!P6 IMAD.MOV R24, RZ, RZ, -R24 ;  /* 0x000000ffff18e224 */ /* 0x000fe200078e0a18 */
[----:B------:R-:W1:Y:S02]  /*0ac0*/  F2I.FTZ.U32.TRUNC.NTZ R11, R11 ;  /* 0x0000000b000b7305 */ /* 0x000e64000021f000 */
[----:B-1----:R-:W-:-:S04]  /*0ad0*/  IMAD.MOV R29, RZ, RZ, -R11 ;  /* 0x000000ffff1d7224 */ /* 0x002fc800078e0a0b */
[----:B------:R-:W-:-:S04]  /*0ae0*/  IMAD R19, R29, R20, RZ ;  /* 0x000000141d137224 */ /* 0x000fc800078e02ff */
[----:B------:R-:W-:Y:S01]  /*0af0*/  IMAD.HI.U32 R10, R11, R19, R10 ;  /* 0x000000130b0a7227 */ /* 0x000fe200078e000a */
[----:B----4-:R-:W-:Y:S02]  /*0b00*/  IABS R11, R26 ;  /* 0x0000001a000b7213 */ /* 0x010fe40000000000 */
[----:B------:R-:W-:-:S03]  /*0b10*/  LOP3.LUT R26, R26, R21, RZ, 0x3c, !PT ;  /* 0x000000151a1a7212 */ /* 0x000fc600078e3cff */
[----:B------:R-:W-:Y:S01]  /*0b20*/  IMAD.HI.U32 R10, R10, R11, RZ ;  /* 0x0000000b0a0a7227 */ /* 0x000fe200078e00ff */
[----:B------:R-:W-:-:S03]  /*0b30*/  ISETP.GE.AND P6, PT, R26, RZ, PT ;  /* 0x000000ff1a00720c */ /* 0x000fc60003fc6270 */
[----:B------:R-:W-:-:S05]  /*0b40*/  IMAD R11, R10, R14, R11 ;  /* 0x0000000e0a0b7224 */ /* 0x000fca00078e020b */
[----:B------:R-:W-:-:S13]  /*0b50*/  ISETP.GT.U32.AND P5, PT, R20, R11, PT ;  /* 0x0000000b1400720c */ /* 0x000fda0003fa4070 */
[----:B------:R-:W-:Y:S02]  /*0b60*/  @!P5 IMAD.IADD R11, R11, 0x1, -R20 ;  /* 0x000000010b0bd824 */ /* 0x000fe400078e0a14 */
[----:B------:R-:W-:Y:S01]  /*0b70*/  @!P5 VIADD R10, R10, 0x1 ;  /* 0x000000010a0ad836 */ /* 0x000fe20000000000 */
[----:B------:R-:W-:Y:S02]  /*0b80*/  ISETP.NE.AND P5, PT, R18, RZ, PT ;  /* 0x000000ff1200720c */ /* 0x000fe40003fa5270 */
[----:B------:R-:W-:-:S11]  /*0b90*/  ISETP.GE.U32.AND P4, PT, R11, R20, PT ;  /* 0x000000140b00720c */ /* 0x000fd60003f86070 */
[----:B------:R-:W-:Y:S02]  /*0ba0*/  @!P5 LOP3.LUT R24, RZ, R18, RZ, 0x33, !PT ;  /* 0x00000012ff18d212 */ /* 0x000fe400078e33ff */
[----:B------:R-:W-:Y:S01]  /*0bb0*/  @P4 VIADD R10, R10, 0x1 ;  /* 0x000000010a0a4836 */ /* 0x000fe20000000000 */
[----:B------:R-:W-:Y:S02]  /*0bc0*/  ISETP.NE.AND P4, PT, R21, RZ, PT ;  /* 0x000000ff1500720c */ /* 0x000fe40003f85270 */
[----:B------:R0:W-:Y:S02]  /*0bd0*/  @!P2 STG.E desc[UR14][R6.64], R24 ;  /* 0x000000180600a986 */ /* 0x0001e4000c10190e */
[----:B------:R-:W-:-:S09]  /*0be0*/  @!P6 IADD3 R10, PT, PT, -R10, RZ, RZ ;  /* 0x000000ff0a0ae210 */ /* 0x000fd20007ffe1ff */
[----:B------:R-:W-:-:S05]  /*0bf0*/  @!P4 LOP3.LUT R10, RZ, R21, RZ, 0x33, !PT ;  /* 0x00000015ff0ac212 */ /* 0x000fca00078e33ff */
[----:B------:R0:W-:Y:S01]  /*0c00*/  @!P3 STG.E desc[UR14][R8.64], R10 ;  /* 0x0000000a0800b986 */ /* 0x0001e2000c10190e */
[----:B------:R-:W-:Y:S05]  /*0c10*/  @!P0 BRA `(.L_x_7136) ;  /* 0xfffffff4007c8947 */ /* 0x000fea000383ffff */
[----:B------:R-:W-:Y:S05]  /*0c20*/  EXIT ;  /* 0x000000000000794d */ /* 0x000fea0003800000 */
.L_x_7135:
        /* <DEDUP_REMOVED lines=8> */
.L_x_7137:
        /* <DEDUP_REMOVED lines=30> */
[----:B------:R1:W3:Y:S01]  /*0e90*/  F2I.FTZ.U32.TRUNC.NTZ R17, R16 ;  /* 0x0000001000117305 */ /* 0x0002e2000021f000 */
[----:B----4-:R-:W-:Y:S02]  /*0ea0*/  IMAD.MOV.U32 R10, RZ, RZ, RZ ;  /* 0x000000ffff0a7224 */ /* 0x010fe400078e00ff */
[----:B------:R-:W-:Y:S02]  /*0eb0*/  IMAD R25, R25, R18, RZ ;  /* 0x0000001219197224 */ /* 0x000fe400078e02ff */
[----:B-----5:R-:W-:-:S03]  /*0ec0*/  IMAD.MOV R24, RZ, RZ, -R11 ;  /* 0x000000ffff187224 */ /* 0x020fc600078e0a0b */
[----:B------:R-:W4:Y:S01]  /*0ed0*/  MUFU.RCP R23, R23 ;  /* 0x0000001700177308 */ /* 0x000f220000001000 */
[----:B------:R-:W-:-:S04]  /*0ee0*/  IMAD.HI.U32 R8, R9, R25, R8 ;  /* 0x0000001909087227 */ /* 0x000fc800078e0008 */
[----:B------:R-:W-:Y:S01]  /*0ef0*/  IMAD R9, R24, R21, RZ ;  /* 0x0000001518097224 */ /* 0x000fe200078e02ff */
[----:B------:R-:W-:Y:S01]  /*0f00*/  IABS R24, R15 ;  /* 0x0000000f00187213 */ /* 0x000fe20000000000 */
[----:B-1----:R-:W-:Y:S01]  /*0f10*/  IMAD.MOV.U32 R16, RZ, RZ, RZ ;  /* 0x000000ffff107224 */ /* 0x002fe200078e00ff */
[----:B---3--:R-:W-:Y:S01]  /*0f20*/  IADD3 R27, PT, PT, RZ, -R17, RZ ;  /* 0x80000011ff1b7210 */ /* 0x008fe20007ffe0ff */
[----:B------:R-:W-:Y:S01]  /*0f30*/  IMAD.HI.U32 R10, R11, R9, R10 ;  /* 0x000000090b0a7227 */ /* 0x000fe200078e000a */
[----:B--2---:R-:W-:Y:S02]  /*0f40*/  IABS R11, R5 ;  /* 0x00000005000b7213 */ /* 0x004fe40000000000 */
[----:B------:R-:W-:Y:S01]  /*0f50*/  LOP3.LUT R5, R5, R12, RZ, 0x3c, !PT ;  /* 0x0000000c05057212 */ /* 0x000fe200078e3cff */
[----:B------:R-:W-:Y:S02]  /*0f60*/  IMAD R25, R27, R20, RZ ;  /* 0x000000141b197224 */ /* 0x000fe400078e02ff */
[----:B------:R-:W-:-:S02]  /*0f70*/  IMAD.MOV R24, RZ, RZ, -R24 ;  /* 0x000000ffff187224 */ /* 0x000fc400078e0a18 */
[----:B------:R-:W-:Y:S01]  /*0f80*/  IMAD.HI.U32 R16, R17, R25, R16 ;  /* 0x0000001911107227 */ /* 0x000fe200078e0010 */
[----:B------:R-:W-:Y:S02]  /*0f90*/  IABS R17, R4 ;  /* 0x0000000400117213 */ /* 0x000fe40000000000 */
[----:B------:R-:W-:Y:S01]  /*0fa0*/  IABS R25, R12 ;  /* 0x0000000c00197213 */ /* 0x000fe20000000000 */
[----:B----4-:R-:W-:Y:S01]  /*0fb0*/  VIADD R9, R23, 0xffffffe ;  /* 0x0ffffffe17097836 */ /* 0x010fe20000000000 */
[----:B------:R-:W-:Y:S01]  /*0fc0*/  LOP3.LUT R4, R4, R15, RZ, 0x3c, !PT ;  /* 0x0000000f04047212 */ /* 0x000fe200078e3cff */
[----:B------:R-:W-:Y:S02]  /*0fd0*/  IMAD.MOV.U32 R23, RZ, RZ, R17 ;  /* 0x000000ffff177224 */ /* 0x000fe400078e0011 */
[----:B------:R-:W-:Y:S02]  /*0fe0*/  IMAD.MOV.U32 R17, RZ, RZ, R11 ;  /* 0x000000ffff117224 */ /* 0x000fe400078e000b */
[----:B------:R-:W1:Y:S01]  /*0ff0*/  F2I.FTZ.U32.TRUNC.NTZ R9, R9 ;  /* 0x0000000900097305 */ /* 0x000e62000021f000 */
        /* <DEDUP_REMOVED lines=8> */
[----:B-1----:R-:W-:Y:S02]  /*1080*/  IADD3 R25, PT, PT, RZ, -R9, RZ ;  /* 0x80000009ff197210 */ /* 0x002fe40007ffe0ff */
[----:B------:R-:W-:Y:S01]  /*1090*/  ISETP.GT.U32.AND P4, PT, R18, R23, PT ;  /* 0x000000171200720c */ /* 0x000fe20003f84070 */
[----:B------:R-:W-:Y:S01]  /*10a0*/  IMAD.HI.U32 R16, R16, R17, RZ ;  /* 0x0000001110107227 */ /* 0x000fe200078e00ff */
[----:B------:R-:W-:Y:S02]  /*10b0*/  ISETP.GT.U32.AND P0, PT, R21, R24, PT ;  /* 0x000000181500720c */ /* 0x000fe40003f04070 */
[----:B------:R-:W-:Y:S01]  /*10c0*/  LOP3.LUT R6, R6, R19, RZ, 0x3c, !PT ;  /* 0x0000001306067212 */ /* 0x000fe200078e3cff */
[----:B------:R-:W-:-:S02]  /*10d0*/  IMAD R17, R16, R8, R17 ;  /* 0x0000000810117224 */ /* 0x000fc400078e0211 */
[----:B------:R-:W-:Y:S02]  /*10e0*/  IMAD R25, R25, R22, RZ ;  /* 0x0000001619197224 */ /* 0x000fe400078e02ff */
[----:B------:R-:W-:Y:S01]  /*10f0*/  IMAD.MOV.U32 R8, RZ, RZ, RZ ;  /* 0x000000ffff087224 */ /* 0x000fe200078e00ff */
[----:B------:R-:W-:-:S03]  /*1100*/  ISETP.GT.U32.AND P2, PT, R20, R17, PT ;  /* 0x000000111400720c */ /* 0x000fc60003f44070 */
[----:B------:R-:W-:Y:S01]  /*1110*/  IMAD.HI.U32 R8, R9, R25, R8 ;  /* 0x0000001909087227 */ /* 0x000fe200078e0008 */
[-C--:B------:R-:W-:Y:S02]  /*1120*/  IABS R25, R14.reuse ;  /* 0x0000000e00197213 */ /* 0x080fe40000000000 */
[----:B------:R-:W-:Y:S01]  /*1130*/  IABS R9, R7 ;  /* 0x0000000700097213 */ /* 0x000fe20000000000 */
[----:B------:R-:W-:Y:S01]  /*1140*/  @!P4 IMAD.IADD R23, R23, 0x1, -R18 ;  /* 0x000000011717c824 */ /* 0x000fe200078e0a12 */
[----:B------:R-:W-:Y:S01]  /*1150*/  @!P0 IADD3 R10, PT, PT, R10, 0x1, RZ ;  /* 0x000000010a0a8810 */ /* 0x000fe20007ffe0ff */
[----:B------:R-:W-:Y:S01]  /*1160*/  IMAD.MOV R25, RZ, RZ, -R25 ;  /* 0x000000ffff197224 */ /* 0x000fe200078e0a19 */
[----:B------:R-:W-:Y:S01]  /*1170*/  LOP3.LUT R7, R7, R14, RZ, 0x3c, !PT ;  /* 0x0000000e07077212 */ /* 0x000fe200078e3cff */
[----:B------:R-:W-:Y:S01]  /*1180*/  IMAD.HI.U32 R8, R8, R9, RZ ;  /* 0x0000000908087227 */ /* 0x000fe200078e00ff */
[----:B------:R-:W-:-:S03]  /*1190*/  ISETP.GE.U32.AND P1, PT, R23, R18, PT ;  /* 0x000000121700720c */ /* 0x000fc60003f26070 */
[----:B------:R-:W-:Y:S02]  /*11a0*/  IMAD R9, R8, R25, R9 ;  /* 0x0000001908097224 */ /* 0x000fe400078e0209 */
[----:B------:R-:W-:Y:S01]  /*11b0*/  @!P0 IMAD.IADD R24, R24, 0x1, -R21 ;  /* 0x0000000118188824 */ /* 0x000fe200078e0a15 */
[----:B------:R-:W-:Y:S01]  /*11c0*/  ISETP.GE.AND P0, PT, R5, RZ, PT ;  /* 0x000000ff0500720c */ /* 0x000fe20003f06270 */
[----:B------:R-:W-:Y:S01]  /*11d0*/  @!P2 IMAD.IADD R17, R17, 0x1, -R20 ;  /* 0x000000011111a824 */ /* 0x000fe200078e0a14 */
[----:B------:R-:W-:Y:S01]  /*11e0*/  ISETP.GT.U32.AND P5, PT, R22, R9, PT ;  /* 0x000000091600720c */ /* 0x000fe20003fa4070 */
[----:B------:R-:W-:Y:S01]  /*11f0*/  @!P4 VIADD R11, R11, 0x1 ;  /* 0x000000010b0bc836 */ /* 0x000fe20000000000 */
[----:B------:R-:W-:Y:S01]  /*1200*/  ISETP.GE.U32.AND P3, PT, R24, R21, PT ;  /* 0x000000151800720c */ /* 0x000fe20003f66070 */
[----:B------:R-:W-:Y:S01]  /*1210*/  @!P2 VIADD R16, R16, 0x1 ;  /* 0x000000011010a836 */ /* 0x000fe20000000000 */
[----:B------:R-:W-:Y:S01]  /*1220*/  ISETP.GE.U32.AND P6, PT, R17, R20, PT ;  /* 0x000000141100720c */ /* 0x000fe20003fc6070 */
[----:B------:R-:W-:Y:S01]  /*1230*/  @P1 VIADD R11, R11, 0x1 ;  /* 0x000000010b0b1836 */ /* 0x000fe20000000000 */
[----:B------:R-:W-:-:S02]  /*1240*/  ISETP.GE.AND P4, PT, R4, RZ, PT ;  /* 0x000000ff0400720c */ /* 0x000fc40003f86270 */
[----:B------:R-:W-:Y:S01]  /*1250*/  ISETP.GE.AND P2, PT, R6, RZ, PT ;  /* 0x000000ff0600720c */ /* 0x000fe20003f46270 */
[----:B------:R-:W-:-:S04]  /*1260*/  IMAD.MOV.U32 R4, RZ, RZ, R11 ;  /* 0x000000ffff047224 */ /* 0x000fc800078e000b */
[----:B------:R-:W-:Y:S02]  /*1270*/  @!P5 IMAD.IADD R9, R9, 0x1, -R22 ;  /* 0x000000010909d824 */ /* 0x000fe400078e0a16 */
[----:B------:R-:W-:Y:S01]  /*1280*/  @!P5 VIADD R8, R8, 0x1 ;  /* 0x000000010808d836 */ /* 0x000fe20000000000 */
[----:B------:R-:W-:Y:S01]  /*1290*/  ISETP.NE.AND P5, PT, R12, RZ, PT ;  /* 0x000000ff0c00720c */ /* 0x000fe20003fa5270 */
[----:B------:R-:W-:Y:S01]  /*12a0*/  @P3 VIADD R10, R10, 0x1 ;  /* 0x000000010a0a3836 */ /* 0x000fe20000000000 */
[----:B------:R-:W-:Y:S01]  /*12b0*/  ISETP.GE.U32.AND P1, PT, R9, R22, PT ;  /* 0x000000160900720c */ /* 0x000fe20003f26070 */
[----:B------:R-:W-:Y:S01]  /*12c0*/  @P6 VIADD R16, R16, 0x1 ;  /* 0x0000000110106836 */ /* 0x000fe20000000000 */
[----:B------:R-:W-:Y:S01]  /*12d0*/  ISETP.GE.AND P3, PT, R7, RZ, PT ;  /* 0x000000ff0700720c */ /* 0x000fe20003f66270 */
[----:B------:R-:W-:Y:S01]  /*12e0*/  @!P4 IMAD.MOV R4, RZ, RZ, -R4 ;  /* 0x000000ffff04c224 */ /* 0x000fe200078e0a04 */
[----:B------:R-:W-:Y:S01]  /*12f0*/  ISETP.NE.AND P6, PT, R15, RZ, PT ;  /* 0x000000ff0f00720c */ /* 0x000fe20003fc5270 */
[----:B------:R-:W-:Y:S01]  /*1300*/  IMAD.MOV.U32 R6, RZ, RZ, R16 ;  /* 0x000000ffff067224 */ /* 0x000fe200078e0010 */
[----:B------:R-:W-:-:S02]  /*1310*/  ISETP.NE.AND P4, PT, R19, RZ, PT ;  /* 0x000000ff1300720c */ /* 0x000fc40003f85270 */
[----:B------:R-:W-:Y:S01]  /*1320*/  MOV R5, R10 ;  /* 0x0000000a00057202 */ /* 0x000fe20000000f00 */
[----:B------:R-:W-:-:S04]  /*1330*/  @!P2 IMAD.MOV R6, RZ, RZ, -R6 ;  /* 0x000000ffff06a224 */ /* 0x000fc800078e0a06 */
[----:B------:R-:W-:Y:S01]  /*1340*/  @P1 VIADD R8, R8, 0x1 ;  /* 0x0000000108081836 */ /* 0x000fe20000000000 */
[----:B------:R-:W-:Y:S01]  /*1350*/  ISETP.NE.AND P1, PT, R14, RZ, PT ;  /* 0x000000ff0e00720c */ /* 0x000fe20003f25270 */
[----:B------:R-:W-:Y:S01]  /*1360*/  @!P0 IMAD.MOV R5, RZ, RZ, -R5 ;  /* 0x000000ffff058224 */ /* 0x000fe200078e0a05 */
[----:B0-----:R-:W-:Y:S01]  /*1370*/  IADD3 R13, P0, PT, R13, UR5, RZ ;  /* 0x000000050d0d7c10 */ /* 0x001fe2000ff1e0ff */
[----:B------:R-:W-:Y:S01]  /*1380*/  IMAD.MOV.U32 R7, RZ, RZ, R8 ;  /* 0x000000ffff077224 */ /* 0x000fe200078e0008 */
[----:B------:R-:W-:Y:S02]  /*1390*/  @!P6 LOP3.LUT R4, RZ, R15, RZ, 0x33, !PT ;  /* 0x0000000fff04e212 */ /* 0x000fe400078e33ff */
[----:B------:R-:W-:Y:S01]  /*13a0*/  @!P5 LOP3.LUT R5, RZ, R12, RZ, 0x33, !PT ;  /* 0x0000000cff05d212 */ /* 0x000fe200078e33ff */
[----:B------:R-:W-:Y:S01]  /*13b0*/  @!P3 IMAD.MOV R7, RZ, RZ, -R7 ;  /* 0x000000ffff07b224 */ /* 0x000fe200078e0a07 */
[----:B------:R-:W-:Y:S01]  /*13c0*/  @!P4 LOP3.LUT R6, RZ, R19, RZ, 0x33, !PT ;  /* 0x00000013ff06c212 */ /* 0x000fe200078e33ff */
[----:B------:R-:W-:-:S02]  /*13d0*/  IMAD.SHL.U32 R8, R13, 0x4, RZ ;  /* 0x000000040d087824 */ /* 0x000fc400078e00ff */
[----:B------:R-:W-:Y:S01]  /*13e0*/  IMAD.X R0, RZ, RZ, R0, P0 ;  /* 0x000000ffff007224 */ /* 0x000fe200000e0600 */
[C---:B------:R-:W-:Y:S02]  /*13f0*/  LOP3.LUT P0, RZ, R13.reuse, 0xffffc000, RZ, 0xc0, !PT ;  /* 0xffffc0000dff7812 */ /* 0x040fe4000780c0ff */
[----:B------:R-:W-:Y:S02]  /*1400*/  @!P1 LOP3.LUT R7, RZ, R14, RZ, 0x33, !PT ;  /* 0x0000000eff079212 */ /* 0x000fe400078e33ff */
[----:B------:R-:W-:Y:S02]  /*1410*/  ISETP.LT.U32.AND P1, PT, R8, UR13, PT ;  /* 0x0000000d08007c0c */ /* 0x000fe4000bf21070 */
[----:B------:R-:W-:Y:S01]  /*1420*/  SHF.L.U64.HI R8, R13, 0x2, R0 ;  /* 0x000000020d087819 */ /* 0x000fe20000010200 */
[----:B------:R2:W-:Y:S01]  /*1430*/  STG.E.128 desc[UR14][R2.64], R4 ;  /* 0x0000000402007986 */ /* 0x0005e2000c101d0e */
[----:B------:R-:W-:Y:S02]  /*1440*/  LOP3.LUT P0, RZ, R0, 0x3fffffff, RZ, 0xc0, P0 ;  /* 0x3fffffff00ff7812 */ /* 0x000fe4000000c0ff */
[----:B------:R-:W-:-:S13]  /*1450*/  ISETP.LT.AND.EX P1, PT, R8, UR4, PT, P1 ;  /* 0x0000000408007c0c */ /* 0x000fda000bf21310 */
[----:B------:R-:W-:Y:S05]  /*1460*/  @!P0 BRA P1, `(.L_x_7137) ;  /* 0xfffffff800108947 */ /* 0x000fea000083ffff */
[----:B------:R-:W-:Y:S05]  /*1470*/  EXIT ;  /* 0x000000000000794d */ /* 0x000fea0003800000 */
.L_x_7138:
        /* <DEDUP_REMOVED lines=16> */
.L_x_7940:


//--------------------- .text._ZN2at6native55_GLOBAL__N__de093ff9_22_ForeachBinaryOpList_cu_a911ec4325multi_tensor_apply_kernelINS1_18TensorListMetadataILi2EEENS1_24BinaryOpListAlphaFunctorIaLi2ELi2ELi0EEEJSt7dividesIaEaEEEvT_T0_DpT1_ --------------------------
	.section	.text._ZN2at6native55_GLOBAL__N__de093ff9_22_ForeachBinaryOpList_cu_a911ec4325multi_tensor_apply_kernelINS1_18TensorListMetadataILi2EEENS1_24BinaryOpListAlphaFunctorIaLi2ELi2ELi0EEEJSt7dividesIaEaEEEvT_T0_DpT1_,"ax",@progbits
	.align	128
.text._ZN2at6native55_GLOBAL__N__de093ff9_22_ForeachBinaryOpList_cu_a911ec4325multi_tensor_apply_kernelINS1_18TensorListMetadataILi2EEENS1_24BinaryOpListAlphaFunctorIaLi2ELi2ELi0EEEJSt7dividesIaEaEEEvT_T0_DpT1_:
        .type           _ZN2at6native55_GLOBAL__N__de093ff9_22_ForeachBinaryOpList_cu_a911ec4325multi_tensor_apply_kernelINS1_18TensorListMetadataILi2EEENS1_24BinaryOpListAlphaFunctorIaLi2ELi2ELi0EEEJSt7dividesIaEaEEEvT_T0_DpT1_,@function
        .size           _ZN2at6native55_GLOBAL__N__de093ff9_22_ForeachBinaryOpList_cu_a911ec4325multi_tensor_apply_kernelINS1_18TensorListMetadataILi2EEENS1_24BinaryOpListAlphaFunctorIaLi2ELi2ELi0EEEJSt7dividesIaEaEEEvT_T0_DpT1_,(.L_x_7941 - _ZN2at6native55_GLOBAL__N__de093ff9_22_ForeachBinaryOpList_cu_a911ec4325multi_tensor_apply_kernelINS1_18TensorListMetadataILi2EEENS1_24BinaryOpListAlphaFunctorIaLi2ELi2ELi0EEEJSt7dividesIaEaEEEvT_T0_DpT1_)
        .other          _ZN2at6native55_GLOBAL__N__de093ff9_22_ForeachBinaryOpList_cu_a911ec4325multi_tensor_apply_kernelINS1_18TensorListMetadataILi2EEENS1_24BinaryOpListAlphaFunctorIaLi2ELi2ELi0EEEJSt7dividesIaEaEEEvT_T0_DpT1_,@"STO_CUDA_ENTRY STV_DEFAULT"
_ZN2at6native55_GLOBAL__N__de093ff9_22_ForeachBinaryOpList_cu_a911ec4325multi_tensor_apply_kernelINS1_18TensorListMetadataILi2EEENS1_24BinaryOpListAlphaFunctorIaLi2ELi2ELi0EEEJSt7dividesIaEaEEEvT_T0_DpT1_:
        /* <DEDUP_REMOVED lines=50> */
.L_x_7140:
[C---:B------:R-:W-:Y:S01]  /*0320*/  ISETP.GE.U32.AND P0, PT, R4.reuse, UR26, PT ;  /* 0x0000001a04007c0c */ /* 0x040fe2000bf06070 */
[----:B0-----:R-:W-:Y:S01]  /*0330*/  IMAD.U32 R3, RZ, RZ, UR18 ;  /* 0x00000012ff037e24 */ /* 0x001fe2000f8e00ff */
[C---:B------:R-:W-:Y:S01]  /*0340*/  IADD3 R0, P3, PT, R4.reuse, UR18, RZ ;  /* 0x0000001204007c10 */ /* 0x040fe2000ff7e0ff */
[----:B------:R-:W-:Y:S01]  /*0350*/  IMAD.U32 R8, RZ, RZ, UR18 ;  /* 0x00000012ff087e24 */ /* 0x000fe2000f8e00ff */
[----:B------:R-:W-:Y:S01]  /*0360*/  ISETP.GE.U32.AND.EX P0, PT, R5, UR27, PT, P0 ;  /* 0x0000001b05007c0c */ /* 0x000fe2000bf06100 */
[----:B------:R-:W-:Y:S01]  /*0370*/  IMAD.U32 R15, RZ, RZ, UR18 ;  /* 0x00000012ff0f7e24 */ /* 0x000fe2000f8e00ff */
[----:B------:R-:W-:Y:S01]  /*0380*/  IADD3 R2, P2, PT, R4, UR31, RZ ;  /* 0x0000001f04027c10 */ /* 0x000fe2000ff5e0ff */
[--C-:B------:R-:W-:Y:S01]  /*0390*/  IMAD.X R9, RZ, RZ, R5.reuse, P3 ;  /* 0x000000ffff097224 */ /* 0x100fe200018e0605 */
[----:B------:R-:W-:Y:S01]  /*03a0*/  LEA R6, P4, R3, R4, 0x1 ;  /* 0x0000000403067211 */ /* 0x000fe200078808ff */
[----:B------:R-:W-:Y:S01]  /*03b0*/  IMAD.WIDE.U32 R14, R15, 0x3, R4 ;  /* 0x000000030f0e7825 */ /* 0x000fe200078e0004 */
[----:B------:R-:W-:-:S02]  /*03c0*/  IADD3.X R3, PT, PT, R5, UR32, RZ, P2, !PT ;  /* 0x0000002005037c10 */ /* 0x000fc400097fe4ff */
[----:B------:R-:W-:Y:S02]  /*03d0*/  ISETP.GE.U32.AND P1, PT, R0, UR26, PT ;  /* 0x0000001a00007c0c */ /* 0x000fe4000bf26070 */
[----:B------:R-:W-:Y:S02]  /*03e0*/  LEA.HI.X R7, R8, R5, RZ, 0x1, P4 ;  /* 0x0000000508077211 */ /* 0x000fe400020f0cff */
[----:B------:R-:W-:Y:S02]  /*03f0*/  ISETP.GE.U32.AND P2, PT, R6, UR26, PT ;  /* 0x0000001a06007c0c */ /* 0x000fe4000bf46070 */
[----:B------:R-:W-:Y:S01]  /*0400*/  @!P0 IADD3 R18, P3, PT, R4, UR29, RZ ;  /* 0x0000001d04128c10 */ /* 0x000fe2000ff7e0ff */
[----:B------:R-:W-:Y:S01]  /*0410*/  UMOV UR6, URZ ;  /* 0x000000ff00067c82 */ /* 0x000fe20008000000 */
[----:B------:R-:W-:Y:S01]  /*0420*/  ISETP.GE.U32.AND.EX P1, PT, R9, UR27, PT, P1 ;  /* 0x0000001b09007c0c */ /* 0x000fe2000bf26110 */
[----:B------:R-:W-:Y:S01]  /*0430*/  VIADD R8, R15, UR6 ;  /* 0x000000060f087c36 */ /* 0x000fe20008000000 */
[----:B------:R-:W-:-:S02]  /*0440*/  ISETP.GE.U32.AND.EX P2, PT, R7, UR27, PT, P2 ;  /* 0x0000001b07007c0c */ /* 0x000fc4000bf46120 */
[----:B------:R-:W-:Y:S02]  /*0450*/  @!P0 IADD3.X R19, PT, PT, R5, UR30, RZ, P3, !PT ;  /* 0x0000001e05138c10 */ /* 0x000fe40009ffe4ff */
[----:B------:R-:W-:Y:S02]  /*0460*/  ISETP.GE.U32.AND P3, PT, R14, UR26, PT ;  /* 0x0000001a0e007c0c */ /* 0x000fe4000bf66070 */
[----:B------:R-:W-:Y:S02]  /*0470*/  PRMT R0, RZ, 0x7610, R0 ;  /* 0x00007610ff007816 */ /* 0x000fe40000000000 */
[----:B------:R-:W-:Y:S02]  /*0480*/  ISETP.GE.U32.AND.EX P3, PT, R8, UR27, PT, P3 ;  /* 0x0000001b08007c0c */ /* 0x000fe4000bf66130 */
[----:B------:R-:W-:Y:S02]  /*0490*/  PRMT R17, RZ, 0x7610, R17 ;  /* 0x00007610ff117816 */ /* 0x000fe40000000011 */
[----:B------:R0:W2:Y:S01]  /*04a0*/  @!P0 LDG.E.S8 R0, desc[UR16][R2.64] ;  /* 0x0000001002008981 */ /* 0x0000a2000c1e1300 */
[----:B------:R-:W-:-:S02]  /*04b0*/  @!P1 IADD3 R24, P4, PT, R4, UR21, RZ ;  /* 0x0000001504189c10 */ /* 0x000fc4000ff9e0ff */
[C---:B------:R-:W-:Y:S01]  /*04c0*/  @!P1 IADD3 R26, P5, PT, R4.reuse, UR8, RZ ;  /* 0x00000008041a9c10 */ /* 0x040fe2000ffbe0ff */
[----:B------:R1:W3:Y:S01]  /*04d0*/  @!P0 LDG.E.U8 R17, desc[UR16][R18.64] ;  /* 0x0000001012118981 */ /* 0x0002e2000c1e1100 */
[C---:B------:R-:W-:Y:S02]  /*04e0*/  @!P1 IADD3.X R25, PT, PT, R5.reuse, UR9, RZ, P4, !PT ;  /* 0x0000000905199c10 */ /* 0x040fe4000a7fe4ff */
[----:B------:R-:W-:Y:S02]  /*04f0*/  @!P1 IADD3.X R27, PT, PT, R5, UR10, RZ, P5, !PT ;  /* 0x0000000a051b9c10 */ /* 0x000fe4000affe4ff */
[----:B------:R-:W-:Y:S02]  /*0500*/  PRMT R13, RZ, 0x7610, R13 ;  /* 0x00007610ff0d7816 */ /* 0x000fe4000000000d */
[C---:B0-----:R-:W-:Y:S02]  /*0510*/  @!P2 IADD3 R2, P6, PT, R4.reuse, UR22, RZ ;  /* 0x000000160402ac10 */ /* 0x041fe4000ffde0ff */
[----:B------:R-:W-:-:S02]  /*0520*/  @!P2 IADD3 R22, P4, PT, R4, UR20, RZ ;  /* 0x000000140416ac10 */ /* 0x000fc4000ff9e0ff */
[----:B------:R-:W-:Y:S01]  /*0530*/  @!P2 IADD3.X R3, PT, PT, R5, UR23, RZ, P6, !PT ;  /* 0x000000170503ac10 */ /* 0x000fe2000b7fe4ff */
[----:B------:R-:W5:Y:S01]  /*0540*/  @!P1 LDG.E.S8 R13, desc[UR16][R24.64] ;  /* 0x00000010180d9981 */ /* 0x000f62000c1e1300 */
[C---:B-1----:R-:W-:Y:S02]  /*0550*/  @!P3 IADD3 R18, P5, PT, R4.reuse, UR24, RZ ;  /* 0x000000180412bc10 */ /* 0x042fe4000ffbe0ff */
[----:B------:R-:W-:Y:S02]  /*0560*/  @!P3 IADD3 R20, P6, PT, R4, UR19, RZ ;  /* 0x000000130414bc10 */ /* 0x000fe4000ffde0ff */
[----:B------:R-:W-:Y:S02]  /*0570*/  PRMT R16, RZ, 0x7610, R16 ;  /* 0x00007610ff107816 */ /* 0x000fe40000000010 */
[----:B------:R-:W-:Y:S02]  /*0580*/  PRMT R12, RZ, 0x7610, R12 ;  /* 0x00007610ff0c7816 */ /* 0x000fe4000000000c */
[----:B------:R-:W-:-:S02]  /*0590*/  PRMT R9, RZ, 0x7610, R9 ;  /* 0x00007610ff097816 */ /* 0x000fc40000000009 */
[----:B------:R-:W-:Y:S01]  /*05a0*/  PRMT R10, RZ, 0x7610, R10 ;  /* 0x00007610ff0a7816 */ /* 0x000fe2000000000a */
[----:B------:R-:W5:Y:S01]  /*05b0*/  @!P1 LDG.E.U8 R16, desc[UR16][R26.64] ;  /* 0x000000101a109981 */ /* 0x000f62000c1e1100 */
[C---:B------:R-:W-:Y:S02]  /*05c0*/  @!P2 IADD3.X R23, PT, PT, R5.reuse, UR12, RZ, P4, !PT ;  /* 0x0000000c0517ac10 */ /* 0x040fe4000a7fe4ff */
[C---:B------:R-:W-:Y:S02]  /*05d0*/  @!P3 IADD3.X R19, PT, PT, R5.reuse, UR25, RZ, P5, !PT ;  /* 0x000000190513bc10 */ /* 0x040fe4000affe4ff */
[----:B------:R-:W-:Y:S01]  /*05e0*/  @!P3 IADD3.X R21, PT, PT, R5, UR7, RZ, P6, !PT ;  /* 0x000000070515bc10 */ /* 0x000fe2000b7fe4ff */
[----:B------:R-:W5:Y:S01]  /*05f0*/  @!P2 LDG.E.U8 R12, desc[UR16][R22.64] ;  /* 0x00000010160ca981 */ /* 0x000f62000c1e1100 */
[----:B------:R-:W-:-:S03]  /*0600*/  PRMT R11, RZ, 0x7610, R11 ;  /* 0x00007610ff0b7816 */ /* 0x000fc6000000000b */
[----:B------:R-:W5:Y:S04]  /*0610*/  @!P3 LDG.E.S8 R9, desc[UR16][R18.64] ;  /* 0x000000101209b981 */ /* 0x000f68000c1e1300 */
[----:B------:R-:W5:Y:S01]  /*0620*/  @!P3 LDG.E.U8 R10, desc[UR16][R20.64] ;  /* 0x00000010140ab981 */ /* 0x000f62000c1e1100 */
[----:B------:R-:W0:Y:S03]  /*0630*/  LDCU.S8 UR6, c[0x0][0xfca] ;  /* 0x0001f940ff0677ac */ /* 0x000e260008000200 */
[----:B------:R3:W5:Y:S02]  /*0640*/  @!P2 LDG.E.S8 R11, desc[UR16][R2.64] ;  /* 0x00000010020ba981 */ /* 0x000764000c1e1300 */
[----:B---3--:R-:W-:-:S05]  /*0650*/  PRMT R2, R17, 0x9910, RZ ;  /* 0x0000991011027816 */ /* 0x008fca00000000ff */
[----:B0-----:R-:W-:Y:S01]  /*0660*/  IMAD R2, R2, UR6, RZ ;  /* 0x0000000602027c24 */ /* 0x001fe2000f8e02ff */
[----:B--2---:R-:W-:-:S04]  /*0670*/  PRMT R3, R0, 0x9910, RZ ;  /* 0x0000991000037816 */ /* 0x004fc800000000ff */
[----:B------:R-:W-:Y:S02]  /*0680*/  PRMT R0, R2, 0x8880, RZ ;  /* 0x0000888002007816 */ /* 0x000fe400000000ff */
[----:B------:R-:W-:-:S07]  /*0690*/  MOV R2, 0x6b0 ;  /* 0x000006b000027802 */ /* 0x000fce0000000f00 */
[----:B-----5:R-:W-:Y:S05]  /*06a0*/  CALL.REL.NOINC `($__internal_158_$__cuda_sm20_div_s16) ;  /* 0x0000000400f07944 */ /* 0x020fea0003c00000 */
[----:B------:R-:W0:Y:S01]  /*06b0*/  LDCU.S8 UR6, c[0x0][0xfca] ;  /* 0x0001f940ff0677ac */ /* 0x000e220008000200 */
[----:B------:R-:W-:Y:S02]  /*06c0*/  PRMT R2, R16, 0x9910, RZ ;  /* 0x0000991010027816 */ /* 0x000fe400000000ff */
[----:B------:R-:W-:Y:S01]  /*06d0*/  PRMT R3, R13, 0x9910, RZ ;  /* 0x000099100d037816 */ /* 0x000fe200000000ff */
[----:B------:R-:W-:Y:S02]  /*06e0*/  IMAD.MOV.U32 R13, RZ, RZ, R0 ;  /* 0x000000ffff0d7224 */ /* 0x000fe400078e0000 */
[----:B0-----:R-:W-:-:S05]  /*06f0*/  IMAD R2, R2, UR6, RZ ;  /* 0x0000000602027c24 */ /* 0x001fca000f8e02ff */
[----:B------:R-:W-:-:S05]  /*0700*/  PRMT R2, R2, 0x8880, RZ ;  /* 0x0000888002027816 */ /* 0x000fca00000000ff */
[----:B------:R-:W-:Y:S01]  /*0710*/  IMAD.MOV.U32 R0, RZ, RZ, R2 ;  /* 0x000000ffff007224 */ /* 0x000fe200078e0002 */
[----:B------:R-:W-:-:S07]  /*0720*/  MOV R2, 0x740 ;  /* 0x0000074000027802 */ /* 0x000fce0000000f00 */
[----:B------:R-:W-:Y:S05]  /*0730*/  CALL.REL.NOINC `($__internal_158_$__cuda_sm20_div_s16) ;  /* 0x0000000400cc7944 */ /* 0x000fea0003c00000 */
        /* <DEDUP_REMOVED lines=18> */
[----:B------:R-:W-:Y:S01]  /*0860*/  ISETP.GE.U32.AND P2, PT, R6, UR26, PT ;  /* 0x0000001a06007c0c */ /* 0x000fe2000bf46070 */
[----:B------:R-:W-:Y:S01]  /*0870*/  UIADD3 UR4, UP0, UPT, UR15, UR4, URZ ;  /* 0x000000040f047290 */ /* 0x000fe2000ff1e0ff */
[----:B------:R-:W-:Y:S02]  /*0880*/  ISETP.GE.U32.AND P3, PT, R14, UR26, PT ;  /* 0x0000001a0e007c0c */ /* 0x000fe4000bf66070 */
[----:B------:R-:W-:Y:S01]  /*0890*/  ISETP.GE.U32.AND.EX P2, PT, R7, UR27, PT, P2 ;  /* 0x0000001b07007c0c */ /* 0x000fe2000bf46120 */
[----:B------:R-:W-:Y:S01]  /*08a0*/  UIADD3.X UR5, UPT, UPT, URZ, UR5, URZ, UP0, !UPT ;  /* 0x00000005ff057290 */ /* 0x000fe200087fe4ff */
[----:B------:R-:W-:Y:S01]  /*08b0*/  ISETP.GE.U32.AND.EX P3, PT, R8, UR27, PT, P3 ;  /* 0x0000001b08007c0c */ /* 0x000fe2000bf66130 */
[----:B------:R-:W-:Y:S01]  /*08c0*/  UISETP.GE.U32.AND UP0, UPT, UR4, UR26, UPT ;  /* 0x0000001a0400728c */ /* 0x000fe2000bf06070 */
[C---:B------:R-:W-:Y:S02]  /*08d0*/  @!P0 IADD3 R2, P5, PT, R4.reuse, UR31, RZ ;  /* 0x0000001f04028c10 */ /* 0x040fe4000ffbe0ff */
[----:B------:R-:W-:Y:S01]  /*08e0*/  @!P1 IADD3 R6, P4, PT, R4, UR21, RZ ;  /* 0x0000001504069c10 */ /* 0x000fe2000ff9e0ff */
[----:B------:R-:W-:Y:S01]  /*08f0*/  UISETP.GE.U32.AND.EX UP0, UPT, UR5, UR27, UPT, UP0 ;  /* 0x0000001b0500728c */ /* 0x000fe2000bf06100 */
[----:B------:R-:W-:-:S02]  /*0900*/  @!P0 IADD3.X R3, PT, PT, R5, UR32, RZ, P5, !PT ;  /* 0x0000002005038c10 */ /* 0x000fc4000affe4ff */
[----:B------:R-:W-:-:S03]  /*0910*/  @!P1 IADD3.X R7, PT, PT, R5, UR9, RZ, P4, !PT ;  /* 0x0000000905079c10 */ /* 0x000fc6000a7fe4ff */
[C---:B------:R-:W-:Y:S01]  /*0920*/  @!P2 IADD3 R14, P5, PT, R4.reuse, UR22, RZ ;  /* 0x00000016040eac10 */ /* 0x040fe2000ffbe0ff */
[----:B------:R0:W-:Y:S01]  /*0930*/  @!P0 STG.E.U8 desc[UR16][R2.64], R13 ;  /* 0x0000000d02008986 */ /* 0x0001e2000c101110 */
[C---:B------:R-:W-:Y:S02]  /*0940*/  @!P3 IADD3 R16, P6, PT, R4.reuse, UR24, RZ ;  /* 0x000000180410bc10 */ /* 0x040fe4000ffde0ff */
[C---:B------:R-:W-:Y:S01]  /*0950*/  @!P2 IADD3.X R15, PT, PT, R5.reuse, UR23, RZ, P5, !PT ;  /* 0x00000017050fac10 */ /* 0x040fe2000affe4ff */
        /* <DEDUP_REMOVED lines=8> */
.L_x_7139:
[----:B------:R-:W0:Y:S02]  /*09e0*/  S2R R8, SR_TID.X ;  /* 0x0000000000087919 */ /* 0x000e240000002100 */
[----:B0-----:R-:W-:-:S03]  /*09f0*/  IMAD.WIDE.U32 R2, R8, 0x4, RZ ;  /* 0x0000000408027825 */ /* 0x001fc600078e00ff */
[----:B------:R-:W-:-:S04]  /*0a00*/  ISETP.GE.U32.AND P0, PT, R2, UR28, PT ;  /* 0x0000001c02007c0c */ /* 0x000fc8000bf06070 */
[----:B------:R-:W-:-:S13]  /*0a10*/  ISETP.GE.AND.EX P0, PT, R3, UR14, PT, P0 ;  /* 0x0000000e03007c0c */ /* 0x000fda000bf06300 */
[----:B------:R-:W-:Y:S05]  /*0a20*/  @P0 EXIT ;  /* 0x000000000000094d */ /* 0x000fea0003800000 */
[----:B------:R-:W-:Y:S01]  /*0a30*/  IMAD.MOV.U32 R7, RZ, RZ, RZ ;  /* 0x000000ffff077224 */ /* 0x000fe200078e00ff */
[----:B------:R-:W0:Y:S06]  /*0a40*/  LDCU UR5, c[0x0][0x360] ;  /* 0x00006c00ff0577ac */ /* 0x000e2c0008000800 */
.L_x_7141:
[C---:B------:R-:W-:Y:S01]  /*0a50*/  IMAD.SHL.U32 R4, R8.reuse, 0x4, RZ ;  /* 0x0000000408047824 */ /* 0x040fe200078e00ff */
[----:B------:R-:W-:-:S04]  /*0a60*/  SHF.L.U64.HI R0, R8, 0x2, R7 ;  /* 0x0000000208007819 */ /* 0x000fc80000010207 */
[----:B------:R-:W-:-:S04]  /*0a70*/  IADD3 R2, P0, PT, R4, UR29, RZ ;  /* 0x0000001d04027c10 */ /* 0x000fc8000ff1e0ff */
[----:B------:R-:W-:Y:S02]  /*0a80*/  IADD3.X R3, PT, PT, R0, UR30, RZ, P0, !PT ;  /* 0x0000001e00037c10 */ /* 0x000fe400087fe4ff */
[----:B------:R-:W-:-:S03]  /*0a90*/  IADD3 R4, P0, PT, R4, UR31, RZ ;  /* 0x0000001f04047c10 */ /* 0x000fc6000ff1e0ff */
[----:B------:R-:W2:Y:S01]  /*0aa0*/  LDG.E R2, desc[UR16][R2.64] ;  /* 0x0000001002027981 */ /* 0x000ea2000c1e1900 */
[----:B------:R-:W-:-:S05]  /*0ab0*/  IADD3.X R5, PT, PT, R0, UR32, RZ, P0, !PT ;  /* 0x0000002000057c10 */ /* 0x000fca00087fe4ff */
[----:B------:R-:W3:Y:S01]  /*0ac0*/  LDG.E R6, desc[UR16][R4.64] ;  /* 0x0000001004067981 */ /* 0x000ee2000c1e1900 */
[----:B------:R-:W1:Y:S01]  /*0ad0*/  LDCU.S8 UR4, c[0x0][0xfca] ;  /* 0x0001f940ff0477ac */ /* 0x000e620008000200 */
[C---:B--2---:R-:W-:Y:S02]  /*0ae0*/  LOP3.LUT R0, R2.reuse, 0xff, RZ, 0xc0, !PT ;  /* 0x000000ff02007812 */ /* 0x044fe400078ec0ff */
[C---:B------:R-:W-:Y:S02]  /*0af0*/  PRMT R11, R2.reuse, 0x7771, RZ ;  /* 0x00007771020b7816 */ /* 0x040fe400000000ff */
[----:B------:R-:W-:Y:S01]  /*0b00*/  PRMT R9, R2, 0x7772, RZ ;  /* 0x0000777202097816 */ /* 0x000fe200000000ff */
[----:B-1----:R-:W-:Y:S01]  /*0b10*/  IMAD R0, R0, UR4, RZ ;  /* 0x0000000400007c24 */ /* 0x002fe2000f8e02ff */
[----:B------:R-:W-:Y:S02]  /*0b20*/  PRMT R10, R2, 0x7773, RZ ;  /* 0x00007773020a7816 */ /* 0x000fe400000000ff */
[----:B---3--:R-:W-:-:S02]  /*0b30*/  SGXT R3, R6, 0x8 ;  /* 0x000000080603781a */ /* 0x008fc40000000200 */
[----:B------:R-:W-:Y:S02]  /*0b40*/  PRMT R0, R0, 0x8880, RZ ;  /* 0x0000888000007816 */ /* 0x000fe400000000ff */
[----:B------:R-:W-:-:S07]  /*0b50*/  MOV R2, 0xb70 ;  /* 0x00000b7000027802 */ /* 0x000fce0000000f00 */
[----:B0-----:R-:W-:Y:S05]  /*0b60*/  CALL.REL.NOINC `($__internal_158_$__cuda_sm20_div_s16) ;  /* 0x0000000000c07944 */ /* 0x001fea0003c00000 */
[----:B------:R-:W0:Y:S01]  /*0b70*/  LDCU.S8 UR4, c[0x0][0xfca] ;  /* 0x0001f940ff0477ac */ /* 0x000e220008000200 */
[----:B------:R-:W-:Y:S01]  /*0b80*/  PRMT R2, R11, 0x9910, RZ ;  /* 0x000099100b027816 */ /* 0x000fe200000000ff */
[----:B------:R-:W-:Y:S01]  /*0b90*/  IMAD.MOV.U32 R11, RZ, RZ, R0 ;  /* 0x000000ffff0b7224 */ /* 0x000fe200078e0000 */
[----:B------:R-:W-:-:S04]  /*0ba0*/  SHF.R.S32.HI R3, RZ, 0x8, R6 ;  /* 0x00000008ff037819 */ /* 0x000fc80000011406 */
[----:B------:R-:W-:Y:S01]  /*0bb0*/  SGXT R3, R3, 0x8 ;  /* 0x000000080303781a */ /* 0x000fe20000000200 */
[----:B0-----:R-:W-:-:S05]  /*0bc0*/  IMAD R2, R2, UR4, RZ ;  /* 0x0000000402027c24 */ /* 0x001fca000f8e02ff */
[----:B------:R-:W-:-:S05]  /*0bd0*/  PRMT R2, R2, 0x8880, RZ ;  /* 0x0000888002027816 */ /* 0x000fca00000000ff */
[----:B------:R-:W-:Y:S01]  /*0be0*/  IMAD.MOV.U32 R0, RZ, RZ, R2 ;  /* 0x000000ffff007224 */ /* 0x000fe200078e0002 */
[----:B------:R-:W-:-:S07]  /*0bf0*/  MOV R2, 0xc10 ;  /* 0x00000c1000027802 */ /* 0x000fce0000000f00 */
[----:B------:R-:W-:Y:S05]  /*0c00*/  CALL.REL.NOINC `($__internal_158_$__cuda_sm20_div_s16) ;  /* 0x0000000000987944 */ /* 0x000fea0003c00000 */
        /* <DEDUP_REMOVED lines=11> */
[----:B------:R-:W-:Y:S02]  /*0cc0*/  PRMT R2, R10, 0x9910, RZ ;  /* 0x000099100a027816 */ /* 0x000fe400000000ff */
[----:B------:R-:W-:Y:S01]  /*0cd0*/  SHF.R.S32.HI R3, RZ, 0x18, R6 ;  /* 0x00000018ff037819 */ /* 0x000fe20000011406 */
[----:B------:R-:W-:-:S03]  /*0ce0*/  IMAD.MOV.U32 R6, RZ, RZ, R0 ;  /* 0x000000ffff067224 */ /* 0x000fc600078e0000 */
[----:B------:R-:W-:Y:S01]  /*0cf0*/  SGXT R3, R3, 0x8 ;  /* 0x000000080303781a */ /* 0x000fe20000000200 */
[----:B0-----:R-:W-:-:S05]  /*0d00*/  IMAD R2, R2, UR4, RZ ;  /* 0x0000000402027c24 */ /* 0x001fca000f8e02ff */
[----:B------:R-:W-:-:S05]  /*0d10*/  PRMT R2, R2, 0x8880, RZ ;  /* 0x0000888002027816 */ /* 0x000fca00000000ff */
[----:B------:R-:W-:Y:S01]  /*0d20*/  IMAD.MOV.U32 R0, RZ, RZ, R2 ;  /* 0x000000ffff007224 */ /* 0x000fe200078e0002 */
[----:B------:R-:W-:-:S07]  /*0d30*/  MOV R2, 0xd50 ;  /* 0x00000d5000027802 */ /* 0x000fce0000000f00 */
[----:B------:R-:W-:Y:S05]  /*0d40*/  CALL.REL.NOINC `($__internal_158_$__cuda_sm20_div_s16) ;  /* 0x0000000000487944 */ /* 0x000fea0003c00000 */
        /* <DEDUP_REMOVED lines=18> */
        .weak           $__internal_158_$__cuda_sm20_div_s16
        .type           $__internal_158_$__cuda_sm20_div_s16,@function
        .size           $__internal_158_$__cuda_sm20_div_s16,(.L_x_7941 - $__internal_158_$__cuda_sm20_div_s16)
$__internal_158_$__cuda_sm20_div_s16:
[----:B------:R-:W-:Y:S02]  /*0e70*/  IABS R17, R0 ;  /* 0x0000000000117213 */ /* 0x000fe40000000000 */
[-C--:B------:R-:W-:Y:S02]  /*0e80*/  IABS R19, R3.reuse ;  /* 0x0000000300137213 */ /* 0x080fe40000000000 */
[----:B------:R-:W-:Y:S01]  /*0e90*/  LOP3.LUT R3, R0, R3, RZ, 0x3c, !PT ;  /* 0x0000000300037212 */ /* 0x000fe200078e3cff */
[----:B------:R-:W-:Y:S02]  /*0ea0*/  IMAD.MOV.U32 R20, RZ, RZ, R17 ;  /* 0x000000ffff147224 */ /* 0x000fe400078e0011 */
[----:B------:R-:W-:Y:S01]  /*0eb0*/  IMAD.MOV.U32 R17, RZ, RZ, 0x4b800000 ;  /* 0x4b800000ff117424 */ /* 0x000fe200078e00ff */
[----:B------:R-:W-:Y:S01]  /*0ec0*/  I2F.U16.RZ R19, R19 ;  /* 0x0000001300137306 */ /* 0x000fe2000010d000 */
[----:B------:R-:W-:-:S07]  /*0ed0*/  SHF.R.U32.HI R3, RZ, 0x1f, R3 ;  /* 0x0000001fff037819 */ /* 0x000fce0000011603 */
[----:B------:R-:W0:Y:S02]  /*0ee0*/  I2F.U16 R18, R20 ;  /* 0x0000001400127306 */ /* 0x000e240000101000 */
[C---:B0-----:R-:W-:Y:S02]  /*0ef0*/  FSETP.GEU.AND P3, PT, |R18|.reuse, 1.175494350822287508e-38, PT ;  /* 0x008000001200780b */ /* 0x041fe40003f6e200 */
[----:B------:R-:W-:Y:S02]  /*0f00*/  FSETP.GT.AND P2, PT, |R18|, 8.50705917302346158658e+37, PT ;  /* 0x7e8000001200780b */ /* 0x000fe40003f44200 */
[----:B------:R-:W-:-:S04]  /*0f10*/  FSEL R17, R17, 1, !P3 ;  /* 0x3f80000011117808 */ /* 0x000fc80005800000 */
[----:B------:R-:W-:Y:S02]  /*0f20*/  FSEL R17, R17, 0.25, !P2 ;  /* 0x3e80000011117808 */ /* 0x000fe40005000000 */
[----:B------:R-:W-:Y:S01]  /*0f30*/  ISETP.NE.AND P2, PT, R0, RZ, PT ;  /* 0x000000ff0000720c */ /* 0x000fe20003f45270 */
[----:B------:R-:W-:Y:S02]  /*0f40*/  IMAD.MOV R0, RZ, RZ, -R3 ;  /* 0x000000ffff007224 */ /* 0x000fe400078e0a03 */
[----:B------:R-:W-:-:S06]  /*0f50*/  FMUL R18, R18, R17 ;  /* 0x0000001112127220 */ /* 0x000fcc0000400000 */
[----:B------:R-:W0:Y:S02]  /*0f60*/  MUFU.RCP R18, R18 ;  /* 0x0000001200127308 */ /* 0x000e240000001000 */
[----:B0-----:R-:W-:-:S04]  /*0f70*/  FMUL R17, R17, R18 ;  /* 0x0000001211117220 */ /* 0x001fc80000400000 */
[----:B------:R-:W-:-:S04]  /*0f80*/  VIADD R20, R17, 0x2 ;  /* 0x0000000211147836 */ /* 0x000fc80000000000 */
[----:B------:R-:W-:-:S06]  /*0f90*/  FMUL.RZ R17, R19, R20 ;  /* 0x0000001413117220 */ /* 0x000fcc000040c000 */
[----:B------:R-:W0:Y:S02]  /*0fa0*/  F2I.U32.TRUNC.NTZ R17, R17 ;  /* 0x0000001100117305 */ /* 0x000e24000020f000 */
[----:B0-----:R-:W-:-:S05]  /*0fb0*/  LOP3.LUT R0, R0, 0xffff, R17, 0x78, !PT ;  /* 0x0000ffff00007812 */ /* 0x001fca00078e7811 */
[----:B------:R-:W-:Y:S02]  /*0fc0*/  IMAD.IADD R0, R3, 0x1, R0 ;  /* 0x0000000103007824 */ /* 0x000fe400078e0200 */
[----:B------:R-:W-:Y:S02]  /*0fd0*/  IMAD.MOV.U32 R3, RZ, RZ, 0x0 ;  /* 0x00000000ff037424 */ /* 0x000fe400078e00ff */
[----:B------:R-:W-:Y:S02]  /*0fe0*/  @!P2 IMAD.MOV.U32 R0, RZ, RZ, -0x1 ;  /* 0xffffffffff00a424 */ /* 0x000fe400078e00ff */
[----:B------:R-:W-:Y:S05]  /*0ff0*/  RET.REL.NODEC R2 `(_ZN2at6native55_GLOBAL__N__de093ff9_22_ForeachBinaryOpList_cu_a911ec4325multi_tensor_apply_kernelINS1_18TensorListMetadataILi2EEENS1_24BinaryOpListAlphaFunctorIaLi2ELi2ELi0EEEJSt7dividesIaEaEEEvT_T0_DpT1_) ;  /* 0xfffffff002007950 */ /* 0x000fea0003c3ffff */
.L_x_7142:
        /* <DEDUP_REMOVED lines=16> */
.L_x_7941:


//--------------------- .text._ZN2at6native55_GLOBAL__N__de093ff9_22_ForeachBinaryOpList_cu_a911ec4325multi_tensor_apply_kernelINS1_18TensorListMetadataILi2EEENS1_24BinaryOpListAlphaFunctorIhLi2ELi2ELi0EEEJSt7dividesIhEhEEEvT_T0_DpT1_ --------------------------
	.section	.text._ZN2at6native55_GLOBAL__N__de093ff9_22_ForeachBinaryOpList_cu_a911ec4325multi_tensor_apply_kernelINS1_18TensorListMetadataILi2EEENS1_24BinaryOpListAlphaFunctorIhLi2ELi2ELi0EEEJSt7dividesIhEhEEEvT_T0_DpT1_,"ax",@progbits
	.align	128
.text._ZN2at6native55_GLOBAL__N__de093ff9_22_ForeachBinaryOpList_cu_a911ec4325multi_tensor_apply_kernelINS1_18TensorListMetadataILi2EEENS1_24BinaryOpListAlphaFunctorIhLi2ELi2ELi0EEEJSt7dividesIhEhEEEvT_T0_DpT1_:
        .type           _ZN2at6native55_GLOBAL__N__de093ff9_22_ForeachBinaryOpList_cu_a911ec4325multi_tensor_apply_kernelINS1_18TensorListMetadataILi2EEENS1_24BinaryOpListAlphaFunctorIhLi2ELi2ELi0EEEJSt7dividesIhEhEEEvT_T0_DpT1_,@function
        .size           _ZN2at6native55_GLOBAL__N__de093ff9_22_ForeachBinaryOpList_cu_a911ec4325multi_tensor_apply_kernelINS1_18TensorListMetadataILi2EEENS1_24BinaryOpListAlphaFunctorIhLi2ELi2ELi0EEEJSt7dividesIhEhEEEvT_T0_DpT1_,(.L_x_7943 - _ZN2at6native55_GLOBAL__N__de093ff9_22_ForeachBinaryOpList_cu_a911ec4325multi_tensor_apply_kernelINS1_18TensorListMetadataILi2EEENS1_24BinaryOpListAlphaFunctorIhLi2ELi2ELi0EEEJSt7dividesIhEhEEEvT_T0_DpT1_)
        .other          _ZN2at6native55_GLOBAL__N__de093ff9_22_ForeachBinaryOpList_cu_a911ec4325multi_tensor_apply_kernelINS1_18TensorListMetadataILi2EEENS1_24BinaryOpListAlphaFunctorIhLi2ELi2ELi0EEEJSt7dividesIhEhEEEvT_T0_DpT1_,@"STO_CUDA_ENTRY STV_DEFAULT"
_ZN2at6native55_GLOBAL__N__de093ff9_22_ForeachBinaryOpList_cu_a911ec4325multi_tensor_apply_kernelINS1_18TensorListMetadataILi2EEENS1_24BinaryOpListAlphaFunctorIhLi2ELi2ELi0EEEJSt7dividesIhEhEEEvT_T0_DpT1_:
        /* <DEDUP_REMOVED lines=50> */
.L_x_7144:
        /* <DEDUP_REMOVED lines=8> */
[----:B------:R-:W-:Y:S02]  /*03a0*/  IADD3 R8, P2, PT, R0, UR31, RZ ;  /* 0x0000001f00087c10 */ /* 0x000fe4000ff5e0ff */
[----:B------:R-:W-:Y:S01]  /*03b0*/  LEA R2, P4, R5, R0, 0x1 ;  /* 0x0000000005027211 */ /* 0x000fe200078808ff */
[----:B------:R-:W-:Y:S01]  /*03c0*/  IMAD.U32 R4, RZ, RZ, UR18 ;  /* 0x00000012ff047e24 */ /* 0x000fe2000f8e00ff */
[----:B------:R-:W-:Y:S01]  /*03d0*/  IADD3.X R9, PT, PT, R3, UR32, RZ, P2, !PT ;  /* 0x0000002003097c10 */ /* 0x000fe200097fe4ff */
[----:B------:R-:W-:Y:S01]  /*03e0*/  IMAD.X R5, RZ, RZ, R3, P3 ;  /* 0x000000ffff057224 */ /* 0x000fe200018e0603 */
[----:B------:R-:W-:-:S02]  /*03f0*/  ISETP.GE.U32.AND P2, PT, R2, UR26, PT ;  /* 0x0000001a02007c0c */ /* 0x000fc4000bf46070 */
[----:B------:R-:W-:Y:S02]  /*0400*/  LEA.HI.X R4, R4, R3, RZ, 0x1, P4 ;  /* 0x0000000304047211 */ /* 0x000fe400020f0cff */
[----:B------:R-:W-:Y:S01]  /*0410*/  @!P0 IADD3 R18, P3, PT, R0, UR29, RZ ;  /* 0x0000001d00128c10 */ /* 0x000fe2000ff7e0ff */
[----:B------:R-:W-:Y:S01]  /*0420*/  UMOV UR6, URZ ;  /* 0x000000ff00067c82 */ /* 0x000fe20008000000 */
[----:B------:R-:W-:Y:S01]  /*0430*/  ISETP.GE.U32.AND.EX P1, PT, R5, UR27, PT, P1 ;  /* 0x0000001b05007c0c */ /* 0x000fe2000bf26110 */
[----:B------:R-:W-:Y:S01]  /*0440*/  VIADD R5, R15, UR6 ;  /* 0x000000060f057c36 */ /* 0x000fe20008000000 */
[----:B------:R-:W-:Y:S02]  /*0450*/  ISETP.GE.U32.AND.EX P2, PT, R4, UR27, PT, P2 ;  /* 0x0000001b04007c0c */ /* 0x000fe4000bf46120 */
[----:B------:R-:W-:Y:S02]  /*0460*/  @!P0 IADD3.X R19, PT, PT, R3, UR30, RZ, P3, !PT ;  /* 0x0000001e03138c10 */ /* 0x000fe40009ffe4ff */
[----:B------:R-:W-:-:S02]  /*0470*/  ISETP.GE.U32.AND P3, PT, R14, UR26, PT ;  /* 0x0000001a0e007c0c */ /* 0x000fc4000bf66070 */
[----:B------:R-:W-:Y:S02]  /*0480*/  PRMT R11, RZ, 0x7610, R11 ;  /* 0x00007610ff0b7816 */ /* 0x000fe4000000000b */
[----:B------:R-:W-:Y:S02]  /*0490*/  ISETP.GE.U32.AND.EX P3, PT, R5, UR27, PT, P3 ;  /* 0x0000001b05007c0c */ /* 0x000fe4000bf66130 */
[----:B------:R-:W-:Y:S02]  /*04a0*/  PRMT R16, RZ, 0x7610, R16 ;  /* 0x00007610ff107816 */ /* 0x000fe40000000010 */
[----:B------:R0:W2:Y:S01]  /*04b0*/  @!P0 LDG.E.U8 R11, desc[UR16][R18.64] ;  /* 0x00000010120b8981 */ /* 0x0000a2000c1e1100 */
[C---:B------:R-:W-:Y:S02]  /*04c0*/  @!P1 IADD3 R24, P4, PT, R0.reuse, UR21, RZ ;  /* 0x0000001500189c10 */ /* 0x040fe4000ff9e0ff */
[C---:B------:R-:W-:Y:S01]  /*04d0*/  @!P1 IADD3 R26, P5, PT, R0.reuse, UR8, RZ ;  /* 0x00000008001a9c10 */ /* 0x040fe2000ffbe0ff */
[----:B------:R1:W3:Y:S01]  /*04e0*/  @!P0 LDG.E.U8 R16, desc[UR16][R8.64] ;  /* 0x0000001008108981 */ /* 0x0002e2000c1e1100 */
[----:B------:R-:W-:-:S02]  /*04f0*/  @!P2 IADD3 R28, P6, PT, R0, UR22, RZ ;  /* 0x00000016001cac10 */ /* 0x000fc4000ffde0ff */
[C---:B------:R-:W-:Y:S02]  /*0500*/  @!P1 IADD3.X R25, PT, PT, R3.reuse, UR9, RZ, P4, !PT ;  /* 0x0000000903199c10 */ /* 0x040fe4000a7fe4ff */
[C---:B------:R-:W-:Y:S02]  /*0510*/  @!P1 IADD3.X R27, PT, PT, R3.reuse, UR10, RZ, P5, !PT ;  /* 0x0000000a031b9c10 */ /* 0x040fe4000affe4ff */
[----:B------:R-:W-:Y:S02]  /*0520*/  @!P2 IADD3.X R29, PT, PT, R3, UR23, RZ, P6, !PT ;  /* 0x00000017031dac10 */ /* 0x000fe4000b7fe4ff */
[C---:B------:R-:W-:Y:S02]  /*0530*/  @!P2 IADD3 R22, P4, PT, R0.reuse, UR20, RZ ;  /* 0x000000140016ac10 */ /* 0x040fe4000ff9e0ff */
[C---:B0-----:R-:W-:Y:S02]  /*0540*/  @!P3 IADD3 R18, P5, PT, R0.reuse, UR24, RZ ;  /* 0x000000180012bc10 */ /* 0x041fe4000ffbe0ff */
[----:B------:R-:W-:-:S02]  /*0550*/  @!P3 IADD3 R20, P6, PT, R0, UR19, RZ ;  /* 0x000000130014bc10 */ /* 0x000fc4000ffde0ff */
[----:B------:R-:W-:Y:S02]  /*0560*/  PRMT R7, RZ, 0x7610, R7 ;  /* 0x00007610ff077816 */ /* 0x000fe40000000007 */
[----:B------:R-:W-:Y:S02]  /*0570*/  PRMT R12, RZ, 0x7610, R12 ;  /* 0x00007610ff0c7816 */ /* 0x000fe4000000000c */
[----:B------:R-:W-:Y:S02]  /*0580*/  PRMT R10, RZ, 0x7610, R10 ;  /* 0x00007610ff0a7816 */ /* 0x000fe4000000000a */
[----:B------:R-:W-:Y:S01]  /*0590*/  PRMT R13, RZ, 0x7610, R13 ;  /* 0x00007610ff0d7816 */ /* 0x000fe2000000000d */
[----:B------:R0:W5:Y:S01]  /*05a0*/  @!P2 LDG.E.U8 R7, desc[UR16][R28.64] ;  /* 0x000000101c07a981 */ /* 0x000162000c1e1100 */
[----:B------:R-:W-:Y:S02]  /*05b0*/  PRMT R6, RZ, 0x7610, R6 ;  /* 0x00007610ff067816 */ /* 0x000fe40000000006 */
[----:B-1----:R-:W-:Y:S01]  /*05c0*/  PRMT R9, RZ, 0x7610, R9 ;  /* 0x00007610ff097816 */ /* 0x002fe20000000009 */
[----:B------:R0:W5:Y:S01]  /*05d0*/  @!P1 LDG.E.U8 R12, desc[UR16][R24.64] ;  /* 0x00000010180c9981 */ /* 0x000162000c1e1100 */
[----:B------:R-:W-:-:S02]  /*05e0*/  @!P2 IADD3.X R23, PT, PT, R3, UR12, RZ, P4, !PT ;  /* 0x0000000c0317ac10 */ /* 0x000fc4000a7fe4ff */
[C---:B------:R-:W-:Y:S01]  /*05f0*/  @!P3 IADD3.X R19, PT, PT, R3.reuse, UR25, RZ, P5, !PT ;  /* 0x000000190313bc10 */ /* 0x040fe2000affe4ff */
[----:B------:R0:W5:Y:S01]  /*0600*/  @!P1 LDG.E.U8 R10, desc[UR16][R26.64] ;  /* 0x000000101a0a9981 */ /* 0x000162000c1e1100 */
[----:B------:R-:W-:-:S03]  /*0610*/  @!P3 IADD3.X R21, PT, PT, R3, UR7, RZ, P6, !PT ;  /* 0x000000070315bc10 */ /* 0x000fc6000b7fe4ff */
[----:B------:R0:W5:Y:S04]  /*0620*/  @!P2 LDG.E.U8 R13, desc[UR16][R22.64] ;  /* 0x00000010160da981 */ /* 0x000168000c1e1100 */
[----:B------:R0:W5:Y:S04]  /*0630*/  @!P3 LDG.E.U8 R6, desc[UR16][R18.64] ;  /* 0x000000101206b981 */ /* 0x000168000c1e1100 */
[----:B------:R0:W5:Y:S01]  /*0640*/  @!P3 LDG.E.U8 R9, desc[UR16][R20.64] ;  /* 0x000000101409b981 */ /* 0x000162000c1e1100 */
[----:B------:R-:W1:Y:S01]  /*0650*/  LDCU.U8 UR11, c[0x0][0xfca] ;  /* 0x0001f940ff0b77ac */ /* 0x000e620008000000 */
[----:B------:R-:W-:Y:S01]  /*0660*/  MOV R8, 0x6d0 ;  /* 0x000006d000087802 */ /* 0x000fe20000000f00 */
[----:B-1----:R-:W-:Y:S01]  /*0670*/  UPRMT UR6, UR11, 0x9910, URZ ;  /* 0x000099100b067896 */ /* 0x002fe200080000ff */
[----:B--2---:R-:W-:-:S05]  /*0680*/  PRMT R11, R11, 0x9910, RZ ;  /* 0x000099100b0b7816 */ /* 0x004fca00000000ff */
[----:B------:R-:W-:Y:S01]  /*0690*/  IMAD R11, R11, UR6, RZ ;  /* 0x000000060b0b7c24 */ /* 0x000fe2000f8e02ff */
[----:B---3--:R-:W-:-:S04]  /*06a0*/  LOP3.LUT R16, R16, 0xff, RZ, 0xc0, !PT ;  /* 0x000000ff10107812 */ /* 0x008fc800078ec0ff */
[----:B0-----:R-:W-:-:S07]  /*06b0*/  LOP3.LUT R11, R11, 0xff, RZ, 0xc0, !PT ;  /* 0x000000ff0b0b7812 */ /* 0x001fce00078ec0ff */
[----:B-----5:R-:W-:Y:S05]  /*06c0*/  CALL.REL.NOINC `($__internal_159_$__cuda_sm20_div_u16) ;  /* 0x0000000400e07944 */ /* 0x020fea0003c00000 */
[----:B------:R-:W-:Y:S01]  /*06d0*/  UPRMT UR6, UR11, 0x9910, URZ ;  /* 0x000099100b067896 */ /* 0x000fe200080000ff */
[----:B------:R-:W-:Y:S01]  /*06e0*/  PRMT R8, R10, 0x9910, RZ ;  /* 0x000099100a087816 */ /* 0x000fe200000000ff */
[----:B------:R-:W-:Y:S01]  /*06f0*/  IMAD.MOV.U32 R10, RZ, RZ, R11 ;  /* 0x000000ffff0a7224 */ /* 0x000fe200078e000b */
[----:B------:R-:W-:-:S03]  /*0700*/  LOP3.LUT R16, R12, 0xff, RZ, 0xc0, !PT ;  /* 0x000000ff0c107812 */ /* 0x000fc600078ec0ff */
[----:B------:R-:W-:-:S05]  /*0710*/  IMAD R8, R8, UR6, RZ ;  /* 0x0000000608087c24 */ /* 0x000fca000f8e02ff */
[----:B------:R-:W-:Y:S02]  /*0720*/  LOP3.LUT R11, R8, 0xff, RZ, 0xc0, !PT ;  /* 0x000000ff080b7812 */ /* 0x000fe400078ec0ff */
[----:B------:R-:W-:-:S07]  /*0730*/  MOV R8, 0x750 ;  /* 0x0000075000087802 */ /* 0x000fce0000000f00 */
[----:B------:R-:W-:Y:S05]  /*0740*/  CALL.REL.NOINC `($__internal_159_$__cuda_sm20_div_u16) ;  /* 0x0000000400c07944 */ /* 0x000fea0003c00000 */
        /* <DEDUP_REMOVED lines=40> */
.L_x_7143:
[----:B------:R-:W0:Y:S02]  /*09d0*/  S2R R0, SR_TID.X ;  /* 0x0000000000007919 */ /* 0x000e240000002100 */
[----:B0-----:R-:W-:-:S03]  /*09e0*/  IMAD.WIDE.U32 R2, R0, 0x4, RZ ;  /* 0x0000000400027825 */ /* 0x001fc600078e00ff */
[----:B------:R-:W-:-:S04]  /*09f0*/  ISETP.GE.U32.AND P0, PT, R2, UR28, PT ;  /* 0x0000001c02007c0c */ /* 0x000fc8000bf06070 */
[----:B------:R-:W-:-:S13]  /*0a00*/  ISETP.GE.AND.EX P0, PT, R3, UR14, PT, P0 ;  /* 0x0000000e03007c0c */ /* 0x000fda000bf06300 */
[----:B------:R-:W-:Y:S05]  /*0a10*/  @P0 EXIT ;  /* 0x000000000000094d */ /* 0x000fea0003800000 */
[----:B------:R-:W-:Y:S01]  /*0a20*/  IMAD.MOV.U32 R5, RZ, RZ, RZ ;  /* 0x000000ffff057224 */ /* 0x000fe200078e00ff */
[----:B------:R-:W0:Y:S06]  /*0a30*/  LDCU UR4, c[0x0][0x360] ;  /* 0x00006c00ff0477ac */ /* 0x000e2c0008000800 */
.L_x_7145:
        /* <DEDUP_REMOVED lines=8> */
[----:B------:R-:W1:Y:S02]  /*0ac0*/  LDC.U8 R4, c[0x0][0xfca] ;  /* 0x0003f280ff047b82 */ /* 0x000e640000000000 */
[----:B-1----:R-:W-:Y:S02]  /*0ad0*/  PRMT R7, R4, 0x9910, RZ ;  /* 0x0000991004077816 */ /* 0x002fe400000000ff */
[C---:B--2---:R-:W-:Y:S02]  /*0ae0*/  LOP3.LUT R8, R10.reuse, 0xff, RZ, 0xc0, !PT ;  /* 0x000000ff0a087812 */ /* 0x044fe400078ec0ff */
[C---:B------:R-:W-:Y:S02]  /*0af0*/  PRMT R6, R10.reuse, 0x7771, RZ ;  /* 0x000077710a067816 */ /* 0x040fe400000000ff */
[C---:B------:R-:W-:Y:S01]  /*0b00*/  PRMT R9, R10.reuse, 0x7773, RZ ;  /* 0x000077730a097816 */ /* 0x040fe200000000ff */
[----:B------:R-:W-:Y:S01]  /*0b10*/  IMAD R8, R7, R8, RZ ;  /* 0x0000000807087224 */ /* 0x000fe200078e02ff */
[----:B------:R-:W-:-:S02]  /*0b20*/  PRMT R7, R10, 0x7772, RZ ;  /* 0x000077720a077816 */ /* 0x000fc400000000ff */
[C---:B---3--:R-:W-:Y:S02]  /*0b30*/  PRMT R16, R13.reuse, 0x7770, RZ ;  /* 0x000077700d107816 */ /* 0x048fe400000000ff */
[C---:B------:R-:W-:Y:S02]  /*0b40*/  PRMT R10, R13.reuse, 0x7771, RZ ;  /* 0x000077710d0a7816 */ /* 0x040fe400000000ff */
[C---:B------:R-:W-:Y:S02]  /*0b50*/  PRMT R12, R13.reuse, 0x7772, RZ ;  /* 0x000077720d0c7816 */ /* 0x040fe400000000ff */
[----:B------:R-:W-:Y:S02]  /*0b60*/  LOP3.LUT R11, R8, 0xff, RZ, 0xc0, !PT ;  /* 0x000000ff080b7812 */ /* 0x000fe400078ec0ff */
[----:B------:R-:W-:Y:S02]  /*0b70*/  PRMT R13, R13, 0x7773, RZ ;  /* 0x000077730d0d7816 */ /* 0x000fe400000000ff */
[----:B------:R-:W-:-:S07]  /*0b80*/  MOV R8, 0xba0 ;  /* 0x00000ba000087802 */ /* 0x000fce0000000f00 */
[----:B0-----:R-:W-:Y:S05]  /*0b90*/  CALL.REL.NOINC `($__internal_159_$__cuda_sm20_div_u16) ;  /* 0x0000000000ac7944 */ /* 0x001fea0003c00000 */
[----:B------:R-:W-:Y:S01]  /*0ba0*/  PRMT R8, R6, 0x9910, RZ ;  /* 0x0000991006087816 */ /* 0x000fe200000000ff */
[----:B------:R-:W-:Y:S01]  /*0bb0*/  IMAD.MOV.U32 R6, RZ, RZ, R11 ;  /* 0x000000ffff067224 */ /* 0x000fe200078e000b */
[----:B------:R-:W-:Y:S01]  /*0bc0*/  PRMT R15, R4, 0x9910, RZ ;  /* 0x00009910040f7816 */ /* 0x000fe200000000ff */
[----:B------:R-:W-:-:S04]  /*0bd0*/  IMAD.MOV.U32 R16, RZ, RZ, R10 ;  /* 0x000000ffff107224 */ /* 0x000fc800078e000a */
[----:B------:R-:W-:-:S05]  /*0be0*/  IMAD R8, R15, R8, RZ ;  /* 0x000000080f087224 */ /* 0x000fca00078e02ff */
[----:B------:R-:W-:Y:S02]  /*0bf0*/  LOP3.LUT R11, R8, 0xff, RZ, 0xc0, !PT ;  /* 0x000000ff080b7812 */ /* 0x000fe400078ec0ff */
[----:B------:R-:W-:-:S07]  /*0c00*/  MOV R8, 0xc20 ;  /* 0x00000c2000087802 */ /* 0x000fce0000000f00 */
[----:B------:R-:W-:Y:S05]  /*0c10*/  CALL.REL.NOINC `($__internal_159_$__cuda_sm20_div_u16) ;  /* 0x00000000008c7944 */ /* 0x000fea0003c00000 */
[----:B------:R-:W-:Y:S01]  /*0c20*/  PRMT R8, R7, 0x9910, RZ ;  /* 0x0000991007087816 */ /* 0x000fe200000000ff */
[----:B------:R-:W-:Y:S01]  /*0c30*/  IMAD.MOV.U32 R16, RZ, RZ, R12 ;  /* 0x000000ffff107224 */ /* 0x000fe200078e000c */
[----:B------:R-:W-:-:S05]  /*0c40*/  PRMT R7, R4, 0x9910, RZ ;  /* 0x0000991004077816 */ /* 0x000fca00000000ff */
[----:B------:R-:W-:Y:S02]  /*0c50*/  IMAD R8, R7, R8, RZ ;  /* 0x0000000807087224 */ /* 0x000fe400078e02ff */
[----:B------:R-:W-:-:S03]  /*0c60*/  IMAD.MOV.U32 R7, RZ, RZ, R11 ;  /* 0x000000ffff077224 */ /* 0x000fc600078e000b */
[----:B------:R-:W-:Y:S02]  /*0c70*/  LOP3.LUT R11, R8, 0xff, RZ, 0xc0, !PT ;  /* 0x000000ff080b7812 */ /* 0x000fe400078ec0ff */
[----:B------:R-:W-:-:S07]  /*0c80*/  MOV R8, 0xca0 ;  /* 0x00000ca000087802 */ /* 0x000fce0000000f00 */
[----:B------:R-:W-:Y:S05]  /*0c90*/  CALL.REL.NOINC `($__internal_159_$__cuda_sm20_div_u16) ;  /* 0x00000000006c7944 */ /* 0x000fea0003c00000 */
[----:B------:R-:W-:Y:S01]  /*0ca0*/  PRMT R4, R4, 0x9910, RZ ;  /* 0x0000991004047816 */ /* 0x000fe200000000ff */
[----:B------:R-:W-:Y:S01]  /*0cb0*/  IMAD.MOV.U32 R16, RZ, RZ, R13 ;  /* 0x000000ffff107224 */ /* 0x000fe200078e000d */
[----:B------:R-:W-:-:S03]  /*0cc0*/  PRMT R8, R9, 0x9910, RZ ;  /* 0x0000991009087816 */ /* 0x000fc600000000ff */
[----:B------:R-:W-:Y:S02]  /*0cd0*/  IMAD.MOV.U32 R9, RZ, RZ, R4 ;  /* 0x000000ffff097224 */ /* 0x000fe400078e0004 */
[----:B------:R-:W-:Y:S02]  /*0ce0*/  IMAD.MOV.U32 R4, RZ, RZ, R11 ;  /* 0x000000ffff047224 */ /* 0x000fe400078e000b */
[----:B------:R-:W-:-:S05]  /*0cf0*/  IMAD R8, R9, R8, RZ ;  /* 0x0000000809087224 */ /* 0x000fca00078e02ff */
[----:B------:R-:W-:Y:S02]  /*0d00*/  LOP3.LUT R11, R8, 0xff, RZ, 0xc0, !PT ;  /* 0x000000ff080b7812 */ /* 0x000fe400078ec0ff */
[----:B------:R-:W-:-:S07]  /*0d10*/  MOV R8, 0xd30 ;  /* 0x00000d3000087802 */ /* 0x000fce0000000f00 */
[----:B------:R-:W-:Y:S05]  /*0d20*/  CALL.REL.NOINC `($__internal_159_$__cuda_sm20_div_u16) ;  /* 0x0000000000487944 */ /* 0x000fea0003c00000 */
        /* <DEDUP_REMOVED lines=18> */
        .weak           $__internal_159_$__cuda_sm20_div_u16
        .type           $__internal_159_$__cuda_sm20_div_u16,@function
        .size           $__internal_159_$__cuda_sm20_div_u16,(.L_x_7943 - $__internal_159_$__cuda_sm20_div_u16)
$__internal_159_$__cuda_sm20_div_u16:
[----:B------:R-:W0:Y:S01]  /*0e50*/  I2F.U16 R18, R11 ;  /* 0x0000000b00127306 */ /* 0x000e220000101000 */
[----:B------:R-:W-:Y:S02]  /*0e60*/  IMAD.MOV.U32 R17, RZ, RZ, 0x4b800000 ;  /* 0x4b800000ff117424 */ /* 0x000fe400078e00ff */
[----:B------:R-:W-:-:S05]  /*0e70*/  IMAD.MOV.U32 R19, RZ, RZ, 0x0 ;  /* 0x00000000ff137424 */ /* 0x000fca00078e00ff */
[----:B------:R-:W-:Y:S01]  /*0e80*/  I2F.U16.RZ R16, R16 ;  /* 0x0000001000107306 */ /* 0x000fe2000010d000 */
[C---:B0-----:R-:W-:Y:S02]  /*0e90*/  FSETP.GEU.AND P3, PT, |R18|.reuse, 1.175494350822287508e-38, PT ;  /* 0x008000001200780b */ /* 0x041fe40003f6e200 */
[----:B------:R-:W-:Y:S02]  /*0ea0*/  FSETP.GT.AND P2, PT, |R18|, 8.50705917302346158658e+37, PT ;  /* 0x7e8000001200780b */ /* 0x000fe40003f44200 */
[----:B------:R-:W-:-:S04]  /*0eb0*/  FSEL R17, R17, 1, !P3 ;  /* 0x3f80000011117808 */ /* 0x000fc80005800000 */
[----:B------:R-:W-:Y:S02]  /*0ec0*/  FSEL R17, R17, 0.25, !P2 ;  /* 0x3e80000011117808 */ /* 0x000fe40005000000 */
[----:B------:R-:W-:-:S03]  /*0ed0*/  ISETP.NE.U32.AND P2, PT, R11, RZ, PT ;  /* 0x000000ff0b00720c */ /* 0x000fc60003f45070 */
[----:B------:R-:W-:-:S04]  /*0ee0*/  FMUL R20, R18, R17 ;  /* 0x0000001112147220 */ /* 0x000fc80000400000 */
[----:B------:R-:W0:Y:S02]  /*0ef0*/  MUFU.RCP R18, R20 ;  /* 0x0000001400127308 */ /* 0x000e240000001000 */
[----:B0-----:R-:W-:-:S04]  /*0f00*/  FMUL R18, R17, R18 ;  /* 0x0000001211127220 */ /* 0x001fc80000400000 */
[----:B------:R-:W-:Y:S02]  /*0f10*/  VIADD R17, R18, 0x2 ;  /* 0x0000000212117836 */ /* 0x000fe40000000000 */
[----:B------:R-:W-:Y:S02]  /*0f20*/  IMAD.MOV.U32 R18, RZ, RZ, R8 ;  /* 0x000000ffff127224 */ /* 0x000fe400078e0008 */
[----:B------:R-:W-:-:S06]  /*0f30*/  FMUL.RZ R17, R16, R17 ;  /* 0x0000001110117220 */ /* 0x000fcc000040c000 */
[----:B------:R-:W0:Y:S02]  /*0f40*/  F2I.U32.TRUNC.NTZ R17, R17 ;  /* 0x0000001100117305 */ /* 0x000e24000020f000 */
[----:B0-----:R-:W-:Y:S01]  /*0f50*/  LOP3.LUT R11, R17, 0xffff, RZ, 0xc0, !PT ;  /* 0x0000ffff110b7812 */ /* 0x001fe200078ec0ff */
[----:B------:R-:W-:Y:S01]  /*0f60*/  @!P2 IMAD.MOV.U32 R11, RZ, RZ, -0x1 ;  /* 0xffffffffff0ba424 */ /* 0x000fe200078e00ff */
[----:B------:R-:W-:Y:S06]  /*0f70*/  RET.REL.NODEC R18 `(_ZN2at6native55_GLOBAL__N__de093ff9_22_ForeachBinaryOpList_cu_a911ec4325multi_tensor_apply_kernelINS1_18TensorListMetadataILi2EEENS1_24BinaryOpListAlphaFunctorIhLi2ELi2ELi0EEEJSt7dividesIhEhEEEvT_T0_DpT1_) ;  /* 0xfffffff012207950 */ /* 0x000fec0003c3ffff */
.L_x_7146:
        /* <DEDUP_REMOVED lines=16> */
.L_x_7943:


//--------------------- .text._ZN2at6native55_GLOBAL__N__de093ff9_22_ForeachBinaryOpList_cu_a911ec4325multi_tensor_apply_kernelINS1_18TensorListMetadataILi3EEENS1_24BinaryOpListAlphaFunctorIN3c104HalfELi3ELi2ELi2EEEJSt10multipliesIfEfEEEvT_T0_DpT1_ --------------------------
	.section	.text._ZN2at6native55_GLOBAL__N__de093ff9_22_ForeachBinaryOpList_cu_a911ec4325multi_tensor_apply_kernelINS1_18TensorListMetadataILi3EEENS1_24BinaryOpListAlphaFunctorIN3c104HalfELi3ELi2ELi2EEEJSt10multipliesIfEfEEEvT_T0_DpT1_,"ax",@progbits
	.align	128
.text._ZN2at6native55_GLOBAL__N__de093ff9_22_ForeachBinaryOpList_cu_a911ec4325multi_tensor_apply_kernelINS1_18TensorListMetadataILi3EEENS1_24BinaryOpListAlphaFunctorIN3c104HalfELi3ELi2ELi2EEEJSt10multipliesIfEfEEEvT_T0_DpT1_:
        .type           _ZN2at6native55_GLOBAL__N__de093ff9_22_ForeachBinaryOpList_cu_a911ec4325multi_tensor_apply_kernelINS1_18TensorListMetadataILi3EEENS1_24BinaryOpListAlphaFunctorIN3c104HalfELi3ELi2ELi2EEEJSt10multipliesIfEfEEEvT_T0_DpT1_,@function
        .size           _ZN2at6native55_GLOBAL__N__de093ff9_22_ForeachBinaryOpList_cu_a911ec4325multi_tensor_apply_kernelINS1_18TensorListMetadataILi3EEENS1_24BinaryOpListAlphaFunctorIN3c104HalfELi3ELi2ELi2EEEJSt10multipliesIfEfEEEvT_T0_DpT1_,(.L_x_7945 - _ZN2at6native55_GLOBAL__N__de093ff9_22_ForeachBinaryOpList_cu_a911ec4325multi_tensor_apply_kernelINS1_18TensorListMetadataILi3EEENS1_24BinaryOpListAlphaFunctorIN3c104HalfELi3ELi2ELi2EEEJSt10multipliesIfEfEEEvT_T0_DpT1_)
        .other          _ZN2at6native55_GLOBAL__N__de093ff9_22_ForeachBinaryOpList_cu_a911ec4325multi_tensor_apply_kernelINS1_18TensorListMetadataILi3EEENS1_24BinaryOpListAlphaFunctorIN3c104HalfELi3ELi2ELi2EEEJSt10multipliesIfEfEEEvT_T0_DpT1_,@"STO_CUDA_ENTRY STV_DEFAULT"
_ZN2at6native55_GLOBAL__N__de093ff9_22_ForeachBinaryOpList_cu_a911ec4325multi_tensor_apply_kernelINS1_18TensorListMetadataILi3EEENS1_24BinaryOpListAlphaFunctorIN3c104HalfELi3ELi2ELi2EEEJSt10multipliesIfEfEEEvT_T0_DpT1_:
        /* <DEDUP_REMOVED lines=36> */
.L_x_7148:
[----:B0-----:R-:W-:Y:S02]  /*0240*/  IADD3 R27, P1, PT, R0, UR4, RZ ;  /* 0x00000004001b7c10 */ /* 0x001fe4000ff3e0ff */
[----:B---3--:R-:W-:Y:S02]  /*0250*/  PRMT R2, RZ, 0x7610, R2 ;  /* 0x00007610ff027816 */ /* 0x008fe40000000002 */
[C---:B------:R-:W-:Y:S01]  /*0260*/  ISETP.GE.U32.AND P0, PT, R27.reuse, UR13, PT ;  /* 0x0000000d1b007c0c */ /* 0x040fe2000bf06070 */
[----:B------:R-:W-:Y:S01]  /*0270*/  IMAD.X R24, RZ, RZ, UR5, P1 ;  /* 0x00000005ff187e24 */ /* 0x000fe200088e06ff */
[----:B-1----:R-:W-:Y:S02]  /*0280*/  IADD3 R25, P2, PT, R27, UR12, RZ ;  /* 0x0000000c1b197c10 */ /* 0x002fe4000ff5e0ff */
[----:B------:R-:W-:Y:S02]  /*0290*/  PRMT R11, RZ, 0x7610, R11 ;  /* 0x00007610ff0b7816 */ /* 0x000fe4000000000b */
[----:B------:R-:W-:Y:S01]  /*02a0*/  ISETP.GE.U32.AND.EX P0, PT, R24, UR14, PT, P0 ;  /* 0x0000000e18007c0c */ /* 0x000fe2000bf06100 */
[----:B------:R-:W-:Y:S01]  /*02b0*/  IMAD.X R8, RZ, RZ, R24, P2 ;  /* 0x000000ffff087224 */ /* 0x000fe200010e0618 */
[----:B------:R-:W-:-:S02]  /*02c0*/  IADD3 R10, P5, PT, R25, UR12, RZ ;  /* 0x0000000c190a7c10 */ /* 0x000fc4000ffbe0ff */
[----:B------:R-:W-:Y:S02]  /*02d0*/  ISETP.GE.U32.AND P1, PT, R25, UR13, PT ;  /* 0x0000000d19007c0c */ /* 0x000fe4000bf26070 */
[----:B------:R-:W-:Y:S01]  /*02e0*/  ISETP.GE.U32.AND P2, PT, R10, UR13, PT ;  /* 0x0000000d0a007c0c */ /* 0x000fe2000bf46070 */
[----:B------:R-:W-:Y:S01]  /*02f0*/  IMAD.X R7, RZ, RZ, R8, P5 ;  /* 0x000000ffff077224 */ /* 0x000fe200028e0608 */
[----:B------:R-:W-:-:S04]  /*0300*/  ISETP.GE.U32.AND.EX P1, PT, R8, UR14, PT, P1 ;  /* 0x0000000e08007c0c */ /* 0x000fc8000bf26110 */
[----:B------:R-:W-:Y:S02]  /*0310*/  ISETP.GE.U32.AND.EX P2, PT, R7, UR14, PT, P2 ;  /* 0x0000000e07007c0c */ /* 0x000fe4000bf46120 */
[C---:B------:R-:W-:Y:S02]  /*0320*/  @!P0 LEA R20, P4, R27.reuse, UR8, 0x1 ;  /* 0x000000081b148c11 */ /* 0x040fe4000f8808ff */
[C---:B------:R-:W-:Y:S02]  /*0330*/  @!P0 LEA R18, P3, R27.reuse, UR6, 0x1 ;  /* 0x000000061b128c11 */ /* 0x040fe4000f8608ff */
[C-C-:B------:R-:W-:Y:S02]  /*0340*/  @!P0 LEA.HI.X R21, R27.reuse, UR9, R24.reuse, 0x1, P4 ;  /* 0x000000091b158c11 */ /* 0x140fe4000a0f0c18 */
[----:B------:R-:W-:Y:S02]  /*0350*/  IADD3 R5, P4, PT, R10, UR12, RZ ;  /* 0x0000000c0a057c10 */ /* 0x000fe4000ff9e0ff */
[----:B------:R-:W-:Y:S01]  /*0360*/  @!P0 LEA.HI.X R19, R27, UR7, R24, 0x1, P3 ;  /* 0x000000071b138c11 */ /* 0x000fe200098f0c18 */
[----:B------:R-:W3:Y:S01]  /*0370*/  @!P0 LDG.E.U16 R11, desc[UR16][R20.64] ;  /* 0x00000010140b8981 */ /* 0x000ee2000c1e1500 */
[----:B------:R-:W-:Y:S01]  /*0380*/  ISETP.GE.U32.AND P3, PT, R5, UR13, PT ;  /* 0x0000000d05007c0c */ /* 0x000fe2000bf66070 */
[----:B------:R-:W-:Y:S01]  /*0390*/  IMAD.X R4, RZ, RZ, R7, P4 ;  /* 0x000000ffff047224 */ /* 0x000fe200020e0607 */
[----:B------:R-:W-:Y:S01]  /*03a0*/  @!P1 LEA R12, P5, R25, UR6, 0x1 ;  /* 0x00000006190c9c11 */ /* 0x000fe2000f8a08ff */
[----:B------:R0:W4:Y:S03]  /*03b0*/  @!P0 LDG.E.U16 R2, desc[UR16][R18.64] ;  /* 0x0000001012028981 */ /* 0x000126000c1e1500 */
[----:B------:R-:W-:-:S02]  /*03c0*/  ISETP.GE.U32.AND.EX P3, PT, R4, UR14, PT, P3 ;  /* 0x0000000e04007c0c */ /* 0x000fc4000bf66130 */
[C---:B------:R-:W-:Y:S02]  /*03d0*/  @!P1 LEA R14, P4, R25.reuse, UR8, 0x1 ;  /* 0x00000008190e9c11 */ /* 0x040fe4000f8808ff */
[C-C-:B------:R-:W-:Y:S02]  /*03e0*/  @!P1 LEA.HI.X R13, R25.reuse, UR7, R8.reuse, 0x1, P5 ;  /* 0x00000007190d9c11 */ /* 0x140fe4000a8f0c08 */
[----:B------:R-:W-:Y:S02]  /*03f0*/  @!P2 LEA R16, P5, R10, UR8, 0x1 ;  /* 0x000000080a10ac11 */ /* 0x000fe4000f8a08ff */
[----:B------:R-:W-:Y:S02]  /*0400*/  PRMT R3, RZ, 0x7610, R3 ;  /* 0x00007610ff037816 */ /* 0x000fe40000000003 */
[----:B------:R-:W-:-:S03]  /*0410*/  @!P1 LEA.HI.X R15, R25, UR9, R8, 0x1, P4 ;  /* 0x00000009190f9c11 */ /* 0x000fc6000a0f0c08 */
[C---:B0-----:R-:W-:Y:S02]  /*0420*/  @!P3 LEA R18, P6, R5.reuse, UR8, 0x1 ;  /* 0x000000080512bc11 */ /* 0x041fe4000f8c08ff */
[----:B------:R-:W-:Y:S01]  /*0430*/  PRMT R6, RZ, 0x7610, R6 ;  /* 0x00007610ff067816 */ /* 0x000fe20000000006 */
[----:B------:R-:W5:Y:S01]  /*0440*/  @!P1 LDG.E.U16 R3, desc[UR16][R14.64] ;  /* 0x000000100e039981 */ /* 0x000f62000c1e1500 */
[C---:B------:R-:W-:Y:S02]  /*0450*/  @!P2 LEA.HI.X R17, R10.reuse, UR9, R7, 0x1, P5 ;  /* 0x000000090a11ac11 */ /* 0x040fe4000a8f0c07 */
[----:B------:R-:W-:Y:S02]  /*0460*/  @!P2 LEA R20, P4, R10, UR6, 0x1 ;  /* 0x000000060a14ac11 */ /* 0x000fe4000f8808ff */
[----:B------:R-:W-:Y:S01]  /*0470*/  PRMT R29, RZ, 0x7610, R29 ;  /* 0x00007610ff1d7816 */ /* 0x000fe2000000001d */
[----:B------:R-:W5:Y:S01]  /*0480*/  @!P2 LDG.E.U16 R6, desc[UR16][R16.64] ;  /* 0x000000101006a981 */ /* 0x000f62000c1e1500 */
[----:B------:R-:W-:-:S02]  /*0490*/  @!P3 LEA R22, P5, R5, UR6, 0x1 ;  /* 0x000000060516bc11 */ /* 0x000fc4000f8a08ff */
[C---:B------:R-:W-:Y:S02]  /*04a0*/  @!P3 LEA.HI.X R19, R5.reuse, UR9, R4, 0x1, P6 ;  /* 0x000000090513bc11 */ /* 0x040fe4000b0f0c04 */
[----:B------:R-:W-:Y:S02]  /*04b0*/  PRMT R9, RZ, 0x7610, R9 ;  /* 0x00007610ff097816 */ /* 0x000fe40000000009 */
[----:B------:R-:W-:Y:S01]  /*04c0*/  PRMT R28, RZ, 0x7610, R28 ;  /* 0x00007610ff1c7816 */ /* 0x000fe2000000001c */
[----:B------:R-:W5:Y:S01]  /*04d0*/  @!P3 LDG.E.U16 R29, desc[UR16][R18.64] ;  /* 0x00000010121db981 */ /* 0x000f62000c1e1500 */
[----:B------:R-:W-:Y:S02]  /*04e0*/  @!P2 LEA.HI.X R21, R10, UR7, R7, 0x1, P4 ;  /* 0x000000070a15ac11 */ /* 0x000fe4000a0f0c07 */
[----:B------:R-:W-:Y:S01]  /*04f0*/  PRMT R26, RZ, 0x7610, R26 ;  /* 0x00007610ff1a7816 */ /* 0x000fe2000000001a */
[----:B------:R0:W5:Y:S01]  /*0500*/  @!P1 LDG.E.U16 R9, desc[UR16][R12.64] ;  /* 0x000000100c099981 */ /* 0x000162000c1e1500 */
[----:B------:R-:W-:-:S03]  /*0510*/  @!P3 LEA.HI.X R23, R5, UR7, R4, 0x1, P5 ;  /* 0x000000070517bc11 */ /* 0x000fc6000a8f0c04 */
[----:B------:R-:W5:Y:S04]  /*0520*/  @!P2 LDG.E.U16 R28, desc[UR16][R20.64] ;  /* 0x00000010141ca981 */ /* 0x000f68000c1e1500 */
[----:B------:R-:W5:Y:S01]  /*0530*/  @!P3 LDG.E.U16 R26, desc[UR16][R22.64] ;  /* 0x00000010161ab981 */ /* 0x000f62000c1e1500 */
[----:B0-----:R-:W-:Y:S02]  /*0540*/  @!P1 LEA R12, P5, R25, UR10, 0x1 ;  /* 0x0000000a190c9c11 */ /* 0x001fe4000f8a08ff */
[----:B------:R-:W-:Y:S02]  /*0550*/  @!P0 LEA R14, P4, R27, UR10, 0x1 ;  /* 0x0000000a1b0e8c11 */ /* 0x000fe4000f8808ff */
[----:B------:R-:W-:Y:S02]  /*0560*/  @!P1 LEA.HI.X R13, R25, UR11, R8, 0x1, P5 ;  /* 0x0000000b190d9c11 */ /* 0x000fe4000a8f0c08 */
[----:B------:R-:W-:-:S02]  /*0570*/  @!P0 LEA.HI.X R15, R27, UR11, R24, 0x1, P4 ;  /* 0x0000000b1b0f8c11 */ /* 0x000fc4000a0f0c18 */
        /* <DEDUP_REMOVED lines=8> */
[----:B--2---:R-:W-:-:S04]  /*0600*/  FMUL.FTZ R11, R11, UR18 ;  /* 0x000000120b0b7c20 */ /* 0x004fc80008410000 */
[----:B------:R-:W-:Y:S01]  /*0610*/  FMUL.FTZ R11, R2, R11 ;  /* 0x0000000b020b7220 */ /* 0x000fe20000410000 */
[----:B------:R-:W-:Y:S01]  /*0620*/  @!P3 LEA R2, P4, R5, UR10, 0x1 ;  /* 0x0000000a0502bc11 */ /* 0x000fe2000f8808ff */
[----:B-----5:R-:W-:Y:S02]  /*0630*/  HADD2.F32 R3, -RZ, R3.H0_H0 ;  /* 0x20000003ff037230 */ /* 0x020fe40000004100 */
[----:B------:R-:W-:-:S03]  /*0640*/  HADD2.F32 R6, -RZ, R6.H0_H0 ;  /* 0x20000006ff067230 */ /* 0x000fc60000004100 */
[----:B------:R-:W-:Y:S01]  /*0650*/  FMUL.FTZ R8, R3, UR18 ;  /* 0x0000001203087c20 */ /* 0x000fe20008410000 */
[----:B------:R-:W-:Y:S02]  /*0660*/  HADD2.F32 R29, -RZ, R29.H0_H0 ;  /* 0x2000001dff1d7230 */ /* 0x000fe40000004100 */
[----:B------:R-:W-:Y:S01]  /*0670*/  FMUL.FTZ R3, R6, UR18 ;  /* 0x0000001206037c20 */ /* 0x000fe20008410000 */
[----:B------:R-:W-:Y:S02]  /*0680*/  HADD2.F32 R9, -RZ, R9.H0_H0 ;  /* 0x20000009ff097230 */ /* 0x000fe40000004100 */
[----:B------:R-:W-:Y:S01]  /*0690*/  FMUL.FTZ R29, R29, UR18 ;  /* 0x000000121d1d7c20 */ /* 0x000fe20008410000 */
[----:B------:R-:W-:Y:S02]  /*06a0*/  HADD2.F32 R28, -RZ, R28.H0_H0 ;  /* 0x2000001cff1c7230 */ /* 0x000fe40000004100 */
[----:B------:R-:W-:Y:S01]  /*06b0*/  FMUL.FTZ R8, R9, R8 ;  /* 0x0000000809087220 */ /* 0x000fe20000410000 */
[----:B------:R-:W-:-:S02]  /*06c0*/  HADD2.F32 R26, -RZ, R26.H0_H0 ;  /* 0x2000001aff1a7230 */ /* 0x000fc40000004100 */
[----:B------:R-:W-:Y:S01]  /*06d0*/  FMUL.FTZ R28, R28, R3 ;  /* 0x000000031c1c7220 */ /* 0x000fe20000410000 */
[----:B------:R-:W-:Y:S02]  /*06e0*/  F2FP.F16.F32.PACK_AB R11, RZ, R11 ;  /* 0x0000000bff0b723e */ /* 0x000fe400000000ff */
[----:B------:R-:W-:Y:S01]  /*06f0*/  FMUL.FTZ R26, R26, R29 ;  /* 0x0000001d1a1a7220 */ /* 0x000fe20000410000 */
[----:B------:R-:W-:Y:S02]  /*0700*/  F2FP.F16.F32.PACK_AB R8, RZ, R8 ;  /* 0x00000008ff08723e */ /* 0x000fe400000000ff */
        /* <DEDUP_REMOVED lines=9> */
.L_x_7147:
        /* <DEDUP_REMOVED lines=8> */
.L_x_7149:
        /* <DEDUP_REMOVED lines=8> */
[--C-:B--2---:R-:W-:Y:S02]  /*08a0*/  HADD2.F32 R8, -RZ, R6.reuse.H0_H0 ;  /* 0x20000006ff087230 */ /* 0x104fe40000004100 */
[----:B------:R-:W-:Y:S02]  /*08b0*/  HADD2.F32 R11, -RZ, R6.H1_H1 ;  /* 0x30000006ff0b7230 */ /* 0x000fe40000004100 */
[--C-:B------:R-:W-:Y:S02]  /*08c0*/  HADD2.F32 R13, -RZ, R7.reuse.H0_H0 ;  /* 0x20000007ff0d7230 */ /* 0x100fe40000004100 */
[----:B-1----:R-:W-:Y:S01]  /*08d0*/  FMUL.FTZ R9, R8, UR12 ;  /* 0x0000000c08097c20 */ /* 0x002fe20008410000 */
[----:B------:R-:W-:-:S02]  /*08e0*/  HADD2.F32 R15, -RZ, R7.H1_H1 ;  /* 0x30000007ff0f7230 */ /* 0x000fc40000004100 */
[----:B------:R-:W-:Y:S01]  /*08f0*/  FMUL.FTZ R11, R11, UR12 ;  /* 0x0000000c0b0b7c20 */ /* 0x000fe20008410000 */
[--C-:B---3--:R-:W-:Y:S02]  /*0900*/  HADD2.F32 R2, -RZ, R4.reuse.H0_H0 ;  /* 0x20000004ff027230 */ /* 0x108fe40000004100 */
[----:B------:R-:W-:Y:S01]  /*0910*/  FMUL.FTZ R13, R13, UR12 ;  /* 0x0000000c0d0d7c20 */ /* 0x000fe20008410000 */
[----:B------:R-:W-:Y:S01]  /*0920*/  HADD2.F32 R10, -RZ, R4.H1_H1 ;  /* 0x30000004ff0a7230 */ /* 0x000fe20000004100 */
[----:B------:R-:W-:Y:S01]  /*0930*/  IADD3 R4, P0, PT, R17, UR10, RZ ;  /* 0x0000000a11047c10 */ /* 0x000fe2000ff1e0ff */
[--C-:B------:R-:W-:Y:S02]  /*0940*/  HADD2.F32 R12, -RZ, R5.reuse.H0_H0 ;  /* 0x20000005ff0c7230 */ /* 0x100fe40000004100 */
[----:B------:R-:W-:Y:S01]  /*0950*/  FMUL.FTZ R15, R15, UR12 ;  /* 0x0000000c0f0f7c20 */ /* 0x000fe20008410000 */
[----:B------:R-:W-:Y:S02]  /*0960*/  HADD2.F32 R14, -RZ, R5.H1_H1 ;  /* 0x30000005ff0e7230 */ /* 0x000fe40000004100 */
[----:B------:R-:W-:Y:S01]  /*0970*/  FMUL.FTZ R2, R2, R9 ;  /* 0x0000000902027220 */ /* 0x000fe20000410000 */
[----:B------:R-:W-:Y:S01]  /*0980*/  FMUL.FTZ R11, R10, R11 ;  /* 0x0000000b0a0b7220 */ /* 0x000fe20000410000 */
[----:B------:R-:W-:Y:S01]  /*0990*/  IADD3.X R5, PT, PT, R16, UR11, RZ, P0, !PT ;  /* 0x0000000b10057c10 */ /* 0x000fe200087fe4ff */
[----:B------:R-:W-:Y:S01]  /*09a0*/  FMUL.FTZ R12, R12, R13 ;  /* 0x0000000d0c0c7220 */ /* 0x000fe20000410000 */
[----:B------:R-:W-:Y:S01]  /*09b0*/  FMUL.FTZ R15, R14, R15 ;  /* 0x0000000f0e0f7220 */ /* 0x000fe20000410000 */
[----:B0-----:R-:W-:-:S02]  /*09c0*/  IADD3 R0, P0, PT, R0, UR5, RZ ;  /* 0x0000000500007c10 */ /* 0x001fc4000ff1e0ff */
[----:B------:R-:W-:Y:S02]  /*09d0*/  F2FP.F16.F32.PACK_AB R14, R11, R2 ;  /* 0x000000020b0e723e */ /* 0x000fe400000000ff */
[----:B------:R-:W-:Y:S01]  /*09e0*/  F2FP.F16.F32.PACK_AB R15, R15, R12 ;  /* 0x0000000c0f0f723e */ /* 0x000fe200000000ff */
[C---:B------:R-:W-:Y:S02]  /*09f0*/  IMAD.SHL.U32 R2, R0.reuse, 0x4, RZ ;  /* 0x0000000400027824 */ /* 0x040fe400078e00ff */
[----:B------:R-:W-:Y:S01]  /*0a00*/  IMAD.X R3, RZ, RZ, R3, P0 ;  /* 0x000000ffff037224 */ /* 0x000fe200000e0603 */
[----:B------:R-:W-:Y:S01]  /*0a10*/  LOP3.LUT P0, RZ, R0, 0xffffc000, RZ, 0xc0, !PT ;  /* 0xffffc00000ff7812 */ /* 0x000fe2000780c0ff */
[----:B------:R2:W-:Y:S01]  /*0a20*/  STG.E.64 desc[UR16][R4.64], R14 ;  /* 0x0000000e04007986 */ /* 0x0005e2000c101b10 */
[----:B------:R-:W-:Y:S02]  /*0a30*/  ISETP.LT.U32.AND P1, PT, R2, UR15, PT ;  /* 0x0000000f02007c0c */ /* 0x000fe4000bf21070 */
[----:B------:R-:W-:-:S02]  /*0a40*/  SHF.L.U64.HI R2, R0, 0x2, R3 ;  /* 0x0000000200027819 */ /* 0x000fc40000010203 */
[----:B------:R-:W-:Y:S02]  /*0a50*/  LOP3.LUT P0, RZ, R3, 0x3fffffff, RZ, 0xc0, P0 ;  /* 0x3fffffff03ff7812 */ /* 0x000fe4000000c0ff */
[----:B------:R-:W-:-:S13]  /*0a60*/  ISETP.LT.AND.EX P1, PT, R2, UR4, PT, P1 ;  /* 0x0000000402007c0c */ /* 0x000fda000bf21310 */
[----:B--2---:R-:W-:Y:S05]  /*0a70*/  @!P0 BRA P1, `(.L_x_7149) ;  /* 0xfffffffc00688947 */ /* 0x004fea000083ffff */
[----:B------:R-:W-:Y:S05]  /*0a80*/  EXIT ;  /* 0x000000000000794d */ /* 0x000fea0003800000 */
.L_x_7150:
        /* <DEDUP_REMOVED lines=15> */
.L_x_7945:


//--------------------- .text._ZN2at6native55_GLOBAL__N__de093ff9_22_ForeachBinaryOpList_cu_a911ec4325multi_tensor_apply_kernelINS1_18TensorListMetadataILi3EEENS1_24BinaryOpListAlphaFunctorIN3c108BFloat16ELi3ELi2ELi2EEEJSt10multipliesIfEfEEEvT_T0_DpT1_ --------------------------
	.section	.text._ZN2at6native55_GLOBAL__N__de093ff9_22_ForeachBinaryOpList_cu_a911ec4325multi_tensor_apply_kernelINS1_18TensorListMetadataILi3EEENS1_24BinaryOpListAlphaFunctorIN3c108BFloat16ELi3ELi2ELi2EEEJSt10multipliesIfEfEEEvT_T0_DpT1_,"ax",@progbits
	.align	128
.text._ZN2at6native55_GLOBAL__N__de093ff9_22_ForeachBinaryOpList_cu_a911ec4325multi_tensor_apply_kernelINS1_18TensorListMetadataILi3EEENS1_24BinaryOpListAlphaFunctorIN3c108BFloat16ELi3ELi2ELi2EEEJSt10multipliesIfEfEEEvT_T0_DpT1_:
        .type           _ZN2at6native55_GLOBAL__N__de093ff9_22_ForeachBinaryOpList_cu_a911ec4325multi_tensor_apply_kernelINS1_18TensorListMetadataILi3EEENS1_24BinaryOpListAlphaFunctorIN3c108BFloat16ELi3ELi2ELi2EEEJSt10multipliesIfEfEEEvT_T0_DpT1_,@function
        .size           _ZN2at6native55_GLOBAL__N__de093ff9_22_ForeachBinaryOpList_cu_a911ec4325multi_tensor_apply_kernelINS1_18TensorListMetadataILi3EEENS1_24BinaryOpListAlphaFunctorIN3c108BFloat16ELi3ELi2ELi2EEEJSt10multipliesIfEfEEEvT_T0_DpT1_,(.L_x_7946 - _ZN2at6native55_GLOBAL__N__de093ff9_22_ForeachBinaryOpList_cu_a911ec4325multi_tensor_apply_kernelINS1_18TensorListMetadataILi3EEENS1_24BinaryOpListAlphaFunctorIN3c108BFloat16ELi3ELi2ELi2EEEJSt10multipliesIfEfEEEvT_T0_DpT1_)
        .other          _ZN2at6native55_GLOBAL__N__de093ff9_22_ForeachBinaryOpList_cu_a911ec4325multi_tensor_apply_kernelINS1_18TensorListMetadataILi3EEENS1_24BinaryOpListAlphaFunctorIN3c108BFloat16ELi3ELi2ELi2EEEJSt10multipliesIfEfEEEvT_T0_DpT1_,@"STO_CUDA_ENTRY STV_DEFAULT"
_ZN2at6native55_GLOBAL__N__de093ff9_22_ForeachBinaryOpList_cu_a911ec4325multi_tensor_apply_kernelINS1_18TensorListMetadataILi3EEENS1_24BinaryOpListAlphaFunctorIN3c108BFloat16ELi3ELi2ELi2EEEJSt10multipliesIfEfEEEvT_T0_DpT1_:
        /* <DEDUP_REMOVED lines=36> */
.L_x_7152:
        /* <DEDUP_REMOVED lines=60> */
[----:B--2---:R-:W-:-:S04]  /*0600*/  FMUL.FTZ R11, R11, UR18 ;  /* 0x000000120b0b7c20 */ /* 0x004fc80008410000 */
[----:B------:R-:W-:Y:S01]  /*0610*/  FMUL.FTZ R11, R2, R11 ;  /* 0x0000000b020b7220 */ /* 0x000fe20000410000 */
[----:B------:R-:W-:Y:S01]  /*0620*/  @!P3 LEA R2, P4, R5, UR10, 0x1 ;  /* 0x0000000a0502bc11 */ /* 0x000fe2000f8808ff */
[----:B-----5:R-:W-:Y:S02]  /*0630*/  IMAD.U32 R3, R3, 0x10000, RZ ;  /* 0x0001000003037824 */ /* 0x020fe400078e00ff */
[----:B------:R-:W-:Y:S02]  /*0640*/  IMAD.U32 R6, R6, 0x10000, RZ ;  /* 0x0001000006067824 */ /* 0x000fe400078e00ff */
[----:B------:R-:W-:Y:S02]  /*0650*/  FMUL.FTZ R8, R3, UR18 ;  /* 0x0000001203087c20 */ /* 0x000fe40008410000 */
[----:B------:R-:W-:Y:S01]  /*0660*/  FMUL.FTZ R3, R6, UR18 ;  /* 0x0000001206037c20 */ /* 0x000fe20008410000 */
[----:B------:R-:W-:Y:S02]  /*0670*/  IMAD.U32 R29, R29, 0x10000, RZ ;  /* 0x000100001d1d7824 */ /* 0x000fe400078e00ff */
[----:B------:R-:W-:-:S02]  /*0680*/  IMAD.U32 R9, R9, 0x10000, RZ ;  /* 0x0001000009097824 */ /* 0x000fc400078e00ff */
[----:B------:R-:W-:Y:S01]  /*0690*/  FMUL.FTZ R29, R29, UR18 ;  /* 0x000000121d1d7c20 */ /* 0x000fe20008410000 */
[----:B------:R-:W-:Y:S02]  /*06a0*/  IMAD.U32 R28, R28, 0x10000, RZ ;  /* 0x000100001c1c7824 */ /* 0x000fe400078e00ff */
[----:B------:R-:W-:Y:S01]  /*06b0*/  FMUL.FTZ R8, R9, R8 ;  /* 0x0000000809087220 */ /* 0x000fe20000410000 */
[----:B------:R-:W-:Y:S02]  /*06c0*/  IMAD.U32 R26, R26, 0x10000, RZ ;  /* 0x000100001a1a7824 */ /* 0x000fe400078e00ff */
[----:B------:R-:W-:Y:S01]  /*06d0*/  FMUL.FTZ R28, R28, R3 ;  /* 0x000000031c1c7220 */ /* 0x000fe20000410000 */
[----:B------:R-:W-:Y:S01]  /*06e0*/  F2FP.BF16.F32.PACK_AB R11, RZ, R11 ;  /* 0x0000000bff0b723e */ /* 0x000fe200000010ff */
[----:B------:R-:W-:Y:S01]  /*06f0*/  FMUL.FTZ R26, R26, R29 ;  /* 0x0000001d1a1a7220 */ /* 0x000fe20000410000 */
[----:B------:R-:W-:Y:S02]  /*0700*/  F2FP.BF16.F32.PACK_AB R8, RZ, R8 ;  /* 0x00000008ff08723e */ /* 0x000fe400000010ff */
[----:B------:R-:W-:-:S02]  /*0710*/  F2FP.BF16.F32.PACK_AB R28, RZ, R28 ;  /* 0x0000001cff1c723e */ /* 0x000fc400000010ff */
        /* <DEDUP_REMOVED lines=8> */
.L_x_7151:
        /* <DEDUP_REMOVED lines=8> */
.L_x_7153:
        /* <DEDUP_REMOVED lines=8> */
[C---:B--2---:R-:W-:Y:S02]  /*08a0*/  PRMT R10, R6.reuse, 0x7632, R10 ;  /* 0x00007632060a7816 */ /* 0x044fe4000000000a */
[----:B------:R-:W-:Y:S01]  /*08b0*/  PRMT R11, R7, 0x7632, R11 ;  /* 0x00007632070b7816 */ /* 0x000fe2000000000b */
[----:B------:R-:W-:Y:S01]  /*08c0*/  IMAD.U32 R13, R6, 0x10000, RZ ;  /* 0x00010000060d7824 */ /* 0x000fe200078e00ff */
[----:B---3--:R-:W-:Y:S01]  /*08d0*/  PRMT R8, R4, 0x7632, R8 ;  /* 0x0000763204087816 */ /* 0x008fe20000000008 */
[----:B------:R-:W-:Y:S01]  /*08e0*/  IMAD.U32 R10, R10, 0x10000, RZ ;  /* 0x000100000a0a7824 */ /* 0x000fe200078e00ff */
[----:B------:R-:W-:Y:S01]  /*08f0*/  PRMT R9, R5, 0x7632, R9 ;  /* 0x0000763205097816 */ /* 0x000fe20000000009 */
[----:B------:R-:W-:-:S02]  /*0900*/  IMAD.U32 R11, R11, 0x10000, RZ ;  /* 0x000100000b0b7824 */ /* 0x000fc400078e00ff */
[----:B-1----:R-:W-:Y:S01]  /*0910*/  FMUL.FTZ R13, R13, UR12 ;  /* 0x0000000c0d0d7c20 */ /* 0x002fe20008410000 */
[----:B------:R-:W-:Y:S02]  /*0920*/  IMAD.U32 R14, R5, 0x10000, RZ ;  /* 0x00010000050e7824 */ /* 0x000fe400078e00ff */
[----:B------:R-:W-:Y:S01]  /*0930*/  FMUL.FTZ R5, R10, UR12 ;  /* 0x0000000c0a057c20 */ /* 0x000fe20008410000 */
[----:B------:R-:W-:Y:S02]  /*0940*/  IMAD.U32 R12, R4, 0x10000, RZ ;  /* 0x00010000040c7824 */ /* 0x000fe400078e00ff */
[----:B------:R-:W-:Y:S01]  /*0950*/  FMUL.FTZ R4, R11, UR12 ;  /* 0x0000000c0b047c20 */ /* 0x000fe20008410000 */
[----:B------:R-:W-:Y:S02]  /*0960*/  IMAD.U32 R8, R8, 0x10000, RZ ;  /* 0x0001000008087824 */ /* 0x000fe400078e00ff */
[----:B------:R-:W-:Y:S02]  /*0970*/  IMAD.U32 R9, R9, 0x10000, RZ ;  /* 0x0001000009097824 */ /* 0x000fe400078e00ff */
[----:B------:R-:W-:Y:S01]  /*0980*/  FMUL.FTZ R12, R12, R13 ;  /* 0x0000000d0c0c7220 */ /* 0x000fe20000410000 */
[----:B------:R-:W-:-:S02]  /*0990*/  IMAD.U32 R15, R7, 0x10000, RZ ;  /* 0x00010000070f7824 */ /* 0x000fc400078e00ff */
[----:B------:R-:W-:Y:S01]  /*09a0*/  FMUL.FTZ R5, R8, R5 ;  /* 0x0000000508057220 */ /* 0x000fe20000410000 */
[----:B------:R-:W-:Y:S01]  /*09b0*/  FMUL.FTZ R9, R9, R4 ;  /* 0x0000000409097220 */ /* 0x000fe20000410000 */
[----:B------:R-:W-:Y:S01]  /*09c0*/  IADD3 R4, P0, PT, R2, UR10, RZ ;  /* 0x0000000a02047c10 */ /* 0x000fe2000ff1e0ff */
[----:B------:R-:W-:Y:S02]  /*09d0*/  FMUL.FTZ R15, R15, UR12 ;  /* 0x0000000c0f0f7c20 */ /* 0x000fe40008410000 */
[----:B------:R-:W-:Y:S02]  /*09e0*/  F2FP.BF16.F32.PACK_AB R8, R5, R12 ;  /* 0x0000000c0508723e */ /* 0x000fe400000010ff */
[----:B------:R-:W-:Y:S01]  /*09f0*/  IADD3.X R5, PT, PT, R16, UR11, RZ, P0, !PT ;  /* 0x0000000b10057c10 */ /* 0x000fe200087fe4ff */
[----:B------:R-:W-:Y:S01]  /*0a00*/  FMUL.FTZ R14, R14, R15 ;  /* 0x0000000f0e0e7220 */ /* 0x000fe20000410000 */
        /* <DEDUP_REMOVED lines=12> */
.L_x_7154:
        /* <DEDUP_REMOVED lines=11> */
.L_x_7946:


//--------------------- .text._ZN2at6native55_GLOBAL__N__de093ff9_22_ForeachBinaryOpList_cu_a911ec4325multi_tensor_apply_kernelINS1_18TensorListMetadataILi3EEENS1_24BinaryOpListAlphaFunctorIbLi3ELi2ELi2EEEJSt10multipliesIbEbEEEvT_T0_DpT1_ --------------------------
	.section	.text._ZN2at6native55_GLOBAL__N__de093ff9_22_ForeachBinaryOpList_cu_a911ec4325multi_tensor_apply_kernelINS1_18TensorListMetadataILi3EEENS1_24BinaryOpListAlphaFunctorIbLi3ELi2ELi2EEEJSt10multipliesIbEbEEEvT_T0_DpT1_,"ax",@progbits
	.align	128
.text._ZN2at6native55_GLOBAL__N__de093ff9_22_ForeachBinaryOpList_cu_a911ec4325multi_tensor_apply_kernelINS1_18TensorListMetadataILi3EEENS1_24BinaryOpListAlphaFunctorIbLi3ELi2ELi2EEEJSt10multipliesIbEbEEEvT_T0_DpT1_:
        .type           _ZN2at6native55_GLOBAL__N__de093ff9_22_ForeachBinaryOpList_cu_a911ec4325multi_tensor_apply_kernelINS1_18TensorListMetadataILi3EEENS1_24BinaryOpListAlphaFunctorIbLi3ELi2ELi2EEEJSt10multipliesIbEbEEEvT_T0_DpT1_,@function
        .size           _ZN2at6native55_GLOBAL__N__de093ff9_22_ForeachBinaryOpList_cu_a911ec4325multi_tensor_apply_kernelINS1_18TensorListMetadataILi3EEENS1_24BinaryOpListAlphaFunctorIbLi3ELi2ELi2EEEJSt10multipliesIbEbEEEvT_T0_DpT1_,(.L_x_7947 - _ZN2at6native55_GLOBAL__N__de093ff9_22_ForeachBinaryOpList_cu_a911ec4325multi_tensor_apply_kernelINS1_18TensorListMetadataILi3EEENS1_24BinaryOpListAlphaFunctorIbLi3ELi2ELi2EEEJSt10multipliesIbEbEEEvT_T0_DpT1_)
        .other          _ZN2at6native55_GLOBAL__N__de093ff9_22_ForeachBinaryOpList_cu_a911ec4325multi_tensor_apply_kernelINS1_18TensorListMetadataILi3EEENS1_24BinaryOpListAlphaFunctorIbLi3ELi2ELi2EEEJSt10multipliesIbEbEEEvT_T0_DpT1_,@"STO_CUDA_ENTRY STV_DEFAULT"
_ZN2at6native55_GLOBAL__N__de093ff9_22_ForeachBinaryOpList_cu_a911ec4325multi_tensor_apply_kernelINS1_18TensorListMetadataILi3EEENS1_24BinaryOpListAlphaFunctorIbLi3ELi2ELi2EEEJSt10multipliesIbEbEEEvT_T0_DpT1_:
        /* <DEDUP_REMOVED lines=59> */
.L_x_7156:
[----:B0-----:R-:W-:Y:S01]  /*03b0*/  IMAD.U32 R5, RZ, RZ, UR20 ;  /* 0x00000014ff057e24 */ /* 0x001fe2000f8e00ff */
[----:B------:R-:W-:Y:S01]  /*03c0*/  ISETP.GE.U32.AND P1, PT, R2, UR32, PT ;  /* 0x0000002002007c0c */ /* 0x000fe2000bf26070 */
[----:B------:R-:W-:Y:S01]  /*03d0*/  IMAD.U32 R4, RZ, RZ, UR20 ;  /* 0x00000014ff047e24 */ /* 0x000fe2000f8e00ff */
[----:B------:R-:W-:Y:S01]  /*03e0*/  UMOV UR6, URZ ;  /* 0x000000ff00067c82 */ /* 0x000fe20008000000 */
[----:B------:R-:W-:Y:S01]  /*03f0*/  IMAD.U32 R7, RZ, RZ, UR20 ;  /* 0x00000014ff077e24 */ /* 0x000fe2000f8e00ff */
[----:B------:R-:W-:Y:S02]  /*0400*/  LEA R0, P0, R5, R2, 0x1 ;  /* 0x0000000205007211 */ /* 0x000fe400078008ff */
[----:B------:R-:W-:Y:S01]  /*0410*/  ISETP.GE.U32.AND.EX P1, PT, R3, UR33, PT, P1 ;  /* 0x0000002103007c0c */ /* 0x000fe2000bf26110 */
[----:B------:R-:W-:Y:S01]  /*0420*/  IMAD.WIDE.U32 R6, R7, 0x3, R2 ;  /* 0x0000000307067825 */ /* 0x000fe200078e0002 */
[----:B------:R-:W-:Y:S02]  /*0430*/  LEA.HI.X R4, R4, R3, RZ, 0x1, P0 ;  /* 0x0000000304047211 */ /* 0x000fe400000f0cff */
[----:B------:R-:W-:-:S02]  /*0440*/  ISETP.GE.U32.AND P4, PT, R0, UR32, PT ;  /* 0x0000002000007c0c */ /* 0x000fc4000bf86070 */
[----:B------:R-:W-:Y:S02]  /*0450*/  IADD3 R5, P0, PT, R2, UR20, RZ ;  /* 0x0000001402057c10 */ /* 0x000fe4000ff1e0ff */
[----:B------:R-:W-:Y:S02]  /*0460*/  ISETP.GE.U32.AND.EX P4, PT, R4, UR33, PT, P4 ;  /* 0x0000002104007c0c */ /* 0x000fe4000bf86140 */
[----:B------:R-:W-:Y:S01]  /*0470*/  ISETP.GE.U32.AND P2, PT, R5, UR32, PT ;  /* 0x0000002005007c0c */ /* 0x000fe2000bf46070 */
[----:B------:R-:W-:Y:S01]  /*0480*/  IMAD.X R8, RZ, RZ, R3, P0 ;  /* 0x000000ffff087224 */ /* 0x000fe200000e0603 */
[----:B------:R-:W-:Y:S01]  /*0490*/  ISETP.GE.U32.AND P0, PT, R6, UR32, PT ;  /* 0x0000002006007c0c */ /* 0x000fe2000bf06070 */
[----:B------:R-:W-:Y:S01]  /*04a0*/  VIADD R5, R7, UR6 ;  /* 0x0000000607057c36 */ /* 0x000fe20008000000 */
[----:B------:R-:W-:Y:S02]  /*04b0*/  @!P1 IADD3 R6, P3, PT, R2, UR39, RZ ;  /* 0x0000002702069c10 */ /* 0x000fe4000ff7e0ff */
[----:B------:R-:W-:-:S02]  /*04c0*/  ISETP.GE.U32.AND.EX P2, PT, R8, UR33, PT, P2 ;  /* 0x0000002108007c0c */ /* 0x000fc4000bf46120 */
[C---:B------:R-:W-:Y:S02]  /*04d0*/  @!P1 IADD3 R8, P5, PT, R2.reuse, UR37, RZ ;  /* 0x0000002502089c10 */ /* 0x040fe4000ffbe0ff */
[----:B------:R-:W-:Y:S02]  /*04e0*/  ISETP.GE.U32.AND.EX P0, PT, R5, UR33, PT, P0 ;  /* 0x0000002105007c0c */ /* 0x000fe4000bf06100 */
[C---:B------:R-:W-:Y:S02]  /*04f0*/  @!P1 IADD3.X R7, PT, PT, R3.reuse, UR40, RZ, P3, !PT ;  /* 0x0000002803079c10 */ /* 0x040fe40009ffe4ff */
[----:B------:R-:W-:Y:S02]  /*0500*/  @!P1 IADD3.X R9, PT, PT, R3, UR38, RZ, P5, !PT ;  /* 0x0000002603099c10 */ /* 0x000fe4000affe4ff */
[C---:B------:R-:W-:Y:S01]  /*0510*/  @!P4 IADD3 R14, P3, PT, R2.reuse, UR30, RZ ;  /* 0x0000001e020ecc10 */ /* 0x040fe2000ff7e0ff */
[----:B------:R0:W2:Y:S01]  /*0520*/  @!P1 LDG.E.U8 R5, desc[UR18][R6.64] ;  /* 0x0000001206059981 */ /* 0x0000a2000c1e1100 */
[----:B------:R-:W-:-:S02]  /*0530*/  @!P4 IADD3 R16, P5, PT, R2, UR28, RZ ;  /* 0x0000001c0210cc10 */ /* 0x000fc4000ffbe0ff */
[C---:B------:R-:W-:Y:S01]  /*0540*/  @!P4 IADD3.X R15, PT, PT, R3.reuse, UR31, RZ, P3, !PT ;  /* 0x0000001f030fcc10 */ /* 0x040fe20009ffe4ff */
[----:B------:R-:W3:Y:S01]  /*0550*/  @!P1 LDG.E.U8 R8, desc[UR18][R8.64] ;  /* 0x0000001208089981 */ /* 0x000ee2000c1e1100 */
[C---:B------:R-:W-:Y:S02]  /*0560*/  @!P4 IADD3.X R17, PT, PT, R3.reuse, UR29, RZ, P5, !PT ;  /* 0x0000001d0311cc10 */ /* 0x040fe4000affe4ff */
[C---:B------:R-:W-:Y:S01]  /*0570*/  @!P2 IADD3 R10, P3, PT, R2.reuse, UR8, RZ ;  /* 0x00000008020aac10 */ /* 0x040fe2000ff7e0ff */
[----:B------:R-:W4:Y:S01]  /*0580*/  @!P4 LDG.E.U8 R14, desc[UR18][R14.64] ;  /* 0x000000120e0ec981 */ /* 0x000f22000c1e1100 */
[----:B------:R-:W-:Y:S02]  /*0590*/  @!P2 IADD3 R12, P5, PT, R2, UR21, RZ ;  /* 0x00000015020cac10 */ /* 0x000fe4000ffbe0ff */
[C---:B------:R-:W-:Y:S01]  /*05a0*/  @!P2 IADD3.X R11, PT, PT, R3.reuse, UR7, RZ, P3, !PT ;  /* 0x00000007030bac10 */ /* 0x040fe20009ffe4ff */
[----:B------:R-:W5:Y:S01]  /*05b0*/  @!P4 LDG.E.U8 R16, desc[UR18][R16.64] ;  /* 0x000000121010c981 */ /* 0x000f62000c1e1100 */
[----:B------:R-:W-:-:S02]  /*05c0*/  @!P2 IADD3.X R13, PT, PT, R3, UR9, RZ, P5, !PT ;  /* 0x00000009030dac10 */ /* 0x000fc4000affe4ff */
[C---:B------:R-:W-:Y:S01]  /*05d0*/  @!P0 IADD3 R18, P3, PT, R2.reuse, UR25, RZ ;  /* 0x0000001902128c10 */ /* 0x040fe2000ff7e0ff */
[----:B------:R-:W5:Y:S01]  /*05e0*/  @!P2 LDG.E.U8 R10, desc[UR18][R10.64] ;  /* 0x000000120a0aa981 */ /* 0x000f62000c1e1100 */
[----:B0-----:R-:W-:Y:S02]  /*05f0*/  @!P0 IADD3 R6, P5, PT, R2, UR24, RZ ;  /* 0x0000001802068c10 */ /* 0x001fe4000ffbe0ff */
[C---:B------:R-:W-:Y:S01]  /*0600*/  @!P0 IADD3.X R19, PT, PT, R3.reuse, UR26, RZ, P3, !PT ;  /* 0x0000001a03138c10 */ /* 0x040fe20009ffe4ff */
[----:B------:R-:W5:Y:S01]  /*0610*/  @!P2 LDG.E.U8 R12, desc[UR18][R12.64] ;  /* 0x000000120c0ca981 */ /* 0x000f62000c1e1100 */
[----:B------:R-:W-:-:S03]  /*0620*/  @!P0 IADD3.X R7, PT, PT, R3, UR13, RZ, P5, !PT ;  /* 0x0000000d03078c10 */ /* 0x000fc6000affe4ff */
[----:B------:R-:W5:Y:S04]  /*0630*/  @!P0 LDG.E.U8 R18, desc[UR18][R18.64] ;  /* 0x0000001212128981 */ /* 0x000f68000c1e1100 */
[----:B------:R-:W5:Y:S01]  /*0640*/  @!P0 LDG.E.U8 R6, desc[UR18][R6.64] ;  /* 0x0000001206068981 */ /* 0x000f62000c1e1100 */
[----:B------:R-:W0:Y:S01]  /*0650*/  LDCU.S8 UR6, c[0x0][0xfca] ;  /* 0x0001f940ff0677ac */ /* 0x000e220008000200 */
[----:B------:R-:W-:-:S04]  /*0660*/  UIADD3 UR4, UP0, UPT, UR17, UR4, URZ ;  /* 0x0000000411047290 */ /* 0x000fc8000ff1e0ff */
[----:B------:R-:W-:Y:S02]  /*0670*/  UIADD3.X UR5, UPT, UPT, URZ, UR5, URZ, UP0, !UPT ;  /* 0x00000005ff057290 */ /* 0x000fe400087fe4ff */
[----:B------:R-:W-:-:S04]  /*0680*/  UISETP.GE.U32.AND UP0, UPT, UR4, UR32, UPT ;  /* 0x000000200400728c */ /* 0x000fc8000bf06070 */
[----:B------:R-:W-:Y:S01]  /*0690*/  UISETP.GE.U32.AND.EX UP0, UPT, UR5, UR33, UPT, UP0 ;  /* 0x000000210500728c */ /* 0x000fe2000bf06100 */
[----:B--2---:R-:W-:Y:S02]  /*06a0*/  ISETP.NE.AND P6, PT, R5, RZ, !P1 ;  /* 0x000000ff0500720c */ /* 0x004fe40004fc5270 */
[----:B---3--:R-:W-:Y:S02]  /*06b0*/  ISETP.NE.AND P5, PT, R8, RZ, !P1 ;  /* 0x000000ff0800720c */ /* 0x008fe40004fa5270 */
[----:B----4-:R-:W-:Y:S02]  /*06c0*/  ISETP.NE.AND P3, PT, R14, RZ, !P4 ;  /* 0x000000ff0e00720c */ /* 0x010fe40006765270 */
[----:B------:R-:W-:Y:S02]  /*06d0*/  PLOP3.LUT P6, PT, P5, P6, PT, 0x80, 0x8 ;  /* 0x000000000008781c */ /* 0x000fe40002fcd070 */
[----:B-----5:R-:W-:Y:S02]  /*06e0*/  ISETP.NE.AND P4, PT, R16, RZ, !P4 ;  /* 0x000000ff1000720c */ /* 0x020fe40006785270 */
[----:B0-----:R-:W-:-:S02]  /*06f0*/  ISETP.NE.AND P6, PT, RZ, UR6, P6 ;  /* 0x00000006ff007c0c */ /* 0x001fc4000b7c5270 */
[----:B------:R-:W-:Y:S02]  /*0700*/  PLOP3.LUT P3, PT, P4, P3, PT, 0x80, 0x8 ;  /* 0x000000000008781c */ /* 0x000fe40002767070 */
[----:B------:R-:W-:Y:S02]  /*0710*/  ISETP.NE.AND P5, PT, R10, RZ, !P2 ;  /* 0x000000ff0a00720c */ /* 0x000fe400057a5270 */
[----:B------:R-:W-:Y:S02]  /*0720*/  ISETP.NE.AND P4, PT, R12, RZ, !P2 ;  /* 0x000000ff0c00720c */ /* 0x000fe40005785270 */
[----:B------:R-:W-:Y:S02]  /*0730*/  @!P1 SEL R13, RZ, 0x1, !P6 ;  /* 0x00000001ff0d9807 */ /* 0x000fe40007000000 */
[----:B------:R-:W-:Y:S02]  /*0740*/  PLOP3.LUT P4, PT, P4, P5, PT, 0x80, 0x8 ;  /* 0x000000000008781c */ /* 0x000fe4000278b070 */
[----:B------:R-:W-:-:S02]  /*0750*/  ISETP.NE.AND P6, PT, R18, RZ, !P0 ;  /* 0x000000ff1200720c */ /* 0x000fc400047c5270 */
[----:B------:R-:W-:-:S04]  /*0760*/  ISETP.NE.AND P5, PT, R6, RZ, !P0 ;  /* 0x000000ff0600720c */ /* 0x000fc800047a5270 */
[----:B------:R-:W-:Y:S02]  /*0770*/  PLOP3.LUT P6, PT, P5, P6, PT, 0x80, 0x8 ;  /* 0x000000000008781c */ /* 0x000fe40002fcd070 */
[----:B------:R-:W-:-:S04]  /*0780*/  @!P1 IADD3 R6, P5, PT, R2, UR35, RZ ;  /* 0x0000002302069c10 */ /* 0x000fc8000ffbe0ff */
[----:B------:R-:W-:Y:S02]  /*0790*/  @!P1 IADD3.X R7, PT, PT, R3, UR36, RZ, P5, !PT ;  /* 0x0000002403079c10 */ /* 0x000fe4000affe4ff */
[----:B------:R-:W-:-:S04]  /*07a0*/  ISETP.GE.U32.AND P5, PT, R0, UR32, PT ;  /* 0x0000002000007c0c */ /* 0x000fc8000bfa6070 */
[----:B------:R-:W-:Y:S01]  /*07b0*/  ISETP.GE.U32.AND.EX P5, PT, R4, UR33, PT, P5 ;  /* 0x0000002104007c0c */ /* 0x000fe2000bfa6150 */
[----:B------:R0:W-:Y:S01]  /*07c0*/  @!P1 STG.E.U8 desc[UR18][R6.64], R13 ;  /* 0x0000000d06009986 */ /* 0x0001e2000c101112 */
[----:B------:R-:W-:Y:S02]  /*07d0*/  @!P2 IADD3 R4, P1, PT, R2, UR22, RZ ;  /* 0x000000160204ac10 */ /* 0x000fe4000ff3e0ff */
[----:B------:R-:W-:Y:S02]  /*07e0*/  ISETP.NE.AND P4, PT, RZ, UR6, P4 ;  /* 0x00000006ff007c0c */ /* 0x000fe4000a785270 */
[----:B------:R-:W-:Y:S02]  /*07f0*/  @!P2 IADD3.X R5, PT, PT, R3, UR10, RZ, P1, !PT ;  /* 0x0000000a0305ac10 */ /* 0x000fe40008ffe4ff */
[----:B------:R-:W-:Y:S02]  /*0800*/  SEL R15, RZ, 0x1, !P4 ;  /* 0x00000001ff0f7807 */ /* 0x000fe40006000000 */
[----:B------:R-:W-:-:S02]  /*0810*/  ISETP.NE.AND P3, PT, RZ, UR6, P3 ;  /* 0x00000006ff007c0c */ /* 0x000fc40009f65270 */
[C---:B------:R-:W-:Y:S02]  /*0820*/  @!P0 IADD3 R10, P4, PT, R2.reuse, UR23, RZ ;  /* 0x00000017020a8c10 */ /* 0x040fe4000ff9e0ff */
[----:B------:R-:W-:Y:S02]  /*0830*/  @!P5 IADD3 R8, P1, PT, R2, UR27, RZ ;  /* 0x0000001b0208dc10 */ /* 0x000fe4000ff3e0ff */
[----:B------:R-:W-:Y:S02]  /*0840*/  ISETP.NE.AND P6, PT, RZ, UR6, P6 ;  /* 0x00000006ff007c0c */ /* 0x000fe4000b7c5270 */
[C---:B------:R-:W-:Y:S02]  /*0850*/  @!P5 IADD3.X R9, PT, PT, R3.reuse, UR12, RZ, P1, !PT ;  /* 0x0000000c0309dc10 */ /* 0x040fe40008ffe4ff */
[----:B0-----:R-:W-:Y:S02]  /*0860*/  SEL R7, RZ, 0x1, !P3 ;  /* 0x00000001ff077807 */ /* 0x001fe40005800000 */
[----:B------:R-:W-:-:S02]  /*0870*/  @!P0 IADD3.X R11, PT, PT, R3, UR14, RZ, P4, !PT ;  /* 0x0000000e030b8c10 */ /* 0x000fc4000a7fe4ff */
        /* <DEDUP_REMOVED lines=8> */
.L_x_7155:
[----:B------:R-:W0:Y:S02]  /*0900*/  S2R R10, SR_TID.X ;  /* 0x00000000000a7919 */ /* 0x000e240000002100 */
[----:B0-----:R-:W-:-:S03]  /*0910*/  IMAD.WIDE.U32 R2, R10, 0x4, RZ ;  /* 0x000000040a027825 */ /* 0x001fc600078e00ff */
[----:B------:R-:W-:-:S04]  /*0920*/  ISETP.GE.U32.AND P0, PT, R2, UR34, PT ;  /* 0x0000002202007c0c */ /* 0x000fc8000bf06070 */
[----:B------:R-:W-:-:S13]  /*0930*/  ISETP.GE.AND.EX P0, PT, R3, UR16, PT, P0 ;  /* 0x0000001003007c0c */ /* 0x000fda000bf06300 */
[----:B------:R-:W-:Y:S05]  /*0940*/  @P0 EXIT ;  /* 0x000000000000094d */ /* 0x000fea0003800000 */
[----:B------:R-:W-:Y:S01]  /*0950*/  BSSY.RECONVERGENT B0, `(.L_x_7157) ;  /* 0x0000033000007945 */ /* 0x000fe20003800200 */
[----:B------:R-:W-:Y:S01]  /*0960*/  IMAD.MOV.U32 R11, RZ, RZ, RZ ;  /* 0x000000ffff0b7224 */ /* 0x000fe200078e00ff */
[----:B------:R-:W0:Y:S01]  /*0970*/  LDCU.S8 UR4, c[0x0][0xfca] ;  /* 0x0001f940ff0477ac */ /* 0x000e220008000200 */
[----:B------:R-:W1:Y:S05]  /*0980*/  LDCU UR5, c[0x0][0x360] ;  /* 0x00006c00ff0577ac */ /* 0x000e6a0008000800 */
.L_x_7158:
        /* <DEDUP_REMOVED lines=8> */
[C---:B--2---:R-:W-:Y:S02]  /*0a10*/  PRMT R0, R2.reuse, 0x7770, RZ ;  /* 0x0000777002007816 */ /* 0x044fe400000000ff */
[C---:B------:R-:W-:Y:S02]  /*0a20*/  PRMT R6, R2.reuse, 0x7771, RZ ;  /* 0x0000777102067816 */ /* 0x040fe400000000ff */
[C---:B------:R-:W-:Y:S02]  /*0a30*/  PRMT R7, R2.reuse, 0x7772, RZ ;  /* 0x0000777202077816 */ /* 0x040fe400000000ff */
[----:B------:R-:W-:Y:S02]  /*0a40*/  PRMT R8, R2, 0x7773, RZ ;  /* 0x0000777302087816 */ /* 0x000fe400000000ff */
[----:B------:R-:W-:Y:S02]  /*0a50*/  ISETP.NE.AND P0, PT, R0, RZ, PT ;  /* 0x000000ff0000720c */ /* 0x000fe40003f05270 */
[----:B------:R-:W-:-:S02]  /*0a60*/  ISETP.NE.AND P1, PT, R6, RZ, PT ;  /* 0x000000ff0600720c */ /* 0x000fc40003f25270 */
[C---:B---3--:R-:W-:Y:S02]  /*0a70*/  PRMT R0, R4.reuse, 0x7770, RZ ;  /* 0x0000777004007816 */ /* 0x048fe400000000ff */
[C---:B------:R-:W-:Y:S02]  /*0a80*/  PRMT R2, R4.reuse, 0x7771, RZ ;  /* 0x0000777104027816 */ /* 0x040fe400000000ff */
[----:B------:R-:W-:Y:S02]  /*0a90*/  PRMT R3, R4, 0x7773, RZ ;  /* 0x0000777304037816 */ /* 0x000fe400000000ff */
[----:B------:R-:W-:Y:S02]  /*0aa0*/  ISETP.NE.AND P2, PT, R7, RZ, PT ;  /* 0x000000ff0700720c */ /* 0x000fe40003f45270 */
[----:B------:R-:W-:Y:S02]  /*0ab0*/  ISETP.NE.AND P3, PT, R8, RZ, PT ;  /* 0x000000ff0800720c */ /* 0x000fe40003f65270 */
[----:B------:R-:W-:-:S02]  /*0ac0*/  PRMT R4, R4, 0x7772, RZ ;  /* 0x0000777204047816 */ /* 0x000fc400000000ff */
[----:B------:R-:W-:Y:S02]  /*0ad0*/  ISETP.NE.AND P0, PT, R0, RZ, P0 ;  /* 0x000000ff0000720c */ /* 0x000fe40000705270 */
[----:B------:R-:W-:Y:S02]  /*0ae0*/  ISETP.NE.AND P1, PT, R2, RZ, P1 ;  /* 0x000000ff0200720c */ /* 0x000fe40000f25270 */
[----:B------:R-:W-:Y:S02]  /*0af0*/  ISETP.NE.AND P3, PT, R3, RZ, P3 ;  /* 0x000000ff0300720c */ /* 0x000fe40001f65270 */
[----:B------:R-:W-:Y:S02]  /*0b00*/  ISETP.NE.AND P2, PT, R4, RZ, P2 ;  /* 0x000000ff0400720c */ /* 0x000fe40001745270 */
[----:B0-----:R-:W-:Y:S02]  /*0b10*/  ISETP.NE.AND P0, PT, RZ, UR4, P0 ;  /* 0x00000004ff007c0c */ /* 0x001fe40008705270 */
[----:B------:R-:W-:-:S02]  /*0b20*/  ISETP.NE.AND P1, PT, RZ, UR4, P1 ;  /* 0x00000004ff007c0c */ /* 0x000fc40008f25270 */
[----:B------:R-:W-:Y:S02]  /*0b30*/  ISETP.NE.AND P3, PT, RZ, UR4, P3 ;  /* 0x00000004ff007c0c */ /* 0x000fe40009f65270 */
[----:B------:R-:W-:Y:S02]  /*0b40*/  ISETP.NE.AND P2, PT, RZ, UR4, P2 ;  /* 0x00000004ff007c0c */ /* 0x000fe40009745270 */
        /* <DEDUP_REMOVED lines=8> */
[----:B-1----:R-:W-:Y:S02]  /*0bd0*/  IADD3 R10, P0, PT, R10, UR5, RZ ;  /* 0x000000050a0a7c10 */ /* 0x002fe4000ff1e0ff */
        /* <DEDUP_REMOVED lines=9> */
[----:B--2---:R-:W-:Y:S05]  /*0c70*/  @!P0 BRA P1, `(.L_x_7158) ;  /* 0xfffffffc00448947 */ /* 0x004fea000083ffff */
[----:B------:R-:W-:Y:S05]  /*0c80*/  BSYNC.RECONVERGENT B0 ;  /* 0x0000000000007941 */ /* 0x000fea0003800200 */
.L_x_7157:
[----:B------:R-:W-:Y:S05]  /*0c90*/  EXIT ;  /* 0x000000000000794d */ /* 0x000fea0003800000 */
.L_x_7159:
        /* <DEDUP_REMOVED lines=14> */
.L_x_7947:


//--------------------- .text._ZN2at6native55_GLOBAL__N__de093ff9_22_ForeachBinaryOpList_cu_a911ec4325multi_tensor_apply_kernelINS1_18TensorListMetadataILi3EEENS1_24BinaryOpListAlphaFunctorIN3c107complexIfEELi3ELi2ELi2EEEJSt10multipliesIS8_ES8_EEEvT_T0_DpT1_ --------------------------
	.section	.text._ZN2at6native55_GLOBAL__N__de093ff9_22_ForeachBinaryOpList_cu_a911ec4325multi_tensor_apply_kernelINS1_18TensorListMetadataILi3EEENS1_24BinaryOpListAlphaFunctorIN3c107complexIfEELi3ELi2ELi2EEEJSt10multipliesIS8_ES8_EEEvT_T0_DpT1_,"ax",@progbits
	.align	128
.text._ZN2at6native55_GLOBAL__N__de093ff9_22_ForeachBinaryOpList_cu_a911ec4325multi_tensor_apply_kernelINS1_18TensorListMetadataILi3EEENS1_24BinaryOpListAlphaFunctorIN3c107complexIfEELi3ELi2ELi2EEEJSt10multipliesIS8_ES8_EEEvT_T0_DpT1_:
        .type           _ZN2at6native55_GLOBAL__N__de093ff9_22_ForeachBinaryOpList_cu_a911ec4325multi_tensor_apply_kernelINS1_18TensorListMetadataILi3EEENS1_24BinaryOpListAlphaFunctorIN3c107complexIfEELi3ELi2ELi2EEEJSt10multipliesIS8_ES8_EEEvT_T0_DpT1_,@function
        .size           _ZN2at6native55_GLOBAL__N__de093ff9_22_ForeachBinaryOpList_cu_a911ec4325multi_tensor_apply_kernelINS1_18TensorListMetadataILi3EEENS1_24BinaryOpListAlphaFunctorIN3c107complexIfEELi3ELi2ELi2EEEJSt10multipliesIS8_ES8_EEEvT_T0_DpT1_,(.L_x_7948 - _ZN2at6native55_GLOBAL__N__de093ff9_22_ForeachBinaryOpList_cu_a911ec4325multi_tensor_apply_kernelINS1_18TensorListMetadataILi3EEENS1_24BinaryOpListAlphaFunctorIN3c107complexIfEELi3ELi2ELi2EEEJSt10multipliesIS8_ES8_EEEvT_T0_DpT1_)
        .other          _ZN2at6native55_GLOBAL__N__de093ff9_22_ForeachBinaryOpList_cu_a911ec4325multi_tensor_apply_kernelINS1_18TensorListMetadataILi3EEENS1_24BinaryOpListAlphaFunctorIN3c107complexIfEELi3ELi2ELi2EEEJSt10multipliesIS8_ES8_EEEvT_T0_DpT1_,@"STO_CUDA_ENTRY STV_DEFAULT"
_ZN2at6native55_GLOBAL__N__de093ff9_22_ForeachBinaryOpList_cu_a911ec4325multi_tensor_apply_kernelINS1_18TensorListMetadataILi3EEENS1_24BinaryOpListAlphaFunctorIN3c107complexIfEELi3ELi2ELi2EEEJSt10multipliesIS8_ES8_EEEvT_T0_DpT1_:
        /* <DEDUP_REMOVED lines=36> */
.L_x_7161:
[----:B0--3--:R-:W-:Y:S02]  /*0240*/  IADD3 R22, P1, PT, R0, UR4, RZ ;  /* 0x0000000400167c10 */ /* 0x009fe4000ff3e0ff */
[----:B------:R-:W-:Y:S02]  /*0250*/  CS2R R10, SRZ ;  /* 0x00000000000a7805 */ /* 0x000fe4000001ff00 */
[----:B------:R-:W-:Y:S02]  /*0260*/  ISETP.GE.U32.AND P0, PT, R22, UR13, PT ;  /* 0x0000000d16007c0c */ /* 0x000fe4000bf06070 */
[----:B------:R-:W-:-:S04]  /*0270*/  IADD3.X R23, PT, PT, RZ, UR5, RZ, P1, !PT ;  /* 0x00000005ff177c10 */ /* 0x000fc80008ffe4ff */
        /* <DEDUP_REMOVED lines=10> */
[----:B------:R-:W-:Y:S02]  /*0320*/  CS2R R18, SRZ ;  /* 0x0000000000127805 */ /* 0x000fe4000001ff00 */
[C---:B------:R-:W-:Y:S02]  /*0330*/  ISETP.GE.U32.AND P1, PT, R7.reuse, UR13, PT ;  /* 0x0000000d07007c0c */ /* 0x040fe4000bf26070 */
[----:B------:R-:W-:Y:S02]  /*0340*/  IADD3.X R6, PT, PT, RZ, R23, RZ, P2, !PT ;  /* 0x00000017ff067210 */ /* 0x000fe400017fe4ff */
[----:B------:R-:W-:-:S02]  /*0350*/  IADD3 R5, P3, PT, R7, UR12, RZ ;  /* 0x0000000c07057c10 */ /* 0x000fc4000ff7e0ff */
[----:B------:R-:W-:Y:S02]  /*0360*/  ISETP.GE.U32.AND.EX P1, PT, R6, UR14, PT, P1 ;  /* 0x0000000e06007c0c */ /* 0x000fe4000bf26110 */
[----:B0-----:R-:W-:Y:S02]  /*0370*/  IADD3.X R2, PT, PT, RZ, R6, RZ, P3, !PT ;  /* 0x00000006ff027210 */ /* 0x001fe40001ffe4ff */
[C---:B------:R-:W-:Y:S02]  /*0380*/  ISETP.GE.U32.AND P2, PT, R5.reuse, UR13, PT ;  /* 0x0000000d05007c0c */ /* 0x040fe4000bf46070 */
[----:B------:R-:W-:Y:S02]  /*0390*/  IADD3 R4, P4, PT, R5, UR12, RZ ;  /* 0x0000000c05047c10 */ /* 0x000fe4000ff9e0ff */
[----:B------:R-:W-:Y:S02]  /*03a0*/  ISETP.GE.U32.AND.EX P2, PT, R2, UR14, PT, P2 ;  /* 0x0000000e02007c0c */ /* 0x000fe4000bf46120 */
[----:B------:R-:W-:-:S03]  /*03b0*/  IADD3.X R3, PT, PT, RZ, R2, RZ, P4, !PT ;  /* 0x00000002ff037210 */ /* 0x000fc600027fe4ff */
[C---:B------:R-:W-:Y:S02]  /*03c0*/  @!P1 LEA R26, P3, R7.reuse, UR6, 0x3 ;  /* 0x00000006071a9c11 */ /* 0x040fe4000f8618ff */
[C---:B---3--:R-:W-:Y:S02]  /*03d0*/  @!P1 LEA R8, P5, R7.reuse, UR8, 0x3 ;  /* 0x0000000807089c11 */ /* 0x048fe4000f8a18ff */
[----:B------:R-:W-:Y:S02]  /*03e0*/  @!P1 LEA.HI.X R27, R7, UR7, R6, 0x3, P3 ;  /* 0x00000007071b9c11 */ /* 0x000fe400098f1c06 */
[----:B------:R-:W-:Y:S02]  /*03f0*/  ISETP.GE.U32.AND P3, PT, R4, UR13, PT ;  /* 0x0000000d04007c0c */ /* 0x000fe4000bf66070 */
[----:B------:R-:W-:Y:S01]  /*0400*/  @!P2 LEA R28, P4, R5, UR6, 0x3 ;  /* 0x00000006051cac11 */ /* 0x000fe2000f8818ff */
[----:B------:R0:W3:Y:S01]  /*0410*/  @!P1 LDG.E.64 R16, desc[UR16][R26.64] ;  /* 0x000000101a109981 */ /* 0x0000e2000c1e1b00 */
[----:B------:R-:W-:-:S02]  /*0420*/  ISETP.GE.U32.AND.EX P3, PT, R3, UR14, PT, P3 ;  /* 0x0000000e03007c0c */ /* 0x000fc4000bf66130 */
[----:B------:R-:W-:Y:S02]  /*0430*/  @!P1 LEA.HI.X R9, R7, UR9, R6, 0x3, P5 ;  /* 0x0000000907099c11 */ /* 0x000fe4000a8f1c06 */
[C---:B------:R-:W-:Y:S02]  /*0440*/  @!P2 LEA.HI.X R29, R5.reuse, UR7, R2, 0x3, P4 ;  /* 0x00000007051dac11 */ /* 0x040fe4000a0f1c02 */
[----:B------:R-:W-:Y:S01]  /*0450*/  @!P2 LEA R24, P5, R5, UR8, 0x3 ;  /* 0x000000080518ac11 */ /* 0x000fe2000f8a18ff */
[----:B------:R1:W5:Y:S01]  /*0460*/  @!P1 LDG.E.64 R18, desc[UR16][R8.64] ;  /* 0x0000001008129981 */ /* 0x000362000c1e1b00 */
[----:B------:R-:W-:-:S05]  /*0470*/  CS2R R14, SRZ ;  /* 0x00000000000e7805 */ /* 0x000fca000001ff00 */
[C---:B0-----:R-:W-:Y:S02]  /*0480*/  @!P3 LEA R26, P4, R4.reuse, UR6, 0x3 ;  /* 0x00000006041abc11 */ /* 0x041fe4000f8818ff */
[----:B------:R-:W-:Y:S02]  /*0490*/  @!P2 LEA.HI.X R25, R5, UR9, R2, 0x3, P5 ;  /* 0x000000090519ac11 */ /* 0x000fe4000a8f1c02 */
[----:B-1----:R-:W-:Y:S02]  /*04a0*/  CS2R R8, SRZ ;  /* 0x0000000000087805 */ /* 0x002fe4000001ff00 */
[----:B------:R-:W-:Y:S01]  /*04b0*/  @!P3 LEA.HI.X R27, R4, UR7, R3, 0x3, P4 ;  /* 0x00000007041bbc11 */ /* 0x000fe2000a0f1c03 */
[----:B------:R0:W3:Y:S01]  /*04c0*/  @!P2 LDG.E.64 R14, desc[UR16][R24.64] ;  /* 0x00000010180ea981 */ /* 0x0000e2000c1e1b00 */
[----:B------:R-:W-:-:S03]  /*04d0*/  CS2R R12, SRZ ;  /* 0x00000000000c7805 */ /* 0x000fc6000001ff00 */
[----:B------:R2:W3:Y:S04]  /*04e0*/  @!P3 LDG.E.64 R8, desc[UR16][R26.64] ;  /* 0x000000101a08b981 */ /* 0x0004e8000c1e1b00 */
[----:B------:R4:W3:Y:S01]  /*04f0*/  @!P2 LDG.E.64 R12, desc[UR16][R28.64] ;  /* 0x000000101c0ca981 */ /* 0x0008e2000c1e1b00 */
[----:B0-----:R-:W-:Y:S01]  /*0500*/  @!P3 LEA R24, P4, R4, UR8, 0x3 ;  /* 0x000000080418bc11 */ /* 0x001fe2000f8818ff */
[C---:B--2---:R-:W-:Y:S01]  /*0510*/  FMUL.FTZ R27, R11.reuse, UR18 ;  /* 0x000000120b1b7c20 */ /* 0x044fe20008410000 */
[----:B------:R-:W-:-:S03]  /*0520*/  FMUL.FTZ R25, R11, UR19 ;  /* 0x000000130b197c20 */ /* 0x000fc60008410000 */
[C---:B------:R-:W-:Y:S01]  /*0530*/  FFMA.FTZ R11, R10.reuse, UR19, R27 ;  /* 0x000000130a0b7c23 */ /* 0x040fe2000801001b */
[----:B------:R-:W-:-:S03]  /*0540*/  FFMA.FTZ R10, R10, UR18, -R25 ;  /* 0x000000120a0a7c23 */ /* 0x000fc60008010819 */
[CC--:B----4-:R-:W-:Y:S01]  /*0550*/  FMUL.FTZ R29, R11.reuse, R21.reuse ;  /* 0x000000150b1d7220 */ /* 0x0d0fe20000410000 */
[----:B------:R-:W-:Y:S01]  /*0560*/  FMUL.FTZ R28, R10, R21 ;  /* 0x000000150a1c7220 */ /* 0x000fe20000410000 */
[----:B------:R-:W-:Y:S02]  /*0570*/  @!P3 LEA.HI.X R25, R4, UR9, R3, 0x3, P4 ;  /* 0x000000090419bc11 */ /* 0x000fe4000a0f1c03 */
[-C--:B------:R-:W-:Y:S01]  /*0580*/  FFMA.FTZ R10, R10, R20.reuse, -R29 ;  /* 0x000000140a0a7223 */ /* 0x080fe2000001081d */
[----:B------:R-:W-:Y:S01]  /*0590*/  FFMA.FTZ R11, R11, R20, R28 ;  /* 0x000000140b0b7223 */ /* 0x000fe2000001001c */
[----:B------:R-:W-:-:S06]  /*05a0*/  CS2R R20, SRZ ;  /* 0x0000000000147805 */ /* 0x000fcc000001ff00 */
[----:B------:R0:W2:Y:S01]  /*05b0*/  @!P3 LDG.E.64 R20, desc[UR16][R24.64] ;  /* 0x000000101814b981 */ /* 0x0000a2000c1e1b00 */
[----:B------:R-:W-:Y:S02]  /*05c0*/  @!P0 LEA R26, P5, R22, UR10, 0x3 ;  /* 0x0000000a161a8c11 */ /* 0x000fe4000f8a18ff */
[----:B0-----:R-:W-:Y:S01]  /*05d0*/  @!P1 LEA R24, P4, R7, UR10, 0x3 ;  /* 0x0000000a07189c11 */ /* 0x001fe2000f8818ff */
[C---:B-----5:R-:W-:Y:S01]  /*05e0*/  FMUL.FTZ R29, R19.reuse, UR18 ;  /* 0x00000012131d7c20 */ /* 0x060fe20008410000 */
[----:B------:R-:W-:-:S03]  /*05f0*/  FMUL.FTZ R27, R19, UR19 ;  /* 0x00000013131b7c20 */ /* 0x000fc60008410000 */
[C---:B------:R-:W-:Y:S01]  /*0600*/  FFMA.FTZ R19, R18.reuse, UR19, R29 ;  /* 0x0000001312137c23 */ /* 0x040fe2000801001d */
[----:B------:R-:W-:-:S03]  /*0610*/  FFMA.FTZ R18, R18, UR18, -R27 ;  /* 0x0000001212127c23 */ /* 0x000fc6000801081b */
[-C--:B---3--:R-:W-:Y:S01]  /*0620*/  FMUL.FTZ R27, R19, R17.reuse ;  /* 0x00000011131b7220 */ /* 0x088fe20000410000 */
[----:B------:R-:W-:-:S03]  /*0630*/  FMUL.FTZ R28, R18, R17 ;  /* 0x00000011121c7220 */ /* 0x000fc60000410000 */
[----:B------:R-:W-:Y:S01]  /*0640*/  FFMA.FTZ R18, R18, R16, -R27 ;  /* 0x0000001012127223 */ /* 0x000fe2000001081b */
[----:B------:R-:W-:Y:S02]  /*0650*/  @!P0 LEA.HI.X R27, R22, UR11, R23, 0x3, P5 ;  /* 0x0000000b161b8c11 */ /* 0x000fe4000a8f1c17 */
[----:B------:R-:W-:Y:S02]  /*0660*/  @!P2 LEA R22, P5, R5, UR10, 0x3 ;  /* 0x0000000a0516ac11 */ /* 0x000fe4000f8a18ff */
[----:B------:R-:W-:Y:S02]  /*0670*/  @!P1 LEA.HI.X R25, R7, UR11, R6, 0x3, P4 ;  /* 0x0000000b07199c11 */ /* 0x000fe4000a0f1c06 */
[----:B------:R-:W-:Y:S01]  /*0680*/  @!P2 LEA.HI.X R23, R5, UR11, R2, 0x3, P5 ;  /* 0x0000000b0517ac11 */ /* 0x000fe2000a8f1c02 */
[C---:B------:R-:W-:Y:S01]  /*0690*/  FMUL.FTZ R5, R15.reuse, UR18 ;  /* 0x000000120f057c20 */ /* 0x040fe20008410000 */
[----:B------:R-:W-:Y:S01]  /*06a0*/  @!P3 LEA R6, P4, R4, UR10, 0x3 ;  /* 0x0000000a0406bc11 */ /* 0x000fe2000f8818ff */
[----:B------:R-:W-:-:S02]  /*06b0*/  FMUL.FTZ R15, R15, UR19 ;  /* 0x000000130f0f7c20 */ /* 0x000fc40008410000 */
[----:B------:R-:W-:Y:S01]  /*06c0*/  FFMA.FTZ R2, R14, UR19, R5 ;  /* 0x000000130e027c23 */ /* 0x000fe20008010005 */
[----:B------:R-:W-:Y:S01]  /*06d0*/  @!P3 LEA.HI.X R7, R4, UR11, R3, 0x3, P4 ;  /* 0x0000000b0407bc11 */ /* 0x000fe2000a0f1c03 */
[----:B------:R-:W-:Y:S02]  /*06e0*/  FFMA.FTZ R15, R14, UR18, -R15 ;  /* 0x000000120e0f7c23 */ /* 0x000fe4000801080f */
[CC--:B------:R-:W-:Y:S02]  /*06f0*/  FMUL.FTZ R4, R2.reuse, R13.reuse ;  /* 0x0000000d02047220 */ /* 0x0c0fe40000410000 */
[C---:B------:R-:W-:Y:S02]  /*0700*/  FMUL.FTZ R5, R15.reuse, R13 ;  /* 0x0000000d0f057220 */ /* 0x040fe40000410000 */
[-C--:B------:R-:W-:Y:S02]  /*0710*/  FFMA.FTZ R4, R15, R12.reuse, -R4 ;  /* 0x0000000c0f047223 */ /* 0x080fe40000010804 */
[----:B------:R-:W-:Y:S01]  /*0720*/  FFMA.FTZ R5, R2, R12, R5 ;  /* 0x0000000c02057223 */ /* 0x000fe20000010005 */
[----:B------:R-:W-:Y:S01]  /*0730*/  FFMA.FTZ R19, R19, R16, R28 ;  /* 0x0000001013137223 */ /* 0x000fe2000001001c */
[----:B------:R3:W-:Y:S01]  /*0740*/  @!P0 STG.E.64 desc[UR16][R26.64], R10 ;  /* 0x0000000a1a008986 */ /* 0x0007e2000c101b10 */
[----:B------:R-:W-:-:S03]  /*0750*/  ULEA UR4, UP0, UR12, UR4, 0x2 ;  /* 0x000000040c047291 */ /* 0x000fc6000f8010ff */
[----:B------:R3:W-:Y:S04]  /*0760*/  @!P1 STG.E.64 desc[UR16][R24.64], R18 ;  /* 0x0000001218009986 */ /* 0x0007e8000c101b10 */
[----:B------:R3:W-:Y:S01]  /*0770*/  @!P2 STG.E.64 desc[UR16][R22.64], R4 ;  /* 0x000000041600a986 */ /* 0x0007e2000c101b10 */
[----:B------:R-:W-:Y:S02]  /*0780*/  UIADD3.X UR5, UPT, UPT, URZ, UR5, URZ, UP0, !UPT ;  /* 0x00000005ff057290 */ /* 0x000fe400087fe4ff */
[----:B------:R-:W-:-:S04]  /*0790*/  UISETP.GE.U32.AND UP0, UPT, UR4, UR13, UPT ;  /* 0x0000000d0400728c */ /* 0x000fc8000bf06070 */
[----:B------:R-:W-:Y:S01]  /*07a0*/  UISETP.GE.U32.AND.EX UP0, UPT, UR5, UR14, UPT, UP0 ;  /* 0x0000000e0500728c */ /* 0x000fe2000bf06100 */
[C---:B--2---:R-:W-:Y:S01]  /*07b0*/  FMUL.FTZ R3, R21.reuse, UR18 ;  /* 0x0000001215037c20 */ /* 0x044fe20008410000 */
[----:B------:R-:W-:-:S03]  /*07c0*/  FMUL.FTZ R21, R21, UR19 ;  /* 0x0000001315157c20 */ /* 0x000fc60008410000 */
[C---:B------:R-:W-:Y:S01]  /*07d0*/  FFMA.FTZ R3, R20.reuse, UR19, R3 ;  /* 0x0000001314037c23 */ /* 0x040fe20008010003 */
[----:B------:R-:W-:-:S03]  /*07e0*/  FFMA.FTZ R21, R20, UR18, -R21 ;  /* 0x0000001214157c23 */ /* 0x000fc60008010815 */
[-C--:B------:R-:W-:Y:S01]  /*07f0*/  FMUL.FTZ R2, R3, R9.reuse ;  /* 0x0000000903027220 */ /* 0x080fe20000410000 */
[----:B------:R-:W-:-:S03]  /*0800*/  FMUL.FTZ R12, R21, R9 ;  /* 0x00000009150c7220 */ /* 0x000fc60000410000 */
[-C--:B------:R-:W-:Y:S01]  /*0810*/  FFMA.FTZ R2, R21, R8.reuse, -R2 ;  /* 0x0000000815027223 */ /* 0x080fe20000010802 */
[----:B------:R-:W-:-:S05]  /*0820*/  FFMA.FTZ R3, R3, R8, R12 ;  /* 0x0000000803037223 */ /* 0x000fca000001000c */
[----:B------:R3:W-:Y:S01]  /*0830*/  @!P3 STG.E.64 desc[UR16][R6.64], R2 ;  /* 0x000000020600b986 */ /* 0x0007e2000c101b10 */
[----:B------:R-:W-:Y:S05]  /*0840*/  BRA.U !UP0, `(.L_x_7161) ;  /* 0xfffffff9087c7547 */ /* 0x000fea000b83ffff */
[----:B------:R-:W-:Y:S05]  /*0850*/  EXIT ;  /* 0x000000000000794d */ /* 0x000fea0003800000 */
.L_x_7160:
[----:B------:R-:W0:Y:S02]  /*0860*/  S2R R0, SR_TID.X ;  /* 0x0000000000007919 */ /* 0x000e240000002100 */
[----:B0-----:R-:W-:-:S03]  /*0870*/  IMAD.WIDE.U32 R2, R0, 0x4, RZ ;  /* 0x0000000400027825 */ /* 0x001fc600078e00ff */
[----:B------:R-:W-:-:S04]  /*0880*/  ISETP.GE.U32.AND P0, PT, R2, UR15, PT ;  /* 0x0000000f02007c0c */ /* 0x000fc8000bf06070 */
[----:B------:R-:W-:-:S13]  /*0890*/  ISETP.GE.AND.EX P0, PT, R3, UR4, PT, P0 ;  /* 0x0000000403007c0c */ /* 0x000fda000bf06300 */
[----:B------:R-:W-:Y:S05]  /*08a0*/  @P0 EXIT ;  /* 0x000000000000094d */ /* 0x000fea0003800000 */
[----:B------:R-:W-:Y:S01]  /*08b0*/  HFMA2 R3, -RZ, RZ, 0, 0 ;  /* 0x00000000ff037431 */ /* 0x000fe200000001ff */
[----:B------:R-:W0:Y:S01]  /*08c0*/  LDCU UR5, c[0x0][0x360] ;  /* 0x00006c00ff0577ac */ /* 0x000e220008000800 */
[----:B------:R-:W1:Y:S05]  /*08d0*/  LDCU.64 UR12, c[0x0][0xfd0] ;  /* 0x0001fa00ff0c77ac */ /* 0x000e6a0008000a00 */
.L_x_7162:
[C---:B------:R-:W-:Y:S02]  /*08e0*/  SHF.L.U32 R2, R0.reuse, 0x5, RZ ;  /* 0x0000000500027819 */ /* 0x040fe400000006ff */
[----:B------:R-:W-:Y:S02]  /*08f0*/  SHF.L.U64.HI R20, R0, 0x5, R3 ;  /* 0x0000000500147819 */ /* 0x000fe40000010203 */
[----:B------:R-:W-:-:S04]  /*0900*/  IADD3 R16, P0, PT, R2, UR8, RZ ;  /* 0x0000000802107c10 */ /* 0x000fc8000ff1e0ff */
[----:B------:R-:W-:Y:S02]  /*0910*/  IADD3.X R17, PT, PT, R20, UR9, RZ, P0, !PT ;  /* 0x0000000914117c10 */ /* 0x000fe400087fe4ff */
[----:B------:R-:W-:-:S04]  /*0920*/  IADD3 R4, P0, PT, R2, UR6, RZ ;  /* 0x0000000602047c10 */ /* 0x000fc8000ff1e0ff */
[----:B--2---:R-:W1:Y:S01]  /*0930*/  LDG.E.ENL2.256 R16, R12, desc[UR16][R16.64] ;  /* 0xfe000010100c797e */ /* 0x004e620008121910 */
[----:B------:R-:W-:-:S06]  /*0940*/  IADD3.X R5, PT, PT, R20, UR7, RZ, P0, !PT ;  /* 0x0000000714057c10 */ /* 0x000fcc00087fe4ff */
[----:B------:R-:W2:Y:S01]  /*0950*/  LDG.E.ENL2.256 R4, R8, desc[UR16][R4.64] ;  /* 0xfe0000100408797e */ /* 0x000ea20008121904 */
[C---:B-1----:R-:W-:Y:S01]  /*0960*/  FMUL.FTZ R23, R13.reuse, UR12 ;  /* 0x0000000c0d177c20 */ /* 0x042fe20008410000 */
[----:B------:R-:W-:Y:S01]  /*0970*/  FMUL.FTZ R21, R13, UR13 ;  /* 0x0000000d0d157c20 */ /* 0x000fe20008410000 */
[C---:B------:R-:W-:Y:S01]  /*0980*/  FMUL.FTZ R25, R15.reuse, UR13 ;  /* 0x0000000d0f197c20 */ /* 0x040fe20008410000 */
[----:B------:R-:W-:Y:S01]  /*0990*/  FMUL.FTZ R27, R15, UR12 ;  /* 0x0000000c0f1b7c20 */ /* 0x000fe20008410000 */
[C---:B------:R-:W-:Y:S01]  /*09a0*/  FFMA.FTZ R15, R12.reuse, UR13, R23 ;  /* 0x0000000d0c0f7c23 */ /* 0x040fe20008010017 */
[C---:B------:R-:W-:Y:S01]  /*09b0*/  FMUL.FTZ R23, R17.reuse, UR13 ;  /* 0x0000000d11177c20 */ /* 0x040fe20008410000 */
[----:B------:R-:W-:Y:S01]  /*09c0*/  FFMA.FTZ R13, R12, UR12, -R21 ;  /* 0x0000000c0c0d7c23 */ /* 0x000fe20008010815 */
[C---:B------:R-:W-:Y:S01]  /*09d0*/  FFMA.FTZ R21, R14.reuse, UR12, -R25 ;  /* 0x0000000c0e157c23 */ /* 0x040fe20008010819 */
[----:B------:R-:W-:Y:S01]  /*09e0*/  FFMA.FTZ R22, R14, UR13, R27 ;  /* 0x0000000d0e167c23 */ /* 0x000fe2000801001b */
[----:B------:R-:W-:Y:S01]  /*09f0*/  FMUL.FTZ R17, R17, UR12 ;  /* 0x0000000c11117c20 */ /* 0x000fe20008410000 */
[C---:B------:R-:W-:Y:S01]  /*0a00*/  FMUL.FTZ R25, R19.reuse, UR13 ;  /* 0x0000000d13197c20 */ /* 0x040fe20008410000 */
[----:B------:R-:W-:Y:S01]  /*0a10*/  FMUL.FTZ R27, R19, UR12 ;  /* 0x0000000c131b7c20 */ /* 0x000fe20008410000 */
[C---:B------:R-:W-:Y:S01]  /*0a20*/  FFMA.FTZ R19, R16.reuse, UR12, -R23 ;  /* 0x0000000c10137c23 */ /* 0x040fe20008010817 */
[C---:B--2---:R-:W-:Y:S01]  /*0a30*/  FMUL.FTZ R23, R9.reuse, R15 ;  /* 0x0000000f09177220 */ /* 0x044fe20000410000 */
[----:B------:R-:W-:Y:S01]  /*0a40*/  FMUL.FTZ R14, R9, R13 ;  /* 0x0000000d090e7220 */ /* 0x000fe20000410000 */
[CC--:B------:R-:W-:Y:S01]  /*0a50*/  FMUL.FTZ R9, R11.reuse, R22.reuse ;  /* 0x000000160b097220 */ /* 0x0c0fe20000410000 */
[----:B------:R-:W-:Y:S01]  /*0a60*/  FFMA.FTZ R17, R16, UR13, R17 ;  /* 0x0000000d10117c23 */ /* 0x000fe20008010011 */
[----:B------:R-:W-:Y:S01]  /*0a70*/  FMUL.FTZ R11, R11, R21 ;  /* 0x000000150b0b7220 */ /* 0x000fe20000410000 */
[C---:B------:R-:W-:Y:S01]  /*0a80*/  FFMA.FTZ R12, R8.reuse, R13, -R23 ;  /* 0x0000000d080c7223 */ /* 0x040fe20000010817 */
[----:B------:R-:W-:Y:S01]  /*0a90*/  FFMA.FTZ R13, R8, R15, R14 ;  /* 0x0000000f080d7223 */ /* 0x000fe2000001000e */
[----:B------:R-:W-:Y:S01]  /*0aa0*/  FFMA.FTZ R16, R18, UR12, -R25 ;  /* 0x0000000c12107c23 */ /* 0x000fe20008010819 */
[C---:B------:R-:W-:Y:S01]  /*0ab0*/  FMUL.FTZ R23, R5.reuse, R17 ;  /* 0x0000001105177220 */ /* 0x040fe20000410000 */
[----:B------:R-:W-:Y:S01]  /*0ac0*/  FFMA.FTZ R15, R10, R22, R11 ;  /* 0x000000160a0f7223 */ /* 0x000fe2000001000b */
[----:B------:R-:W-:Y:S01]  /*0ad0*/  FFMA.FTZ R18, R18, UR13, R27 ;  /* 0x0000000d12127c23 */ /* 0x000fe2000801001b */
[----:B------:R-:W-:Y:S01]  /*0ae0*/  IADD3 R22, P0, PT, R2, UR10, RZ ;  /* 0x0000000a02167c10 */ /* 0x000fe2000ff1e0ff */
[----:B------:R-:W-:Y:S01]  /*0af0*/  FFMA.FTZ R14, R10, R21, -R9 ;  /* 0x000000150a0e7223 */ /* 0x000fe20000010809 */
[-C--:B------:R-:W-:Y:S01]  /*0b00*/  FMUL.FTZ R9, R5, R19.reuse ;  /* 0x0000001305097220 */ /* 0x080fe20000410000 */
[----:B------:R-:W-:Y:S01]  /*0b10*/  FFMA.FTZ R8, R4, R19, -R23 ;  /* 0x0000001304087223 */ /* 0x000fe20000010817 */
[C---:B------:R-:W-:Y:S01]  /*0b20*/  FMUL.FTZ R5, R7.reuse, R18 ;  /* 0x0000001207057220 */ /* 0x040fe20000410000 */
[-C--:B------:R-:W-:Y:S01]  /*0b30*/  FMUL.FTZ R11, R7, R16.reuse ;  /* 0x00000010070b7220 */ /* 0x080fe20000410000 */
[----:B------:R-:W-:Y:S01]  /*0b40*/  IADD3.X R23, PT, PT, R20, UR11, RZ, P0, !PT ;  /* 0x0000000b14177c10 */ /* 0x000fe200087fe4ff */
[----:B------:R-:W-:Y:S01]  /*0b50*/  FFMA.FTZ R9, R4, R17, R9 ;  /* 0x0000001104097223 */ /* 0x000fe20000010009 */
[----:B0-----:R-:W-:Y:S01]  /*0b60*/  IADD3 R0, P0, PT, R0, UR5, RZ ;  /* 0x0000000500007c10 */ /* 0x001fe2000ff1e0ff */
[C---:B------:R-:W-:Y:S01]  /*0b70*/  FFMA.FTZ R10, R6.reuse, R16, -R5 ;  /* 0x00000010060a7223 */ /* 0x040fe20000010805 */
[----:B------:R-:W-:-:S02]  /*0b80*/  FFMA.FTZ R11, R6, R18, R11 ;  /* 0x00000012060b7223 */ /* 0x000fc4000001000b */
[----:B------:R-:W-:Y:S02]  /*0b90*/  SHF.L.U32 R2, R0, 0x2, RZ ;  /* 0x0000000200027819 */ /* 0x000fe400000006ff */
[----:B------:R-:W-:Y:S01]  /*0ba0*/  IADD3.X R3, PT, PT, RZ, R3, RZ, P0, !PT ;  /* 0x00000003ff037210 */ /* 0x000fe200007fe4ff */
[----:B------:R2:W-:Y:S01]  /*0bb0*/  STG.E.ENL2.256 desc[UR16][R22.64], R12, R8 ;  /* 0xf800000c1608797f */ /* 0x0005e2000f121810 */
[----:B------:R-:W-:Y:S02]  /*0bc0*/  ISETP.LT.U32.AND P1, PT, R2, UR15, PT ;  /* 0x0000000f02007c0c */ /* 0x000fe4000bf21070 */
[C---:B------:R-:W-:Y:S02]  /*0bd0*/  LOP3.LUT P0, RZ, R0.reuse, 0xffffc000, RZ, 0xc0, !PT ;  /* 0xffffc00000ff7812 */ /* 0x040fe4000780c0ff */
[----:B------:R-:W-:Y:S02]  /*0be0*/  SHF.L.U64.HI R2, R0, 0x2, R3 ;  /* 0x0000000200027819 */ /* 0x000fe40000010203 */
[----:B------:R-:W-:-:S02]  /*0bf0*/  LOP3.LUT P0, RZ, R3, 0x3fffffff, RZ, 0xc0, P0 ;  /* 0x3fffffff03ff7812 */ /* 0x000fc4000000c0ff */
[----:B------:R-:W-:-:S13]  /*0c00*/  ISETP.LT.AND.EX P1, PT, R2, UR4, PT, P1 ;  /* 0x0000000402007c0c */ /* 0x000fda000bf21310 */
[----:B------:R-:W-:Y:S05]  /*0c10*/  @!P0 BRA P1, `(.L_x_7162) ;  /* 0xfffffffc00308947 */ /* 0x000fea000083ffff */
[----:B------:R-:W-:Y:S05]  /*0c20*/  EXIT ;  /* 0x000000000000794d */ /* 0x000fea0003800000 */
.L_x_7163:
        /* <DEDUP_REMOVED lines=13> */
.L_x_7948:


//--------------------- .text._ZN2at6native55_GLOBAL__N__de093ff9_22_ForeachBinaryOpList_cu_a911ec4325multi_tensor_apply_kernelINS1_18TensorListMetadataILi3EEENS1_24BinaryOpListAlphaFunctorIN3c107complexIdEELi3ELi2ELi2EEEJSt10multipliesIS8_ES8_EEEvT_T0_DpT1_ --------------------------
	.section	.text._ZN2at6native55_GLOBAL__N__de093ff9_22_ForeachBinaryOpList_cu_a911ec4325multi_tensor_apply_kernelINS1_18TensorListMetadataILi3EEENS1_24BinaryOpListAlphaFunctorIN3c107complexIdEELi3ELi2ELi2EEEJSt10multipliesIS8_ES8_EEEvT_T0_DpT1_,"ax",@progbits
	.align	128
.text._ZN2at6native55_GLOBAL__N__de093ff9_22_ForeachBinaryOpList_cu_a911ec4325multi_tensor_apply_kernelINS1_18TensorListMetadataILi3EEENS1_24BinaryOpListAlphaFunctorIN3c107complexIdEELi3ELi2ELi2EEEJSt10multipliesIS8_ES8_EEEvT_T0_DpT1_:
        .type           _ZN2at6native55_GLOBAL__N__de093ff9_22_ForeachBinaryOpList_cu_a911ec4325multi_tensor_apply_kernelINS1_18TensorListMetadataILi3EEENS1_24BinaryOpListAlphaFunctorIN3c107complexIdEELi3ELi2ELi2EEEJSt10multipliesIS8_ES8_EEEvT_T0_DpT1_,@function
        .size           _ZN2at6native55_GLOBAL__N__de093ff9_22_ForeachBinaryOpList_cu_a911ec4325multi_tensor_apply_kernelINS1_18TensorListMetadataILi3EEENS1_24BinaryOpListAlphaFunctorIN3c107complexIdEELi3ELi2ELi2EEEJSt10multipliesIS8_ES8_EEEvT_T0_DpT1_,(.L_x_7949 - _ZN2at6native55_GLOBAL__N__de093ff9_22_ForeachBinaryOpList_cu_a911ec4325multi_tensor_apply_kernelINS1_18TensorListMetadataILi3EEENS1_24BinaryOpListAlphaFunctorIN3c107complexIdEELi3ELi2ELi2EEEJSt10multipliesIS8_ES8_EEEvT_T0_DpT1_)
        .other          _ZN2at6native55_GLOBAL__N__de093ff9_22_ForeachBinaryOpList_cu_a911ec4325multi_tensor_apply_kernelINS1_18TensorListMetadataILi3EEENS1_24BinaryOpListAlphaFunctorIN3c107complexIdEELi3ELi2ELi2EEEJSt10multipliesIS8_ES8_EEEvT_T0_DpT1_,@"STO_CUDA_ENTRY STV_DEFAULT"
_ZN2at6native55_GLOBAL__N__de093ff9_22_ForeachBinaryOpList_cu_a911ec4325multi_tensor_apply_kernelINS1_18TensorListMetadataILi3EEENS1_24BinaryOpListAlphaFunctorIN3c107complexIdEELi3ELi2ELi2EEEJSt10multipliesIS8_ES8_EEEvT_T0_DpT1_:
[----:B------:R-:W-:Y:S01]  /*0000*/  LDC R1, c[0x0][0x37c] ;  /* 0x0000df00ff017b82 */ /* 0x000fe20000000800 */
[----:B------:R-:W0:Y:S01]  /*0010*/  S2R R12, SR_CTAID.X ;  /* 0x00000000000c7919 */ /* 0x000e220000002500 */
[----:B------:R-:W1:Y:S06]  /*0020*/  LDCU.64 UR6, c[0x0][0x358] ;  /* 0x00006b00ff0677ac */ /* 0x000e6c0008000a00 */
[----:B0-----:R-:W0:Y:S01]  /*0030*/  LDC.U8 R0, c[0x0][R12+0x980] ;  /* 0x000260000c007b82 */ /* 0x001e220000000000 */
[----:B------:R-:W-:-:S07]  /*0040*/  IMAD R10, R12, 0x3, R12 ;  /* 0x000000030c0a7824 */ /* 0x000fce00078e020c */
[----:B------:R-:W2:Y:S01]  /*0050*/  LDC R11, c[0x0][R10+0xac0] ;  /* 0x0002b0000a0b7b82 */ /* 0x000ea20000000800 */
[----:B0-----:R-:W-:-:S07]  /*0060*/  IMAD.SHL.U32 R0, R0, 0x8, RZ ;  /* 0x0000000800007824 */ /* 0x001fce00078e00ff */
[----:B------:R-:W2:Y:S08]  /*0070*/  LDC.64 R2, c[0x0][R0+0x680] ;  /* 0x0001a00000027b82 */ /* 0x000eb00000000a00 */
[----:B------:R-:W0:Y:S08]  /*0080*/  LDC.64 R8, c[0x0][R0+0x800] ;  /* 0x0002000000087b82 */ /* 0x000e300000000a00 */
[----:B------:R-:W3:Y:S08]  /*0090*/  LDC.64 R4, c[0x0][R0+0x500] ;  /* 0x0001400000047b82 */ /* 0x000ef00000000a00 */
[----:B------:R-:W4:Y:S01]  /*00a0*/  LDC.64 R6, c[0x0][R0+0x380] ;  /* 0x0000e00000067b82 */ /* 0x000f220000000a00 */
[----:B--2---:R-:W-:Y:S01]  /*00b0*/  IMAD.WIDE R2, R11, 0x100000, R2 ;  /* 0x001000000b027825 */ /* 0x004fe200078e0202 */
[----:B0-----:R-:W-:-:S04]  /*00c0*/  LOP3.LUT R13, R8, 0x3, RZ, 0xc0, !PT ;  /* 0x00000003080d7812 */ /* 0x001fc800078ec0ff */
[----:B------:R-:W-:Y:S01]  /*00d0*/  LOP3.LUT R13, R13, 0x3f, R2, 0xf8, !PT ;  /* 0x0000003f0d0d7812 */ /* 0x000fe200078ef802 */
[----:B---3--:R-:W-:-:S03]  /*00e0*/  IMAD.WIDE R4, R11, 0x100000, R4 ;  /* 0x001000000b047825 */ /* 0x008fc600078e0204 */
[----:B------:R-:W-:Y:S01]  /*00f0*/  LOP3.LUT R13, R13, 0x3f, R4, 0xf8, !PT ;  /* 0x0000003f0d0d7812 */ /* 0x000fe200078ef804 */
[----:B----4-:R-:W-:-:S04]  /*0100*/  IMAD.WIDE R6, R11, 0x100000, R6 ;  /* 0x001000000b067825 */ /* 0x010fc800078e0206 */
[----:B------:R-:W-:Y:S01]  /*0110*/  IMAD.WIDE R10, R11, 0x10000, RZ ;  /* 0x000100000b0a7825 */ /* 0x000fe200078e02ff */
[----:B------:R-:W-:-:S04]  /*0120*/  LOP3.LUT P0, RZ, R13, 0x3f, R6, 0xf8, !PT ;  /* 0x0000003f0dff7812 */ /* 0x000fc8000780f806 */
[----:B------:R-:W-:Y:S02]  /*0130*/  LOP3.LUT P0, RZ, RZ, RZ, RZ, 0xfc, P0 ;  /* 0x000000ffffff7212 */ /* 0x000fe4000000fcff */
[----:B------:R-:W-:-:S05]  /*0140*/  IADD3 R40, P1, PT, R8, -R10, RZ ;  /* 0x8000000a08287210 */ /* 0x000fca0007f3e0ff */
[----:B------:R-:W-:-:S06]  /*0150*/  IMAD.X R0, R9, 0x1, ~R11, P1 ;  /* 0x0000000109007824 */ /* 0x000fcc00008e0e0b */
[----:B-1----:R-:W-:Y:S05]  /*0160*/  @!P0 BRA `(.L_x_7164) ;  /* 0x0000000c00a88947 */ /* 0x002fea0003800000 */
[----:B------:R-:W-:-:S04]  /*0170*/  ISETP.GE.U32.AND P0, PT, R40, 0x1, PT ;  /* 0x000000012800780c */ /* 0x000fc80003f06070 */
[----:B------:R-:W-:-:S13]  /*0180*/  ISETP.GE.AND.EX P0, PT, R0, RZ, PT, P0 ;  /* 0x000000ff0000720c */ /* 0x000fda0003f06300 */
[----:B------:R-:W-:Y:S05]  /*0190*/  @!P0 EXIT ;  /* 0x000000000000894d */ /* 0x000fea0003800000 */
[----:B------:R-:W0:Y:S01]  /*01a0*/  S2R R34, SR_TID.X ;  /* 0x0000000000227919 */ /* 0x000e220000002100 */
[----:B------:R-:W-:Y:S01]  /*01b0*/  ISETP.LT.U32.AND P0, PT, R40, 0x10000, PT ;  /* 0x000100002800780c */ /* 0x000fe20003f01070 */
[----:B------:R-:W1:Y:S03]  /*01c0*/  LDCU UR8, c[0x0][0x360] ;  /* 0x00006c00ff0877ac */ /* 0x000e660008000800 */
[----:B------:R-:W-:Y:S01]  /*01d0*/  ISETP.LT.U32.AND.EX P0, PT, R0, RZ, PT, P0 ;  /* 0x000000ff0000720c */ /* 0x000fe20003f01100 */
[----:B------:R-:W2:Y:S03]  /*01e0*/  LDCU.128 UR12, c[0x0][0xfd0] ;  /* 0x0001fa00ff0c77ac */ /* 0x000ea60008000c00 */
[----:B------:R-:W-:Y:S01]  /*01f0*/  SEL R32, R40, 0x10000, P0 ;  /* 0x0001000028207807 */ /* 0x000fe20000000000 */
[----:B------:R-:W-:Y:S01]  /*0200*/  UMOV UR4, URZ ;  /* 0x000000ff00047c82 */ /* 0x000fe20008000000 */
[----:B------:R-:W-:Y:S01]  /*0210*/  SEL R0, R0, RZ, P0 ;  /* 0x000000ff00007207 */ /* 0x000fe20000000000 */
[----:B------:R-:W-:-:S06]  /*0220*/  UMOV UR5, URZ ;  /* 0x000000ff00057c82 */ /* 0x000fcc0008000000 */
.L_x_7165:
[----:B0-----:R-:W-:Y:S02]  /*0230*/  IADD3 R33, P1, PT, R34, UR4, RZ ;  /* 0x0000000422217c10 */ /* 0x001fe4000ff3e0ff */
[----:B------:R-:W-:Y:S02]  /*0240*/  CS2R R10, SRZ ;  /* 0x00000000000a7805 */ /* 0x000fe4000001ff00 */
[----:B------:R-:W-:Y:S02]  /*0250*/  CS2R R8, SRZ ;  /* 0x0000000000087805 */ /* 0x000fe4000001ff00 */
[----:B------:R-:W-:Y:S02]  /*0260*/  CS2R R18, SRZ ;  /* 0x0000000000127805 */ /* 0x000fe4000001ff00 */
[----:B------:R-:W-:Y:S01]  /*0270*/  ISETP.GE.U32.AND P0, PT, R33, R32, PT ;  /* 0x000000202100720c */ /* 0x000fe20003f06070 */
[----:B------:R-:W-:Y:S01]  /*0280*/  IMAD.X R35, RZ, RZ, UR5, P1 ;  /* 0x00000005ff237e24 */ /* 0x000fe200088e06ff */
[----:B------:R-:W-:-:S04]  /*0290*/  CS2R R16, SRZ ;  /* 0x0000000000107805 */ /* 0x000fc8000001ff00 */
[----:B------:R-:W-:-:S13]  /*02a0*/  ISETP.GE.U32.AND.EX P0, PT, R35, R0, PT, P0 ;  /* 0x000000002300720c */ /* 0x000fda0003f06100 */
[C---:B------:R-:W-:Y:S02]  /*02b0*/  @!P0 LEA R20, P2, R33.reuse, R4, 0x4 ;  /* 0x0000000421148211 */ /* 0x040fe400078420ff */
[C---:B------:R-:W-:Y:S02]  /*02c0*/  @!P0 LEA R14, P1, R33.reuse, R6, 0x4 ;  /* 0x00000006210e8211 */ /* 0x040fe400078220ff */
[C-C-:B------:R-:W-:Y:S02]  /*02d0*/  @!P0 LEA.HI.X R21, R33.reuse, R5, R35.reuse, 0x4, P2 ;  /* 0x0000000521158211 */ /* 0x140fe400010f2423 */
[----:B------:R-:W-:-:S03]  /*02e0*/  @!P0 LEA.HI.X R15, R33, R7, R35, 0x4, P1 ;  /* 0x00000007210f8211 */ /* 0x000fc600008f2423 */
[----:B------:R0:W2:Y:S04]  /*02f0*/  @!P0 LDG.E.128 R8, desc[UR6][R20.64] ;  /* 0x0000000614088981 */ /* 0x0000a8000c1e1d00 */
[----:B------:R3:W4:Y:S01]  /*0300*/  @!P0 LDG.E.128 R16, desc[UR6][R14.64] ;  /* 0x000000060e108981 */ /* 0x000722000c1e1d00 */
[----:B-1----:R-:W-:Y:S02]  /*0310*/  IADD3 R37, P2, PT, R33, UR8, RZ ;  /* 0x0000000821257c10 */ /* 0x002fe4000ff5e0ff */
[----:B------:R-:W-:Y:S02]  /*0320*/  CS2R R30, SRZ ;  /* 0x00000000001e7805 */ /* 0x000fe4000001ff00 */
[----:B------:R-:W-:Y:S02]  /*0330*/  CS2R R28, SRZ ;  /* 0x00000000001c7805 */ /* 0x000fe4000001ff00 */
[----:B------:R-:W-:-:S02]  /*0340*/  CS2R R22, SRZ ;  /* 0x0000000000167805 */ /* 0x000fc4000001ff00 */
[C---:B------:R-:W-:Y:S01]  /*0350*/  ISETP.GE.U32.AND P1, PT, R37.reuse, R32, PT ;  /* 0x000000202500720c */ /* 0x040fe20003f26070 */
[----:B------:R-:W-:Y:S01]  /*0360*/  IMAD.X R39, RZ, RZ, R35, P2 ;  /* 0x000000ffff277224 */ /* 0x000fe200010e0623 */
[----:B------:R-:W-:Y:S02]  /*0370*/  IADD3 R41, P3, PT, R37, UR8, RZ ;  /* 0x0000000825297c10 */ /* 0x000fe4000ff7e0ff */
[----:B0-----:R-:W-:Y:S02]  /*0380*/  CS2R R20, SRZ ;  /* 0x0000000000147805 */ /* 0x001fe4000001ff00 */
[----:B------:R-:W-:Y:S01]  /*0390*/  ISETP.GE.U32.AND.EX P1, PT, R39, R0, PT, P1 ;  /* 0x000000002700720c */ /* 0x000fe20003f26110 */
[----:B------:R-:W-:Y:S01]  /*03a0*/  IMAD.X R43, RZ, RZ, R39, P3 ;  /* 0x000000ffff2b7224 */ /* 0x000fe200018e0627 */
[----:B------:R-:W-:-:S04]  /*03b0*/  ISETP.GE.U32.AND P2, PT, R41, R32, PT ;  /* 0x000000202900720c */ /* 0x000fc80003f46070 */
[----:B------:R-:W-:-:S07]  /*03c0*/  ISETP.GE.U32.AND.EX P2, PT, R43, R0, PT, P2 ;  /* 0x000000002b00720c */ /* 0x000fce0003f46120 */
[C---:B------:R-:W-:Y:S02]  /*03d0*/  @!P1 LEA R46, P4, R37.reuse, R4, 0x4 ;  /* 0x00000004252e9211 */ /* 0x040fe400078820ff */
[C---:B------:R-:W-:Y:S02]  /*03e0*/  @!P1 LEA R44, P3, R37.reuse, R6, 0x4 ;  /* 0x00000006252c9211 */ /* 0x040fe400078620ff */
[C-C-:B------:R-:W-:Y:S02]  /*03f0*/  @!P1 LEA.HI.X R47, R37.reuse, R5, R39.reuse, 0x4, P4 ;  /* 0x00000005252f9211 */ /* 0x140fe400020f2427 */
[----:B------:R-:W-:-:S03]  /*0400*/  @!P1 LEA.HI.X R45, R37, R7, R39, 0x4, P3 ;  /* 0x00000007252d9211 */ /* 0x000fc600018f2427 */
[----:B------:R-:W5:Y:S04]  /*0410*/  @!P1 LDG.E.128 R28, desc[UR6][R46.64] ;  /* 0x000000062e1c9981 */ /* 0x000f68000c1e1d00 */
[----:B------:R-:W5:Y:S01]  /*0420*/  @!P1 LDG.E.128 R20, desc[UR6][R44.64] ;  /* 0x000000062c149981 */ /* 0x000f62000c1e1d00 */
[----:B------:R-:W-:-:S04]  /*0430*/  @!P2 LEA R48, P3, R41, R6, 0x4 ;  /* 0x000000062930a211 */ /* 0x000fc800078620ff */
[C-C-:B------:R-:W-:Y:S02]  /*0440*/  @!P2 LEA.HI.X R49, R41.reuse, R7, R43.reuse, 0x4, P3 ;  /* 0x000000072931a211 */ /* 0x140fe400018f242b */
[C---:B------:R-:W-:Y:S02]  /*0450*/  @!P2 LEA R50, P3, R41.reuse, R4, 0x4 ;  /* 0x000000042932a211 */ /* 0x040fe400078620ff */
[----:B------:R-:W-:Y:S02]  /*0460*/  CS2R R26, SRZ ;  /* 0x00000000001a7805 */ /* 0x000fe4000001ff00 */
[----:B---3--:R-:W-:Y:S02]  /*0470*/  CS2R R14, SRZ ;  /* 0x00000000000e7805 */ /* 0x008fe4000001ff00 */
[----:B------:R-:W-:Y:S01]  /*0480*/  @!P2 LEA.HI.X R51, R41, R5, R43, 0x4, P3 ;  /* 0x000000052933a211 */ /* 0x000fe200018f242b */
        /* <DEDUP_REMOVED lines=10> */
[----:B0-----:R0:W-:Y:S02]  /*0530*/  DFMA R24, R8, UR12, -R12 ;  /* 0x0000000c08187c2b */ /* 0x0011e4000800080c */
[----:B0-----:R-:W-:-:S06]  /*0540*/  CS2R R12, SRZ ;  /* 0x00000000000c7805 */ /* 0x001fcc000001ff00 */
[----:B------:R0:W2:-:S15]  /*0550*/  @!P2 LDG.E.128 R12, desc[UR6][R48.64] ;  /* 0x00000006300ca981 */ /* 0x00009e000c1e1d00 */
[----:B------:R-:W-:-:S15]  /*0560*/  NOP ;  /* 0x0000000000007918 */ /* 0x000fde0000000000 */
[----:B------:R-:W-:-:S15]  /*0570*/  NOP ;  /* 0x0000000000007918 */ /* 0x000fde0000000000 */
[----:B------:R-:W-:-:S11]  /*0580*/  NOP ;  /* 0x0000000000007918 */ /* 0x000fd60000000000 */
[----:B-1----:R-:W4:-:S15]  /*0590*/  DFMA R10, R8, UR14, R10 ;  /* 0x0000000e080a7c2b */ /* 0x002f1e000800000a */
[----:B------:R-:W-:-:S15]  /*05a0*/  NOP ;  /* 0x0000000000007918 */ /* 0x000fde0000000000 */
[----:B------:R-:W-:-:S15]  /*05b0*/  NOP ;  /* 0x0000000000007918 */ /* 0x000fde0000000000 */
[----:B------:R-:W-:-:S15]  /*05c0*/  NOP ;  /* 0x0000000000007918 */ /* 0x000fde0000000000 */
[----:B------:R-:W-:-:S04]  /*05d0*/  NOP ;  /* 0x0000000000007918 */ /* 0x000fc80000000000 */
[----:B----4-:R-:W1:-:S15]  /*05e0*/  DMUL R8, R10, R18 ;  /* 0x000000120a087228 */ /* 0x010e5e0000000000 */
        /* <DEDUP_REMOVED lines=9> */
[----:B-1----:R1:W-:Y:S02]  /*0680*/  DFMA R8, R24, R16, -R8 ;  /* 0x000000101808722b */ /* 0x0023e40000000808 */
[----:B-1----:R-:W-:-:S06]  /*0690*/  CS2R R24, SRZ ;  /* 0x0000000000187805 */ /* 0x002fcc000001ff00 */
[----:B------:R-:W4:-:S15]  /*06a0*/  @!P2 LDG.E.128 R24, desc[UR6][R50.64] ;  /* 0x000000063218a981 */ /* 0x000f1e000c1e1d00 */
[----:B------:R-:W-:-:S15]  /*06b0*/  NOP ;  /* 0x0000000000007918 */ /* 0x000fde0000000000 */
[----:B------:R-:W-:-:S15]  /*06c0*/  NOP ;  /* 0x0000000000007918 */ /* 0x000fde0000000000 */
[----:B------:R-:W-:-:S11]  /*06d0*/  NOP ;  /* 0x0000000000007918 */ /* 0x000fd60000000000 */
[----:B---3--:R-:W-:-:S15]  /*06e0*/  DFMA R10, R10, R16, R18 ;  /* 0x000000100a0a722b */ /* 0x008fde0000000012 */
[----:B------:R-:W-:-:S15]  /*06f0*/  NOP ;  /* 0x0000000000007918 */ /* 0x000fde0000000000 */
[----:B------:R-:W-:-:S15]  /*0700*/  NOP ;  /* 0x0000000000007918 */ /* 0x000fde0000000000 */
[----:B------:R-:W-:-:S15]  /*0710*/  NOP ;  /* 0x0000000000007918 */ /* 0x000fde0000000000 */
[----:B------:R-:W-:-:S04]  /*0720*/  NOP ;  /* 0x0000000000007918 */ /* 0x000fc80000000000 */
[----:B-----5:R-:W1:-:S15]  /*0730*/  DMUL R16, R30, UR14 ;  /* 0x0000000e1e107c28 */ /* 0x020e5e0008000000 */
        /* <DEDUP_REMOVED lines=14> */
[----:B---3--:R1:W3:Y:S02]  /*0820*/  DFMA R30, R28, UR14, R30 ;  /* 0x0000000e1c1e7c2b */ /* 0x0082e4000800001e */
[----:B-1----:R-:W-:-:S04]  /*0830*/  IADD3 R29, P4, PT, R41, UR8, RZ ;  /* 0x00000008291d7c10 */ /* 0x002fc8000ff9e0ff */
[----:B------:R-:W-:-:S15]  /*0840*/  ISETP.GE.U32.AND P3, PT, R29, R32, PT ;  /* 0x000000201d00720c */ /* 0x000fde0003f66070 */
[----:B------:R-:W-:-:S15]  /*0850*/  NOP ;  /* 0x0000000000007918 */ /* 0x000fde0000000000 */
[----:B------:R-:W-:-:S15]  /*0860*/  NOP ;  /* 0x0000000000007918 */ /* 0x000fde0000000000 */
[----:B------:R-:W-:-:S13]  /*0870*/  NOP ;  /* 0x0000000000007918 */ /* 0x000fda0000000000 */
[----:B---3--:R-:W1:-:S15]  /*0880*/  DMUL R18, R30, R22 ;  /* 0x000000161e127228 */ /* 0x008e5e0000000000 */
        /* <DEDUP_REMOVED lines=9> */
[----:B-1----:R-:W-:-:S15]  /*0920*/  DFMA R16, R16, R20, -R18 ;  /* 0x000000141010722b */ /* 0x002fde0000000812 */
[----:B------:R-:W-:-:S15]  /*0930*/  NOP ;  /* 0x0000000000007918 */ /* 0x000fde0000000000 */
[----:B------:R-:W-:-:S15]  /*0940*/  NOP ;  /* 0x0000000000007918 */ /* 0x000fde0000000000 */
[----:B------:R-:W-:-:S15]  /*0950*/  NOP ;  /* 0x0000000000007918 */ /* 0x000fde0000000000 */
[----:B------:R-:W-:-:S04]  /*0960*/  NOP ;  /* 0x0000000000007918 */ /* 0x000fc80000000000 */
[----:B---3--:R1:W-:Y:S02]  /*0970*/  DFMA R18, R30, R20, R22 ;  /* 0x000000141e12722b */ /* 0x0083e40000000016 */
[----:B-1----:R-:W-:-:S05]  /*0980*/  IMAD.X R31, RZ, RZ, R43, P4 ;  /* 0x000000ffff1f7224 */ /* 0x002fca00020e062b */
[----:B------:R-:W-:-:S13]  /*0990*/  ISETP.GE.U32.AND.EX P3, PT, R31, R0, PT, P3 ;  /* 0x000000001f00720c */ /* 0x000fda0003f66130 */
[----:B0-----:R-:W-:-:S04]  /*09a0*/  @!P3 LEA R48, P4, R29, R4, 0x4 ;  /* 0x000000041d30b211 */ /* 0x001fc800078820ff */
[C---:B------:R-:W-:Y:S02]  /*09b0*/  @!P3 LEA.HI.X R49, R29.reuse, R5, R31, 0x4, P4 ;  /* 0x000000051d31b211 */ /* 0x040fe400020f241f */
[----:B------:R-:W-:-:S04]  /*09c0*/  @!P3 LEA R46, P4, R29, R6, 0x4 ;  /* 0x000000061d2eb211 */ /* 0x000fc800078820ff */
[----:B------:R-:W-:-:S15]  /*09d0*/  @!P3 LEA.HI.X R47, R29, R7, R31, 0x4, P4 ;  /* 0x000000071d2fb211 */ /* 0x000fde00020f241f */
[----:B------:R-:W-:-:S15]  /*09e0*/  NOP ;  /* 0x0000000000007918 */ /* 0x000fde0000000000 */
[----:B------:R-:W-:-:S04]  /*09f0*/  NOP ;  /* 0x0000000000007918 */ /* 0x000fc80000000000 */
[----:B----4-:R-:W0:-:S15]  /*0a00*/  DMUL R20, R26, UR14 ;  /* 0x0000000e1a147c28 */ /* 0x010e1e0008000000 */
        /* <DEDUP_REMOVED lines=14> */
[----:B-1----:R0:W2:Y:S02]  /*0af0*/  DFMA R22, R24, UR14, R26 ;  /* 0x0000000e18167c2b */ /* 0x0020a4000800001a */
[----:B0-----:R-:W-:-:S15]  /*0b00*/  CS2R R26, SRZ ;  /* 0x00000000001a7805 */ /* 0x001fde000001ff00 */
[----:B------:R-:W-:-:S15]  /*0b10*/  NOP ;  /* 0x0000000000007918 */ /* 0x000fde0000000000 */
[----:B------:R-:W-:-:S15]  /*0b20*/  NOP ;  /* 0x0000000000007918 */ /* 0x000fde0000000000 */
[----:B------:R-:W-:-:S15]  /*0b30*/  NOP ;  /* 0x0000000000007918 */ /* 0x000fde0000000000 */
[----:B------:R-:W-:-:S02]  /*0b40*/  NOP ;  /* 0x0000000000007918 */ /* 0x000fc40000000000 */
[----:B--2---:R-:W0:-:S15]  /*0b50*/  DMUL R24, R22, R14 ;  /* 0x0000000e16187228 */ /* 0x004e1e0000000000 */
        /* <DEDUP_REMOVED lines=9> */
[----:B0-----:R0:W-:Y:S02]  /*0bf0*/  DFMA R20, R20, R12, -R24 ;  /* 0x0000000c1414722b */ /* 0x0011e40000000818 */
[----:B0-----:R-:W-:-:S06]  /*0c00*/  CS2R R24, SRZ ;  /* 0x0000000000187805 */ /* 0x001fcc000001ff00 */
[----:B------:R-:W2:-:S15]  /*0c10*/  @!P3 LDG.E.128 R24, desc[UR6][R48.64] ;  /* 0x000000063018b981 */ /* 0x000e9e000c1e1d00 */
[----:B------:R-:W-:-:S15]  /*0c20*/  NOP ;  /* 0x0000000000007918 */ /* 0x000fde0000000000 */
[----:B------:R-:W-:-:S15]  /*0c30*/  NOP ;  /* 0x0000000000007918 */ /* 0x000fde0000000000 */
[----:B------:R-:W-:-:S11]  /*0c40*/  NOP ;  /* 0x0000000000007918 */ /* 0x000fd60000000000 */
[----:B-1----:R0:W-:Y:S02]  /*0c50*/  DFMA R22, R22, R12, R14 ;  /* 0x0000000c1616722b */ /* 0x0021e4000000000e */
[----:B0-----:R-:W-:Y:S02]  /*0c60*/  CS2R R14, SRZ ;  /* 0x00000000000e7805 */ /* 0x001fe4000001ff00 */
[----:B------:R-:W-:-:S06]  /*0c70*/  CS2R R12, SRZ ;  /* 0x00000000000c7805 */ /* 0x000fcc000001ff00 */
[----:B------:R-:W3:Y:S01]  /*0c80*/  @!P3 LDG.E.128 R12, desc[UR6][R46.64] ;  /* 0x000000062e0cb981 */ /* 0x000ee2000c1e1d00 */
[-C--:B------:R-:W-:Y:S01]  /*0c90*/  @!P2 LEA R38, P5, R41, R2.reuse, 0x4 ;  /* 0x000000022926a211 */ /* 0x080fe200078a20ff */
[----:B------:R-:W-:Y:S01]  /*0ca0*/  ULEA UR4, UP0, UR8, UR4, 0x2 ;  /* 0x0000000408047291 */ /* 0x000fe2000f8010ff */
[----:B------:R-:W-:-:S03]  /*0cb0*/  @!P3 LEA R28, P6, R29, R2, 0x4 ;  /* 0x000000021d1cb211 */ /* 0x000fc600078c20ff */
[----:B------:R-:W-:Y:S01]  /*0cc0*/  UIADD3.X UR5, UPT, UPT, URZ, UR5, URZ, UP0, !UPT ;  /* 0x00000005ff057290 */ /* 0x000fe200087fe4ff */
[----:B------:R-:W-:-:S15]  /*0cd0*/  @!P3 LEA.HI.X R29, R29, R3, R31, 0x4, P6 ;  /* 0x000000031d1db211 */ /* 0x000fde00030f241f */
[----:B------:R-:W-:-:S15]  /*0ce0*/  NOP ;  /* 0x0000000000007918 */ /* 0x000fde0000000000 */
[----:B------:R-:W-:-:S15]  /*0cf0*/  NOP ;  /* 0x0000000000007918 */ /* 0x000fde0000000000 */
[----:B------:R-:W-:-:S02]  /*0d00*/  NOP ;  /* 0x0000000000007918 */ /* 0x000fc40000000000 */
        /* <DEDUP_REMOVED lines=15> */
[----:B-1----:R-:W3:-:S15]  /*0e00*/  DFMA R26, R24, UR14, R26 ;  /* 0x0000000e181a7c2b */ /* 0x002ede000800001a */
        /* <DEDUP_REMOVED lines=15> */
[----:B0-----:R-:W-:-:S04]  /*0f00*/  @!P0 LEA R44, P4, R33, R2, 0x4 ;  /* 0x00000002212c8211 */ /* 0x001fc800078820ff */
[----:B------:R-:W-:Y:S02]  /*0f10*/  @!P0 LEA.HI.X R45, R33, R3, R35, 0x4, P4 ;  /* 0x00000003212d8211 */ /* 0x000fe400020f2423 */
[----:B------:R-:W-:-:S04]  /*0f20*/  @!P1 LEA R36, P4, R37, R2, 0x4 ;  /* 0x0000000225249211 */ /* 0x000fc800078820ff */
[-C--:B------:R-:W-:Y:S02]  /*0f30*/  @!P1 LEA.HI.X R37, R37, R3.reuse, R39, 0x4, P4 ;  /* 0x0000000325259211 */ /* 0x080fe400020f2427 */
[----:B------:R-:W-:Y:S01]  /*0f40*/  @!P2 LEA.HI.X R39, R41, R3, R43, 0x4, P5 ;  /* 0x000000032927a211 */ /* 0x000fe200028f242b */
[----:B------:R3:W-:Y:S01]  /*0f50*/  @!P0 STG.E.128 desc[UR6][R44.64], R8 ;  /* 0x000000082c008986 */ /* 0x0007e2000c101d06 */
[----:B------:R-:W-:-:S03]  /*0f60*/  ISETP.LE.U32.AND P0, PT, R32, UR4, PT ;  /* 0x0000000420007c0c */ /* 0x000fc6000bf03070 */
[----:B------:R3:W-:Y:S04]  /*0f70*/  @!P1 STG.E.128 desc[UR6][R36.64], R16 ;  /* 0x0000001024009986 */ /* 0x0007e8000c101d06 */
[----:B------:R3:W-:-:S15]  /*0f80*/  @!P2 STG.E.128 desc[UR6][R38.64], R20 ;  /* 0x000000142600a986 */ /* 0x0007de000c101d06 */
[----:B------:R-:W-:-:S15]  /*0f90*/  NOP ;  /* 0x0000000000007918 */ /* 0x000fde0000000000 */
[----:B------:R-:W-:-:S11]  /*0fa0*/  NOP ;  /* 0x0000000000007918 */ /* 0x000fd60000000000 */
[----:B-1----:R-:W0:Y:S02]  /*0fb0*/  DFMA R26, R26, R12, R14 ;  /* 0x0000000c1a1a722b */ /* 0x002e24000000000e */
[----:B0-----:R3:W-:Y:S01]  /*0fc0*/  @!P3 STG.E.128 desc[UR6][R28.64], R24 ;  /* 0x000000181c00b986 */ /* 0x0017e2000c101d06 */
[----:B------:R-:W-:-:S05]  /*0fd0*/  IMAD.U32 R13, RZ, RZ, UR5 ;  /* 0x00000005ff0d7e24 */ /* 0x000fca000f8e00ff */
[----:B------:R-:W-:-:S13]  /*0fe0*/  ISETP.GE.U32.AND.EX P0, PT, R13, R0, PT, P0 ;  /* 0x000000000d00720c */ /* 0x000fda0003f06100 */
[----:B---3--:R-:W-:Y:S05]  /*0ff0*/  @!P0 BRA `(.L_x_7165) ;  /* 0xfffffff0008c8947 */ /* 0x008fea000383ffff */
[----:B------:R-:W-:Y:S05]  /*1000*/  EXIT ;  /* 0x000000000000794d */ /* 0x000fea0003800000 */
.L_x_7164:
[----:B------:R-:W0:Y:S02]  /*1010*/  S2R R42, SR_TID.X ;  /* 0x00000000002a7919 */ /* 0x000e240000002100 */
[----:B0-----:R-:W-:-:S03]  /*1020*/  IMAD.WIDE.U32 R8, R42, 0x4, RZ ;  /* 0x000000042a087825 */ /* 0x001fc600078e00ff */
[----:B------:R-:W-:-:S04]  /*1030*/  ISETP.GE.U32.AND P0, PT, R8, R40, PT ;  /* 0x000000280800720c */ /* 0x000fc80003f06070 */
[----:B------:R-:W-:-:S13]  /*1040*/  ISETP.GE.AND.EX P0, PT, R9, R0, PT, P0 ;  /* 0x000000000900720c */ /* 0x000fda0003f06300 */
[----:B------:R-:W-:Y:S05]  /*1050*/  @P0 EXIT ;  /* 0x000000000000094d */ /* 0x000fea0003800000 */
[----:B------:R-:W-:Y:S01]  /*1060*/  IMAD.MOV.U32 R41, RZ, RZ, RZ ;  /* 0x000000ffff297224 */ /* 0x000fe200078e00ff */
[----:B------:R-:W0:Y:S01]  /*1070*/  LDCU UR4, c[0x0][0x360] ;  /* 0x00006c00ff0477ac */ /* 0x000e220008000800 */
[----:B------:R-:W1:Y:S05]  /*1080*/  LDCU.128 UR8, c[0x0][0xfd0] ;  /* 0x0001fa00ff0877ac */ /* 0x000e6a0008000c00 */
.L_x_7166:
[C---:B------:R-:W-:Y:S01]  /*1090*/  IMAD.SHL.U32 R45, R42.reuse, 0x40, RZ ;  /* 0x000000402a2d7824 */ /* 0x040fe200078e00ff */
[----:B------:R-:W-:-:S04]  /*10a0*/  SHF.L.U64.HI R43, R42, 0x6, R41 ;  /* 0x000000062a2b7819 */ /* 0x000fc80000010229 */
[-C--:B------:R-:W-:Y:S02]  /*10b0*/  IADD3 R48, P1, PT, R4, R45.reuse, RZ ;  /* 0x0000002d04307210 */ /* 0x080fe40007f3e0ff */
[----:B------:R-:W-:-:S03]  /*10c0*/  IADD3 R46, P0, PT, R6, R45, RZ ;  /* 0x0000002d062e7210 */ /* 0x000fc60007f1e0ff */
[--C-:B------:R-:W-:Y:S02]  /*10d0*/  IMAD.X R49, R5, 0x1, R43.reuse, P1 ;  /* 0x0000000105317824 */ /* 0x100fe400008e062b */
[----:B------:R-:W-:-:S03]  /*10e0*/  IMAD.X R47, R7, 0x1, R43, P0 ;  /* 0x00000001072f7824 */ /* 0x000fc600000e062b */
[----:B--2---:R-:W1:Y:S04]  /*10f0*/  LDG.E.ENL2.256 R32, R8, desc[UR6][R48.64] ;  /* 0xfe0000063008797e */ /* 0x004e680008121920 */
[----:B------:R-:W2:Y:S04]  /*1100*/  LDG.E.ENL2.256 R20, R36, desc[UR6][R46.64] ;  /* 0xfe0000062e24797e */ /* 0x000ea80008121914 */
[----:B------:R-:W3:Y:S01]  /*1110*/  LDG.E.ENL2.256 R28, R24, desc[UR6][R48.64+0x20] ;  /* 0xfe0001063018797e */ /* 0x000ee2000812191c */
[----:B-1----:R-:W-:-:S15]  /*1120*/  DMUL R12, R10, UR10 ;  /* 0x0000000a0a0c7c28 */ /* 0x002fde0008000000 */
        /* <DEDUP_REMOVED lines=9> */
[----:B-1----:R-:W2:-:S15]  /*11c0*/  DFMA R18, R8, UR10, R10 ;  /* 0x0000000a08127c2b */ /* 0x002e9e000800000a */
[----:B------:R-:W-:-:S15]  /*11d0*/  NOP ;  /* 0x0000000000007918 */ /* 0x000fde0000000000 */
[----:B------:R-:W-:-:S15]  /*11e0*/  NOP ;  /* 0x0000000000007918 */ /* 0x000fde0000000000 */
[----:B------:R-:W-:-:S15]  /*11f0*/  NOP ;  /* 0x0000000000007918 */ /* 0x000fde0000000000 */
[----:B------:R-:W-:-:S04]  /*1200*/  NOP ;  /* 0x0000000000007918 */ /* 0x000fc80000000000 */
[----:B------:R-:W1:-:S15]  /*1210*/  DFMA R12, R8, UR8, -R12 ;  /* 0x00000008080c7c2b */ /* 0x000e5e000800080c */
        /* <DEDUP_REMOVED lines=14> */
[----:B--2---:R2:W-:Y:S02]  /*1300*/  DFMA R16, R36, R12, -R16 ;  /* 0x0000000c2410722b */ /* 0x0045e40000000810 */
[----:B--2---:R-:W2:-:S15]  /*1310*/  LDG.E.ENL2.256 R12, R8, desc[UR6][R46.64+0x20] ;  /* 0xfe0001062e08797e */ /* 0x004e9e000812190c */
[----:B------:R-:W-:-:S15]  /*1320*/  NOP ;  /* 0x0000000000007918 */ /* 0x000fde0000000000 */
[----:B------:R-:W-:-:S15]  /*1330*/  NOP ;  /* 0x0000000000007918 */ /* 0x000fde0000000000 */
[----:B------:R-:W-:-:S15]  /*1340*/  NOP ;  /* 0x0000000000007918 */ /* 0x000fde0000000000 */
[----:B------:R-:W-:-:S02]  /*1350*/  NOP ;  /* 0x0000000000007918 */ /* 0x000fc40000000000 */
[----:B-1----:R-:W-:-:S15]  /*1360*/  DFMA R18, R36, R18, R38 ;  /* 0x000000122412722b */ /* 0x002fde0000000026 */
        /* <DEDUP_REMOVED lines=19> */
[----:B----4-:R-:W1:-:S15]  /*14a0*/  DFMA R34, R32, UR10, R34 ;  /* 0x0000000a20227c2b */ /* 0x010e5e0008000022 */
        /* <DEDUP_REMOVED lines=9> */
[----:B------:R-:W4:-:S15]  /*1540*/  DMUL R22, R22, R36 ;  /* 0x0000002416167228 */ /* 0x000f1e0000000000 */
        /* <DEDUP_REMOVED lines=9> */
[----:B----4-:R-:W-:-:S15]  /*15e0*/  DFMA R34, R20, R34, R22 ;  /* 0x000000221422722b */ /* 0x010fde0000000016 */
[----:B------:R-:W-:-:S15]  /*15f0*/  NOP ;  /* 0x0000000000007918 */ /* 0x000fde0000000000 */
[----:B------:R-:W-:-:S15]  /*1600*/  NOP ;  /* 0x0000000000007918 */ /* 0x000fde0000000000 */
[----:B------:R-:W-:-:S15]  /*1610*/  NOP ;  /* 0x0000000000007918 */ /* 0x000fde0000000000 */
[----:B------:R-:W-:-:S04]  /*1620*/  NOP ;  /* 0x0000000000007918 */ /* 0x000fc80000000000 */
[----:B---3--:R-:W1:-:S15]  /*1630*/  DMUL R20, R26, UR10 ;  /* 0x0000000a1a147c28 */ /* 0x008e5e0008000000 */
        /* <DEDUP_REMOVED lines=14> */
[----:B---3--:R-:W-:-:S15]  /*1720*/  DFMA R26, R24, UR10, R26 ;  /* 0x0000000a181a7c2b */ /* 0x008fde000800001a */
        /* <DEDUP_REMOVED lines=14> */
[----:B--2---:R-:W1:-:S15]  /*1810*/  DMUL R22, R10, R26 ;  /* 0x0000001a0a167228 */ /* 0x004e5e0000000000 */
        /* <DEDUP_REMOVED lines=34> */
[----:B------:R2:W3:Y:S02]  /*1a40*/  DMUL R10, R14, R24 ;  /* 0x000000180e0a7228 */ /* 0x0004e40000000000 */
[----:B--2---:R-:W-:-:S05]  /*1a50*/  IADD3 R14, P0, PT, R2, R45, RZ ;  /* 0x0000002d020e7210 */ /* 0x004fca0007f1e0ff */
[----:B------:R-:W-:Y:S01]  /*1a60*/  IMAD.X R15, R3, 0x1, R43, P0 ;  /* 0x00000001030f7824 */ /* 0x000fe200000e062b */
[----:B0-----:R-:W-:-:S05]  /*1a70*/  IADD3 R42, P0, PT, R42, UR4, RZ ;  /* 0x000000042a2a7c10 */ /* 0x001fca000ff1e0ff */
[----:B------:R-:W-:Y:S01]  /*1a80*/  IMAD.X R41, RZ, RZ, R41, P0 ;  /* 0x000000ffff297224 */ /* 0x000fe200000e0629 */
[----:B------:R2:W-:Y:S01]  /*1a90*/  STG.E.ENL2.256 desc[UR6][R14.64], R16, R32 ;  /* 0xf80000100e20797f */ /* 0x0005e2000f121806 */
[----:B------:R-:W-:-:S04]  /*1aa0*/  LOP3.LUT P0, RZ, R42, 0xffffc000, RZ, 0xc0, !PT ;  /* 0xffffc0002aff7812 */ /* 0x000fc8000780c0ff */
[----:B------:R-:W-:-:S15]  /*1ab0*/  LOP3.LUT P0, RZ, R41, 0x3fffffff, RZ, 0xc0, P0 ;  /* 0x3fffffff29ff7812 */ /* 0x000fde000000c0ff */
[----:B------:R-:W-:-:S15]  /*1ac0*/  NOP ;  /* 0x0000000000007918 */ /* 0x000fde0000000000 */
[----:B------:R-:W-:-:S15]  /*1ad0*/  NOP ;  /* 0x0000000000007918 */ /* 0x000fde0000000000 */
[----:B-1----:R-:W-:-:S15]  /*1ae0*/  DFMA R8, R12, R24, -R8 ;  /* 0x000000180c08722b */ /* 0x002fde0000000808 */
[----:B------:R-:W-:-:S15]  /*1af0*/  NOP ;  /* 0x0000000000007918 */ /* 0x000fde0000000000 */
[----:B------:R-:W-:-:S15]  /*1b00*/  NOP ;  /* 0x0000000000007918 */ /* 0x000fde0000000000 */
[----:B------:R-:W-:-:S15]  /*1b10*/  NOP ;  /* 0x0000000000007918 */ /* 0x000fde0000000000 */
[----:B------:R-:W-:-:S04]  /*1b20*/  NOP ;  /* 0x0000000000007918 */ /* 0x000fc80000000000 */
[----:B---3--:R0:W1:Y:S02]  /*1b30*/  DFMA R10, R12, R30, R10 ;  /* 0x0000001e0c0a722b */ /* 0x008064000000000a */
[C---:B0-----:R-:W-:Y:S01]  /*1b40*/  IMAD.SHL.U32 R13, R42.reuse, 0x4, RZ ;  /* 0x000000042a0d7824 */ /* 0x041fe200078e00ff */
[----:B-1----:R2:W-:Y:S04]  /*1b50*/  STG.E.ENL2.256 desc[UR6][R14.64+0x20], R20, R8 ;  /* 0xf80001140e08797f */ /* 0x0025e8000f121806 */
[----:B------:R-:W-:Y:S02]  /*1b60*/  ISETP.LT.U32.AND P1, PT, R13, R40, PT ;  /* 0x000000280d00720c */ /* 0x000fe40003f21070 */
[----:B------:R-:W-:-:S04]  /*1b70*/  SHF.L.U64.HI R13, R42, 0x2, R41 ;  /* 0x000000022a0d7819 */ /* 0x000fc80000010229 */
[----:B------:R-:W-:-:S13]  /*1b80*/  ISETP.LT.AND.EX P1, PT, R13, R0, PT, P1 ;  /* 0x000000000d00720c */ /* 0x000fda0003f21310 */
[----:B------:R-:W-:Y:S05]  /*1b90*/  @!P0 BRA P1, `(.L_x_7166) ;  /* 0xfffffff4003c8947 */ /* 0x000fea000083ffff */
[----:B------:R-:W-:Y:S05]  /*1ba0*/  EXIT ;  /* 0x000000000000794d */ /* 0x000fea0003800000 */
.L_x_7167:
        /* <DEDUP_REMOVED lines=13> */
.L_x_7949:


//--------------------- .text._ZN2at6native55_GLOBAL__N__de093ff9_22_ForeachBinaryOpList_cu_a911ec4325multi_tensor_apply_kernelINS1_18TensorListMetadataILi3EEENS1_24BinaryOpListAlphaFunctorIfLi3ELi2ELi2EEEJSt10multipliesIfEfEEEvT_T0_DpT1_ --------------------------
	.section	.text._ZN2at6native55_GLOBAL__N__de093ff9_22_ForeachBinaryOpList_cu_a911ec4325multi_tensor_apply_kernelINS1_18TensorListMetadataILi3EEENS1_24BinaryOpListAlphaFunctorIfLi3ELi2ELi2EEEJSt10multipliesIfEfEEEvT_T0_DpT1_,"ax",@progbits
	.align	128
.text._ZN2at6native55_GLOBAL__N__de093ff9_22_ForeachBinaryOpList_cu_a911ec4325multi_tensor_apply_kernelINS1_18TensorListMetadataILi3EEENS1_24BinaryOpListAlphaFunctorIfLi3ELi2ELi2EEEJSt10multipliesIfEfEEEvT_T0_DpT1_:
        .type           _ZN2at6native55_GLOBAL__N__de093ff9_22_ForeachBinaryOpList_cu_a911ec4325multi_tensor_apply_kernelINS1_18TensorListMetadataILi3EEENS1_24BinaryOpListAlphaFunctorIfLi3ELi2ELi2EEEJSt10multipliesIfEfEEEvT_T0_DpT1_,@function
        .size           _ZN2at6native55_GLOBAL__N__de093ff9_22_ForeachBinaryOpList_cu_a911ec4325multi_tensor_apply_kernelINS1_18TensorListMetadataILi3EEENS1_24BinaryOpListAlphaFunctorIfLi3ELi2ELi2EEEJSt10multipliesIfEfEEEvT_T0_DpT1_,(.L_x_7950 - _ZN2at6native55_GLOBAL__N__de093ff9_22_ForeachBinaryOpList_cu_a911ec4325multi_tensor_apply_kernelINS1_18TensorListMetadataILi3EEENS1_24BinaryOpListAlphaFunctorIfLi3ELi2ELi2EEEJSt10multipliesIfEfEEEvT_T0_DpT1_)
        .other          _ZN2at6native55_GLOBAL__N__de093ff9_22_ForeachBinaryOpList_cu_a911ec4325multi_tensor_apply_kernelINS1_18TensorListMetadataILi3EEENS1_24BinaryOpListAlphaFunctorIfLi3ELi2ELi2EEEJSt10multipliesIfEfEEEvT_T0_DpT1_,@"STO_CUDA_ENTRY STV_DEFAULT"
_ZN2at6native55_GLOBAL__N__de093ff9_22_ForeachBinaryOpList_cu_a911ec4325multi_tensor_apply_kernelINS1_18TensorListMetadataILi3EEENS1_24BinaryOpListAlphaFunctorIfLi3ELi2ELi2EEEJSt10multipliesIfEfEEEvT_T0_DpT1_:
        /* <DEDUP_REMOVED lines=36> */
.L_x_7169:
        /* <DEDUP_REMOVED lines=15> */
[C-C-:B------:R-:W-:Y:S02]  /*0330*/  @!P0 LEA.HI.X R9, R13.reuse, UR7, R18.reuse, 0x2, P2 ;  /* 0x000000070d098c11 */ /* 0x140fe400090f1412 */
[----:B------:R-:W-:Y:S02]  /*0340*/  ISETP.GE.U32.AND P2, PT, R2, UR13, PT ;  /* 0x0000000d02007c0c */ /* 0x000fe4000bf46070 */
[----:B------:R-:W-:Y:S01]  /*0350*/  @!P0 LEA.HI.X R23, R13, UR9, R18, 0x2, P3 ;  /* 0x000000090d178c11 */ /* 0x000fe200098f1412 */
[----:B------:R-:W-:Y:S01]  /*0360*/  IMAD.MOV.U32 R6, RZ, RZ, RZ ;  /* 0x000000ffff067224 */ /* 0x000fe200078e00ff */
[----:B------:R-:W-:Y:S01]  /*0370*/  ISETP.GE.U32.AND P3, PT, R4, UR13, PT ;  /* 0x0000000d04007c0c */ /* 0x000fe2000bf66070 */
[----:B------:R0:W3:Y:S01]  /*0380*/  @!P0 LDG.E R3, desc[UR16][R8.64] ;  /* 0x0000001008038981 */ /* 0x0000e2000c1e1900 */
[----:B------:R-:W-:-:S02]  /*0390*/  ISETP.GE.U32.AND.EX P2, PT, R5, UR14, PT, P2 ;  /* 0x0000000e05007c0c */ /* 0x000fc4000bf46120 */
[----:B------:R-:W-:Y:S01]  /*03a0*/  ISETP.GE.U32.AND.EX P3, PT, R7, UR14, PT, P3 ;  /* 0x0000000e07007c0c */ /* 0x000fe2000bf66130 */
[----:B------:R1:W2:Y:S01]  /*03b0*/  @!P0 LDG.E R6, desc[UR16][R22.64] ;  /* 0x0000001016068981 */ /* 0x0002a2000c1e1900 */
[C---:B------:R-:W-:Y:S02]  /*03c0*/  @!P1 LEA R20, P4, R28.reuse, UR6, 0x2 ;  /* 0x000000061c149c11 */ /* 0x040fe4000f8810ff */
[C---:B------:R-:W-:Y:S02]  /*03d0*/  @!P1 LEA R26, P5, R28.reuse, UR8, 0x2 ;  /* 0x000000081c1a9c11 */ /* 0x040fe4000f8a10ff */
[C-C-:B------:R-:W-:Y:S02]  /*03e0*/  @!P1 LEA.HI.X R21, R28.reuse, UR7, R15.reuse, 0x2, P4 ;  /* 0x000000071c159c11 */ /* 0x140fe4000a0f140f */
[----:B0-----:R-:W-:Y:S02]  /*03f0*/  CS2R R8, SRZ ;  /* 0x0000000000087805 */ /* 0x001fe4000001ff00 */
[----:B------:R-:W-:-:S02]  /*0400*/  @!P1 LEA.HI.X R27, R28, UR9, R15, 0x2, P5 ;  /* 0x000000091c1b9c11 */ /* 0x000fc4000a8f140f */
[----:B------:R-:W-:Y:S02]  /*0410*/  @!P2 LEA R16, P4, R2, UR8, 0x2 ;  /* 0x000000080210ac11 */ /* 0x000fe4000f8810ff */
[----:B-1----:R-:W-:Y:S01]  /*0420*/  @!P3 LEA R22, P5, R4, UR8, 0x2 ;  /* 0x000000080416bc11 */ /* 0x002fe2000f8a10ff */
[----:B------:R0:W4:Y:S01]  /*0430*/  @!P1 LDG.E R8, desc[UR16][R20.64] ;  /* 0x0000001014089981 */ /* 0x000122000c1e1900 */
[----:B------:R-:W-:Y:S02]  /*0440*/  @!P2 LEA.HI.X R17, R2, UR9, R5, 0x2, P4 ;  /* 0x000000090211ac11 */ /* 0x000fe4000a0f1405 */
[----:B------:R-:W-:Y:S02]  /*0450*/  CS2R R10, SRZ ;  /* 0x00000000000a7805 */ /* 0x000fe4000001ff00 */
[C---:B------:R-:W-:Y:S01]  /*0460*/  @!P3 LEA.HI.X R23, R4.reuse, UR9, R7, 0x2, P5 ;  /* 0x000000090417bc11 */ /* 0x040fe2000a8f1407 */
[----:B------:R1:W5:Y:S01]  /*0470*/  @!P1 LDG.E R9, desc[UR16][R26.64] ;  /* 0x000000101a099981 */ /* 0x000362000c1e1900 */
[----:B------:R-:W-:-:S03]  /*0480*/  @!P3 LEA R24, P5, R4, UR6, 0x2 ;  /* 0x000000060418bc11 */ /* 0x000fc6000f8a10ff */
[----:B------:R1:W4:Y:S01]  /*0490*/  @!P2 LDG.E R10, desc[UR16][R16.64] ;  /* 0x00000010100aa981 */ /* 0x000322000c1e1900 */
[----:B0-----:R-:W-:Y:S02]  /*04a0*/  @!P2 LEA R20, P4, R2, UR6, 0x2 ;  /* 0x000000060214ac11 */ /* 0x001fe4000f8810ff */
[----:B------:R-:W-:Y:S01]  /*04b0*/  @!P3 LEA.HI.X R25, R4, UR7, R7, 0x2, P5 ;  /* 0x000000070419bc11 */ /* 0x000fe2000a8f1407 */
[----:B------:R-:W4:Y:S01]  /*04c0*/  @!P3 LDG.E R11, desc[UR16][R22.64] ;  /* 0x00000010160bb981 */ /* 0x000f22000c1e1900 */
[----:B-1----:R-:W-:Y:S02]  /*04d0*/  CS2R R26, SRZ ;  /* 0x00000000001a7805 */ /* 0x002fe4000001ff00 */
[----:B------:R-:W-:-:S05]  /*04e0*/  @!P2 LEA.HI.X R21, R2, UR7, R5, 0x2, P4 ;  /* 0x000000070215ac11 */ /* 0x000fca000a0f1405 */
[----:B------:R-:W4:Y:S04]  /*04f0*/  @!P2 LDG.E R26, desc[UR16][R20.64] ;  /* 0x00000010141aa981 */ /* 0x000f28000c1e1900 */
[----:B------:R-:W4:Y:S01]  /*0500*/  @!P3 LDG.E R27, desc[UR16][R24.64] ;  /* 0x00000010181bb981 */ /* 0x000f22000c1e1900 */
[----:B------:R-:W-:Y:S02]  /*0510*/  @!P2 LEA R16, P4, R2, UR10, 0x2 ;  /* 0x0000000a0210ac11 */ /* 0x000fe4000f8810ff */
[----:B------:R-:W-:Y:S02]  /*0520*/  @!P0 LEA R12, P5, R13, UR10, 0x2 ;  /* 0x0000000a0d0c8c11 */ /* 0x000fe4000f8a10ff */
[----:B------:R-:W-:Y:S02]  /*0530*/  @!P1 LEA R14, P6, R28, UR10, 0x2 ;  /* 0x0000000a1c0e9c11 */ /* 0x000fe4000f8c10ff */
[----:B------:R-:W-:-:S02]  /*0540*/  @!P2 LEA.HI.X R17, R2, UR11, R5, 0x2, P4 ;  /* 0x0000000b0211ac11 */ /* 0x000fc4000a0f1405 */
[----:B------:R-:W-:Y:S02]  /*0550*/  @!P0 LEA.HI.X R13, R13, UR11, R18, 0x2, P5 ;  /* 0x0000000b0d0d8c11 */ /* 0x000fe4000a8f1412 */
[----:B------:R-:W-:Y:S02]  /*0560*/  @!P3 LEA R18, P5, R4, UR10, 0x2 ;  /* 0x0000000a0412bc11 */ /* 0x000fe4000f8a10ff */
[----:B------:R-:W-:Y:S02]  /*0570*/  @!P1 LEA.HI.X R15, R28, UR11, R15, 0x2, P6 ;  /* 0x0000000b1c0f9c11 */ /* 0x000fe4000b0f140f */
[----:B------:R-:W-:Y:S01]  /*0580*/  @!P3 LEA.HI.X R19, R4, UR11, R7, 0x2, P5 ;  /* 0x0000000b0413bc11 */ /* 0x000fe2000a8f1407 */
[----:B------:R-:W-:-:S04]  /*0590*/  ULEA UR4, UP0, UR12, UR4, 0x2 ;  /* 0x000000040c047291 */ /* 0x000fc8000f8010ff */
[----:B------:R-:W-:Y:S02]  /*05a0*/  UIADD3.X UR5, UPT, UPT, URZ, UR5, URZ, UP0, !UPT ;  /* 0x00000005ff057290 */ /* 0x000fe400087fe4ff */
[----:B------:R-:W-:-:S04]  /*05b0*/  UISETP.GE.U32.AND UP0, UPT, UR4, UR13, UPT ;  /* 0x0000000d0400728c */ /* 0x000fc8000bf06070 */
[----:B------:R-:W-:Y:S01]  /*05c0*/  UISETP.GE.U32.AND.EX UP0, UPT, UR5, UR14, UPT, UP0 ;  /* 0x0000000e0500728c */ /* 0x000fe2000bf06100 */
[----:B--2---:R-:W-:-:S04]  /*05d0*/  FMUL.FTZ R6, R6, UR18 ;  /* 0x0000001206067c20 */ /* 0x004fc80008410000 */
[----:B---3--:R-:W-:-:S05]  /*05e0*/  FMUL.FTZ R3, R6, R3 ;  /* 0x0000000306037220 */ /* 0x008fca0000410000 */
[----:B------:R3:W-:Y:S01]  /*05f0*/  @!P0 STG.E desc[UR16][R12.64], R3 ;  /* 0x000000030c008986 */ /* 0x0007e2000c101910 */
[----:B-----5:R-:W-:Y:S01]  /*0600*/  FMUL.FTZ R9, R9, UR18 ;  /* 0x0000001209097c20 */ /* 0x020fe20008410000 */
[----:B----4-:R-:W-:-:S03]  /*0610*/  FMUL.FTZ R5, R10, UR18 ;  /* 0x000000120a057c20 */ /* 0x010fc60008410000 */
[----:B------:R-:W-:Y:S01]  /*0620*/  FMUL.FTZ R9, R9, R8 ;  /* 0x0000000809097220 */ /* 0x000fe20000410000 */
[----:B------:R-:W-:-:S04]  /*0630*/  FMUL.FTZ R2, R11, UR18 ;  /* 0x000000120b027c20 */ /* 0x000fc80008410000 */
[----:B------:R3:W-:Y:S01]  /*0640*/  @!P1 STG.E desc[UR16][R14.64], R9 ;  /* 0x000000090e009986 */ /* 0x0007e2000c101910 */
[----:B------:R-:W-:Y:S01]  /*0650*/  FMUL.FTZ R5, R5, R26 ;  /* 0x0000001a05057220 */ /* 0x000fe20000410000 */
[----:B------:R-:W-:-:S04]  /*0660*/  FMUL.FTZ R27, R2, R27 ;  /* 0x0000001b021b7220 */ /* 0x000fc80000410000 */
[----:B------:R3:W-:Y:S04]  /*0670*/  @!P2 STG.E desc[UR16][R16.64], R5 ;  /* 0x000000051000a986 */ /* 0x0007e8000c101910 */
[----:B------:R3:W-:Y:S01]  /*0680*/  @!P3 STG.E desc[UR16][R18.64], R27 ;  /* 0x0000001b1200b986 */ /* 0x0007e2000c101910 */
[----:B------:R-:W-:Y:S05]  /*0690*/  BRA.U !UP0, `(.L_x_7169) ;  /* 0xfffffff908e87547 */ /* 0x000fea000b83ffff */
[----:B------:R-:W-:Y:S05]  /*06a0*/  EXIT ;  /* 0x000000000000794d */ /* 0x000fea0003800000 */
.L_x_7168:
        /* <DEDUP_REMOVED lines=8> */
.L_x_7170:
        /* <DEDUP_REMOVED lines=8> */
[----:B-1----:R-:W-:Y:S01]  /*07b0*/  FMUL.FTZ R15, R10, UR12 ;  /* 0x0000000c0a0f7c20 */ /* 0x002fe20008410000 */
[----:B------:R-:W-:Y:S01]  /*07c0*/  IADD3 R10, P0, PT, R14, UR10, RZ ;  /* 0x0000000a0e0a7c10 */ /* 0x000fe2000ff1e0ff */
[----:B------:R-:W-:Y:S01]  /*07d0*/  FMUL.FTZ R12, R11, UR12 ;  /* 0x0000000c0b0c7c20 */ /* 0x000fe20008410000 */
[----:B------:R-:W-:Y:S01]  /*07e0*/  FMUL.FTZ R0, R9, UR12 ;  /* 0x0000000c09007c20 */ /* 0x000fe20008410000 */
[----:B------:R-:W-:Y:S01]  /*07f0*/  FMUL.FTZ R13, R8, UR12 ;  /* 0x0000000c080d7c20 */ /* 0x000fe20008410000 */
[----:B------:R-:W-:Y:S01]  /*0800*/  IADD3.X R11, PT, PT, R18, UR11, RZ, P0, !PT ;  /* 0x0000000b120b7c10 */ /* 0x000fe200087fe4ff */
[----:B--2---:R-:W-:Y:S01]  /*0810*/  FMUL.FTZ R6, R6, R15 ;  /* 0x0000000f06067220 */ /* 0x004fe20000410000 */
[----:B0-----:R-:W-:Y:S01]  /*0820*/  IADD3 R16, P0, PT, R16, UR5, RZ ;  /* 0x0000000510107c10 */ /* 0x001fe2000ff1e0ff */
[----:B------:R-:W-:Y:S01]  /*0830*/  FMUL.FTZ R5, R5, R0 ;  /* 0x0000000005057220 */ /* 0x000fe20000410000 */
[----:B------:R-:W-:Y:S01]  /*0840*/  FMUL.FTZ R4, R4, R13 ;  /* 0x0000000d04047220 */ /* 0x000fe20000410000 */
[----:B------:R-:W-:-:S02]  /*0850*/  FMUL.FTZ R7, R7, R12 ;  /* 0x0000000c07077220 */ /* 0x000fc40000410000 */
[C---:B------:R-:W-:Y:S02]  /*0860*/  IMAD.SHL.U32 R0, R16.reuse, 0x4, RZ ;  /* 0x0000000410007824 */ /* 0x040fe400078e00ff */
[----:B------:R-:W-:Y:S01]  /*0870*/  IMAD.X R17, RZ, RZ, R17, P0 ;  /* 0x000000ffff117224 */ /* 0x000fe200000e0611 */
[----:B------:R2:W-:Y:S01]  /*0880*/  STG.E.128 desc[UR16][R10.64], R4 ;  /* 0x000000040a007986 */ /* 0x0005e2000c101d10 */
[----:B------:R-:W-:Y:S02]  /*0890*/  LOP3.LUT P0, RZ, R16, 0xffffc000, RZ, 0xc0, !PT ;  /* 0xffffc00010ff7812 */ /* 0x000fe4000780c0ff */
[----:B------:R-:W-:Y:S02]  /*08a0*/  ISETP.LT.U32.AND P1, PT, R0, UR15, PT ;  /* 0x0000000f00007c0c */ /* 0x000fe4000bf21070 */
[----:B------:R-:W-:Y:S02]  /*08b0*/  SHF.L.U64.HI R0, R16, 0x2, R17 ;  /* 0x0000000210007819 */ /* 0x000fe40000010211 */
[----:B------:R-:W-:-:S02]  /*08c0*/  LOP3.LUT P0, RZ, R17, 0x3fffffff, RZ, 0xc0, P0 ;  /* 0x3fffffff11ff7812 */ /* 0x000fc4000000c0ff */
[----:B------:R-:W-:-:S13]  /*08d0*/  ISETP.LT.AND.EX P1, PT, R0, UR4, PT, P1 ;  /* 0x0000000400007c0c */ /* 0x000fda000bf21310 */
[----:B--2---:R-:W-:Y:S05]  /*08e0*/  @!P0 BRA P1, `(.L_x_7170) ;  /* 0xfffffffc00908947 */ /* 0x004fea000083ffff */
[----:B------:R-:W-:Y:S05]  /*08f0*/  EXIT ;  /* 0x000000000000794d */ /* 0x000fea0003800000 */
.L_x_7171:
        /* <DEDUP_REMOVED lines=16> */
.L_x_7950:


//--------------------- .text._ZN2at6native55_GLOBAL__N__de093ff9_22_ForeachBinaryOpList_cu_a911ec4325multi_tensor_apply_kernelINS1_18TensorListMetadataILi3EEENS1_24BinaryOpListAlphaFunctorIdLi3ELi2ELi2EEEJSt10multipliesIdEdEEEvT_T0_DpT1_ --------------------------
	.section	.text._ZN2at6native55_GLOBAL__N__de093ff9_22_ForeachBinaryOpList_cu_a911ec4325multi_tensor_apply_kernelINS1_18TensorListMetadataILi3EEENS1_24BinaryOpListAlphaFunctorIdLi3ELi2ELi2EEEJSt10multipliesIdEdEEEvT_T0_DpT1_,"ax",@progbits
	.align	128
.text._ZN2at6native55_GLOBAL__N__de093ff9_22_ForeachBinaryOpList_cu_a911ec4325multi_tensor_apply_kernelINS1_18TensorListMetadataILi3EEENS1_24BinaryOpListAlphaFunctorIdLi3ELi2ELi2EEEJSt10multipliesIdEdEEEvT_T0_DpT1_:
        .type           _ZN2at6native55_GLOBAL__N__de093ff9_22_ForeachBinaryOpList_cu_a911ec4325multi_tensor_apply_kernelINS1_18TensorListMetadataILi3EEENS1_24BinaryOpListAlphaFunctorIdLi3ELi2ELi2EEEJSt10multipliesIdEdEEEvT_T0_DpT1_,@function
        .size           _ZN2at6native55_GLOBAL__N__de093ff9_22_ForeachBinaryOpList_cu_a911ec4325multi_tensor_apply_kernelINS1_18TensorListMetadataILi3EEENS1_24BinaryOpListAlphaFunctorIdLi3ELi2ELi2EEEJSt10multipliesIdEdEEEvT_T0_DpT1_,(.L_x_7951 - _ZN2at6native55_GLOBAL__N__de093ff9_22_ForeachBinaryOpList_cu_a911ec4325multi_tensor_apply_kernelINS1_18TensorListMetadataILi3EEENS1_24BinaryOpListAlphaFunctorIdLi3ELi2ELi2EEEJSt10multipliesIdEdEEEvT_T0_DpT1_)
        .other          _ZN2at6native55_GLOBAL__N__de093ff9_22_ForeachBinaryOpList_cu_a911ec4325multi_tensor_apply_kernelINS1_18TensorListMetadataILi3EEENS1_24BinaryOpListAlphaFunctorIdLi3ELi2ELi2EEEJSt10multipliesIdEdEEEvT_T0_DpT1_,@"STO_CUDA_ENTRY STV_DEFAULT"
_ZN2at6native55_GLOBAL__N__de093ff9_22_ForeachBinaryOpList_cu_a911ec4325multi_tensor_apply_kernelINS1_18TensorListMetadataILi3EEENS1_24BinaryOpListAlphaFunctorIdLi3ELi2ELi2EEEJSt10multipliesIdEdEEEvT_T0_DpT1_:
        /* <DEDUP_REMOVED lines=36> */
.L_x_7173:
[----:B0---4-:R-:W-:Y:S02]  /*0240*/  IADD3 R4, P1, PT, R0, UR4, RZ ;  /* 0x0000000400047c10 */ /* 0x011fe4000ff3e0ff */
        /* <DEDUP_REMOVED lines=8> */
[----:B------:R-:W2:Y:S01]  /*02d0*/  @!P0 LDG.E.64 R10, desc[UR16][R14.64] ;  /* 0x000000100e0a8981 */ /* 0x000ea2000c1e1b00 */
[----:B------:R-:W-:-:S05]  /*02e0*/  @!P0 LEA.HI.X R13, R4, UR7, R7, 0x3, P1 ;  /* 0x00000007040d8c11 */ /* 0x000fca00088f1c07 */
[----:B------:R0:W3:Y:S01]  /*02f0*/  @!P0 LDG.E.64 R8, desc[UR16][R12.64] ;  /* 0x000000100c088981 */ /* 0x0000e2000c1e1b00 */
[----:B-1----:R-:W-:Y:S02]  /*0300*/  IADD3 R2, P2, PT, R4, UR12, RZ ;  /* 0x0000000c04027c10 */ /* 0x002fe4000ff5e0ff */
[----:B------:R-:W-:Y:S02]  /*0310*/  CS2R R16, SRZ ;  /* 0x0000000000107805 */ /* 0x000fe4000001ff00 */
        /* <DEDUP_REMOVED lines=11> */
[--C-:B------:R-:W-:Y:S02]  /*03d0*/  @!P1 LEA.HI.X R21, R2, UR7, R3.reuse, 0x3, P3 ;  /* 0x0000000702159c11 */ /* 0x100fe400098f1c03 */
[----:B------:R-:W-:Y:S02]  /*03e0*/  ISETP.GE.U32.AND P3, PT, R6, UR13, PT ;  /* 0x0000000d06007c0c */ /* 0x000fe4000bf66070 */
[----:B------:R-:W-:Y:S02]  /*03f0*/  @!P1 LEA.HI.X R27, R2, UR9, R3, 0x3, P4 ;  /* 0x00000009021b9c11 */ /* 0x000fe4000a0f1c03 */
[----:B0-----:R-:W-:-:S02]  /*0400*/  CS2R R12, SRZ ;  /* 0x00000000000c7805 */ /* 0x001fc4000001ff00 */
[----:B------:R-:W-:Y:S01]  /*0410*/  ISETP.GE.U32.AND.EX P3, PT, R29, UR14, PT, P3 ;  /* 0x0000000e1d007c0c */ /* 0x000fe2000bf66130 */
[----:B------:R0:W4:Y:S01]  /*0420*/  @!P1 LDG.E.64 R16, desc[UR16][R20.64] ;  /* 0x0000001014109981 */ /* 0x000122000c1e1b00 */
[C---:B------:R-:W-:Y:S02]  /*0430*/  @!P2 LEA R24, P4, R28.reuse, UR8, 0x3 ;  /* 0x000000081c18ac11 */ /* 0x040fe4000f8818ff */
[C---:B------:R-:W-:Y:S01]  /*0440*/  @!P2 LEA R18, P5, R28.reuse, UR6, 0x3 ;  /* 0x000000061c12ac11 */ /* 0x040fe2000f8a18ff */
[----:B------:R1:W5:Y:S01]  /*0450*/  @!P1 LDG.E.64 R12, desc[UR16][R26.64] ;  /* 0x000000101a0c9981 */ /* 0x000362000c1e1b00 */
[----:B------:R-:W-:Y:S02]  /*0460*/  @!P2 LEA.HI.X R25, R28, UR9, R5, 0x3, P4 ;  /* 0x000000091c19ac11 */ /* 0x000fe4000a0f1c05 */
[----:B------:R-:W-:-:S05]  /*0470*/  CS2R R14, SRZ ;  /* 0x00000000000e7805 */ /* 0x000fca000001ff00 */
[----:B0-----:R-:W-:-:S04]  /*0480*/  @!P3 LEA R20, P4, R6, UR6, 0x3 ;  /* 0x000000060614bc11 */ /* 0x001fc8000f8818ff */
[C---:B------:R-:W-:Y:S02]  /*0490*/  @!P3 LEA.HI.X R21, R6.reuse, UR7, R29, 0x3, P4 ;  /* 0x000000070615bc11 */ /* 0x040fe4000a0f1c1d */
[----:B-1----:R-:W-:Y:S02]  /*04a0*/  @!P3 LEA R26, P4, R6, UR8, 0x3 ;  /* 0x00000008061abc11 */ /* 0x002fe4000f8818ff */
[----:B------:R-:W-:Y:S02]  /*04b0*/  @!P2 LEA.HI.X R19, R28, UR7, R5, 0x3, P5 ;  /* 0x000000071c13ac11 */ /* 0x000fe4000a8f1c05 */
[----:B------:R-:W-:-:S03]  /*04c0*/  @!P3 LEA.HI.X R27, R6, UR9, R29, 0x3, P4 ;  /* 0x00000009061bbc11 */ /* 0x000fc6000a0f1c1d */
[----:B------:R0:W4:Y:S02]  /*04d0*/  @!P2 LDG.E.64 R14, desc[UR16][R18.64] ;  /* 0x00000010120ea981 */ /* 0x000124000c1e1b00 */
[----:B0-----:R-:W-:Y:S02]  /*04e0*/  CS2R R18, SRZ ;  /* 0x0000000000127805 */ /* 0x001fe4000001ff00 */
[----:B------:R-:W-:-:S04]  /*04f0*/  CS2R R22, SRZ ;  /* 0x0000000000167805 */ /* 0x000fc8000001ff00 */
[----:B------:R-:W4:Y:S04]  /*0500*/  @!P2 LDG.E.64 R18, desc[UR16][R24.64] ;  /* 0x000000101812a981 */ /* 0x000f28000c1e1b00 */
[----:B------:R0:W4:Y:S01]  /*0510*/  @!P3 LDG.E.64 R22, desc[UR16][R20.64] ;  /* 0x000000101416b981 */ /* 0x000122000c1e1b00 */
[----:B--2---:R-:W3:-:S15]  /*0520*/  DMUL R10, R10, UR18 ;  /* 0x000000120a0a7c28 */ /* 0x004ede0008000000 */
[----:B------:R-:W-:-:S15]  /*0530*/  NOP ;  /* 0x0000000000007918 */ /* 0x000fde0000000000 */
[----:B------:R-:W-:-:S15]  /*0540*/  NOP ;  /* 0x0000000000007918 */ /* 0x000fde0000000000 */
[----:B------:R-:W-:-:S15]  /*0550*/  NOP ;  /* 0x0000000000007918 */ /* 0x000fde0000000000 */
[----:B------:R-:W-:-:S04]  /*0560*/  NOP ;  /* 0x0000000000007918 */ /* 0x000fc80000000000 */
[----:B---3--:R1:W-:Y:S02]  /*0570*/  DMUL R8, R10, R8 ;  /* 0x000000080a087228 */ /* 0x0083e40000000000 */
[----:B-1----:R-:W-:-:S06]  /*0580*/  CS2R R10, SRZ ;  /* 0x00000000000a7805 */ /* 0x002fcc000001ff00 */
[----:B------:R-:W2:Y:S01]  /*0590*/  @!P3 LDG.E.64 R10, desc[UR16][R26.64] ;  /* 0x000000101a0ab981 */ /* 0x000ea2000c1e1b00 */
[----:B------:R-:W-:-:S04]  /*05a0*/  ULEA UR4, UP0, UR12, UR4, 0x2 ;  /* 0x000000040c047291 */ /* 0x000fc8000f8010ff */
[----:B------:R-:W-:Y:S02]  /*05b0*/  UIADD3.X UR5, UPT, UPT, URZ, UR5, URZ, UP0, !UPT ;  /* 0x00000005ff057290 */ /* 0x000fe400087fe4ff */
[----:B------:R-:W-:-:S04]  /*05c0*/  UISETP.GE.U32.AND UP0, UPT, UR4, UR13, UPT ;  /* 0x0000000d0400728c */ /* 0x000fc8000bf06070 */
[----:B------:R-:W-:-:S15]  /*05d0*/  UISETP.GE.U32.AND.EX UP0, UPT, UR5, UR14, UPT, UP0 ;  /* 0x0000000e0500728c */ /* 0x000fde000bf06100 */
[----:B------:R-:W-:-:S15]  /*05e0*/  NOP ;  /* 0x0000000000007918 */ /* 0x000fde0000000000 */
[----:B------:R-:W-:-:S15]  /*05f0*/  NOP ;  /* 0x0000000000007918 */ /* 0x000fde0000000000 */
[----:B-----5:R-:W4:-:S15]  /*0600*/  DMUL R12, R12, UR18 ;  /* 0x000000120c0c7c28 */ /* 0x020f1e0008000000 */
        /* <DEDUP_REMOVED lines=14> */
[----:B-1----:R1:W3:Y:S02]  /*06f0*/  DMUL R14, R18, R14 ;  /* 0x0000000e120e7228 */ /* 0x0022e40000000000 */
[----:B-1----:R-:W-:-:S04]  /*0700*/  @!P2 LEA R18, P5, R28, UR10, 0x3 ;  /* 0x0000000a1c12ac11 */ /* 0x002fc8000f8a18ff */
[----:B------:R-:W-:-:S15]  /*0710*/  @!P2 LEA.HI.X R19, R28, UR11, R5, 0x3, P5 ;  /* 0x0000000b1c13ac11 */ /* 0x000fde000a8f1c05 */
[----:B------:R-:W-:-:S15]  /*0720*/  NOP ;  /* 0x0000000000007918 */ /* 0x000fde0000000000 */
[----:B------:R-:W-:-:S15]  /*0730*/  NOP ;  /* 0x0000000000007918 */ /* 0x000fde0000000000 */
[----:B------:R-:W-:-:S13]  /*0740*/  NOP ;  /* 0x0000000000007918 */ /* 0x000fda0000000000 */
[----:B--2---:R1:W2:Y:S02]  /*0750*/  DMUL R12, R10, UR18 ;  /* 0x000000120a0c7c28 */ /* 0x0042a40008000000 */
[----:B-1----:R-:W-:-:S04]  /*0760*/  @!P0 LEA R10, P4, R4, UR10, 0x3 ;  /* 0x0000000a040a8c11 */ /* 0x002fc8000f8818ff */
[----:B------:R-:W-:Y:S02]  /*0770*/  @!P0 LEA.HI.X R11, R4, UR11, R7, 0x3, P4 ;  /* 0x0000000b040b8c11 */ /* 0x000fe4000a0f1c07 */
[----:B0-----:R-:W-:Y:S02]  /*0780*/  @!P1 LEA R20, P4, R2, UR10, 0x3 ;  /* 0x0000000a02149c11 */ /* 0x001fe4000f8818ff */
[----:B------:R-:W-:Y:S02]  /*0790*/  @!P3 LEA R4, P6, R6, UR10, 0x3 ;  /* 0x0000000a0604bc11 */ /* 0x000fe4000f8c18ff */
[----:B------:R-:W-:Y:S02]  /*07a0*/  @!P1 LEA.HI.X R21, R2, UR11, R3, 0x3, P4 ;  /* 0x0000000b02159c11 */ /* 0x000fe4000a0f1c03 */
[----:B------:R-:W-:Y:S01]  /*07b0*/  @!P3 LEA.HI.X R5, R6, UR11, R29, 0x3, P6 ;  /* 0x0000000b0605bc11 */ /* 0x000fe2000b0f1c1d */
[----:B------:R4:W-:Y:S04]  /*07c0*/  @!P0 STG.E.64 desc[UR16][R10.64], R8 ;  /* 0x000000080a008986 */ /* 0x0009e8000c101b10 */
[----:B------:R4:W-:Y:S04]  /*07d0*/  @!P1 STG.E.64 desc[UR16][R20.64], R16 ;  /* 0x0000001014009986 */ /* 0x0009e8000c101b10 */
[----:B---3--:R4:W-:-:S15]  /*07e0*/  @!P2 STG.E.64 desc[UR16][R18.64], R14 ;  /* 0x0000000e1200a986 */ /* 0x0089de000c101b10 */
[----:B------:R-:W-:-:S15]  /*07f0*/  NOP ;  /* 0x0000000000007918 */ /* 0x000fde0000000000 */
[----:B------:R-:W-:-:S11]  /*0800*/  NOP ;  /* 0x0000000000007918 */ /* 0x000fd60000000000 */
[----:B--2---:R-:W0:Y:S02]  /*0810*/  DMUL R12, R12, R22 ;  /* 0x000000160c0c7228 */ /* 0x004e240000000000 */
[----:B0-----:R4:W-:Y:S01]  /*0820*/  @!P3 STG.E.64 desc[UR16][R4.64], R12 ;  /* 0x0000000c0400b986 */ /* 0x0019e2000c101b10 */
[----:B------:R-:W-:Y:S05]  /*0830*/  BRA.U !UP0, `(.L_x_7173) ;  /* 0xfffffff908807547 */ /* 0x000fea000b83ffff */
[----:B------:R-:W-:Y:S05]  /*0840*/  EXIT ;  /* 0x000000000000794d */ /* 0x000fea0003800000 */
.L_x_7172:
        /* <DEDUP_REMOVED lines=8> */
.L_x_7174:
        /* <DEDUP_REMOVED lines=13> */
[----:B--2---:R1:W-:Y:S02]  /*09a0*/  DMUL R8, R8, R4 ;  /* 0x0000000408087228 */ /* 0x0043e40000000000 */
[----:B-1----:R-:W-:-:S04]  /*09b0*/  IADD3 R4, P0, PT, R2, UR10, RZ ;  /* 0x0000000a02047c10 */ /* 0x002fc8000ff1e0ff */
        /* <DEDUP_REMOVED lines=10> */
[----:B------:R-:W-:-:S10]  /*0a60*/  NOP ;  /* 0x0000000000007918 */ /* 0x000fd40000000000 */
[----:B------:R-:W0:-:S15]  /*0a70*/  DMUL R12, R12, UR12 ;  /* 0x0000000c0c0c7c28 */ /* 0x000e1e0008000000 */
        /* <DEDUP_REMOVED lines=19> */
[----:B-1----:R-:W-:-:S15]  /*0bb0*/  DMUL R18, R18, R14 ;  /* 0x0000000e12127228 */ /* 0x002fde0000000000 */
[----:B------:R-:W-:-:S15]  /*0bc0*/  NOP ;  /* 0x0000000000007918 */ /* 0x000fde0000000000 */
[----:B------:R-:W-:-:S15]  /*0bd0*/  NOP ;  /* 0x0000000000007918 */ /* 0x000fde0000000000 */
[----:B------:R-:W-:-:S15]  /*0be0*/  NOP ;  /* 0x0000000000007918 */ /* 0x000fde0000000000 */
[----:B------:R-:W-:-:S04]  /*0bf0*/  NOP ;  /* 0x0000000000007918 */ /* 0x000fc80000000000 */
[----:B--2---:R-:W0:Y:S02]  /*0c00*/  DMUL R10, R10, R6 ;  /* 0x000000060a0a7228 */ /* 0x004e240000000000 */
[----:B0-----:R2:W-:Y:S01]  /*0c10*/  STG.E.ENL2.256 desc[UR16][R4.64], R16, R8 ;  /* 0xf80000100408797f */ /* 0x0015e2000f121810 */
[----:B------:R-:W-:Y:S05]  /*0c20*/  @!P0 BRA P1, `(.L_x_7174) ;  /* 0xfffffffc00288947 */ /* 0x000fea000083ffff */
[----:B------:R-:W-:Y:S05]  /*0c30*/  EXIT ;  /* 0x000000000000794d */ /* 0x000fea0003800000 */
.L_x_7175:
        /* <DEDUP_REMOVED lines=12> */
.L_x_7951:


//--------------------- .text._ZN2at6native55_GLOBAL__N__de093ff9_22_ForeachBinaryOpList_cu_a911ec4325multi_tensor_apply_kernelINS1_18TensorListMetadataILi3EEENS1_24BinaryOpListAlphaFunctorIsLi3ELi2ELi2EEEJSt10multipliesIsEsEEEvT_T0_DpT1_ --------------------------
	.section	.text._ZN2at6native55_GLOBAL__N__de093ff9_22_ForeachBinaryOpList_cu_a911ec4325multi_tensor_apply_kernelINS1_18TensorListMetadataILi3EEENS1_24BinaryOpListAlphaFunctorIsLi3ELi2ELi2EEEJSt10multipliesIsEsEEEvT_T0_DpT1_,"ax",@progbits
	.align	128
.text._ZN2at6native55_GLOBAL__N__de093ff9_22_ForeachBinaryOpList_cu_a911ec4325multi_tensor_apply_kernelINS1_18TensorListMetadataILi3EEENS1_24BinaryOpListAlphaFunctorIsLi3ELi2ELi2EEEJSt10multipliesIsEsEEEvT_T0_DpT1_:
        .type           _ZN2at6native55_GLOBAL__N__de093ff9_22_ForeachBinaryOpList_cu_a911ec4325multi_tensor_apply_kernelINS1_18TensorListMetadataILi3EEENS1_24BinaryOpListAlphaFunctorIsLi3ELi2ELi2EEEJSt10multipliesIsEsEEEvT_T0_DpT1_,@function
        .size           _ZN2at6native55_GLOBAL__N__de093ff9_22_ForeachBinaryOpList_cu_a911ec4325multi_tensor_apply_kernelINS1_18TensorListMetadataILi3EEENS1_24BinaryOpListAlphaFunctorIsLi3ELi2ELi2EEEJSt10multipliesIsEsEEEvT_T0_DpT1_,(.L_x_7952 - _ZN2at6native55_GLOBAL__N__de093ff9_22_ForeachBinaryOpList_cu_a911ec4325multi_tensor_apply_kernelINS1_18TensorListMetadataILi3EEENS1_24BinaryOpListAlphaFunctorIsLi3ELi2ELi2EEEJSt10multipliesIsEsEEEvT_T0_DpT1_)
        .other          _ZN2at6native55_GLOBAL__N__de093ff9_22_ForeachBinaryOpList_cu_a911ec4325multi_tensor_apply_kernelINS1_18TensorListMetadataILi3EEENS1_24BinaryOpListAlphaFunctorIsLi3ELi2ELi2EEEJSt10multipliesIsEsEEEvT_T0_DpT1_,@"STO_CUDA_ENTRY STV_DEFAULT"
_ZN2at6native55_GLOBAL__N__de093ff9_22_ForeachBinaryOpList_cu_a911ec4325multi_tensor_apply_kernelINS1_18TensorListMetadataILi3EEENS1_24BinaryOpListAlphaFunctorIsLi3ELi2ELi2EEEJSt10multipliesIsEsEEEvT_T0_DpT1_:
        /* <DEDUP_REMOVED lines=35> */
.L_x_7177:
[----:B0-----:R-:W-:Y:S02]  /*0230*/  IADD3 R26, P1, PT, R0, UR4, RZ ;  /* 0x00000004001a7c10 */ /* 0x001fe4000ff3e0ff */
[----:B--2---:R-:W-:Y:S02]  /*0240*/  PRMT R3, RZ, 0x7610, R3 ;  /* 0x00007610ff037816 */ /* 0x004fe40000000003 */
        /* <DEDUP_REMOVED lines=9> */
[----:B------:R-:W-:-:S05]  /*02e0*/  ISETP.GE.U32.AND.EX P1, PT, R15, UR15, PT, P1 ;  /* 0x0000000f0f007c0c */ /* 0x000fca000bf26110 */
[----:B------:R-:W-:Y:S01]  /*02f0*/  @!P0 LEA R8, P2, R26, UR6, 0x1 ;  /* 0x000000061a088c11 */ /* 0x000fe2000f8408ff */
[----:B------:R-:W-:Y:S01]  /*0300*/  IMAD.X R7, RZ, RZ, R5, P5 ;  /* 0x000000ffff077224 */ /* 0x000fe200028e0605 */
[----:B------:R-:W-:Y:S02]  /*0310*/  ISETP.GE.U32.AND P3, PT, R4, UR14, PT ;  /* 0x0000000e04007c0c */ /* 0x000fe4000bf66070 */
[----:B------:R-:W-:Y:S02]  /*0320*/  @!P0 LEA.HI.X R9, R26, UR7, R13, 0x1, P2 ;  /* 0x000000071a098c11 */ /* 0x000fe400090f0c0d */
[----:B------:R-:W-:Y:S02]  /*0330*/  ISETP.GE.U32.AND P2, PT, R2, UR14, PT ;  /* 0x0000000e02007c0c */ /* 0x000fe4000bf46070 */
[----:B------:R-:W-:Y:S01]  /*0340*/  ISETP.GE.U32.AND.EX P3, PT, R7, UR15, PT, P3 ;  /* 0x0000000f07007c0c */ /* 0x000fe2000bf66130 */
[----:B------:R0:W2:Y:S01]  /*0350*/  @!P0 LDG.E.U16 R3, desc[UR16][R8.64] ;  /* 0x0000001008038981 */ /* 0x0000a2000c1e1500 */
[----:B------:R-:W-:-:S02]  /*0360*/  ISETP.GE.U32.AND.EX P2, PT, R5, UR15, PT, P2 ;  /* 0x0000000f05007c0c */ /* 0x000fc4000bf46120 */
[----:B------:R-:W-:Y:S02]  /*0370*/  @!P0 LEA R18, P4, R26, UR8, 0x1 ;  /* 0x000000081a128c11 */ /* 0x000fe4000f8808ff */
[----:B------:R-:W-:Y:S02]  /*0380*/  @!P1 LEA R24, P5, R28, UR8, 0x1 ;  /* 0x000000081c189c11 */ /* 0x000fe4000f8a08ff */
[----:B------:R-:W-:Y:S02]  /*0390*/  @!P0 LEA.HI.X R19, R26, UR9, R13, 0x1, P4 ;  /* 0x000000091a138c11 */ /* 0x000fe4000a0f0c0d */
[C---:B------:R-:W-:Y:S02]  /*03a0*/  @!P1 LEA R22, P4, R28.reuse, UR6, 0x1 ;  /* 0x000000061c169c11 */ /* 0x040fe4000f8808ff */
[----:B0-----:R-:W-:Y:S02]  /*03b0*/  PRMT R8, RZ, 0x7610, R8 ;  /* 0x00007610ff087816 */ /* 0x001fe40000000008 */
[----:B------:R-:W-:-:S02]  /*03c0*/  @!P1 LEA.HI.X R23, R28, UR7, R15, 0x1, P4 ;  /* 0x000000071c179c11 */ /* 0x000fc4000a0f0c0f */
[----:B------:R-:W-:Y:S02]  /*03d0*/  @!P2 LEA R20, P4, R2, UR6, 0x1 ;  /* 0x000000060214ac11 */ /* 0x000fe4000f8808ff */
[----:B------:R-:W-:Y:S01]  /*03e0*/  @!P3 LEA R16, P6, R4, UR6, 0x1 ;  /* 0x000000060410bc11 */ /* 0x000fe2000f8c08ff */
[----:B------:R0:W3:Y:S01]  /*03f0*/  @!P1 LDG.E.U16 R8, desc[UR16][R22.64] ;  /* 0x0000001016089981 */ /* 0x0000e2000c1e1500 */
[----:B------:R-:W-:Y:S02]  /*0400*/  PRMT R6, RZ, 0x7610, R6 ;  /* 0x00007610ff067816 */ /* 0x000fe40000000006 */
[----:B------:R-:W-:Y:S02]  /*0410*/  PRMT R10, RZ, 0x7610, R10 ;  /* 0x00007610ff0a7816 */ /* 0x000fe4000000000a */
[----:B------:R-:W-:Y:S02]  /*0420*/  PRMT R9, RZ, 0x7610, R9 ;  /* 0x00007610ff097816 */ /* 0x000fe40000000009 */
[----:B------:R-:W-:Y:S01]  /*0430*/  @!P2 LEA.HI.X R21, R2, UR7, R5, 0x1, P4 ;  /* 0x000000070215ac11 */ /* 0x000fe2000a0f0c05 */
[----:B------:R1:W4:Y:S01]  /*0440*/  @!P0 LDG.E.U16 R6, desc[UR16][R18.64] ;  /* 0x0000001012068981 */ /* 0x000322000c1e1500 */
[----:B------:R-:W-:-:S02]  /*0450*/  @!P1 LEA.HI.X R25, R28, UR9, R15, 0x1, P5 ;  /* 0x000000091c199c11 */ /* 0x000fc4000a8f0c0f */
[----:B0-----:R-:W-:Y:S01]  /*0460*/  PRMT R22, RZ, 0x7610, R22 ;  /* 0x00007610ff167816 */ /* 0x001fe20000000016 */
[----:B------:R-:W5:Y:S01]  /*0470*/  @!P2 LDG.E.U16 R10, desc[UR16][R20.64] ;  /* 0x00000010140aa981 */ /* 0x000f62000c1e1500 */
[----:B------:R-:W-:-:S03]  /*0480*/  @!P3 LEA.HI.X R17, R4, UR7, R7, 0x1, P6 ;  /* 0x000000070411bc11 */ /* 0x000fc6000b0f0c07 */
[----:B------:R0:W5:Y:S01]  /*0490*/  @!P1 LDG.E.U16 R9, desc[UR16][R24.64] ;  /* 0x0000001018099981 */ /* 0x000162000c1e1500 */
[----:B-1----:R-:W-:-:S03]  /*04a0*/  @!P2 LEA R18, P5, R2, UR8, 0x1 ;  /* 0x000000080212ac11 */ /* 0x002fc6000f8a08ff */
[----:B------:R1:W5:Y:S01]  /*04b0*/  @!P3 LDG.E.U16 R22, desc[UR16][R16.64] ;  /* 0x000000101016b981 */ /* 0x000362000c1e1500 */
[----:B------:R-:W-:Y:S02]  /*04c0*/  PRMT R11, RZ, 0x7610, R11 ;  /* 0x00007610ff0b7816 */ /* 0x000fe4000000000b */
[----:B------:R-:W-:Y:S02]  /*04d0*/  @!P2 LEA.HI.X R19, R2, UR9, R5, 0x1, P5 ;  /* 0x000000090213ac11 */ /* 0x000fe4000a8f0c05 */
[C---:B0-----:R-:W-:Y:S02]  /*04e0*/  @!P3 LEA R24, P4, R4.reuse, UR8, 0x1 ;  /* 0x000000080418bc11 */ /* 0x041fe4000f8808ff */
[----:B------:R-:W-:Y:S01]  /*04f0*/  PRMT R23, RZ, 0x7610, R23 ;  /* 0x00007610ff177816 */ /* 0x000fe20000000017 */
[----:B------:R0:W5:Y:S01]  /*0500*/  @!P2 LDG.E.U16 R11, desc[UR16][R18.64] ;  /* 0x00000010120ba981 */ /* 0x000162000c1e1500 */
[----:B------:R-:W-:-:S05]  /*0510*/  @!P3 LEA.HI.X R25, R4, UR9, R7, 0x1, P4 ;  /* 0x000000090419bc11 */ /* 0x000fca000a0f0c07 */
[----:B------:R-:W5:Y:S01]  /*0520*/  @!P3 LDG.E.U16 R23, desc[UR16][R24.64] ;  /* 0x000000101817b981 */ /* 0x000f62000c1e1500 */
[----:B------:R-:W0:Y:S01]  /*0530*/  LDCU.U16 UR12, c[0x0][0xfca] ;  /* 0x0001f940ff0c77ac */ /* 0x000e220008000400 */
[----:B------:R-:W-:Y:S02]  /*0540*/  @!P0 LEA R12, P4, R26, UR10, 0x1 ;  /* 0x0000000a1a0c8c11 */ /* 0x000fe4000f8808ff */
[----:B------:R-:W-:Y:S02]  /*0550*/  @!P1 LEA R14, P5, R28, UR10, 0x1 ;  /* 0x0000000a1c0e9c11 */ /* 0x000fe4000f8a08ff */
[----:B------:R-:W-:Y:S02]  /*0560*/  @!P0 LEA.HI.X R13, R26, UR11, R13, 0x1, P4 ;  /* 0x0000000b1a0d8c11 */ /* 0x000fe4000a0f0c0d */
[----:B------:R-:W-:Y:S02]  /*0570*/  @!P1 LEA.HI.X R15, R28, UR11, R15, 0x1, P5 ;  /* 0x0000000b1c0f9c11 */ /* 0x000fe4000a8f0c0f */
[----:B-1----:R-:W-:-:S02]  /*0580*/  @!P2 LEA R16, P4, R2, UR10, 0x1 ;  /* 0x0000000a0210ac11 */ /* 0x002fc4000f8808ff */
[----:B0-----:R-:W-:Y:S02]  /*0590*/  @!P3 LEA R18, P5, R4, UR10, 0x1 ;  /* 0x0000000a0412bc11 */ /* 0x001fe4000f8a08ff */
[----:B------:R-:W-:Y:S02]  /*05a0*/  @!P2 LEA.HI.X R17, R2, UR11, R5, 0x1, P4 ;  /* 0x0000000b0211ac11 */ /* 0x000fe4000a0f0c05 */
[----:B------:R-:W-:Y:S01]  /*05b0*/  @!P3 LEA.HI.X R19, R4, UR11, R7, 0x1, P5 ;  /* 0x0000000b0413bc11 */ /* 0x000fe2000a8f0c07 */
[----:B------:R-:W-:Y:S02]  /*05c0*/  UPRMT UR12, UR12, 0x9910, URZ ;  /* 0x000099100c0c7896 */ /* 0x000fe400080000ff */
[----:B------:R-:W-:-:S04]  /*05d0*/  ULEA UR4, UP0, UR13, UR4, 0x2 ;  /* 0x000000040d047291 */ /* 0x000fc8000f8010ff */
[----:B------:R-:W-:Y:S02]  /*05e0*/  UIADD3.X UR5, UPT, UPT, URZ, UR5, URZ, UP0, !UPT ;  /* 0x00000005ff057290 */ /* 0x000fe400087fe4ff */
[----:B------:R-:W-:-:S04]  /*05f0*/  UISETP.GE.U32.AND UP0, UPT, UR4, UR14, UPT ;  /* 0x0000000e0400728c */ /* 0x000fc8000bf06070 */
[----:B------:R-:W-:Y:S01]  /*0600*/  UISETP.GE.U32.AND.EX UP0, UPT, UR5, UR15, UPT, UP0 ;  /* 0x0000000f0500728c */ /* 0x000fe2000bf06100 */
[----:B--2---:R-:W-:-:S05]  /*0610*/  PRMT R3, R3, 0x9910, RZ ;  /* 0x0000991003037816 */ /* 0x004fca00000000ff */
[----:B------:R-:W-:-:S04]  /*0620*/  IMAD.MOV.U32 R4, RZ, RZ, R3 ;  /* 0x000000ffff047224 */ /* 0x000fc800078e0003 */
[----:B------:R-:W-:Y:S01]  /*0630*/  IMAD R4, R4, UR12, RZ ;  /* 0x0000000c04047c24 */ /* 0x000fe2000f8e02ff */
[----:B---3--:R-:W-:-:S05]  /*0640*/  PRMT R5, R8, 0x9910, RZ ;  /* 0x0000991008057816 */ /* 0x008fca00000000ff */
[----:B------:R-:W-:Y:S01]  /*0650*/  IMAD R5, R5, UR12, RZ ;  /* 0x0000000c05057c24 */ /* 0x000fe2000f8e02ff */
[----:B----4-:R-:W-:Y:S02]  /*0660*/  PRMT R2, R6, 0x9910, RZ ;  /* 0x0000991006027816 */ /* 0x010fe400000000ff */
[----:B-----5:R-:W-:Y:S02]  /*0670*/  PRMT R6, R10, 0x9910, RZ ;  /* 0x000099100a067816 */ /* 0x020fe400000000ff */
[----:B------:R-:W-:Y:S02]  /*0680*/  PRMT R8, R4, 0x9910, RZ ;  /* 0x0000991004087816 */ /* 0x000fe400000000ff */
[----:B------:R-:W-:Y:S02]  /*0690*/  PRMT R3, R9, 0x9910, RZ ;  /* 0x0000991009037816 */ /* 0x000fe400000000ff */
[----:B------:R-:W-:Y:S01]  /*06a0*/  PRMT R7, R22, 0x9910, RZ ;  /* 0x0000991016077816 */ /* 0x000fe200000000ff */
[----:B------:R-:W-:Y:S01]  /*06b0*/  IMAD R4, R6, UR12, RZ ;  /* 0x0000000c06047c24 */ /* 0x000fe2000f8e02ff */
[----:B------:R-:W-:-:S03]  /*06c0*/  PRMT R9, R5, 0x9910, RZ ;  /* 0x0000991005097816 */ /* 0x000fc600000000ff */
[----:B------:R-:W-:Y:S02]  /*06d0*/  IMAD R5, R7, UR12, RZ ;  /* 0x0000000c07057c24 */ /* 0x000fe4000f8e02ff */
[----:B------:R-:W-:Y:S01]  /*06e0*/  IMAD.MOV.U32 R7, RZ, RZ, R8 ;  /* 0x000000ffff077224 */ /* 0x000fe200078e0008 */
[----:B------:R-:W-:Y:S02]  /*06f0*/  PRMT R8, R4, 0x9910, RZ ;  /* 0x0000991004087816 */ /* 0x000fe400000000ff */
[----:B------:R-:W-:Y:S02]  /*0700*/  PRMT R11, R11, 0x9910, RZ ;  /* 0x000099100b0b7816 */ /* 0x000fe400000000ff */
[----:B------:R-:W-:Y:S02]  /*0710*/  PRMT R10, R5, 0x9910, RZ ;  /* 0x00009910050a7816 */ /* 0x000fe400000000ff */
[----:B------:R-:W-:Y:S01]  /*0720*/  PRMT R23, R23, 0x9910, RZ ;  /* 0x0000991017177816 */ /* 0x000fe200000000ff */
[----:B------:R-:W-:-:S02]  /*0730*/  IMAD.MOV.U32 R4, RZ, RZ, R9 ;  /* 0x000000ffff047224 */ /* 0x000fc400078e0009 */
[----:B------:R-:W-:Y:S02]  /*0740*/  IMAD.MOV.U32 R6, RZ, RZ, R11 ;  /* 0x000000ffff067224 */ /* 0x000fe400078e000b */
[----:B------:R-:W-:Y:S02]  /*0750*/  IMAD.MOV.U32 R5, RZ, RZ, R8 ;  /* 0x000000ffff057224 */ /* 0x000fe400078e0008 */
[----:B------:R-:W-:Y:S02]  /*0760*/  IMAD R9, R2, R7, RZ ;  /* 0x0000000702097224 */ /* 0x000fe400078e02ff */
[----:B------:R-:W-:Y:S02]  /*0770*/  IMAD.MOV.U32 R2, RZ, RZ, R23 ;  /* 0x000000ffff027224 */ /* 0x000fe400078e0017 */
[----:B------:R-:W-:Y:S02]  /*0780*/  IMAD.MOV.U32 R7, RZ, RZ, R10 ;  /* 0x000000ffff077224 */ /* 0x000fe400078e000a */
[----:B------:R-:W-:-:S02]  /*0790*/  IMAD R3, R3, R4, RZ ;  /* 0x0000000403037224 */ /* 0x000fc400078e02ff */
[----:B------:R-:W-:Y:S02]  /*07a0*/  IMAD R5, R6, R5, RZ ;  /* 0x0000000506057224 */ /* 0x000fe400078e02ff */
[----:B------:R-:W-:Y:S01]  /*07b0*/  IMAD R7, R2, R7, RZ ;  /* 0x0000000702077224 */ /* 0x000fe200078e02ff */
[----:B------:R2:W-:Y:S04]  /*07c0*/  @!P0 STG.E.U16 desc[UR16][R12.64], R9 ;  /* 0x000000090c008986 */ /* 0x0005e8000c101510 */
[----:B------:R2:W-:Y:S04]  /*07d0*/  @!P1 STG.E.U16 desc[UR16][R14.64], R3 ;  /* 0x000000030e009986 */ /* 0x0005e8000c101510 */
[----:B------:R2:W-:Y:S04]  /*07e0*/  @!P2 STG.E.U16 desc[UR16][R16.64], R5 ;  /* 0x000000051000a986 */ /* 0x0005e8000c101510 */
[----:B------:R2:W-:Y:S01]  /*07f0*/  @!P3 STG.E.U16 desc[UR16][R18.64], R7 ;  /* 0x000000071200b986 */ /* 0x0005e2000c101510 */
[----:B------:R-:W-:Y:S05]  /*0800*/  BRA.U !UP0, `(.L_x_7177) ;  /* 0xfffffff908887547 */ /* 0x000fea000b83ffff */
[----:B------:R-:W-:Y:S05]  /*0810*/  EXIT ;  /* 0x000000000000794d */ /* 0x000fea0003800000 */
.L_x_7176:
[----:B------:R-:W0:Y:S02]  /*0820*/  S2R R3, SR_TID.X ;  /* 0x0000000000037919 */ /* 0x000e240000002100 */
[----:B0-----:R-:W-:-:S03]  /*0830*/  IMAD.WIDE.U32 R4, R3, 0x4, RZ ;  /* 0x0000000403047825 */ /* 0x001fc600078e00ff */
[----:B------:R-:W-:-:S04]  /*0840*/  ISETP.GE.U32.AND P0, PT, R4, UR18, PT ;  /* 0x0000001204007c0c */ /* 0x000fc8000bf06070 */
[----:B------:R-:W-:-:S13]  /*0850*/  ISETP.GE.AND.EX P0, PT, R5, UR4, PT, P0 ;  /* 0x0000000405007c0c */ /* 0x000fda000bf06300 */
[----:B------:R-:W-:Y:S05]  /*0860*/  @P0 EXIT ;  /* 0x000000000000094d */ /* 0x000fea0003800000 */
[----:B------:R-:W-:Y:S01]  /*0870*/  IMAD.MOV.U32 R0, RZ, RZ, RZ ;  /* 0x000000ffff007224 */ /* 0x000fe200078e00ff */
[----:B------:R-:W0:Y:S06]  /*0880*/  LDCU UR12, c[0x0][0x360] ;  /* 0x00006c00ff0c77ac */ /* 0x000e2c0008000800 */
.L_x_7178:
        /* <DEDUP_REMOVED lines=8> */
[----:B------:R-:W1:Y:S01]  /*0910*/  LDCU.U16 UR5, c[0x0][0xfca] ;  /* 0x0001f940ff0577ac */ /* 0x000e620008000400 */
[----:B------:R-:W-:Y:S01]  /*0920*/  IADD3 R4, P0, PT, R4, UR10, RZ ;  /* 0x0000000a04047c10 */ /* 0x000fe2000ff1e0ff */
[----:B-1----:R-:W-:Y:S01]  /*0930*/  UPRMT UR5, UR5, 0x9910, URZ ;  /* 0x0000991005057896 */ /* 0x002fe200080000ff */
[C---:B--2---:R-:W-:Y:S02]  /*0940*/  PRMT R2, R6.reuse, 0x9910, RZ ;  /* 0x0000991006027816 */ /* 0x044fe400000000ff */
[----:B------:R-:W-:-:S02]  /*0950*/  PRMT R5, R6, 0xbb32, RZ ;  /* 0x0000bb3206057816 */ /* 0x000fc400000000ff */
[C---:B------:R-:W-:Y:S01]  /*0960*/  PRMT R6, R7.reuse, 0x9910, RZ ;  /* 0x0000991007067816 */ /* 0x040fe200000000ff */
[----:B------:R-:W-:Y:S01]  /*0970*/  IMAD R2, R2, UR5, RZ ;  /* 0x0000000502027c24 */ /* 0x000fe2000f8e02ff */
[----:B------:R-:W-:Y:S01]  /*0980*/  PRMT R7, R7, 0xbb32, RZ ;  /* 0x0000bb3207077816 */ /* 0x000fe200000000ff */
[----:B------:R-:W-:Y:S01]  /*0990*/  IMAD R5, R5, UR5, RZ ;  /* 0x0000000505057c24 */ /* 0x000fe2000f8e02ff */
[----:B---3--:R-:W-:Y:S01]  /*09a0*/  PRMT R12, R8, 0xbb32, RZ ;  /* 0x0000bb32080c7816 */ /* 0x008fe200000000ff */
[----:B------:R-:W-:Y:S01]  /*09b0*/  IMAD R6, R6, UR5, RZ ;  /* 0x0000000506067c24 */ /* 0x000fe2000f8e02ff */
[----:B------:R-:W-:Y:S01]  /*09c0*/  PRMT R13, R9, 0x9910, RZ ;  /* 0x00009910090d7816 */ /* 0x000fe200000000ff */
[----:B------:R-:W-:Y:S01]  /*09d0*/  IMAD R7, R7, UR5, RZ ;  /* 0x0000000507077c24 */ /* 0x000fe2000f8e02ff */
[----:B------:R-:W-:Y:S01]  /*09e0*/  PRMT R15, R9, 0xbb32, RZ ;  /* 0x0000bb32090f7816 */ /* 0x000fe200000000ff */
[----:B------:R-:W-:Y:S01]  /*09f0*/  IMAD.MOV.U32 R9, RZ, RZ, R12 ;  /* 0x000000ffff097224 */ /* 0x000fe200078e000c */
[----:B------:R-:W-:-:S02]  /*0a00*/  PRMT R11, R8, 0x9910, RZ ;  /* 0x00009910080b7816 */ /* 0x000fc400000000ff */
[----:B------:R-:W-:Y:S02]  /*0a10*/  PRMT R2, R2, 0x9910, RZ ;  /* 0x0000991002027816 */ /* 0x000fe400000000ff */
[----:B------:R-:W-:Y:S01]  /*0a20*/  PRMT R12, R5, 0x9910, RZ ;  /* 0x00009910050c7816 */ /* 0x000fe200000000ff */
[----:B------:R-:W-:Y:S01]  /*0a30*/  IMAD.MOV.U32 R8, RZ, RZ, R11 ;  /* 0x000000ffff087224 */ /* 0x000fe200078e000b */
[----:B------:R-:W-:Y:S01]  /*0a40*/  PRMT R14, R6, 0x9910, RZ ;  /* 0x00009910060e7816 */ /* 0x000fe200000000ff */
[----:B------:R-:W-:Y:S01]  /*0a50*/  IMAD.MOV.U32 R5, RZ, RZ, R2 ;  /* 0x000000ffff057224 */ /* 0x000fe200078e0002 */
[----:B------:R-:W-:Y:S01]  /*0a60*/  PRMT R7, R7, 0x9910, RZ ;  /* 0x0000991007077816 */ /* 0x000fe200000000ff */
[----:B------:R-:W-:Y:S02]  /*0a70*/  IMAD.MOV.U32 R6, RZ, RZ, R12 ;  /* 0x000000ffff067224 */ /* 0x000fe400078e000c */
[----:B------:R-:W-:Y:S02]  /*0a80*/  IMAD.MOV.U32 R11, RZ, RZ, R13 ;  /* 0x000000ffff0b7224 */ /* 0x000fe400078e000d */
[----:B------:R-:W-:-:S02]  /*0a90*/  IMAD.MOV.U32 R12, RZ, RZ, R14 ;  /* 0x000000ffff0c7224 */ /* 0x000fc400078e000e */
[----:B------:R-:W-:Y:S02]  /*0aa0*/  IMAD.MOV.U32 R13, RZ, RZ, R15 ;  /* 0x000000ffff0d7224 */ /* 0x000fe400078e000f */
[----:B------:R-:W-:Y:S02]  /*0ab0*/  IMAD.MOV.U32 R14, RZ, RZ, R7 ;  /* 0x000000ffff0e7224 */ /* 0x000fe400078e0007 */
[----:B------:R-:W-:Y:S01]  /*0ac0*/  IMAD R2, R8, R5, RZ ;  /* 0x0000000508027224 */ /* 0x000fe200078e02ff */
[----:B------:R-:W-:Y:S01]  /*0ad0*/  IADD3.X R5, PT, PT, R10, UR11, RZ, P0, !PT ;  /* 0x0000000b0a057c10 */ /* 0x000fe200087fe4ff */
[----:B------:R-:W-:Y:S01]  /*0ae0*/  IMAD R7, R9, R6, RZ ;  /* 0x0000000609077224 */ /* 0x000fe200078e02ff */
[----:B0-----:R-:W-:Y:S01]  /*0af0*/  IADD3 R3, P0, PT, R3, UR12, RZ ;  /* 0x0000000c03037c10 */ /* 0x001fe2000ff1e0ff */
[----:B------:R-:W-:Y:S02]  /*0b00*/  IMAD R6, R11, R12, RZ ;  /* 0x0000000c0b067224 */ /* 0x000fe400078e02ff */
[----:B------:R-:W-:Y:S01]  /*0b10*/  IMAD R9, R13, R14, RZ ;  /* 0x0000000e0d097224 */ /* 0x000fe200078e02ff */
[----:B------:R-:W-:Y:S01]  /*0b20*/  PRMT R8, R2, 0x5410, R7 ;  /* 0x0000541002087816 */ /* 0x000fe20000000007 */
[----:B------:R-:W-:-:S02]  /*0b30*/  IMAD.SHL.U32 R2, R3, 0x4, RZ ;  /* 0x0000000403027824 */ /* 0x000fc400078e00ff */
[----:B------:R-:W-:Y:S01]  /*0b40*/  IMAD.X R0, RZ, RZ, R0, P0 ;  /* 0x000000ffff007224 */ /* 0x000fe200000e0600 */
[----:B------:R-:W-:Y:S02]  /*0b50*/  PRMT R9, R6, 0x5410, R9 ;  /* 0x0000541006097816 */ /* 0x000fe40000000009 */
        /* <DEDUP_REMOVED lines=8> */
.L_x_7179:
        /* <DEDUP_REMOVED lines=10> */
.L_x_7952:


//--------------------- .text._ZN2at6native55_GLOBAL__N__de093ff9_22_ForeachBinaryOpList_cu_a911ec4325multi_tensor_apply_kernelINS1_18TensorListMetadataILi3EEENS1_24BinaryOpListAlphaFunctorIlLi3ELi2ELi2EEEJSt10multipliesIlElEEEvT_T0_DpT1_ --------------------------
	.section	.text._ZN2at6native55_GLOBAL__N__de093ff9_22_ForeachBinaryOpList_cu_a911ec4325multi_tensor_apply_kernelINS1_18TensorListMetadataILi3EEENS1_24BinaryOpListAlphaFunctorIlLi3ELi2ELi2EEEJSt10multipliesIlElEEEvT_T0_DpT1_,"ax",@progbits
	.align	128
.text._ZN2at6native55_GLOBAL__N__de093ff9_22_ForeachBinaryOpList_cu_a911ec4325multi_tensor_apply_kernelINS1_18TensorListMetadataILi3EEENS1_24BinaryOpListAlphaFunctorIlLi3ELi2ELi2EEEJSt10multipliesIlElEEEvT_T0_DpT1_:
        .type           _ZN2at6native55_GLOBAL__N__de093ff9_22_ForeachBinaryOpList_cu_a911ec4325multi_tensor_apply_kernelINS1_18TensorListMetadataILi3EEENS1_24BinaryOpListAlphaFunctorIlLi3ELi2ELi2EEEJSt10multipliesIlElEEEvT_T0_DpT1_,@function
        .size           _ZN2at6native55_GLOBAL__N__de093ff9_22_ForeachBinaryOpList_cu_a911ec4325multi_tensor_apply_kernelINS1_18TensorListMetadataILi3EEENS1_24BinaryOpListAlphaFunctorIlLi3ELi2ELi2EEEJSt10multipliesIlElEEEvT_T0_DpT1_,(.L_x_7953 - _ZN2at6native55_GLOBAL__N__de093ff9_22_ForeachBinaryOpList_cu_a911ec4325multi_tensor_apply_kernelINS1_18TensorListMetadataILi3EEENS1_24BinaryOpListAlphaFunctorIlLi3ELi2ELi2EEEJSt10multipliesIlElEEEvT_T0_DpT1_)
        .other          _ZN2at6native55_GLOBAL__N__de093ff9_22_ForeachBinaryOpList_cu_a911ec4325multi_tensor_apply_kernelINS1_18TensorListMetadataILi3EEENS1_24BinaryOpListAlphaFunctorIlLi3ELi2ELi2EEEJSt10multipliesIlElEEEvT_T0_DpT1_,@"STO_CUDA_ENTRY STV_DEFAULT"
_ZN2at6native55_GLOBAL__N__de093ff9_22_ForeachBinaryOpList_cu_a911ec4325multi_tensor_apply_kernelINS1_18TensorListMetadataILi3EEENS1_24BinaryOpListAlphaFunctorIlLi3ELi2ELi2EEEJSt10multipliesIlElEEEvT_T0_DpT1_:
        /* <DEDUP_REMOVED lines=36> */
.L_x_7181:
[----:B0-----:R-:W-:Y:S02]  /*0240*/  IADD3 R4, P1, PT, R0, UR4, RZ ;  /* 0x0000000400047c10 */ /* 0x001fe4000ff3e0ff */
[----:B------:R-:W-:Y:S02]  /*0250*/  CS2R R16, SRZ ;  /* 0x0000000000107805 */ /* 0x000fe4000001ff00 */
        /* <DEDUP_REMOVED lines=10> */
[----:B------:R0:W2:Y:S01]  /*0300*/  @!P0 LDG.E.64 R16, desc[UR16][R6.64] ;  /* 0x0000001006108981 */ /* 0x0000a2000c1e1b00 */
[----:B------:R-:W-:Y:S02]  /*0310*/  @!P0 LEA R8, P2, R4, UR8, 0x3 ;  /* 0x0000000804088c11 */ /* 0x000fe4000f8418ff */
[----:B------:R-:W-:Y:S02]  /*0320*/  CS2R R14, SRZ ;  /* 0x00000000000e7805 */ /* 0x000fe4000001ff00 */
[----:B------:R-:W-:Y:S02]  /*0330*/  @!P1 LEA.HI.X R19, R2, UR7, R5, 0x3, P3 ;  /* 0x0000000702139c11 */ /* 0x000fe400098f1c05 */
[----:B------:R-:W-:Y:S02]  /*0340*/  CS2R R10, SRZ ;  /* 0x00000000000a7805 */ /* 0x000fe4000001ff00 */
[----:B------:R-:W-:Y:S01]  /*0350*/  @!P0 LEA.HI.X R9, R4, UR9, R3, 0x3, P2 ;  /* 0x0000000904098c11 */ /* 0x000fe200090f1c03 */
[----:B------:R1:W3:Y:S04]  /*0360*/  @!P1 LDG.E.64 R14, desc[UR16][R18.64] ;  /* 0x00000010120e9981 */ /* 0x0002e8000c1e1b00 */
[----:B------:R-:W4:Y:S01]  /*0370*/  @!P0 LDG.E.64 R10, desc[UR16][R8.64] ;  /* 0x00000010080a8981 */ /* 0x000f22000c1e1b00 */
[----:B------:R-:W-:-:S02]  /*0380*/  @!P1 LEA R20, P2, R2, UR8, 0x3 ;  /* 0x0000000802149c11 */ /* 0x000fc4000f8418ff */
[----:B------:R-:W-:Y:S02]  /*0390*/  CS2R R12, SRZ ;  /* 0x00000000000c7805 */ /* 0x000fe4000001ff00 */
[----:B------:R-:W-:-:S05]  /*03a0*/  @!P1 LEA.HI.X R21, R2, UR9, R5, 0x3, P2 ;  /* 0x0000000902159c11 */ /* 0x000fca00090f1c05 */
[----:B------:R5:W4:Y:S01]  /*03b0*/  @!P1 LDG.E.64 R12, desc[UR16][R20.64] ;  /* 0x00000010140c9981 */ /* 0x000b22000c1e1b00 */
[----:B0-----:R-:W-:-:S04]  /*03c0*/  IADD3 R6, P3, PT, R2, UR12, RZ ;  /* 0x0000000c02067c10 */ /* 0x001fc8000ff7e0ff */
[C---:B------:R-:W-:Y:S02]  /*03d0*/  ISETP.GE.U32.AND P2, PT, R6.reuse, UR13, PT ;  /* 0x0000000d06007c0c */ /* 0x040fe4000bf46070 */
[----:B------:R-:W-:Y:S02]  /*03e0*/  IADD3.X R7, PT, PT, RZ, R5, RZ, P3, !PT ;  /* 0x00000005ff077210 */ /* 0x000fe40001ffe4ff */
[----:B------:R-:W-:Y:S02]  /*03f0*/  IADD3 R24, P4, PT, R6, UR12, RZ ;  /* 0x0000000c06187c10 */ /* 0x000fe4000ff9e0ff */
[----:B------:R-:W-:Y:S02]  /*0400*/  ISETP.GE.U32.AND.EX P2, PT, R7, UR14, PT, P2 ;  /* 0x0000000e07007c0c */ /* 0x000fe4000bf46120 */
[----:B------:R-:W-:Y:S01]  /*0410*/  ISETP.GE.U32.AND P3, PT, R24, UR13, PT ;  /* 0x0000000d18007c0c */ /* 0x000fe2000bf66070 */
[----:B------:R-:W-:-:S05]  /*0420*/  IMAD.X R25, RZ, RZ, R7, P4 ;  /* 0x000000ffff197224 */ /* 0x000fca00020e0607 */
[----:B------:R-:W-:Y:S02]  /*0430*/  ISETP.GE.U32.AND.EX P3, PT, R25, UR14, PT, P3 ;  /* 0x0000000e19007c0c */ /* 0x000fe4000bf66130 */
[----:B-1----:R-:W-:-:S03]  /*0440*/  CS2R R18, SRZ ;  /* 0x0000000000127805 */ /* 0x002fc6000001ff00 */
[----:B------:R-:W-:-:S04]  /*0450*/  @!P2 LEA R28, P4, R6, UR6, 0x3 ;  /* 0x00000006061cac11 */ /* 0x000fc8000f8818ff */
[C---:B------:R-:W-:Y:S02]  /*0460*/  @!P2 LEA.HI.X R29, R6.reuse, UR7, R7, 0x3, P4 ;  /* 0x00000007061dac11 */ /* 0x040fe4000a0f1c07 */
[----:B-----5:R-:W-:-:S03]  /*0470*/  @!P2 LEA R20, P4, R6, UR8, 0x3 ;  /* 0x000000080614ac11 */ /* 0x020fc6000f8818ff */
[----:B------:R0:W5:Y:S01]  /*0480*/  @!P2 LDG.E.64 R18, desc[UR16][R28.64] ;  /* 0x000000101c12a981 */ /* 0x000162000c1e1b00 */
[----:B------:R-:W-:Y:S02]  /*0490*/  @!P2 LEA.HI.X R21, R6, UR9, R7, 0x3, P4 ;  /* 0x000000090615ac11 */ /* 0x000fe4000a0f1c07 */
[----:B------:R-:W-:-:S04]  /*04a0*/  @!P3 LEA R22, P4, R24, UR6, 0x3 ;  /* 0x000000061816bc11 */ /* 0x000fc8000f8818ff */
[----:B------:R-:W-:Y:S01]  /*04b0*/  @!P3 LEA.HI.X R23, R24, UR7, R25, 0x3, P4 ;  /* 0x000000071817bc11 */ /* 0x000fe2000a0f1c19 */
[----:B--2---:R-:W-:-:S04]  /*04c0*/  IMAD R9, R17, UR18, RZ ;  /* 0x0000001211097c24 */ /* 0x004fc8000f8e02ff */
[C---:B------:R-:W-:Y:S02]  /*04d0*/  IMAD R9, R16.reuse, UR19, R9 ;  /* 0x0000001310097c24 */ /* 0x040fe4000f8e0209 */
[----:B------:R-:W-:-:S04]  /*04e0*/  IMAD.WIDE.U32 R16, R16, UR18, RZ ;  /* 0x0000001210107c25 */ /* 0x000fc8000f8e00ff */
[----:B------:R-:W-:Y:S02]  /*04f0*/  IMAD.IADD R17, R17, 0x1, R9 ;  /* 0x0000000111117824 */ /* 0x000fe400078e0209 */
[----:B---3--:R-:W-:Y:S02]  /*0500*/  IMAD R15, R15, UR18, RZ ;  /* 0x000000120f0f7c24 */ /* 0x008fe4000f8e02ff */
[----:B----4-:R-:W-:Y:S02]  /*0510*/  IMAD R17, R17, R10, RZ ;  /* 0x0000000a11117224 */ /* 0x010fe400078e02ff */
[C---:B0-----:R-:W-:Y:S02]  /*0520*/  IMAD R29, R14.reuse, UR19, R15 ;  /* 0x000000130e1d7c24 */ /* 0x041fe4000f8e020f */
[----:B------:R-:W-:-:S04]  /*0530*/  IMAD.WIDE.U32 R14, R14, UR18, RZ ;  /* 0x000000120e0e7c25 */ /* 0x000fc8000f8e00ff */
[----:B------:R-:W-:Y:S02]  /*0540*/  IMAD R27, R11, R16, R17 ;  /* 0x000000100b1b7224 */ /* 0x000fe400078e0211 */
[----:B------:R-:W-:Y:S01]  /*0550*/  IMAD.WIDE.U32 R16, R16, R10, RZ ;  /* 0x0000000a10107225 */ /* 0x000fe200078e00ff */
[----:B------:R-:W-:Y:S02]  /*0560*/  CS2R R10, SRZ ;  /* 0x00000000000a7805 */ /* 0x000fe4000001ff00 */
[----:B------:R-:W-:Y:S02]  /*0570*/  IADD3 R15, PT, PT, R15, R29, RZ ;  /* 0x0000001d0f0f7210 */ /* 0x000fe40007ffe0ff */
[----:B------:R-:W-:Y:S02]  /*0580*/  CS2R R8, SRZ ;  /* 0x0000000000087805 */ /* 0x000fe4000001ff00 */
[----:B------:R-:W2:Y:S01]  /*0590*/  @!P3 LDG.E.64 R10, desc[UR16][R22.64] ;  /* 0x00000010160ab981 */ /* 0x000ea2000c1e1b00 */
[----:B------:R-:W-:-:S03]  /*05a0*/  IMAD R15, R15, R12, RZ ;  /* 0x0000000c0f0f7224 */ /* 0x000fc600078e02ff */
[----:B------:R0:W3:Y:S01]  /*05b0*/  @!P2 LDG.E.64 R8, desc[UR16][R20.64] ;  /* 0x000000101408a981 */ /* 0x0000e2000c1e1b00 */
[----:B------:R-:W-:Y:S02]  /*05c0*/  IMAD R29, R13, R14, R15 ;  /* 0x0000000e0d1d7224 */ /* 0x000fe400078e020f */
[----:B------:R-:W-:Y:S01]  /*05d0*/  IMAD.WIDE.U32 R14, R14, R12, RZ ;  /* 0x0000000c0e0e7225 */ /* 0x000fe200078e00ff */
[----:B------:R-:W-:Y:S02]  /*05e0*/  CS2R R12, SRZ ;  /* 0x00000000000c7805 */ /* 0x000fe4000001ff00 */
[----:B0-----:R-:W-:-:S04]  /*05f0*/  @!P3 LEA R20, P4, R24, UR8, 0x3 ;  /* 0x000000081814bc11 */ /* 0x001fc8000f8818ff */
[----:B------:R-:W-:-:S05]  /*0600*/  @!P3 LEA.HI.X R21, R24, UR9, R25, 0x3, P4 ;  /* 0x000000091815bc11 */ /* 0x000fca000a0f1c19 */
[----:B------:R0:W4:Y:S01]  /*0610*/  @!P3 LDG.E.64 R12, desc[UR16][R20.64] ;  /* 0x00000010140cb981 */ /* 0x000122000c1e1b00 */
[----:B------:R-:W-:Y:S01]  /*0620*/  @!P0 LEA R22, P4, R4, UR10, 0x3 ;  /* 0x0000000a04168c11 */ /* 0x000fe2000f8818ff */
[----:B-----5:R-:W-:-:S03]  /*0630*/  IMAD R19, R19, UR18, RZ ;  /* 0x0000001213137c24 */ /* 0x020fc6000f8e02ff */
[----:B------:R-:W-:Y:S01]  /*0640*/  @!P0 LEA.HI.X R23, R4, UR11, R3, 0x3, P4 ;  /* 0x0000000b04178c11 */ /* 0x000fe2000a0f1c03 */
[C---:B------:R-:W-:Y:S02]  /*0650*/  IMAD R3, R18.reuse, UR19, R19 ;  /* 0x0000001312037c24 */ /* 0x040fe4000f8e0213 */
[----:B------:R-:W-:-:S04]  /*0660*/  IMAD.WIDE.U32 R18, R18, UR18, RZ ;  /* 0x0000001212127c25 */ /* 0x000fc8000f8e00ff */
[----:B------:R-:W-:Y:S01]  /*0670*/  IMAD.IADD R3, R19, 0x1, R3 ;  /* 0x0000000113037824 */ /* 0x000fe200078e0203 */
[----:B------:R-:W-:-:S04]  /*0680*/  @!P1 LEA R4, P4, R2, UR10, 0x3 ;  /* 0x0000000a02049c11 */ /* 0x000fc8000f8818ff */
[----:B------:R-:W-:Y:S02]  /*0690*/  @!P1 LEA.HI.X R5, R2, UR11, R5, 0x3, P4 ;  /* 0x0000000b02059c11 */ /* 0x000fe4000a0f1c05 */
[C---:B0-----:R-:W-:Y:S01]  /*06a0*/  @!P2 LEA R20, P4, R6.reuse, UR10, 0x3 ;  /* 0x0000000a0614ac11 */ /* 0x041fe2000f8818ff */
[----:B------:R-:W-:Y:S01]  /*06b0*/  IMAD.IADD R15, R15, 0x1, R29 ;  /* 0x000000010f0f7824 */ /* 0x000fe200078e021d */
[----:B------:R-:W-:Y:S02]  /*06c0*/  IADD3 R17, PT, PT, R17, R27, RZ ;  /* 0x0000001b11117210 */ /* 0x000fe40007ffe0ff */
[----:B------:R-:W-:-:S03]  /*06d0*/  @!P2 LEA.HI.X R21, R6, UR11, R7, 0x3, P4 ;  /* 0x0000000b0615ac11 */ /* 0x000fc6000a0f1c07 */
[----:B------:R0:W-:Y:S01]  /*06e0*/  @!P0 STG.E.64 desc[UR16][R22.64], R16 ;  /* 0x0000001016008986 */ /* 0x0001e2000c101b10 */
[----:B------:R-:W-:-:S03]  /*06f0*/  ULEA UR4, UP0, UR12, UR4, 0x2 ;  /* 0x000000040c047291 */ /* 0x000fc6000f8010ff */
[----:B------:R0:W-:Y:S01]  /*0700*/  @!P1 STG.E.64 desc[UR16][R4.64], R14 ;  /* 0x0000000e04009986 */ /* 0x0001e2000c101b10 */
[----:B------:R-:W-:Y:S02]  /*0710*/  UIADD3.X UR5, UPT, UPT, URZ, UR5, URZ, UP0, !UPT ;  /* 0x00000005ff057290 */ /* 0x000fe400087fe4ff */
[----:B------:R-:W-:-:S04]  /*0720*/  UISETP.GE.U32.AND UP0, UPT, UR4, UR13, UPT ;  /* 0x0000000d0400728c */ /* 0x000fc8000bf06070 */
[----:B------:R-:W-:Y:S01]  /*0730*/  UISETP.GE.U32.AND.EX UP0, UPT, UR5, UR14, UPT, UP0 ;  /* 0x0000000e0500728c */ /* 0x000fe2000bf06100 */
[----:B--2---:R-:W-:-:S04]  /*0740*/  IMAD R11, R11, UR18, RZ ;  /* 0x000000120b0b7c24 */ /* 0x004fc8000f8e02ff */
[C---:B------:R-:W-:Y:S02]  /*0750*/  IMAD R19, R10.reuse, UR19, R11 ;  /* 0x000000130a137c24 */ /* 0x040fe4000f8e020b */
[----:B------:R-:W-:-:S04]  /*0760*/  IMAD.WIDE.U32 R10, R10, UR18, RZ ;  /* 0x000000120a0a7c25 */ /* 0x000fc8000f8e00ff */
[----:B---3--:R-:W-:Y:S02]  /*0770*/  IMAD R3, R3, R8, RZ ;  /* 0x0000000803037224 */ /* 0x008fe400078e02ff */
[----:B------:R-:W-:Y:S02]  /*0780*/  IMAD.IADD R11, R11, 0x1, R19 ;  /* 0x000000010b0b7824 */ /* 0x000fe400078e0213 */
[----:B------:R-:W-:Y:S02]  /*0790*/  IMAD R3, R9, R18, R3 ;  /* 0x0000001209037224 */ /* 0x000fe400078e0203 */
[----:B------:R-:W-:Y:S01]  /*07a0*/  IMAD.WIDE.U32 R8, R18, R8, RZ ;  /* 0x0000000812087225 */ /* 0x000fe200078e00ff */
[----:B------:R-:W-:-:S03]  /*07b0*/  @!P3 LEA R18, P5, R24, UR10, 0x3 ;  /* 0x0000000a1812bc11 */ /* 0x000fc6000f8a18ff */
[----:B------:R-:W-:Y:S02]  /*07c0*/  IMAD.IADD R9, R9, 0x1, R3 ;  /* 0x0000000109097824 */ /* 0x000fe400078e0203 */
[-C--:B----4-:R-:W-:Y:S02]  /*07d0*/  IMAD R11, R11, R12.reuse, RZ ;  /* 0x0000000c0b0b7224 */ /* 0x090fe400078e02ff */
[----:B------:R-:W-:-:S04]  /*07e0*/  IMAD.WIDE.U32 R2, R10, R12, RZ ;  /* 0x0000000c0a027225 */ /* 0x000fc800078e00ff */
[----:B------:R-:W-:Y:S01]  /*07f0*/  IMAD R11, R13, R10, R11 ;  /* 0x0000000a0d0b7224 */ /* 0x000fe200078e020b */
[----:B------:R-:W-:-:S04]  /*0800*/  @!P3 LEA.HI.X R19, R24, UR11, R25, 0x3, P5 ;  /* 0x0000000b1813bc11 */ /* 0x000fc8000a8f1c19 */
[----:B------:R-:W-:Y:S01]  /*0810*/  IADD3 R3, PT, PT, R3, R11, RZ ;  /* 0x0000000b03037210 */ /* 0x000fe20007ffe0ff */
[----:B------:R0:W-:Y:S04]  /*0820*/  @!P2 STG.E.64 desc[UR16][R20.64], R8 ;  /* 0x000000081400a986 */ /* 0x0001e8000c101b10 */
[----:B------:R0:W-:Y:S01]  /*0830*/  @!P3 STG.E.64 desc[UR16][R18.64], R2 ;  /* 0x000000021200b986 */ /* 0x0001e2000c101b10 */
[----:B------:R-:W-:Y:S05]  /*0840*/  BRA.U !UP0, `(.L_x_7181) ;  /* 0xfffffff9087c7547 */ /* 0x000fea000b83ffff */
[----:B------:R-:W-:Y:S05]  /*0850*/  EXIT ;  /* 0x000000000000794d */ /* 0x000fea0003800000 */
.L_x_7180:
        /* <DEDUP_REMOVED lines=8> */
.L_x_7182:
[C---:B------:R-:W-:Y:S01]  /*08e0*/  IMAD.SHL.U32 R20, R21.reuse, 0x20, RZ ;  /* 0x0000002015147824 */ /* 0x040fe200078e00ff */
[----:B------:R-:W-:-:S04]  /*08f0*/  SHF.L.U64.HI R22, R21, 0x5, R0 ;  /* 0x0000000515167819 */ /* 0x000fc80000010200 */
[----:B--2---:R-:W-:-:S04]  /*0900*/  IADD3 R4, P0, PT, R20, UR6, RZ ;  /* 0x0000000614047c10 */ /* 0x004fc8000ff1e0ff */
[----:B------:R-:W-:-:S06]  /*0910*/  IADD3.X R5, PT, PT, R22, UR7, RZ, P0, !PT ;  /* 0x0000000716057c10 */ /* 0x000fcc00087fe4ff */
[----:B------:R-:W1:Y:S01]  /*0920*/  LDG.E.ENL2.256 R8, R4, desc[UR16][R4.64] ;  /* 0xfe0000100404797e */ /* 0x000e620008121908 */
[----:B------:R-:W-:-:S04]  /*0930*/  IADD3 R12, P0, PT, R20, UR8, RZ ;  /* 0x00000008140c7c10 */ /* 0x000fc8000ff1e0ff */
[----:B------:R-:W-:-:S06]  /*0940*/  IADD3.X R13, PT, PT, R22, UR9, RZ, P0, !PT ;  /* 0x00000009160d7c10 */ /* 0x000fcc00087fe4ff */
[----:B------:R-:W2:Y:S01]  /*0950*/  LDG.E.ENL2.256 R16, R12, desc[UR16][R12.64] ;  /* 0xfe0000100c0c797e */ /* 0x000ea20008121910 */
[----:B-1----:R-:W-:Y:S02]  /*0960*/  IMAD R23, R5, UR12, RZ ;  /* 0x0000000c05177c24 */ /* 0x002fe4000f8e02ff */
[----:B------:R-:W-:Y:S02]  /*0970*/  IMAD R7, R7, UR12, RZ ;  /* 0x0000000c07077c24 */ /* 0x000fe4000f8e02ff */
[----:B------:R-:W-:-:S04]  /*0980*/  IMAD.WIDE.U32 R2, R4, UR12, RZ ;  /* 0x0000000c04027c25 */ /* 0x000fc8000f8e00ff */
[----:B------:R-:W-:Y:S02]  /*0990*/  IMAD R25, R4, UR13, R23 ;  /* 0x0000000d04197c24 */ /* 0x000fe4000f8e0217 */
[----:B------:R-:W-:Y:S02]  /*09a0*/  IMAD R23, R11, UR12, RZ ;  /* 0x0000000c0b177c24 */ /* 0x000fe4000f8e02ff */
[C---:B------:R-:W-:Y:S01]  /*09b0*/  IMAD R11, R6.reuse, UR13, R7 ;  /* 0x0000000d060b7c24 */ /* 0x040fe2000f8e0207 */
[----:B------:R-:W-:Y:S01]  /*09c0*/  IADD3 R25, PT, PT, R3, R25, RZ ;  /* 0x0000001903197210 */ /* 0x000fe20007ffe0ff */
[----:B------:R-:W-:Y:S02]  /*09d0*/  IMAD R9, R9, UR12, RZ ;  /* 0x0000000c09097c24 */ /* 0x000fe4000f8e02ff */
[----:B------:R-:W-:-:S04]  /*09e0*/  IMAD.WIDE.U32 R6, R6, UR12, RZ ;  /* 0x0000000c06067c25 */ /* 0x000fc8000f8e00ff */
[----:B------:R-:W-:Y:S02]  /*09f0*/  IMAD R3, R10, UR13, R23 ;  /* 0x0000000d0a037c24 */ /* 0x000fe4000f8e0217 */
[C---:B------:R-:W-:Y:S02]  /*0a00*/  IMAD R5, R8.reuse, UR13, R9 ;  /* 0x0000000d08057c24 */ /* 0x040fe4000f8e0209 */
[----:B------:R-:W-:Y:S02]  /*0a10*/  IMAD.IADD R23, R7, 0x1, R11 ;  /* 0x0000000107177824 */ /* 0x000fe400078e020b */
[----:B------:R-:W-:-:S04]  /*0a20*/  IMAD.WIDE.U32 R8, R8, UR12, RZ ;  /* 0x0000000c08087c25 */ /* 0x000fc8000f8e00ff */
[----:B------:R-:W-:-:S04]  /*0a30*/  IMAD.WIDE.U32 R10, R10, UR12, RZ ;  /* 0x0000000c0a0a7c25 */ /* 0x000fc8000f8e00ff */
[----:B--2---:R-:W-:Y:S02]  /*0a40*/  IMAD R25, R25, R12, RZ ;  /* 0x0000000c19197224 */ /* 0x004fe400078e02ff */
[----:B------:R-:W-:Y:S01]  /*0a50*/  IMAD.IADD R5, R9, 0x1, R5 ;  /* 0x0000000109057824 */ /* 0x000fe200078e0205 */
[----:B------:R-:W-:Y:S01]  /*0a60*/  IADD3 R9, PT, PT, R11, R3, RZ ;  /* 0x000000030b097210 */ /* 0x000fe20007ffe0ff */
[----:B------:R-:W-:Y:S02]  /*0a70*/  IMAD R23, R23, R14, RZ ;  /* 0x0000000e17177224 */ /* 0x000fe400078e02ff */
[----:B------:R-:W-:Y:S02]  /*0a80*/  IMAD R7, R13, R2, R25 ;  /* 0x000000020d077224 */ /* 0x000fe400078e0219 */
[----:B------:R-:W-:-:S04]  /*0a90*/  IMAD.WIDE.U32 R12, R2, R12, RZ ;  /* 0x0000000c020c7225 */ /* 0x000fc800078e00ff */
[----:B------:R-:W-:Y:S02]  /*0aa0*/  IMAD R11, R5, R16, RZ ;  /* 0x00000010050b7224 */ /* 0x000fe400078e02ff */
[----:B------:R-:W-:Y:S02]  /*0ab0*/  IMAD R15, R15, R6, R23 ;  /* 0x000000060f0f7224 */ /* 0x000fe400078e0217 */
[----:B------:R-:W-:Y:S02]  /*0ac0*/  IMAD R23, R9, R18, RZ ;  /* 0x0000001209177224 */ /* 0x000fe400078e02ff */
[----:B------:R-:W-:-:S04]  /*0ad0*/  IMAD.WIDE.U32 R4, R8, R16, RZ ;  /* 0x0000001008047225 */ /* 0x000fc800078e00ff */
[----:B------:R-:W-:Y:S02]  /*0ae0*/  IMAD R11, R17, R8, R11 ;  /* 0x00000008110b7224 */ /* 0x000fe400078e020b */
[----:B------:R-:W-:Y:S02]  /*0af0*/  IMAD.IADD R13, R13, 0x1, R7 ;  /* 0x000000010d0d7824 */ /* 0x000fe400078e0207 */
[----:B------:R-:W-:Y:S01]  /*0b00*/  IMAD.WIDE.U32 R8, R10, R18, RZ ;  /* 0x000000120a087225 */ /* 0x000fe200078e00ff */
[----:B------:R-:W-:-:S03]  /*0b10*/  IADD3 R5, PT, PT, R5, R11, RZ ;  /* 0x0000000b05057210 */ /* 0x000fc60007ffe0ff */
[----:B------:R-:W-:Y:S01]  /*0b20*/  IMAD R7, R19, R10, R23 ;  /* 0x0000000a13077224 */ /* 0x000fe200078e0217 */
[----:B------:R-:W-:Y:S01]  /*0b30*/  IADD3 R10, P0, PT, R20, UR10, RZ ;  /* 0x0000000a140a7c10 */ /* 0x000fe2000ff1e0ff */
[----:B------:R-:W-:Y:S01]  /*0b40*/  IMAD.WIDE.U32 R2, R6, R14, RZ ;  /* 0x0000000e06027225 */ /* 0x000fe200078e00ff */
[----:B------:R-:W-:Y:S02]  /*0b50*/  MOV R6, R8 ;  /* 0x0000000800067202 */ /* 0x000fe40000000f00 */
[----:B------:R-:W-:Y:S01]  /*0b60*/  IADD3.X R11, PT, PT, R22, UR11, RZ, P0, !PT ;  /* 0x0000000b160b7c10 */ /* 0x000fe200087fe4ff */
[----:B------:R-:W-:Y:S01]  /*0b70*/  IMAD.MOV.U32 R14, RZ, RZ, R2 ;  /* 0x000000ffff0e7224 */ /* 0x000fe200078e0002 */
[----:B0-----:R-:W-:Y:S01]  /*0b80*/  IADD3 R21, P0, PT, R21, UR5, RZ ;  /* 0x0000000515157c10 */ /* 0x001fe2000ff1e0ff */
[----:B------:R-:W-:Y:S02]  /*0b90*/  IMAD.IADD R15, R3, 0x1, R15 ;  /* 0x00000001030f7824 */ /* 0x000fe400078e020f */
[----:B------:R-:W-:Y:S01]  /*0ba0*/  IMAD.IADD R7, R9, 0x1, R7 ;  /* 0x0000000109077824 */ /* 0x000fe200078e0207 */
[----:B------:R-:W-:Y:S01]  /*0bb0*/  IADD3.X R0, PT, PT, RZ, R0, RZ, P0, !PT ;  /* 0x00000000ff007210 */ /* 0x000fe200007fe4ff */
[C---:B------:R-:W-:Y:S01]  /*0bc0*/  IMAD.SHL.U32 R2, R21.reuse, 0x4, RZ ;  /* 0x0000000415027824 */ /* 0x040fe200078e00ff */
[----:B------:R-:W-:-:S02]  /*0bd0*/  LOP3.LUT P0, RZ, R21, 0xffffc000, RZ, 0xc0, !PT ;  /* 0xffffc00015ff7812 */ /* 0x000fc4000780c0ff */
[----:B------:R2:W-:Y:S02]  /*0be0*/  STG.E.ENL2.256 desc[UR16][R10.64], R12, R4 ;  /* 0xf800000c0a04797f */ /* 0x0005e4000f121810 */
[----:B------:R-:W-:Y:S02]  /*0bf0*/  ISETP.LT.U32.AND P1, PT, R2, UR15, PT ;  /* 0x0000000f02007c0c */ /* 0x000fe4000bf21070 */
[----:B------:R-:W-:Y:S02]  /*0c00*/  SHF.L.U64.HI R2, R21, 0x2, R0 ;  /* 0x0000000215027819 */ /* 0x000fe40000010200 */
[----:B------:R-:W-:Y:S02]  /*0c10*/  LOP3.LUT P0, RZ, R0, 0x3fffffff, RZ, 0xc0, P0 ;  /* 0x3fffffff00ff7812 */ /* 0x000fe4000000c0ff */
[----:B------:R-:W-:-:S13]  /*0c20*/  ISETP.LT.AND.EX P1, PT, R2, UR4, PT, P1 ;  /* 0x0000000402007c0c */ /* 0x000fda000bf21310 */
[----:B------:R-:W-:Y:S05]  /*0c30*/  @!P0 BRA P1, `(.L_x_7182) ;  /* 0xfffffffc00288947 */ /* 0x000fea000083ffff */
[----:B------:R-:W-:Y:S05]  /*0c40*/  EXIT ;  /* 0x000000000000794d */ /* 0x000fea0003800000 */
.L_x_7183:
        /* <DEDUP_REMOVED lines=11> */
.L_x_7953:


//--------------------- .text._ZN2at6native55_GLOBAL__N__de093ff9_22_ForeachBinaryOpList_cu_a911ec4325multi_tensor_apply_kernelINS1_18TensorListMetadataILi3EEENS1_24BinaryOpListAlphaFunctorIiLi3ELi2ELi2EEEJSt10multipliesIiEiEEEvT_T0_DpT1_ --------------------------
	.section	.text._ZN2at6native55_GLOBAL__N__de093ff9_22_ForeachBinaryOpList_cu_a911ec4325multi_tensor_apply_kernelINS1_18TensorListMetadataILi3EEENS1_24BinaryOpListAlphaFunctorIiLi3ELi2ELi2EEEJSt10multipliesIiEiEEEvT_T0_DpT1_,"ax",@progbits
	.align	128
.text._ZN2at6native55_GLOBAL__N__de093ff9_22_ForeachBinaryOpList_cu_a911ec4325multi_tensor_apply_kernelINS1_18TensorListMetadataILi3EEENS1_24BinaryOpListAlphaFunctorIiLi3ELi2ELi2EEEJSt10multipliesIiEiEEEvT_T0_DpT1_:
        .type           _ZN2at6native55_GLOBAL__N__de093ff9_22_ForeachBinaryOpList_cu_a911ec4325multi_tensor_apply_kernelINS1_18TensorListMetadataILi3EEENS1_24BinaryOpListAlphaFunctorIiLi3ELi2ELi2EEEJSt10multipliesIiEiEEEvT_T0_DpT1_,@function
        .size           _ZN2at6native55_GLOBAL__N__de093ff9_22_ForeachBinaryOpList_cu_a911ec4325multi_tensor_apply_kernelINS1_18TensorListMetadataILi3EEENS1_24BinaryOpListAlphaFunctorIiLi3ELi2ELi2EEEJSt10multipliesIiEiEEEvT_T0_DpT1_,(.L_x_7954 - _ZN2at6native55_GLOBAL__N__de093ff9_22_ForeachBinaryOpList_cu_a911ec4325multi_tensor_apply_kernelINS1_18TensorListMetadataILi3EEENS1_24BinaryOpListAlphaFunctorIiLi3ELi2ELi2EEEJSt10multipliesIiEiEEEvT_T0_DpT1_)
        .other          _ZN2at6native55_GLOBAL__N__de093ff9_22_ForeachBinaryOpList_cu_a911ec4325multi_tensor_apply_kernelINS1_18TensorListMetadataILi3EEENS1_24BinaryOpListAlphaFunctorIiLi3ELi2ELi2EEEJSt10multipliesIiEiEEEvT_T0_DpT1_,@"STO_CUDA_ENTRY STV_DEFAULT"
_ZN2at6native55_GLOBAL__N__de093ff9_22_ForeachBinaryOpList_cu_a911ec4325multi_tensor_apply_kernelINS1_18TensorListMetadataILi3EEENS1_24BinaryOpListAlphaFunctorIiLi3ELi2ELi2EEEJSt10multipliesIiEiEEEvT_T0_DpT1_:
        /* <DEDUP_REMOVED lines=36> */
.L_x_7185:
        /* <DEDUP_REMOVED lines=20> */
[----:B------:R0:W2:Y:S01]  /*0380*/  @!P0 LDG.E R3, desc[UR16][R8.64] ;  /* 0x0000001008038981 */ /* 0x0000a2000c1e1900 */
[----:B------:R-:W-:-:S02]  /*0390*/  ISETP.GE.U32.AND.EX P2, PT, R5, UR14, PT, P2 ;  /* 0x0000000e05007c0c */ /* 0x000fc4000bf46120 */
[----:B------:R-:W-:Y:S01]  /*03a0*/  ISETP.GE.U32.AND.EX P3, PT, R7, UR14, PT, P3 ;  /* 0x0000000e07007c0c */ /* 0x000fe2000bf66130 */
[----:B------:R1:W3:Y:S01]  /*03b0*/  @!P0 LDG.E R6, desc[UR16][R22.64] ;  /* 0x0000001016068981 */ /* 0x0002e2000c1e1900 */
        /* <DEDUP_REMOVED lines=13> */
[----:B------:R1:W5:Y:S01]  /*0490*/  @!P2 LDG.E R10, desc[UR16][R16.64] ;  /* 0x00000010100aa981 */ /* 0x000362000c1e1900 */
[----:B0-----:R-:W-:Y:S02]  /*04a0*/  @!P2 LEA R20, P4, R2, UR8, 0x2 ;  /* 0x000000080214ac11 */ /* 0x001fe4000f8810ff */
[----:B------:R-:W-:Y:S01]  /*04b0*/  @!P3 LEA.HI.X R25, R4, UR9, R7, 0x2, P5 ;  /* 0x000000090419bc11 */ /* 0x000fe2000a8f1407 */
[----:B------:R-:W5:Y:S01]  /*04c0*/  @!P3 LDG.E R11, desc[UR16][R22.64] ;  /* 0x00000010160bb981 */ /* 0x000f62000c1e1900 */
[----:B-1----:R-:W-:Y:S02]  /*04d0*/  CS2R R26, SRZ ;  /* 0x00000000001a7805 */ /* 0x002fe4000001ff00 */
[----:B------:R-:W-:-:S05]  /*04e0*/  @!P2 LEA.HI.X R21, R2, UR9, R5, 0x2, P4 ;  /* 0x000000090215ac11 */ /* 0x000fca000a0f1405 */
[----:B------:R-:W5:Y:S04]  /*04f0*/  @!P2 LDG.E R26, desc[UR16][R20.64] ;  /* 0x00000010141aa981 */ /* 0x000f68000c1e1900 */
[----:B------:R-:W5:Y:S01]  /*0500*/  @!P3 LDG.E R27, desc[UR16][R24.64] ;  /* 0x00000010181bb981 */ /* 0x000f62000c1e1900 */
        /* <DEDUP_REMOVED lines=12> */
[----:B--2---:R-:W-:-:S04]  /*05d0*/  IMAD R3, R3, UR18, RZ ;  /* 0x0000001203037c24 */ /* 0x004fc8000f8e02ff */
[----:B---3--:R-:W-:-:S05]  /*05e0*/  IMAD R3, R3, R6, RZ ;  /* 0x0000000603037224 */ /* 0x008fca00078e02ff */
[----:B------:R3:W-:Y:S01]  /*05f0*/  @!P0 STG.E desc[UR16][R12.64], R3 ;  /* 0x000000030c008986 */ /* 0x0007e2000c101910 */
[----:B----4-:R-:W-:-:S04]  /*0600*/  IMAD R8, R8, UR18, RZ ;  /* 0x0000001208087c24 */ /* 0x010fc8000f8e02ff */
[----:B-----5:R-:W-:Y:S02]  /*0610*/  IMAD R9, R8, R9, RZ ;  /* 0x0000000908097224 */ /* 0x020fe400078e02ff */
[----:B------:R-:W-:Y:S02]  /*0620*/  IMAD R5, R10, UR18, RZ ;  /* 0x000000120a057c24 */ /* 0x000fe4000f8e02ff */
[----:B------:R-:W-:Y:S01]  /*0630*/  IMAD R2, R11, UR18, RZ ;  /* 0x000000120b027c24 */ /* 0x000fe2000f8e02ff */
[----:B------:R3:W-:Y:S01]  /*0640*/  @!P1 STG.E desc[UR16][R14.64], R9 ;  /* 0x000000090e009986 */ /* 0x0007e2000c101910 */
[----:B------:R-:W-:Y:S02]  /*0650*/  IMAD R5, R5, R26, RZ ;  /* 0x0000001a05057224 */ /* 0x000fe400078e02ff */
[----:B------:R-:W-:-:S03]  /*0660*/  IMAD R27, R2, R27, RZ ;  /* 0x0000001b021b7224 */ /* 0x000fc600078e02ff */
[----:B------:R3:W-:Y:S04]  /*0670*/  @!P2 STG.E desc[UR16][R16.64], R5 ;  /* 0x000000051000a986 */ /* 0x0007e8000c101910 */
[----:B------:R3:W-:Y:S01]  /*0680*/  @!P3 STG.E desc[UR16][R18.64], R27 ;  /* 0x0000001b1200b986 */ /* 0x0007e2000c101910 */
[----:B------:R-:W-:Y:S05]  /*0690*/  BRA.U !UP0, `(.L_x_7185) ;  /* 0xfffffff908e87547 */ /* 0x000fea000b83ffff */
[----:B------:R-:W-:Y:S05]  /*06a0*/  EXIT ;  /* 0x000000000000794d */ /* 0x000fea0003800000 */
.L_x_7184:
        /* <DEDUP_REMOVED lines=8> */
.L_x_7186:
        /* <DEDUP_REMOVED lines=14> */
[----:B0-----:R-:W-:Y:S01]  /*0810*/  IADD3 R16, P0, PT, R16, UR5, RZ ;  /* 0x0000000510107c10 */ /* 0x001fe2000ff1e0ff */
[----:B--2---:R-:W-:-:S02]  /*0820*/  IMAD R5, R5, R0, RZ ;  /* 0x0000000005057224 */ /* 0x004fc400078e02ff */
[----:B------:R-:W-:Y:S02]  /*0830*/  IMAD R4, R4, R13, RZ ;  /* 0x0000000d04047224 */ /* 0x000fe400078e02ff */
[----:B------:R-:W-:Y:S02]  /*0840*/  IMAD R6, R6, R15, RZ ;  /* 0x0000000f06067224 */ /* 0x000fe400078e02ff */
[----:B------:R-:W-:Y:S02]  /*0850*/  IMAD R7, R7, R12, RZ ;  /* 0x0000000c07077224 */ /* 0x000fe400078e02ff */
[C---:B------:R-:W-:Y:S02]  /*0860*/  IMAD.SHL.U32 R0, R16.reuse, 0x4, RZ ;  /* 0x0000000410007824 */ /* 0x040fe400078e00ff */
[----:B------:R-:W-:Y:S01]  /*0870*/  IMAD.X R17, RZ, RZ, R17, P0 ;  /* 0x000000ffff117224 */ /* 0x000fe200000e0611 */
[----:B------:R2:W-:Y:S01]  /*0880*/  STG.E.128 desc[UR16][R10.64], R4 ;  /* 0x000000040a007986 */ /* 0x0005e2000c101d10 */
[----:B------:R-:W-:-:S02]  /*0890*/  LOP3.LUT P0, RZ, R16, 0xffffc000, RZ, 0xc0, !PT ;  /* 0xffffc00010ff7812 */ /* 0x000fc4000780c0ff */
[----:B------:R-:W-:Y:S02]  /*08a0*/  ISETP.LT.U32.AND P1, PT, R0, UR15, PT ;  /* 0x0000000f00007c0c */ /* 0x000fe4000bf21070 */
[----:B------:R-:W-:Y:S02]  /*08b0*/  SHF.L.U64.HI R0, R16, 0x2, R17 ;  /* 0x0000000210007819 */ /* 0x000fe40000010211 */
[----:B------:R-:W-:Y:S02]  /*08c0*/  LOP3.LUT P0, RZ, R17, 0x3fffffff, RZ, 0xc0, P0 ;  /* 0x3fffffff11ff7812 */ /* 0x000fe4000000c0ff */
[----:B------:R-:W-:-:S13]  /*08d0*/  ISETP.LT.AND.EX P1, PT, R0, UR4, PT, P1 ;  /* 0x0000000400007c0c */ /* 0x000fda000bf21310 */
[----:B--2---:R-:W-:Y:S05]  /*08e0*/  @!P0 BRA P1, `(.L_x_7186) ;  /* 0xfffffffc00908947 */ /* 0x004fea000083ffff */
[----:B------:R-:W-:Y:S05]  /*08f0*/  EXIT ;  /* 0x000000000000794d */ /* 0x000fea0003800000 */
.L_x_7187:
        /* <DEDUP_REMOVED lines=16> */
.L_x_7954:


//--------------------- .text._ZN2at6native55_GLOBAL__N__de093ff9_22_ForeachBinaryOpList_cu_a911ec4325multi_tensor_apply_kernelINS1_18TensorListMetadataILi3EEENS1_24BinaryOpListAlphaFunctorIaLi3ELi2ELi2EEEJSt10multipliesIaEaEEEvT_T0_DpT1_ --------------------------
	.section	.text._ZN2at6native55_GLOBAL__N__de093ff9_22_ForeachBinaryOpList_cu_a911ec4325multi_tensor_apply_kernelINS1_18TensorListMetadataILi3EEENS1_24BinaryOpListAlphaFunctorIaLi3ELi2ELi2EEEJSt10multipliesIaEaEEEvT_T0_DpT1_,"ax",@progbits
	.align	128
.text._ZN2at6native55_GLOBAL__N__de093ff9_22_ForeachBinaryOpList_cu_a911ec4325multi_tensor_apply_kernelINS1_18TensorListMetadataILi3EEENS1_24BinaryOpListAlphaFunctorIaLi3ELi2ELi2EEEJSt10multipliesIaEaEEEvT_T0_DpT1_:
        .type           _ZN2at6native55_GLOBAL__N__de093ff9_22_ForeachBinaryOpList_cu_a911ec4325multi_tensor_apply_kernelINS1_18TensorListMetadataILi3EEENS1_24BinaryOpListAlphaFunctorIaLi3ELi2ELi2EEEJSt10multipliesIaEaEEEvT_T0_DpT1_,@function
        .size           _ZN2at6native55_GLOBAL__N__de093ff9_22_ForeachBinaryOpList_cu_a911ec4325multi_tensor_apply_kernelINS1_18TensorListMetadataILi3EEENS1_24BinaryOpListAlphaFunctorIaLi3ELi2ELi2EEEJSt10multipliesIaEaEEEvT_T0_DpT1_,(.L_x_7955 - _ZN2at6native55_GLOBAL__N__de093ff9_22_ForeachBinaryOpList_cu_a911ec4325multi_tensor_apply_kernelINS1_18TensorListMetadataILi3EEENS1_24BinaryOpListAlphaFunctorIaLi3ELi2ELi2EEEJSt10multipliesIaEaEEEvT_T0_DpT1_)
        .other          _ZN2at6native55_GLOBAL__N__de093ff9_22_ForeachBinaryOpList_cu_a911ec4325multi_tensor_apply_kernelINS1_18TensorListMetadataILi3EEENS1_24BinaryOpListAlphaFunctorIaLi3ELi2ELi2EEEJSt10multipliesIaEaEEEvT_T0_DpT1_,@"STO_CUDA_ENTRY STV_DEFAULT"
_ZN2at6native55_GLOBAL__N__de093ff9_22_ForeachBinaryOpList_cu_a911ec4325multi_tensor_apply_kernelINS1_18TensorListMetadataILi3EEENS1_24BinaryOpListAlphaFunctorIaLi3ELi2ELi2EEEJSt10multipliesIaEaEEEvT_T0_DpT1_:
        /* <DEDUP_REMOVED lines=59> */
.L_x_7189:
[----:B0-----:R-:W-:Y:S01]  /*03b0*/  IMAD.U32 R5, RZ, RZ, UR20 ;  /* 0x00000014ff057e24 */ /* 0x001fe2000f8e00ff */
[C---:B------:R-:W-:Y:S01]  /*03c0*/  IADD3 R0, P2, PT, R2.reuse, UR20, RZ ;  /* 0x0000001402007c10 */ /* 0x040fe2000ff5e0ff */
[----:B------:R-:W-:Y:S01]  /*03d0*/  IMAD.U32 R7, RZ, RZ, UR20 ;  /* 0x00000014ff077e24 */ /* 0x000fe2000f8e00ff */
[----:B------:R-:W-:Y:S01]  /*03e0*/  ISETP.GE.U32.AND P0, PT, R2, UR32, PT ;  /* 0x0000002002007c0c */ /* 0x000fe2000bf06070 */
[--C-:B------:R-:W-:Y:S01]  /*03f0*/  IMAD.WIDE.U32 R4, R5, 0x2, R2.reuse ;  /* 0x0000000205047825 */ /* 0x100fe200078e0002 */
[----:B------:R-:W-:Y:S02]  /*0400*/  ISETP.GE.U32.AND P1, PT, R0, UR32, PT ;  /* 0x0000002000007c0c */ /* 0x000fe4000bf26070 */
[----:B------:R-:W-:Y:S01]  /*0410*/  ISETP.GE.U32.AND.EX P0, PT, R3, UR33, PT, P0 ;  /* 0x0000002103007c0c */ /* 0x000fe2000bf06100 */
[--C-:B------:R-:W-:Y:S01]  /*0420*/  IMAD.X R0, RZ, RZ, R3.reuse, P2 ;  /* 0x000000ffff007224 */ /* 0x100fe200010e0603 */
[----:B------:R-:W-:Y:S01]  /*0430*/  ISETP.GE.U32.AND P2, PT, R4, UR32, PT ;  /* 0x0000002004007c0c */ /* 0x000fe2000bf46070 */
[----:B------:R-:W-:-:S03]  /*0440*/  IMAD.WIDE.U32 R6, R7, 0x3, R2 ;  /* 0x0000000307067825 */ /* 0x000fc600078e0002 */
[----:B------:R-:W-:Y:S02]  /*0450*/  ISETP.GE.U32.AND.EX P1, PT, R0, UR33, PT, P1 ;  /* 0x0000002100007c0c */ /* 0x000fe4000bf26110 */
[----:B------:R-:W-:Y:S02]  /*0460*/  ISETP.GE.U32.AND.EX P2, PT, R5, UR33, PT, P2 ;  /* 0x0000002105007c0c */ /* 0x000fe4000bf46120 */
[----:B------:R-:W-:Y:S02]  /*0470*/  ISETP.GE.U32.AND P3, PT, R6, UR32, PT ;  /* 0x0000002006007c0c */ /* 0x000fe4000bf66070 */
[----:B------:R-:W-:Y:S02]  /*0480*/  PRMT R18, RZ, 0x7610, R18 ;  /* 0x00007610ff127816 */ /* 0x000fe40000000012 */
[C---:B------:R-:W-:Y:S02]  /*0490*/  @!P0 IADD3 R8, P4, PT, R2.reuse, UR39, RZ ;  /* 0x0000002702088c10 */ /* 0x040fe4000ff9e0ff */
[----:B------:R-:W-:-:S02]  /*04a0*/  @!P0 IADD3 R6, P5, PT, R2, UR37, RZ ;  /* 0x0000002502068c10 */ /* 0x000fc4000ffbe0ff */
[----:B------:R-:W-:Y:S02]  /*04b0*/  ISETP.GE.U32.AND.EX P3, PT, R7, UR33, PT, P3 ;  /* 0x0000002107007c0c */ /* 0x000fe4000bf66130 */
[C---:B------:R-:W-:Y:S02]  /*04c0*/  @!P0 IADD3.X R9, PT, PT, R3.reuse, UR40, RZ, P4, !PT ;  /* 0x0000002803098c10 */ /* 0x040fe4000a7fe4ff */
[----:B------:R-:W-:Y:S02]  /*04d0*/  @!P0 IADD3.X R7, PT, PT, R3, UR38, RZ, P5, !PT ;  /* 0x0000002603078c10 */ /* 0x000fe4000affe4ff */
[C---:B------:R-:W-:Y:S02]  /*04e0*/  @!P1 IADD3 R10, P4, PT, R2.reuse, UR8, RZ ;  /* 0x00000008020a9c10 */ /* 0x040fe4000ff9e0ff */
[----:B------:R-:W-:Y:S02]  /*04f0*/  @!P2 IADD3 R14, P5, PT, R2, UR30, RZ ;  /* 0x0000001e020eac10 */ /* 0x000fe4000ffbe0ff */
[----:B------:R-:W-:-:S02]  /*0500*/  PRMT R20, RZ, 0x7610, R20 ;  /* 0x00007610ff147816 */ /* 0x000fc40000000014 */
[C---:B------:R-:W-:Y:S02]  /*0510*/  @!P1 IADD3.X R11, PT, PT, R3.reuse, UR7, RZ, P4, !PT ;  /* 0x00000007030b9c10 */ /* 0x040fe4000a7fe4ff */
[----:B------:R-:W-:Y:S02]  /*0520*/  @!P2 IADD3.X R15, PT, PT, R3, UR31, RZ, P5, !PT ;  /* 0x0000001f030fac10 */ /* 0x000fe4000affe4ff */
[----:B------:R-:W-:Y:S01]  /*0530*/  PRMT R0, RZ, 0x7610, R0 ;  /* 0x00007610ff007816 */ /* 0x000fe20000000000 */
[----:B------:R-:W2:Y:S01]  /*0540*/  @!P1 LDG.E.U8 R18, desc[UR18][R10.64] ;  /* 0x000000120a129981 */ /* 0x000ea2000c1e1100 */
[----:B------:R-:W-:Y:S02]  /*0550*/  PRMT R5, RZ, 0x7610, R5 ;  /* 0x00007610ff057816 */ /* 0x000fe40000000005 */
[C---:B------:R-:W-:Y:S01]  /*0560*/  @!P1 IADD3 R12, P4, PT, R2.reuse, UR21, RZ ;  /* 0x00000015020c9c10 */ /* 0x040fe2000ff9e0ff */
[----:B------:R-:W3:Y:S01]  /*0570*/  @!P2 LDG.E.U8 R20, desc[UR18][R14.64] ;  /* 0x000000120e14a981 */ /* 0x000ee2000c1e1100 */
[----:B------:R-:W-:-:S02]  /*0580*/  @!P3 IADD3 R16, P5, PT, R2, UR25, RZ ;  /* 0x000000190210bc10 */ /* 0x000fc4000ffbe0ff */
[----:B------:R-:W-:Y:S01]  /*0590*/  PRMT R19, RZ, 0x7610, R19 ;  /* 0x00007610ff137816 */ /* 0x000fe20000000013 */
[----:B------:R0:W4:Y:S01]  /*05a0*/  @!P0 LDG.E.U8 R0, desc[UR18][R8.64] ;  /* 0x0000001208008981 */ /* 0x000122000c1e1100 */
[----:B------:R-:W-:-:S03]  /*05b0*/  @!P1 IADD3.X R13, PT, PT, R3, UR9, RZ, P4, !PT ;  /* 0x00000009030d9c10 */ /* 0x000fc6000a7fe4ff */
[----:B------:R1:W5:Y:S01]  /*05c0*/  @!P0 LDG.E.U8 R5, desc[UR18][R6.64] ;  /* 0x0000001206058981 */ /* 0x000362000c1e1100 */
[C---:B------:R-:W-:Y:S02]  /*05d0*/  @!P3 IADD3.X R17, PT, PT, R3.reuse, UR26, RZ, P5, !PT ;  /* 0x0000001a0311bc10 */ /* 0x040fe4000affe4ff */
[----:B------:R-:W-:Y:S01]  /*05e0*/  PRMT R21, RZ, 0x7610, R21 ;  /* 0x00007610ff157816 */ /* 0x000fe20000000015 */
[----:B------:R-:W5:Y:S01]  /*05f0*/  @!P1 LDG.E.U8 R19, desc[UR18][R12.64] ;  /* 0x000000120c139981 */ /* 0x000f62000c1e1100 */
[C---:B0-----:R-:W-:Y:S02]  /*0600*/  @!P2 IADD3 R8, P4, PT, R2.reuse, UR28, RZ ;  /* 0x0000001c0208ac10 */ /* 0x041fe4000ff9e0ff */
[----:B-1----:R-:W-:Y:S02]  /*0610*/  PRMT R7, RZ, 0x7610, R7 ;  /* 0x00007610ff077816 */ /* 0x002fe40000000007 */
[----:B------:R-:W-:Y:S02]  /*0620*/  @!P2 IADD3.X R9, PT, PT, R3, UR29, RZ, P4, !PT ;  /* 0x0000001d0309ac10 */ /* 0x000fe4000a7fe4ff */
[----:B------:R-:W-:-:S02]  /*0630*/  @!P3 IADD3 R10, P4, PT, R2, UR24, RZ ;  /* 0x00000018020abc10 */ /* 0x000fc4000ff9e0ff */
[----:B------:R-:W5:Y:S01]  /*0640*/  @!P3 LDG.E.U8 R7, desc[UR18][R16.64] ;  /* 0x000000121007b981 */ /* 0x000f62000c1e1100 */
[----:B------:R-:W-:Y:S02]  /*0650*/  PRMT R6, RZ, 0x7610, R6 ;  /* 0x00007610ff067816 */ /* 0x000fe40000000006 */
[----:B------:R-:W-:Y:S01]  /*0660*/  @!P3 IADD3.X R11, PT, PT, R3, UR13, RZ, P4, !PT ;  /* 0x0000000d030bbc10 */ /* 0x000fe2000a7fe4ff */
[----:B------:R3:W5:Y:S04]  /*0670*/  @!P2 LDG.E.U8 R21, desc[UR18][R8.64] ;  /* 0x000000120815a981 */ /* 0x000768000c1e1100 */
[----:B------:R0:W5:Y:S01]  /*0680*/  @!P3 LDG.E.U8 R6, desc[UR18][R10.64] ;  /* 0x000000120a06b981 */ /* 0x000162000c1e1100 */
[----:B------:R-:W1:Y:S01]  /*0690*/  LDCU.S8 UR6, c[0x0][0xfca] ;  /* 0x0001f940ff0677ac */ /* 0x000e620008000200 */
[----:B------:R-:W-:Y:S01]  /*06a0*/  @!P0 IADD3 R4, P4, PT, R2, UR35, RZ ;  /* 0x0000002302048c10 */ /* 0x000fe2000ff9e0ff */
[----:B------:R-:W-:-:S04]  /*06b0*/  UIADD3 UR4, UP0, UPT, UR17, UR4, URZ ;  /* 0x0000000411047290 */ /* 0x000fc8000ff1e0ff */
[----:B------:R-:W-:Y:S02]  /*06c0*/  UIADD3.X UR5, UPT, UPT, URZ, UR5, URZ, UP0, !UPT ;  /* 0x00000005ff057290 */ /* 0x000fe400087fe4ff */
[----:B------:R-:W-:-:S04]  /*06d0*/  UISETP.GE.U32.AND UP0, UPT, UR4, UR32, UPT ;  /* 0x000000200400728c */ /* 0x000fc8000bf06070 */
[----:B------:R-:W-:Y:S01]  /*06e0*/  UISETP.GE.U32.AND.EX UP0, UPT, UR5, UR33, UPT, UP0 ;  /* 0x000000210500728c */ /* 0x000fe2000bf06100 */
[----:B--2---:R-:W-:Y:S02]  /*06f0*/  PRMT R18, R18, 0x9910, RZ ;  /* 0x0000991012127816 */ /* 0x004fe400000000ff */
[----:B---3--:R-:W-:Y:S02]  /*0700*/  PRMT R8, R20, 0x9910, RZ ;  /* 0x0000991014087816 */ /* 0x008fe400000000ff */
[----:B----4-:R-:W-:-:S03]  /*0710*/  PRMT R0, R0, 0x9910, RZ ;  /* 0x0000991000007816 */ /* 0x010fc600000000ff */
[----:B-1----:R-:W-:Y:S01]  /*0720*/  IMAD R8, R8, UR6, RZ ;  /* 0x0000000608087c24 */ /* 0x002fe2000f8e02ff */
[----:B-----5:R-:W-:Y:S01]  /*0730*/  PRMT R9, R5, 0x9910, RZ ;  /* 0x0000991005097816 */ /* 0x020fe200000000ff */
[----:B------:R-:W-:-:S03]  /*0740*/  IMAD.MOV.U32 R5, RZ, RZ, R18 ;  /* 0x000000ffff057224 */ /* 0x000fc600078e0012 */
[----:B0-----:R-:W-:Y:S01]  /*0750*/  PRMT R11, R8, 0x9910, RZ ;  /* 0x00009910080b7816 */ /* 0x001fe200000000ff */
[----:B------:R-:W-:Y:S01]  /*0760*/  IMAD R0, R0, UR6, RZ ;  /* 0x0000000600007c24 */ /* 0x000fe2000f8e02ff */
[----:B------:R-:W-:Y:S01]  /*0770*/  PRMT R19, R19, 0x9910, RZ ;  /* 0x0000991013137816 */ /* 0x000fe200000000ff */
[----:B------:R-:W-:-:S03]  /*0780*/  IMAD R5, R5, UR6, RZ ;  /* 0x0000000605057c24 */ /* 0x000fc6000f8e02ff */
[----:B------:R-:W-:Y:S01]  /*0790*/  PRMT R8, R0, 0x9910, RZ ;  /* 0x0000991000087816 */ /* 0x000fe200000000ff */
[----:B------:R-:W-:Y:S01]  /*07a0*/  IMAD.MOV.U32 R0, RZ, RZ, R19 ;  /* 0x000000ffff007224 */ /* 0x000fe200078e0013 */
[----:B------:R-:W-:Y:S02]  /*07b0*/  PRMT R12, R7, 0x9910, RZ ;  /* 0x00009910070c7816 */ /* 0x000fe400000000ff */
[----:B------:R-:W-:Y:S01]  /*07c0*/  PRMT R7, R5, 0x9910, RZ ;  /* 0x0000991005077816 */ /* 0x000fe200000000ff */
[----:B------:R-:W-:Y:S01]  /*07d0*/  IMAD.MOV.U32 R5, RZ, RZ, R11 ;  /* 0x000000ffff057224 */ /* 0x000fe200078e000b */
[----:B------:R-:W-:Y:S01]  /*07e0*/  PRMT R10, R21, 0x9910, RZ ;  /* 0x00009910150a7816 */ /* 0x000fe200000000ff */
[----:B------:R-:W-:Y:S02]  /*07f0*/  IMAD.MOV.U32 R11, RZ, RZ, R12 ;  /* 0x000000ffff0b7224 */ /* 0x000fe400078e000c */
[----:B------:R-:W-:Y:S01]  /*0800*/  IMAD R17, R0, R7, RZ ;  /* 0x0000000700117224 */ /* 0x000fe200078e02ff */
[----:B------:R-:W-:Y:S01]  /*0810*/  PRMT R7, R6, 0x9910, RZ ;  /* 0x0000991006077816 */ /* 0x000fe200000000ff */
[----:B------:R-:W-:-:S02]  /*0820*/  IMAD R0, R11, UR6, RZ ;  /* 0x000000060b007c24 */ /* 0x000fc4000f8e02ff */
[----:B------:R-:W-:Y:S01]  /*0830*/  IMAD R19, R10, R5, RZ ;  /* 0x000000050a137224 */ /* 0x000fe200078e02ff */
[----:B------:R-:W-:Y:S01]  /*0840*/  @!P0 IADD3.X R5, PT, PT, R3, UR36, RZ, P4, !PT ;  /* 0x0000002403058c10 */ /* 0x000fe2000a7fe4ff */
[----:B------:R-:W-:Y:S01]  /*0850*/  IMAD R15, R9, R8, RZ ;  /* 0x00000008090f7224 */ /* 0x000fe200078e02ff */
[----:B------:R-:W-:Y:S02]  /*0860*/  @!P1 IADD3 R8, P4, PT, R2, UR22, RZ ;  /* 0x0000001602089c10 */ /* 0x000fe4000ff9e0ff */
[----:B------:R-:W-:Y:S01]  /*0870*/  PRMT R13, R0, 0x9910, RZ ;  /* 0x00009910000d7816 */ /* 0x000fe200000000ff */
[----:B------:R-:W-:Y:S01]  /*0880*/  IMAD.MOV.U32 R0, RZ, RZ, R7 ;  /* 0x000000ffff007224 */ /* 0x000fe200078e0007 */
[C---:B------:R-:W-:Y:S02]  /*0890*/  @!P2 IADD3 R6, P5, PT, R2.reuse, UR27, RZ ;  /* 0x0000001b0206ac10 */ /* 0x040fe4000ffbe0ff */
[----:B------:R-:W-:Y:S02]  /*08a0*/  @!P3 IADD3 R10, P6, PT, R2, UR23, RZ ;  /* 0x00000017020abc10 */ /* 0x000fe4000ffde0ff */
[C---:B------:R-:W-:Y:S01]  /*08b0*/  @!P1 IADD3.X R9, PT, PT, R3.reuse, UR10, RZ, P4, !PT ;  /* 0x0000000a03099c10 */ /* 0x040fe2000a7fe4ff */
[----:B------:R-:W-:Y:S01]  /*08c0*/  IMAD R13, R0, R13, RZ ;  /* 0x0000000d000d7224 */ /* 0x000fe200078e02ff */
[----:B------:R-:W-:-:S02]  /*08d0*/  @!P2 IADD3.X R7, PT, PT, R3, UR12, RZ, P5, !PT ;  /* 0x0000000c0307ac10 */ /* 0x000fc4000affe4ff */
[----:B------:R-:W-:Y:S01]  /*08e0*/  @!P3 IADD3.X R11, PT, PT, R3, UR14, RZ, P6, !PT ;  /* 0x0000000e030bbc10 */ /* 0x000fe2000b7fe4ff */
[----:B------:R0:W-:Y:S04]  /*08f0*/  @!P0 STG.E.U8 desc[UR18][R4.64], R15 ;  /* 0x0000000f04008986 */ /* 0x0001e8000c101112 */
[----:B------:R0:W-:Y:S04]  /*0900*/  @!P1 STG.E.U8 desc[UR18][R8.64], R17 ;  /* 0x0000001108009986 */ /* 0x0001e8000c101112 */
[----:B------:R0:W-:Y:S04]  /*0910*/  @!P2 STG.E.U8 desc[UR18][R6.64], R19 ;  /* 0x000000130600a986 */ /* 0x0001e8000c101112 */
[----:B------:R0:W-:Y:S01]  /*0920*/  @!P3 STG.E.U8 desc[UR18][R10.64], R13 ;  /* 0x0000000d0a00b986 */ /* 0x0001e2000c101112 */
[----:B------:R-:W-:-:S05]  /*0930*/  IADD3 R2, P0, PT, R2, UR17, RZ ;  /* 0x0000001102027c10 */ /* 0x000fca000ff1e0ff */
[----:B------:R-:W-:Y:S01]  /*0940*/  IMAD.X R3, RZ, RZ, R3, P0 ;  /* 0x000000ffff037224 */ /* 0x000fe200000e0603 */
[----:B------:R-:W-:Y:S07]  /*0950*/  BRA.U !UP0, `(.L_x_7189) ;  /* 0xfffffff908947547 */ /* 0x000fee000b83ffff */
[----:B------:R-:W-:Y:S05]  /*0960*/  EXIT ;  /* 0x000000000000794d */ /* 0x000fea0003800000 */
.L_x_7188:
[----:B------:R-:W0:Y:S02]  /*0970*/  S2R R3, SR_TID.X ;  /* 0x0000000000037919 */ /* 0x000e240000002100 */
[----:B0-----:R-:W-:-:S03]  /*0980*/  IMAD.WIDE.U32 R4, R3, 0x4, RZ ;  /* 0x0000000403047825 */ /* 0x001fc600078e00ff */
[----:B------:R-:W-:-:S04]  /*0990*/  ISETP.GE.U32.AND P0, PT, R4, UR34, PT ;  /* 0x0000002204007c0c */ /* 0x000fc8000bf06070 */
[----:B------:R-:W-:-:S13]  /*09a0*/  ISETP.GE.AND.EX P0, PT, R5, UR16, PT, P0 ;  /* 0x0000001005007c0c */ /* 0x000fda000bf06300 */
[----:B------:R-:W-:Y:S05]  /*09b0*/  @P0 EXIT ;  /* 0x000000000000094d */ /* 0x000fea0003800000 */
[----:B------:R-:W-:Y:S01]  /*09c0*/  IMAD.MOV.U32 R0, RZ, RZ, RZ ;  /* 0x000000ffff007224 */ /* 0x000fe200078e00ff */
[----:B------:R-:W0:Y:S06]  /*09d0*/  LDCU UR5, c[0x0][0x360] ;  /* 0x00006c00ff0577ac */ /* 0x000e2c0008000800 */
.L_x_7190:
        /* <DEDUP_REMOVED lines=9> */
[C---:B--2---:R-:W-:Y:S02]  /*0a70*/  PRMT R11, R6.reuse, 0x7771, RZ ;  /* 0x00007771060b7816 */ /* 0x044fe400000000ff */
[C---:B------:R-:W-:Y:S02]  /*0a80*/  LOP3.LUT R5, R6.reuse, 0xff, RZ, 0xc0, !PT ;  /* 0x000000ff06057812 */ /* 0x040fe400078ec0ff */
[----:B------:R-:W-:-:S02]  /*0a90*/  PRMT R13, R6, 0x7773, RZ ;  /* 0x00007773060d7816 */ /* 0x000fc400000000ff */
[----:B------:R-:W-:Y:S01]  /*0aa0*/  PRMT R7, R6, 0x7772, RZ ;  /* 0x0000777206077816 */ /* 0x000fe200000000ff */
[----:B------:R-:W-:Y:S01]  /*0ab0*/  IMAD.MOV.U32 R6, RZ, RZ, R11 ;  /* 0x000000ffff067224 */ /* 0x000fe200078e000b */
[C---:B---3--:R-:W-:Y:S01]  /*0ac0*/  LOP3.LUT R4, R8.reuse, 0xff, RZ, 0xc0, !PT ;  /* 0x000000ff08047812 */ /* 0x048fe200078ec0ff */
[----:B-1----:R-:W-:Y:S01]  /*0ad0*/  IMAD R5, R5, UR4, RZ ;  /* 0x0000000405057c24 */ /* 0x002fe2000f8e02ff */
[----:B------:R-:W-:Y:S01]  /*0ae0*/  PRMT R9, R8, 0x7771, RZ ;  /* 0x0000777108097816 */ /* 0x000fe200000000ff */
[----:B------:R-:W-:Y:S01]  /*0af0*/  IMAD R6, R6, UR4, RZ ;  /* 0x0000000406067c24 */ /* 0x000fe2000f8e02ff */
[C---:B------:R-:W-:Y:S01]  /*0b00*/  PRMT R12, R8.reuse, 0x7772, RZ ;  /* 0x00007772080c7816 */ /* 0x040fe200000000ff */
[----:B------:R-:W-:Y:S01]  /*0b10*/  IMAD R7, R7, UR4, RZ ;  /* 0x0000000407077c24 */ /* 0x000fe2000f8e02ff */
[----:B------:R-:W-:Y:S01]  /*0b20*/  PRMT R14, R8, 0x7773, RZ ;  /* 0x00007773080e7816 */ /* 0x000fe200000000ff */
[----:B------:R-:W-:Y:S01]  /*0b30*/  IMAD.MOV.U32 R8, RZ, RZ, R13 ;  /* 0x000000ffff087224 */ /* 0x000fe200078e000d */
[----:B------:R-:W-:Y:S01]  /*0b40*/  PRMT R5, R5, 0x9910, RZ ;  /* 0x0000991005057816 */ /* 0x000fe200000000ff */
[----:B------:R-:W-:Y:S01]  /*0b50*/  IMAD.MOV.U32 R11, RZ, RZ, R12 ;  /* 0x000000ffff0b7224 */ /* 0x000fe200078e000c */
[----:B------:R-:W-:Y:S01]  /*0b60*/  PRMT R6, R6, 0x9910, RZ ;  /* 0x0000991006067816 */ /* 0x000fe200000000ff */
[----:B------:R-:W-:-:S02]  /*0b70*/  IMAD R8, R8, UR4, RZ ;  /* 0x0000000408087c24 */ /* 0x000fc4000f8e02ff */
[----:B------:R-:W-:Y:S02]  /*0b80*/  IMAD R4, R4, R5, RZ ;  /* 0x0000000504047224 */ /* 0x000fe400078e02ff */
[----:B------:R-:W-:Y:S01]  /*0b90*/  IMAD R5, R9, R6, RZ ;  /* 0x0000000609057224 */ /* 0x000fe200078e02ff */
[----:B------:R-:W-:Y:S01]  /*0ba0*/  PRMT R13, R8, 0x9910, RZ ;  /* 0x00009910080d7816 */ /* 0x000fe200000000ff */
[----:B------:R-:W-:Y:S01]  /*0bb0*/  IMAD.MOV.U32 R12, RZ, RZ, R14 ;  /* 0x000000ffff0c7224 */ /* 0x000fe200078e000e */
[----:B------:R-:W-:Y:S02]  /*0bc0*/  PRMT R8, R7, 0x9910, RZ ;  /* 0x0000991007087816 */ /* 0x000fe400000000ff */
[----:B------:R-:W-:Y:S01]  /*0bd0*/  LOP3.LUT R4, R4, 0xffff, RZ, 0xc0, !PT ;  /* 0x0000ffff04047812 */ /* 0x000fe200078ec0ff */
[----:B------:R-:W-:Y:S01]  /*0be0*/  IMAD.MOV.U32 R7, RZ, RZ, R13 ;  /* 0x000000ffff077224 */ /* 0x000fe200078e000d */
[----:B------:R-:W-:Y:S01]  /*0bf0*/  LOP3.LUT R5, R5, 0xffff, RZ, 0xc0, !PT ;  /* 0x0000ffff05057812 */ /* 0x000fe200078ec0ff */
[----:B------:R-:W-:-:S02]  /*0c00*/  IMAD R6, R11, R8, RZ ;  /* 0x000000080b067224 */ /* 0x000fc400078e02ff */
[----:B------:R-:W-:Y:S01]  /*0c10*/  IMAD R7, R12, R7, RZ ;  /* 0x000000070c077224 */ /* 0x000fe200078e02ff */
[----:B------:R-:W-:Y:S02]  /*0c20*/  PRMT R9, R4, 0x3340, R5 ;  /* 0x0000334004097816 */ /* 0x000fe40000000005 */
[----:B------:R-:W-:Y:S02]  /*0c30*/  IADD3 R4, P0, PT, R2, UR35, RZ ;  /* 0x0000002302047c10 */ /* 0x000fe4000ff1e0ff */
[----:B------:R-:W-:Y:S02]  /*0c40*/  LOP3.LUT R7, R7, 0xffff, RZ, 0xc0, !PT ;  /* 0x0000ffff07077812 */ /* 0x000fe400078ec0ff */
[----:B------:R-:W-:Y:S02]  /*0c50*/  LOP3.LUT R6, R6, 0xffff, RZ, 0xc0, !PT ;  /* 0x0000ffff06067812 */ /* 0x000fe400078ec0ff */
[----:B------:R-:W-:Y:S02]  /*0c60*/  IADD3.X R5, PT, PT, R10, UR36, RZ, P0, !PT ;  /* 0x000000240a057c10 */ /* 0x000fe400087fe4ff */
[----:B0-----:R-:W-:-:S02]  /*0c70*/  IADD3 R3, P0, PT, R3, UR5, RZ ;  /* 0x0000000503037c10 */ /* 0x001fc4000ff1e0ff */
        /* <DEDUP_REMOVED lines=12> */
.L_x_7191:
        /* <DEDUP_REMOVED lines=12> */
.L_x_7955:


//--------------------- .text._ZN2at6native55_GLOBAL__N__de093ff9_22_ForeachBinaryOpList_cu_a911ec4325multi_tensor_apply_kernelINS1_18TensorListMetadataILi3EEENS1_24BinaryOpListAlphaFunctorIhLi3ELi2ELi2EEEJSt10multipliesIhEhEEEvT_T0_DpT1_ --------------------------
	.section	.text._ZN2at6native55_GLOBAL__N__de093ff9_22_ForeachBinaryOpList_cu_a911ec4325multi_tensor_apply_kernelINS1_18TensorListMetadataILi3EEENS1_24BinaryOpListAlphaFunctorIhLi3ELi2ELi2EEEJSt10multipliesIhEhEEEvT_T0_DpT1_,"ax",@progbits
	.align	128
.text._ZN2at6native55_GLOBAL__N__de093ff9_22_ForeachBinaryOpList_cu_a911ec4325multi_tensor_apply_kernelINS1_18TensorListMetadataILi3EEENS1_24BinaryOpListAlphaFunctorIhLi3ELi2ELi2EEEJSt10multipliesIhEhEEEvT_T0_DpT1_:
        .type           _ZN2at6native55_GLOBAL__N__de093ff9_22_ForeachBinaryOpList_cu_a911ec4325multi_tensor_apply_kernelINS1_18TensorListMetadataILi3EEENS1_24BinaryOpListAlphaFunctorIhLi3ELi2ELi2EEEJSt10multipliesIhEhEEEvT_T0_DpT1_,@function
        .size           _ZN2at6native55_GLOBAL__N__de093ff9_22_ForeachBinaryOpList_cu_a911ec4325multi_tensor_apply_kernelINS1_18TensorListMetadataILi3EEENS1_24BinaryOpListAlphaFunctorIhLi3ELi2ELi2EEEJSt10multipliesIhEhEEEvT_T0_DpT1_,(.L_x_7956 - _ZN2at6native55_GLOBAL__N__de093ff9_22_ForeachBinaryOpList_cu_a911ec4325multi_tensor_apply_kernelINS1_18TensorListMetadataILi3EEENS1_24BinaryOpListAlphaFunctorIhLi3ELi2ELi2EEEJSt10multipliesIhEhEEEvT_T0_DpT1_)
        .other          _ZN2at6native55_GLOBAL__N__de093ff9_22_ForeachBinaryOpList_cu_a911ec4325multi_tensor_apply_kernelINS1_18TensorListMetadataILi3EEENS1_24BinaryOpListAlphaFunctorIhLi3ELi2ELi2EEEJSt10multipliesIhEhEEEvT_T0_DpT1_,@"STO_CUDA_ENTRY STV_DEFAULT"
_ZN2at6native55_GLOBAL__N__de093ff9_22_ForeachBinaryOpList_cu_a911ec4325multi_tensor_apply_kernelINS1_18TensorListMetadataILi3EEENS1_24BinaryOpListAlphaFunctorIhLi3ELi2ELi2EEEJSt10multipliesIhEhEEEvT_T0_DpT1_:
        /* <DEDUP_REMOVED lines=59> */
.L_x_7193:
        /* <DEDUP_REMOVED lines=46> */
[----:B------:R-:W1:Y:S02]  /*0690*/  LDCU.U8 UR6, c[0x0][0xfca] ;  /* 0x0001f940ff0677ac */ /* 0x000e640008000000 */
[----:B-1----:R-:W-:Y:S01]  /*06a0*/  UPRMT UR6, UR6, 0x9910, URZ ;  /* 0x0000991006067896 */ /* 0x002fe200080000ff */
        /* <DEDUP_REMOVED lines=8> */
[----:B------:R-:W-:Y:S01]  /*0730*/  IMAD R8, R8, UR6, RZ ;  /* 0x0000000608087c24 */ /* 0x000fe2000f8e02ff */
        /* <DEDUP_REMOVED lines=36> */
.L_x_7192:
[----:B------:R-:W0:Y:S02]  /*0980*/  S2R R3, SR_TID.X ;  /* 0x0000000000037919 */ /* 0x000e240000002100 */
[----:B0-----:R-:W-:-:S03]  /*0990*/  IMAD.WIDE.U32 R4, R3, 0x4, RZ ;  /* 0x0000000403047825 */ /* 0x001fc600078e00ff */
[----:B------:R-:W-:-:S04]  /*09a0*/  ISETP.GE.U32.AND P0, PT, R4, UR34, PT ;  /* 0x0000002204007c0c */ /* 0x000fc8000bf06070 */
[----:B------:R-:W-:-:S13]  /*09b0*/  ISETP.GE.AND.EX P0, PT, R5, UR16, PT, P0 ;  /* 0x0000001005007c0c */ /* 0x000fda000bf06300 */
[----:B------:R-:W-:Y:S05]  /*09c0*/  @P0 EXIT ;  /* 0x000000000000094d */ /* 0x000fea0003800000 */
[----:B------:R-:W-:Y:S01]  /*09d0*/  IMAD.MOV.U32 R0, RZ, RZ, RZ ;  /* 0x000000ffff007224 */ /* 0x000fe200078e00ff */
[----:B------:R-:W0:Y:S06]  /*09e0*/  LDCU UR5, c[0x0][0x360] ;  /* 0x00006c00ff0577ac */ /* 0x000e2c0008000800 */
.L_x_7194:
        /* <DEDUP_REMOVED lines=10> */
[C---:B--2---:R-:W-:Y:S02]  /*0a90*/  PRMT R11, R6.reuse, 0x7771, RZ ;  /* 0x00007771060b7816 */ /* 0x044fe400000000ff */
[----:B------:R-:W-:-:S02]  /*0aa0*/  LOP3.LUT R5, R6, 0xff, RZ, 0xc0, !PT ;  /* 0x000000ff06057812 */ /* 0x000fc400078ec0ff */
[C---:B------:R-:W-:Y:S02]  /*0ab0*/  PRMT R13, R6.reuse, 0x7773, RZ ;  /* 0x00007773060d7816 */ /* 0x040fe400000000ff */
[----:B------:R-:W-:Y:S01]  /*0ac0*/  PRMT R7, R6, 0x7772, RZ ;  /* 0x0000777206077816 */ /* 0x000fe200000000ff */
[----:B------:R-:W-:Y:S01]  /*0ad0*/  IMAD.MOV.U32 R6, RZ, RZ, R11 ;  /* 0x000000ffff067224 */ /* 0x000fe200078e000b */
[C---:B---3--:R-:W-:Y:S01]  /*0ae0*/  LOP3.LUT R4, R8.reuse, 0xff, RZ, 0xc0, !PT ;  /* 0x000000ff08047812 */ /* 0x048fe200078ec0ff */
[----:B------:R-:W-:Y:S01]  /*0af0*/  IMAD R5, R5, UR4, RZ ;  /* 0x0000000405057c24 */ /* 0x000fe2000f8e02ff */
        /* <DEDUP_REMOVED lines=38> */
.L_x_7195:
        /* <DEDUP_REMOVED lines=10> */
.L_x_7956:


//--------------------- .text._ZN2at6native55_GLOBAL__N__de093ff9_22_ForeachBinaryOpList_cu_a911ec4325multi_tensor_apply_kernelINS1_18TensorListMetadataILi2EEENS1_24BinaryOpListAlphaFunctorIN3c104HalfELi2ELi2ELi0EEEJSt10multipliesIfEfEEEvT_T0_DpT1_ --------------------------
	.section	.text._ZN2at6native55_GLOBAL__N__de093ff9_22_ForeachBinaryOpList_cu_a911ec4325multi_tensor_apply_kernelINS1_18TensorListMetadataILi2EEENS1_24BinaryOpListAlphaFunctorIN3c104HalfELi2ELi2ELi0EEEJSt10multipliesIfEfEEEvT_T0_DpT1_,"ax",@progbits
	.align	128
.text._ZN2at6native55_GLOBAL__N__de093ff9_22_ForeachBinaryOpList_cu_a911ec4325multi_tensor_apply_kernelINS1_18TensorListMetadataILi2EEENS1_24BinaryOpListAlphaFunctorIN3c104HalfELi2ELi2ELi0EEEJSt10multipliesIfEfEEEvT_T0_DpT1_:
        .type           _ZN2at6native55_GLOBAL__N__de093ff9_22_ForeachBinaryOpList_cu_a911ec4325multi_tensor_apply_kernelINS1_18TensorListMetadataILi2EEENS1_24BinaryOpListAlphaFunctorIN3c104HalfELi2ELi2ELi0EEEJSt10multipliesIfEfEEEvT_T0_DpT1_,@function
        .size           _ZN2at6native55_GLOBAL__N__de093ff9_22_ForeachBinaryOpList_cu_a911ec4325multi_tensor_apply_kernelINS1_18TensorListMetadataILi2EEENS1_24BinaryOpListAlphaFunctorIN3c104HalfELi2ELi2ELi0EEEJSt10multipliesIfEfEEEvT_T0_DpT1_,(.L_x_7957 - _ZN2at6native55_GLOBAL__N__de093ff9_22_ForeachBinaryOpList_cu_a911ec4325multi_tensor_apply_kernelINS1_18TensorListMetadataILi2EEENS1_24BinaryOpListAlphaFunctorIN3c104HalfELi2ELi2ELi0EEEJSt10multipliesIfEfEEEvT_T0_DpT1_)
        .other          _ZN2at6native55_GLOBAL__N__de093ff9_22_ForeachBinaryOpList_cu_a911ec4325multi_tensor_apply_kernelINS1_18TensorListMetadataILi2EEENS1_24BinaryOpListAlphaFunctorIN3c104HalfELi2ELi2ELi0EEEJSt10multipliesIfEfEEEvT_T0_DpT1_,@"STO_CUDA_ENTRY STV_DEFAULT"
_ZN2at6native55_GLOBAL__N__de093ff9_22_ForeachBinaryOpList_cu_a911ec4325multi_tensor_apply_kernelINS1_18TensorListMetadataILi2EEENS1_24BinaryOpListAlphaFunctorIN3c104HalfELi2ELi2ELi0EEEJSt10multipliesIfEfEEEvT_T0_DpT1_:
        /* <DEDUP_REMOVED lines=33> */
.L_x_7197:
[----:B0-----:R-:W-:Y:S02]  /*0210*/  IADD3 R2, P0, PT, R0, R18, RZ ;  /* 0x0000001200027210 */ /* 0x001fe40007f1e0ff */
[----:B------:R-:W-:Y:S02]  /*0220*/  PRMT R20, RZ, 0x7610, R20 ;  /* 0x00007610ff147816 */ /* 0x000fe40000000014 */
        /* <DEDUP_REMOVED lines=15> */
[----:B------:R-:W-:Y:S01]  /*0320*/  ISETP.GE.U32.AND P0, PT, R24, UR5, PT ;  /* 0x0000000518007c0c */ /* 0x000fe2000bf06070 */
[----:B------:R-:W3:Y:S01]  /*0330*/  @!P2 LDG.E.U16 R20, desc[UR14][R4.64] ;  /* 0x0000000e0414a981 */ /* 0x000ee2000c1e1500 */
[----:B------:R-:W-:Y:S01]  /*0340*/  ISETP.GE.U32.AND P3, PT, R7, UR5, PT ;  /* 0x0000000507007c0c */ /* 0x000fe2000bf66070 */
[----:B------:R-:W-:Y:S01]  /*0350*/  IMAD.X R10, RZ, RZ, R9, P4 ;  /* 0x000000ffff0a7224 */ /* 0x000fe200020e0609 */
[----:B------:R-:W-:Y:S02]  /*0360*/  ISETP.GE.U32.AND.EX P0, PT, R9, UR10, PT, P0 ;  /* 0x0000000a09007c0c */ /* 0x000fe4000bf06100 */
[----:B------:R-:W-:-:S02]  /*0370*/  @!P2 IADD3 R14, P4, PT, R14, UR8, RZ ;  /* 0x000000080e0eac10 */ /* 0x000fc4000ff9e0ff */
[----:B------:R-:W-:Y:S02]  /*0380*/  ISETP.GE.U32.AND.EX P3, PT, R10, UR10, PT, P3 ;  /* 0x0000000a0a007c0c */ /* 0x000fe4000bf66130 */
[----:B------:R-:W-:Y:S02]  /*0390*/  @!P1 LEA R12, P6, R8, UR8, 0x1 ;  /* 0x00000008080c9c11 */ /* 0x000fe4000f8c08ff */
[----:B------:R-:W-:Y:S02]  /*03a0*/  @!P2 IADD3.X R15, PT, PT, R6, UR9, RZ, P4, !PT ;  /* 0x00000009060fac10 */ /* 0x000fe4000a7fe4ff */
[----:B------:R-:W-:Y:S02]  /*03b0*/  @!P1 LEA.HI.X R13, R8, UR9, R3, 0x1, P6 ;  /* 0x00000009080d9c11 */ /* 0x000fe4000b0f0c03 */
[----:B------:R-:W-:Y:S02]  /*03c0*/  SHF.R.U32.HI R11, RZ, 0x1f, R17 ;  /* 0x0000001fff0b7819 */ /* 0x000fe40000011611 */
[----:B------:R-:W-:-:S02]  /*03d0*/  @!P0 LEA R8, P4, R24, UR8, 0x1 ;  /* 0x0000000818088c11 */ /* 0x000fc4000f8808ff */
[----:B------:R-:W-:Y:S02]  /*03e0*/  IADD3 R2, P5, PT, R25, R4, RZ ;  /* 0x0000000419027210 */ /* 0x000fe40007fbe0ff */
[----:B------:R-:W-:Y:S02]  /*03f0*/  @!P0 LEA.HI.X R9, R24, UR9, R9, 0x1, P4 ;  /* 0x0000000918098c11 */ /* 0x000fe4000a0f0c09 */
[----:B------:R-:W-:Y:S01]  /*0400*/  @!P3 LEA R6, P4, R7, UR8, 0x1 ;  /* 0x000000080706bc11 */ /* 0x000fe2000f8808ff */
[----:B------:R-:W-:Y:S01]  /*0410*/  IMAD.X R3, R11, 0x1, R5, P5 ;  /* 0x000000010b037824 */ /* 0x000fe200028e0605 */
[----:B------:R-:W-:Y:S02]  /*0420*/  PRMT R21, RZ, 0x7610, R21 ;  /* 0x00007610ff157816 */ /* 0x000fe40000000015 */
[----:B------:R-:W-:Y:S02]  /*0430*/  PRMT R22, RZ, 0x7610, R22 ;  /* 0x00007610ff167816 */ /* 0x000fe40000000016 */
[----:B------:R-:W-:-:S02]  /*0440*/  @!P3 LEA.HI.X R7, R7, UR9, R10, 0x1, P4 ;  /* 0x000000090707bc11 */ /* 0x000fc4000a0f0c0a */
[----:B------:R-:W-:Y:S01]  /*0450*/  PRMT R23, RZ, 0x7610, R23 ;  /* 0x00007610ff177816 */ /* 0x000fe20000000017 */
[----:B------:R0:W4:Y:S01]  /*0460*/  @!P2 LDG.E.U16 R21, desc[UR14][R14.64] ;  /* 0x0000000e0e15a981 */ /* 0x000122000c1e1500 */
[----:B------:R-:W-:Y:S02]  /*0470*/  IADD3 R10, P4, PT, R25, R2, RZ ;  /* 0x00000002190a7210 */ /* 0x000fe40007f9e0ff */
[----:B------:R-:W-:Y:S01]  /*0480*/  PRMT R19, RZ, 0x7610, R19 ;  /* 0x00007610ff137816 */ /* 0x000fe20000000013 */
[----:B------:R-:W5:Y:S01]  /*0490*/  @!P1 LDG.E.U16 R22, desc[UR14][R12.64] ;  /* 0x0000000e0c169981 */ /* 0x000f62000c1e1500 */
[----:B------:R-:W-:Y:S01]  /*04a0*/  PRMT R26, RZ, 0x7610, R26 ;  /* 0x00007610ff1a7816 */ /* 0x000fe2000000001a */
[----:B------:R-:W-:Y:S01]  /*04b0*/  IMAD.X R11, R11, 0x1, R3, P4 ;  /* 0x000000010b0b7824 */ /* 0x000fe200020e0603 */
[----:B------:R-:W-:Y:S01]  /*04c0*/  PRMT R24, RZ, 0x7610, R24 ;  /* 0x00007610ff187816 */ /* 0x000fe20000000018 */
[----:B------:R3:W2:Y:S01]  /*04d0*/  @!P0 LDG.E.U16 R23, desc[UR14][R8.64] ;  /* 0x0000000e08178981 */ /* 0x0006a2000c1e1500 */
[----:B0-----:R-:W-:-:S03]  /*04e0*/  LEA R14, P4, R17, R10, 0x1 ;  /* 0x0000000a110e7211 */ /* 0x001fc600078808ff */
[----:B------:R-:W2:Y:S01]  /*04f0*/  @!P1 LDG.E.U16 R19, desc[UR14][R2.64] ;  /* 0x0000000e02139981 */ /* 0x000ea2000c1e1500 */
[----:B------:R-:W-:Y:S02]  /*0500*/  PRMT R25, RZ, 0x7610, R25 ;  /* 0x00007610ff197816 */ /* 0x000fe40000000019 */
[----:B------:R-:W-:Y:S01]  /*0510*/  LEA.HI.X R15, R17, R11, RZ, 0x1, P4 ;  /* 0x0000000b110f7211 */ /* 0x000fe200020f0cff */
[----:B------:R-:W2:Y:S04]  /*0520*/  @!P0 LDG.E.U16 R26, desc[UR14][R10.64] ;  /* 0x0000000e0a1a8981 */ /* 0x000ea8000c1e1500 */
[----:B------:R-:W2:Y:S04]  /*0530*/  @!P3 LDG.E.U16 R24, desc[UR14][R6.64] ;  /* 0x0000000e0618b981 */ /* 0x000ea8000c1e1500 */
[----:B------:R-:W2:Y:S01]  /*0540*/  @!P3 LDG.E.U16 R25, desc[UR14][R14.64] ;  /* 0x0000000e0e19b981 */ /* 0x000ea2000c1e1500 */
[----:B---3--:R-:W-:-:S02]  /*0550*/  HADD2.F32 R8, -RZ, R20.H0_H0 ;  /* 0x20000014ff087230 */ /* 0x008fc40000004100 */
[----:B----4-:R-:W-:Y:S02]  /*0560*/  HADD2.F32 R21, -RZ, R21.H0_H0 ;  /* 0x20000015ff157230 */ /* 0x010fe40000004100 */
[----:B-----5:R-:W-:-:S03]  /*0570*/  HADD2.F32 R22, -RZ, R22.H0_H0 ;  /* 0x20000016ff167230 */ /* 0x020fc60000004100 */
[----:B--2---:R-:W-:Y:S01]  /*0580*/  FMUL.FTZ R21, R21, UR11 ;  /* 0x0000000b15157c20 */ /* 0x004fe20008410000 */
[----:B------:R-:W-:Y:S02]  /*0590*/  HADD2.F32 R23, -RZ, R23.H0_H0 ;  /* 0x20000017ff177230 */ /* 0x000fe40000004100 */
[----:B------:R-:W-:Y:S01]  /*05a0*/  FMUL.FTZ R22, R22, UR11 ;  /* 0x0000000b16167c20 */ /* 0x000fe20008410000 */
[----:B------:R-:W-:Y:S02]  /*05b0*/  HADD2.F32 R19, -RZ, R19.H0_H0 ;  /* 0x20000013ff137230 */ /* 0x000fe40000004100 */
[----:B------:R-:W-:Y:S01]  /*05c0*/  FMUL.FTZ R23, R23, UR11 ;  /* 0x0000000b17177c20 */ /* 0x000fe20008410000 */
[----:B------:R-:W-:Y:S02]  /*05d0*/  HADD2.F32 R26, -RZ, R26.H0_H0 ;  /* 0x2000001aff1a7230 */ /* 0x000fe40000004100 */
[----:B------:R-:W-:Y:S01]  /*05e0*/  FMUL.FTZ R8, R8, R21 ;  /* 0x0000001508087220 */ /* 0x000fe20000410000 */
[----:B------:R-:W-:Y:S01]  /*05f0*/  FMUL.FTZ R19, R19, R22 ;  /* 0x0000001613137220 */ /* 0x000fe20000410000 */
[----:B------:R-:W-:-:S02]  /*0600*/  HADD2.F32 R24, -RZ, R24.H0_H0 ;  /* 0x20000018ff187230 */ /* 0x000fc40000004100 */
[----:B------:R-:W-:Y:S01]  /*0610*/  FMUL.FTZ R23, R26, R23 ;  /* 0x000000171a177220 */ /* 0x000fe20000410000 */
[----:B------:R-:W-:Y:S01]  /*0620*/  F2FP.F16.F32.PACK_AB R8, RZ, R8 ;  /* 0x00000008ff08723e */ /* 0x000fe200000000ff */
[----:B------:R-:W-:Y:S02]  /*0630*/  HADD2.F32 R25, -RZ, R25.H0_H0 ;  /* 0x20000019ff197230 */ /* 0x000fe40000004100 */
[----:B------:R-:W-:Y:S01]  /*0640*/  FMUL.FTZ R24, R24, UR11 ;  /* 0x0000000b18187c20 */ /* 0x000fe20008410000 */
[----:B------:R-:W-:Y:S02]  /*0650*/  F2FP.F16.F32.PACK_AB R19, RZ, R19 ;  /* 0x00000013ff13723e */ /* 0x000fe400000000ff */
[----:B------:R-:W-:Y:S01]  /*0660*/  F2FP.F16.F32.PACK_AB R23, RZ, R23 ;  /* 0x00000017ff17723e */ /* 0x000fe200000000ff */
[----:B------:R-:W-:Y:S01]  /*0670*/  FMUL.FTZ R24, R25, R24 ;  /* 0x0000001819187220 */ /* 0x000fe20000410000 */
[----:B------:R3:W-:Y:S04]  /*0680*/  @!P2 STG.E.U16 desc[UR14][R4.64], R8 ;  /* 0x000000080400a986 */ /* 0x0007e8000c10150e */
[----:B------:R3:W-:Y:S01]  /*0690*/  @!P1 STG.E.U16 desc[UR14][R2.64], R19 ;  /* 0x0000001302009986 */ /* 0x0007e2000c10150e */
[----:B------:R-:W-:-:S03]  /*06a0*/  F2FP.F16.F32.PACK_AB R24, RZ, R24 ;  /* 0x00000018ff18723e */ /* 0x000fc600000000ff */
[----:B------:R3:W-:Y:S01]  /*06b0*/  @!P0 STG.E.U16 desc[UR14][R10.64], R23 ;  /* 0x000000170a008986 */ /* 0x0007e2000c10150e */
[----:B------:R-:W-:-:S03]  /*06c0*/  LEA R18, P0, R17, R18, 0x2 ;  /* 0x0000001211127211 */ /* 0x000fc600078010ff */
[----:B------:R3:W-:Y:S02]  /*06d0*/  @!P3 STG.E.U16 desc[UR14][R14.64], R24 ;  /* 0x000000180e00b986 */ /* 0x0007e4000c10150e */
[----:B------:R-:W-:Y:S01]  /*06e0*/  IMAD.X R16, RZ, RZ, R16, P0 ;  /* 0x000000ffff107224 */ /* 0x000fe200000e0610 */
[----:B------:R-:W-:-:S04]  /*06f0*/  ISETP.GE.U32.AND P0, PT, R18, UR5, PT ;  /* 0x0000000512007c0c */ /* 0x000fc8000bf06070 */
[----:B------:R-:W-:-:S13]  /*0700*/  ISETP.GE.U32.AND.EX P0, PT, R16, UR10, PT, P0 ;  /* 0x0000000a10007c0c */ /* 0x000fda000bf06100 */
[----:B---3--:R-:W-:Y:S05]  /*0710*/  @!P0 BRA `(.L_x_7197) ;  /* 0xfffffff800bc8947 */ /* 0x008fea000383ffff */
[----:B------:R-:W-:Y:S05]  /*0720*/  EXIT ;  /* 0x000000000000794d */ /* 0x000fea0003800000 */
.L_x_7196:
        /* <DEDUP_REMOVED lines=8> */
.L_x_7198:
        /* <DEDUP_REMOVED lines=8> */
[----:B0-----:R-:W-:-:S05]  /*0830*/  IADD3 R0, P0, PT, R0, UR5, RZ ;  /* 0x0000000500007c10 */ /* 0x001fca000ff1e0ff */
[----:B------:R-:W-:Y:S01]  /*0840*/  IMAD.X R5, RZ, RZ, R5, P0 ;  /* 0x000000ffff057224 */ /* 0x000fe200000e0605 */
[----:B------:R-:W-:-:S04]  /*0850*/  LOP3.LUT P0, RZ, R0, 0xffffc000, RZ, 0xc0, !PT ;  /* 0xffffc00000ff7812 */ /* 0x000fc8000780c0ff */
[----:B------:R-:W-:Y:S01]  /*0860*/  LOP3.LUT P0, RZ, R5, 0x3fffffff, RZ, 0xc0, P0 ;  /* 0x3fffffff05ff7812 */ /* 0x000fe2000000c0ff */
[--C-:B--2---:R-:W-:Y:S02]  /*0870*/  HADD2.F32 R8, -RZ, R6.reuse.H0_H0 ;  /* 0x20000006ff087230 */ /* 0x104fe40000004100 */
[----:B------:R-:W-:Y:S02]  /*0880*/  HADD2.F32 R11, -RZ, R6.H1_H1 ;  /* 0x30000006ff0b7230 */ /* 0x000fe40000004100 */
[--C-:B------:R-:W-:Y:S02]  /*0890*/  HADD2.F32 R13, -RZ, R7.reuse.H0_H0 ;  /* 0x20000007ff0d7230 */ /* 0x100fe40000004100 */
[----:B-1----:R-:W-:Y:S01]  /*08a0*/  FMUL.FTZ R9, R8, UR10 ;  /* 0x0000000a08097c20 */ /* 0x002fe20008410000 */
[----:B------:R-:W-:Y:S02]  /*08b0*/  HADD2.F32 R15, -RZ, R7.H1_H1 ;  /* 0x30000007ff0f7230 */ /* 0x000fe40000004100 */
[----:B------:R-:W-:Y:S01]  /*08c0*/  FMUL.FTZ R11, R11, UR10 ;  /* 0x0000000a0b0b7c20 */ /* 0x000fe20008410000 */
[----:B---3--:R-:W-:-:S02]  /*08d0*/  HADD2.F32 R4, -RZ, R16.H0_H0 ;  /* 0x20000010ff047230 */ /* 0x008fc40000004100 */
[----:B------:R-:W-:Y:S01]  /*08e0*/  FMUL.FTZ R13, R13, UR10 ;  /* 0x0000000a0d0d7c20 */ /* 0x000fe20008410000 */
[----:B------:R-:W-:Y:S02]  /*08f0*/  HADD2.F32 R10, -RZ, R16.H1_H1 ;  /* 0x30000010ff0a7230 */ /* 0x000fe40000004100 */
[----:B------:R-:W-:Y:S01]  /*0900*/  FMUL.FTZ R15, R15, UR10 ;  /* 0x0000000a0f0f7c20 */ /* 0x000fe20008410000 */
[--C-:B------:R-:W-:Y:S02]  /*0910*/  HADD2.F32 R12, -RZ, R17.reuse.H0_H0 ;  /* 0x20000011ff0c7230 */ /* 0x100fe40000004100 */
[----:B------:R-:W-:Y:S01]  /*0920*/  FMUL.FTZ R4, R4, R9 ;  /* 0x0000000904047220 */ /* 0x000fe20000410000 */
[----:B------:R-:W-:Y:S02]  /*0930*/  HADD2.F32 R14, -RZ, R17.H1_H1 ;  /* 0x30000011ff0e7230 */ /* 0x000fe40000004100 */
[----:B------:R-:W-:Y:S01]  /*0940*/  FMUL.FTZ R11, R10, R11 ;  /* 0x0000000b0a0b7220 */ /* 0x000fe20000410000 */
[----:B------:R-:W-:-:S02]  /*0950*/  FMUL.FTZ R12, R12, R13 ;  /* 0x0000000d0c0c7220 */ /* 0x000fc40000410000 */
[----:B------:R-:W-:Y:S02]  /*0960*/  FMUL.FTZ R15, R14, R15 ;  /* 0x0000000f0e0f7220 */ /* 0x000fe40000410000 */
[----:B------:R-:W-:Y:S01]  /*0970*/  F2FP.F16.F32.PACK_AB R14, R11, R4 ;  /* 0x000000040b0e723e */ /* 0x000fe200000000ff */
[----:B------:R-:W-:Y:S02]  /*0980*/  IMAD.SHL.U32 R4, R0, 0x4, RZ ;  /* 0x0000000400047824 */ /* 0x000fe400078e00ff */
[----:B------:R-:W-:-:S03]  /*0990*/  F2FP.F16.F32.PACK_AB R15, R15, R12 ;  /* 0x0000000c0f0f723e */ /* 0x000fc600000000ff */
[----:B------:R-:W-:Y:S02]  /*09a0*/  ISETP.LT.U32.AND P1, PT, R4, UR13, PT ;  /* 0x0000000d04007c0c */ /* 0x000fe4000bf21070 */
[----:B------:R-:W-:Y:S01]  /*09b0*/  SHF.L.U64.HI R4, R0, 0x2, R5 ;  /* 0x0000000200047819 */ /* 0x000fe20000010205 */
[----:B------:R2:W-:Y:S03]  /*09c0*/  STG.E.64 desc[UR14][R2.64], R14 ;  /* 0x0000000e02007986 */ /* 0x0005e6000c101b0e */
[----:B------:R-:W-:-:S13]  /*09d0*/  ISETP.LT.AND.EX P1, PT, R4, UR4, PT, P1 ;  /* 0x0000000404007c0c */ /* 0x000fda000bf21310 */
[----:B--2---:R-:W-:Y:S05]  /*09e0*/  @!P0 BRA P1, `(.L_x_7198) ;  /* 0xfffffffc00708947 */ /* 0x004fea000083ffff */
[----:B------:R-:W-:Y:S05]  /*09f0*/  EXIT ;  /* 0x000000000000794d */ /* 0x000fea0003800000 */
.L_x_7199:
        /* <DEDUP_REMOVED lines=16> */
.L_x_7957:


//--------------------- .text._ZN2at6native55_GLOBAL__N__de093ff9_22_ForeachBinaryOpList_cu_a911ec4325multi_tensor_apply_kernelINS1_18TensorListMetadataILi2EEENS1_24BinaryOpListAlphaFunctorIN3c108BFloat16ELi2ELi2ELi0EEEJSt10multipliesIfEfEEEvT_T0_DpT1_ --------------------------
	.section	.text._ZN2at6native55_GLOBAL__N__de093ff9_22_ForeachBinaryOpList_cu_a911ec4325multi_tensor_apply_kernelINS1_18TensorListMetadataILi2EEENS1_24BinaryOpListAlphaFunctorIN3c108BFloat16ELi2ELi2ELi0EEEJSt10multipliesIfEfEEEvT_T0_DpT1_,"ax",@progbits
	.align	128
.text._ZN2at6native55_GLOBAL__N__de093ff9_22_ForeachBinaryOpList_cu_a911ec4325multi_tensor_apply_kernelINS1_18TensorListMetadataILi2EEENS1_24BinaryOpListAlphaFunctorIN3c108BFloat16ELi2ELi2ELi0EEEJSt10multipliesIfEfEEEvT_T0_DpT1_:
        .type           _ZN2at6native55_GLOBAL__N__de093ff9_22_ForeachBinaryOpList_cu_a911ec4325multi_tensor_apply_kernelINS1_18TensorListMetadataILi2EEENS1_24BinaryOpListAlphaFunctorIN3c108BFloat16ELi2ELi2ELi0EEEJSt10multipliesIfEfEEEvT_T0_DpT1_,@function
        .size           _ZN2at6native55_GLOBAL__N__de093ff9_22_ForeachBinaryOpList_cu_a911ec4325multi_tensor_apply_kernelINS1_18TensorListMetadataILi2EEENS1_24BinaryOpListAlphaFunctorIN3c108BFloat16ELi2ELi2ELi0EEEJSt10multipliesIfEfEEEvT_T0_DpT1_,(.L_x_7958 - _ZN2at6native55_GLOBAL__N__de093ff9_22_ForeachBinaryOpList_cu_a911ec4325multi_tensor_apply_kernelINS1_18TensorListMetadataILi2EEENS1_24BinaryOpListAlphaFunctorIN3c108BFloat16ELi2ELi2ELi0EEEJSt10multipliesIfEfEEEvT_T0_DpT1_)
        .other          _ZN2at6native55_GLOBAL__N__de093ff9_22_ForeachBinaryOpList_cu_a911ec4325multi_tensor_apply_kernelINS1_18TensorListMetadataILi2EEENS1_24BinaryOpListAlphaFunctorIN3c108BFloat16ELi2ELi2ELi0EEEJSt10multipliesIfEfEEEvT_T0_DpT1_,@"STO_CUDA_ENTRY STV_DEFAULT"
_ZN2at6native55_GLOBAL__N__de093ff9_22_ForeachBinaryOpList_cu_a911ec4325multi_tensor_apply_kernelINS1_18TensorListMetadataILi2EEENS1_24BinaryOpListAlphaFunctorIN3c108BFloat16ELi2ELi2ELi0EEEJSt10multipliesIfEfEEEvT_T0_DpT1_:
        /* <DEDUP_REMOVED lines=33> */
.L_x_7201:
        /* <DEDUP_REMOVED lines=52> */
[----:B---3--:R-:W-:-:S02]  /*0550*/  IMAD.U32 R8, R20, 0x10000, RZ ;  /* 0x0001000014087824 */ /* 0x008fc400078e00ff */
[----:B----4-:R-:W-:Y:S02]  /*0560*/  IMAD.U32 R21, R21, 0x10000, RZ ;  /* 0x0001000015157824 */ /* 0x010fe400078e00ff */
[----:B-----5:R-:W-:Y:S02]  /*0570*/  IMAD.U32 R22, R22, 0x10000, RZ ;  /* 0x0001000016167824 */ /* 0x020fe400078e00ff */
[----:B--2---:R-:W-:Y:S01]  /*0580*/  FMUL.FTZ R21, R21, UR11 ;  /* 0x0000000b15157c20 */ /* 0x004fe20008410000 */
[----:B------:R-:W-:Y:S02]  /*0590*/  IMAD.U32 R23, R23, 0x10000, RZ ;  /* 0x0001000017177824 */ /* 0x000fe400078e00ff */
[----:B------:R-:W-:Y:S01]  /*05a0*/  FMUL.FTZ R22, R22, UR11 ;  /* 0x0000000b16167c20 */ /* 0x000fe20008410000 */
[----:B------:R-:W-:Y:S02]  /*05b0*/  IMAD.U32 R19, R19, 0x10000, RZ ;  /* 0x0001000013137824 */ /* 0x000fe400078e00ff */
[----:B------:R-:W-:Y:S01]  /*05c0*/  FMUL.FTZ R23, R23, UR11 ;  /* 0x0000000b17177c20 */ /* 0x000fe20008410000 */
[----:B------:R-:W-:Y:S01]  /*05d0*/  FMUL.FTZ R8, R8, R21 ;  /* 0x0000001508087220 */ /* 0x000fe20000410000 */
[----:B------:R-:W-:-:S02]  /*05e0*/  IMAD.U32 R26, R26, 0x10000, RZ ;  /* 0x000100001a1a7824 */ /* 0x000fc400078e00ff */
[----:B------:R-:W-:Y:S01]  /*05f0*/  FMUL.FTZ R19, R19, R22 ;  /* 0x0000001613137220 */ /* 0x000fe20000410000 */
[----:B------:R-:W-:Y:S02]  /*0600*/  IMAD.U32 R24, R24, 0x10000, RZ ;  /* 0x0001000018187824 */ /* 0x000fe400078e00ff */
[----:B------:R-:W-:Y:S01]  /*0610*/  FMUL.FTZ R23, R26, R23 ;  /* 0x000000171a177220 */ /* 0x000fe20000410000 */
[----:B------:R-:W-:Y:S01]  /*0620*/  F2FP.BF16.F32.PACK_AB R8, RZ, R8 ;  /* 0x00000008ff08723e */ /* 0x000fe200000010ff */
[----:B------:R-:W-:Y:S02]  /*0630*/  IMAD.U32 R25, R25, 0x10000, RZ ;  /* 0x0001000019197824 */ /* 0x000fe400078e00ff */
[----:B------:R-:W-:Y:S01]  /*0640*/  FMUL.FTZ R24, R24, UR11 ;  /* 0x0000000b18187c20 */ /* 0x000fe20008410000 */
[----:B------:R-:W-:Y:S02]  /*0650*/  F2FP.BF16.F32.PACK_AB R19, RZ, R19 ;  /* 0x00000013ff13723e */ /* 0x000fe400000010ff */
[----:B------:R-:W-:Y:S01]  /*0660*/  F2FP.BF16.F32.PACK_AB R23, RZ, R23 ;  /* 0x00000017ff17723e */ /* 0x000fe200000010ff */
[----:B------:R-:W-:Y:S01]  /*0670*/  FMUL.FTZ R24, R25, R24 ;  /* 0x0000001819187220 */ /* 0x000fe20000410000 */
[----:B------:R3:W-:Y:S04]  /*0680*/  @!P2 STG.E.U16 desc[UR14][R4.64], R8 ;  /* 0x000000080400a986 */ /* 0x0007e8000c10150e */
[----:B------:R3:W-:Y:S01]  /*0690*/  @!P1 STG.E.U16 desc[UR14][R2.64], R19 ;  /* 0x0000001302009986 */ /* 0x0007e2000c10150e */
[----:B------:R-:W-:-:S03]  /*06a0*/  F2FP.BF16.F32.PACK_AB R24, RZ, R24 ;  /* 0x00000018ff18723e */ /* 0x000fc600000010ff */
        /* <DEDUP_REMOVED lines=8> */
.L_x_7200:
        /* <DEDUP_REMOVED lines=8> */
.L_x_7202:
        /* <DEDUP_REMOVED lines=11> */
[----:B------:R-:W-:Y:S02]  /*0860*/  LOP3.LUT P0, RZ, R0, 0x3fffffff, RZ, 0xc0, P0 ;  /* 0x3fffffff00ff7812 */ /* 0x000fe4000000c0ff */
[C---:B--2---:R-:W-:Y:S01]  /*0870*/  PRMT R9, R6.reuse, 0x7632, R9 ;  /* 0x0000763206097816 */ /* 0x044fe20000000009 */
[----:B------:R-:W-:Y:S01]  /*0880*/  IMAD.U32 R12, R6, 0x10000, RZ ;  /* 0x00010000060c7824 */ /* 0x000fe200078e00ff */
[C---:B------:R-:W-:Y:S01]  /*0890*/  PRMT R10, R7.reuse, 0x7632, R10 ;  /* 0x00007632070a7816 */ /* 0x040fe2000000000a */
[----:B------:R-:W-:Y:S01]  /*08a0*/  IMAD.U32 R14, R7, 0x10000, RZ ;  /* 0x00010000070e7824 */ /* 0x000fe200078e00ff */
[----:B---3--:R-:W-:Y:S01]  /*08b0*/  PRMT R4, R16, 0x7632, R4 ;  /* 0x0000763210047816 */ /* 0x008fe20000000004 */
[----:B------:R-:W-:Y:S01]  /*08c0*/  IMAD.U32 R9, R9, 0x10000, RZ ;  /* 0x0001000009097824 */ /* 0x000fe200078e00ff */
[----:B------:R-:W-:Y:S01]  /*08d0*/  PRMT R8, R17, 0x7632, R8 ;  /* 0x0000763211087816 */ /* 0x000fe20000000008 */
[----:B------:R-:W-:Y:S02]  /*08e0*/  IMAD.U32 R10, R10, 0x10000, RZ ;  /* 0x000100000a0a7824 */ /* 0x000fe400078e00ff */
[----:B-1----:R-:W-:Y:S01]  /*08f0*/  FMUL.FTZ R12, R12, UR10 ;  /* 0x0000000a0c0c7c20 */ /* 0x002fe20008410000 */
[----:B------:R-:W-:-:S02]  /*0900*/  IMAD.U32 R11, R16, 0x10000, RZ ;  /* 0x00010000100b7824 */ /* 0x000fc400078e00ff */
[----:B------:R-:W-:Y:S01]  /*0910*/  FMUL.FTZ R9, R9, UR10 ;  /* 0x0000000a09097c20 */ /* 0x000fe20008410000 */
[----:B------:R-:W-:Y:S02]  /*0920*/  IMAD.U32 R4, R4, 0x10000, RZ ;  /* 0x0001000004047824 */ /* 0x000fe400078e00ff */
[----:B------:R-:W-:Y:S01]  /*0930*/  FMUL.FTZ R14, R14, UR10 ;  /* 0x0000000a0e0e7c20 */ /* 0x000fe20008410000 */
[----:B------:R-:W-:Y:S02]  /*0940*/  IMAD.U32 R13, R17, 0x10000, RZ ;  /* 0x00010000110d7824 */ /* 0x000fe400078e00ff */
[----:B------:R-:W-:Y:S01]  /*0950*/  FMUL.FTZ R7, R10, UR10 ;  /* 0x0000000a0a077c20 */ /* 0x000fe20008410000 */
[----:B------:R-:W-:Y:S02]  /*0960*/  IMAD.U32 R8, R8, 0x10000, RZ ;  /* 0x0001000008087824 */ /* 0x000fe400078e00ff */
[----:B------:R-:W-:Y:S01]  /*0970*/  FMUL.FTZ R11, R11, R12 ;  /* 0x0000000c0b0b7220 */ /* 0x000fe20000410000 */
[----:B------:R-:W-:Y:S01]  /*0980*/  FMUL.FTZ R4, R4, R9 ;  /* 0x0000000904047220 */ /* 0x000fe20000410000 */
[----:B------:R-:W-:Y:S01]  /*0990*/  FMUL.FTZ R13, R13, R14 ;  /* 0x0000000e0d0d7220 */ /* 0x000fe20000410000 */
[----:B------:R-:W-:-:S03]  /*09a0*/  FMUL.FTZ R8, R8, R7 ;  /* 0x0000000708087220 */ /* 0x000fc60000410000 */
[----:B------:R-:W-:Y:S01]  /*09b0*/  F2FP.BF16.F32.PACK_AB R12, R4, R11 ;  /* 0x0000000b040c723e */ /* 0x000fe200000010ff */
[----:B------:R-:W-:Y:S01]  /*09c0*/  IMAD.SHL.U32 R4, R5, 0x4, RZ ;  /* 0x0000000405047824 */ /* 0x000fe200078e00ff */
[----:B------:R-:W-:-:S04]  /*09d0*/  F2FP.BF16.F32.PACK_AB R13, R8, R13 ;  /* 0x0000000d080d723e */ /* 0x000fc800000010ff */
[----:B------:R-:W-:Y:S01]  /*09e0*/  ISETP.LT.U32.AND P1, PT, R4, UR13, PT ;  /* 0x0000000d04007c0c */ /* 0x000fe2000bf21070 */
[----:B------:R2:W-:Y:S01]  /*09f0*/  STG.E.64 desc[UR14][R2.64], R12 ;  /* 0x0000000c02007986 */ /* 0x0005e2000c101b0e */
[----:B------:R-:W-:-:S04]  /*0a00*/  SHF.L.U64.HI R4, R5, 0x2, R0 ;  /* 0x0000000205047819 */ /* 0x000fc80000010200 */
[----:B------:R-:W-:-:S13]  /*0a10*/  ISETP.LT.AND.EX P1, PT, R4, UR4, PT, P1 ;  /* 0x0000000404007c0c */ /* 0x000fda000bf21310 */
[----:B--2---:R-:W-:Y:S05]  /*0a20*/  @!P0 BRA P1, `(.L_x_7202) ;  /* 0xfffffffc00608947 */ /* 0x004fea000083ffff */
[----:B------:R-:W-:Y:S05]  /*0a30*/  EXIT ;  /* 0x000000000000794d */ /* 0x000fea0003800000 */
.L_x_7203:
        /* <DEDUP_REMOVED lines=12> */
.L_x_7958:


//--------------------- .text._ZN2at6native55_GLOBAL__N__de093ff9_22_ForeachBinaryOpList_cu_a911ec4325multi_tensor_apply_kernelINS1_18TensorListMetadataILi2EEENS1_24BinaryOpListAlphaFunctorIbLi2ELi2ELi0EEEJSt10multipliesIbEbEEEvT_T0_DpT1_ --------------------------
	.section	.text._ZN2at6native55_GLOBAL__N__de093ff9_22_ForeachBinaryOpList_cu_a911ec4325multi_tensor_apply_kernelINS1_18TensorListMetadataILi2EEENS1_24BinaryOpListAlphaFunctorIbLi2ELi2ELi0EEEJSt10multipliesIbEbEEEvT_T0_DpT1_,"ax",@progbits
	.align	128
.text._ZN2at6native55_GLOBAL__N__de093ff9_22_ForeachBinaryOpList_cu_a911ec4325multi_tensor_apply_kernelINS1_18TensorListMetadataILi2EEENS1_24BinaryOpListAlphaFunctorIbLi2ELi2ELi0EEEJSt10multipliesIbEbEEEvT_T0_DpT1_:
        .type           _ZN2at6native55_GLOBAL__N__de093ff9_22_ForeachBinaryOpList_cu_a911ec4325multi_tensor_apply_kernelINS1_18TensorListMetadataILi2EEENS1_24BinaryOpListAlphaFunctorIbLi2ELi2ELi0EEEJSt10multipliesIbEbEEEvT_T0_DpT1_,@function
        .size           _ZN2at6native55_GLOBAL__N__de093ff9_22_ForeachBinaryOpList_cu_a911ec4325multi_tensor_apply_kernelINS1_18TensorListMetadataILi2EEENS1_24BinaryOpListAlphaFunctorIbLi2ELi2ELi0EEEJSt10multipliesIbEbEEEvT_T0_DpT1_,(.L_x_7959 - _ZN2at6native55_GLOBAL__N__de093ff9_22_ForeachBinaryOpList_cu_a911ec4325multi_tensor_apply_kernelINS1_18TensorListMetadataILi2EEENS1_24BinaryOpListAlphaFunctorIbLi2ELi2ELi0EEEJSt10multipliesIbEbEEEvT_T0_DpT1_)
        .other          _ZN2at6native55_GLOBAL__N__de093ff9_22_ForeachBinaryOpList_cu_a911ec4325multi_tensor_apply_kernelINS1_18TensorListMetadataILi2EEENS1_24BinaryOpListAlphaFunctorIbLi2ELi2ELi0EEEJSt10multipliesIbEbEEEvT_T0_DpT1_,@"STO_CUDA_ENTRY STV_DEFAULT"
_ZN2at6native55_GLOBAL__N__de093ff9_22_ForeachBinaryOpList_cu_a911ec4325multi_tensor_apply_kernelINS1_18TensorListMetadataILi2EEENS1_24BinaryOpListAlphaFunctorIbLi2ELi2ELi0EEEJSt10multipliesIbEbEEEvT_T0_DpT1_:
        /* <DEDUP_REMOVED lines=49> */
.L_x_7205:
        /* <DEDUP_REMOVED lines=9> */
[----:B------:R-:W-:Y:S01]  /*03a0*/  IMAD.WIDE.U32 R6, R7, 0x3, R2 ;  /* 0x0000000307067825 */ /* 0x000fe200078e0002 */
[----:B------:R-:W-:Y:S02]  /*03b0*/  IADD3 R4, P3, PT, R2, UR30, RZ ;  /* 0x0000001e02047c10 */ /* 0x000fe4000ff7e0ff */
[----:B------:R-:W-:Y:S02]  /*03c0*/  ISETP.GE.U32.AND.EX P4, PT, R0, UR26, PT, P4 ;  /* 0x0000001a00007c0c */ /* 0x000fe4000bf86140 */
[----:B------:R-:W-:Y:S02]  /*03d0*/  ISETP.GE.U32.AND P0, PT, R6, UR25, PT ;  /* 0x0000001906007c0c */ /* 0x000fe4000bf06070 */
[----:B------:R-:W-:Y:S02]  /*03e0*/  ISETP.GE.U32.AND.EX P1, PT, R5, UR26, PT, P1 ;  /* 0x0000001a05007c0c */ /* 0x000fe4000bf26110 */
[----:B------:R-:W-:-:S02]  /*03f0*/  @!P2 IADD3 R6, P5, PT, R2, UR28, RZ ;  /* 0x0000001c0206ac10 */ /* 0x000fc4000ffbe0ff */
[----:B------:R-:W-:Y:S02]  /*0400*/  ISETP.GE.U32.AND.EX P0, PT, R7, UR26, PT, P0 ;  /* 0x0000001a07007c0c */ /* 0x000fe4000bf06100 */
[C---:B------:R-:W-:Y:S02]  /*0410*/  IADD3.X R5, PT, PT, R3.reuse, UR31, RZ, P3, !PT ;  /* 0x0000001f03057c10 */ /* 0x040fe40009ffe4ff */
[C---:B------:R-:W-:Y:S02]  /*0420*/  @!P2 IADD3.X R7, PT, PT, R3.reuse, UR29, RZ, P5, !PT ;  /* 0x0000001d0307ac10 */ /* 0x040fe4000affe4ff */
[C---:B------:R-:W-:Y:S01]  /*0430*/  @!P4 IADD3 R8, P3, PT, R2.reuse, UR20, RZ ;  /* 0x000000140208cc10 */ /* 0x040fe2000ff7e0ff */
[----:B------:R0:W2:Y:S01]  /*0440*/  @!P2 LDG.E.U8 R0, desc[UR16][R4.64] ;  /* 0x000000100400a981 */ /* 0x0000a2000c1e1100 */
[----:B------:R-:W-:Y:S02]  /*0450*/  @!P4 IADD3 R10, P5, PT, R2, UR8, RZ ;  /* 0x00000008020acc10 */ /* 0x000fe4000ffbe0ff */
[C---:B------:R-:W-:Y:S01]  /*0460*/  @!P4 IADD3.X R9, PT, PT, R3.reuse, UR9, RZ, P3, !PT ;  /* 0x000000090309cc10 */ /* 0x040fe20009ffe4ff */
[----:B------:R-:W3:Y:S01]  /*0470*/  @!P2 LDG.E.U8 R6, desc[UR16][R6.64] ;  /* 0x000000100606a981 */ /* 0x000ee2000c1e1100 */
[----:B------:R-:W-:-:S02]  /*0480*/  @!P4 IADD3.X R11, PT, PT, R3, UR10, RZ, P5, !PT ;  /* 0x0000000a030bcc10 */ /* 0x000fc4000affe4ff */
[C---:B------:R-:W-:Y:S01]  /*0490*/  @!P1 IADD3 R12, P3, PT, R2.reuse, UR21, RZ ;  /* 0x00000015020c9c10 */ /* 0x040fe2000ff7e0ff */
[----:B------:R-:W4:Y:S01]  /*04a0*/  @!P4 LDG.E.U8 R8, desc[UR16][R8.64] ;  /* 0x000000100808c981 */ /* 0x000f22000c1e1100 */
[C---:B------:R-:W-:Y:S02]  /*04b0*/  @!P1 IADD3 R14, P5, PT, R2.reuse, UR19, RZ ;  /* 0x00000013020e9c10 */ /* 0x040fe4000ffbe0ff */
[C---:B------:R-:W-:Y:S01]  /*04c0*/  @!P1 IADD3.X R13, PT, PT, R3.reuse, UR22, RZ, P3, !PT ;  /* 0x00000016030d9c10 */ /* 0x040fe20009ffe4ff */
[----:B------:R-:W5:Y:S01]  /*04d0*/  @!P4 LDG.E.U8 R10, desc[UR16][R10.64] ;  /* 0x000000100a0ac981 */ /* 0x000f62000c1e1100 */
[----:B------:R-:W-:Y:S02]  /*04e0*/  @!P1 IADD3.X R15, PT, PT, R3, UR12, RZ, P5, !PT ;  /* 0x0000000c030f9c10 */ /* 0x000fe4000affe4ff */
[C---:B------:R-:W-:Y:S01]  /*04f0*/  @!P0 IADD3 R16, P3, PT, R2.reuse, UR23, RZ ;  /* 0x0000001702108c10 */ /* 0x040fe2000ff7e0ff */
[----:B------:R1:W5:Y:S01]  /*0500*/  @!P1 LDG.E.U8 R12, desc[UR16][R12.64] ;  /* 0x000000100c0c9981 */ /* 0x000362000c1e1100 */
[----:B------:R-:W-:-:S02]  /*0510*/  @!P0 IADD3 R18, P5, PT, R2, UR18, RZ ;  /* 0x0000001202128c10 */ /* 0x000fc4000ffbe0ff */
[C---:B------:R-:W-:Y:S01]  /*0520*/  @!P0 IADD3.X R17, PT, PT, R3.reuse, UR24, RZ, P3, !PT ;  /* 0x0000001803118c10 */ /* 0x040fe20009ffe4ff */
[----:B------:R-:W5:Y:S01]  /*0530*/  @!P1 LDG.E.U8 R14, desc[UR16][R14.64] ;  /* 0x000000100e0e9981 */ /* 0x000f62000c1e1100 */
[----:B------:R-:W-:-:S03]  /*0540*/  @!P0 IADD3.X R19, PT, PT, R3, UR7, RZ, P5, !PT ;  /* 0x0000000703138c10 */ /* 0x000fc6000affe4ff */
[----:B------:R-:W5:Y:S04]  /*0550*/  @!P0 LDG.E.U8 R16, desc[UR16][R16.64] ;  /* 0x0000001010108981 */ /* 0x000f68000c1e1100 */
[----:B------:R-:W5:Y:S01]  /*0560*/  @!P0 LDG.E.U8 R18, desc[UR16][R18.64] ;  /* 0x0000001012128981 */ /* 0x000f62000c1e1100 */
[----:B------:R-:W1:Y:S01]  /*0570*/  LDCU.S8 UR6, c[0x0][0xfca] ;  /* 0x0001f940ff0677ac */ /* 0x000e620008000200 */
[----:B0-----:R-:W-:Y:S01]  /*0580*/  VIADD R4, R2, UR30 ;  /* 0x0000001e02047c36 */ /* 0x001fe20008000000 */
[----:B--2---:R-:W-:Y:S02]  /*0590*/  ISETP.NE.AND P3, PT, R0, RZ, !P2 ;  /* 0x000000ff0000720c */ /* 0x004fe40005765270 */
[----:B------:R-:W-:Y:S02]  /*05a0*/  P2R R0, PR, RZ, 0x10 ;  /* 0x00000010ff007803 */ /* 0x000fe40000000000 */
[----:B---3--:R-:W-:-:S04]  /*05b0*/  ISETP.NE.AND P5, PT, R6, RZ, !P2 ;  /* 0x000000ff0600720c */ /* 0x008fc800057a5270 */
[----:B------:R-:W-:Y:S02]  /*05c0*/  PLOP3.LUT P3, PT, P5, P3, PT, 0x80, 0x8 ;  /* 0x000000000008781c */ /* 0x000fe40002f67070 */
[----:B----4-:R-:W-:Y:S02]  /*05d0*/  ISETP.NE.AND P5, PT, R8, RZ, !P4 ;  /* 0x000000ff0800720c */ /* 0x010fe400067a5270 */
[----:B-1----:R-:W-:Y:S02]  /*05e0*/  ISETP.NE.AND P3, PT, RZ, UR6, P3 ;  /* 0x00000006ff007c0c */ /* 0x002fe40009f65270 */
[----:B-----5:R-:W-:Y:S02]  /*05f0*/  ISETP.NE.AND P6, PT, R10, RZ, !P4 ;  /* 0x000000ff0a00720c */ /* 0x020fe400067c5270 */
[----:B------:R-:W-:Y:S02]  /*0600*/  @!P2 SEL R13, RZ, 0x1, !P3 ;  /* 0x00000001ff0da807 */ /* 0x000fe40005800000 */
[----:B------:R-:W-:-:S02]  /*0610*/  PLOP3.LUT P5, PT, P6, P5, PT, 0x80, 0x8 ;  /* 0x000000000008781c */ /* 0x000fc400037ab070 */
[----:B------:R-:W-:Y:S01]  /*0620*/  ISETP.NE.AND P3, PT, R12, RZ, !P1 ;  /* 0x000000ff0c00720c */ /* 0x000fe20004f65270 */
[----:B------:R0:W-:Y:S01]  /*0630*/  @!P2 STG.E.U8 desc[UR16][R4.64], R13 ;  /* 0x0000000d0400a986 */ /* 0x0001e2000c101110 */
[----:B------:R-:W-:Y:S02]  /*0640*/  ISETP.NE.AND P6, PT, R14, RZ, !P1 ;  /* 0x000000ff0e00720c */ /* 0x000fe40004fc5270 */
[----:B------:R-:W-:Y:S02]  /*0650*/  ISETP.NE.AND P4, PT, R16, RZ, !P0 ;  /* 0x000000ff1000720c */ /* 0x000fe40004785270 */
[----:B------:R-:W-:Y:S02]  /*0660*/  PLOP3.LUT P3, PT, P6, P3, PT, 0x80, 0x8 ;  /* 0x000000000008781c */ /* 0x000fe40003767070 */
[----:B------:R-:W-:Y:S02]  /*0670*/  ISETP.NE.AND P6, PT, R18, RZ, !P0 ;  /* 0x000000ff1200720c */ /* 0x000fe400047c5270 */
[----:B------:R-:W-:-:S02]  /*0680*/  ISETP.NE.AND P5, PT, RZ, UR6, P5 ;  /* 0x00000006ff007c0c */ /* 0x000fc4000afa5270 */
[----:B------:R-:W-:Y:S02]  /*0690*/  PLOP3.LUT P6, PT, P6, P4, PT, 0x80, 0x8 ;  /* 0x000000000008781c */ /* 0x000fe400037c9070 */
[----:B------:R-:W-:Y:S02]  /*06a0*/  ISETP.NE.AND P4, PT, R0, RZ, PT ;  /* 0x000000ff0000720c */ /* 0x000fe40003f85270 */
[----:B------:R-:W-:Y:S02]  /*06b0*/  ISETP.NE.AND P3, PT, RZ, UR6, P3 ;  /* 0x00000006ff007c0c */ /* 0x000fe40009f65270 */
[----:B------:R-:W-:Y:S01]  /*06c0*/  ISETP.NE.AND P6, PT, RZ, UR6, P6 ;  /* 0x00000006ff007c0c */ /* 0x000fe2000b7c5270 */
[----:B------:R-:W-:Y:S01]  /*06d0*/  USHF.L.U32 UR6, UR15, 0x2, URZ ;  /* 0x000000020f067899 */ /* 0x000fe200080006ff */
[----:B------:R-:W-:Y:S02]  /*06e0*/  SEL R15, RZ, 0x1, !P5 ;  /* 0x00000001ff0f7807 */ /* 0x000fe40006800000 */
[----:B------:R-:W-:Y:S01]  /*06f0*/  @!P1 IADD3 R8, P5, PT, R2, UR21, RZ ;  /* 0x0000001502089c10 */ /* 0x000fe2000ffbe0ff */
[----:B------:R-:W-:Y:S01]  /*0700*/  UIADD3 UR4, UP0, UPT, UR6, UR4, URZ ;  /* 0x0000000406047290 */ /* 0x000fe2000ff1e0ff */
[----:B------:R-:W-:-:S02]  /*0710*/  SEL R17, RZ, 0x1, !P3 ;  /* 0x00000001ff117807 */ /* 0x000fc40005800000 */
[C---:B------:R-:W-:Y:S01]  /*0720*/  @!P1 IADD3.X R9, PT, PT, R3.reuse, UR22, RZ, P5, !PT ;  /* 0x0000001603099c10 */ /* 0x040fe2000affe4ff */
[----:B------:R-:W-:Y:S01]  /*0730*/  UIADD3.X UR5, UPT, UPT, URZ, UR5, URZ, UP0, !UPT ;  /* 0x00000005ff057290 */ /* 0x000fe200087fe4ff */
[C---:B------:R-:W-:Y:S01]  /*0740*/  @!P4 IADD3 R6, P2, PT, R2.reuse, UR20, RZ ;  /* 0x000000140206cc10 */ /* 0x040fe2000ff5e0ff */
[----:B------:R-:W-:Y:S01]  /*0750*/  UISETP.GE.U32.AND UP0, UPT, UR4, UR25, UPT ;  /* 0x000000190400728c */ /* 0x000fe2000bf06070 */
[----:B0-----:R-:W-:Y:S02]  /*0760*/  SEL R5, RZ, 0x1, !P6 ;  /* 0x00000001ff057807 */ /* 0x001fe40007000000 */
[----:B------:R-:W-:Y:S01]  /*0770*/  @!P4 IADD3.X R7, PT, PT, R3, UR9, RZ, P2, !PT ;  /* 0x000000090307cc10 */ /* 0x000fe200097fe4ff */
[----:B------:R-:W-:Y:S01]  /*0780*/  UISETP.GE.U32.AND.EX UP0, UPT, UR5, UR26, UPT, UP0 ;  /* 0x0000001a0500728c */ /* 0x000fe2000bf06100 */
[----:B------:R-:W-:-:S03]  /*0790*/  @!P0 IADD3 R10, P2, PT, R2, UR23, RZ ;  /* 0x00000017020a8c10 */ /* 0x000fc6000ff5e0ff */
[----:B------:R0:W-:Y:S01]  /*07a0*/  @!P4 STG.E.U8 desc[UR16][R6.64], R15 ;  /* 0x0000000f0600c986 */ /* 0x0001e2000c101110 */
[----:B------:R-:W-:-:S03]  /*07b0*/  @!P0 IADD3.X R11, PT, PT, R3, UR24, RZ, P2, !PT ;  /* 0x00000018030b8c10 */ /* 0x000fc600097fe4ff */
[----:B------:R0:W-:Y:S04]  /*07c0*/  @!P1 STG.E.U8 desc[UR16][R8.64], R17 ;  /* 0x0000001108009986 */ /* 0x0001e8000c101110 */
[----:B------:R0:W-:Y:S01]  /*07d0*/  @!P0 STG.E.U8 desc[UR16][R10.64], R5 ;  /* 0x000000050a008986 */ /* 0x0001e2000c101110 */
[----:B------:R-:W-:-:S05]  /*07e0*/  IADD3 R2, P0, PT, R2, UR6, RZ ;  /* 0x0000000602027c10 */ /* 0x000fca000ff1e0ff */
[----:B------:R-:W-:Y:S01]  /*07f0*/  IMAD.X R3, RZ, RZ, R3, P0 ;  /* 0x000000ffff037224 */ /* 0x000fe200000e0603 */
[----:B------:R-:W-:Y:S07]  /*0800*/  BRA.U !UP0, `(.L_x_7205) ;  /* 0xfffffff908c07547 */ /* 0x000fee000b83ffff */
[----:B------:R-:W-:Y:S05]  /*0810*/  EXIT ;  /* 0x000000000000794d */ /* 0x000fea0003800000 */
.L_x_7204:
[----:B------:R-:W0:Y:S02]  /*0820*/  S2R R9, SR_TID.X ;  /* 0x0000000000097919 */ /* 0x000e240000002100 */
[----:B0-----:R-:W-:-:S03]  /*0830*/  IMAD.WIDE.U32 R2, R9, 0x4, RZ ;  /* 0x0000000409027825 */ /* 0x001fc600078e00ff */
[----:B------:R-:W-:-:S04]  /*0840*/  ISETP.GE.U32.AND P0, PT, R2, UR27, PT ;  /* 0x0000001b02007c0c */ /* 0x000fc8000bf06070 */
[----:B------:R-:W-:-:S13]  /*0850*/  ISETP.GE.AND.EX P0, PT, R3, UR14, PT, P0 ;  /* 0x0000000e03007c0c */ /* 0x000fda000bf06300 */
[----:B------:R-:W-:Y:S05]  /*0860*/  @P0 EXIT ;  /* 0x000000000000094d */ /* 0x000fea0003800000 */
[----:B------:R-:W-:Y:S01]  /*0870*/  IMAD.MOV.U32 R10, RZ, RZ, RZ ;  /* 0x000000ffff0a7224 */ /* 0x000fe200078e00ff */
[----:B------:R-:W0:Y:S01]  /*0880*/  LDCU.S8 UR4, c[0x0][0xfca] ;  /* 0x0001f940ff0477ac */ /* 0x000e220008000200 */
[----:B------:R-:W1:Y:S05]  /*0890*/  LDCU UR5, c[0x0][0x360] ;  /* 0x00006c00ff0577ac */ /* 0x000e6a0008000800 */
.L_x_7206:
        /* <DEDUP_REMOVED lines=33> */
[----:B------:R-:W-:Y:S02]  /*0ab0*/  PRMT R0, R5, 0x3340, R0 ;  /* 0x0000334005007816 */ /* 0x000fe40000000000 */
[----:B-1----:R-:W-:Y:S02]  /*0ac0*/  IADD3 R9, P0, PT, R9, UR5, RZ ;  /* 0x0000000509097c10 */ /* 0x002fe4000ff1e0ff */
        /* <DEDUP_REMOVED lines=9> */
[----:B--2---:R-:W-:Y:S05]  /*0b60*/  @!P0 BRA P1, `(.L_x_7206) ;  /* 0xfffffffc004c8947 */ /* 0x004fea000083ffff */
[----:B------:R-:W-:Y:S05]  /*0b70*/  EXIT ;  /* 0x000000000000794d */ /* 0x000fea0003800000 */
.L_x_7207:
        /* <DEDUP_REMOVED lines=16> */
.L_x_7959:


//--------------------- .text._ZN2at6native55_GLOBAL__N__de093ff9_22_ForeachBinaryOpList_cu_a911ec4325multi_tensor_apply_kernelINS1_18TensorListMetadataILi2EEENS1_24BinaryOpListAlphaFunctorIN3c107complexIfEELi2ELi2ELi0EEEJSt10multipliesIS8_ES8_EEEvT_T0_DpT1_ --------------------------
	.section	.text._ZN2at6native55_GLOBAL__N__de093ff9_22_ForeachBinaryOpList_cu_a911ec4325multi_tensor_apply_kernelINS1_18TensorListMetadataILi2EEENS1_24BinaryOpListAlphaFunctorIN3c107complexIfEELi2ELi2ELi0EEEJSt10multipliesIS8_ES8_EEEvT_T0_DpT1_,"ax",@progbits
	.align	128
.text._ZN2at6native55_GLOBAL__N__de093ff9_22_ForeachBinaryOpList_cu_a911ec4325multi_tensor_apply_kernelINS1_18TensorListMetadataILi2EEENS1_24BinaryOpListAlphaFunctorIN3c107complexIfEELi2ELi2ELi0EEEJSt10multipliesIS8_ES8_EEEvT_T0_DpT1_:
        .type           _ZN2at6native55_GLOBAL__N__de093ff9_22_ForeachBinaryOpList_cu_a911ec4325multi_tensor_apply_kernelINS1_18TensorListMetadataILi2EEENS1_24BinaryOpListAlphaFunctorIN3c107complexIfEELi2ELi2ELi0EEEJSt10multipliesIS8_ES8_EEEvT_T0_DpT1_,@function
        .size           _ZN2at6native55_GLOBAL__N__de093ff9_22_ForeachBinaryOpList_cu_a911ec4325multi_tensor_apply_kernelINS1_18TensorListMetadataILi2EEENS1_24BinaryOpListAlphaFunctorIN3c107complexIfEELi2ELi2ELi0EEEJSt10multipliesIS8_ES8_EEEvT_T0_DpT1_,(.L_x_7960 - _ZN2at6native55_GLOBAL__N__de093ff9_22_ForeachBinaryOpList_cu_a911ec4325multi_tensor_apply_kernelINS1_18TensorListMetadataILi2EEENS1_24BinaryOpListAlphaFunctorIN3c107complexIfEELi2ELi2ELi0EEEJSt10multipliesIS8_ES8_EEEvT_T0_DpT1_)
        .other          _ZN2at6native55_GLOBAL__N__de093ff9_22_ForeachBinaryOpList_cu_a911ec4325multi_tensor_apply_kernelINS1_18TensorListMetadataILi2EEENS1_24BinaryOpListAlphaFunctorIN3c107complexIfEELi2ELi2ELi0EEEJSt10multipliesIS8_ES8_EEEvT_T0_DpT1_,@"STO_CUDA_ENTRY STV_DEFAULT"
_ZN2at6native55_GLOBAL__N__de093ff9_22_ForeachBinaryOpList_cu_a911ec4325multi_tensor_apply_kernelINS1_18TensorListMetadataILi2EEENS1_24BinaryOpListAlphaFunctorIN3c107complexIfEELi2ELi2ELi0EEEJSt10multipliesIS8_ES8_EEEvT_T0_DpT1_:
        /* <DEDUP_REMOVED lines=33> */
.L_x_7209:
[----:B0-----:R-:W-:Y:S02]  /*0210*/  IADD3 R3, P0, PT, R0, R23, RZ ;  /* 0x0000001700037210 */ /* 0x001fe40007f1e0ff */
[----:B------:R-:W-:Y:S02]  /*0220*/  CS2R R12, SRZ ;  /* 0x00000000000c7805 */ /* 0x000fe4000001ff00 */
[C---:B-1----:R-:W-:Y:S02]  /*0230*/  IADD3 R6, P1, PT, R21.reuse, R3, RZ ;  /* 0x0000000315067210 */ /* 0x042fe40007f3e0ff */
[----:B------:R-:W-:Y:S02]  /*0240*/  IADD3.X R22, PT, PT, RZ, R20, RZ, P0, !PT ;  /* 0x00000014ff167210 */ /* 0x000fe400007fe4ff */
[----:B------:R-:W-:Y:S02]  /*0250*/  ISETP.GE.U32.AND P0, PT, R6, UR5, PT ;  /* 0x0000000506007c0c */ /* 0x000fe4000bf06070 */
[----:B------:R-:W-:Y:S01]  /*0260*/  IADD3 R17, P3, PT, R21, R6, RZ ;  /* 0x0000000615117210 */ /* 0x000fe20007f7e0ff */
[----:B------:R-:W-:Y:S01]  /*0270*/  IMAD.X R5, RZ, RZ, R22, P1 ;  /* 0x000000ffff057224 */ /* 0x000fe200008e0616 */
[----:B------:R-:W-:-:S02]  /*0280*/  ISETP.GE.U32.AND P1, PT, R3, UR5, PT ;  /* 0x0000000503007c0c */ /* 0x000fc4000bf26070 */
[----:B------:R-:W-:Y:S01]  /*0290*/  IADD3 R4, P4, PT, R21, R17, RZ ;  /* 0x0000001115047210 */ /* 0x000fe20007f9e0ff */
[----:B------:R-:W-:Y:S01]  /*02a0*/  IMAD.X R16, RZ, RZ, R5, P3 ;  /* 0x000000ffff107224 */ /* 0x000fe200018e0605 */
[----:B------:R-:W-:Y:S02]  /*02b0*/  ISETP.GE.U32.AND.EX P0, PT, R5, UR10, PT, P0 ;  /* 0x0000000a05007c0c */ /* 0x000fe4000bf06100 */
[----:B------:R-:W-:Y:S02]  /*02c0*/  ISETP.GE.U32.AND.EX P1, PT, R22, UR10, PT, P1 ;  /* 0x0000000a16007c0c */ /* 0x000fe4000bf26110 */
[C---:B------:R-:W-:Y:S02]  /*02d0*/  SHF.L.U32 R24, R3.reuse, 0x3, RZ ;  /* 0x0000000303187819 */ /* 0x040fe400000006ff */
[----:B------:R-:W-:-:S07]  /*02e0*/  SHF.L.U64.HI R8, R3, 0x3, R22 ;  /* 0x0000000303087819 */ /* 0x000fce0000010216 */
[----:B------:R-:W-:Y:S02]  /*02f0*/  @!P0 LEA R2, P2, R6, UR8, 0x3 ;  /* 0x0000000806028c11 */ /* 0x000fe4000f8418ff */
[----:B------:R-:W-:Y:S02]  /*0300*/  @!P1 IADD3 R26, P3, PT, R24, UR8, RZ ;  /* 0x00000008181a9c10 */ /* 0x000fe4000ff7e0ff */
[----:B------:R-:W-:Y:S01]  /*0310*/  @!P0 LEA.HI.X R3, R6, UR9, R5, 0x3, P2 ;  /* 0x0000000906038c11 */ /* 0x000fe200090f1c05 */
[----:B------:R-:W-:Y:S01]  /*0320*/  IMAD.SHL.U32 R14, R21, 0x8, RZ ;  /* 0x00000008150e7824 */ /* 0x000fe200078e00ff */
[----:B------:R-:W-:Y:S02]  /*0330*/  ISETP.GE.U32.AND P2, PT, R4, UR5, PT ;  /* 0x0000000504007c0c */ /* 0x000fe4000bf46070 */
[----:B------:R-:W-:Y:S02]  /*0340*/  CS2R R6, SRZ ;  /* 0x0000000000067805 */ /* 0x000fe4000001ff00 */
[----:B------:R-:W-:-:S02]  /*0350*/  IADD3.X R5, PT, PT, RZ, R16, RZ, P4, !PT ;  /* 0x00000010ff057210 */ /* 0x000fc400027fe4ff */
[----:B------:R-:W-:Y:S02]  /*0360*/  @!P1 IADD3.X R27, PT, PT, R8, UR9, RZ, P3, !PT ;  /* 0x00000009081b9c10 */ /* 0x000fe40009ffe4ff */
[----:B------:R-:W-:Y:S01]  /*0370*/  ISETP.GE.U32.AND.EX P2, PT, R5, UR10, PT, P2 ;  /* 0x0000000a05007c0c */ /* 0x000fe2000bf46120 */
[----:B------:R0:W2:Y:S01]  /*0380*/  @!P0 LDG.E.64 R6, desc[UR14][R2.64] ;  /* 0x0000000e02068981 */ /* 0x0000a2000c1e1b00 */
[----:B------:R-:W-:Y:S02]  /*0390*/  IADD3 R24, P3, PT, R24, UR6, RZ ;  /* 0x0000000618187c10 */ /* 0x000fe4000ff7e0ff */
[----:B------:R-:W-:Y:S01]  /*03a0*/  SHF.R.U32.HI R15, RZ, 0x1d, R21 ;  /* 0x0000001dff0f7819 */ /* 0x000fe20000011615 */
[----:B------:R1:W3:Y:S01]  /*03b0*/  @!P1 LDG.E.64 R12, desc[UR14][R26.64] ;  /* 0x0000000e1a0c9981 */ /* 0x0002e2000c1e1b00 */
[----:B------:R-:W-:Y:S02]  /*03c0*/  IADD3.X R25, PT, PT, R8, UR7, RZ, P3, !PT ;  /* 0x0000000708197c10 */ /* 0x000fe40009ffe4ff */
[----:B------:R-:W-:-:S02]  /*03d0*/  IADD3 R18, P3, PT, R14, R24, RZ ;  /* 0x000000180e127210 */ /* 0x000fc40007f7e0ff */
[----:B------:R-:W-:Y:S02]  /*03e0*/  CS2R R8, SRZ ;  /* 0x0000000000087805 */ /* 0x000fe4000001ff00 */
[----:B------:R-:W-:Y:S02]  /*03f0*/  CS2R R10, SRZ ;  /* 0x00000000000a7805 */ /* 0x000fe4000001ff00 */
[----:B------:R-:W-:Y:S02]  /*0400*/  IADD3.X R19, PT, PT, R15, R25, RZ, P3, !PT ;  /* 0x000000190f137210 */ /* 0x000fe40001ffe4ff */
[C---:B------:R-:W-:Y:S01]  /*0410*/  @!P2 LEA R28, P4, R4.reuse, UR8, 0x3 ;  /* 0x00000008041cac11 */ /* 0x040fe2000f8818ff */
[----:B------:R4:W5:Y:S01]  /*0420*/  @!P1 LDG.E.64 R8, desc[UR14][R24.64] ;  /* 0x0000000e18089981 */ /* 0x000962000c1e1b00 */
[----:B------:R-:W-:Y:S02]  /*0430*/  ISETP.GE.U32.AND P3, PT, R17, UR5, PT ;  /* 0x0000000511007c0c */ /* 0x000fe4000bf66070 */
[----:B------:R-:W-:-:S02]  /*0440*/  @!P2 LEA.HI.X R29, R4, UR9, R5, 0x3, P4 ;  /* 0x00000009041dac11 */ /* 0x000fc4000a0f1c05 */
[----:B------:R-:W-:Y:S02]  /*0450*/  CS2R R4, SRZ ;  /* 0x0000000000047805 */ /* 0x000fe4000001ff00 */
[----:B------:R-:W-:Y:S01]  /*0460*/  ISETP.GE.U32.AND.EX P3, PT, R16, UR10, PT, P3 ;  /* 0x0000000a10007c0c */ /* 0x000fe2000bf66130 */
[----:B------:R4:W5:Y:S01]  /*0470*/  @!P0 LDG.E.64 R10, desc[UR14][R18.64] ;  /* 0x0000000e120a8981 */ /* 0x000962000c1e1b00 */
[----:B0-----:R-:W-:-:S03]  /*0480*/  IADD3 R2, P4, PT, R14, R18, RZ ;  /* 0x000000120e027210 */ /* 0x001fc60007f9e0ff */
[----:B------:R-:W5:Y:S01]  /*0490*/  @!P2 LDG.E.64 R4, desc[UR14][R28.64] ;  /* 0x0000000e1c04a981 */ /* 0x000f62000c1e1b00 */
[----:B-1----:R-:W-:Y:S01]  /*04a0*/  @!P2 LEA R26, P5, R21, R2, 0x3 ;  /* 0x00000002151aa211 */ /* 0x002fe200078a18ff */
[----:B------:R-:W-:Y:S01]  /*04b0*/  IMAD.X R3, R15, 0x1, R19, P4 ;  /* 0x000000010f037824 */ /* 0x000fe200020e0613 */
[----:B------:R-:W-:-:S04]  /*04c0*/  CS2R R14, SRZ ;  /* 0x00000000000e7805 */ /* 0x000fc8000001ff00 */
[----:B------:R-:W-:Y:S02]  /*04d0*/  @!P2 LEA.HI.X R27, R21, R3, RZ, 0x3, P5 ;  /* 0x00000003151ba211 */ /* 0x000fe400028f1cff */
[----:B----4-:R-:W-:-:S03]  /*04e0*/  @!P3 LEA R24, P4, R17, UR8, 0x3 ;  /* 0x000000081118bc11 */ /* 0x010fc6000f8818ff */
[----:B------:R-:W4:Y:S01]  /*04f0*/  @!P2 LDG.E.64 R14, desc[UR14][R26.64] ;  /* 0x0000000e1a0ea981 */ /* 0x000f22000c1e1b00 */
[----:B------:R-:W-:Y:S02]  /*0500*/  @!P3 LEA.HI.X R25, R17, UR9, R16, 0x3, P4 ;  /* 0x000000091119bc11 */ /* 0x000fe4000a0f1c10 */
[----:B------:R-:W-:Y:S02]  /*0510*/  CS2R R16, SRZ ;  /* 0x0000000000107805 */ /* 0x000fe4000001ff00 */
[----:B------:R-:W-:-:S04]  /*0520*/  CS2R R18, SRZ ;  /* 0x0000000000127805 */ /* 0x000fc8000001ff00 */
[----:B------:R0:W4:Y:S04]  /*0530*/  @!P3 LDG.E.64 R16, desc[UR14][R24.64] ;  /* 0x0000000e1810b981 */ /* 0x000128000c1e1b00 */
[----:B------:R-:W4:Y:S01]  /*0540*/  @!P3 LDG.E.64 R18, desc[UR14][R2.64] ;  /* 0x0000000e0212b981 */ /* 0x000f22000c1e1b00 */
[----:B0-----:R-:W-:Y:S02]  /*0550*/  IMAD.SHL.U32 R25, R21, 0x8, RZ ;  /* 0x0000000815197824 */ /* 0x001fe400078e00ff */
[C---:B--2---:R-:W-:Y:S01]  /*0560*/  FMUL.FTZ R27, R7.reuse, UR17 ;  /* 0x00000011071b7c20 */ /* 0x044fe20008410000 */
[----:B------:R-:W-:Y:S01]  /*0570*/  FMUL.FTZ R7, R7, UR16 ;  /* 0x0000001007077c20 */ /* 0x000fe20008410000 */
[C---:B---3--:R-:W-:Y:S01]  /*0580*/  FMUL.FTZ R29, R13.reuse, UR17 ;  /* 0x000000110d1d7c20 */ /* 0x048fe20008410000 */
[----:B------:R-:W-:-:S02]  /*0590*/  FMUL.FTZ R28, R13, UR16 ;  /* 0x000000100d1c7c20 */ /* 0x000fc40008410000 */
[----:B------:R-:W-:Y:S01]  /*05a0*/  FFMA.FTZ R24, R6, UR17, R7 ;  /* 0x0000001106187c23 */ /* 0x000fe20008010007 */
[C---:B------:R-:W-:Y:S01]  /*05b0*/  FFMA.FTZ R13, R12.reuse, UR16, -R29 ;  /* 0x000000100c0d7c23 */ /* 0x040fe2000801081d */
[----:B------:R-:W-:Y:S01]  /*05c0*/  FFMA.FTZ R12, R12, UR17, R28 ;  /* 0x000000110c0c7c23 */ /* 0x000fe2000801001c */
[----:B------:R-:W-:-:S03]  /*05d0*/  FFMA.FTZ R26, R6, UR16, -R27 ;  /* 0x00000010061a7c23 */ /* 0x000fc6000801081b */
[-C--:B-----5:R-:W-:Y:S01]  /*05e0*/  FMUL.FTZ R6, R12, R9.reuse ;  /* 0x000000090c067220 */ /* 0x0a0fe20000410000 */
[C---:B------:R-:W-:Y:S01]  /*05f0*/  FMUL.FTZ R7, R13.reuse, R9 ;  /* 0x000000090d077220 */ /* 0x040fe20000410000 */
[-C--:B------:R-:W-:Y:S01]  /*0600*/  FMUL.FTZ R9, R24, R11.reuse ;  /* 0x0000000b18097220 */ /* 0x080fe20000410000 */
[----:B------:R-:W-:Y:S01]  /*0610*/  FMUL.FTZ R11, R26, R11 ;  /* 0x0000000b1a0b7220 */ /* 0x000fe20000410000 */
[-C--:B------:R-:W-:Y:S01]  /*0620*/  FFMA.FTZ R6, R13, R8.reuse, -R6 ;  /* 0x000000080d067223 */ /* 0x080fe20000010806 */
[----:B------:R-:W-:Y:S01]  /*0630*/  FFMA.FTZ R7, R12, R8, R7 ;  /* 0x000000080c077223 */ /* 0x000fe20000010007 */
[-C--:B------:R-:W-:Y:S01]  /*0640*/  FFMA.FTZ R8, R26, R10.reuse, -R9 ;  /* 0x0000000a1a087223 */ /* 0x080fe20000010809 */
[C---:B------:R-:W-:Y:S01]  /*0650*/  FMUL.FTZ R13, R5.reuse, UR17 ;  /* 0x00000011050d7c20 */ /* 0x040fe20008410000 */
[----:B------:R-:W-:Y:S01]  /*0660*/  FMUL.FTZ R5, R5, UR16 ;  /* 0x0000001005057c20 */ /* 0x000fe20008410000 */
[----:B------:R-:W-:Y:S01]  /*0670*/  FFMA.FTZ R9, R24, R10, R11 ;  /* 0x0000000a18097223 */ /* 0x000fe2000001000b */
[----:B------:R-:W-:Y:S01]  /*0680*/  IADD3 R11, PT, PT, R0, R23, RZ ;  /* 0x00000017000b7210 */ /* 0x000fe20007ffe0ff */
[C---:B------:R-:W-:Y:S01]  /*0690*/  FFMA.FTZ R12, R4.reuse, UR16, -R13 ;  /* 0x00000010040c7c23 */ /* 0x040fe2000801080d */
[----:B------:R-:W-:-:S02]  /*06a0*/  FFMA.FTZ R13, R4, UR17, R5 ;  /* 0x00000011040d7c23 */ /* 0x000fc40008010005 */
[C---:B------:R-:W-:Y:S02]  /*06b0*/  @!P1 LEA R4, P4, R11.reuse, UR6, 0x3 ;  /* 0x000000060b049c11 */ /* 0x040fe4000f8818ff */
[C---:B------:R-:W-:Y:S02]  /*06c0*/  @!P0 LEA R26, P5, R11.reuse, UR6, 0x3 ;  /* 0x000000060b1a8c11 */ /* 0x040fe4000f8a18ff */
[C---:B------:R-:W-:Y:S02]  /*06d0*/  @!P2 LEA R10, P6, R11.reuse, UR6, 0x3 ;  /* 0x000000060b0aac11 */ /* 0x040fe4000f8c18ff */
[C-C-:B------:R-:W-:Y:S02]  /*06e0*/  @!P1 LEA.HI.X R5, R11.reuse, UR7, R22.reuse, 0x3, P4 ;  /* 0x000000070b059c11 */ /* 0x140fe4000a0f1c16 */
[C-C-:B------:R-:W-:Y:S02]  /*06f0*/  @!P0 LEA.HI.X R24, R11.reuse, UR7, R22.reuse, 0x3, P5 ;  /* 0x000000070b188c11 */ /* 0x140fe4000a8f1c16 */
[----:B------:R-:W-:Y:S01]  /*0700*/  @!P2 LEA.HI.X R22, R11, UR7, R22, 0x3, P6 ;  /* 0x000000070b16ac11 */ /* 0x000fe2000b0f1c16 */
[-C--:B----4-:R-:W-:Y:S01]  /*0710*/  FMUL.FTZ R11, R13, R15.reuse ;  /* 0x0000000f0d0b7220 */ /* 0x090fe20000410000 */
[----:B------:R-:W-:Y:S01]  /*0720*/  @!P2 IADD3 R10, P4, P5, R25, R10, R25 ;  /* 0x0000000a190aa210 */ /* 0x000fe20007d9e019 */
[----:B------:R-:W-:-:S02]  /*0730*/  FMUL.FTZ R28, R12, R15 ;  /* 0x0000000f0c1c7220 */ /* 0x000fc40000410000 */
[----:B------:R-:W-:Y:S01]  /*0740*/  FFMA.FTZ R12, R12, R14, -R11 ;  /* 0x0000000e0c0c7223 */ /* 0x000fe2000001080b */
[----:B------:R-:W-:Y:S01]  /*0750*/  @!P2 IADD3 R10, P6, PT, R25, R10, RZ ;  /* 0x0000000a190aa210 */ /* 0x000fe20007fde0ff */
[C---:B------:R-:W-:Y:S01]  /*0760*/  FMUL.FTZ R25, R17.reuse, UR16 ;  /* 0x0000001011197c20 */ /* 0x040fe20008410000 */
[----:B------:R-:W-:Y:S01]  /*0770*/  SHF.R.U32.HI R11, RZ, 0x1d, R21 ;  /* 0x0000001dff0b7819 */ /* 0x000fe20000011615 */
[----:B------:R-:W-:Y:S01]  /*0780*/  FMUL.FTZ R15, R17, UR17 ;  /* 0x00000011110f7c20 */ /* 0x000fe20008410000 */
[----:B------:R-:W-:Y:S01]  /*0790*/  FFMA.FTZ R13, R13, R14, R28 ;  /* 0x0000000e0d0d7223 */ /* 0x000fe2000001001c */
[C---:B------:R-:W-:Y:S01]  /*07a0*/  FFMA.FTZ R17, R16.reuse, UR17, R25 ;  /* 0x0000001110117c23 */ /* 0x040fe20008010019 */
[----:B------:R-:W-:Y:S01]  /*07b0*/  @!P2 IADD3.X R28, PT, PT, R11, R22, R11, P4, P5 ;  /* 0x000000160b1ca210 */ /* 0x000fe200027ea40b */
[----:B------:R-:W-:Y:S01]  /*07c0*/  FFMA.FTZ R16, R16, UR16, -R15 ;  /* 0x0000001010107c23 */ /* 0x000fe2000801080f */
[----:B------:R-:W-:Y:S01]  /*07d0*/  @!P0 LEA R14, P4, R21, R26, 0x3 ;  /* 0x0000001a150e8211 */ /* 0x000fe200078818ff */
[----:B------:R-:W-:-:S02]  /*07e0*/  FMUL.FTZ R25, R17, R19 ;  /* 0x0000001311197220 */ /* 0x000fc40000410000 */
[C---:B------:R-:W-:Y:S01]  /*07f0*/  FMUL.FTZ R22, R16.reuse, R19 ;  /* 0x0000001310167220 */ /* 0x040fe20000410000 */
[----:B------:R-:W-:Y:S01]  /*0800*/  @!P0 LEA.HI.X R15, R21, R24, RZ, 0x3, P4 ;  /* 0x00000018150f8211 */ /* 0x000fe200020f1cff */
[----:B------:R3:W-:Y:S01]  /*0810*/  @!P1 STG.E.64 desc[UR14][R4.64], R6 ;  /* 0x0000000604009986 */ /* 0x0007e2000c101b0e */
[-C--:B------:R-:W-:Y:S01]  /*0820*/  FFMA.FTZ R16, R16, R18.reuse, -R25 ;  /* 0x0000001210107223 */ /* 0x080fe20000010819 */
[----:B------:R-:W-:Y:S01]  /*0830*/  FFMA.FTZ R17, R17, R18, R22 ;  /* 0x0000001211117223 */ /* 0x000fe20000010016 */
[----:B------:R-:W-:Y:S01]  /*0840*/  @!P2 IADD3.X R11, PT, PT, R11, R28, RZ, P6, !PT ;  /* 0x0000001c0b0ba210 */ /* 0x000fe200037fe4ff */
[----:B------:R3:W-:Y:S01]  /*0850*/  @!P0 STG.E.64 desc[UR14][R14.64], R8 ;  /* 0x000000080e008986 */ /* 0x0007e2000c101b0e */
[----:B------:R-:W-:-:S03]  /*0860*/  LEA R23, P0, R21, R23, 0x2 ;  /* 0x0000001715177211 */ /* 0x000fc600078010ff */
[----:B------:R3:W-:Y:S02]  /*0870*/  @!P3 STG.E.64 desc[UR14][R2.64], R16 ;  /* 0x000000100200b986 */ /* 0x0007e4000c101b0e */
[----:B------:R-:W-:Y:S01]  /*0880*/  IMAD.X R20, RZ, RZ, R20, P0 ;  /* 0x000000ffff147224 */ /* 0x000fe200000e0614 */
[----:B------:R-:W-:Y:S01]  /*0890*/  ISETP.GE.U32.AND P0, PT, R23, UR5, PT ;  /* 0x0000000517007c0c */ /* 0x000fe2000bf06070 */
[----:B------:R3:W-:Y:S03]  /*08a0*/  @!P2 STG.E.64 desc[UR14][R10.64], R12 ;  /* 0x0000000c0a00a986 */ /* 0x0007e6000c101b0e */
[----:B------:R-:W-:-:S13]  /*08b0*/  ISETP.GE.U32.AND.EX P0, PT, R20, UR10, PT, P0 ;  /* 0x0000000a14007c0c */ /* 0x000fda000bf06100 */
[----:B---3--:R-:W-:Y:S05]  /*08c0*/  @!P0 BRA `(.L_x_7209) ;  /* 0xfffffff800508947 */ /* 0x008fea000383ffff */
[----:B------:R-:W-:Y:S05]  /*08d0*/  EXIT ;  /* 0x000000000000794d */ /* 0x000fea0003800000 */
.L_x_7208:
        /* <DEDUP_REMOVED lines=8> */
.L_x_7210:
        /* <DEDUP_REMOVED lines=8> */
[----:B0-----:R-:W-:-:S04]  /*09e0*/  IADD3 R21, P0, PT, R21, UR5, RZ ;  /* 0x0000000515157c10 */ /* 0x001fc8000ff1e0ff */
[----:B------:R-:W-:Y:S02]  /*09f0*/  IADD3.X R0, PT, PT, RZ, R0, RZ, P0, !PT ;  /* 0x00000000ff007210 */ /* 0x000fe400007fe4ff */
[----:B------:R-:W-:-:S04]  /*0a00*/  LOP3.LUT P0, RZ, R21, 0xffffc000, RZ, 0xc0, !PT ;  /* 0xffffc00015ff7812 */ /* 0x000fc8000780c0ff */
[----:B------:R-:W-:Y:S01]  /*0a10*/  LOP3.LUT P0, RZ, R0, 0x3fffffff, RZ, 0xc0, P0 ;  /* 0x3fffffff00ff7812 */ /* 0x000fe2000000c0ff */
[C---:B-1----:R-:W-:Y:S01]  /*0a20*/  FMUL.FTZ R23, R13.reuse, UR11 ;  /* 0x0000000b0d177c20 */ /* 0x042fe20008410000 */
[----:B------:R-:W-:Y:S01]  /*0a30*/  FMUL.FTZ R25, R13, UR10 ;  /* 0x0000000a0d197c20 */ /* 0x000fe20008410000 */
[C---:B------:R-:W-:Y:S01]  /*0a40*/  FMUL.FTZ R27, R15.reuse, UR11 ;  /* 0x0000000b0f1b7c20 */ /* 0x040fe20008410000 */
[----:B------:R-:W-:Y:S01]  /*0a50*/  FMUL.FTZ R29, R15, UR10 ;  /* 0x0000000a0f1d7c20 */ /* 0x000fe20008410000 */
[C---:B------:R-:W-:Y:S01]  /*0a60*/  FFMA.FTZ R13, R12.reuse, UR10, -R23 ;  /* 0x0000000a0c0d7c23 */ /* 0x040fe20008010817 */
[----:B------:R-:W-:Y:S01]  /*0a70*/  FMUL.FTZ R23, R17, UR11 ;  /* 0x0000000b11177c20 */ /* 0x000fe20008410000 */
[----:B------:R-:W-:Y:S01]  /*0a80*/  FFMA.FTZ R15, R12, UR11, R25 ;  /* 0x0000000b0c0f7c23 */ /* 0x000fe20008010019 */
[C---:B------:R-:W-:Y:S01]  /*0a90*/  FFMA.FTZ R20, R14.reuse, UR10, -R27 ;  /* 0x0000000a0e147c23 */ /* 0x040fe2000801081b */
[----:B------:R-:W-:Y:S01]  /*0aa0*/  FFMA.FTZ R22, R14, UR11, R29 ;  /* 0x0000000b0e167c23 */ /* 0x000fe2000801001d */
[C---:B------:R-:W-:Y:S01]  /*0ab0*/  FMUL.FTZ R25, R19.reuse, UR11 ;  /* 0x0000000b13197c20 */ /* 0x040fe20008410000 */
[----:B------:R-:W-:Y:S01]  /*0ac0*/  FMUL.FTZ R27, R19, UR10 ;  /* 0x0000000a131b7c20 */ /* 0x000fe20008410000 */
[----:B------:R-:W-:Y:S01]  /*0ad0*/  FMUL.FTZ R17, R17, UR10 ;  /* 0x0000000a11117c20 */ /* 0x000fe20008410000 */
[C---:B------:R-:W-:Y:S01]  /*0ae0*/  FFMA.FTZ R19, R16.reuse, UR10, -R23 ;  /* 0x0000000a10137c23 */ /* 0x040fe20008010817 */
[C---:B--2---:R-:W-:Y:S01]  /*0af0*/  FMUL.FTZ R23, R5.reuse, R15 ;  /* 0x0000000f05177220 */ /* 0x044fe20000410000 */
[-C--:B------:R-:W-:Y:S01]  /*0b00*/  FMUL.FTZ R14, R5, R13.reuse ;  /* 0x0000000d050e7220 */ /* 0x080fe20000410000 */
[C---:B------:R-:W-:Y:S01]  /*0b10*/  FMUL.FTZ R5, R7.reuse, R22 ;  /* 0x0000001607057220 */ /* 0x040fe20000410000 */
[----:B------:R-:W-:Y:S01]  /*0b20*/  FFMA.FTZ R17, R16, UR11, R17 ;  /* 0x0000000b10117c23 */ /* 0x000fe20008010011 */
[-C--:B------:R-:W-:Y:S01]  /*0b30*/  FMUL.FTZ R7, R7, R20.reuse ;  /* 0x0000001407077220 */ /* 0x080fe20000410000 */
[----:B------:R-:W-:Y:S01]  /*0b40*/  FFMA.FTZ R16, R18, UR10, -R25 ;  /* 0x0000000a12107c23 */ /* 0x000fe20008010819 */
[----:B------:R-:W-:Y:S01]  /*0b50*/  FFMA.FTZ R12, R4, R13, -R23 ;  /* 0x0000000d040c7223 */ /* 0x000fe20000010817 */
[----:B------:R-:W-:Y:S01]  /*0b60*/  FFMA.FTZ R18, R18, UR11, R27 ;  /* 0x0000000b12127c23 */ /* 0x000fe2000801001b */
[----:B------:R-:W-:Y:S01]  /*0b70*/  FFMA.FTZ R13, R4, R15, R14 ;  /* 0x0000000f040d7223 */ /* 0x000fe2000001000e */
[C---:B------:R-:W-:Y:S01]  /*0b80*/  FFMA.FTZ R14, R6.reuse, R20, -R5 ;  /* 0x00000014060e7223 */ /* 0x040fe20000010805 */
[----:B------:R-:W-:Y:S01]  /*0b90*/  FFMA.FTZ R15, R6, R22, R7 ;  /* 0x00000016060f7223 */ /* 0x000fe20000010007 */
[C---:B------:R-:W-:Y:S01]  /*0ba0*/  FMUL.FTZ R5, R9.reuse, R17 ;  /* 0x0000001109057220 */ /* 0x040fe20000410000 */
[-C--:B------:R-:W-:Y:S01]  /*0bb0*/  FMUL.FTZ R6, R9, R19.reuse ;  /* 0x0000001309067220 */ /* 0x080fe20000410000 */
[C---:B------:R-:W-:Y:S01]  /*0bc0*/  FMUL.FTZ R7, R11.reuse, R18 ;  /* 0x000000120b077220 */ /* 0x040fe20000410000 */
[-C--:B------:R-:W-:Y:S01]  /*0bd0*/  FMUL.FTZ R11, R11, R16.reuse ;  /* 0x000000100b0b7220 */ /* 0x080fe20000410000 */
[C---:B------:R-:W-:Y:S01]  /*0be0*/  FFMA.FTZ R4, R8.reuse, R19, -R5 ;  /* 0x0000001308047223 */ /* 0x040fe20000010805 */
[----:B------:R-:W-:Y:S01]  /*0bf0*/  FFMA.FTZ R5, R8, R17, R6 ;  /* 0x0000001108057223 */ /* 0x000fe20000010006 */
[C---:B------:R-:W-:Y:S01]  /*0c00*/  FFMA.FTZ R6, R10.reuse, R16, -R7 ;  /* 0x000000100a067223 */ /* 0x040fe20000010807 */
[----:B------:R-:W-:Y:S01]  /*0c10*/  FFMA.FTZ R7, R10, R18, R11 ;  /* 0x000000120a077223 */ /* 0x000fe2000001000b */
[----:B------:R-:W-:-:S04]  /*0c20*/  SHF.L.U32 R8, R21, 0x2, RZ ;  /* 0x0000000215087819 */ /* 0x000fc800000006ff */
[----:B------:R2:W-:Y:S01]  /*0c30*/  STG.E.ENL2.256 desc[UR14][R2.64], R12, R4 ;  /* 0xf800000c0204797f */ /* 0x0005e2000f12180e */
[----:B------:R-:W-:Y:S02]  /*0c40*/  ISETP.LT.U32.AND P1, PT, R8, UR13, PT ;  /* 0x0000000d08007c0c */ /* 0x000fe4000bf21070 */
[----:B------:R-:W-:-:S04]  /*0c50*/  SHF.L.U64.HI R8, R21, 0x2, R0 ;  /* 0x0000000215087819 */ /* 0x000fc80000010200 */
[----:B------:R-:W-:-:S13]  /*0c60*/  ISETP.LT.AND.EX P1, PT, R8, UR4, PT, P1 ;  /* 0x0000000408007c0c */ /* 0x000fda000bf21310 */
[----:B------:R-:W-:Y:S05]  /*0c70*/  @!P0 BRA P1, `(.L_x_7210) ;  /* 0xfffffffc00388947 */ /* 0x000fea000083ffff */
[----:B------:R-:W-:Y:S05]  /*0c80*/  EXIT ;  /* 0x000000000000794d */ /* 0x000fea0003800000 */
.L_x_7211:
        /* <DEDUP_REMOVED lines=15> */
.L_x_7960:


//--------------------- .text._ZN2at6native55_GLOBAL__N__de093ff9_22_ForeachBinaryOpList_cu_a911ec4325multi_tensor_apply_kernelINS1_18TensorListMetadataILi2EEENS1_24BinaryOpListAlphaFunctorIN3c107complexIdEELi2ELi2ELi0EEEJSt10multipliesIS8_ES8_EEEvT_T0_DpT1_ --------------------------
	.section	.text._ZN2at6native55_GLOBAL__N__de093ff9_22_ForeachBinaryOpList_cu_a911ec4325multi_tensor_apply_kernelINS1_18TensorListMetadataILi2EEENS1_24BinaryOpListAlphaFunctorIN3c107complexIdEELi2ELi2ELi0EEEJSt10multipliesIS8_ES8_EEEvT_T0_DpT1_,"ax",@progbits
	.align	128
.text._ZN2at6native55_GLOBAL__N__de093ff9_22_ForeachBinaryOpList_cu_a911ec4325multi_tensor_apply_kernelINS1_18TensorListMetadataILi2EEENS1_24BinaryOpListAlphaFunctorIN3c107complexIdEELi2ELi2ELi0EEEJSt10multipliesIS8_ES8_EEEvT_T0_DpT1_:
        .type           _ZN2at6native55_GLOBAL__N__de093ff9_22_ForeachBinaryOpList_cu_a911ec4325multi_tensor_apply_kernelINS1_18TensorListMetadataILi2EEENS1_24BinaryOpListAlphaFunctorIN3c107complexIdEELi2ELi2ELi0EEEJSt10multipliesIS8_ES8_EEEvT_T0_DpT1_,@function
        .size           _ZN2at6native55_GLOBAL__N__de093ff9_22_ForeachBinaryOpList_cu_a911ec4325multi_tensor_apply_kernelINS1_18TensorListMetadataILi2EEENS1_24BinaryOpListAlphaFunctorIN3c107complexIdEELi2ELi2ELi0EEEJSt10multipliesIS8_ES8_EEEvT_T0_DpT1_,(.L_x_7961 - _ZN2at6native55_GLOBAL__N__de093ff9_22_ForeachBinaryOpList_cu_a911ec4325multi_tensor_apply_kernelINS1_18TensorListMetadataILi2EEENS1_24BinaryOpListAlphaFunctorIN3c107complexIdEELi2ELi2ELi0EEEJSt10multipliesIS8_ES8_EEEvT_T0_DpT1_)
        .other          _ZN2at6native55_GLOBAL__N__de093ff9_22_ForeachBinaryOpList_cu_a911ec4325multi_tensor_apply_kernelINS1_18TensorListMetadataILi2EEENS1_24BinaryOpListAlphaFunctorIN3c107complexIdEELi2ELi2ELi0EEEJSt10multipliesIS8_ES8_EEEvT_T0_DpT1_,@"STO_CUDA_ENTRY STV_DEFAULT"
_ZN2at6native55_GLOBAL__N__de093ff9_22_ForeachBinaryOpList_cu_a911ec4325multi_tensor_apply_kernelINS1_18TensorListMetadataILi2EEENS1_24BinaryOpListAlphaFunctorIN3c107complexIdEELi2ELi2ELi0EEEJSt10multipliesIS8_ES8_EEEvT_T0_DpT1_:
        /* <DEDUP_REMOVED lines=9> */
[----:B------:R-:W3:Y:S01]  /*0090*/  LDC.64 R32, c[0x0][R7+0x380] ;  /* 0x0000e00007207b82 */ /* 0x000ee20000000a00 */
[----:B--2---:R-:W-:Y:S01]  /*00a0*/  IMAD.WIDE R30, R5, 0x100000, R30 ;  /* 0x00100000051e7825 */ /* 0x004fe200078e021e */
[----:B0-----:R-:W-:-:S04]  /*00b0*/  LOP3.LUT R9, R2, 0x3, RZ, 0xc0, !PT ;  /* 0x0000000302097812 */ /* 0x001fc800078ec0ff */
[----:B------:R-:W-:Y:S01]  /*00c0*/  LOP3.LUT R9, R9, 0x3f, R30, 0xf8, !PT ;  /* 0x0000003f09097812 */ /* 0x000fe200078ef81e */
[----:B---3--:R-:W-:-:S04]  /*00d0*/  IMAD.WIDE R32, R5, 0x100000, R32 ;  /* 0x0010000005207825 */ /* 0x008fc800078e0220 */
        /* <DEDUP_REMOVED lines=18> */
.L_x_7213:
[----:B0-----:R-:W-:Y:S02]  /*0200*/  IADD3 R5, P1, PT, R3, UR4, RZ ;  /* 0x0000000403057c10 */ /* 0x001fe4000ff3e0ff */
[----:B------:R-:W-:Y:S02]  /*0210*/  CS2R R6, SRZ ;  /* 0x0000000000067805 */ /* 0x000fe4000001ff00 */
[----:B------:R-:W-:Y:S02]  /*0220*/  CS2R R10, SRZ ;  /* 0x00000000000a7805 */ /* 0x000fe4000001ff00 */
[----:B------:R-:W-:Y:S02]  /*0230*/  CS2R R8, SRZ ;  /* 0x0000000000087805 */ /* 0x000fe4000001ff00 */
[C---:B------:R-:W-:Y:S01]  /*0240*/  ISETP.GE.U32.AND P0, PT, R5.reuse, R0, PT ;  /* 0x000000000500720c */ /* 0x040fe20003f06070 */
[----:B------:R-:W-:Y:S01]  /*0250*/  IMAD.X R4, RZ, RZ, UR5, P1 ;  /* 0x00000005ff047e24 */ /* 0x000fe200088e06ff */
[C---:B-1----:R-:W-:Y:S01]  /*0260*/  IADD3 R21, P2, PT, R5.reuse, UR8, RZ ;  /* 0x0000000805157c10 */ /* 0x042fe2000ff5e0ff */
[----:B------:R-:W-:-:S03]  /*0270*/  IMAD.SHL.U32 R23, R5, 0x10, RZ ;  /* 0x0000001005177824 */ /* 0x000fc600078e00ff */
[----:B------:R-:W-:Y:S01]  /*0280*/  ISETP.GE.U32.AND.EX P0, PT, R4, R2, PT, P0 ;  /* 0x000000020400720c */ /* 0x000fe20003f06100 */
[--C-:B------:R-:W-:Y:S01]  /*0290*/  IMAD.X R20, RZ, RZ, R4.reuse, P2 ;  /* 0x000000ffff147224 */ /* 0x100fe200010e0604 */
[----:B------:R-:W-:Y:S02]  /*02a0*/  ISETP.GE.U32.AND P1, PT, R21, R0, PT ;  /* 0x000000001500720c */ /* 0x000fe40003f26070 */
[----:B------:R-:W-:Y:S02]  /*02b0*/  SHF.L.U64.HI R5, R5, 0x4, R4 ;  /* 0x0000000405057819 */ /* 0x000fe40000010204 */
[----:B------:R-:W-:Y:S02]  /*02c0*/  ISETP.GE.U32.AND.EX P1, PT, R20, R2, PT, P1 ;  /* 0x000000021400720c */ /* 0x000fe40003f26110 */
[----:B------:R-:W-:-:S05]  /*02d0*/  IADD3 R26, P2, PT, R32, R23, RZ ;  /* 0x00000017201a7210 */ /* 0x000fca0007f5e0ff */
[----:B------:R-:W-:Y:S01]  /*02e0*/  @!P0 IADD3 R22, P3, PT, R30, R23, RZ ;  /* 0x000000171e168210 */ /* 0x000fe20007f7e0ff */
[----:B------:R-:W-:Y:S01]  /*02f0*/  IMAD.X R27, R33, 0x1, R5, P2 ;  /* 0x00000001211b7824 */ /* 0x000fe200010e0605 */
[----:B------:R-:W-:-:S03]  /*0300*/  USHF.L.U32 UR9, UR8, 0x4, URZ ;  /* 0x0000000408097899 */ /* 0x000fc600080006ff */
[----:B------:R-:W-:Y:S01]  /*0310*/  @!P0 IMAD.X R23, R31, 0x1, R5, P3 ;  /* 0x000000011f178824 */ /* 0x000fe200018e0605 */
[----:B------:R-:W-:Y:S02]  /*0320*/  CS2R R4, SRZ ;  /* 0x0000000000047805 */ /* 0x000fe4000001ff00 */
[C---:B------:R-:W-:Y:S01]  /*0330*/  @!P1 LEA R28, P3, R21.reuse, R30, 0x4 ;  /* 0x0000001e151c9211 */ /* 0x040fe200078620ff */
[----:B------:R-:W-:Y:S01]  /*0340*/  USHF.R.U32.HI UR10, URZ, 0x1c, UR8 ;  /* 0x0000001cff0a7899 */ /* 0x000fe20008011608 */
[----:B------:R-:W-:Y:S02]  /*0350*/  IADD3 R24, P2, PT, R26, UR9, RZ ;  /* 0x000000091a187c10 */ /* 0x000fe4000ff5e0ff */
[----:B------:R-:W-:Y:S02]  /*0360*/  CS2R R18, SRZ ;  /* 0x0000000000127805 */ /* 0x000fe4000001ff00 */
[----:B------:R-:W-:Y:S01]  /*0370*/  CS2R R16, SRZ ;  /* 0x0000000000107805 */ /* 0x000fe2000001ff00 */
[----:B------:R-:W2:Y:S01]  /*0380*/  @!P0 LDG.E.128 R4, desc[UR6][R22.64] ;  /* 0x0000000616048981 */ /* 0x000ea2000c1e1d00 */
[----:B------:R-:W-:-:S02]  /*0390*/  @!P1 LEA.HI.X R29, R21, R31, R20, 0x4, P3 ;  /* 0x0000001f151d9211 */ /* 0x000fc400018f2414 */
[----:B------:R-:W-:Y:S02]  /*03a0*/  CS2R R14, SRZ ;  /* 0x00000000000e7805 */ /* 0x000fe4000001ff00 */
[----:B------:R-:W-:Y:S01]  /*03b0*/  CS2R R12, SRZ ;  /* 0x00000000000c7805 */ /* 0x000fe2000001ff00 */
[----:B------:R-:W3:Y:S01]  /*03c0*/  @!P0 LDG.E.128 R8, desc[UR6][R26.64] ;  /* 0x000000061a088981 */ /* 0x000ee2000c1e1d00 */
[----:B------:R-:W-:-:S03]  /*03d0*/  IADD3.X R25, PT, PT, R27, UR10, RZ, P2, !PT ;  /* 0x0000000a1b197c10 */ /* 0x000fc600097fe4ff */
[----:B------:R0:W4:Y:S04]  /*03e0*/  @!P1 LDG.E.128 R16, desc[UR6][R28.64] ;  /* 0x000000061c109981 */ /* 0x000128000c1e1d00 */
[----:B------:R-:W5:Y:S01]  /*03f0*/  @!P1 LDG.E.128 R12, desc[UR6][R24.64] ;  /* 0x00000006180c9981 */ /* 0x000f62000c1e1d00 */
[----:B------:R-:W-:-:S05]  /*0400*/  IADD3 R21, P2, PT, R21, UR8, RZ ;  /* 0x0000000815157c10 */ /* 0x000fca000ff5e0ff */
[----:B------:R-:W-:Y:S01]  /*0410*/  IMAD.X R20, RZ, RZ, R20, P2 ;  /* 0x000000ffff147224 */ /* 0x000fe200010e0614 */
[----:B------:R-:W-:-:S04]  /*0420*/  ISETP.GE.U32.AND P2, PT, R21, R0, PT ;  /* 0x000000001500720c */ /* 0x000fc80003f46070 */
[----:B------:R-:W-:Y:S02]  /*0430*/  ISETP.GE.U32.AND.EX P2, PT, R20, R2, PT, P2 ;  /* 0x000000021400720c */ /* 0x000fe40003f46120 */
[----:B0-----:R-:W-:-:S04]  /*0440*/  IADD3 R28, P3, PT, R24, UR9, RZ ;  /* 0x00000009181c7c10 */ /* 0x001fc8000ff7e0ff */
[----:B------:R-:W-:Y:S01]  /*0450*/  IADD3.X R29, PT, PT, R25, UR10, RZ, P3, !PT ;  /* 0x0000000a191d7c10 */ /* 0x000fe20009ffe4ff */
        /* <DEDUP_REMOVED lines=32> */
[----:B------:R-:W-:-:S15]  /*0660*/  @!P2 LEA.HI.X R23, R21, R31, R20, 0x4, P3 ;  /* 0x0000001f1517a211 */ /* 0x000fde00018f2414 */
[----:B------:R-:W-:-:S15]  /*0670*/  NOP ;  /* 0x0000000000007918 */ /* 0x000fde0000000000 */
[----:B------:R-:W-:-:S15]  /*0680*/  NOP ;  /* 0x0000000000007918 */ /* 0x000fde0000000000 */
[----:B------:R-:W-:-:S13]  /*0690*/  NOP ;  /* 0x0000000000007918 */ /* 0x000fda0000000000 */
[----:B-1----:R-:W-:-:S15]  /*06a0*/  DFMA R6, R6, R8, R10 ;  /* 0x000000080606722b */ /* 0x002fde000000000a */
[----:B------:R-:W-:-:S15]  /*06b0*/  NOP ;  /* 0x0000000000007918 */ /* 0x000fde0000000000 */
[----:B------:R-:W-:-:S15]  /*06c0*/  NOP ;  /* 0x0000000000007918 */ /* 0x000fde0000000000 */
[----:B------:R-:W-:-:S15]  /*06d0*/  NOP ;  /* 0x0000000000007918 */ /* 0x000fde0000000000 */
[----:B------:R-:W-:-:S04]  /*06e0*/  NOP ;  /* 0x0000000000007918 */ /* 0x000fc80000000000 */
[----:B----4-:R-:W0:-:S15]  /*06f0*/  DMUL R8, R18, UR14 ;  /* 0x0000000e12087c28 */ /* 0x010e1e0008000000 */
[----:B------:R-:W-:-:S15]  /*0700*/  NOP ;  /* 0x0000000000007918 */ /* 0x000fde0000000000 */
[----:B------:R-:W-:-:S15]  /*0710*/  NOP ;  /* 0x0000000000007918 */ /* 0x000fde0000000000 */
[----:B------:R-:W-:-:S15]  /*0720*/  NOP ;  /* 0x0000000000007918 */ /* 0x000fde0000000000 */
[----:B------:R-:W-:-:S04]  /*0730*/  NOP ;  /* 0x0000000000007918 */ /* 0x000fc80000000000 */
[----:B------:R1:W2:Y:S02]  /*0740*/  DMUL R10, R18, UR12 ;  /* 0x0000000c120a7c28 */ /* 0x0002a40008000000 */
[----:B-1----:R-:W-:-:S15]  /*0750*/  CS2R R18, SRZ ;  /* 0x0000000000127805 */ /* 0x002fde000001ff00 */
[----:B------:R-:W-:-:S15]  /*0760*/  NOP ;  /* 0x0000000000007918 */ /* 0x000fde0000000000 */
[----:B------:R-:W-:-:S15]  /*0770*/  NOP ;  /* 0x0000000000007918 */ /* 0x000fde0000000000 */
[----:B------:R-:W-:-:S15]  /*0780*/  NOP ;  /* 0x0000000000007918 */ /* 0x000fde0000000000 */
[----:B------:R-:W-:-:S02]  /*0790*/  NOP ;  /* 0x0000000000007918 */ /* 0x000fc40000000000 */
[----:B0-----:R-:W-:-:S15]  /*07a0*/  DFMA R8, R16, UR12, -R8 ;  /* 0x0000000c10087c2b */ /* 0x001fde0008000808 */
[----:B------:R-:W-:-:S15]  /*07b0*/  NOP ;  /* 0x0000000000007918 */ /* 0x000fde0000000000 */
[----:B------:R-:W-:-:S15]  /*07c0*/  NOP ;  /* 0x0000000000007918 */ /* 0x000fde0000000000 */
[----:B------:R-:W-:-:S15]  /*07d0*/  NOP ;  /* 0x0000000000007918 */ /* 0x000fde0000000000 */
[----:B------:R-:W-:-:S04]  /*07e0*/  NOP ;  /* 0x0000000000007918 */ /* 0x000fc80000000000 */
[----:B--2---:R-:W5:-:S15]  /*07f0*/  DFMA R10, R16, UR14, R10 ;  /* 0x0000000e100a7c2b */ /* 0x004f5e000800000a */
[----:B------:R-:W-:-:S15]  /*0800*/  NOP ;  /* 0x0000000000007918 */ /* 0x000fde0000000000 */
[----:B------:R-:W-:-:S15]  /*0810*/  NOP ;  /* 0x0000000000007918 */ /* 0x000fde0000000000 */
[----:B------:R-:W-:-:S15]  /*0820*/  NOP ;  /* 0x0000000000007918 */ /* 0x000fde0000000000 */
[----:B------:R-:W-:-:S04]  /*0830*/  NOP ;  /* 0x0000000000007918 */ /* 0x000fc80000000000 */
[----:B-----5:R-:W0:-:S15]  /*0840*/  DMUL R16, R10, R14 ;  /* 0x0000000e0a107228 */ /* 0x020e1e0000000000 */
        /* <DEDUP_REMOVED lines=19> */
[----:B------:R-:W-:-:S05]  /*0980*/  IADD3 R21, P3, PT, R21, UR8, RZ ;  /* 0x0000000815157c10 */ /* 0x000fca000ff7e0ff */
[----:B------:R-:W-:Y:S01]  /*0990*/  IMAD.X R35, RZ, RZ, R20, P3 ;  /* 0x000000ffff237224 */ /* 0x000fe200018e0614 */
[----:B------:R-:W-:-:S04]  /*09a0*/  ISETP.GE.U32.AND P3, PT, R21, R0, PT ;  /* 0x000000001500720c */ /* 0x000fc80003f66070 */
[----:B------:R-:W-:-:S13]  /*09b0*/  ISETP.GE.U32.AND.EX P3, PT, R35, R2, PT, P3 ;  /* 0x000000022300720c */ /* 0x000fda0003f66130 */
[----:B------:R-:W-:-:S04]  /*09c0*/  @!P3 LEA R20, P4, R21, R30, 0x4 ;  /* 0x0000001e1514b211 */ /* 0x000fc800078820ff */
[----:B------:R-:W-:Y:S02]  /*09d0*/  @!P3 LEA.HI.X R21, R21, R31, R35, 0x4, P4 ;  /* 0x0000001f1515b211 */ /* 0x000fe400020f2423 */
[----:B------:R-:W-:-:S04]  /*09e0*/  IADD3 R34, P4, PT, R28, UR9, RZ ;  /* 0x000000091c227c10 */ /* 0x000fc8000ff9e0ff */
[----:B------:R-:W-:-:S15]  /*09f0*/  IADD3.X R35, PT, PT, R29, UR10, RZ, P4, !PT ;  /* 0x0000000a1d237c10 */ /* 0x000fde000a7fe4ff */
[----:B------:R-:W-:-:S05]  /*0a00*/  NOP ;  /* 0x0000000000007918 */ /* 0x000fca0000000000 */
[----:B---3--:R-:W0:-:S15]  /*0a10*/  DMUL R22, R14, UR14 ;  /* 0x0000000e0e167c28 */ /* 0x008e1e0008000000 */
        /* <DEDUP_REMOVED lines=30> */
[----:B0-----:R-:W-:-:S15]  /*0c00*/  CS2R R22, SRZ ;  /* 0x0000000000167805 */ /* 0x001fde000001ff00 */
[----:B------:R-:W-:-:S15]  /*0c10*/  NOP ;  /* 0x0000000000007918 */ /* 0x000fde0000000000 */
[----:B------:R-:W-:-:S15]  /*0c20*/  NOP ;  /* 0x0000000000007918 */ /* 0x000fde0000000000 */
[----:B------:R-:W-:-:S15]  /*0c30*/  NOP ;  /* 0x0000000000007918 */ /* 0x000fde0000000000 */
[----:B------:R-:W-:-:S02]  /*0c40*/  NOP ;  /* 0x0000000000007918 */ /* 0x000fc40000000000 */
[----:B-1----:R0:W1:Y:S02]  /*0c50*/  DFMA R14, R14, R16, R18 ;  /* 0x000000100e0e722b */ /* 0x0020640000000012 */
[----:B0-----:R-:W-:Y:S02]  /*0c60*/  CS2R R18, SRZ ;  /* 0x0000000000127805 */ /* 0x001fe4000001ff00 */
[----:B------:R-:W-:-:S06]  /*0c70*/  CS2R R16, SRZ ;  /* 0x0000000000107805 */ /* 0x000fcc000001ff00 */
[----:B------:R0:W2:Y:S02]  /*0c80*/  @!P3 LDG.E.128 R16, desc[UR6][R20.64] ;  /* 0x000000061410b981 */ /* 0x0000a4000c1e1d00 */
[----:B0-----:R-:W-:-:S06]  /*0c90*/  CS2R R20, SRZ ;  /* 0x0000000000147805 */ /* 0x001fcc000001ff00 */
[----:B------:R-:W3:Y:S01]  /*0ca0*/  @!P3 LDG.E.128 R20, desc[UR6][R34.64] ;  /* 0x000000062214b981 */ /* 0x000ee2000c1e1d00 */
[----:B------:R-:W-:-:S03]  /*0cb0*/  ULEA UR4, UP0, UR8, UR4, 0x2 ;  /* 0x0000000408047291 */ /* 0x000fc6000f8010ff */
[----:B------:R0:W-:Y:S01]  /*0cc0*/  @!P0 STG.E.128 desc[UR6][R26.64], R4 ;  /* 0x000000041a008986 */ /* 0x0001e2000c101d06 */
[----:B------:R-:W-:-:S03]  /*0cd0*/  UIADD3.X UR5, UPT, UPT, URZ, UR5, URZ, UP0, !UPT ;  /* 0x00000005ff057290 */ /* 0x000fc600087fe4ff */
[----:B------:R4:W-:Y:S01]  /*0ce0*/  @!P1 STG.E.128 desc[UR6][R24.64], R8 ;  /* 0x0000000818009986 */ /* 0x0009e2000c101d06 */
[----:B------:R-:W-:-:S03]  /*0cf0*/  ISETP.LE.U32.AND P0, PT, R0, UR4, PT ;  /* 0x0000000400007c0c */ /* 0x000fc6000bf03070 */
[----:B-1----:R4:W-:-:S15]  /*0d00*/  @!P2 STG.E.128 desc[UR6][R28.64], R12 ;  /* 0x0000000c1c00a986 */ /* 0x0029de000c101d06 */
[----:B------:R-:W-:-:S15]  /*0d10*/  NOP ;  /* 0x0000000000007918 */ /* 0x000fde0000000000 */
[----:B------:R-:W-:-:S04]  /*0d20*/  NOP ;  /* 0x0000000000007918 */ /* 0x000fc80000000000 */
[----:B--2---:R-:W1:-:S15]  /*0d30*/  DMUL R36, R18, UR14 ;  /* 0x0000000e12247c28 */ /* 0x004e5e0008000000 */
        /* <DEDUP_REMOVED lines=14> */
[----:B0-----:R-:W3:-:S15]  /*0e20*/  DFMA R16, R16, UR14, R4 ;  /* 0x0000000e10107c2b */ /* 0x001ede0008000004 */
        /* <DEDUP_REMOVED lines=14> */
[----:B0-----:R-:W-:-:S15]  /*0f10*/  DFMA R4, R18, R20, -R36 ;  /* 0x000000141204722b */ /* 0x001fde0000000824 */
[----:B------:R-:W-:-:S15]  /*0f20*/  NOP ;  /* 0x0000000000007918 */ /* 0x000fde0000000000 */
[----:B------:R-:W-:-:S15]  /*0f30*/  NOP ;  /* 0x0000000000007918 */ /* 0x000fde0000000000 */
[----:B------:R-:W-:-:S15]  /*0f40*/  NOP ;  /* 0x0000000000007918 */ /* 0x000fde0000000000 */
[----:B------:R-:W-:-:S04]  /*0f50*/  NOP ;  /* 0x0000000000007918 */ /* 0x000fc80000000000 */
[----:B-1----:R-:W0:Y:S02]  /*0f60*/  DFMA R6, R16, R20, R22 ;  /* 0x000000141006722b */ /* 0x002e240000000016 */
[----:B0-----:R4:W-:Y:S01]  /*0f70*/  @!P3 STG.E.128 desc[UR6][R34.64], R4 ;  /* 0x000000042200b986 */ /* 0x0019e2000c101d06 */
[----:B------:R-:W-:-:S05]  /*0f80*/  IMAD.U32 R17, RZ, RZ, UR5 ;  /* 0x00000005ff117e24 */ /* 0x000fca000f8e00ff */
[----:B------:R-:W-:-:S13]  /*0f90*/  ISETP.GE.U32.AND.EX P0, PT, R17, R2, PT, P0 ;  /* 0x000000021100720c */ /* 0x000fda0003f06100 */
[----:B----4-:R-:W-:Y:S05]  /*0fa0*/  @!P0 BRA `(.L_x_7213) ;  /* 0xfffffff000948947 */ /* 0x010fea000383ffff */
[----:B------:R-:W-:Y:S05]  /*0fb0*/  EXIT ;  /* 0x000000000000794d */ /* 0x000fea0003800000 */
.L_x_7212:
        /* <DEDUP_REMOVED lines=8> */
.L_x_7214:
[C---:B--2---:R-:W-:Y:S01]  /*1040*/  IMAD.SHL.U32 R35, R28.reuse, 0x40, RZ ;  /* 0x000000401c237824 */ /* 0x044fe200078e00ff */
[----:B------:R-:W-:-:S04]  /*1050*/  SHF.L.U64.HI R9, R28, 0x6, R3 ;  /* 0x000000061c097819 */ /* 0x000fc80000010203 */
[----:B------:R-:W-:-:S05]  /*1060*/  IADD3 R24, P0, PT, R30, R35, RZ ;  /* 0x000000231e187210 */ /* 0x000fca0007f1e0ff */
[----:B------:R-:W-:Y:S01]  /*1070*/  IMAD.X R25, R31, 0x1, R9, P0 ;  /* 0x000000011f197824 */ /* 0x000fe200000e0609 */
[----:B------:R-:W-:-:S04]  /*1080*/  IADD3 R34, P0, PT, R32, R35, RZ ;  /* 0x0000002320227210 */ /* 0x000fc80007f1e0ff */
[----:B------:R-:W1:Y:S01]  /*1090*/  LDG.E.ENL2.256 R12, R4, desc[UR6][R24.64] ;  /* 0xfe0000061804797e */ /* 0x000e62000812190c */
[----:B------:R-:W-:-:S05]  /*10a0*/  IMAD.X R35, R33, 0x1, R9, P0 ;  /* 0x0000000121237824 */ /* 0x000fca00000e0609 */
[----:B------:R-:W2:Y:S01]  /*10b0*/  LDG.E.ENL2.256 R20, R8, desc[UR6][R34.64] ;  /* 0xfe0000062208797e */ /* 0x000ea20008121914 */
        /* <DEDUP_REMOVED lines=30> */
[----:B------:R-:W2:-:S15]  /*12a0*/  DMUL R10, R10, R26 ;  /* 0x0000001a0a0a7228 */ /* 0x000e9e0000000000 */
        /* <DEDUP_REMOVED lines=9> */
[----:B-1----:R-:W1:-:S15]  /*1340*/  DFMA R18, R12, UR10, R18 ;  /* 0x0000000a0c127c2b */ /* 0x002e5e0008000012 */
[----:B------:R-:W-:-:S15]  /*1350*/  NOP ;  /* 0x0000000000007918 */ /* 0x000fde0000000000 */
[----:B------:R-:W-:-:S15]  /*1360*/  NOP ;  /* 0x0000000000007918 */ /* 0x000fde0000000000 */
[----:B------:R-:W-:-:S15]  /*1370*/  NOP ;  /* 0x0000000000007918 */ /* 0x000fde0000000000 */
[----:B------:R-:W-:-:S04]  /*1380*/  NOP ;  /* 0x0000000000007918 */ /* 0x000fc80000000000 */
[----:B------:R-:W-:-:S15]  /*1390*/  DFMA R4, R8, R26, -R4 ;  /* 0x0000001a0804722b */ /* 0x000fde0000000804 */
[----:B------:R-:W-:-:S15]  /*13a0*/  NOP ;  /* 0x0000000000007918 */ /* 0x000fde0000000000 */
[----:B------:R-:W-:-:S15]  /*13b0*/  NOP ;  /* 0x0000000000007918 */ /* 0x000fde0000000000 */
[----:B------:R-:W-:-:S15]  /*13c0*/  NOP ;  /* 0x0000000000007918 */ /* 0x000fde0000000000 */
[----:B------:R-:W-:-:S04]  /*13d0*/  NOP ;  /* 0x0000000000007918 */ /* 0x000fc80000000000 */
[----:B--2---:R-:W-:-:S15]  /*13e0*/  DFMA R6, R8, R6, R10 ;  /* 0x000000060806722b */ /* 0x004fde000000000a */
[----:B------:R-:W-:-:S15]  /*13f0*/  NOP ;  /* 0x0000000000007918 */ /* 0x000fde0000000000 */
[----:B------:R-:W-:-:S15]  /*1400*/  NOP ;  /* 0x0000000000007918 */ /* 0x000fde0000000000 */
[----:B------:R-:W-:-:S15]  /*1410*/  NOP ;  /* 0x0000000000007918 */ /* 0x000fde0000000000 */
[----:B------:R-:W-:-:S04]  /*1420*/  NOP ;  /* 0x0000000000007918 */ /* 0x000fc80000000000 */
[----:B---3--:R-:W2:-:S15]  /*1430*/  DFMA R16, R12, UR8, -R16 ;  /* 0x000000080c107c2b */ /* 0x008e9e0008000810 */
        /* <DEDUP_REMOVED lines=14> */
[----:B-1----:R1:W-:Y:S02]  /*1520*/  DFMA R16, R20, R16, -R8 ;  /* 0x000000101410722b */ /* 0x0023e40000000808 */
[----:B-1----:R-:W3:-:S15]  /*1530*/  LDG.E.ENL2.256 R12, R8, desc[UR6][R24.64+0x20] ;  /* 0xfe0001061808797e */ /* 0x002ede000812190c */
[----:B------:R-:W-:-:S15]  /*1540*/  NOP ;  /* 0x0000000000007918 */ /* 0x000fde0000000000 */
[----:B------:R-:W-:-:S15]  /*1550*/  NOP ;  /* 0x0000000000007918 */ /* 0x000fde0000000000 */
[----:B------:R-:W-:-:S15]  /*1560*/  NOP ;  /* 0x0000000000007918 */ /* 0x000fde0000000000 */
[----:B------:R-:W-:-:S02]  /*1570*/  NOP ;  /* 0x0000000000007918 */ /* 0x000fc40000000000 */
[----:B--2---:R1:W2:Y:S02]  /*1580*/  DFMA R18, R20, R18, R22 ;  /* 0x000000121412722b */ /* 0x0042a40000000016 */
[----:B-1----:R-:W4:Y:S01]  /*1590*/  LDG.E.ENL2.256 R24, R20, desc[UR6][R34.64+0x20] ;  /* 0xfe0001062214797e */ /* 0x002f220008121918 */
[----:B0-----:R-:W-:-:S03]  /*15a0*/  IADD3 R28, P0, PT, R28, UR4, RZ ;  /* 0x000000041c1c7c10 */ /* 0x001fc6000ff1e0ff */
[----:B--2---:R0:W-:Y:S02]  /*15b0*/  STG.E.ENL2.256 desc[UR6][R34.64], R4, R16 ;  /* 0xf80000042210797f */ /* 0x0041e4000f121806 */
[----:B------:R-:W-:Y:S01]  /*15c0*/  IMAD.X R3, RZ, RZ, R3, P0 ;  /* 0x000000ffff037224 */ /* 0x000fe200000e0603 */
[----:B------:R-:W-:-:S04]  /*15d0*/  LOP3.LUT P0, RZ, R28, 0xffffc000, RZ, 0xc0, !PT ;  /* 0xffffc0001cff7812 */ /* 0x000fc8000780c0ff */
[----:B------:R-:W-:-:S15]  /*15e0*/  LOP3.LUT P0, RZ, R3, 0x3fffffff, RZ, 0xc0, P0 ;  /* 0x3fffffff03ff7812 */ /* 0x000fde000000c0ff */
[----:B------:R-:W-:-:S15]  /*15f0*/  NOP ;  /* 0x0000000000007918 */ /* 0x000fde0000000000 */
[----:B------:R-:W-:-:S15]  /*1600*/  NOP ;  /* 0x0000000000007918 */ /* 0x000fde0000000000 */
[----:B------:R-:W-:-:S06]  /*1610*/  NOP ;  /* 0x0000000000007918 */ /* 0x000fcc0000000000 */
[----:B---3--:R-:W1:-:S15]  /*1620*/  DMUL R36, R10, UR10 ;  /* 0x0000000a0a247c28 */ /* 0x008e5e0008000000 */
        /* <DEDUP_REMOVED lines=14> */
[----:B--2---:R-:W-:-:S15]  /*1710*/  DFMA R10, R8, UR10, R10 ;  /* 0x0000000a080a7c2b */ /* 0x004fde000800000a */
        /* <DEDUP_REMOVED lines=35> */
[----:B0-----:R-:W-:-:S05]  /*1950*/  IMAD.SHL.U32 R13, R28, 0x4, RZ ;  /* 0x000000041c0d7824 */ /* 0x001fca00078e00ff */
[----:B------:R-:W-:Y:S02]  /*1960*/  ISETP.LT.U32.AND P1, PT, R13, R0, PT ;  /* 0x000000000d00720c */ /* 0x000fe40003f21070 */
[----:B------:R-:W-:-:S04]  /*1970*/  SHF.L.U64.HI R13, R28, 0x2, R3 ;  /* 0x000000021c0d7819 */ /* 0x000fc80000010203 */
[----:B------:R-:W-:-:S15]  /*1980*/  ISETP.LT.AND.EX P1, PT, R13, R2, PT, P1 ;  /* 0x000000020d00720c */ /* 0x000fde0003f21310 */
[----:B------:R-:W-:-:S15]  /*1990*/  NOP ;  /* 0x0000000000007918 */ /* 0x000fde0000000000 */
[----:B------:R-:W-:-:S15]  /*19a0*/  NOP ;  /* 0x0000000000007918 */ /* 0x000fde0000000000 */
[----:B------:R-:W-:-:S06]  /*19b0*/  NOP ;  /* 0x0000000000007918 */ /* 0x000fcc0000000000 */
[----:B-1----:R-:W-:-:S15]  /*19c0*/  DFMA R6, R20, R10, R22 ;  /* 0x0000000a1406722b */ /* 0x002fde0000000016 */
        /* <DEDUP_REMOVED lines=20> */
[----:B0-----:R2:W-:Y:S01]  /*1b10*/  STG.E.ENL2.256 desc[UR6][R34.64+0x20], R4, R8 ;  /* 0xf80001042208797f */ /* 0x0015e2000f121806 */
[----:B------:R-:W-:Y:S05]  /*1b20*/  @!P0 BRA P1, `(.L_x_7214) ;  /* 0xfffffff400448947 */ /* 0x000fea000083ffff */
[----:B------:R-:W-:Y:S05]  /*1b30*/  EXIT ;  /* 0x000000000000794d */ /* 0x000fea0003800000 */
.L_x_7215:
        /* <DEDUP_REMOVED lines=12> */
.L_x_7961:


//--------------------- .text._ZN2at6native55_GLOBAL__N__de093ff9_22_ForeachBinaryOpList_cu_a911ec4325multi_tensor_apply_kernelINS1_18TensorListMetadataILi2EEENS1_24BinaryOpListAlphaFunctorIfLi2ELi2ELi0EEEJSt10multipliesIfEfEEEvT_T0_DpT1_ --------------------------
	.section	.text._ZN2at6native55_GLOBAL__N__de093ff9_22_ForeachBinaryOpList_cu_a911ec4325multi_tensor_apply_kernelINS1_18TensorListMetadataILi2EEENS1_24BinaryOpListAlphaFunctorIfLi2ELi2ELi0EEEJSt10multipliesIfEfEEEvT_T0_DpT1_,"ax",@progbits
	.align	128
.text._ZN2at6native55_GLOBAL__N__de093ff9_22_ForeachBinaryOpList_cu_a911ec4325multi_tensor_apply_kernelINS1_18TensorListMetadataILi2EEENS1_24BinaryOpListAlphaFunctorIfLi2ELi2ELi0EEEJSt10multipliesIfEfEEEvT_T0_DpT1_:
        .type           _ZN2at6native55_GLOBAL__N__de093ff9_22_ForeachBinaryOpList_cu_a911ec4325multi_tensor_apply_kernelINS1_18TensorListMetadataILi2EEENS1_24BinaryOpListAlphaFunctorIfLi2ELi2ELi0EEEJSt10multipliesIfEfEEEvT_T0_DpT1_,@function
        .size           _ZN2at6native55_GLOBAL__N__de093ff9_22_ForeachBinaryOpList_cu_a911ec4325multi_tensor_apply_kernelINS1_18TensorListMetadataILi2EEENS1_24BinaryOpListAlphaFunctorIfLi2ELi2ELi0EEEJSt10multipliesIfEfEEEvT_T0_DpT1_,(.L_x_7962 - _ZN2at6native55_GLOBAL__N__de093ff9_22_ForeachBinaryOpList_cu_a911ec4325multi_tensor_apply_kernelINS1_18TensorListMetadataILi2EEENS1_24BinaryOpListAlphaFunctorIfLi2ELi2ELi0EEEJSt10multipliesIfEfEEEvT_T0_DpT1_)
        .other          _ZN2at6native55_GLOBAL__N__de093ff9_22_ForeachBinaryOpList_cu_a911ec4325multi_tensor_apply_kernelINS1_18TensorListMetadataILi2EEENS1_24BinaryOpListAlphaFunctorIfLi2ELi2ELi0EEEJSt10multipliesIfEfEEEvT_T0_DpT1_,@"STO_CUDA_ENTRY STV_DEFAULT"
_ZN2at6native55_GLOBAL__N__de093ff9_22_ForeachBinaryOpList_cu_a911ec4325multi_tensor_apply_kernelINS1_18TensorListMetadataILi2EEENS1_24BinaryOpListAlphaFunctorIfLi2ELi2ELi0EEEJSt10multipliesIfEfEEEvT_T0_DpT1_:
        /* <DEDUP_REMOVED lines=33> */
.L_x_7217:
        /* <DEDUP_REMOVED lines=39> */
[----:B------:R-:W-:Y:S01]  /*0480*/  CS2R R24, SRZ ;  /* 0x0000000000187805 */ /* 0x000fe2000001ff00 */
[----:B------:R-:W4:Y:S02]  /*0490*/  @!P1 LDG.E R23, desc[UR14][R10.64] ;  /* 0x0000000e0a179981 */ /* 0x000f24000c1e1900 */
[----:B------:R-:W-:-:S02]  /*04a0*/  IMAD.X R13, R13, 0x1, R3, P4 ;  /* 0x000000010d0d7824 */ /* 0x000fc400020e0603 */
[----:B------:R4:W5:Y:S01]  /*04b0*/  @!P0 LDG.E R22, desc[UR14][R8.64] ;  /* 0x0000000e08168981 */ /* 0x000962000c1e1900 */
[----:B0-----:R-:W-:-:S03]  /*04c0*/  LEA R14, P4, R17, R12, 0x2 ;  /* 0x0000000c110e7211 */ /* 0x001fc600078810ff */
[----:B------:R-:W5:Y:S01]  /*04d0*/  @!P1 LDG.E R19, desc[UR14][R2.64] ;  /* 0x0000000e02139981 */ /* 0x000f62000c1e1900 */
[----:B------:R-:W-:-:S03]  /*04e0*/  LEA.HI.X R15, R17, R13, RZ, 0x2, P4 ;  /* 0x0000000d110f7211 */ /* 0x000fc600020f14ff */
[----:B------:R-:W5:Y:S04]  /*04f0*/  @!P0 LDG.E R24, desc[UR14][R12.64] ;  /* 0x0000000e0c188981 */ /* 0x000f68000c1e1900 */
[----:B------:R-:W5:Y:S04]  /*0500*/  @!P3 LDG.E R26, desc[UR14][R6.64] ;  /* 0x0000000e061ab981 */ /* 0x000f68000c1e1900 */
[----:B------:R-:W5:Y:S01]  /*0510*/  @!P3 LDG.E R25, desc[UR14][R14.64] ;  /* 0x0000000e0e19b981 */ /* 0x000f62000c1e1900 */
[----:B--2---:R-:W-:-:S04]  /*0520*/  FMUL.FTZ R21, R21, UR11 ;  /* 0x0000000b15157c20 */ /* 0x004fc80008410000 */
[----:B---3--:R-:W-:Y:S01]  /*0530*/  FMUL.FTZ R21, R21, R20 ;  /* 0x0000001415157220 */ /* 0x008fe20000410000 */
[----:B----4-:R-:W-:Y:S01]  /*0540*/  FMUL.FTZ R8, R23, UR11 ;  /* 0x0000000b17087c20 */ /* 0x010fe20008410000 */
[----:B-----5:R-:W-:-:S03]  /*0550*/  FMUL.FTZ R9, R22, UR11 ;  /* 0x0000000b16097c20 */ /* 0x020fc60008410000 */
[----:B------:R-:W-:Y:S01]  /*0560*/  FMUL.FTZ R19, R8, R19 ;  /* 0x0000001308137220 */ /* 0x000fe20000410000 */
[----:B------:R3:W-:Y:S01]  /*0570*/  @!P2 STG.E desc[UR14][R4.64], R21 ;  /* 0x000000150400a986 */ /* 0x0007e2000c10190e */
[----:B------:R-:W-:-:S03]  /*0580*/  FMUL.FTZ R9, R9, R24 ;  /* 0x0000001809097220 */ /* 0x000fc60000410000 */
[----:B------:R3:W-:Y:S01]  /*0590*/  @!P1 STG.E desc[UR14][R2.64], R19 ;  /* 0x0000001302009986 */ /* 0x0007e2000c10190e */
[----:B------:R-:W-:-:S03]  /*05a0*/  FMUL.FTZ R26, R26, UR11 ;  /* 0x0000000b1a1a7c20 */ /* 0x000fc60008410000 */
[----:B------:R3:W-:Y:S01]  /*05b0*/  @!P0 STG.E desc[UR14][R12.64], R9 ;  /* 0x000000090c008986 */ /* 0x0007e2000c10190e */
[----:B------:R-:W-:Y:S01]  /*05c0*/  LEA R18, P0, R17, R18, 0x2 ;  /* 0x0000001211127211 */ /* 0x000fe200078010ff */
[----:B------:R-:W-:-:S04]  /*05d0*/  FMUL.FTZ R25, R26, R25 ;  /* 0x000000191a197220 */ /* 0x000fc80000410000 */
[----:B------:R-:W-:Y:S01]  /*05e0*/  IMAD.X R16, RZ, RZ, R16, P0 ;  /* 0x000000ffff107224 */ /* 0x000fe200000e0610 */
[----:B------:R-:W-:Y:S01]  /*05f0*/  ISETP.GE.U32.AND P0, PT, R18, UR5, PT ;  /* 0x0000000512007c0c */ /* 0x000fe2000bf06070 */
[----:B------:R3:W-:Y:S03]  /*0600*/  @!P3 STG.E desc[UR14][R14.64], R25 ;  /* 0x000000190e00b986 */ /* 0x0007e6000c10190e */
[----:B------:R-:W-:-:S13]  /*0610*/  ISETP.GE.U32.AND.EX P0, PT, R16, UR10, PT, P0 ;  /* 0x0000000a10007c0c */ /* 0x000fda000bf06100 */
[----:B---3--:R-:W-:Y:S05]  /*0620*/  @!P0 BRA `(.L_x_7217) ;  /* 0xfffffff800f88947 */ /* 0x008fea000383ffff */
[----:B------:R-:W-:Y:S05]  /*0630*/  EXIT ;  /* 0x000000000000794d */ /* 0x000fea0003800000 */
.L_x_7216:
        /* <DEDUP_REMOVED lines=8> */
.L_x_7218:
        /* <DEDUP_REMOVED lines=15> */
[----:B------:R-:W-:Y:S01]  /*07b0*/  FMUL.FTZ R10, R11, UR10 ;  /* 0x0000000a0b0a7c20 */ /* 0x000fe20008410000 */
[----:B--2---:R-:W-:Y:S01]  /*07c0*/  FMUL.FTZ R5, R5, R0 ;  /* 0x0000000005057220 */ /* 0x004fe20000410000 */
[----:B------:R-:W-:Y:S01]  /*07d0*/  FMUL.FTZ R6, R6, R15 ;  /* 0x0000000f06067220 */ /* 0x000fe20000410000 */
[----:B------:R-:W-:Y:S01]  /*07e0*/  FMUL.FTZ R4, R4, R13 ;  /* 0x0000000d04047220 */ /* 0x000fe20000410000 */
[----:B------:R-:W-:Y:S01]  /*07f0*/  FMUL.FTZ R7, R7, R10 ;  /* 0x0000000a07077220 */ /* 0x000fe20000410000 */
[----:B------:R-:W-:-:S04]  /*0800*/  IMAD.SHL.U32 R0, R12, 0x4, RZ ;  /* 0x000000040c007824 */ /* 0x000fc800078e00ff */
[----:B------:R2:W-:Y:S01]  /*0810*/  STG.E.128 desc[UR14][R2.64], R4 ;  /* 0x0000000402007986 */ /* 0x0005e2000c101d0e */
[----:B------:R-:W-:Y:S02]  /*0820*/  ISETP.LT.U32.AND P1, PT, R0, UR13, PT ;  /* 0x0000000d00007c0c */ /* 0x000fe4000bf21070 */
[----:B------:R-:W-:-:S04]  /*0830*/  SHF.L.U64.HI R0, R12, 0x2, R17 ;  /* 0x000000020c007819 */ /* 0x000fc80000010211 */
[----:B------:R-:W-:-:S13]  /*0840*/  ISETP.LT.AND.EX P1, PT, R0, UR4, PT, P1 ;  /* 0x0000000400007c0c */ /* 0x000fda000bf21310 */
[----:B--2---:R-:W-:Y:S05]  /*0850*/  @!P0 BRA P1, `(.L_x_7218) ;  /* 0xfffffffc00988947 */ /* 0x004fea000083ffff */
[----:B------:R-:W-:Y:S05]  /*0860*/  EXIT ;  /* 0x000000000000794d */ /* 0x000fea0003800000 */
.L_x_7219:
        /* <DEDUP_REMOVED lines=9> */
.L_x_7962:


//--------------------- .text._ZN2at6native55_GLOBAL__N__de093ff9_22_ForeachBinaryOpList_cu_a911ec4325multi_tensor_apply_kernelINS1_18TensorListMetadataILi2EEENS1_24BinaryOpListAlphaFunctorIdLi2ELi2ELi0EEEJSt10multipliesIdEdEEEvT_T0_DpT1_ --------------------------
	.section	.text._ZN2at6native55_GLOBAL__N__de093ff9_22_ForeachBinaryOpList_cu_a911ec4325multi_tensor_apply_kernelINS1_18TensorListMetadataILi2EEENS1_24BinaryOpListAlphaFunctorIdLi2ELi2ELi0EEEJSt10multipliesIdEdEEEvT_T0_DpT1_,"ax",@progbits
	.align	128
.text._ZN2at6native55_GLOBAL__N__de093ff9_22_ForeachBinaryOpList_cu_a911ec4325multi_tensor_apply_kernelINS1_18TensorListMetadataILi2EEENS1_24BinaryOpListAlphaFunctorIdLi2ELi2ELi0EEEJSt10multipliesIdEdEEEvT_T0_DpT1_:
        .type           _ZN2at6native55_GLOBAL__N__de093ff9_22_ForeachBinaryOpList_cu_a911ec4325multi_tensor_apply_kernelINS1_18TensorListMetadataILi2EEENS1_24BinaryOpListAlphaFunctorIdLi2ELi2ELi0EEEJSt10multipliesIdEdEEEvT_T0_DpT1_,@function
        .size           _ZN2at6native55_GLOBAL__N__de093ff9_22_ForeachBinaryOpList_cu_a911ec4325multi_tensor_apply_kernelINS1_18TensorListMetadataILi2EEENS1_24BinaryOpListAlphaFunctorIdLi2ELi2ELi0EEEJSt10multipliesIdEdEEEvT_T0_DpT1_,(.L_x_7963 - _ZN2at6native55_GLOBAL__N__de093ff9_22_ForeachBinaryOpList_cu_a911ec4325multi_tensor_apply_kernelINS1_18TensorListMetadataILi2EEENS1_24BinaryOpListAlphaFunctorIdLi2ELi2ELi0EEEJSt10multipliesIdEdEEEvT_T0_DpT1_)
        .other          _ZN2at6native55_GLOBAL__N__de093ff9_22_ForeachBinaryOpList_cu_a911ec4325multi_tensor_apply_kernelINS1_18TensorListMetadataILi2EEENS1_24BinaryOpListAlphaFunctorIdLi2ELi2ELi0EEEJSt10multipliesIdEdEEEvT_T0_DpT1_,@"STO_CUDA_ENTRY STV_DEFAULT"
_ZN2at6native55_GLOBAL__N__de093ff9_22_ForeachBinaryOpList_cu_a911ec4325multi_tensor_apply_kernelINS1_18TensorListMetadataILi2EEENS1_24BinaryOpListAlphaFunctorIdLi2ELi2ELi0EEEJSt10multipliesIdEdEEEvT_T0_DpT1_:
        /* <DEDUP_REMOVED lines=33> */
.L_x_7221:
[----:B0--3--:R-:W-:-:S04]  /*0210*/  IADD3 R2, P0, PT, R0, R25, RZ ;  /* 0x0000001900027210 */ /* 0x009fc80007f1e0ff */
[----:B-1----:R-:W-:Y:S01]  /*0220*/  IADD3 R8, P1, PT, R23, R2, RZ ;  /* 0x0000000217087210 */ /* 0x002fe20007f3e0ff */
[----:B------:R-:W-:Y:S02]  /*0230*/  IMAD.X R3, RZ, RZ, R22, P0 ;  /* 0x000000ffff037224 */ /* 0x000fe400000e0616 */
[----:B------:R-:W-:Y:S01]  /*0240*/  IMAD.SHL.U32 R18, R2, 0x8, RZ ;  /* 0x0000000802127824 */ /* 0x000fe200078e00ff */
[----:B------:R-:W-:Y:S01]  /*0250*/  ISETP.GE.U32.AND P0, PT, R8, UR5, PT ;  /* 0x0000000508007c0c */ /* 0x000fe2000bf06070 */
[--C-:B------:R-:W-:Y:S01]  /*0260*/  IMAD.X R13, RZ, RZ, R3.reuse, P1 ;  /* 0x000000ffff0d7224 */ /* 0x100fe200008e0603 */
[----:B------:R-:W-:Y:S02]  /*0270*/  SHF.L.U64.HI R4, R2, 0x3, R3 ;  /* 0x0000000302047819 */ /* 0x000fe40000010203 */
[----:B------:R-:W-:Y:S02]  /*0280*/  IADD3 R6, P2, PT, R18, UR6, RZ ;  /* 0x0000000612067c10 */ /* 0x000fe4000ff5e0ff */
[----:B------:R-:W-:-:S02]  /*0290*/  ISETP.GE.U32.AND.EX P0, PT, R13, UR10, PT, P0 ;  /* 0x0000000a0d007c0c */ /* 0x000fc4000bf06100 */
[----:B------:R-:W-:Y:S02]  /*02a0*/  ISETP.GE.U32.AND P1, PT, R2, UR5, PT ;  /* 0x0000000502007c0c */ /* 0x000fe4000bf26070 */
[----:B------:R-:W-:Y:S02]  /*02b0*/  IADD3.X R7, PT, PT, R4, UR7, RZ, P2, !PT ;  /* 0x0000000704077c10 */ /* 0x000fe400097fe4ff */
[----:B------:R-:W-:Y:S02]  /*02c0*/  IADD3 R14, P3, PT, R23, R8, RZ ;  /* 0x00000008170e7210 */ /* 0x000fe40007f7e0ff */
[----:B------:R-:W-:Y:S01]  /*02d0*/  ISETP.GE.U32.AND.EX P1, PT, R3, UR10, PT, P1 ;  /* 0x0000000a03007c0c */ /* 0x000fe2000bf26110 */
[----:B------:R-:W-:-:S04]  /*02e0*/  IMAD.SHL.U32 R9, R23, 0x8, RZ ;  /* 0x0000000817097824 */ /* 0x000fc800078e00ff */
[C---:B------:R-:W-:Y:S02]  /*02f0*/  @!P0 LEA R26, P2, R8.reuse, UR8, 0x3 ;  /* 0x00000008081a8c11 */ /* 0x040fe4000f8418ff */
[----:B------:R-:W-:Y:S02]  /*0300*/  CS2R R2, SRZ ;  /* 0x0000000000027805 */ /* 0x000fe4000001ff00 */
[--C-:B------:R-:W-:Y:S01]  /*0310*/  @!P0 LEA.HI.X R27, R8, UR9, R13.reuse, 0x3, P2 ;  /* 0x00000009081b8c11 */ /* 0x100fe200090f1c0d */
[----:B------:R-:W-:Y:S01]  /*0320*/  IMAD.X R13, RZ, RZ, R13, P3 ;  /* 0x000000ffff0d7224 */ /* 0x000fe200018e060d */
[----:B------:R-:W-:Y:S02]  /*0330*/  ISETP.GE.U32.AND P2, PT, R14, UR5, PT ;  /* 0x000000050e007c0c */ /* 0x000fe4000bf46070 */
[----:B------:R-:W-:Y:S01]  /*0340*/  IADD3 R16, P4, PT, R23, R14, RZ ;  /* 0x0000000e17107210 */ /* 0x000fe20007f9e0ff */
[----:B------:R0:W3:Y:S01]  /*0350*/  @!P1 LDG.E.64 R2, desc[UR14][R6.64] ;  /* 0x0000000e06029981 */ /* 0x0000e2000c1e1b00 */
[----:B------:R-:W-:-:S02]  /*0360*/  ISETP.GE.U32.AND.EX P2, PT, R13, UR10, PT, P2 ;  /* 0x0000000a0d007c0c */ /* 0x000fc4000bf46120 */
[----:B------:R-:W-:Y:S01]  /*0370*/  @!P1 IADD3 R18, P3, PT, R18, UR8, RZ ;  /* 0x0000000812129c10 */ /* 0x000fe2000ff7e0ff */
[----:B------:R-:W-:Y:S01]  /*0380*/  IMAD.X R17, RZ, RZ, R13, P4 ;  /* 0x000000ffff117224 */ /* 0x000fe200020e060d */
[----:B------:R-:W-:Y:S02]  /*0390*/  SHF.R.U32.HI R15, RZ, 0x1d, R23 ;  /* 0x0000001dff0f7819 */ /* 0x000fe40000011617 */
[----:B------:R-:W-:Y:S02]  /*03a0*/  IADD3 R28, P4, PT, R9, R6, RZ ;  /* 0x00000006091c7210 */ /* 0x000fe40007f9e0ff */
[----:B------:R-:W-:Y:S02]  /*03b0*/  @!P1 IADD3.X R19, PT, PT, R4, UR9, RZ, P3, !PT ;  /* 0x0000000904139c10 */ /* 0x000fe40009ffe4ff */
[----:B------:R-:W-:Y:S02]  /*03c0*/  CS2R R4, SRZ ;  /* 0x0000000000047805 */ /* 0x000fe4000001ff00 */
[----:B------:R-:W-:Y:S01]  /*03d0*/  ISETP.GE.U32.AND P3, PT, R16, UR5, PT ;  /* 0x0000000510007c0c */ /* 0x000fe2000bf66070 */
[----:B------:R-:W-:Y:S01]  /*03e0*/  IMAD.X R29, R15, 0x1, R7, P4 ;  /* 0x000000010f1d7824 */ /* 0x000fe200020e0607 */
[----:B0-----:R-:W-:-:S02]  /*03f0*/  IADD3 R6, P4, PT, R9, R28, RZ ;  /* 0x0000001c09067210 */ /* 0x001fc40007f9e0ff */
[C---:B------:R-:W-:Y:S01]  /*0400*/  @!P2 LEA R12, P5, R14.reuse, UR8, 0x3 ;  /* 0x000000080e0cac11 */ /* 0x040fe2000f8a18ff */
[----:B------:R0:W2:Y:S01]  /*0410*/  @!P1 LDG.E.64 R4, desc[UR14][R18.64] ;  /* 0x0000000e12049981 */ /* 0x0000a2000c1e1b00 */
[----:B------:R-:W-:Y:S01]  /*0420*/  CS2R R10, SRZ ;  /* 0x00000000000a7805 */ /* 0x000fe2000001ff00 */
[----:B------:R-:W-:Y:S01]  /*0430*/  IMAD.X R7, R15, 0x1, R29, P4 ;  /* 0x000000010f077824 */ /* 0x000fe200020e061d */
[----:B------:R-:W-:Y:S02]  /*0440*/  @!P2 LEA.HI.X R13, R14, UR9, R13, 0x3, P5 ;  /* 0x000000090e0dac11 */ /* 0x000fe4000a8f1c0d */
[----:B------:R-:W-:Y:S02]  /*0450*/  CS2R R14, SRZ ;  /* 0x00000000000e7805 */ /* 0x000fe4000001ff00 */
[----:B------:R-:W-:Y:S02]  /*0460*/  CS2R R8, SRZ ;  /* 0x0000000000087805 */ /* 0x000fe4000001ff00 */
[----:B------:R-:W-:Y:S01]  /*0470*/  ISETP.GE.U32.AND.EX P3, PT, R17, UR10, PT, P3 ;  /* 0x0000000a11007c0c */ /* 0x000fe2000bf66130 */
[----:B------:R-:W4:Y:S01]  /*0480*/  @!P0 LDG.E.64 R10, desc[UR14][R26.64] ;  /* 0x0000000e1a0a8981 */ /* 0x000f22000c1e1b00 */
[----:B0-----:R-:W-:-:S03]  /*0490*/  CS2R R18, SRZ ;  /* 0x0000000000127805 */ /* 0x001fc6000001ff00 */
[----:B------:R-:W5:Y:S04]  /*04a0*/  @!P2 LDG.E.64 R14, desc[UR14][R6.64] ;  /* 0x0000000e060ea981 */ /* 0x000f68000c1e1b00 */
[----:B------:R0:W3:Y:S04]  /*04b0*/  @!P0 LDG.E.64 R8, desc[UR14][R28.64] ;  /* 0x0000000e1c088981 */ /* 0x0000e8000c1e1b00 */
[----:B------:R1:W4:Y:S01]  /*04c0*/  @!P2 LDG.E.64 R18, desc[UR14][R12.64] ;  /* 0x0000000e0c12a981 */ /* 0x000322000c1e1b00 */
[----:B------:R-:W-:-:S04]  /*04d0*/  @!P3 LEA R20, P4, R16, UR8, 0x3 ;  /* 0x000000081014bc11 */ /* 0x000fc8000f8818ff */
[----:B------:R-:W-:Y:S02]  /*04e0*/  @!P3 LEA.HI.X R21, R16, UR9, R17, 0x3, P4 ;  /* 0x000000091015bc11 */ /* 0x000fe4000a0f1c11 */
[----:B------:R-:W-:Y:S02]  /*04f0*/  CS2R R16, SRZ ;  /* 0x0000000000107805 */ /* 0x000fe4000001ff00 */
[----:B0-----:R-:W-:Y:S02]  /*0500*/  CS2R R28, SRZ ;  /* 0x00000000001c7805 */ /* 0x001fe4000001ff00 */
[C---:B-1----:R-:W-:Y:S02]  /*0510*/  @!P3 LEA R12, P4, R23.reuse, R6, 0x3 ;  /* 0x00000006170cb211 */ /* 0x042fe400078818ff */
[----:B------:R0:W3:Y:S02]  /*0520*/  @!P3 LDG.E.64 R16, desc[UR14][R20.64] ;  /* 0x0000000e1410b981 */ /* 0x0000e4000c1e1b00 */
[----:B------:R-:W-:-:S05]  /*0530*/  @!P3 LEA.HI.X R13, R23, R7, RZ, 0x3, P4 ;  /* 0x00000007170db211 */ /* 0x000fca00020f1cff */
[----:B------:R1:W3:Y:S01]  /*0540*/  @!P3 LDG.E.64 R28, desc[UR14][R12.64] ;  /* 0x0000000e0c1cb981 */ /* 0x0002e2000c1e1b00 */
[----:B0-----:R-:W-:Y:S01]  /*0550*/  IADD3 R20, P4, PT, R0, R25, RZ ;  /* 0x0000001900147210 */ /* 0x001fe20007f9e0ff */
[----:B-1----:R-:W-:Y:S01]  /*0560*/  IMAD.SHL.U32 R12, R23, 0x8, RZ ;  /* 0x00000008170c7824 */ /* 0x002fe200078e00ff */
[----:B------:R-:W-:Y:S01]  /*0570*/  SHF.R.U32.HI R13, RZ, 0x1d, R23 ;  /* 0x0000001dff0d7819 */ /* 0x000fe20000011617 */
[----:B--2---:R-:W-:-:S15]  /*0580*/  DMUL R4, R4, UR16 ;  /* 0x0000001004047c28 */ /* 0x004fde0008000000 */
[----:B------:R-:W-:-:S15]  /*0590*/  NOP ;  /* 0x0000000000007918 */ /* 0x000fde0000000000 */
[----:B------:R-:W-:-:S15]  /*05a0*/  NOP ;  /* 0x0000000000007918 */ /* 0x000fde0000000000 */
[----:B------:R-:W-:-:S15]  /*05b0*/  NOP ;  /* 0x0000000000007918 */ /* 0x000fde0000000000 */
[----:B------:R-:W-:-:S04]  /*05c0*/  NOP ;  /* 0x0000000000007918 */ /* 0x000fc80000000000 */
[----:B----4-:R-:W5:-:S15]  /*05d0*/  DMUL R18, R18, UR16 ;  /* 0x0000001012127c28 */ /* 0x010f5e0008000000 */
        /* <DEDUP_REMOVED lines=9> */
[----:B-----5:R0:W-:Y:S02]  /*0670*/  DMUL R14, R18, R14 ;  /* 0x0000000e120e7228 */ /* 0x0201e40000000000 */
[----:B0-----:R-:W-:-:S15]  /*0680*/  IMAD.X R19, RZ, RZ, R22, P4 ;  /* 0x000000ffff137224 */ /* 0x001fde00020e0616 */
[----:B------:R-:W-:-:S15]  /*0690*/  NOP ;  /* 0x0000000000007918 */ /* 0x000fde0000000000 */
[----:B------:R-:W-:-:S15]  /*06a0*/  NOP ;  /* 0x0000000000007918 */ /* 0x000fde0000000000 */
[----:B------:R-:W-:-:S15]  /*06b0*/  NOP ;  /* 0x0000000000007918 */ /* 0x000fde0000000000 */
[----:B------:R-:W-:-:S02]  /*06c0*/  NOP ;  /* 0x0000000000007918 */ /* 0x000fc40000000000 */
[----:B---3--:R0:W1:Y:S02]  /*06d0*/  DMUL R2, R4, R2 ;  /* 0x0000000204027228 */ /* 0x0080640000000000 */
[----:B0-----:R-:W-:-:S04]  /*06e0*/  @!P1 LEA R4, P4, R20, UR6, 0x3 ;  /* 0x0000000614049c11 */ /* 0x001fc8000f8818ff */
[----:B------:R-:W-:-:S05]  /*06f0*/  @!P1 LEA.HI.X R5, R20, UR7, R19, 0x3, P4 ;  /* 0x0000000714059c11 */ /* 0x000fca000a0f1c13 */
[----:B-1----:R3:W-:-:S15]  /*0700*/  @!P1 STG.E.64 desc[UR14][R4.64], R2 ;  /* 0x0000000204009986 */ /* 0x0027de000c101b0e */
[----:B------:R-:W-:-:S15]  /*0710*/  NOP ;  /* 0x0000000000007918 */ /* 0x000fde0000000000 */
[----:B------:R-:W-:-:S15]  /*0720*/  NOP ;  /* 0x0000000000007918 */ /* 0x000fde0000000000 */
[----:B------:R-:W-:-:S08]  /*0730*/  NOP ;  /* 0x0000000000007918 */ /* 0x000fd00000000000 */
[----:B------:R0:W1:Y:S02]  /*0740*/  DMUL R8, R10, R8 ;  /* 0x000000080a087228 */ /* 0x0000640000000000 */
[C---:B0-----:R-:W-:Y:S02]  /*0750*/  @!P0 LEA R10, P5, R20.reuse, UR6, 0x3 ;  /* 0x00000006140a8c11 */ /* 0x041fe4000f8a18ff */
[C---:B------:R-:W-:Y:S02]  /*0760*/  @!P3 LEA R11, P6, R20.reuse, UR6, 0x3 ;  /* 0x00000006140bbc11 */ /* 0x040fe4000f8c18ff */
[C-C-:B------:R-:W-:Y:S02]  /*0770*/  @!P0 LEA.HI.X R18, R20.reuse, UR7, R19.reuse, 0x3, P5 ;  /* 0x0000000714128c11 */ /* 0x140fe4000a8f1c13 */
[----:B------:R-:W-:Y:S02]  /*0780*/  @!P3 LEA.HI.X R20, R20, UR7, R19, 0x3, P6 ;  /* 0x000000071414bc11 */ /* 0x000fe4000b0f1c13 */
[----:B------:R-:W-:-:S02]  /*0790*/  @!P3 IADD3 R11, P5, P6, R12, R11, R12 ;  /* 0x0000000b0c0bb210 */ /* 0x000fc40007ebe00c */
[----:B------:R-:W-:Y:S02]  /*07a0*/  @!P0 LEA R10, P4, R23, R10, 0x3 ;  /* 0x0000000a170a8211 */ /* 0x000fe400078818ff */
[----:B------:R-:W-:Y:S02]  /*07b0*/  @!P3 IADD3.X R20, PT, PT, R13, R20, R13, P5, P6 ;  /* 0x000000140d14b210 */ /* 0x000fe40002fec40d */
[----:B------:R-:W-:Y:S02]  /*07c0*/  @!P3 IADD3 R12, P5, PT, R12, R11, RZ ;  /* 0x0000000b0c0cb210 */ /* 0x000fe40007fbe0ff */
[----:B------:R-:W-:-:S03]  /*07d0*/  @!P0 LEA.HI.X R11, R23, R18, RZ, 0x3, P4 ;  /* 0x00000012170b8211 */ /* 0x000fc600020f1cff */
[----:B------:R-:W-:Y:S02]  /*07e0*/  @!P3 IMAD.X R13, R13, 0x1, R20, P5 ;  /* 0x000000010d0db824 */ /* 0x000fe400028e0614 */
[----:B-1----:R3:W-:Y:S01]  /*07f0*/  @!P0 STG.E.64 desc[UR14][R10.64], R8 ;  /* 0x000000080a008986 */ /* 0x0027e2000c101b0e */
[----:B------:R-:W-:-:S03]  /*0800*/  LEA R25, P0, R23, R25, 0x2 ;  /* 0x0000001917197211 */ /* 0x000fc600078010ff */
[----:B------:R3:W-:Y:S02]  /*0810*/  @!P2 STG.E.64 desc[UR14][R6.64], R14 ;  /* 0x0000000e0600a986 */ /* 0x0007e4000c101b0e */
[----:B------:R-:W-:Y:S01]  /*0820*/  IMAD.X R22, RZ, RZ, R22, P0 ;  /* 0x000000ffff167224 */ /* 0x000fe200000e0616 */
[----:B------:R-:W-:-:S04]  /*0830*/  ISETP.GE.U32.AND P0, PT, R25, UR5, PT ;  /* 0x0000000519007c0c */ /* 0x000fc8000bf06070 */
[----:B------:R-:W-:-:S15]  /*0840*/  ISETP.GE.U32.AND.EX P0, PT, R22, UR10, PT, P0 ;  /* 0x0000000a16007c0c */ /* 0x000fde000bf06100 */
[----:B------:R-:W-:-:S15]  /*0850*/  NOP ;  /* 0x0000000000007918 */ /* 0x000fde0000000000 */
[----:B------:R-:W0:-:S15]  /*0860*/  DMUL R16, R16, UR16 ;  /* 0x0000001010107c28 */ /* 0x000e1e0008000000 */
[----:B------:R-:W-:-:S15]  /*0870*/  NOP ;  /* 0x0000000000007918 */ /* 0x000fde0000000000 */
[----:B------:R-:W-:-:S15]  /*0880*/  NOP ;  /* 0x0000000000007918 */ /* 0x000fde0000000000 */
[----:B------:R-:W-:-:S15]  /*0890*/  NOP ;  /* 0x0000000000007918 */ /* 0x000fde0000000000 */
[----:B------:R-:W-:-:S04]  /*08a0*/  NOP ;  /* 0x0000000000007918 */ /* 0x000fc80000000000 */
[----:B0-----:R-:W0:Y:S02]  /*08b0*/  DMUL R16, R16, R28 ;  /* 0x0000001c10107228 */ /* 0x001e240000000000 */
[----:B0-----:R3:W-:Y:S01]  /*08c0*/  @!P3 STG.E.64 desc[UR14][R12.64], R16 ;  /* 0x000000100c00b986 */ /* 0x0017e2000c101b0e */
[----:B------:R-:W-:Y:S05]  /*08d0*/  @!P0 BRA `(.L_x_7221) ;  /* 0xfffffff8004c8947 */ /* 0x000fea000383ffff */
[----:B------:R-:W-:Y:S05]  /*08e0*/  EXIT ;  /* 0x000000000000794d */ /* 0x000fea0003800000 */
.L_x_7220:
        /* <DEDUP_REMOVED lines=8> */
.L_x_7222:
        /* <DEDUP_REMOVED lines=8> */
[----:B0-----:R-:W-:-:S05]  /*09f0*/  IADD3 R21, P0, PT, R21, UR5, RZ ;  /* 0x0000000515157c10 */ /* 0x001fca000ff1e0ff */
[----:B------:R-:W-:Y:S01]  /*0a00*/  IMAD.X R0, RZ, RZ, R0, P0 ;  /* 0x000000ffff007224 */ /* 0x000fe200000e0600 */
[----:B------:R-:W-:-:S04]  /*0a10*/  LOP3.LUT P0, RZ, R21, 0xffffc000, RZ, 0xc0, !PT ;  /* 0xffffc00015ff7812 */ /* 0x000fc8000780c0ff */
[----:B------:R-:W-:Y:S01]  /*0a20*/  LOP3.LUT P0, RZ, R0, 0x3fffffff, RZ, 0xc0, P0 ;  /* 0x3fffffff00ff7812 */ /* 0x000fe2000000c0ff */
[----:B-1----:R-:W2:-:S15]  /*0a30*/  DMUL R4, R4, UR10 ;  /* 0x0000000a04047c28 */ /* 0x002e9e0008000000 */
[----:B------:R-:W-:-:S15]  /*0a40*/  NOP ;  /* 0x0000000000007918 */ /* 0x000fde0000000000 */
[----:B------:R-:W-:-:S15]  /*0a50*/  NOP ;  /* 0x0000000000007918 */ /* 0x000fde0000000000 */
[----:B------:R-:W-:-:S15]  /*0a60*/  NOP ;  /* 0x0000000000007918 */ /* 0x000fde0000000000 */
[----:B------:R-:W-:-:S04]  /*0a70*/  NOP ;  /* 0x0000000000007918 */ /* 0x000fc80000000000 */
[----:B--2---:R0:W-:Y:S02]  /*0a80*/  DMUL R8, R8, R4 ;  /* 0x0000000408087228 */ /* 0x0041e40000000000 */
[----:B0-----:R-:W-:-:S05]  /*0a90*/  IMAD.SHL.U32 R4, R21, 0x4, RZ ;  /* 0x0000000415047824 */ /* 0x001fca00078e00ff */
[----:B------:R-:W-:Y:S02]  /*0aa0*/  ISETP.LT.U32.AND P1, PT, R4, UR13, PT ;  /* 0x0000000d04007c0c */ /* 0x000fe4000bf21070 */
[----:B------:R-:W-:-:S04]  /*0ab0*/  SHF.L.U64.HI R4, R21, 0x2, R0 ;  /* 0x0000000215047819 */ /* 0x000fc80000010200 */
[----:B------:R-:W-:-:S15]  /*0ac0*/  ISETP.LT.AND.EX P1, PT, R4, UR4, PT, P1 ;  /* 0x0000000404007c0c */ /* 0x000fde000bf21310 */
[----:B------:R-:W-:-:S15]  /*0ad0*/  NOP ;  /* 0x0000000000007918 */ /* 0x000fde0000000000 */
[----:B------:R-:W-:-:S15]  /*0ae0*/  NOP ;  /* 0x0000000000007918 */ /* 0x000fde0000000000 */
[----:B------:R-:W-:-:S06]  /*0af0*/  NOP ;  /* 0x0000000000007918 */ /* 0x000fcc0000000000 */
        /* <DEDUP_REMOVED lines=29> */
.L_x_7223:
        /* <DEDUP_REMOVED lines=11> */
.L_x_7963:


//--------------------- .text._ZN2at6native55_GLOBAL__N__de093ff9_22_ForeachBinaryOpList_cu_a911ec4325multi_tensor_apply_kernelINS1_18TensorListMetadataILi2EEENS1_24BinaryOpListAlphaFunctorIsLi2ELi2ELi0EEEJSt10multipliesIsEsEEEvT_T0_DpT1_ --------------------------
	.section	.text._ZN2at6native55_GLOBAL__N__de093ff9_22_ForeachBinaryOpList_cu_a911ec4325multi_tensor_apply_kernelINS1_18TensorListMetadataILi2EEENS1_24BinaryOpListAlphaFunctorIsLi2ELi2ELi0EEEJSt10multipliesIsEsEEEvT_T0_DpT1_,"ax",@progbits
	.align	128
.text._ZN2at6native55_GLOBAL__N__de093ff9_22_ForeachBinaryOpList_cu_a911ec4325multi_tensor_apply_kernelINS1_18TensorListMetadataILi2EEENS1_24BinaryOpListAlphaFunctorIsLi2ELi2ELi0EEEJSt10multipliesIsEsEEEvT_T0_DpT1_:
        .type           _ZN2at6native55_GLOBAL__N__de093ff9_22_ForeachBinaryOpList_cu_a911ec4325multi_tensor_apply_kernelINS1_18TensorListMetadataILi2EEENS1_24BinaryOpListAlphaFunctorIsLi2ELi2ELi0EEEJSt10multipliesIsEsEEEvT_T0_DpT1_,@function
        .size           _ZN2at6native55_GLOBAL__N__de093ff9_22_ForeachBinaryOpList_cu_a911ec4325multi_tensor_apply_kernelINS1_18TensorListMetadataILi2EEENS1_24BinaryOpListAlphaFunctorIsLi2ELi2ELi0EEEJSt10multipliesIsEsEEEvT_T0_DpT1_,(.L_x_7964 - _ZN2at6native55_GLOBAL__N__de093ff9_22_ForeachBinaryOpList_cu_a911ec4325multi_tensor_apply_kernelINS1_18TensorListMetadataILi2EEENS1_24BinaryOpListAlphaFunctorIsLi2ELi2ELi0EEEJSt10multipliesIsEsEEEvT_T0_DpT1_)
        .other          _ZN2at6native55_GLOBAL__N__de093ff9_22_ForeachBinaryOpList_cu_a911ec4325multi_tensor_apply_kernelINS1_18TensorListMetadataILi2EEENS1_24BinaryOpListAlphaFunctorIsLi2ELi2ELi0EEEJSt10multipliesIsEsEEEvT_T0_DpT1_,@"STO_CUDA_ENTRY STV_DEFAULT"
_ZN2at6native55_GLOBAL__N__de093ff9_22_ForeachBinaryOpList_cu_a911ec4325multi_tensor_apply_kernelINS1_18TensorListMetadataILi2EEENS1_24BinaryOpListAlphaFunctorIsLi2ELi2ELi0EEEJSt10multipliesIsEsEEEvT_T0_DpT1_:
        /* <DEDUP_REMOVED lines=32> */
.L_x_7225:
        /* <DEDUP_REMOVED lines=9> */
[----:B------:R-:W-:Y:S01]  /*0290*/  ISETP.GE.U32.AND P1, PT, R8, UR5, PT ;  /* 0x0000000508007c0c */ /* 0x000fe2000bf26070 */
[----:B------:R-:W-:Y:S01]  /*02a0*/  IMAD.SHL.U32 R11, R17, 0x2, RZ ;  /* 0x00000002110b7824 */ /* 0x000fe200078e00ff */
[----:B------:R-:W-:Y:S02]  /*02b0*/  IADD3 R6, P2, PT, R4, UR6, RZ ;  /* 0x0000000604067c10 */ /* 0x000fe4000ff5e0ff */
[----:B------:R-:W-:Y:S02]  /*02c0*/  ISETP.GE.U32.AND.EX P1, PT, R3, UR10, PT, P1 ;  /* 0x0000000a03007c0c */ /* 0x000fe4000bf26110 */
[----:B------:R-:W-:-:S02]  /*02d0*/  IADD3 R12, P3, PT, R17, R8, RZ ;  /* 0x00000008110c7210 */ /* 0x000fc40007f7e0ff */
[----:B------:R-:W-:Y:S02]  /*02e0*/  IADD3.X R7, PT, PT, R5, UR7, RZ, P2, !PT ;  /* 0x0000000705077c10 */ /* 0x000fe400097fe4ff */
[----:B------:R-:W-:Y:S02]  /*02f0*/  SHF.R.U32.HI R9, RZ, 0x1f, R17 ;  /* 0x0000001fff097819 */ /* 0x000fe40000011611 */
[----:B------:R-:W-:Y:S01]  /*0300*/  IADD3 R2, P4, PT, R11, R6, RZ ;  /* 0x000000060b027210 */ /* 0x000fe20007f9e0ff */
[----:B------:R-:W-:Y:S01]  /*0310*/  IMAD.X R23, RZ, RZ, R3, P3 ;  /* 0x000000ffff177224 */ /* 0x000fe200018e0603 */
[----:B------:R-:W-:Y:S01]  /*0320*/  ISETP.GE.U32.AND P2, PT, R12, UR5, PT ;  /* 0x000000050c007c0c */ /* 0x000fe2000bf46070 */
[----:B------:R-:W2:Y:S01]  /*0330*/  @!P0 LDG.E.U16 R19, desc[UR14][R6.64] ;  /* 0x0000000e06138981 */ /* 0x000ea2000c1e1500 */
[----:B------:R-:W-:Y:S02]  /*0340*/  @!P0 IADD3 R4, P3, PT, R4, UR8, RZ ;  /* 0x0000000804048c10 */ /* 0x000fe4000ff7e0ff */
[----:B------:R-:W-:-:S02]  /*0350*/  @!P1 LEA R14, P5, R8, UR8, 0x1 ;  /* 0x00000008080e9c11 */ /* 0x000fc4000f8a08ff */
[----:B------:R-:W-:Y:S02]  /*0360*/  ISETP.GE.U32.AND.EX P2, PT, R23, UR10, PT, P2 ;  /* 0x0000000a17007c0c */ /* 0x000fe4000bf46120 */
[----:B------:R-:W-:Y:S01]  /*0370*/  @!P1 LEA.HI.X R15, R8, UR9, R3, 0x1, P5 ;  /* 0x00000009080f9c11 */ /* 0x000fe2000a8f0c03 */
[----:B------:R-:W-:Y:S01]  /*0380*/  IMAD.X R3, R9, 0x1, R7, P4 ;  /* 0x0000000109037824 */ /* 0x000fe200020e0607 */
[----:B------:R-:W-:Y:S02]  /*0390*/  IADD3 R13, P4, PT, R17, R12, RZ ;  /* 0x0000000c110d7210 */ /* 0x000fe40007f9e0ff */
[----:B------:R-:W-:Y:S02]  /*03a0*/  @!P0 IADD3.X R5, PT, PT, R5, UR9, RZ, P3, !PT ;  /* 0x0000000905058c10 */ /* 0x000fe40009ffe4ff */
[----:B------:R-:W-:Y:S01]  /*03b0*/  ISETP.GE.U32.AND P3, PT, R13, UR5, PT ;  /* 0x000000050d007c0c */ /* 0x000fe2000bf66070 */
[----:B------:R-:W-:Y:S01]  /*03c0*/  IMAD.X R22, RZ, RZ, R23, P4 ;  /* 0x000000ffff167224 */ /* 0x000fe200020e0617 */
[----:B------:R-:W-:-:S02]  /*03d0*/  PRMT R20, RZ, 0x7610, R20 ;  /* 0x00007610ff147816 */ /* 0x000fc40000000014 */
[----:B------:R-:W-:Y:S02]  /*03e0*/  IADD3 R8, P4, PT, R11, R2, RZ ;  /* 0x000000020b087210 */ /* 0x000fe40007f9e0ff */
[----:B------:R-:W-:Y:S02]  /*03f0*/  ISETP.GE.U32.AND.EX P3, PT, R22, UR10, PT, P3 ;  /* 0x0000000a16007c0c */ /* 0x000fe4000bf66130 */
[----:B------:R-:W-:Y:S01]  /*0400*/  PRMT R21, RZ, 0x7610, R21 ;  /* 0x00007610ff157816 */ /* 0x000fe20000000015 */
[----:B------:R0:W3:Y:S01]  /*0410*/  @!P0 LDG.E.U16 R20, desc[UR14][R4.64] ;  /* 0x0000000e04148981 */ /* 0x0000e2000c1e1500 */
[----:B------:R-:W-:Y:S01]  /*0420*/  IMAD.X R9, R9, 0x1, R3, P4 ;  /* 0x0000000109097824 */ /* 0x000fe200020e0603 */
[----:B------:R-:W-:Y:S02]  /*0430*/  PRMT R26, RZ, 0x7610, R26 ;  /* 0x00007610ff1a7816 */ /* 0x000fe4000000001a */
[----:B------:R-:W-:Y:S01]  /*0440*/  @!P2 LEA R10, P5, R12, UR8, 0x1 ;  /* 0x000000080c0aac11 */ /* 0x000fe2000f8a08ff */
[----:B------:R-:W4:Y:S01]  /*0450*/  @!P1 LDG.E.U16 R21, desc[UR14][R2.64] ;  /* 0x0000000e02159981 */ /* 0x000f22000c1e1500 */
[----:B------:R-:W-:-:S02]  /*0460*/  PRMT R25, RZ, 0x7610, R25 ;  /* 0x00007610ff197816 */ /* 0x000fc40000000019 */
[--C-:B------:R-:W-:Y:S01]  /*0470*/  @!P2 LEA.HI.X R11, R12, UR9, R23.reuse, 0x1, P5 ;  /* 0x000000090c0bac11 */ /* 0x100fe2000a8f0c17 */
[----:B------:R-:W5:Y:S01]  /*0480*/  @!P2 LDG.E.U16 R26, desc[UR14][R8.64] ;  /* 0x0000000e081aa981 */ /* 0x000f62000c1e1500 */
[C---:B0-----:R-:W-:Y:S02]  /*0490*/  LEA R4, P4, R17.reuse, R8, 0x1 ;  /* 0x0000000811047211 */ /* 0x041fe400078808ff */
[----:B------:R-:W-:Y:S02]  /*04a0*/  PRMT R24, RZ, 0x7610, R24 ;  /* 0x00007610ff187816 */ /* 0x000fe40000000018 */
[----:B------:R-:W-:Y:S02]  /*04b0*/  LEA.HI.X R5, R17, R9, RZ, 0x1, P4 ;  /* 0x0000000911057211 */ /* 0x000fe400020f0cff */
[C---:B------:R-:W-:Y:S02]  /*04c0*/  @!P3 LEA R12, P4, R13.reuse, UR8, 0x1 ;  /* 0x000000080d0cbc11 */ /* 0x040fe4000f8808ff */
[----:B------:R-:W-:Y:S01]  /*04d0*/  PRMT R23, RZ, 0x7610, R23 ;  /* 0x00007610ff177816 */ /* 0x000fe20000000017 */
[----:B------:R-:W3:Y:S01]  /*04e0*/  @!P3 LDG.E.U16 R25, desc[UR14][R4.64] ;  /* 0x0000000e0419b981 */ /* 0x000ee2000c1e1500 */
[----:B------:R-:W-:-:S02]  /*04f0*/  @!P3 LEA.HI.X R13, R13, UR9, R22, 0x1, P4 ;  /* 0x000000090d0dbc11 */ /* 0x000fc4000a0f0c16 */
[----:B------:R-:W-:Y:S01]  /*0500*/  PRMT R22, RZ, 0x7610, R22 ;  /* 0x00007610ff167816 */ /* 0x000fe20000000016 */
[----:B------:R2:W3:Y:S04]  /*0510*/  @!P1 LDG.E.U16 R24, desc[UR14][R14.64] ;  /* 0x0000000e0e189981 */ /* 0x0004e8000c1e1500 */
[----:B------:R-:W3:Y:S04]  /*0520*/  @!P2 LDG.E.U16 R23, desc[UR14][R10.64] ;  /* 0x0000000e0a17a981 */ /* 0x000ee8000c1e1500 */
[----:B------:R4:W3:Y:S01]  /*0530*/  @!P3 LDG.E.U16 R22, desc[UR14][R12.64] ;  /* 0x0000000e0c16b981 */ /* 0x0008e2000c1e1500 */
[----:B------:R-:W0:Y:S02]  /*0540*/  LDCU.U16 UR4, c[0x0][0xfca] ;  /* 0x0001f940ff0477ac */ /* 0x000e240008000400 */
[----:B0-----:R-:W-:Y:S01]  /*0550*/  UPRMT UR4, UR4, 0x9910, URZ ;  /* 0x0000991004047896 */ /* 0x001fe200080000ff */
[----:B--2---:R-:W-:-:S05]  /*0560*/  PRMT R14, R19, 0x9910, RZ ;  /* 0x00009910130e7816 */ /* 0x004fca00000000ff */
[----:B------:R-:W-:-:S05]  /*0570*/  IMAD R14, R14, UR4, RZ ;  /* 0x000000040e0e7c24 */ /* 0x000fca000f8e02ff */
[----:B------:R-:W-:Y:S02]  /*0580*/  PRMT R19, R14, 0x9910, RZ ;  /* 0x000099100e137816 */ /* 0x000fe400000000ff */
[----:B----4-:R-:W-:Y:S02]  /*0590*/  PRMT R13, R21, 0x9910, RZ ;  /* 0x00009910150d7816 */ /* 0x010fe400000000ff */
[----:B-----5:R-:W-:-:S03]  /*05a0*/  PRMT R12, R26, 0x9910, RZ ;  /* 0x000099101a0c7816 */ /* 0x020fc600000000ff */
[----:B------:R-:W-:Y:S01]  /*05b0*/  IMAD R13, R13, UR4, RZ ;  /* 0x000000040d0d7c24 */ /* 0x000fe2000f8e02ff */
[----:B---3--:R-:W-:Y:S01]  /*05c0*/  PRMT R10, R20, 0x9910, RZ ;  /* 0x00009910140a7816 */ /* 0x008fe200000000ff */
[----:B------:R-:W-:-:S03]  /*05d0*/  IMAD R14, R12, UR4, RZ ;  /* 0x000000040c0e7c24 */ /* 0x000fc6000f8e02ff */
[----:B------:R-:W-:Y:S02]  /*05e0*/  PRMT R20, R13, 0x9910, RZ ;  /* 0x000099100d147816 */ /* 0x000fe400000000ff */
[----:B------:R-:W-:-:S05]  /*05f0*/  PRMT R15, R25, 0x9910, RZ ;  /* 0x00009910190f7816 */ /* 0x000fca00000000ff */
[----:B------:R-:W-:Y:S02]  /*0600*/  IMAD R13, R15, UR4, RZ ;  /* 0x000000040f0d7c24 */ /* 0x000fe4000f8e02ff */
[----:B------:R-:W-:Y:S01]  /*0610*/  IMAD.MOV.U32 R15, RZ, RZ, R19 ;  /* 0x000000ffff0f7224 */ /* 0x000fe200078e0013 */
[----:B------:R-:W-:Y:S01]  /*0620*/  PRMT R19, R14, 0x9910, RZ ;  /* 0x000099100e137816 */ /* 0x000fe200000000ff */
[----:B------:R-:W-:Y:S01]  /*0630*/  IMAD.MOV.U32 R14, RZ, RZ, R20 ;  /* 0x000000ffff0e7224 */ /* 0x000fe200078e0014 */
[----:B------:R-:W-:Y:S02]  /*0640*/  PRMT R23, R23, 0x9910, RZ ;  /* 0x0000991017177816 */ /* 0x000fe400000000ff */
[----:B------:R-:W-:Y:S02]  /*0650*/  PRMT R22, R22, 0x9910, RZ ;  /* 0x0000991016167816 */ /* 0x000fe400000000ff */
[----:B------:R-:W-:Y:S01]  /*0660*/  PRMT R20, R13, 0x9910, RZ ;  /* 0x000099100d147816 */ /* 0x000fe200000000ff */
[----:B------:R-:W-:Y:S01]  /*0670*/  IMAD.MOV.U32 R13, RZ, RZ, R19 ;  /* 0x000000ffff0d7224 */ /* 0x000fe200078e0013 */
[----:B------:R-:W-:Y:S01]  /*0680*/  PRMT R11, R24, 0x9910, RZ ;  /* 0x00009910180b7816 */ /* 0x000fe200000000ff */
[----:B------:R-:W-:-:S02]  /*0690*/  IMAD R19, R10, R15, RZ ;  /* 0x0000000f0a137224 */ /* 0x000fc400078e02ff */
[----:B------:R-:W-:Y:S02]  /*06a0*/  IMAD.MOV.U32 R12, RZ, RZ, R23 ;  /* 0x000000ffff0c7224 */ /* 0x000fe400078e0017 */
[----:B------:R-:W-:Y:S02]  /*06b0*/  IMAD.MOV.U32 R10, RZ, RZ, R22 ;  /* 0x000000ffff0a7224 */ /* 0x000fe400078e0016 */
[----:B------:R-:W-:Y:S01]  /*06c0*/  IMAD.MOV.U32 R15, RZ, RZ, R20 ;  /* 0x000000ffff0f7224 */ /* 0x000fe200078e0014 */
[----:B------:R2:W-:Y:S01]  /*06d0*/  @!P0 STG.E.U16 desc[UR14][R6.64], R19 ;  /* 0x0000001306008986 */ /* 0x0005e2000c10150e */
[----:B------:R-:W-:Y:S01]  /*06e0*/  IMAD R11, R11, R14, RZ ;  /* 0x0000000e0b0b7224 */ /* 0x000fe200078e02ff */
[----:B------:R-:W-:Y:S01]  /*06f0*/  LEA R18, P0, R17, R18, 0x2 ;  /* 0x0000001211127211 */ /* 0x000fe200078010ff */
[----:B------:R-:W-:Y:S02]  /*0700*/  IMAD R13, R12, R13, RZ ;  /* 0x0000000d0c0d7224 */ /* 0x000fe400078e02ff */
[----:B------:R-:W-:Y:S01]  /*0710*/  IMAD R15, R10, R15, RZ ;  /* 0x0000000f0a0f7224 */ /* 0x000fe200078e02ff */
[----:B------:R2:W-:Y:S01]  /*0720*/  @!P1 STG.E.U16 desc[UR14][R2.64], R11 ;  /* 0x0000000b02009986 */ /* 0x0005e2000c10150e */
[----:B------:R-:W-:Y:S01]  /*0730*/  IMAD.X R16, RZ, RZ, R16, P0 ;  /* 0x000000ffff107224 */ /* 0x000fe200000e0610 */
[----:B------:R-:W-:-:S02]  /*0740*/  ISETP.GE.U32.AND P0, PT, R18, UR5, PT ;  /* 0x0000000512007c0c */ /* 0x000fc4000bf06070 */
[----:B------:R2:W-:Y:S04]  /*0750*/  @!P2 STG.E.U16 desc[UR14][R8.64], R13 ;  /* 0x0000000d0800a986 */ /* 0x0005e8000c10150e */
[----:B------:R2:W-:Y:S01]  /*0760*/  @!P3 STG.E.U16 desc[UR14][R4.64], R15 ;  /* 0x0000000f0400b986 */ /* 0x0005e2000c10150e */
[----:B------:R-:W-:-:S13]  /*0770*/  ISETP.GE.U32.AND.EX P0, PT, R16, UR10, PT, P0 ;  /* 0x0000000a10007c0c */ /* 0x000fda000bf06100 */
[----:B--2---:R-:W-:Y:S05]  /*0780*/  @!P0 BRA `(.L_x_7225) ;  /* 0xfffffff8009c8947 */ /* 0x004fea000383ffff */
[----:B------:R-:W-:Y:S05]  /*0790*/  EXIT ;  /* 0x000000000000794d */ /* 0x000fea0003800000 */
.L_x_7224:
        /* <DEDUP_REMOVED lines=9> */
.L_x_7226:
        /* <DEDUP_REMOVED lines=14> */
[C---:B---3--:R-:W-:Y:S02]  /*0910*/  PRMT R10, R9.reuse, 0x9910, RZ ;  /* 0x00009910090a7816 */ /* 0x048fe400000000ff */
[----:B------:R-:W-:Y:S02]  /*0920*/  PRMT R12, R9, 0xbb32, RZ ;  /* 0x0000bb32090c7816 */ /* 0x000fe400000000ff */
[C---:B------:R-:W-:Y:S01]  /*0930*/  PRMT R7, R8.reuse, 0x9910, RZ ;  /* 0x0000991008077816 */ /* 0x040fe200000000ff */
[----:B------:R-:W-:Y:S01]  /*0940*/  IMAD.MOV.U32 R9, RZ, RZ, R10 ;  /* 0x000000ffff097224 */ /* 0x000fe200078e000a */
[----:B------:R-:W-:Y:S01]  /*0950*/  PRMT R8, R8, 0xbb32, RZ ;  /* 0x0000bb3208087816 */ /* 0x000fe200000000ff */
[----:B------:R-:W-:Y:S01]  /*0960*/  IMAD.MOV.U32 R10, RZ, RZ, R12 ;  /* 0x000000ffff0a7224 */ /* 0x000fe200078e000c */
[C---:B------:R-:W-:Y:S01]  /*0970*/  PRMT R4, R6.reuse, 0x9910, RZ ;  /* 0x0000991006047816 */ /* 0x040fe200000000ff */
[----:B------:R-:W-:Y:S01]  /*0980*/  IMAD R9, R9, UR5, RZ ;  /* 0x0000000509097c24 */ /* 0x000fe2000f8e02ff */
[----:B------:R-:W-:Y:S01]  /*0990*/  PRMT R6, R6, 0xbb32, RZ ;  /* 0x0000bb3206067816 */ /* 0x000fe200000000ff */
[----:B------:R-:W-:-:S02]  /*09a0*/  IMAD R8, R8, UR5, RZ ;  /* 0x0000000508087c24 */ /* 0x000fc4000f8e02ff */
[----:B------:R-:W-:Y:S02]  /*09b0*/  IMAD R10, R10, UR5, RZ ;  /* 0x000000050a0a7c24 */ /* 0x000fe4000f8e02ff */
[----:B------:R-:W-:Y:S01]  /*09c0*/  IMAD R7, R7, UR5, RZ ;  /* 0x0000000507077c24 */ /* 0x000fe2000f8e02ff */
[----:B------:R-:W-:Y:S01]  /*09d0*/  PRMT R8, R8, 0x9910, RZ ;  /* 0x0000991008087816 */ /* 0x000fe200000000ff */
[----:B------:R-:W-:Y:S01]  /*09e0*/  IMAD.MOV.U32 R12, RZ, RZ, R13 ;  /* 0x000000ffff0c7224 */ /* 0x000fe200078e000d */
[----:B------:R-:W-:Y:S02]  /*09f0*/  PRMT R13, R9, 0x9910, RZ ;  /* 0x00009910090d7816 */ /* 0x000fe400000000ff */
[----:B------:R-:W-:Y:S01]  /*0a00*/  PRMT R10, R10, 0x9910, RZ ;  /* 0x000099100a0a7816 */ /* 0x000fe200000000ff */
[----:B------:R-:W-:Y:S01]  /*0a10*/  IMAD.MOV.U32 R9, RZ, RZ, R8 ;  /* 0x000000ffff097224 */ /* 0x000fe200078e0008 */
[----:B------:R-:W-:Y:S01]  /*0a20*/  PRMT R7, R7, 0x9910, RZ ;  /* 0x0000991007077816 */ /* 0x000fe200000000ff */
[----:B------:R-:W-:-:S02]  /*0a30*/  IMAD.MOV.U32 R8, RZ, RZ, R13 ;  /* 0x000000ffff087224 */ /* 0x000fc400078e000d */
[----:B------:R-:W-:Y:S02]  /*0a40*/  IMAD.MOV.U32 R13, RZ, RZ, R10 ;  /* 0x000000ffff0d7224 */ /* 0x000fe400078e000a */
[----:B------:R-:W-:Y:S02]  /*0a50*/  IMAD R4, R4, R7, RZ ;  /* 0x0000000704047224 */ /* 0x000fe400078e02ff */
[----:B------:R-:W-:Y:S02]  /*0a60*/  IMAD R7, R6, R9, RZ ;  /* 0x0000000906077224 */ /* 0x000fe400078e02ff */
[----:B------:R-:W-:Y:S02]  /*0a70*/  IMAD R6, R11, R8, RZ ;  /* 0x000000080b067224 */ /* 0x000fe400078e02ff */
[----:B------:R-:W-:Y:S01]  /*0a80*/  IMAD R9, R12, R13, RZ ;  /* 0x0000000d0c097224 */ /* 0x000fe200078e02ff */
[----:B------:R-:W-:Y:S01]  /*0a90*/  PRMT R8, R4, 0x5410, R7 ;  /* 0x0000541004087816 */ /* 0x000fe20000000007 */
[----:B------:R-:W-:-:S03]  /*0aa0*/  IMAD.SHL.U32 R4, R5, 0x4, RZ ;  /* 0x0000000405047824 */ /* 0x000fc600078e00ff */
[----:B------:R-:W-:Y:S02]  /*0ab0*/  PRMT R9, R6, 0x5410, R9 ;  /* 0x0000541006097816 */ /* 0x000fe40000000009 */
[----:B------:R-:W-:Y:S02]  /*0ac0*/  ISETP.LT.U32.AND P1, PT, R4, UR13, PT ;  /* 0x0000000d04007c0c */ /* 0x000fe4000bf21070 */
[----:B------:R-:W-:Y:S01]  /*0ad0*/  SHF.L.U64.HI R4, R5, 0x2, R0 ;  /* 0x0000000205047819 */ /* 0x000fe20000010200 */
[----:B------:R0:W-:Y:S03]  /*0ae0*/  STG.E.64 desc[UR14][R2.64], R8 ;  /* 0x0000000802007986 */ /* 0x0001e6000c101b0e */
[----:B------:R-:W-:-:S13]  /*0af0*/  ISETP.LT.AND.EX P1, PT, R4, UR4, PT, P1 ;  /* 0x0000000404007c0c */ /* 0x000fda000bf21310 */
[----:B0-----:R-:W-:Y:S05]  /*0b00*/  @!P0 BRA P1, `(.L_x_7226) ;  /* 0xfffffffc00488947 */ /* 0x001fea000083ffff */
[----:B------:R-:W-:Y:S05]  /*0b10*/  EXIT ;  /* 0x000000000000794d */ /* 0x000fea0003800000 */
.L_x_7227:
        /* <DEDUP_REMOVED lines=14> */
.L_x_7964:


//--------------------- .text._ZN2at6native55_GLOBAL__N__de093ff9_22_ForeachBinaryOpList_cu_a911ec4325multi_tensor_apply_kernelINS1_18TensorListMetadataILi2EEENS1_24BinaryOpListAlphaFunctorIlLi2ELi2ELi0EEEJSt10multipliesIlElEEEvT_T0_DpT1_ --------------------------
	.section	.text._ZN2at6native55_GLOBAL__N__de093ff9_22_ForeachBinaryOpList_cu_a911ec4325multi_tensor_apply_kernelINS1_18TensorListMetadataILi2EEENS1_24BinaryOpListAlphaFunctorIlLi2ELi2ELi0EEEJSt10multipliesIlElEEEvT_T0_DpT1_,"ax",@progbits
	.align	128
.text._ZN2at6native55_GLOBAL__N__de093ff9_22_ForeachBinaryOpList_cu_a911ec4325multi_tensor_apply_kernelINS1_18TensorListMetadataILi2EEENS1_24BinaryOpListAlphaFunctorIlLi2ELi2ELi0EEEJSt10multipliesIlElEEEvT_T0_DpT1_:
        .type           _ZN2at6native55_GLOBAL__N__de093ff9_22_ForeachBinaryOpList_cu_a911ec4325multi_tensor_apply_kernelINS1_18TensorListMetadataILi2EEENS1_24BinaryOpListAlphaFunctorIlLi2ELi2ELi0EEEJSt10multipliesIlElEEEvT_T0_DpT1_,@function
        .size           _ZN2at6native55_GLOBAL__N__de093ff9_22_ForeachBinaryOpList_cu_a911ec4325multi_tensor_apply_kernelINS1_18TensorListMetadataILi2EEENS1_24BinaryOpListAlphaFunctorIlLi2ELi2ELi0EEEJSt10multipliesIlElEEEvT_T0_DpT1_,(.L_x_7965 - _ZN2at6native55_GLOBAL__N__de093ff9_22_ForeachBinaryOpList_cu_a911ec4325multi_tensor_apply_kernelINS1_18TensorListMetadataILi2EEENS1_24BinaryOpListAlphaFunctorIlLi2ELi2ELi0EEEJSt10multipliesIlElEEEvT_T0_DpT1_)
        .other          _ZN2at6native55_GLOBAL__N__de093ff9_22_ForeachBinaryOpList_cu_a911ec4325multi_tensor_apply_kernelINS1_18TensorListMetadataILi2EEENS1_24BinaryOpListAlphaFunctorIlLi2ELi2ELi0EEEJSt10multipliesIlElEEEvT_T0_DpT1_,@"STO_CUDA_ENTRY STV_DEFAULT"
_ZN2at6native55_GLOBAL__N__de093ff9_22_ForeachBinaryOpList_cu_a911ec4325multi_tensor_apply_kernelINS1_18TensorListMetadataILi2EEENS1_24BinaryOpListAlphaFunctorIlLi2ELi2ELi0EEEJSt10multipliesIlElEEEvT_T0_DpT1_:
        /* <DEDUP_REMOVED lines=33> */
.L_x_7231:
[----:B0-----:R-:W-:Y:S01]  /*0210*/  IADD3 R26, P1, PT, R3, R0, RZ ;  /* 0x00000000031a7210 */ /* 0x001fe20007f3e0ff */
[----:B-1----:R-:W-:Y:S01]  /*0220*/  IMAD.SHL.U32 R9, R5, 0x8, RZ ;  /* 0x0000000805097824 */ /* 0x002fe200078e00ff */
[----:B------:R-:W-:Y:S02]  /*0230*/  CS2R R18, SRZ ;  /* 0x0000000000127805 */ /* 0x000fe4000001ff00 */
[C---:B------:R-:W-:Y:S01]  /*0240*/  ISETP.GE.U32.AND P0, PT, R26.reuse, UR5, PT ;  /* 0x000000051a007c0c */ /* 0x040fe2000bf06070 */
[----:B------:R-:W-:Y:S01]  /*0250*/  IMAD.X R2, RZ, RZ, R4, P1 ;  /* 0x000000ffff027224 */ /* 0x000fe200008e0604 */
[----:B------:R-:W-:-:S04]  /*0260*/  SHF.L.U32 R14, R26, 0x3, RZ ;  /* 0x000000031a0e7819 */ /* 0x000fc800000006ff */
[----:B------:R-:W-:Y:S02]  /*0270*/  ISETP.GE.U32.AND.EX P0, PT, R2, UR10, PT, P0 ;  /* 0x0000000a02007c0c */ /* 0x000fe4000bf06100 */
[--C-:B------:R-:W-:Y:S02]  /*0280*/  SHF.L.U64.HI R8, R26, 0x3, R2.reuse ;  /* 0x000000031a087819 */ /* 0x100fe40000010202 */
[----:B------:R-:W-:Y:S02]  /*0290*/  IADD3 R26, P3, PT, R5, R26, RZ ;  /* 0x0000001a051a7210 */ /* 0x000fe40007f7e0ff */
[----:B------:R-:W-:Y:S02]  /*02a0*/  IADD3 R6, P1, PT, R14, UR6, RZ ;  /* 0x000000060e067c10 */ /* 0x000fe4000ff3e0ff */
[----:B------:R-:W-:Y:S01]  /*02b0*/  ISETP.GE.U32.AND P2, PT, R26, UR5, PT ;  /* 0x000000051a007c0c */ /* 0x000fe2000bf46070 */
[----:B------:R-:W-:Y:S01]  /*02c0*/  IMAD.X R11, RZ, RZ, R2, P3 ;  /* 0x000000ffff0b7224 */ /* 0x000fe200018e0602 */
[----:B------:R-:W-:-:S02]  /*02d0*/  IADD3.X R7, PT, PT, R8, UR7, RZ, P1, !PT ;  /* 0x0000000708077c10 */ /* 0x000fc40008ffe4ff */
[----:B------:R-:W-:Y:S02]  /*02e0*/  IADD3 R20, P3, PT, R5, R26, RZ ;  /* 0x0000001a05147210 */ /* 0x000fe40007f7e0ff */
[----:B------:R-:W-:Y:S02]  /*02f0*/  @!P0 IADD3 R14, P1, PT, R14, UR8, RZ ;  /* 0x000000080e0e8c10 */ /* 0x000fe4000ff3e0ff */
[----:B------:R-:W-:Y:S02]  /*0300*/  SHF.R.U32.HI R13, RZ, 0x1d, R5 ;  /* 0x0000001dff0d7819 */ /* 0x000fe40000011605 */
[----:B------:R-:W-:Y:S02]  /*0310*/  CS2R R16, SRZ ;  /* 0x0000000000107805 */ /* 0x000fe4000001ff00 */
[----:B------:R-:W-:Y:S01]  /*0320*/  ISETP.GE.U32.AND.EX P2, PT, R11, UR10, PT, P2 ;  /* 0x0000000a0b007c0c */ /* 0x000fe2000bf46120 */
[----:B------:R0:W2:Y:S01]  /*0330*/  @!P0 LDG.E.64 R18, desc[UR14][R6.64] ;  /* 0x0000000e06128981 */ /* 0x0000a2000c1e1b00 */
[----:B------:R-:W-:-:S02]  /*0340*/  @!P0 IADD3.X R15, PT, PT, R8, UR9, RZ, P1, !PT ;  /* 0x00000009080f8c10 */ /* 0x000fc40008ffe4ff */
[----:B------:R-:W-:Y:S02]  /*0350*/  CS2R R22, SRZ ;  /* 0x0000000000167805 */ /* 0x000fe4000001ff00 */
[----:B------:R-:W-:Y:S02]  /*0360*/  ISETP.GE.U32.AND P1, PT, R20, UR5, PT ;  /* 0x0000000514007c0c */ /* 0x000fe4000bf26070 */
[----:B------:R-:W-:Y:S02]  /*0370*/  IADD3.X R21, PT, PT, RZ, R11, RZ, P3, !PT ;  /* 0x0000000bff157210 */ /* 0x000fe40001ffe4ff */
[----:B------:R-:W-:Y:S01]  /*0380*/  IADD3 R24, P3, PT, R9, R6, RZ ;  /* 0x0000000609187210 */ /* 0x000fe20007f7e0ff */
[----:B------:R1:W3:Y:S01]  /*0390*/  @!P0 LDG.E.64 R22, desc[UR14][R14.64] ;  /* 0x0000000e0e168981 */ /* 0x0002e2000c1e1b00 */
[----:B------:R-:W-:-:S03]  /*03a0*/  ISETP.GE.U32.AND.EX P1, PT, R21, UR10, PT, P1 ;  /* 0x0000000a15007c0c */ /* 0x000fc6000bf26110 */
[----:B------:R-:W-:Y:S01]  /*03b0*/  IMAD.X R25, R13, 0x1, R7, P3 ;  /* 0x000000010d197824 */ /* 0x000fe200018e0607 */
[----:B------:R-:W-:Y:S02]  /*03c0*/  IADD3 R8, P3, PT, R9, R24, RZ ;  /* 0x0000001809087210 */ /* 0x000fe40007f7e0ff */
[----:B0-----:R-:W-:Y:S02]  /*03d0*/  CS2R R6, SRZ ;  /* 0x0000000000067805 */ /* 0x001fe4000001ff00 */
[----:B------:R-:W4:Y:S01]  /*03e0*/  @!P2 LDG.E.64 R16, desc[UR14][R24.64] ;  /* 0x0000000e1810a981 */ /* 0x000f22000c1e1b00 */
[----:B------:R-:W-:Y:S01]  /*03f0*/  IMAD.X R9, R13, 0x1, R25, P3 ;  /* 0x000000010d097824 */ /* 0x000fe200018e0619 */
[----:B------:R-:W-:Y:S02]  /*0400*/  @!P2 LEA R10, P3, R26, UR8, 0x3 ;  /* 0x000000081a0aac11 */ /* 0x000fe4000f8618ff */
[----:B-1----:R-:W-:Y:S02]  /*0410*/  CS2R R14, SRZ ;  /* 0x00000000000e7805 */ /* 0x002fe4000001ff00 */
[----:B------:R-:W5:Y:S01]  /*0420*/  @!P1 LDG.E.64 R6, desc[UR14][R8.64] ;  /* 0x0000000e08069981 */ /* 0x000f62000c1e1b00 */
[----:B------:R-:W-:-:S02]  /*0430*/  IADD3 R12, P4, PT, R5, R20, RZ ;  /* 0x00000014050c7210 */ /* 0x000fc40007f9e0ff */
[----:B------:R-:W-:Y:S02]  /*0440*/  @!P2 LEA.HI.X R11, R26, UR9, R11, 0x3, P3 ;  /* 0x000000091a0bac11 */ /* 0x000fe400098f1c0b */
[C---:B------:R-:W-:Y:S02]  /*0450*/  @!P1 LEA R28, P5, R20.reuse, UR8, 0x3 ;  /* 0x00000008141c9c11 */ /* 0x040fe4000f8a18ff */
[----:B------:R-:W-:Y:S01]  /*0460*/  IADD3.X R13, PT, PT, RZ, R21, RZ, P4, !PT ;  /* 0x00000015ff0d7210 */ /* 0x000fe200027fe4ff */
[----:B------:R0:W3:Y:S01]  /*0470*/  @!P2 LDG.E.64 R14, desc[UR14][R10.64] ;  /* 0x0000000e0a0ea981 */ /* 0x0000e2000c1e1b00 */
[----:B------:R-:W-:Y:S02]  /*0480*/  @!P1 LEA.HI.X R29, R20, UR9, R21, 0x3, P5 ;  /* 0x00000009141d9c11 */ /* 0x000fe4000a8f1c15 */
[----:B------:R-:W-:Y:S02]  /*0490*/  CS2R R20, SRZ ;  /* 0x0000000000147805 */ /* 0x000fe4000001ff00 */
[----:B------:R-:W-:-:S04]  /*04a0*/  ISETP.GE.U32.AND P3, PT, R12, UR5, PT ;  /* 0x000000050c007c0c */ /* 0x000fc8000bf66070 */
[----:B------:R-:W3:Y:S01]  /*04b0*/  @!P1 LDG.E.64 R20, desc[UR14][R28.64] ;  /* 0x0000000e1c149981 */ /* 0x000ee2000c1e1b00 */
[----:B------:R-:W-:Y:S02]  /*04c0*/  ISETP.GE.U32.AND.EX P3, PT, R13, UR10, PT, P3 ;  /* 0x0000000a0d007c0c */ /* 0x000fe4000bf66130 */
[----:B0-----:R-:W-:-:S11]  /*04d0*/  CS2R R10, SRZ ;  /* 0x00000000000a7805 */ /* 0x001fd6000001ff00 */
[----:B------:R-:W-:-:S04]  /*04e0*/  @!P3 LEA R26, P4, R5, R8, 0x3 ;  /* 0x00000008051ab211 */ /* 0x000fc800078818ff */
[----:B------:R-:W-:Y:S02]  /*04f0*/  @!P3 LEA.HI.X R27, R5, R9, RZ, 0x3, P4 ;  /* 0x00000009051bb211 */ /* 0x000fe400020f1cff */
[----:B------:R-:W-:-:S03]  /*0500*/  @!P3 LEA R24, P4, R12, UR8, 0x3 ;  /* 0x000000080c18bc11 */ /* 0x000fc6000f8818ff */
[----:B------:R-:W3:Y:S01]  /*0510*/  @!P3 LDG.E.64 R10, desc[UR14][R26.64] ;  /* 0x0000000e1a0ab981 */ /* 0x000ee2000c1e1b00 */
[----:B------:R-:W-:Y:S02]  /*0520*/  @!P3 LEA.HI.X R25, R12, UR9, R13, 0x3, P4 ;  /* 0x000000090c19bc11 */ /* 0x000fe4000a0f1c0d */
[----:B------:R-:W-:-:S06]  /*0530*/  CS2R R12, SRZ ;  /* 0x00000000000c7805 */ /* 0x000fcc000001ff00 */
[----:B------:R0:W3:Y:S01]  /*0540*/  @!P3 LDG.E.64 R12, desc[UR14][R24.64] ;  /* 0x0000000e180cb981 */ /* 0x0000e2000c1e1b00 */
[----:B------:R-:W-:Y:S01]  /*0550*/  BSSY.RECONVERGENT B0, `(.L_x_7229) ;  /* 0x000003b000007945 */ /* 0x000fe20003800200 */
[----:B--2---:R-:W-:-:S04]  /*0560*/  IMAD R19, R19, UR16, RZ ;  /* 0x0000001013137c24 */ /* 0x004fc8000f8e02ff */
[C---:B0-----:R-:W-:Y:S02]  /*0570*/  IMAD R25, R18.reuse, UR17, R19 ;  /* 0x0000001112197c24 */ /* 0x041fe4000f8e0213 */
[----:B------:R-:W-:-:S04]  /*0580*/  IMAD.WIDE.U32 R18, R18, UR16, RZ ;  /* 0x0000001012127c25 */ /* 0x000fc8000f8e00ff */
[----:B----4-:R-:W-:-:S04]  /*0590*/  IMAD R17, R17, UR16, RZ ;  /* 0x0000001011117c24 */ /* 0x010fc8000f8e02ff */
[C---:B------:R-:W-:Y:S02]  /*05a0*/  IMAD R27, R16.reuse, UR17, R17 ;  /* 0x00000011101b7c24 */ /* 0x040fe4000f8e0211 */
[----:B------:R-:W-:-:S04]  /*05b0*/  IMAD.WIDE.U32 R16, R16, UR16, RZ ;  /* 0x0000001010107c25 */ /* 0x000fc8000f8e00ff */
[----:B-----5:R-:W-:Y:S02]  /*05c0*/  IMAD R7, R7, UR16, RZ ;  /* 0x0000001007077c24 */ /* 0x020fe4000f8e02ff */
[----:B------:R-:W-:Y:S02]  /*05d0*/  IMAD.IADD R17, R17, 0x1, R27 ;  /* 0x0000000111117824 */ /* 0x000fe400078e021b */
[C---:B------:R-:W-:Y:S02]  /*05e0*/  IMAD R27, R6.reuse, UR17, R7 ;  /* 0x00000011061b7c24 */ /* 0x040fe4000f8e0207 */
[----:B------:R-:W-:Y:S02]  /*05f0*/  IMAD.IADD R19, R19, 0x1, R25 ;  /* 0x0000000113137824 */ /* 0x000fe400078e0219 */
[----:B------:R-:W-:-:S04]  /*0600*/  IMAD.WIDE.U32 R6, R6, UR16, RZ ;  /* 0x0000001006067c25 */ /* 0x000fc8000f8e00ff */
[----:B---3--:R-:W-:Y:S02]  /*0610*/  IMAD R19, R19, R22, RZ ;  /* 0x0000001613137224 */ /* 0x008fe400078e02ff */
[----:B------:R-:W-:Y:S01]  /*0620*/  IMAD R25, R17, R14, RZ ;  /* 0x0000000e11197224 */ /* 0x000fe200078e02ff */
[----:B------:R-:W-:Y:S01]  /*0630*/  IADD3 R17, PT, PT, R7, R27, RZ ;  /* 0x0000001b07117210 */ /* 0x000fe20007ffe0ff */
[----:B------:R-:W-:Y:S02]  /*0640*/  IMAD.IADD R7, R3, 0x1, R0 ;  /* 0x0000000103077824 */ /* 0x000fe400078e0200 */
[----:B------:R-:W-:Y:S02]  /*0650*/  IMAD R23, R23, R18, R19 ;  /* 0x0000001217177224 */ /* 0x000fe400078e0213 */
[----:B------:R-:W-:Y:S01]  /*0660*/  IMAD.WIDE.U32 R18, R18, R22, RZ ;  /* 0x0000001612127225 */ /* 0x000fe200078e00ff */
[----:B------:R-:W-:-:S03]  /*0670*/  @!P2 LEA R22, P4, R7, UR6, 0x3 ;  /* 0x000000060716ac11 */ /* 0x000fc6000f8818ff */
[----:B------:R-:W-:Y:S02]  /*0680*/  IMAD R25, R15, R16, R25 ;  /* 0x000000100f197224 */ /* 0x000fe400078e0219 */
[----:B------:R-:W-:Y:S01]  /*0690*/  IMAD.WIDE.U32 R14, R16, R14, RZ ;  /* 0x0000000e100e7225 */ /* 0x000fe200078e00ff */
[----:B------:R-:W-:-:S03]  /*06a0*/  @!P0 LEA R16, P5, R7, UR6, 0x3 ;  /* 0x0000000607108c11 */ /* 0x000fc6000f8a18ff */
[----:B------:R-:W-:Y:S02]  /*06b0*/  IMAD R17, R17, R20, RZ ;  /* 0x0000001411117224 */ /* 0x000fe400078e02ff */
[----:B------:R-:W-:Y:S02]  /*06c0*/  IMAD.IADD R19, R19, 0x1, R23 ;  /* 0x0000000113137824 */ /* 0x000fe400078e0217 */
[----:B------:R-:W-:Y:S01]  /*06d0*/  IMAD R23, R21, R6, R17 ;  /* 0x0000000615177224 */ /* 0x000fe200078e0211 */
[--C-:B------:R-:W-:Y:S01]  /*06e0*/  @!P0 LEA.HI.X R17, R7, UR7, R2.reuse, 0x3, P5 ;  /* 0x0000000707118c11 */ /* 0x100fe2000a8f1c02 */
[----:B------:R-:W-:Y:S01]  /*06f0*/  IMAD.WIDE.U32 R20, R6, R20, RZ ;  /* 0x0000001406147225 */ /* 0x000fe200078e00ff */
[----:B------:R-:W-:Y:S02]  /*0700*/  @!P2 LEA R22, P5, R5, R22, 0x3 ;  /* 0x000000160516a211 */ /* 0x000fe400078a18ff */
[----:B------:R-:W-:Y:S01]  /*0710*/  @!P2 LEA.HI.X R6, R7, UR7, R2, 0x3, P4 ;  /* 0x000000070706ac11 */ /* 0x000fe2000a0f1c02 */
[----:B------:R-:W-:Y:S01]  /*0720*/  IMAD.IADD R21, R21, 0x1, R23 ;  /* 0x0000000115157824 */ /* 0x000fe200078e0217 */
[----:B------:R-:W-:-:S02]  /*0730*/  IADD3 R15, PT, PT, R15, R25, RZ ;  /* 0x000000190f0f7210 */ /* 0x000fc40007ffe0ff */
[----:B------:R-:W-:Y:S01]  /*0740*/  @!P2 LEA.HI.X R23, R5, R6, RZ, 0x3, P5 ;  /* 0x000000060517a211 */ /* 0x000fe200028f1cff */
[----:B------:R-:W-:Y:S04]  /*0750*/  @!P0 STG.E.64 desc[UR14][R16.64], R18 ;  /* 0x0000001210008986 */ /* 0x000fe8000c101b0e */
[----:B------:R0:W-:Y:S01]  /*0760*/  @!P2 STG.E.64 desc[UR14][R22.64], R14 ;  /* 0x0000000e1600a986 */ /* 0x0001e2000c101b0e */
[----:B------:R-:W-:Y:S01]  /*0770*/  IMAD R11, R11, UR16, RZ ;  /* 0x000000100b0b7c24 */ /* 0x000fe2000f8e02ff */
[----:B0-----:R-:W-:Y:S01]  /*0780*/  @!P1 MOV R14, R8 ;  /* 0x00000008000e9202 */ /* 0x001fe20000000f00 */
[----:B------:R-:W-:-:S05]  /*0790*/  @!P1 IMAD.MOV.U32 R15, RZ, RZ, R9 ;  /* 0x000000ffff0f9224 */ /* 0x000fca00078e0009 */
[----:B------:R0:W-:Y:S01]  /*07a0*/  @!P1 STG.E.64 desc[UR14][R14.64], R20 ;  /* 0x000000140e009986 */ /* 0x0001e2000c101b0e */
[C---:B------:R-:W-:Y:S02]  /*07b0*/  IMAD R25, R10.reuse, UR17, R11 ;  /* 0x000000110a197c24 */ /* 0x040fe4000f8e020b */
[----:B------:R-:W-:Y:S01]  /*07c0*/  IMAD.WIDE.U32 R10, R10, UR16, RZ ;  /* 0x000000100a0a7c25 */ /* 0x000fe2000f8e00ff */
[----:B------:R-:W-:-:S03]  /*07d0*/  LEA R0, P0, R5, R0, 0x2 ;  /* 0x0000000005007211 */ /* 0x000fc600078010ff */
[----:B------:R-:W-:Y:S02]  /*07e0*/  IMAD.IADD R9, R11, 0x1, R25 ;  /* 0x000000010b097824 */ /* 0x000fe400078e0219 */
[----:B------:R-:W-:Y:S01]  /*07f0*/  IMAD.X R4, RZ, RZ, R4, P0 ;  /* 0x000000ffff047224 */ /* 0x000fe200000e0604 */
[----:B------:R-:W-:Y:S01]  /*0800*/  ISETP.GE.U32.AND P0, PT, R0, UR5, PT ;  /* 0x0000000500007c0c */ /* 0x000fe2000bf06070 */
[-C--:B------:R-:W-:Y:S02]  /*0810*/  IMAD R11, R9, R12.reuse, RZ ;  /* 0x0000000c090b7224 */ /* 0x080fe400078e02ff */
[----:B------:R-:W-:Y:S01]  /*0820*/  IMAD.WIDE.U32 R8, R10, R12, RZ ;  /* 0x0000000c0a087225 */ /* 0x000fe200078e00ff */
[----:B------:R-:W-:-:S03]  /*0830*/  ISETP.GE.U32.AND.EX P0, PT, R4, UR10, PT, P0 ;  /* 0x0000000a04007c0c */ /* 0x000fc6000bf06100 */
[----:B------:R-:W-:Y:S01]  /*0840*/  IMAD R11, R13, R10, R11 ;  /* 0x0000000a0d0b7224 */ /* 0x000fe200078e020b */
[----:B0-----:R-:W-:Y:S09]  /*0850*/  @P3 BRA `(.L_x_7230) ;  /* 0x0000000000283947 */ /* 0x001ff20003800000 */
[----:B------:R-:W-:Y:S01]  /*0860*/  LEA R6, P3, R7, UR6, 0x3 ;  /* 0x0000000607067c11 */ /* 0x000fe2000f8618ff */
[----:B------:R-:W-:Y:S01]  /*0870*/  IMAD.IADD R9, R9, 0x1, R11 ;  /* 0x0000000109097824 */ /* 0x000fe200078e020b */
[----:B------:R-:W-:Y:S02]  /*0880*/  SHF.L.U32 R13, R5, 0x3, RZ ;  /* 0x00000003050d7819 */ /* 0x000fe400000006ff */
[----:B------:R-:W-:Y:S02]  /*0890*/  SHF.R.U32.HI R15, RZ, 0x1d, R5 ;  /* 0x0000001dff0f7819 */ /* 0x000fe40000011605 */
[----:B------:R-:W-:Y:S02]  /*08a0*/  IADD3 R6, P1, P2, R13, R6, R13 ;  /* 0x000000060d067210 */ /* 0x000fe40007a3e00d */
[----:B------:R-:W-:Y:S02]  /*08b0*/  LEA.HI.X R2, R7, UR7, R2, 0x3, P3 ;  /* 0x0000000707027c11 */ /* 0x000fe400098f1c02 */
[----:B------:R-:W-:-:S02]  /*08c0*/  IADD3 R6, P3, PT, R13, R6, RZ ;  /* 0x000000060d067210 */ /* 0x000fc40007f7e0ff */
[----:B------:R-:W-:-:S05]  /*08d0*/  IADD3.X R2, PT, PT, R15, R2, R15, P1, P2 ;  /* 0x000000020f027210 */ /* 0x000fca0000fe440f */
[----:B------:R-:W-:-:S05]  /*08e0*/  IMAD.X R7, R15, 0x1, R2, P3 ;  /* 0x000000010f077824 */ /* 0x000fca00018e0602 */
[----:B------:R0:W-:Y:S02]  /*08f0*/  STG.E.64 desc[UR14][R6.64], R8 ;  /* 0x0000000806007986 */ /* 0x0001e4000c101b0e */
.L_x_7230:
[----:B------:R-:W-:Y:S05]  /*0900*/  BSYNC.RECONVERGENT B0 ;  /* 0x0000000000007941 */ /* 0x000fea0003800200 */
.L_x_7229:
[----:B------:R-:W-:Y:S05]  /*0910*/  @!P0 BRA `(.L_x_7231) ;  /* 0xfffffff8003c8947 */ /* 0x000fea000383ffff */
[----:B------:R-:W-:Y:S05]  /*0920*/  EXIT ;  /* 0x000000000000794d */ /* 0x000fea0003800000 */
.L_x_7228:
        /* <DEDUP_REMOVED lines=8> */
.L_x_7232:
[C---:B------:R-:W-:Y:S01]  /*09b0*/  IMAD.SHL.U32 R12, R0.reuse, 0x20, RZ ;  /* 0x00000020000c7824 */ /* 0x040fe200078e00ff */
[----:B------:R-:W-:-:S04]  /*09c0*/  SHF.L.U64.HI R13, R0, 0x5, R21 ;  /* 0x00000005000d7819 */ /* 0x000fc80000010215 */
[----:B--2---:R-:W-:-:S04]  /*09d0*/  IADD3 R2, P0, PT, R12, UR6, RZ ;  /* 0x000000060c027c10 */ /* 0x004fc8000ff1e0ff */
[----:B------:R-:W-:-:S05]  /*09e0*/  IADD3.X R3, PT, PT, R13, UR7, RZ, P0, !PT ;  /* 0x000000070d037c10 */ /* 0x000fca00087fe4ff */
[----:B------:R-:W1:Y:S01]  /*09f0*/  LDG.E.ENL2.256 R8, R4, desc[UR14][R2.64] ;  /* 0xfe00000e0204797e */ /* 0x000e620008121908 */
[----:B------:R-:W-:-:S04]  /*0a00*/  IADD3 R12, P0, PT, R12, UR8, RZ ;  /* 0x000000080c0c7c10 */ /* 0x000fc8000ff1e0ff */
[----:B------:R-:W-:-:S06]  /*0a10*/  IADD3.X R13, PT, PT, R13, UR9, RZ, P0, !PT ;  /* 0x000000090d0d7c10 */ /* 0x000fcc00087fe4ff */
[----:B------:R-:W2:Y:S01]  /*0a20*/  LDG.E.ENL2.256 R16, R12, desc[UR14][R12.64] ;  /* 0xfe00000e0c0c797e */ /* 0x000ea20008121910 */
[----:B0-----:R-:W-:-:S04]  /*0a30*/  IADD3 R0, P0, PT, R0, UR5, RZ ;  /* 0x0000000500007c10 */ /* 0x001fc8000ff1e0ff */
[----:B------:R-:W-:Y:S02]  /*0a40*/  IADD3.X R21, PT, PT, RZ, R21, RZ, P0, !PT ;  /* 0x00000015ff157210 */ /* 0x000fe400007fe4ff */
[----:B------:R-:W-:-:S04]  /*0a50*/  LOP3.LUT P0, RZ, R0, 0xffffc000, RZ, 0xc0, !PT ;  /* 0xffffc00000ff7812 */ /* 0x000fc8000780c0ff */
[----:B------:R-:W-:Y:S01]  /*0a60*/  LOP3.LUT P0, RZ, R21, 0x3fffffff, RZ, 0xc0, P0 ;  /* 0x3fffffff15ff7812 */ /* 0x000fe2000000c0ff */
[----:B-1----:R-:W-:Y:S02]  /*0a70*/  IMAD R23, R7, UR10, RZ ;  /* 0x0000000a07177c24 */ /* 0x002fe4000f8e02ff */
[----:B------:R-:W-:Y:S02]  /*0a80*/  IMAD R27, R5, UR10, RZ ;  /* 0x0000000a051b7c24 */ /* 0x000fe4000f8e02ff */
[----:B------:R-:W-:Y:S02]  /*0a90*/  IMAD R25, R9, UR10, RZ ;  /* 0x0000000a09197c24 */ /* 0x000fe4000f8e02ff */
[----:B------:R-:W-:Y:S02]  /*0aa0*/  IMAD R23, R6, UR11, R23 ;  /* 0x0000000b06177c24 */ /* 0x000fe4000f8e0217 */
[----:B------:R-:W-:Y:S02]  /*0ab0*/  IMAD R11, R11, UR10, RZ ;  /* 0x0000000a0b0b7c24 */ /* 0x000fe4000f8e02ff */
[----:B------:R-:W-:-:S02]  /*0ac0*/  IMAD R27, R4, UR11, R27 ;  /* 0x0000000b041b7c24 */ /* 0x000fc4000f8e021b */
[----:B------:R-:W-:-:S04]  /*0ad0*/  IMAD.WIDE.U32 R6, R6, UR10, RZ ;  /* 0x0000000a06067c25 */ /* 0x000fc8000f8e00ff */
[----:B------:R-:W-:Y:S01]  /*0ae0*/  IMAD.WIDE.U32 R4, R4, UR10, RZ ;  /* 0x0000000a04047c25 */ /* 0x000fe2000f8e00ff */
[----:B------:R-:W-:-:S03]  /*0af0*/  IADD3 R23, PT, PT, R7, R23, RZ ;  /* 0x0000001707177210 */ /* 0x000fc60007ffe0ff */
[C---:B------:R-:W-:Y:S02]  /*0b00*/  IMAD R25, R8.reuse, UR11, R25 ;  /* 0x0000000b08197c24 */ /* 0x040fe4000f8e0219 */
[----:B------:R-:W-:-:S04]  /*0b10*/  IMAD.WIDE.U32 R8, R8, UR10, RZ ;  /* 0x0000000a08087c25 */ /* 0x000fc8000f8e00ff */
[C---:B------:R-:W-:Y:S02]  /*0b20*/  IMAD R29, R10.reuse, UR11, R11 ;  /* 0x0000000b0a1d7c24 */ /* 0x040fe4000f8e020b */
[----:B------:R-:W-:-:S04]  /*0b30*/  IMAD.WIDE.U32 R10, R10, UR10, RZ ;  /* 0x0000000a0a0a7c25 */ /* 0x000fc8000f8e00ff */
[----:B------:R-:W-:Y:S02]  /*0b40*/  IMAD.IADD R27, R5, 0x1, R27 ;  /* 0x00000001051b7824 */ /* 0x000fe400078e021b */
[----:B------:R-:W-:Y:S02]  /*0b50*/  IMAD.IADD R25, R9, 0x1, R25 ;  /* 0x0000000109197824 */ /* 0x000fe400078e0219 */
[----:B------:R-:W-:Y:S02]  /*0b60*/  IMAD.IADD R7, R11, 0x1, R29 ;  /* 0x000000010b077824 */ /* 0x000fe400078e021d */
[----:B--2---:R-:W-:Y:S02]  /*0b70*/  IMAD R5, R27, R12, RZ ;  /* 0x0000000c1b057224 */ /* 0x004fe400078e02ff */
[----:B------:R-:W-:Y:S02]  /*0b80*/  IMAD R9, R23, R14, RZ ;  /* 0x0000000e17097224 */ /* 0x000fe400078e02ff */
[----:B------:R-:W-:-:S02]  /*0b90*/  IMAD R25, R25, R16, RZ ;  /* 0x0000001019197224 */ /* 0x000fc400078e02ff */
[----:B------:R-:W-:Y:S02]  /*0ba0*/  IMAD R7, R7, R18, RZ ;  /* 0x0000001207077224 */ /* 0x000fe400078e02ff */
[----:B------:R-:W-:Y:S02]  /*0bb0*/  IMAD R5, R13, R4, R5 ;  /* 0x000000040d057224 */ /* 0x000fe400078e0205 */
[----:B------:R-:W-:-:S04]  /*0bc0*/  IMAD.WIDE.U32 R22, R4, R12, RZ ;  /* 0x0000000c04167225 */ /* 0x000fc800078e00ff */
[----:B------:R-:W-:Y:S01]  /*0bd0*/  IMAD.WIDE.U32 R12, R6, R14, RZ ;  /* 0x0000000e060c7225 */ /* 0x000fe200078e00ff */
[----:B------:R-:W-:-:S03]  /*0be0*/  IADD3 R5, PT, PT, R23, R5, RZ ;  /* 0x0000000517057210 */ /* 0x000fc60007ffe0ff */
[----:B------:R-:W-:Y:S02]  /*0bf0*/  IMAD R9, R15, R6, R9 ;  /* 0x000000060f097224 */ /* 0x000fe400078e0209 */
[----:B------:R-:W-:-:S04]  /*0c00*/  IMAD.WIDE.U32 R14, R8, R16, RZ ;  /* 0x00000010080e7225 */ /* 0x000fc800078e00ff */
[----:B------:R-:W-:Y:S01]  /*0c10*/  IMAD R25, R17, R8, R25 ;  /* 0x0000000811197224 */ /* 0x000fe200078e0219 */
[----:B------:R-:W-:Y:S01]  /*0c20*/  MOV R8, R14 ;  /* 0x0000000e00087202 */ /* 0x000fe20000000f00 */
[----:B------:R-:W-:-:S04]  /*0c30*/  IMAD.WIDE.U32 R16, R10, R18, RZ ;  /* 0x000000120a107225 */ /* 0x000fc800078e00ff */
[----:B------:R-:W-:Y:S02]  /*0c40*/  IMAD R11, R19, R10, R7 ;  /* 0x0000000a130b7224 */ /* 0x000fe400078e0207 */
[----:B------:R-:W-:Y:S02]  /*0c50*/  IMAD.IADD R7, R13, 0x1, R9 ;  /* 0x000000010d077824 */ /* 0x000fe400078e0209 */
[----:B------:R-:W-:Y:S01]  /*0c60*/  IMAD.MOV.U32 R6, RZ, RZ, R12 ;  /* 0x000000ffff067224 */ /* 0x000fe200078e000c */
[----:B------:R-:W-:Y:S01]  /*0c70*/  IADD3 R11, PT, PT, R17, R11, RZ ;  /* 0x0000000b110b7210 */ /* 0x000fe20007ffe0ff */
[----:B------:R-:W-:Y:S02]  /*0c80*/  IMAD.IADD R9, R15, 0x1, R25 ;  /* 0x000000010f097824 */ /* 0x000fe400078e0219 */
[----:B------:R-:W-:Y:S02]  /*0c90*/  IMAD.MOV.U32 R4, RZ, RZ, R22 ;  /* 0x000000ffff047224 */ /* 0x000fe400078e0016 */
[----:B------:R-:W-:-:S02]  /*0ca0*/  IMAD.MOV.U32 R10, RZ, RZ, R16 ;  /* 0x000000ffff0a7224 */ /* 0x000fc400078e0010 */
[----:B------:R-:W-:-:S03]  /*0cb0*/  IMAD.SHL.U32 R12, R0, 0x4, RZ ;  /* 0x00000004000c7824 */ /* 0x000fc600078e00ff */
[----:B------:R2:W-:Y:S02]  /*0cc0*/  STG.E.ENL2.256 desc[UR14][R2.64], R4, R8 ;  /* 0xf80000040208797f */ /* 0x0005e4000f12180e */
[----:B------:R-:W-:Y:S02]  /*0cd0*/  ISETP.LT.U32.AND P1, PT, R12, UR13, PT ;  /* 0x0000000d0c007c0c */ /* 0x000fe4000bf21070 */
[----:B------:R-:W-:-:S04]  /*0ce0*/  SHF.L.U64.HI R12, R0, 0x2, R21 ;  /* 0x00000002000c7819 */ /* 0x000fc80000010215 */
[----:B------:R-:W-:-:S13]  /*0cf0*/  ISETP.LT.AND.EX P1, PT, R12, UR4, PT, P1 ;  /* 0x000000040c007c0c */ /* 0x000fda000bf21310 */
[----:B------:R-:W-:Y:S05]  /*0d00*/  @!P0 BRA P1, `(.L_x_7232) ;  /* 0xfffffffc00288947 */ /* 0x000fea000083ffff */
[----:B------:R-:W-:Y:S05]  /*0d10*/  EXIT ;  /* 0x000000000000794d */ /* 0x000fea0003800000 */
.L_x_7233:
        /* <DEDUP_REMOVED lines=14> */
.L_x_7965:


//--------------------- .text._ZN2at6native55_GLOBAL__N__de093ff9_22_ForeachBinaryOpList_cu_a911ec4325multi_tensor_apply_kernelINS1_18TensorListMetadataILi2EEENS1_24BinaryOpListAlphaFunctorIiLi2ELi2ELi0EEEJSt10multipliesIiEiEEEvT_T0_DpT1_ --------------------------
	.section	.text._ZN2at6native55_GLOBAL__N__de093ff9_22_ForeachBinaryOpList_cu_a911ec4325multi_tensor_apply_kernelINS1_18TensorListMetadataILi2EEENS1_24BinaryOpListAlphaFunctorIiLi2ELi2ELi0EEEJSt10multipliesIiEiEEEvT_T0_DpT1_,"ax",@progbits
	.align	128
.text._ZN2at6native55_GLOBAL__N__de093ff9_22_ForeachBinaryOpList_cu_a911ec4325multi_tensor_apply_kernelINS1_18TensorListMetadataILi2EEENS1_24BinaryOpListAlphaFunctorIiLi2ELi2ELi0EEEJSt10multipliesIiEiEEEvT_T0_DpT1_:
        .type           _ZN2at6native55_GLOBAL__N__de093ff9_22_ForeachBinaryOpList_cu_a911ec4325multi_tensor_apply_kernelINS1_18TensorListMetadataILi2EEENS1_24BinaryOpListAlphaFunctorIiLi2ELi2ELi0EEEJSt10multipliesIiEiEEEvT_T0_DpT1_,@function
        .size           _ZN2at6native55_GLOBAL__N__de093ff9_22_ForeachBinaryOpList_cu_a911ec4325multi_tensor_apply_kernelINS1_18TensorListMetadataILi2EEENS1_24BinaryOpListAlphaFunctorIiLi2ELi2ELi0EEEJSt10multipliesIiEiEEEvT_T0_DpT1_,(.L_x_7966 - _ZN2at6native55_GLOBAL__N__de093ff9_22_ForeachBinaryOpList_cu_a911ec4325multi_tensor_apply_kernelINS1_18TensorListMetadataILi2EEENS1_24BinaryOpListAlphaFunctorIiLi2ELi2ELi0EEEJSt10multipliesIiEiEEEvT_T0_DpT1_)
        .other          _ZN2at6native55_GLOBAL__N__de093ff9_22_ForeachBinaryOpList_cu_a911ec4325multi_tensor_apply_kernelINS1_18TensorListMetadataILi2EEENS1_24BinaryOpListAlphaFunctorIiLi2ELi2ELi0EEEJSt10multipliesIiEiEEEvT_T0_DpT1_,@"STO_CUDA_ENTRY STV_DEFAULT"
_ZN2at6native55_GLOBAL__N__de093ff9_22_ForeachBinaryOpList_cu_a911ec4325multi_tensor_apply_kernelINS1_18TensorListMetadataILi2EEENS1_24BinaryOpListAlphaFunctorIiLi2ELi2ELi0EEEJSt10multipliesIiEiEEEvT_T0_DpT1_:
        /* <DEDUP_REMOVED lines=33> */
.L_x_7235:
[----:B0-----:R-:W-:Y:S01]  /*0210*/  IADD3 R2, P0, PT, R0, R18, RZ ;  /* 0x0000001200027210 */ /* 0x001fe20007f1e0ff */
[----:B------:R-:W-:-:S03]  /*0220*/  IMAD.MOV.U32 R19, RZ, RZ, RZ ;  /* 0x000000ffff137224 */ /* 0x000fc600078e00ff */
[C---:B-1----:R-:W-:Y:S01]  /*0230*/  IADD3 R6, P1, PT, R17.reuse, R2, RZ ;  /* 0x0000000211067210 */ /* 0x042fe20007f3e0ff */
[----:B------:R-:W-:Y:S02]  /*0240*/  IMAD.X R3, RZ, RZ, R16, P0 ;  /* 0x000000ffff037224 */ /* 0x000fe400000e0610 */
[----:B------:R-:W-:Y:S01]  /*0250*/  IMAD.SHL.U32 R20, R2, 0x4, RZ ;  /* 0x0000000402147824 */ /* 0x000fe200078e00ff */
[----:B------:R-:W-:Y:S01]  /*0260*/  ISETP.GE.U32.AND P0, PT, R6, UR5, PT ;  /* 0x0000000506007c0c */ /* 0x000fe2000bf06070 */
[----:B------:R-:W-:Y:S01]  /*0270*/  IMAD.X R9, RZ, RZ, R3, P1 ;  /* 0x000000ffff097224 */ /* 0x000fe200008e0603 */
[----:B------:R-:W-:Y:S02]  /*0280*/  ISETP.GE.U32.AND P1, PT, R2, UR5, PT ;  /* 0x0000000502007c0c */ /* 0x000fe4000bf26070 */
[----:B------:R-:W-:Y:S02]  /*0290*/  IADD3 R12, P4, PT, R17, R6, RZ ;  /* 0x00000006110c7210 */ /* 0x000fe40007f9e0ff */
[----:B------:R-:W-:-:S02]  /*02a0*/  ISETP.GE.U32.AND.EX P0, PT, R9, UR10, PT, P0 ;  /* 0x0000000a09007c0c */ /* 0x000fc4000bf06100 */
[----:B------:R-:W-:Y:S02]  /*02b0*/  ISETP.GE.U32.AND.EX P1, PT, R3, UR10, PT, P1 ;  /* 0x0000000a03007c0c */ /* 0x000fe4000bf26110 */
[----:B------:R-:W-:Y:S02]  /*02c0*/  SHF.L.U64.HI R3, R2, 0x2, R3 ;  /* 0x0000000202037819 */ /* 0x000fe40000010203 */
[----:B------:R-:W-:Y:S01]  /*02d0*/  IADD3 R4, P2, PT, R20, UR6, RZ ;  /* 0x0000000614047c10 */ /* 0x000fe2000ff5e0ff */
[----:B------:R-:W-:Y:S01]  /*02e0*/  IMAD.X R7, RZ, RZ, R9, P4 ;  /* 0x000000ffff077224 */ /* 0x000fe200020e0609 */
[----:B------:R-:W-:Y:S02]  /*02f0*/  IADD3 R13, P4, PT, R17, R12, RZ ;  /* 0x0000000c110d7210 */ /* 0x000fe40007f9e0ff */
[----:B------:R-:W-:Y:S02]  /*0300*/  IADD3.X R5, PT, PT, R3, UR7, RZ, P2, !PT ;  /* 0x0000000703057c10 */ /* 0x000fe400097fe4ff */
[----:B------:R-:W-:-:S02]  /*0310*/  ISETP.GE.U32.AND P2, PT, R12, UR5, PT ;  /* 0x000000050c007c0c */ /* 0x000fc4000bf46070 */
[C---:B------:R-:W-:Y:S01]  /*0320*/  @!P0 LEA R10, P3, R6.reuse, UR8, 0x2 ;  /* 0x00000008060a8c11 */ /* 0x040fe2000f8610ff */
[----:B------:R-:W-:Y:S01]  /*0330*/  IMAD.X R26, RZ, RZ, R7, P4 ;  /* 0x000000ffff1a7224 */ /* 0x000fe200020e0607 */
[----:B------:R-:W-:Y:S02]  /*0340*/  ISETP.GE.U32.AND.EX P2, PT, R7, UR10, PT, P2 ;  /* 0x0000000a07007c0c */ /* 0x000fe4000bf46120 */
[----:B------:R-:W-:Y:S02]  /*0350*/  SHF.R.U32.HI R15, RZ, 0x1e, R17 ;  /* 0x0000001eff0f7819 */ /* 0x000fe40000011611 */
[----:B------:R-:W-:Y:S02]  /*0360*/  CS2R R22, SRZ ;  /* 0x0000000000167805 */ /* 0x000fe4000001ff00 */
[----:B------:R-:W-:Y:S02]  /*0370*/  @!P0 LEA.HI.X R11, R6, UR9, R9, 0x2, P3 ;  /* 0x00000009060b8c11 */ /* 0x000fe400098f1409 */
[----:B------:R-:W-:-:S02]  /*0380*/  CS2R R24, SRZ ;  /* 0x0000000000187805 */ /* 0x000fc4000001ff00 */
[----:B------:R-:W-:Y:S01]  /*0390*/  ISETP.GE.U32.AND P3, PT, R13, UR5, PT ;  /* 0x000000050d007c0c */ /* 0x000fe2000bf66070 */
[----:B------:R-:W-:Y:S01]  /*03a0*/  IMAD.SHL.U32 R9, R17, 0x4, RZ ;  /* 0x0000000411097824 */ /* 0x000fe200078e00ff */
[----:B------:R-:W-:Y:S01]  /*03b0*/  @!P1 IADD3 R20, P5, PT, R20, UR8, RZ ;  /* 0x0000000814149c10 */ /* 0x000fe2000ffbe0ff */
[----:B------:R-:W2:Y:S01]  /*03c0*/  @!P1 LDG.E R19, desc[UR14][R4.64] ;  /* 0x0000000e04139981 */ /* 0x000ea2000c1e1900 */
[----:B------:R-:W-:Y:S02]  /*03d0*/  ISETP.GE.U32.AND.EX P3, PT, R26, UR10, PT, P3 ;  /* 0x0000000a1a007c0c */ /* 0x000fe4000bf66130 */
[----:B------:R-:W-:Y:S01]  /*03e0*/  IADD3 R2, P6, PT, R9, R4, RZ ;  /* 0x0000000409027210 */ /* 0x000fe20007fde0ff */
[----:B------:R-:W3:Y:S01]  /*03f0*/  @!P0 LDG.E R24, desc[UR14][R10.64] ;  /* 0x0000000e0a188981 */ /* 0x000ee2000c1e1900 */
[----:B------:R-:W-:Y:S02]  /*0400*/  @!P1 IADD3.X R21, PT, PT, R3, UR9, RZ, P5, !PT ;  /* 0x0000000903159c10 */ /* 0x000fe4000affe4ff */
[C---:B------:R-:W-:Y:S01]  /*0410*/  @!P2 LEA R8, P5, R12.reuse, UR8, 0x2 ;  /* 0x000000080c08ac11 */ /* 0x040fe2000f8a10ff */
[----:B------:R-:W-:Y:S01]  /*0420*/  IMAD.X R3, R15, 0x1, R5, P6 ;  /* 0x000000010f037824 */ /* 0x000fe200030e0605 */
[----:B------:R-:W-:Y:S01]  /*0430*/  IADD3 R6, P4, PT, R9, R2, RZ ;  /* 0x0000000209067210 */ /* 0x000fe20007f9e0ff */
[----:B------:R0:W4:Y:S01]  /*0440*/  @!P1 LDG.E R22, desc[UR14][R20.64] ;  /* 0x0000000e14169981 */ /* 0x000122000c1e1900 */
[----:B------:R-:W-:-:S03]  /*0450*/  @!P2 LEA.HI.X R9, R12, UR9, R7, 0x2, P5 ;  /* 0x000000090c09ac11 */ /* 0x000fc6000a8f1407 */
[----:B------:R-:W-:Y:S01]  /*0460*/  @!P3 LEA R12, P5, R13, UR8, 0x2 ;  /* 0x000000080d0cbc11 */ /* 0x000fe2000f8a10ff */
[----:B------:R-:W-:Y:S01]  /*0470*/  IMAD.X R7, R15, 0x1, R3, P4 ;  /* 0x000000010f077824 */ /* 0x000fe200020e0603 */
[----:B------:R-:W-:Y:S01]  /*0480*/  LEA R14, P4, R17, R6, 0x2 ;  /* 0x00000006110e7211 */ /* 0x000fe200078810ff */
[----:B------:R-:W5:Y:S01]  /*0490*/  @!P0 LDG.E R23, desc[UR14][R2.64] ;  /* 0x0000000e02178981 */ /* 0x000f62000c1e1900 */
[----:B------:R-:W-:Y:S01]  /*04a0*/  @!P3 LEA.HI.X R13, R13, UR9, R26, 0x2, P5 ;  /* 0x000000090d0dbc11 */ /* 0x000fe2000a8f141a */
[----:B------:R-:W-:Y:S01]  /*04b0*/  IMAD.MOV.U32 R26, RZ, RZ, RZ ;  /* 0x000000ffff1a7224 */ /* 0x000fe200078e00ff */
[----:B------:R-:W-:Y:S02]  /*04c0*/  LEA.HI.X R15, R17, R7, RZ, 0x2, P4 ;  /* 0x00000007110f7211 */ /* 0x000fe400020f14ff */
[----:B0-----:R-:W-:Y:S01]  /*04d0*/  CS2R R20, SRZ ;  /* 0x0000000000147805 */ /* 0x001fe2000001ff00 */
[----:B------:R-:W3:Y:S04]  /*04e0*/  @!P2 LDG.E R25, desc[UR14][R6.64] ;  /* 0x0000000e0619a981 */ /* 0x000ee8000c1e1900 */
[----:B------:R-:W3:Y:S04]  /*04f0*/  @!P3 LDG.E R26, desc[UR14][R14.64] ;  /* 0x0000000e0e1ab981 */ /* 0x000ee8000c1e1900 */
[----:B------:R-:W3:Y:S04]  /*0500*/  @!P2 LDG.E R21, desc[UR14][R8.64] ;  /* 0x0000000e0815a981 */ /* 0x000ee8000c1e1900 */
[----:B------:R-:W3:Y:S01]  /*0510*/  @!P3 LDG.E R20, desc[UR14][R12.64] ;  /* 0x0000000e0c14b981 */ /* 0x000ee2000c1e1900 */
[----:B--2---:R-:W-:-:S04]  /*0520*/  IMAD R19, R19, UR11, RZ ;  /* 0x0000000b13137c24 */ /* 0x004fc8000f8e02ff */
[----:B----4-:R-:W-:Y:S02]  /*0530*/  IMAD R19, R19, R22, RZ ;  /* 0x0000001613137224 */ /* 0x010fe400078e02ff */
[----:B-----5:R-:W-:-:S04]  /*0540*/  IMAD R23, R23, UR11, RZ ;  /* 0x0000000b17177c24 */ /* 0x020fc8000f8e02ff */
[----:B---3--:R-:W-:Y:S02]  /*0550*/  IMAD R23, R23, R24, RZ ;  /* 0x0000001817177224 */ /* 0x008fe400078e02ff */
[----:B------:R-:W-:Y:S01]  /*0560*/  IMAD R10, R25, UR11, RZ ;  /* 0x0000000b190a7c24 */ /* 0x000fe2000f8e02ff */
[----:B------:R3:W-:Y:S01]  /*0570*/  @!P1 STG.E desc[UR14][R4.64], R19 ;  /* 0x0000001304009986 */ /* 0x0007e2000c10190e */
[----:B------:R-:W-:-:S03]  /*0580*/  IMAD R11, R26, UR11, RZ ;  /* 0x0000000b1a0b7c24 */ /* 0x000fc6000f8e02ff */
[----:B------:R3:W-:Y:S01]  /*0590*/  @!P0 STG.E desc[UR14][R2.64], R23 ;  /* 0x0000001702008986 */ /* 0x0007e2000c10190e */
[----:B------:R-:W-:Y:S01]  /*05a0*/  LEA R18, P0, R17, R18, 0x2 ;  /* 0x0000001211127211 */ /* 0x000fe200078010ff */
[----:B------:R-:W-:Y:S02]  /*05b0*/  IMAD R21, R10, R21, RZ ;  /* 0x000000150a157224 */ /* 0x000fe400078e02ff */
[----:B------:R-:W-:-:S03]  /*05c0*/  IMAD R11, R11, R20, RZ ;  /* 0x000000140b0b7224 */ /* 0x000fc600078e02ff */
[----:B------:R3:W-:Y:S01]  /*05d0*/  @!P2 STG.E desc[UR14][R6.64], R21 ;  /* 0x000000150600a986 */ /* 0x0007e2000c10190e */
[----:B------:R-:W-:Y:S01]  /*05e0*/  IMAD.X R16, RZ, RZ, R16, P0 ;  /* 0x000000ffff107224 */ /* 0x000fe200000e0610 */
[----:B------:R-:W-:Y:S02]  /*05f0*/  ISETP.GE.U32.AND P0, PT, R18, UR5, PT ;  /* 0x0000000512007c0c */ /* 0x000fe4000bf06070 */
[----:B------:R3:W-:Y:S02]  /*0600*/  @!P3 STG.E desc[UR14][R14.64], R11 ;  /* 0x0000000b0e00b986 */ /* 0x0007e4000c10190e */
[----:B------:R-:W-:-:S13]  /*0610*/  ISETP.GE.U32.AND.EX P0, PT, R16, UR10, PT, P0 ;  /* 0x0000000a10007c0c */ /* 0x000fda000bf06100 */
[----:B---3--:R-:W-:Y:S05]  /*0620*/  @!P0 BRA `(.L_x_7235) ;  /* 0xfffffff800f88947 */ /* 0x008fea000383ffff */
[----:B------:R-:W-:Y:S05]  /*0630*/  EXIT ;  /* 0x000000000000794d */ /* 0x000fea0003800000 */
.L_x_7234:
        /* <DEDUP_REMOVED lines=8> */
.L_x_7236:
[C---:B------:R-:W-:Y:S01]  /*06c0*/  IMAD.SHL.U32 R12, R14.reuse, 0x10, RZ ;  /* 0x000000100e0c7824 */ /* 0x040fe200078e00ff */
[----:B------:R-:W-:-:S04]  /*06d0*/  SHF.L.U64.HI R0, R14, 0x4, R17 ;  /* 0x000000040e007819 */ /* 0x000fc80000010211 */
[C---:B------:R-:W-:Y:S02]  /*06e0*/  IADD3 R2, P0, PT, R12.reuse, UR6, RZ ;  /* 0x000000060c027c10 */ /* 0x040fe4000ff1e0ff */
[----:B------:R-:W-:Y:S02]  /*06f0*/  IADD3 R12, P1, PT, R12, UR8, RZ ;  /* 0x000000080c0c7c10 */ /* 0x000fe4000ff3e0ff */
[C---:B------:R-:W-:Y:S02]  /*0700*/  IADD3.X R3, PT, PT, R0.reuse, UR7, RZ, P0, !PT ;  /* 0x0000000700037c10 */ /* 0x040fe400087fe4ff */
[----:B------:R-:W-:-:S03]  /*0710*/  IADD3.X R13, PT, PT, R0, UR9, RZ, P1, !PT ;  /* 0x00000009000d7c10 */ /* 0x000fc60008ffe4ff */
        /* <DEDUP_REMOVED lines=8> */
[----:B------:R-:W-:Y:S02]  /*07a0*/  IMAD R5, R6, UR10, RZ ;  /* 0x0000000a06057c24 */ /* 0x000fe4000f8e02ff */
[----:B------:R-:W-:Y:S02]  /*07b0*/  IMAD R4, R7, UR10, RZ ;  /* 0x0000000a07047c24 */ /* 0x000fe4000f8e02ff */
[----:B--2---:R-:W-:Y:S02]  /*07c0*/  IMAD R9, R9, R0, RZ ;  /* 0x0000000009097224 */ /* 0x004fe400078e02ff */
[----:B------:R-:W-:-:S02]  /*07d0*/  IMAD R8, R8, R15, RZ ;  /* 0x0000000f08087224 */ /* 0x000fc400078e02ff */
[----:B------:R-:W-:Y:S02]  /*07e0*/  IMAD R10, R10, R5, RZ ;  /* 0x000000050a0a7224 */ /* 0x000fe400078e02ff */
[----:B------:R-:W-:Y:S02]  /*07f0*/  IMAD R11, R11, R4, RZ ;  /* 0x000000040b0b7224 */ /* 0x000fe400078e02ff */
[----:B------:R-:W-:-:S03]  /*0800*/  IMAD.SHL.U32 R0, R14, 0x4, RZ ;  /* 0x000000040e007824 */ /* 0x000fc600078e00ff */
[----:B------:R2:W-:Y:S02]  /*0810*/  STG.E.128 desc[UR14][R2.64], R8 ;  /* 0x0000000802007986 */ /* 0x0005e4000c101d0e */
[----:B------:R-:W-:Y:S02]  /*0820*/  ISETP.LT.U32.AND P1, PT, R0, UR13, PT ;  /* 0x0000000d00007c0c */ /* 0x000fe4000bf21070 */
[----:B------:R-:W-:-:S04]  /*0830*/  SHF.L.U64.HI R0, R14, 0x2, R17 ;  /* 0x000000020e007819 */ /* 0x000fc80000010211 */
[----:B------:R-:W-:-:S13]  /*0840*/  ISETP.LT.AND.EX P1, PT, R0, UR4, PT, P1 ;  /* 0x0000000400007c0c */ /* 0x000fda000bf21310 */
[----:B--2---:R-:W-:Y:S05]  /*0850*/  @!P0 BRA P1, `(.L_x_7236) ;  /* 0xfffffffc00988947 */ /* 0x004fea000083ffff */
[----:B------:R-:W-:Y:S05]  /*0860*/  EXIT ;  /* 0x000000000000794d */ /* 0x000fea0003800000 */
.L_x_7237:
        /* <DEDUP_REMOVED lines=9> */
.L_x_7966:


//--------------------- .text._ZN2at6native55_GLOBAL__N__de093ff9_22_ForeachBinaryOpList_cu_a911ec4325multi_tensor_apply_kernelINS1_18TensorListMetadataILi2EEENS1_24BinaryOpListAlphaFunctorIaLi2ELi2ELi0EEEJSt10multipliesIaEaEEEvT_T0_DpT1_ --------------------------
	.section	.text._ZN2at6native55_GLOBAL__N__de093ff9_22_ForeachBinaryOpList_cu_a911ec4325multi_tensor_apply_kernelINS1_18TensorListMetadataILi2EEENS1_24BinaryOpListAlphaFunctorIaLi2ELi2ELi0EEEJSt10multipliesIaEaEEEvT_T0_DpT1_,"ax",@progbits
	.align	128
.text._ZN2at6native55_GLOBAL__N__de093ff9_22_ForeachBinaryOpList_cu_a911ec4325multi_tensor_apply_kernelINS1_18TensorListMetadataILi2EEENS1_24BinaryOpListAlphaFunctorIaLi2ELi2ELi0EEEJSt10multipliesIaEaEEEvT_T0_DpT1_:
        .type           _ZN2at6native55_GLOBAL__N__de093ff9_22_ForeachBinaryOpList_cu_a911ec4325multi_tensor_apply_kernelINS1_18TensorListMetadataILi2EEENS1_24BinaryOpListAlphaFunctorIaLi2ELi2ELi0EEEJSt10multipliesIaEaEEEvT_T0_DpT1_,@function
        .size           _ZN2at6native55_GLOBAL__N__de093ff9_22_ForeachBinaryOpList_cu_a911ec4325multi_tensor_apply_kernelINS1_18TensorListMetadataILi2EEENS1_24BinaryOpListAlphaFunctorIaLi2ELi2ELi0EEEJSt10multipliesIaEaEEEvT_T0_DpT1_,(.L_x_7967 - _ZN2at6native55_GLOBAL__N__de093ff9_22_ForeachBinaryOpList_cu_a911ec4325multi_tensor_apply_kernelINS1_18TensorListMetadataILi2EEENS1_24BinaryOpListAlphaFunctorIaLi2ELi2ELi0EEEJSt10multipliesIaEaEEEvT_T0_DpT1_)
        .other          _ZN2at6native55_GLOBAL__N__de093ff9_22_ForeachBinaryOpList_cu_a911ec4325multi_tensor_apply_kernelINS1_18TensorListMetadataILi2EEENS1_24BinaryOpListAlphaFunctorIaLi2ELi2ELi0EEEJSt10multipliesIaEaEEEvT_T0_DpT1_,@"STO_CUDA_ENTRY STV_DEFAULT"
_ZN2at6native55_GLOBAL__N__de093ff9_22_ForeachBinaryOpList_cu_a911ec4325multi_tensor_apply_kernelINS1_18TensorListMetadataILi2EEENS1_24BinaryOpListAlphaFunctorIaLi2ELi2ELi0EEEJSt10multipliesIaEaEEEvT_T0_DpT1_:
        /* <DEDUP_REMOVED lines=49> */
.L_x_7239:
[----:B------:R-:W-:Y:S01]  /*0310*/  IMAD.U32 R3, RZ, RZ, UR15 ;  /* 0x0000000fff037e24 */ /* 0x000fe2000f8e00ff */
[----:B------:R-:W-:Y:S01]  /*0320*/  IADD3 R2, P1, PT, R4, UR15, RZ ;  /* 0x0000000f04027c10 */ /* 0x000fe2000ff3e0ff */
[----:B------:R-:W-:Y:S01]  /*0330*/  IMAD.U32 R7, RZ, RZ, UR15 ;  /* 0x0000000fff077e24 */ /* 0x000fe2000f8e00ff */
[----:B------:R-:W-:Y:S01]  /*0340*/  UMOV UR6, URZ ;  /* 0x000000ff00067c82 */ /* 0x000fe20008000000 */
[----:B------:R-:W-:Y:S02]  /*0350*/  PRMT R20, RZ, 0x7610, R20 ;  /* 0x00007610ff147816 */ /* 0x000fe40000000014 */
[----:B------:R-:W-:Y:S01]  /*0360*/  ISETP.GE.U32.AND P0, PT, R2, UR25, PT ;  /* 0x0000001902007c0c */ /* 0x000fe2000bf06070 */
[----:B------:R-:W-:Y:S01]  /*0370*/  IMAD.U32 R2, RZ, RZ, UR15 ;  /* 0x0000000fff027e24 */ /* 0x000fe2000f8e00ff */
[----:B------:R-:W-:Y:S01]  /*0380*/  LEA R0, P3, R3, R4, 0x1 ;  /* 0x0000000403007211 */ /* 0x000fe200078608ff */
[--C-:B------:R-:W-:Y:S01]  /*0390*/  IMAD.X R3, RZ, RZ, R5.reuse, P1 ;  /* 0x000000ffff037224 */ /* 0x100fe200008e0605 */
[----:B------:R-:W-:Y:S01]  /*03a0*/  ISETP.GE.U32.AND P1, PT, R4, UR25, PT ;  /* 0x0000001904007c0c */ /* 0x000fe2000bf26070 */
[----:B------:R-:W-:Y:S01]  /*03b0*/  IMAD.WIDE.U32 R6, R7, 0x3, R4 ;  /* 0x0000000307067825 */ /* 0x000fe200078e0004 */
[----:B------:R-:W-:-:S02]  /*03c0*/  ISETP.GE.U32.AND P2, PT, R0, UR25, PT ;  /* 0x0000001900007c0c */ /* 0x000fc4000bf46070 */
[----:B------:R-:W-:Y:S02]  /*03d0*/  LEA.HI.X R0, R2, R5, RZ, 0x1, P3 ;  /* 0x0000000502007211 */ /* 0x000fe400018f0cff */
[----:B------:R-:W-:Y:S02]  /*03e0*/  ISETP.GE.U32.AND.EX P0, PT, R3, UR26, PT, P0 ;  /* 0x0000001a03007c0c */ /* 0x000fe4000bf06100 */
[----:B------:R-:W-:Y:S02]  /*03f0*/  ISETP.GE.U32.AND.EX P2, PT, R0, UR26, PT, P2 ;  /* 0x0000001a00007c0c */ /* 0x000fe4000bf46120 */
[----:B------:R-:W-:Y:S02]  /*0400*/  ISETP.GE.U32.AND.EX P1, PT, R5, UR26, PT, P1 ;  /* 0x0000001a05007c0c */ /* 0x000fe4000bf26110 */
[----:B------:R-:W-:-:S04]  /*0410*/  IADD3 R2, P3, PT, R4, UR30, RZ ;  /* 0x0000001e04027c10 */ /* 0x000fc8000ff7e0ff */
[----:B------:R-:W-:Y:S02]  /*0420*/  IADD3.X R3, PT, PT, R5, UR31, RZ, P3, !PT ;  /* 0x0000001f05037c10 */ /* 0x000fe40009ffe4ff */
[----:B------:R-:W-:Y:S01]  /*0430*/  ISETP.GE.U32.AND P3, PT, R6, UR25, PT ;  /* 0x0000001906007c0c */ /* 0x000fe2000bf66070 */
[----:B------:R-:W-:Y:S01]  /*0440*/  VIADD R6, R7, UR6 ;  /* 0x0000000607067c36 */ /* 0x000fe20008000000 */
[C---:B------:R-:W-:Y:S02]  /*0450*/  @!P0 IADD3 R8, P5, PT, R4.reuse, UR20, RZ ;  /* 0x0000001404088c10 */ /* 0x040fe4000ffbe0ff */
[----:B------:R-:W-:Y:S01]  /*0460*/  @!P2 IADD3 R14, P4, PT, R4, UR21, RZ ;  /* 0x00000015040eac10 */ /* 0x000fe2000ff9e0ff */
[----:B------:R0:W2:Y:S01]  /*0470*/  @!P1 LDG.E.U8 R20, desc[UR16][R2.64] ;  /* 0x0000001002149981 */ /* 0x0000a2000c1e1100 */
[----:B------:R-:W-:Y:S02]  /*0480*/  ISETP.GE.U32.AND.EX P3, PT, R6, UR26, PT, P3 ;  /* 0x0000001a06007c0c */ /* 0x000fe4000bf66130 */
[----:B------:R-:W-:-:S02]  /*0490*/  @!P0 IADD3.X R9, PT, PT, R5, UR9, RZ, P5, !PT ;  /* 0x0000000905098c10 */ /* 0x000fc4000affe4ff */
[----:B------:R-:W-:Y:S02]  /*04a0*/  PRMT R22, RZ, 0x7610, R22 ;  /* 0x00007610ff167816 */ /* 0x000fe40000000016 */
[C---:B------:R-:W-:Y:S02]  /*04b0*/  @!P2 IADD3.X R15, PT, PT, R5.reuse, UR22, RZ, P4, !PT ;  /* 0x00000016050fac10 */ /* 0x040fe4000a7fe4ff */
[C---:B------:R-:W-:Y:S02]  /*04c0*/  @!P1 IADD3 R10, P5, PT, R4.reuse, UR28, RZ ;  /* 0x0000001c040a9c10 */ /* 0x040fe4000ffbe0ff */
[----:B------:R-:W-:Y:S01]  /*04d0*/  PRMT R7, RZ, 0x7610, R7 ;  /* 0x00007610ff077816 */ /* 0x000fe20000000007 */
[----:B------:R1:W3:Y:S01]  /*04e0*/  @!P2 LDG.E.U8 R22, desc[UR16][R14.64] ;  /* 0x000000100e16a981 */ /* 0x0002e2000c1e1100 */
[----:B------:R-:W-:Y:S02]  /*04f0*/  @!P1 IADD3.X R11, PT, PT, R5, UR29, RZ, P5, !PT ;  /* 0x0000001d050b9c10 */ /* 0x000fe4000affe4ff */
[----:B------:R-:W-:-:S02]  /*0500*/  @!P2 IADD3 R16, P5, PT, R4, UR19, RZ ;  /* 0x000000130410ac10 */ /* 0x000fc4000ffbe0ff */
[C---:B------:R-:W-:Y:S01]  /*0510*/  @!P0 IADD3 R12, P4, PT, R4.reuse, UR8, RZ ;  /* 0x00000008040c8c10 */ /* 0x040fe2000ff9e0ff */
[----:B------:R4:W5:Y:S01]  /*0520*/  @!P0 LDG.E.U8 R7, desc[UR16][R8.64] ;  /* 0x0000001008078981 */ /* 0x000962000c1e1100 */
[C---:B------:R-:W-:Y:S02]  /*0530*/  @!P2 IADD3.X R17, PT, PT, R5.reuse, UR12, RZ, P5, !PT ;  /* 0x0000000c0511ac10 */ /* 0x040fe4000affe4ff */
[----:B------:R-:W-:Y:S02]  /*0540*/  @!P0 IADD3.X R13, PT, PT, R5, UR10, RZ, P4, !PT ;  /* 0x0000000a050d8c10 */ /* 0x000fe4000a7fe4ff */
[----:B0-----:R-:W-:Y:S02]  /*0550*/  PRMT R2, RZ, 0x7610, R2 ;  /* 0x00007610ff027816 */ /* 0x001fe40000000002 */
[----:B-1----:R-:W-:Y:S02]  /*0560*/  @!P3 IADD3 R14, P4, PT, R4, UR23, RZ ;  /* 0x00000017040ebc10 */ /* 0x002fe4000ff9e0ff */
[----:B----4-:R-:W-:-:S02]  /*0570*/  PRMT R8, RZ, 0x7610, R8 ;  /* 0x00007610ff087816 */ /* 0x010fc40000000008 */
[----:B------:R-:W4:Y:S01]  /*0580*/  @!P0 LDG.E.U8 R2, desc[UR16][R12.64] ;  /* 0x000000100c028981 */ /* 0x000f22000c1e1100 */
[----:B------:R-:W-:Y:S02]  /*0590*/  PRMT R21, RZ, 0x7610, R21 ;  /* 0x00007610ff157816 */ /* 0x000fe40000000015 */
[----:B------:R-:W-:Y:S01]  /*05a0*/  PRMT R6, RZ, 0x7610, R6 ;  /* 0x00007610ff067816 */ /* 0x000fe20000000006 */
[----:B------:R-:W4:Y:S01]  /*05b0*/  @!P2 LDG.E.U8 R8, desc[UR16][R16.64] ;  /* 0x000000101008a981 */ /* 0x000f22000c1e1100 */
[----:B------:R-:W-:-:S03]  /*05c0*/  @!P3 IADD3.X R15, PT, PT, R5, UR24, RZ, P4, !PT ;  /* 0x00000018050fbc10 */ /* 0x000fc6000a7fe4ff */
[----:B------:R3:W4:Y:S04]  /*05d0*/  @!P1 LDG.E.U8 R21, desc[UR16][R10.64] ;  /* 0x000000100a159981 */ /* 0x000728000c1e1100 */
[----:B------:R-:W4:Y:S01]  /*05e0*/  @!P3 LDG.E.U8 R6, desc[UR16][R14.64] ;  /* 0x000000100e06b981 */ /* 0x000f22000c1e1100 */
[----:B------:R-:W-:Y:S02]  /*05f0*/  @!P3 IADD3 R18, P4, PT, R4, UR18, RZ ;  /* 0x000000120412bc10 */ /* 0x000fe4000ff9e0ff */
[----:B------:R-:W-:Y:S02]  /*0600*/  PRMT R0, RZ, 0x7610, R0 ;  /* 0x00007610ff007816 */ /* 0x000fe40000000000 */
[----:B------:R-:W-:-:S05]  /*0610*/  @!P3 IADD3.X R19, PT, PT, R5, UR7, RZ, P4, !PT ;  /* 0x000000070513bc10 */ /* 0x000fca000a7fe4ff */
[----:B------:R0:W4:Y:S01]  /*0620*/  @!P3 LDG.E.U8 R0, desc[UR16][R18.64] ;  /* 0x000000101200b981 */ /* 0x000122000c1e1100 */
[----:B------:R-:W1:Y:S01]  /*0630*/  LDCU.S8 UR6, c[0x0][0xfca] ;  /* 0x0001f940ff0677ac */ /* 0x000e620008000200 */
[----:B--2---:R-:W-:Y:S02]  /*0640*/  PRMT R9, R20, 0x9910, RZ ;  /* 0x0000991014097816 */ /* 0x004fe400000000ff */
[----:B---3--:R-:W-:Y:S02]  /*0650*/  PRMT R11, R22, 0x9910, RZ ;  /* 0x00009910160b7816 */ /* 0x008fe400000000ff */
[----:B-----5:R-:W-:Y:S01]  /*0660*/  PRMT R10, R7, 0x9910, RZ ;  /* 0x00009910070a7816 */ /* 0x020fe200000000ff */
[----:B-1----:R-:W-:Y:S02]  /*0670*/  IMAD R7, R9, UR6, RZ ;  /* 0x0000000609077c24 */ /* 0x002fe4000f8e02ff */
[----:B------:R-:W-:-:S05]  /*0680*/  IMAD R9, R11, UR6, RZ ;  /* 0x000000060b097c24 */ /* 0x000fca000f8e02ff */
[----:B------:R-:W-:Y:S02]  /*0690*/  PRMT R13, R9, 0x9910, RZ ;  /* 0x00009910090d7816 */ /* 0x000fe400000000ff */
[----:B----4-:R-:W-:Y:S01]  /*06a0*/  PRMT R12, R2, 0x9910, RZ ;  /* 0x00009910020c7816 */ /* 0x010fe200000000ff */
[----:B------:R-:W-:Y:S01]  /*06b0*/  IMAD R2, R10, UR6, RZ ;  /* 0x000000060a027c24 */ /* 0x000fe2000f8e02ff */
[----:B------:R-:W-:Y:S02]  /*06c0*/  PRMT R11, R8, 0x9910, RZ ;  /* 0x00009910080b7816 */ /* 0x000fe400000000ff */
[----:B------:R-:W-:-:S03]  /*06d0*/  PRMT R21, R21, 0x9910, RZ ;  /* 0x0000991015157816 */ /* 0x000fc600000000ff */
[----:B------:R-:W-:Y:S02]  /*06e0*/  IMAD.MOV.U32 R10, RZ, RZ, R11 ;  /* 0x000000ffff0a7224 */ /* 0x000fe400078e000b */
[----:B------:R-:W-:Y:S01]  /*06f0*/  IMAD.MOV.U32 R11, RZ, RZ, R13 ;  /* 0x000000ffff0b7224 */ /* 0x000fe200078e000d */
[----:B------:R-:W-:Y:S01]  /*0700*/  PRMT R6, R6, 0x9910, RZ ;  /* 0x0000991006067816 */ /* 0x000fe200000000ff */
[----:B------:R-:W-:Y:S01]  /*0710*/  IMAD.MOV.U32 R8, RZ, RZ, R21 ;  /* 0x000000ffff087224 */ /* 0x000fe200078e0015 */
[----:B------:R-:W-:Y:S01]  /*0720*/  PRMT R7, R7, 0x9910, RZ ;  /* 0x0000991007077816 */ /* 0x000fe200000000ff */
[----:B0-----:R-:W-:Y:S01]  /*0730*/  IMAD R19, R10, R11, RZ ;  /* 0x0000000b0a137224 */ /* 0x001fe200078e02ff */
[----:B------:R-:W-:Y:S01]  /*0740*/  PRMT R9, R2, 0x9910, RZ ;  /* 0x0000991002097816 */ /* 0x000fe200000000ff */
[----:B------:R-:W-:Y:S02]  /*0750*/  IMAD.MOV.U32 R10, RZ, RZ, R6 ;  /* 0x000000ffff0a7224 */ /* 0x000fe400078e0006 */
[----:B------:R-:W-:-:S02]  /*0760*/  IMAD.MOV.U32 R2, RZ, RZ, R12 ;  /* 0x000000ffff027224 */ /* 0x000fc400078e000c */
[----:B------:R-:W-:Y:S02]  /*0770*/  IMAD R15, R8, R7, RZ ;  /* 0x00000007080f7224 */ /* 0x000fe400078e02ff */
[----:B------:R-:W-:Y:S02]  /*0780*/  VIADD R6, R4, UR30 ;  /* 0x0000001e04067c36 */ /* 0x000fe40008000000 */
[----:B------:R-:W-:Y:S02]  /*0790*/  IMAD R8, R10, UR6, RZ ;  /* 0x000000060a087c24 */ /* 0x000fe4000f8e02ff */
[----:B------:R-:W-:Y:S02]  /*07a0*/  @!P1 IMAD.MOV.U32 R7, RZ, RZ, R3 ;  /* 0x000000ffff079224 */ /* 0x000fe400078e0003 */
[----:B------:R-:W-:Y:S01]  /*07b0*/  IMAD R17, R2, R9, RZ ;  /* 0x0000000902117224 */ /* 0x000fe200078e02ff */
[----:B------:R-:W-:Y:S02]  /*07c0*/  @!P0 IADD3 R2, P4, PT, R4, UR20, RZ ;  /* 0x0000001404028c10 */ /* 0x000fe4000ff9e0ff */
[----:B------:R0:W-:Y:S01]  /*07d0*/  @!P1 STG.E.U8 desc[UR16][R6.64], R15 ;  /* 0x0000000f06009986 */ /* 0x0001e2000c101110 */
[----:B------:R-:W-:-:S02]  /*07e0*/  PRMT R13, R8, 0x9910, RZ ;  /* 0x00009910080d7816 */ /* 0x000fc400000000ff */
[C---:B------:R-:W-:Y:S02]  /*07f0*/  @!P0 IADD3.X R3, PT, PT, R5.reuse, UR9, RZ, P4, !PT ;  /* 0x0000000905038c10 */ /* 0x040fe4000a7fe4ff */
[----:B------:R-:W-:Y:S02]  /*0800*/  PRMT R0, R0, 0x9910, RZ ;  /* 0x0000991000007816 */ /* 0x000fe400000000ff */
[C---:B------:R-:W-:Y:S02]  /*0810*/  @!P2 IADD3 R8, P1, PT, R4.reuse, UR21, RZ ;  /* 0x000000150408ac10 */ /* 0x040fe4000ff3e0ff */
[----:B------:R-:W-:Y:S01]  /*0820*/  @!P3 IADD3 R10, P4, PT, R4, UR23, RZ ;  /* 0x00000017040abc10 */ /* 0x000fe2000ff9e0ff */
[----:B------:R-:W-:Y:S01]  /*0830*/  IMAD R13, R0, R13, RZ ;  /* 0x0000000d000d7224 */ /* 0x000fe200078e02ff */
[C---:B------:R-:W-:Y:S01]  /*0840*/  @!P2 IADD3.X R9, PT, PT, R5.reuse, UR22, RZ, P1, !PT ;  /* 0x000000160509ac10 */ /* 0x040fe20008ffe4ff */
[----:B------:R-:W-:Y:S01]  /*0850*/  USHF.L.U32 UR6, UR15, 0x2, URZ ;  /* 0x000000020f067899 */ /* 0x000fe200080006ff */
[----:B------:R-:W-:Y:S01]  /*0860*/  @!P3 IADD3.X R11, PT, PT, R5, UR24, RZ, P4, !PT ;  /* 0x00000018050bbc10 */ /* 0x000fe2000a7fe4ff */
        /* <DEDUP_REMOVED lines=11> */
.L_x_7238:
[----:B------:R-:W0:Y:S02]  /*0920*/  S2R R5, SR_TID.X ;  /* 0x0000000000057919 */ /* 0x000e240000002100 */
[----:B0-----:R-:W-:-:S03]  /*0930*/  IMAD.WIDE.U32 R2, R5, 0x4, RZ ;  /* 0x0000000405027825 */ /* 0x001fc600078e00ff */
[----:B------:R-:W-:-:S04]  /*0940*/  ISETP.GE.U32.AND P0, PT, R2, UR27, PT ;  /* 0x0000001b02007c0c */ /* 0x000fc8000bf06070 */
[----:B------:R-:W-:-:S13]  /*0950*/  ISETP.GE.AND.EX P0, PT, R3, UR14, PT, P0 ;  /* 0x0000000e03007c0c */ /* 0x000fda000bf06300 */
[----:B------:R-:W-:Y:S05]  /*0960*/  @P0 EXIT ;  /* 0x000000000000094d */ /* 0x000fea0003800000 */
[----:B------:R-:W-:Y:S01]  /*0970*/  IMAD.MOV.U32 R0, RZ, RZ, RZ ;  /* 0x000000ffff007224 */ /* 0x000fe200078e00ff */
[----:B------:R-:W0:Y:S06]  /*0980*/  LDCU UR5, c[0x0][0x360] ;  /* 0x00006c00ff0577ac */ /* 0x000e2c0008000800 */
.L_x_7240:
        /* <DEDUP_REMOVED lines=13> */
[C---:B--2---:R-:W-:Y:S02]  /*0a60*/  PRMT R11, R6.reuse, 0x7771, RZ ;  /* 0x00007771060b7816 */ /* 0x044fe400000000ff */
[----:B------:R-:W-:Y:S02]  /*0a70*/  LOP3.LUT R4, R6, 0xff, RZ, 0xc0, !PT ;  /* 0x000000ff06047812 */ /* 0x000fe400078ec0ff */
[C---:B---3--:R-:W-:Y:S02]  /*0a80*/  PRMT R10, R8.reuse, 0x7771, RZ ;  /* 0x00007771080a7816 */ /* 0x048fe400000000ff */
[C---:B------:R-:W-:Y:S02]  /*0a90*/  PRMT R13, R8.reuse, 0x7773, RZ ;  /* 0x00007773080d7816 */ /* 0x040fe400000000ff */
[----:B------:R-:W-:-:S02]  /*0aa0*/  LOP3.LUT R9, R8, 0xff, RZ, 0xc0, !PT ;  /* 0x000000ff08097812 */ /* 0x000fc400078ec0ff */
[----:B------:R-:W-:Y:S01]  /*0ab0*/  PRMT R7, R8, 0x7772, RZ ;  /* 0x0000777208077816 */ /* 0x000fe200000000ff */
[----:B------:R-:W-:Y:S01]  /*0ac0*/  IMAD.MOV.U32 R8, RZ, RZ, R10 ;  /* 0x000000ffff087224 */ /* 0x000fe200078e000a */
[C---:B------:R-:W-:Y:S01]  /*0ad0*/  PRMT R12, R6.reuse, 0x7772, RZ ;  /* 0x00007772060c7816 */ /* 0x040fe200000000ff */
[----:B------:R-:W-:Y:S01]  /*0ae0*/  IMAD.MOV.U32 R10, RZ, RZ, R13 ;  /* 0x000000ffff0a7224 */ /* 0x000fe200078e000d */
[----:B------:R-:W-:Y:S01]  /*0af0*/  PRMT R14, R6, 0x7773, RZ ;  /* 0x00007773060e7816 */ /* 0x000fe200000000ff */
[----:B------:R-:W-:Y:S02]  /*0b00*/  IMAD.MOV.U32 R6, RZ, RZ, R11 ;  /* 0x000000ffff067224 */ /* 0x000fe400078e000b */
[----:B------:R-:W-:Y:S02]  /*0b10*/  IMAD.MOV.U32 R11, RZ, RZ, R7 ;  /* 0x000000ffff0b7224 */ /* 0x000fe400078e0007 */
[----:B-1----:R-:W-:Y:S02]  /*0b20*/  IMAD R8, R8, UR4, RZ ;  /* 0x0000000408087c24 */ /* 0x002fe4000f8e02ff */
[----:B------:R-:W-:-:S02]  /*0b30*/  IMAD R10, R10, UR4, RZ ;  /* 0x000000040a0a7c24 */ /* 0x000fc4000f8e02ff */
[----:B------:R-:W-:Y:S01]  /*0b40*/  IMAD R7, R9, UR4, RZ ;  /* 0x0000000409077c24 */ /* 0x000fe2000f8e02ff */
[----:B------:R-:W-:Y:S01]  /*0b50*/  PRMT R8, R8, 0x9910, RZ ;  /* 0x0000991008087816 */ /* 0x000fe200000000ff */
[----:B------:R-:W-:Y:S01]  /*0b60*/  IMAD R9, R11, UR4, RZ ;  /* 0x000000040b097c24 */ /* 0x000fe2000f8e02ff */
[----:B------:R-:W-:Y:S01]  /*0b70*/  PRMT R10, R10, 0x9910, RZ ;  /* 0x000099100a0a7816 */ /* 0x000fe200000000ff */
[----:B------:R-:W-:Y:S01]  /*0b80*/  IMAD.MOV.U32 R13, RZ, RZ, R14 ;  /* 0x000000ffff0d7224 */ /* 0x000fe200078e000e */
[----:B------:R-:W-:Y:S02]  /*0b90*/  PRMT R7, R7, 0x9910, RZ ;  /* 0x0000991007077816 */ /* 0x000fe400000000ff */
[----:B------:R-:W-:Y:S01]  /*0ba0*/  PRMT R11, R9, 0x9910, RZ ;  /* 0x00009910090b7816 */ /* 0x000fe200000000ff */
[----:B------:R-:W-:Y:S02]  /*0bb0*/  IMAD.MOV.U32 R9, RZ, RZ, R8 ;  /* 0x000000ffff097224 */ /* 0x000fe400078e0008 */
[----:B------:R-:W-:-:S02]  /*0bc0*/  IMAD.MOV.U32 R8, RZ, RZ, R10 ;  /* 0x000000ffff087224 */ /* 0x000fc400078e000a */
[----:B------:R-:W-:Y:S02]  /*0bd0*/  IMAD R4, R4, R7, RZ ;  /* 0x0000000704047224 */ /* 0x000fe400078e02ff */
[----:B------:R-:W-:Y:S02]  /*0be0*/  IMAD R6, R6, R9, RZ ;  /* 0x0000000906067224 */ /* 0x000fe400078e02ff */
[----:B------:R-:W-:Y:S01]  /*0bf0*/  IMAD R8, R13, R8, RZ ;  /* 0x000000080d087224 */ /* 0x000fe200078e02ff */
[----:B------:R-:W-:Y:S01]  /*0c00*/  LOP3.LUT R9, R4, 0xffff, RZ, 0xc0, !PT ;  /* 0x0000ffff04097812 */ /* 0x000fe200078ec0ff */
[----:B------:R-:W-:Y:S01]  /*0c10*/  IMAD R7, R12, R11, RZ ;  /* 0x0000000b0c077224 */ /* 0x000fe200078e02ff */
[----:B------:R-:W-:Y:S01]  /*0c20*/  LOP3.LUT R6, R6, 0xffff, RZ, 0xc0, !PT ;  /* 0x0000ffff06067812 */ /* 0x000fe200078ec0ff */
[----:B------:R-:W-:Y:S01]  /*0c30*/  IMAD.SHL.U32 R4, R5, 0x4, RZ ;  /* 0x0000000405047824 */ /* 0x000fe200078e00ff */
[----:B------:R-:W-:Y:S02]  /*0c40*/  LOP3.LUT R8, R8, 0xffff, RZ, 0xc0, !PT ;  /* 0x0000ffff08087812 */ /* 0x000fe400078ec0ff */
[----:B------:R-:W-:-:S02]  /*0c50*/  LOP3.LUT R7, R7, 0xffff, RZ, 0xc0, !PT ;  /* 0x0000ffff07077812 */ /* 0x000fc400078ec0ff */
[----:B------:R-:W-:Y:S02]  /*0c60*/  PRMT R6, R9, 0x3340, R6 ;  /* 0x0000334009067816 */ /* 0x000fe40000000006 */
[----:B------:R-:W-:Y:S02]  /*0c70*/  PRMT R7, R7, 0x3340, R8 ;  /* 0x0000334007077816 */ /* 0x000fe40000000008 */
[----:B------:R-:W-:Y:S02]  /*0c80*/  ISETP.LT.U32.AND P1, PT, R4, UR27, PT ;  /* 0x0000001b04007c0c */ /* 0x000fe4000bf21070 */
[----:B------:R-:W-:Y:S02]  /*0c90*/  PRMT R7, R6, 0x5410, R7 ;  /* 0x0000541006077816 */ /* 0x000fe40000000007 */
[----:B------:R-:W-:-:S03]  /*0ca0*/  SHF.L.U64.HI R4, R5, 0x2, R0 ;  /* 0x0000000205047819 */ /* 0x000fc60000010200 */
[----:B------:R1:W-:Y:S01]  /*0cb0*/  STG.E desc[UR16][R2.64], R7 ;  /* 0x0000000702007986 */ /* 0x0003e2000c101910 */
[----:B------:R-:W-:-:S13]  /*0cc0*/  ISETP.LT.AND.EX P1, PT, R4, UR14, PT, P1 ;  /* 0x0000000e04007c0c */ /* 0x000fda000bf21310 */
[----:B-1----:R-:W-:Y:S05]  /*0cd0*/  @!P0 BRA P1, `(.L_x_7240) ;  /* 0xfffffffc002c8947 */ /* 0x002fea000083ffff */
[----:B------:R-:W-:Y:S05]  /*0ce0*/  EXIT ;  /* 0x000000000000794d */ /* 0x000fea0003800000 */
.L_x_7241:
        /* <DEDUP_REMOVED lines=9> */
.L_x_7967:


//--------------------- .text._ZN2at6native55_GLOBAL__N__de093ff9_22_ForeachBinaryOpList_cu_a911ec4325multi_tensor_apply_kernelINS1_18TensorListMetadataILi2EEENS1_24BinaryOpListAlphaFunctorIhLi2ELi2ELi0EEEJSt10multipliesIhEhEEEvT_T0_DpT1_ --------------------------
	.section	.text._ZN2at6native55_GLOBAL__N__de093ff9_22_ForeachBinaryOpList_cu_a911ec4325multi_tensor_apply_kernelINS1_18TensorListMetadataILi2EEENS1_24BinaryOpListAlphaFunctorIhLi2ELi2ELi0EEEJSt10multipliesIhEhEEEvT_T0_DpT1_,"ax",@progbits
	.align	128
.text._ZN2at6native55_GLOBAL__N__de093ff9_22_ForeachBinaryOpList_cu_a911ec4325multi_tensor_apply_kernelINS1_18TensorListMetadataILi2EEENS1_24BinaryOpListAlphaFunctorIhLi2ELi2ELi0EEEJSt10multipliesIhEhEEEvT_T0_DpT1_:
        .type           _ZN2at6native55_GLOBAL__N__de093ff9_22_ForeachBinaryOpList_cu_a911ec4325multi_tensor_apply_kernelINS1_18TensorListMetadataILi2EEENS1_24BinaryOpListAlphaFunctorIhLi2ELi2ELi0EEEJSt10multipliesIhEhEEEvT_T0_DpT1_,@function
        .size           _ZN2at6native55_GLOBAL__N__de093ff9_22_ForeachBinaryOpList_cu_a911ec4325multi_tensor_apply_kernelINS1_18TensorListMetadataILi2EEENS1_24BinaryOpListAlphaFunctorIhLi2ELi2ELi0EEEJSt10multipliesIhEhEEEvT_T0_DpT1_,(.L_x_7968 - _ZN2at6native55_GLOBAL__N__de093ff9_22_ForeachBinaryOpList_cu_a911ec4325multi_tensor_apply_kernelINS1_18TensorListMetadataILi2EEENS1_24BinaryOpListAlphaFunctorIhLi2ELi2ELi0EEEJSt10multipliesIhEhEEEvT_T0_DpT1_)
        .other          _ZN2at6native55_GLOBAL__N__de093ff9_22_ForeachBinaryOpList_cu_a911ec4325multi_tensor_apply_kernelINS1_18TensorListMetadataILi2EEENS1_24BinaryOpListAlphaFunctorIhLi2ELi2ELi0EEEJSt10multipliesIhEhEEEvT_T0_DpT1_,@"STO_CUDA_ENTRY STV_DEFAULT"
_ZN2at6native55_GLOBAL__N__de093ff9_22_ForeachBinaryOpList_cu_a911ec4325multi_tensor_apply_kernelINS1_18TensorListMetadataILi2EEENS1_24BinaryOpListAlphaFunctorIhLi2ELi2ELi0EEEJSt10multipliesIhEhEEEvT_T0_DpT1_:
        /* <DEDUP_REMOVED lines=49> */
.L_x_7243:
        /* <DEDUP_REMOVED lines=50> */
[----:B------:R-:W1:Y:S02]  /*0630*/  LDCU.U8 UR6, c[0x0][0xfca] ;  /* 0x0001f940ff0677ac */ /* 0x000e640008000000 */
[----:B-1----:R-:W-:Y:S01]  /*0640*/  UPRMT UR6, UR6, 0x9910, URZ ;  /* 0x0000991006067896 */ /* 0x002fe200080000ff */
[----:B--2---:R-:W-:Y:S02]  /*0650*/  PRMT R9, R20, 0x9910, RZ ;  /* 0x0000991014097816 */ /* 0x004fe400000000ff */
[----:B---3--:R-:W-:Y:S02]  /*0660*/  PRMT R11, R22, 0x9910, RZ ;  /* 0x00009910160b7816 */ /* 0x008fe400000000ff */
[----:B-----5:R-:W-:Y:S01]  /*0670*/  PRMT R10, R7, 0x9910, RZ ;  /* 0x00009910070a7816 */ /* 0x020fe200000000ff */
[----:B------:R-:W-:Y:S02]  /*0680*/  IMAD R7, R9, UR6, RZ ;  /* 0x0000000609077c24 */ /* 0x000fe4000f8e02ff */
        /* <DEDUP_REMOVED lines=42> */
.L_x_7242:
[----:B------:R-:W0:Y:S02]  /*0930*/  S2R R5, SR_TID.X ;  /* 0x0000000000057919 */ /* 0x000e240000002100 */
[----:B0-----:R-:W-:-:S03]  /*0940*/  IMAD.WIDE.U32 R2, R5, 0x4, RZ ;  /* 0x0000000405027825 */ /* 0x001fc600078e00ff */
[----:B------:R-:W-:-:S04]  /*0950*/  ISETP.GE.U32.AND P0, PT, R2, UR27, PT ;  /* 0x0000001b02007c0c */ /* 0x000fc8000bf06070 */
[----:B------:R-:W-:-:S13]  /*0960*/  ISETP.GE.AND.EX P0, PT, R3, UR14, PT, P0 ;  /* 0x0000000e03007c0c */ /* 0x000fda000bf06300 */
[----:B------:R-:W-:Y:S05]  /*0970*/  @P0 EXIT ;  /* 0x000000000000094d */ /* 0x000fea0003800000 */
[----:B------:R-:W-:Y:S01]  /*0980*/  IMAD.MOV.U32 R0, RZ, RZ, RZ ;  /* 0x000000ffff007224 */ /* 0x000fe200078e00ff */
[----:B------:R-:W0:Y:S06]  /*0990*/  LDCU UR5, c[0x0][0x360] ;  /* 0x00006c00ff0577ac */ /* 0x000e2c0008000800 */
.L_x_7244:
        /* <DEDUP_REMOVED lines=8> */
[----:B------:R-:W1:Y:S01]  /*0a20*/  LDCU.U8 UR4, c[0x0][0xfca] ;  /* 0x0001f940ff0477ac */ /* 0x000e620008000000 */
[----:B0-----:R-:W-:-:S05]  /*0a30*/  IADD3 R5, P0, PT, R5, UR5, RZ ;  /* 0x0000000505057c10 */ /* 0x001fca000ff1e0ff */
[----:B------:R-:W-:Y:S01]  /*0a40*/  IMAD.X R0, RZ, RZ, R0, P0 ;  /* 0x000000ffff007224 */ /* 0x000fe200000e0600 */
[----:B------:R-:W-:-:S04]  /*0a50*/  LOP3.LUT P0, RZ, R5, 0xffffc000, RZ, 0xc0, !PT ;  /* 0xffffc00005ff7812 */ /* 0x000fc8000780c0ff */
[----:B------:R-:W-:Y:S01]  /*0a60*/  LOP3.LUT P0, RZ, R0, 0x3fffffff, RZ, 0xc0, P0 ;  /* 0x3fffffff00ff7812 */ /* 0x000fe2000000c0ff */
[----:B-1----:R-:W-:Y:S01]  /*0a70*/  UPRMT UR4, UR4, 0x9910, URZ ;  /* 0x0000991004047896 */ /* 0x002fe200080000ff */
        /* <DEDUP_REMOVED lines=12> */
[----:B------:R-:W-:Y:S02]  /*0b40*/  IMAD R8, R8, UR4, RZ ;  /* 0x0000000408087c24 */ /* 0x000fe4000f8e02ff */
        /* <DEDUP_REMOVED lines=28> */
.L_x_7245:
        /* <DEDUP_REMOVED lines=15> */
.L_x_7968:


//--------------------- .text._ZN2at6native55_GLOBAL__N__de093ff9_22_ForeachBinaryOpList_cu_a911ec4325multi_tensor_apply_kernelINS1_18TensorListMetadataILi3EEENS1_24BinaryOpListAlphaFunctorIN3c104HalfELi3ELi2ELi2EEEJSt5minusIfEfEEEvT_T0_DpT1_ --------------------------
	.section	.text._ZN2at6native55_GLOBAL__N__de093ff9_22_ForeachBinaryOpList_cu_a911ec4325multi_tensor_apply_kernelINS1_18TensorListMetadataILi3EEENS1_24BinaryOpListAlphaFunctorIN3c104HalfELi3ELi2ELi2EEEJSt5minusIfEfEEEvT_T0_DpT1_,"ax",@progbits
	.align	128
.text._ZN2at6native55_GLOBAL__N__de093ff9_22_ForeachBinaryOpList_cu_a911ec4325multi_tensor_apply_kernelINS1_18TensorListMetadataILi3EEENS1_24BinaryOpListAlphaFunctorIN3c104HalfELi3ELi2ELi2EEEJSt5minusIfEfEEEvT_T0_DpT1_:
        .type           _ZN2at6native55_GLOBAL__N__de093ff9_22_ForeachBinaryOpList_cu_a911ec4325multi_tensor_apply_kernelINS1_18TensorListMetadataILi3EEENS1_24BinaryOpListAlphaFunctorIN3c104HalfELi3ELi2ELi2EEEJSt5minusIfEfEEEvT_T0_DpT1_,@function
        .size           _ZN2at6native55_GLOBAL__N__de093ff9_22_ForeachBinaryOpList_cu_a911ec4325multi_tensor_apply_kernelINS1_18TensorListMetadataILi3EEENS1_24BinaryOpListAlphaFunctorIN3c104HalfELi3ELi2ELi2EEEJSt5minusIfEfEEEvT_T0_DpT1_,(.L_x_7969 - _ZN2at6native55_GLOBAL__N__de093ff9_22_ForeachBinaryOpList_cu_a911ec4325multi_tensor_apply_kernelINS1_18TensorListMetadataILi3EEENS1_24BinaryOpListAlphaFunctorIN3c104HalfELi3ELi2ELi2EEEJSt5minusIfEfEEEvT_T0_DpT1_)
        .other          _ZN2at6native55_GLOBAL__N__de093ff9_22_ForeachBinaryOpList_cu_a911ec4325multi_tensor_apply_kernelINS1_18TensorListMetadataILi3EEENS1_24BinaryOpListAlphaFunctorIN3c104HalfELi3ELi2ELi2EEEJSt5minusIfEfEEEvT_T0_DpT1_,@"STO_CUDA_ENTRY STV_DEFAULT"
_ZN2at6native55_GLOBAL__N__de093ff9_22_ForeachBinaryOpList_cu_a911ec4325multi_tensor_apply_kernelINS1_18TensorListMetadataILi3EEENS1_24BinaryOpListAlphaFunctorIN3c104HalfELi3ELi2ELi2EEEJSt5minusIfEfEEEvT_T0_DpT1_:
        /* <DEDUP_REMOVED lines=36> */
.L_x_7247:
[----:B0--3--:R-:W-:Y:S02]  /*0240*/  IADD3 R3, P1, PT, R2, UR4, RZ ;  /* 0x0000000402037c10 */ /* 0x009fe4000ff3e0ff */
[----:B------:R-:W-:Y:S02]  /*0250*/  PRMT R5, RZ, 0x7610, R5 ;  /* 0x00007610ff057816 */ /* 0x000fe40000000005 */
        /* <DEDUP_REMOVED lines=14> */
[--C-:B------:R-:W-:Y:S02]  /*0340*/  @!P0 LEA.HI.X R15, R3, UR9, R10.reuse, 0x1, P4 ;  /* 0x00000009030f8c11 */ /* 0x100fe4000a0f0c0a */
        /* <DEDUP_REMOVED lines=10> */
[----:B------:R-:W-:Y:S02]  /*03f0*/  @!P1 LEA.HI.X R21, R9, UR9, R6, 0x1, P4 ;  /* 0x0000000909159c11 */ /* 0x000fe4000a0f0c06 */
[C---:B------:R-:W-:Y:S02]  /*0400*/  @!P2 LEA R18, P5, R23.reuse, UR6, 0x1 ;  /* 0x000000061712ac11 */ /* 0x040fe4000f8a08ff */
[----:B0-----:R-:W-:Y:S02]  /*0410*/  @!P2 LEA R12, P4, R23, UR8, 0x1 ;  /* 0x00000008170cac11 */ /* 0x001fe4000f8808ff */
[----:B------:R-:W-:-:S02]  /*0420*/  PRMT R0, RZ, 0x7610, R0 ;  /* 0x00007610ff007816 */ /* 0x000fc40000000000 */
[C-C-:B------:R-:W-:Y:S02]  /*0430*/  @!P2 LEA.HI.X R19, R23.reuse, UR7, R4.reuse, 0x1, P5 ;  /* 0x000000071713ac11 */ /* 0x140fe4000a8f0c04 */
[----:B------:R-:W-:Y:S02]  /*0440*/  @!P2 LEA.HI.X R13, R23, UR9, R4, 0x1, P4 ;  /* 0x00000009170dac11 */ /* 0x000fe4000a0f0c04 */
[C---:B------:R-:W-:Y:S01]  /*0450*/  @!P3 LEA R14, P5, R8.reuse, UR6, 0x1 ;  /* 0x00000006080ebc11 */ /* 0x040fe2000f8a08ff */
[----:B------:R0:W5:Y:S01]  /*0460*/  @!P1 LDG.E.U16 R0, desc[UR16][R26.64] ;  /* 0x000000101a009981 */ /* 0x000162000c1e1500 */
[----:B------:R-:W-:Y:S02]  /*0470*/  @!P3 LEA R16, P4, R8, UR8, 0x1 ;  /* 0x000000080810bc11 */ /* 0x000fe4000f8808ff */
[----:B------:R-:W-:Y:S02]  /*0480*/  PRMT R24, RZ, 0x7610, R24 ;  /* 0x00007610ff187816 */ /* 0x000fe40000000018 */
[----:B------:R-:W-:-:S02]  /*0490*/  PRMT R25, RZ, 0x7610, R25 ;  /* 0x00007610ff197816 */ /* 0x000fc40000000019 */
[----:B------:R-:W-:Y:S02]  /*04a0*/  PRMT R28, RZ, 0x7610, R28 ;  /* 0x00007610ff1c7816 */ /* 0x000fe4000000001c */
[----:B------:R-:W-:Y:S01]  /*04b0*/  PRMT R29, RZ, 0x7610, R29 ;  /* 0x00007610ff1d7816 */ /* 0x000fe2000000001d */
[----:B------:R-:W5:Y:S01]  /*04c0*/  @!P1 LDG.E.U16 R24, desc[UR16][R20.64] ;  /* 0x0000001014189981 */ /* 0x000f62000c1e1500 */
[----:B0-----:R-:W-:Y:S02]  /*04d0*/  PRMT R26, RZ, 0x7610, R26 ;  /* 0x00007610ff1a7816 */ /* 0x001fe4000000001a */
[C-C-:B------:R-:W-:Y:S01]  /*04e0*/  @!P3 LEA.HI.X R15, R8.reuse, UR7, R7.reuse, 0x1, P5 ;  /* 0x00000007080fbc11 */ /* 0x140fe2000a8f0c07 */
[----:B------:R0:W5:Y:S01]  /*04f0*/  @!P2 LDG.E.U16 R25, desc[UR16][R18.64] ;  /* 0x000000101219a981 */ /* 0x000162000c1e1500 */
[----:B------:R-:W-:-:S03]  /*0500*/  @!P3 LEA.HI.X R17, R8, UR9, R7, 0x1, P4 ;  /* 0x000000090811bc11 */ /* 0x000fc6000a0f0c07 */
[----:B------:R-:W5:Y:S04]  /*0510*/  @!P2 LDG.E.U16 R28, desc[UR16][R12.64] ;  /* 0x000000100c1ca981 */ /* 0x000f68000c1e1500 */
[----:B------:R-:W5:Y:S04]  /*0520*/  @!P3 LDG.E.U16 R29, desc[UR16][R14.64] ;  /* 0x000000100e1db981 */ /* 0x000f68000c1e1500 */
[----:B------:R-:W5:Y:S01]  /*0530*/  @!P3 LDG.E.U16 R26, desc[UR16][R16.64] ;  /* 0x00000010101ab981 */ /* 0x000f62000c1e1500 */
[----:B0-----:R-:W-:-:S04]  /*0540*/  @!P0 LEA R18, P4, R3, UR10, 0x1 ;  /* 0x0000000a03128c11 */ /* 0x001fc8000f8808ff */
[----:B------:R-:W-:Y:S02]  /*0550*/  @!P0 LEA.HI.X R19, R3, UR11, R10, 0x1, P4 ;  /* 0x0000000b03138c11 */ /* 0x000fe4000a0f0c0a */
[----:B------:R-:W-:Y:S02]  /*0560*/  @!P2 LEA R22, P6, R23, UR10, 0x1 ;  /* 0x0000000a1716ac11 */ /* 0x000fe4000f8c08ff */
[----:B------:R-:W-:Y:S02]  /*0570*/  @!P1 LEA R20, P5, R9, UR10, 0x1 ;  /* 0x0000000a09149c11 */ /* 0x000fe4000f8a08ff */
[----:B------:R-:W-:Y:S02]  /*0580*/  @!P2 LEA.HI.X R23, R23, UR11, R4, 0x1, P6 ;  /* 0x0000000b1717ac11 */ /* 0x000fe4000b0f0c04 */
[----:B------:R-:W-:Y:S02]  /*0590*/  @!P3 LEA R4, P4, R8, UR10, 0x1 ;  /* 0x0000000a0804bc11 */ /* 0x000fe4000f8808ff */
[----:B------:R-:W-:Y:S01]  /*05a0*/  @!P1 LEA.HI.X R21, R9, UR11, R6, 0x1, P5 ;  /* 0x0000000b09159c11 */ /* 0x000fe2000a8f0c06 */
[----:B------:R-:W-:-:S04]  /*05b0*/  ULEA UR4, UP0, UR12, UR4, 0x2 ;  /* 0x000000040c047291 */ /* 0x000fc8000f8010ff */
[----:B------:R-:W-:Y:S02]  /*05c0*/  UIADD3.X UR5, UPT, UPT, URZ, UR5, URZ, UP0, !UPT ;  /* 0x00000005ff057290 */ /* 0x000fe400087fe4ff */
[----:B------:R-:W-:-:S04]  /*05d0*/  UISETP.GE.U32.AND UP0, UPT, UR4, UR13, UPT ;  /* 0x0000000d0400728c */ /* 0x000fc8000bf06070 */
[----:B------:R-:W-:Y:S01]  /*05e0*/  UISETP.GE.U32.AND.EX UP0, UPT, UR5, UR14, UPT, UP0 ;  /* 0x0000000e0500728c */ /* 0x000fe2000bf06100 */
[----:B---3--:R-:W-:Y:S02]  /*05f0*/  HADD2.F32 R11, -RZ, R11.H0_H0 ;  /* 0x2000000bff0b7230 */ /* 0x008fe40000004100 */
[----:B----4-:R-:W-:-:S05]  /*0600*/  HADD2.F32 R5, -RZ, R5.H0_H0 ;  /* 0x20000005ff057230 */ /* 0x010fca0000004100 */
[----:B--2---:R-:W-:Y:S01]  /*0610*/  FFMA.FTZ R5, -R11, UR18, R5 ;  /* 0x000000120b057c23 */ /* 0x004fe20008010105 */
[----:B-----5:R-:W-:Y:S02]  /*0620*/  HADD2.F32 R0, -RZ, R0.H0_H0 ;  /* 0x20000000ff007230 */ /* 0x020fe40000004100 */
[----:B------:R-:W-:Y:S02]  /*0630*/  HADD2.F32 R3, -RZ, R24.H0_H0 ;  /* 0x20000018ff037230 */ /* 0x000fe40000004100 */
[----:B------:R-:W-:Y:S02]  /*0640*/  HADD2.F32 R25, -RZ, R25.H0_H0 ;  /* 0x20000019ff197230 */ /* 0x000fe40000004100 */
[----:B------:R-:W-:Y:S02]  /*0650*/  HADD2.F32 R28, -RZ, R28.H0_H0 ;  /* 0x2000001cff1c7230 */ /* 0x000fe40000004100 */
[----:B------:R-:W-:Y:S01]  /*0660*/  FFMA.FTZ R0, -R3, UR18, R0 ;  /* 0x0000001203007c23 */ /* 0x000fe20008010100 */
[----:B------:R-:W-:-:S02]  /*0670*/  HADD2.F32 R29, -RZ, R29.H0_H0 ;  /* 0x2000001dff1d7230 */ /* 0x000fc40000004100 */
[----:B------:R-:W-:Y:S02]  /*0680*/  HADD2.F32 R26, -RZ, R26.H0_H0 ;  /* 0x2000001aff1a7230 */ /* 0x000fe40000004100 */
[----:B------:R-:W-:Y:S01]  /*0690*/  FFMA.FTZ R25, -R28, UR18, R25 ;  /* 0x000000121c197c23 */ /* 0x000fe20008010119 */
[----:B------:R-:W-:Y:S02]  /*06a0*/  F2FP.F16.F32.PACK_AB R3, RZ, R5 ;  /* 0x00000005ff03723e */ /* 0x000fe400000000ff */
[----:B------:R-:W-:Y:S01]  /*06b0*/  FFMA.FTZ R26, -R26, UR18, R29 ;  /* 0x000000121a1a7c23 */ /* 0x000fe2000801011d */
[----:B------:R-:W-:Y:S02]  /*06c0*/  F2FP.F16.F32.PACK_AB R0, RZ, R0 ;  /* 0x00000000ff00723e */ /* 0x000fe400000000ff */
[----:B------:R-:W-:Y:S02]  /*06d0*/  F2FP.F16.F32.PACK_AB R25, RZ, R25 ;  /* 0x00000019ff19723e */ /* 0x000fe400000000ff */
[----:B------:R-:W-:-:S02]  /*06e0*/  @!P3 LEA.HI.X R5, R8, UR11, R7, 0x1, P4 ;  /* 0x0000000b0805bc11 */ /* 0x000fc4000a0f0c07 */
[----:B------:R-:W-:Y:S01]  /*06f0*/  F2FP.F16.F32.PACK_AB R26, RZ, R26 ;  /* 0x0000001aff1a723e */ /* 0x000fe200000000ff */
[----:B------:R3:W-:Y:S04]  /*0700*/  @!P0 STG.E.U16 desc[UR16][R18.64], R3 ;  /* 0x0000000312008986 */ /* 0x0007e8000c101510 */
[----:B------:R3:W-:Y:S04]  /*0710*/  @!P1 STG.E.U16 desc[UR16][R20.64], R0 ;  /* 0x0000000014009986 */ /* 0x0007e8000c101510 */
[----:B------:R3:W-:Y:S04]  /*0720*/  @!P2 STG.E.U16 desc[UR16][R22.64], R25 ;  /* 0x000000191600a986 */ /* 0x0007e8000c101510 */
[----:B------:R3:W-:Y:S01]  /*0730*/  @!P3 STG.E.U16 desc[UR16][R4.64], R26 ;  /* 0x0000001a0400b986 */ /* 0x0007e2000c101510 */
[----:B------:R-:W-:Y:S05]  /*0740*/  BRA.U !UP0, `(.L_x_7247) ;  /* 0xfffffff908bc7547 */ /* 0x000fea000b83ffff */
[----:B------:R-:W-:Y:S05]  /*0750*/  EXIT ;  /* 0x000000000000794d */ /* 0x000fea0003800000 */
.L_x_7246:
        /* <DEDUP_REMOVED lines=8> */
.L_x_7248:
        /* <DEDUP_REMOVED lines=9> */
[----:B------:R-:W-:Y:S01]  /*0870*/  HADD2.F32 R8, -RZ, R4.H1_H1 ;  /* 0x30000004ff087230 */ /* 0x000fe20000004100 */
[----:B------:R-:W-:Y:S01]  /*0880*/  IADD3 R4, P0, PT, R14, UR10, RZ ;  /* 0x0000000a0e047c10 */ /* 0x000fe2000ff1e0ff */
[--C-:B---3--:R-:W-:Y:S02]  /*0890*/  HADD2.F32 R9, -RZ, R6.reuse.H0_H0 ;  /* 0x20000006ff097230 */ /* 0x108fe40000004100 */
[----:B------:R-:W-:-:S02]  /*08a0*/  HADD2.F32 R11, -RZ, R6.H1_H1 ;  /* 0x30000006ff0b7230 */ /* 0x000fc40000004100 */
[--C-:B------:R-:W-:Y:S02]  /*08b0*/  HADD2.F32 R10, -RZ, R5.reuse.H0_H0 ;  /* 0x20000005ff0a7230 */ /* 0x100fe40000004100 */
[----:B-1----:R-:W-:Y:S01]  /*08c0*/  FFMA.FTZ R2, -R9, UR12, R2 ;  /* 0x0000000c09027c23 */ /* 0x002fe20008010102 */
[----:B------:R-:W-:Y:S02]  /*08d0*/  HADD2.F32 R12, -RZ, R5.H1_H1 ;  /* 0x30000005ff0c7230 */ /* 0x000fe40000004100 */
[----:B------:R-:W-:Y:S01]  /*08e0*/  FFMA.FTZ R11, -R11, UR12, R8 ;  /* 0x0000000c0b0b7c23 */ /* 0x000fe20008010108 */
[--C-:B------:R-:W-:Y:S01]  /*08f0*/  HADD2.F32 R13, -RZ, R7.reuse.H0_H0 ;  /* 0x20000007ff0d7230 */ /* 0x100fe20000004100 */
[----:B------:R-:W-:Y:S01]  /*0900*/  IADD3.X R5, PT, PT, R16, UR11, RZ, P0, !PT ;  /* 0x0000000b10057c10 */ /* 0x000fe200087fe4ff */
[----:B------:R-:W-:Y:S01]  /*0910*/  HADD2.F32 R15, -RZ, R7.H1_H1 ;  /* 0x30000007ff0f7230 */ /* 0x000fe20000004100 */
[----:B0-----:R-:W-:Y:S02]  /*0920*/  IADD3 R3, P0, PT, R3, UR5, RZ ;  /* 0x0000000503037c10 */ /* 0x001fe4000ff1e0ff */
[----:B------:R-:W-:Y:S01]  /*0930*/  FFMA.FTZ R10, -R13, UR12, R10 ;  /* 0x0000000c0d0a7c23 */ /* 0x000fe2000801010a */
[----:B------:R-:W-:Y:S01]  /*0940*/  F2FP.F16.F32.PACK_AB R14, R11, R2 ;  /* 0x000000020b0e723e */ /* 0x000fe200000000ff */
[----:B------:R-:W-:Y:S01]  /*0950*/  FFMA.FTZ R15, -R15, UR12, R12 ;  /* 0x0000000c0f0f7c23 */ /* 0x000fe2000801010c */
[----:B------:R-:W-:-:S02]  /*0960*/  IMAD.SHL.U32 R2, R3, 0x4, RZ ;  /* 0x0000000403027824 */ /* 0x000fc400078e00ff */
[----:B------:R-:W-:Y:S01]  /*0970*/  IMAD.X R0, RZ, RZ, R0, P0 ;  /* 0x000000ffff007224 */ /* 0x000fe200000e0600 */
[----:B------:R-:W-:Y:S02]  /*0980*/  LOP3.LUT P0, RZ, R3, 0xffffc000, RZ, 0xc0, !PT ;  /* 0xffffc00003ff7812 */ /* 0x000fe4000780c0ff */
[----:B------:R-:W-:Y:S02]  /*0990*/  F2FP.F16.F32.PACK_AB R15, R15, R10 ;  /* 0x0000000a0f0f723e */ /* 0x000fe400000000ff */
[----:B------:R-:W-:Y:S02]  /*09a0*/  ISETP.LT.U32.AND P1, PT, R2, UR15, PT ;  /* 0x0000000f02007c0c */ /* 0x000fe4000bf21070 */
[----:B------:R-:W-:Y:S01]  /*09b0*/  SHF.L.U64.HI R2, R3, 0x2, R0 ;  /* 0x0000000203027819 */ /* 0x000fe20000010200 */
[----:B------:R2:W-:Y:S01]  /*09c0*/  STG.E.64 desc[UR16][R4.64], R14 ;  /* 0x0000000e04007986 */ /* 0x0005e2000c101b10 */
[----:B------:R-:W-:Y:S02]  /*09d0*/  LOP3.LUT P0, RZ, R0, 0x3fffffff, RZ, 0xc0, P0 ;  /* 0x3fffffff00ff7812 */ /* 0x000fe4000000c0ff */
[----:B------:R-:W-:-:S13]  /*09e0*/  ISETP.LT.AND.EX P1, PT, R2, UR4, PT, P1 ;  /* 0x0000000402007c0c */ /* 0x000fda000bf21310 */
[----:B--2---:R-:W-:Y:S05]  /*09f0*/  @!P0 BRA P1, `(.L_x_7248) ;  /* 0xfffffffc00788947 */ /* 0x004fea000083ffff */
[----:B------:R-:W-:Y:S05]  /*0a00*/  EXIT ;  /* 0x000000000000794d */ /* 0x000fea0003800000 */
.L_x_7249:
        /* <DEDUP_REMOVED lines=15> */
.L_x_7969:


//--------------------- .text._ZN2at6native55_GLOBAL__N__de093ff9_22_ForeachBinaryOpList_cu_a911ec4325multi_tensor_apply_kernelINS1_18TensorListMetadataILi3EEENS1_24BinaryOpListAlphaFunctorIN3c108BFloat16ELi3ELi2ELi2EEEJSt5minusIfEfEEEvT_T0_DpT1_ --------------------------
	.section	.text._ZN2at6native55_GLOBAL__N__de093ff9_22_ForeachBinaryOpList_cu_a911ec4325multi_tensor_apply_kernelINS1_18TensorListMetadataILi3EEENS1_24BinaryOpListAlphaFunctorIN3c108BFloat16ELi3ELi2ELi2EEEJSt5minusIfEfEEEvT_T0_DpT1_,"ax",@progbits
	.align	128
.text._ZN2at6native55_GLOBAL__N__de093ff9_22_ForeachBinaryOpList_cu_a911ec4325multi_tensor_apply_kernelINS1_18TensorListMetadataILi3EEENS1_24BinaryOpListAlphaFunctorIN3c108BFloat16ELi3ELi2ELi2EEEJSt5minusIfEfEEEvT_T0_DpT1_:
        .type           _ZN2at6native55_GLOBAL__N__de093ff9_22_ForeachBinaryOpList_cu_a911ec4325multi_tensor_apply_kernelINS1_18TensorListMetadataILi3EEENS1_24BinaryOpListAlphaFunctorIN3c108BFloat16ELi3ELi2ELi2EEEJSt5minusIfEfEEEvT_T0_DpT1_,@function
        .size           _ZN2at6native55_GLOBAL__N__de093ff9_22_ForeachBinaryOpList_cu_a911ec4325multi_tensor_apply_kernelINS1_18TensorListMetadataILi3EEENS1_24BinaryOpListAlphaFunctorIN3c108BFloat16ELi3ELi2ELi2EEEJSt5minusIfEfEEEvT_T0_DpT1_,(.L_x_7970 - _ZN2at6native55_GLOBAL__N__de093ff9_22_ForeachBinaryOpList_cu_a911ec4325multi_tensor_apply_kernelINS1_18TensorListMetadataILi3EEENS1_24BinaryOpListAlphaFunctorIN3c108BFloat16ELi3ELi2ELi2EEEJSt5minusIfEfEEEvT_T0_DpT1_)
        .other          _ZN2at6native55_GLOBAL__N__de093ff9_22_ForeachBinaryOpList_cu_a911ec4325multi_tensor_apply_kernelINS1_18TensorListMetadataILi3EEENS1_24BinaryOpListAlphaFunctorIN3c108BFloat16ELi3ELi2ELi2EEEJSt5minusIfEfEEEvT_T0_DpT1_,@"STO_CUDA_ENTRY STV_DEFAULT"
_ZN2at6native55_GLOBAL__N__de093ff9_22_ForeachBinaryOpList_cu_a911ec4325multi_tensor_apply_kernelINS1_18TensorListMetadataILi3EEENS1_24BinaryOpListAlphaFunctorIN3c108BFloat16ELi3ELi2ELi2EEEJSt5minusIfEfEEEvT_T0_DpT1_:
        /* <DEDUP_REMOVED lines=36> */
.L_x_7251:
        /* <DEDUP_REMOVED lines=59> */
[----:B---3--:R-:W-:Y:S02]  /*05f0*/  IMAD.U32 R11, R11, 0x10000, RZ ;  /* 0x000100000b0b7824 */ /* 0x008fe400078e00ff */
[----:B----4-:R-:W-:-:S04]  /*0600*/  IMAD.U32 R5, R5, 0x10000, RZ ;  /* 0x0001000005057824 */ /* 0x010fc800078e00ff */
[----:B--2---:R-:W-:Y:S01]  /*0610*/  FFMA.FTZ R5, -R11, UR18, R5 ;  /* 0x000000120b057c23 */ /* 0x004fe20008010105 */
[----:B-----5:R-:W-:Y:S02]  /*0620*/  IMAD.U32 R0, R0, 0x10000, RZ ;  /* 0x0001000000007824 */ /* 0x020fe400078e00ff */
[----:B------:R-:W-:Y:S02]  /*0630*/  IMAD.U32 R3, R24, 0x10000, RZ ;  /* 0x0001000018037824 */ /* 0x000fe400078e00ff */
[----:B------:R-:W-:Y:S02]  /*0640*/  IMAD.U32 R25, R25, 0x10000, RZ ;  /* 0x0001000019197824 */ /* 0x000fe400078e00ff */
[----:B------:R-:W-:Y:S01]  /*0650*/  FFMA.FTZ R0, -R3, UR18, R0 ;  /* 0x0000001203007c23 */ /* 0x000fe20008010100 */
[----:B------:R-:W-:Y:S02]  /*0660*/  IMAD.U32 R28, R28, 0x10000, RZ ;  /* 0x000100001c1c7824 */ /* 0x000fe400078e00ff */
[----:B------:R-:W-:-:S02]  /*0670*/  IMAD.U32 R29, R29, 0x10000, RZ ;  /* 0x000100001d1d7824 */ /* 0x000fc400078e00ff */
[----:B------:R-:W-:Y:S01]  /*0680*/  FFMA.FTZ R25, -R28, UR18, R25 ;  /* 0x000000121c197c23 */ /* 0x000fe20008010119 */
[----:B------:R-:W-:Y:S01]  /*0690*/  IMAD.U32 R26, R26, 0x10000, RZ ;  /* 0x000100001a1a7824 */ /* 0x000fe200078e00ff */
[----:B------:R-:W-:-:S03]  /*06a0*/  F2FP.BF16.F32.PACK_AB R3, RZ, R5 ;  /* 0x00000005ff03723e */ /* 0x000fc600000010ff */
[----:B------:R-:W-:Y:S01]  /*06b0*/  FFMA.FTZ R26, -R26, UR18, R29 ;  /* 0x000000121a1a7c23 */ /* 0x000fe2000801011d */
[----:B------:R-:W-:Y:S02]  /*06c0*/  F2FP.BF16.F32.PACK_AB R0, RZ, R0 ;  /* 0x00000000ff00723e */ /* 0x000fe400000010ff */
        /* <DEDUP_REMOVED lines=9> */
.L_x_7250:
        /* <DEDUP_REMOVED lines=8> */
.L_x_7252:
        /* <DEDUP_REMOVED lines=9> */
[----:B------:R-:W-:Y:S01]  /*0870*/  IMAD.U32 R13, R5, 0x10000, RZ ;  /* 0x00010000050d7824 */ /* 0x000fe200078e00ff */
[C---:B------:R-:W-:Y:S01]  /*0880*/  PRMT R2, R4.reuse, 0x7632, R2 ;  /* 0x0000763204027816 */ /* 0x040fe20000000002 */
[----:B------:R-:W-:Y:S01]  /*0890*/  IMAD.U32 R11, R4, 0x10000, RZ ;  /* 0x00010000040b7824 */ /* 0x000fe200078e00ff */
[----:B---3--:R-:W-:Y:S01]  /*08a0*/  PRMT R10, R7, 0x7632, R10 ;  /* 0x00007632070a7816 */ /* 0x008fe2000000000a */
[----:B------:R-:W-:Y:S01]  /*08b0*/  IMAD.U32 R8, R8, 0x10000, RZ ;  /* 0x0001000008087824 */ /* 0x000fe200078e00ff */
[C---:B------:R-:W-:Y:S01]  /*08c0*/  PRMT R9, R6.reuse, 0x7632, R9 ;  /* 0x0000763206097816 */ /* 0x040fe20000000009 */
[----:B------:R-:W-:Y:S01]  /*08d0*/  IMAD.U32 R12, R6, 0x10000, RZ ;  /* 0x00010000060c7824 */ /* 0x000fe200078e00ff */
[----:B------:R-:W-:Y:S01]  /*08e0*/  IADD3 R4, P0, PT, R16, UR10, RZ ;  /* 0x0000000a10047c10 */ /* 0x000fe2000ff1e0ff */
[----:B------:R-:W-:-:S02]  /*08f0*/  IMAD.U32 R5, R10, 0x10000, RZ ;  /* 0x000100000a057824 */ /* 0x000fc400078e00ff */
[----:B------:R-:W-:Y:S02]  /*0900*/  IMAD.U32 R2, R2, 0x10000, RZ ;  /* 0x0001000002027824 */ /* 0x000fe400078e00ff */
[----:B-1----:R-:W-:Y:S01]  /*0910*/  FFMA.FTZ R11, -R12, UR12, R11 ;  /* 0x0000000c0c0b7c23 */ /* 0x002fe2000801010b */
[----:B------:R-:W-:Y:S02]  /*0920*/  IMAD.U32 R9, R9, 0x10000, RZ ;  /* 0x0001000009097824 */ /* 0x000fe400078e00ff */
[----:B------:R-:W-:Y:S01]  /*0930*/  FFMA.FTZ R8, -R5, UR12, R8 ;  /* 0x0000000c05087c23 */ /* 0x000fe20008010108 */
[----:B------:R-:W-:Y:S01]  /*0940*/  IMAD.U32 R14, R7, 0x10000, RZ ;  /* 0x00010000070e7824 */ /* 0x000fe200078e00ff */
[----:B------:R-:W-:Y:S01]  /*0950*/  IADD3.X R5, PT, PT, R15, UR11, RZ, P0, !PT ;  /* 0x0000000b0f057c10 */ /* 0x000fe200087fe4ff */
[----:B------:R-:W-:Y:S01]  /*0960*/  FFMA.FTZ R2, -R9, UR12, R2 ;  /* 0x0000000c09027c23 */ /* 0x000fe20008010102 */
[----:B0-----:R-:W-:Y:S01]  /*0970*/  IADD3 R0, P0, PT, R0, UR5, RZ ;  /* 0x0000000500007c10 */ /* 0x001fe2000ff1e0ff */
[----:B------:R-:W-:-:S03]  /*0980*/  FFMA.FTZ R13, -R14, UR12, R13 ;  /* 0x0000000c0e0d7c23 */ /* 0x000fc6000801010d */
[----:B------:R-:W-:Y:S01]  /*0990*/  F2FP.BF16.F32.PACK_AB R12, R2, R11 ;  /* 0x0000000b020c723e */ /* 0x000fe200000010ff */
[----:B------:R-:W-:Y:S01]  /*09a0*/  IMAD.SHL.U32 R2, R0, 0x4, RZ ;  /* 0x0000000400027824 */ /* 0x000fe200078e00ff */
        /* <DEDUP_REMOVED lines=8> */
[----:B--2---:R-:W-:Y:S05]  /*0a30*/  @!P0 BRA P1, `(.L_x_7252) ;  /* 0xfffffffc00688947 */ /* 0x004fea000083ffff */
[----:B------:R-:W-:Y:S05]  /*0a40*/  EXIT ;  /* 0x000000000000794d */ /* 0x000fea0003800000 */
.L_x_7253:
        /* <DEDUP_REMOVED lines=11> */
.L_x_7970:


//--------------------- .text._ZN2at6native55_GLOBAL__N__de093ff9_22_ForeachBinaryOpList_cu_a911ec4325multi_tensor_apply_kernelINS1_18TensorListMetadataILi3EEENS1_24BinaryOpListAlphaFunctorIbLi3ELi2ELi2EEEJSt5minusIbEbEEEvT_T0_DpT1_ --------------------------
	.section	.text._ZN2at6native55_GLOBAL__N__de093ff9_22_ForeachBinaryOpList_cu_a911ec4325multi_tensor_apply_kernelINS1_18TensorListMetadataILi3EEENS1_24BinaryOpListAlphaFunctorIbLi3ELi2ELi2EEEJSt5minusIbEbEEEvT_T0_DpT1_,"ax",@progbits
	.align	128
.text._ZN2at6native55_GLOBAL__N__de093ff9_22_ForeachBinaryOpList_cu_a911ec4325multi_tensor_apply_kernelINS1_18TensorListMetadataILi3EEENS1_24BinaryOpListAlphaFunctorIbLi3ELi2ELi2EEEJSt5minusIbEbEEEvT_T0_DpT1_:
        .type           _ZN2at6native55_GLOBAL__N__de093ff9_22_ForeachBinaryOpList_cu_a911ec4325multi_tensor_apply_kernelINS1_18TensorListMetadataILi3EEENS1_24BinaryOpListAlphaFunctorIbLi3ELi2ELi2EEEJSt5minusIbEbEEEvT_T0_DpT1_,@function
        .size           _ZN2at6native55_GLOBAL__N__de093ff9_22_ForeachBinaryOpList_cu_a911ec4325multi_tensor_apply_kernelINS1_18TensorListMetadataILi3EEENS1_24BinaryOpListAlphaFunctorIbLi3ELi2ELi2EEEJSt5minusIbEbEEEvT_T0_DpT1_,(.L_x_7971 - _ZN2at6native55_GLOBAL__N__de093ff9_22_ForeachBinaryOpList_cu_a911ec4325multi_tensor_apply_kernelINS1_18TensorListMetadataILi3EEENS1_24BinaryOpListAlphaFunctorIbLi3ELi2ELi2EEEJSt5minusIbEbEEEvT_T0_DpT1_)
        .other          _ZN2at6native55_GLOBAL__N__de093ff9_22_ForeachBinaryOpList_cu_a911ec4325multi_tensor_apply_kernelINS1_18TensorListMetadataILi3EEENS1_24BinaryOpListAlphaFunctorIbLi3ELi2ELi2EEEJSt5minusIbEbEEEvT_T0_DpT1_,@"STO_CUDA_ENTRY STV_DEFAULT"
_ZN2at6native55_GLOBAL__N__de093ff9_22_ForeachBinaryOpList_cu_a911ec4325multi_tensor_apply_kernelINS1_18TensorListMetadataILi3EEENS1_24BinaryOpListAlphaFunctorIbLi3ELi2ELi2EEEJSt5minusIbEbEEEvT_T0_DpT1_:
        /* <DEDUP_REMOVED lines=59> */
.L_x_7255:
        /* <DEDUP_REMOVED lines=18> */
[C---:B------:R-:W-:Y:S02]  /*04d0*/  @!P3 IADD3.X R9, PT, PT, R3.reuse, UR38, RZ, P4, !PT ;  /* 0x000000260309bc10 */ /* 0x040fe4000a7fe4ff */
[----:B------:R-:W-:Y:S02]  /*04e0*/  ISETP.GE.U32.AND.EX P0, PT, R6, UR33, PT, P0 ;  /* 0x0000002106007c0c */ /* 0x000fe4000bf06100 */
[C---:B------:R-:W-:Y:S01]  /*04f0*/  @!P2 IADD3 R16, P4, PT, R2.reuse, UR28, RZ ;  /* 0x0000001c0210ac10 */ /* 0x040fe2000ff9e0ff */
[----:B------:R-:W2:Y:S01]  /*0500*/  @!P3 LDG.E.U8 R5, desc[UR18][R8.64] ;  /* 0x000000120805b981 */ /* 0x000ea2000c1e1100 */
[C---:B------:R-:W-:Y:S02]  /*0510*/  @!P2 IADD3 R14, P5, PT, R2.reuse, UR30, RZ ;  /* 0x0000001e020eac10 */ /* 0x040fe4000ffbe0ff */
[----:B------:R-:W-:Y:S02]  /*0520*/  @!P2 IADD3.X R17, PT, PT, R3, UR29, RZ, P4, !PT ;  /* 0x0000001d0311ac10 */ /* 0x000fe4000a7fe4ff */
[----:B------:R-:W-:-:S02]  /*0530*/  @!P3 IADD3 R6, P4, PT, R2, UR39, RZ ;  /* 0x000000270206bc10 */ /* 0x000fc4000ff9e0ff */
[C---:B------:R-:W-:Y:S01]  /*0540*/  @!P2 IADD3.X R15, PT, PT, R3.reuse, UR31, RZ, P5, !PT ;  /* 0x0000001f030fac10 */ /* 0x040fe2000affe4ff */
[----:B------:R0:W3:Y:S01]  /*0550*/  @!P2 LDG.E.U8 R18, desc[UR18][R16.64] ;  /* 0x000000121012a981 */ /* 0x0000e2000c1e1100 */
[C---:B------:R-:W-:Y:S02]  /*0560*/  @!P1 IADD3 R12, P5, PT, R2.reuse, UR21, RZ ;  /* 0x00000015020c9c10 */ /* 0x040fe4000ffbe0ff */
[C---:B------:R-:W-:Y:S01]  /*0570*/  @!P3 IADD3.X R7, PT, PT, R3.reuse, UR40, RZ, P4, !PT ;  /* 0x000000280307bc10 */ /* 0x040fe2000a7fe4ff */
[----:B------:R-:W4:Y:S01]  /*0580*/  @!P2 LDG.E.U8 R14, desc[UR18][R14.64] ;  /* 0x000000120e0ea981 */ /* 0x000f22000c1e1100 */
[----:B------:R-:W-:Y:S02]  /*0590*/  @!P1 IADD3 R10, P4, PT, R2, UR8, RZ ;  /* 0x00000008020a9c10 */ /* 0x000fe4000ff9e0ff */
[C---:B------:R-:W-:Y:S01]  /*05a0*/  @!P1 IADD3.X R13, PT, PT, R3.reuse, UR9, RZ, P5, !PT ;  /* 0x00000009030d9c10 */ /* 0x040fe2000affe4ff */
[----:B------:R-:W5:Y:S01]  /*05b0*/  @!P3 LDG.E.U8 R6, desc[UR18][R6.64] ;  /* 0x000000120606b981 */ /* 0x000f62000c1e1100 */
[----:B------:R-:W-:-:S03]  /*05c0*/  @!P1 IADD3.X R11, PT, PT, R3, UR7, RZ, P4, !PT ;  /* 0x00000007030b9c10 */ /* 0x000fc6000a7fe4ff */
[----:B------:R-:W5:Y:S01]  /*05d0*/  @!P1 LDG.E.U8 R12, desc[UR18][R12.64] ;  /* 0x000000120c0c9981 */ /* 0x000f62000c1e1100 */
[----:B0-----:R-:W-:-:S03]  /*05e0*/  @!P0 IADD3 R16, P5, PT, R2, UR24, RZ ;  /* 0x0000001802108c10 */ /* 0x001fc6000ffbe0ff */
[----:B------:R-:W5:Y:S01]  /*05f0*/  @!P1 LDG.E.U8 R10, desc[UR18][R10.64] ;  /* 0x000000120a0a9981 */ /* 0x000f62000c1e1100 */
[----:B------:R-:W-:Y:S02]  /*0600*/  @!P0 IADD3 R8, P4, PT, R2, UR25, RZ ;  /* 0x0000001902088c10 */ /* 0x000fe4000ff9e0ff */
[C---:B------:R-:W-:Y:S02]  /*0610*/  @!P0 IADD3.X R17, PT, PT, R3.reuse, UR13, RZ, P5, !PT ;  /* 0x0000000d03118c10 */ /* 0x040fe4000affe4ff */
        /* <DEDUP_REMOVED lines=11> */
[----:B0-----:R-:W-:Y:S02]  /*06d0*/  ISETP.NE.AND P6, PT, RZ, UR6, P6 ;  /* 0x00000006ff007c0c */ /* 0x001fe4000b7c5270 */
[----:B-----5:R-:W-:Y:S02]  /*06e0*/  ISETP.NE.AND P4, PT, R6, RZ, !P3 ;  /* 0x000000ff0600720c */ /* 0x020fe40005f85270 */
[----:B------:R-:W-:-:S02]  /*06f0*/  ISETP.NE.AND P5, PT, RZ, UR6, P5 ;  /* 0x00000006ff007c0c */ /* 0x000fc4000afa5270 */
[----:B------:R-:W-:Y:S02]  /*0700*/  PLOP3.LUT P2, PT, P2, P6, PT, 0x28, 0x82 ;  /* 0x000000000082781c */ /* 0x000fe4000174c570 */
[----:B------:R-:W-:Y:S02]  /*0710*/  ISETP.NE.AND P6, PT, R12, RZ, !P1 ;  /* 0x000000ff0c00720c */ /* 0x000fe40004fc5270 */
[----:B------:R-:W-:Y:S02]  /*0720*/  PLOP3.LUT P4, PT, P4, P5, PT, 0x28, 0x82 ;  /* 0x000000000082781c */ /* 0x000fe4000278a570 */
[----:B------:R-:W-:Y:S02]  /*0730*/  ISETP.NE.AND P5, PT, R10, RZ, !P1 ;  /* 0x000000ff0a00720c */ /* 0x000fe40004fa5270 */
[----:B------:R-:W-:Y:S02]  /*0740*/  ISETP.NE.AND P6, PT, RZ, UR6, P6 ;  /* 0x00000006ff007c0c */ /* 0x000fe4000b7c5270 */
[----:B------:R-:W-:-:S02]  /*0750*/  @!P3 SEL R13, RZ, 0x1, !P4 ;  /* 0x00000001ff0db807 */ /* 0x000fc40006000000 */
[----:B------:R-:W-:Y:S02]  /*0760*/  ISETP.GE.U32.AND P4, PT, R4, UR32, PT ;  /* 0x0000002004007c0c */ /* 0x000fe4000bf86070 */
[----:B------:R-:W-:Y:S02]  /*0770*/  PLOP3.LUT P5, PT, P5, P6, PT, 0x28, 0x82 ;  /* 0x000000000082781c */ /* 0x000fe40002fac570 */
[----:B------:R-:W-:Y:S02]  /*0780*/  @!P3 IADD3 R4, P6, PT, R2, UR35, RZ ;  /* 0x000000230204bc10 */ /* 0x000fe4000ffde0ff */
[----:B------:R-:W-:Y:S02]  /*0790*/  ISETP.GE.U32.AND.EX P4, PT, R0, UR33, PT, P4 ;  /* 0x0000002100007c0c */ /* 0x000fe4000bf86140 */
[----:B------:R-:W-:Y:S02]  /*07a0*/  @!P3 IADD3.X R5, PT, PT, R3, UR36, RZ, P6, !PT ;  /* 0x000000240305bc10 */ /* 0x000fe4000b7fe4ff */
[----:B------:R-:W-:-:S02]  /*07b0*/  ISETP.NE.AND P6, PT, R16, RZ, !P0 ;  /* 0x000000ff1000720c */ /* 0x000fc400047c5270 */
[----:B------:R-:W-:Y:S01]  /*07c0*/  SEL R15, RZ, 0x1, !P5 ;  /* 0x00000001ff0f7807 */ /* 0x000fe20006800000 */
[----:B------:R0:W-:Y:S01]  /*07d0*/  @!P3 STG.E.U8 desc[UR18][R4.64], R13 ;  /* 0x0000000d0400b986 */ /* 0x0001e2000c101112 */
[----:B------:R-:W-:Y:S02]  /*07e0*/  @!P1 IADD3 R6, P3, PT, R2, UR22, RZ ;  /* 0x0000001602069c10 */ /* 0x000fe4000ff7e0ff */
[----:B------:R-:W-:Y:S02]  /*07f0*/  ISETP.NE.AND P5, PT, R8, RZ, !P0 ;  /* 0x000000ff0800720c */ /* 0x000fe400047a5270 */
[----:B------:R-:W-:Y:S02]  /*0800*/  ISETP.NE.AND P6, PT, RZ, UR6, P6 ;  /* 0x00000006ff007c0c */ /* 0x000fe4000b7c5270 */
[----:B------:R-:W-:Y:S02]  /*0810*/  @!P1 IADD3.X R7, PT, PT, R3, UR10, RZ, P3, !PT ;  /* 0x0000000a03079c10 */ /* 0x000fe40009ffe4ff */
[----:B------:R-:W-:-:S02]  /*0820*/  PLOP3.LUT P5, PT, P5, P6, PT, 0x28, 0x82 ;  /* 0x000000000082781c */ /* 0x000fc40002fac570 */
[C---:B------:R-:W-:Y:S02]  /*0830*/  @!P4 IADD3 R8, P3, PT, R2.reuse, UR27, RZ ;  /* 0x0000001b0208cc10 */ /* 0x040fe4000ff7e0ff */
[C---:B------:R-:W-:Y:S02]  /*0840*/  @!P0 IADD3 R10, P6, PT, R2.reuse, UR23, RZ ;  /* 0x00000017020a8c10 */ /* 0x040fe4000ffde0ff */
        /* <DEDUP_REMOVED lines=11> */
.L_x_7254:
[----:B------:R-:W0:Y:S02]  /*0900*/  S2R R10, SR_TID.X ;  /* 0x00000000000a7919 */ /* 0x000e240000002100 */
[----:B0-----:R-:W-:-:S03]  /*0910*/  IMAD.WIDE.U32 R2, R10, 0x4, RZ ;  /* 0x000000040a027825 */ /* 0x001fc600078e00ff */
[----:B------:R-:W-:-:S04]  /*0920*/  ISETP.GE.U32.AND P0, PT, R2, UR34, PT ;  /* 0x0000002202007c0c */ /* 0x000fc8000bf06070 */
[----:B------:R-:W-:-:S13]  /*0930*/  ISETP.GE.AND.EX P0, PT, R3, UR16, PT, P0 ;  /* 0x0000001003007c0c */ /* 0x000fda000bf06300 */
[----:B------:R-:W-:Y:S05]  /*0940*/  @P0 EXIT ;  /* 0x000000000000094d */ /* 0x000fea0003800000 */
[----:B------:R-:W0:Y:S01]  /*0950*/  LDCU.S8 UR4, c[0x0][0xfca] ;  /* 0x0001f940ff0477ac */ /* 0x000e220008000200 */
[----:B------:R-:W-:Y:S01]  /*0960*/  IMAD.MOV.U32 R11, RZ, RZ, RZ ;  /* 0x000000ffff0b7224 */ /* 0x000fe200078e00ff */
[----:B------:R-:W1:Y:S01]  /*0970*/  LDCU UR5, c[0x0][0x360] ;  /* 0x00006c00ff0577ac */ /* 0x000e620008000800 */
[----:B0-----:R-:W-:-:S13]  /*0980*/  ISETP.NE.AND P3, PT, RZ, UR4, PT ;  /* 0x00000004ff007c0c */ /* 0x001fda000bf65270 */
.L_x_7256:
        /* <DEDUP_REMOVED lines=12> */
[----:B------:R-:W-:Y:S02]  /*0a50*/  ISETP.NE.AND P0, PT, R0, RZ, P3 ;  /* 0x000000ff0000720c */ /* 0x000fe40001f05270 */
[----:B------:R-:W-:-:S02]  /*0a60*/  ISETP.NE.AND P2, PT, R6, RZ, P3 ;  /* 0x000000ff0600720c */ /* 0x000fc40001f45270 */
[C---:B---3--:R-:W-:Y:S02]  /*0a70*/  PRMT R0, R2.reuse, 0x7770, RZ ;  /* 0x0000777002007816 */ /* 0x048fe400000000ff */
[C---:B------:R-:W-:Y:S02]  /*0a80*/  PRMT R4, R2.reuse, 0x7771, RZ ;  /* 0x0000777102047816 */ /* 0x040fe400000000ff */
[C---:B------:R-:W-:Y:S02]  /*0a90*/  PRMT R3, R2.reuse, 0x7773, RZ ;  /* 0x0000777302037816 */ /* 0x040fe400000000ff */
[----:B------:R-:W-:Y:S02]  /*0aa0*/  ISETP.NE.AND P1, PT, R7, RZ, P3 ;  /* 0x000000ff0700720c */ /* 0x000fe40001f25270 */
[----:B------:R-:W-:Y:S02]  /*0ab0*/  PRMT R2, R2, 0x7772, RZ ;  /* 0x0000777202027816 */ /* 0x000fe400000000ff */
[----:B------:R-:W-:-:S02]  /*0ac0*/  ISETP.NE.AND P4, PT, R8, RZ, P3 ;  /* 0x000000ff0800720c */ /* 0x000fc40001f85270 */
[----:B------:R-:W-:Y:S02]  /*0ad0*/  ISETP.NE.XOR P0, PT, R0, RZ, P0 ;  /* 0x000000ff0000720c */ /* 0x000fe40000705a70 */
[----:B------:R-:W-:Y:S02]  /*0ae0*/  ISETP.NE.XOR P2, PT, R4, RZ, P2 ;  /* 0x000000ff0400720c */ /* 0x000fe40001745a70 */
[----:B------:R-:W-:Y:S02]  /*0af0*/  ISETP.NE.XOR P1, PT, R2, RZ, P1 ;  /* 0x000000ff0200720c */ /* 0x000fe40000f25a70 */
[----:B------:R-:W-:Y:S02]  /*0b00*/  ISETP.NE.XOR P4, PT, R3, RZ, P4 ;  /* 0x000000ff0300720c */ /* 0x000fe40002785a70 */
[----:B------:R-:W-:Y:S02]  /*0b10*/  SEL R5, RZ, 0x1, !P0 ;  /* 0x00000001ff057807 */ /* 0x000fe40004000000 */
[----:B------:R-:W-:-:S02]  /*0b20*/  SEL R2, RZ, 0x1, !P2 ;  /* 0x00000001ff027807 */ /* 0x000fc40005000000 */
[----:B------:R-:W-:Y:S02]  /*0b30*/  SEL R0, RZ, 0x1, !P4 ;  /* 0x00000001ff007807 */ /* 0x000fe40006000000 */
[----:B------:R-:W-:Y:S02]  /*0b40*/  SEL R3, RZ, 0x1, !P1 ;  /* 0x00000001ff037807 */ /* 0x000fe40004800000 */
[----:B------:R-:W-:Y:S02]  /*0b50*/  PRMT R5, R5, 0x3340, R2 ;  /* 0x0000334005057816 */ /* 0x000fe40000000002 */
[----:B------:R-:W-:Y:S02]  /*0b60*/  IADD3 R2, P0, PT, R9, UR35, RZ ;  /* 0x0000002309027c10 */ /* 0x000fe4000ff1e0ff */
[----:B------:R-:W-:Y:S02]  /*0b70*/  PRMT R0, R3, 0x3340, R0 ;  /* 0x0000334003007816 */ /* 0x000fe40000000000 */
[----:B------:R-:W-:-:S02]  /*0b80*/  IADD3.X R3, PT, PT, R12, UR36, RZ, P0, !PT ;  /* 0x000000240c037c10 */ /* 0x000fc400087fe4ff */
        /* <DEDUP_REMOVED lines=10> */
[----:B0-----:R-:W-:Y:S05]  /*0c30*/  @!P0 BRA P1, `(.L_x_7256) ;  /* 0xfffffffc00548947 */ /* 0x001fea000083ffff */
[----:B------:R-:W-:Y:S05]  /*0c40*/  EXIT ;  /* 0x000000000000794d */ /* 0x000fea0003800000 */
.L_x_7257:
        /* <DEDUP_REMOVED lines=11> */
.L_x_7971:


//--------------------- .text._ZN2at6native55_GLOBAL__N__de093ff9_22_ForeachBinaryOpList_cu_a911ec4325multi_tensor_apply_kernelINS1_18TensorListMetadataILi3EEENS1_24BinaryOpListAlphaFunctorIN3c107complexIfEELi3ELi2ELi2EEEJSt5minusIS8_ES8_EEEvT_T0_DpT1_ --------------------------
	.section	.text._ZN2at6native55_GLOBAL__N__de093ff9_22_ForeachBinaryOpList_cu_a911ec4325multi_tensor_apply_kernelINS1_18TensorListMetadataILi3EEENS1_24BinaryOpListAlphaFunctorIN3c107complexIfEELi3ELi2ELi2EEEJSt5minusIS8_ES8_EEEvT_T0_DpT1_,"ax",@progbits
	.align	128
.text._ZN2at6native55_GLOBAL__N__de093ff9_22_ForeachBinaryOpList_cu_a911ec4325multi_tensor_apply_kernelINS1_18TensorListMetadataILi3EEENS1_24BinaryOpListAlphaFunctorIN3c107complexIfEELi3ELi2ELi2EEEJSt5minusIS8_ES8_EEEvT_T0_DpT1_:
        .type           _ZN2at6native55_GLOBAL__N__de093ff9_22_ForeachBinaryOpList_cu_a911ec4325multi_tensor_apply_kernelINS1_18TensorListMetadataILi3EEENS1_24BinaryOpListAlphaFunctorIN3c107complexIfEELi3ELi2ELi2EEEJSt5minusIS8_ES8_EEEvT_T0_DpT1_,@function
        .size           _ZN2at6native55_GLOBAL__N__de093ff9_22_ForeachBinaryOpList_cu_a911ec4325multi_tensor_apply_kernelINS1_18TensorListMetadataILi3EEENS1_24BinaryOpListAlphaFunctorIN3c107complexIfEELi3ELi2ELi2EEEJSt5minusIS8_ES8_EEEvT_T0_DpT1_,(.L_x_7972 - _ZN2at6native55_GLOBAL__N__de093ff9_22_ForeachBinaryOpList_cu_a911ec4325multi_tensor_apply_kernelINS1_18TensorListMetadataILi3EEENS1_24BinaryOpListAlphaFunctorIN3c107complexIfEELi3ELi2ELi2EEEJSt5minusIS8_ES8_EEEvT_T0_DpT1_)
        .other          _ZN2at6native55_GLOBAL__N__de093ff9_22_ForeachBinaryOpList_cu_a911ec4325multi_tensor_apply_kernelINS1_18TensorListMetadataILi3EEENS1_24BinaryOpListAlphaFunctorIN3c107complexIfEELi3ELi2ELi2EEEJSt5minusIS8_ES8_EEEvT_T0_DpT1_,@"STO_CUDA_ENTRY STV_DEFAULT"
_ZN2at6native55_GLOBAL__N__de093ff9_22_ForeachBinaryOpList_cu_a911ec4325multi_tensor_apply_kernelINS1_18TensorListMetadataILi3EEENS1_24BinaryOpListAlphaFunctorIN3c107complexIfEELi3ELi2ELi2EEEJSt5minusIS8_ES8_EEEvT_T0_DpT1_:
        /* <DEDUP_REMOVED lines=36> */
.L_x_7259:
[----:B0--3--:R-:W-:Y:S02]  /*0240*/  IADD3 R20, P1, PT, R0, UR4, RZ ;  /* 0x0000000400147c10 */ /* 0x009fe4000ff3e0ff */
[----:B------:R-:W-:Y:S02]  /*0250*/  CS2R R18, SRZ ;  /* 0x0000000000127805 */ /* 0x000fe4000001ff00 */
[----:B------:R-:W-:Y:S01]  /*0260*/  ISETP.GE.U32.AND P0, PT, R20, UR13, PT ;  /* 0x0000000d14007c0c */ /* 0x000fe2000bf06070 */
[----:B------:R-:W-:-:S05]  /*0270*/  IMAD.X R7, RZ, RZ, UR5, P1 ;  /* 0x00000005ff077e24 */ /* 0x000fca00088e06ff */
[----:B------:R-:W-:-:S13]  /*0280*/  ISETP.GE.U32.AND.EX P0, PT, R7, UR14, PT, P0 ;  /* 0x0000000e07007c0c */ /* 0x000fda000bf06100 */
[----:B------:R-:W-:-:S04]  /*0290*/  @!P0 LEA R8, P1, R20, UR8, 0x3 ;  /* 0x0000000814088c11 */ /* 0x000fc8000f8218ff */
[C-C-:B------:R-:W-:Y:S02]  /*02a0*/  @!P0 LEA.HI.X R9, R20.reuse, UR9, R7.reuse, 0x3, P1 ;  /* 0x0000000914098c11 */ /* 0x140fe400088f1c07 */
[C---:B-1----:R-:W-:Y:S02]  /*02b0*/  IADD3 R24, P2, PT, R20.reuse, UR12, RZ ;  /* 0x0000000c14187c10 */ /* 0x042fe4000ff5e0ff */
[C---:B------:R-:W-:Y:S01]  /*02c0*/  @!P0 LEA R2, P1, R20.reuse, UR6, 0x3 ;  /* 0x0000000614028c11 */ /* 0x040fe2000f8218ff */
[----:B------:R-:W2:Y:S01]  /*02d0*/  @!P0 LDG.E.64 R18, desc[UR16][R8.64] ;  /* 0x0000001008128981 */ /* 0x000ea2000c1e1b00 */
[----:B------:R-:W-:Y:S01]  /*02e0*/  CS2R R22, SRZ ;  /* 0x0000000000167805 */ /* 0x000fe2000001ff00 */
[--C-:B------:R-:W-:Y:S01]  /*02f0*/  IMAD.X R21, RZ, RZ, R7.reuse, P2 ;  /* 0x000000ffff157224 */ /* 0x100fe200010e0607 */
[----:B------:R-:W-:Y:S02]  /*0300*/  @!P0 LEA.HI.X R3, R20, UR7, R7, 0x3, P1 ;  /* 0x0000000714038c11 */ /* 0x000fe400088f1c07 */
[----:B------:R-:W-:-:S02]  /*0310*/  ISETP.GE.U32.AND P1, PT, R24, UR13, PT ;  /* 0x0000000d18007c0c */ /* 0x000fc4000bf26070 */
[----:B------:R-:W-:Y:S01]  /*0320*/  IADD3 R4, P3, PT, R24, UR12, RZ ;  /* 0x0000000c18047c10 */ /* 0x000fe2000ff7e0ff */
[----:B------:R0:W3:Y:S01]  /*0330*/  @!P0 LDG.E.64 R22, desc[UR16][R2.64] ;  /* 0x0000001002168981 */ /* 0x0000e2000c1e1b00 */
[----:B------:R-:W-:Y:S02]  /*0340*/  ISETP.GE.U32.AND.EX P1, PT, R21, UR14, PT, P1 ;  /* 0x0000000e15007c0c */ /* 0x000fe4000bf26110 */
[----:B------:R-:W-:Y:S02]  /*0350*/  CS2R R12, SRZ ;  /* 0x00000000000c7805 */ /* 0x000fe4000001ff00 */
[----:B------:R-:W-:Y:S01]  /*0360*/  ISETP.GE.U32.AND P2, PT, R4, UR13, PT ;  /* 0x0000000d04007c0c */ /* 0x000fe2000bf46070 */
[----:B------:R-:W-:Y:S01]  /*0370*/  IMAD.X R5, RZ, RZ, R21, P3 ;  /* 0x000000ffff057224 */ /* 0x000fe200018e0615 */
[----:B------:R-:W-:-:S04]  /*0380*/  CS2R R16, SRZ ;  /* 0x0000000000107805 */ /* 0x000fc8000001ff00 */
[----:B------:R-:W-:Y:S02]  /*0390*/  ISETP.GE.U32.AND.EX P2, PT, R5, UR14, PT, P2 ;  /* 0x0000000e05007c0c */ /* 0x000fe4000bf46120 */
[----:B0-----:R-:W-:Y:S02]  /*03a0*/  IADD3 R2, P4, PT, R4, UR12, RZ ;  /* 0x0000000c04027c10 */ /* 0x001fe4000ff9e0ff */
[----:B------:R-:W-:-:S03]  /*03b0*/  @!P1 LEA R8, P3, R24, UR6, 0x3 ;  /* 0x0000000618089c11 */ /* 0x000fc6000f8618ff */
[----:B------:R-:W-:Y:S01]  /*03c0*/  IMAD.X R3, RZ, RZ, R5, P4 ;  /* 0x000000ffff037224 */ /* 0x000fe200020e0605 */
[C---:B------:R-:W-:Y:S02]  /*03d0*/  @!P1 LEA R10, P5, R24.reuse, UR8, 0x3 ;  /* 0x00000008180a9c11 */ /* 0x040fe4000f8a18ff */
[----:B------:R-:W-:Y:S02]  /*03e0*/  @!P1 LEA.HI.X R9, R24, UR7, R21, 0x3, P3 ;  /* 0x0000000718099c11 */ /* 0x000fe400098f1c15 */
[----:B------:R-:W-:Y:S02]  /*03f0*/  ISETP.GE.U32.AND P3, PT, R2, UR13, PT ;  /* 0x0000000d02007c0c */ /* 0x000fe4000bf66070 */
[C---:B------:R-:W-:Y:S01]  /*0400*/  @!P2 LEA R28, P4, R4.reuse, UR6, 0x3 ;  /* 0x00000006041cac11 */ /* 0x040fe2000f8818ff */
[----:B------:R0:W4:Y:S01]  /*0410*/  @!P1 LDG.E.64 R12, desc[UR16][R8.64] ;  /* 0x00000010080c9981 */ /* 0x000122000c1e1b00 */
[----:B------:R-:W-:Y:S02]  /*0420*/  ISETP.GE.U32.AND.EX P3, PT, R3, UR14, PT, P3 ;  /* 0x0000000e03007c0c */ /* 0x000fe4000bf66130 */
[----:B------:R-:W-:-:S02]  /*0430*/  @!P2 LEA.HI.X R29, R4, UR7, R5, 0x3, P4 ;  /* 0x00000007041dac11 */ /* 0x000fc4000a0f1c05 */
[----:B------:R-:W-:Y:S02]  /*0440*/  @!P1 LEA.HI.X R11, R24, UR9, R21, 0x3, P5 ;  /* 0x00000009180b9c11 */ /* 0x000fe4000a8f1c15 */
[----:B0-----:R-:W-:Y:S02]  /*0450*/  CS2R R8, SRZ ;  /* 0x0000000000087805 */ /* 0x001fe4000001ff00 */
[C---:B------:R-:W-:Y:S02]  /*0460*/  @!P2 LEA R26, P5, R4.reuse, UR8, 0x3 ;  /* 0x00000008041aac11 */ /* 0x040fe4000f8a18ff */
[----:B------:R-:W-:Y:S01]  /*0470*/  CS2R R14, SRZ ;  /* 0x00000000000e7805 */ /* 0x000fe2000001ff00 */
[----:B------:R0:W5:Y:S04]  /*0480*/  @!P1 LDG.E.64 R16, desc[UR16][R10.64] ;  /* 0x000000100a109981 */ /* 0x000168000c1e1b00 */
[----:B------:R1:W4:Y:S01]  /*0490*/  @!P2 LDG.E.64 R8, desc[UR16][R28.64] ;  /* 0x000000101c08a981 */ /* 0x000322000c1e1b00 */
[----:B------:R-:W-:-:S02]  /*04a0*/  @!P2 LEA.HI.X R27, R4, UR9, R5, 0x3, P5 ;  /* 0x00000009041bac11 */ /* 0x000fc4000a8f1c05 */
[----:B0-----:R-:W-:-:S03]  /*04b0*/  CS2R R10, SRZ ;  /* 0x00000000000a7805 */ /* 0x001fc6000001ff00 */
[----:B------:R0:W4:Y:S01]  /*04c0*/  @!P2 LDG.E.64 R14, desc[UR16][R26.64] ;  /* 0x000000101a0ea981 */ /* 0x000122000c1e1b00 */
[----:B-1----:R-:W-:-:S04]  /*04d0*/  @!P3 LEA R28, P4, R2, UR6, 0x3 ;  /* 0x00000006021cbc11 */ /* 0x002fc8000f8818ff */
[C---:B------:R-:W-:Y:S02]  /*04e0*/  @!P3 LEA.HI.X R29, R2.reuse, UR7, R3, 0x3, P4 ;  /* 0x00000007021dbc11 */ /* 0x040fe4000a0f1c03 */
[----:B0-----:R-:W-:-:S03]  /*04f0*/  @!P3 LEA R26, P4, R2, UR8, 0x3 ;  /* 0x00000008021abc11 */ /* 0x001fc6000f8818ff */
[----:B------:R0:W4:Y:S01]  /*0500*/  @!P3 LDG.E.64 R10, desc[UR16][R28.64] ;  /* 0x000000101c0ab981 */ /* 0x000122000c1e1b00 */
[----:B------:R-:W-:Y:S01]  /*0510*/  @!P3 LEA.HI.X R27, R2, UR9, R3, 0x3, P4 ;  /* 0x00000009021bbc11 */ /* 0x000fe2000a0f1c03 */
[C---:B--2---:R-:W-:Y:S01]  /*0520*/  FMUL.FTZ R25, R19.reuse, UR19 ;  /* 0x0000001313197c20 */ /* 0x044fe20008410000 */
[----:B------:R-:W-:-:S03]  /*0530*/  FMUL.FTZ R19, R19, UR18 ;  /* 0x0000001213137c20 */ /* 0x000fc60008410000 */
[C---:B------:R-:W-:Y:S01]  /*0540*/  FFMA.FTZ R25, R18.reuse, UR18, -R25 ;  /* 0x0000001212197c23 */ /* 0x040fe20008010819 */
[----:B0-----:R-:W-:Y:S01]  /*0550*/  FFMA.FTZ R28, R18, UR19, R19 ;  /* 0x00000013121c7c23 */ /* 0x001fe20008010013 */
[----:B------:R-:W-:-:S06]  /*0560*/  CS2R R18, SRZ ;  /* 0x0000000000127805 */ /* 0x000fcc000001ff00 */
[----:B------:R0:W2:Y:S01]  /*0570*/  @!P3 LDG.E.64 R18, desc[UR16][R26.64] ;  /* 0x000000101a12b981 */ /* 0x0000a2000c1e1b00 */
[----:B------:R-:W-:-:S04]  /*0580*/  @!P0 LEA R6, P5, R20, UR10, 0x3 ;  /* 0x0000000a14068c11 */ /* 0x000fc8000f8a18ff */
[----:B------:R-:W-:Y:S02]  /*0590*/  @!P0 LEA.HI.X R7, R20, UR11, R7, 0x3, P5 ;  /* 0x0000000b14078c11 */ /* 0x000fe4000a8f1c07 */
[----:B------:R-:W-:Y:S02]  /*05a0*/  @!P2 LEA R20, P5, R4, UR10, 0x3 ;  /* 0x0000000a0414ac11 */ /* 0x000fe4000f8a18ff */
[----:B0-----:R-:W-:-:S04]  /*05b0*/  @!P1 LEA R26, P4, R24, UR10, 0x3 ;  /* 0x0000000a181a9c11 */ /* 0x001fc8000f8818ff */
[----:B------:R-:W-:Y:S02]  /*05c0*/  @!P1 LEA.HI.X R27, R24, UR11, R21, 0x3, P4 ;  /* 0x0000000b181b9c11 */ /* 0x000fe4000a0f1c15 */
[----:B------:R-:W-:Y:S02]  /*05d0*/  @!P2 LEA.HI.X R21, R4, UR11, R5, 0x3, P5 ;  /* 0x0000000b0415ac11 */ /* 0x000fe4000a8f1c05 */
[----:B------:R-:W-:-:S04]  /*05e0*/  @!P3 LEA R4, P4, R2, UR10, 0x3 ;  /* 0x0000000a0204bc11 */ /* 0x000fc8000f8818ff */
[----:B------:R-:W-:Y:S01]  /*05f0*/  @!P3 LEA.HI.X R5, R2, UR11, R3, 0x3, P4 ;  /* 0x0000000b0205bc11 */ /* 0x000fe2000a0f1c03 */
[----:B---3--:R-:W-:Y:S01]  /*0600*/  FADD.FTZ R22, -R25, R22 ;  /* 0x0000001619167221 */ /* 0x008fe20000010100 */
[----:B------:R-:W-:Y:S01]  /*0610*/  FADD.FTZ R23, -R28, R23 ;  /* 0x000000171c177221 */ /* 0x000fe20000010100 */
[C---:B-----5:R-:W-:Y:S01]  /*0620*/  FMUL.FTZ R25, R17.reuse, UR19 ;  /* 0x0000001311197c20 */ /* 0x060fe20008410000 */
[----:B------:R-:W-:Y:S01]  /*0630*/  FMUL.FTZ R17, R17, UR18 ;  /* 0x0000001211117c20 */ /* 0x000fe20008410000 */
[C---:B----4-:R-:W-:Y:S01]  /*0640*/  FMUL.FTZ R3, R15.reuse, UR19 ;  /* 0x000000130f037c20 */ /* 0x050fe20008410000 */
[----:B------:R-:W-:-:S03]  /*0650*/  FMUL.FTZ R15, R15, UR18 ;  /* 0x000000120f0f7c20 */ /* 0x000fc60008410000 */
[C---:B------:R-:W-:Y:S01]  /*0660*/  FFMA.FTZ R3, R14.reuse, UR18, -R3 ;  /* 0x000000120e037c23 */ /* 0x040fe20008010803 */
[----:B------:R-:W-:Y:S01]  /*0670*/  FFMA.FTZ R14, R14, UR19, R15 ;  /* 0x000000130e0e7c23 */ /* 0x000fe2000801000f */
[C---:B------:R-:W-:Y:S01]  /*0680*/  FFMA.FTZ R25, R16.reuse, UR18, -R25 ;  /* 0x0000001210197c23 */ /* 0x040fe20008010819 */
[----:B------:R-:W-:Y:S01]  /*0690*/  FFMA.FTZ R16, R16, UR19, R17 ;  /* 0x0000001310107c23 */ /* 0x000fe20008010011 */
[----:B------:R-:W-:Y:S01]  /*06a0*/  FADD.FTZ R8, -R3, R8 ;  /* 0x0000000803087221 */ /* 0x000fe20000010100 */
[----:B------:R-:W-:Y:S01]  /*06b0*/  FADD.FTZ R9, -R14, R9 ;  /* 0x000000090e097221 */ /* 0x000fe20000010100 */
[----:B------:R-:W-:Y:S01]  /*06c0*/  FADD.FTZ R12, -R25, R12 ;  /* 0x0000000c190c7221 */ /* 0x000fe20000010100 */
[----:B------:R-:W-:Y:S01]  /*06d0*/  FADD.FTZ R13, -R16, R13 ;  /* 0x0000000d100d7221 */ /* 0x000fe20000010100 */
        /* <DEDUP_REMOVED lines=9> */
[C---:B------:R-:W-:Y:S01]  /*0770*/  FFMA.FTZ R15, R18.reuse, UR18, -R15 ;  /* 0x00000012120f7c23 */ /* 0x040fe2000801080f */
[----:B------:R-:W-:-:S03]  /*0780*/  FFMA.FTZ R18, R18, UR19, R19 ;  /* 0x0000001312127c23 */ /* 0x000fc60008010013 */
[----:B------:R-:W-:Y:S01]  /*0790*/  FADD.FTZ R10, -R15, R10 ;  /* 0x0000000a0f0a7221 */ /* 0x000fe20000010100 */
[----:B------:R-:W-:-:S05]  /*07a0*/  FADD.FTZ R11, -R18, R11 ;  /* 0x0000000b120b7221 */ /* 0x000fca0000010100 */
[----:B------:R3:W-:Y:S01]  /*07b0*/  @!P3 STG.E.64 desc[UR16][R4.64], R10 ;  /* 0x0000000a0400b986 */ /* 0x0007e2000c101b10 */
[----:B------:R-:W-:Y:S05]  /*07c0*/  BRA.U !UP0, `(.L_x_7259) ;  /* 0xfffffff9089c7547 */ /* 0x000fea000b83ffff */
[----:B------:R-:W-:Y:S05]  /*07d0*/  EXIT ;  /* 0x000000000000794d */ /* 0x000fea0003800000 */
.L_x_7258:
        /* <DEDUP_REMOVED lines=8> */
.L_x_7260:
[C---:B------:R-:W-:Y:S01]  /*0860*/  IMAD.SHL.U32 R2, R3.reuse, 0x20, RZ ;  /* 0x0000002003027824 */ /* 0x040fe200078e00ff */
[----:B------:R-:W-:-:S04]  /*0870*/  SHF.L.U64.HI R20, R3, 0x5, R0 ;  /* 0x0000000503147819 */ /* 0x000fc80000010200 */
[----:B------:R-:W-:-:S04]  /*0880*/  IADD3 R12, P0, PT, R2, UR8, RZ ;  /* 0x00000008020c7c10 */ /* 0x000fc8000ff1e0ff */
[----:B------:R-:W-:Y:S02]  /*0890*/  IADD3.X R13, PT, PT, R20, UR9, RZ, P0, !PT ;  /* 0x00000009140d7c10 */ /* 0x000fe400087fe4ff */
[----:B--2---:R-:W-:-:S04]  /*08a0*/  IADD3 R4, P0, PT, R2, UR6, RZ ;  /* 0x0000000602047c10 */ /* 0x004fc8000ff1e0ff */
[----:B------:R-:W1:Y:S01]  /*08b0*/  LDG.E.ENL2.256 R12, R8, desc[UR16][R12.64] ;  /* 0xfe0000100c08797e */ /* 0x000e62000812190c */
[----:B------:R-:W-:-:S06]  /*08c0*/  IADD3.X R5, PT, PT, R20, UR7, RZ, P0, !PT ;  /* 0x0000000714057c10 */ /* 0x000fcc00087fe4ff */
[----:B------:R-:W2:Y:S01]  /*08d0*/  LDG.E.ENL2.256 R4, R16, desc[UR16][R4.64] ;  /* 0xfe0000100410797e */ /* 0x000ea20008121904 */
[C---:B-1----:R-:W-:Y:S01]  /*08e0*/  FMUL.FTZ R21, R9.reuse, UR13 ;  /* 0x0000000d09157c20 */ /* 0x042fe20008410000 */
[----:B------:R-:W-:Y:S01]  /*08f0*/  FMUL.FTZ R23, R9, UR12 ;  /* 0x0000000c09177c20 */ /* 0x000fe20008410000 */
[C---:B------:R-:W-:Y:S01]  /*0900*/  FMUL.FTZ R25, R11.reuse, UR13 ;  /* 0x0000000d0b197c20 */ /* 0x040fe20008410000 */
[----:B------:R-:W-:Y:S01]  /*0910*/  FMUL.FTZ R27, R11, UR12 ;  /* 0x0000000c0b1b7c20 */ /* 0x000fe20008410000 */
[C---:B------:R-:W-:Y:S01]  /*0920*/  FFMA.FTZ R9, R8.reuse, UR12, -R21 ;  /* 0x0000000c08097c23 */ /* 0x040fe20008010815 */
[----:B------:R-:W-:Y:S01]  /*0930*/  FFMA.FTZ R8, R8, UR13, R23 ;  /* 0x0000000d08087c23 */ /* 0x000fe20008010017 */
[C---:B------:R-:W-:Y:S01]  /*0940*/  FFMA.FTZ R11, R10.reuse, UR12, -R25 ;  /* 0x0000000c0a0b7c23 */ /* 0x040fe20008010819 */
[----:B------:R-:W-:Y:S01]  /*0950*/  FFMA.FTZ R10, R10, UR13, R27 ;  /* 0x0000000d0a0a7c23 */ /* 0x000fe2000801001b */
[----:B------:R-:W-:Y:S01]  /*0960*/  FMUL.FTZ R21, R13, UR13 ;  /* 0x0000000d0d157c20 */ /* 0x000fe20008410000 */
[----:B--2---:R-:W-:Y:S01]  /*0970*/  FADD.FTZ R17, R17, -R8 ;  /* 0x8000000811117221 */ /* 0x004fe20000010000 */
[----:B------:R-:W-:Y:S01]  /*0980*/  IADD3 R8, P0, PT, R2, UR10, RZ ;  /* 0x0000000a02087c10 */ /* 0x000fe2000ff1e0ff */
[----:B------:R-:W-:Y:S01]  /*0990*/  FMUL.FTZ R25, R15, UR13 ;  /* 0x0000000d0f197c20 */ /* 0x000fe20008410000 */
[----:B------:R-:W-:Y:S01]  /*09a0*/  FMUL.FTZ R23, R13, UR12 ;  /* 0x0000000c0d177c20 */ /* 0x000fe20008410000 */
[----:B------:R-:W-:Y:S01]  /*09b0*/  FMUL.FTZ R27, R15, UR12 ;  /* 0x0000000c0f1b7c20 */ /* 0x000fe20008410000 */
[----:B------:R-:W-:Y:S01]  /*09c0*/  FADD.FTZ R16, R16, -R9 ;  /* 0x8000000910107221 */ /* 0x000fe20000010000 */
[----:B------:R-:W-:Y:S01]  /*09d0*/  IADD3.X R9, PT, PT, R20, UR11, RZ, P0, !PT ;  /* 0x0000000b14097c10 */ /* 0x000fe200087fe4ff */
[----:B------:R-:W-:Y:S01]  /*09e0*/  FFMA.FTZ R13, R12, UR12, -R21 ;  /* 0x0000000c0c0d7c23 */ /* 0x000fe20008010815 */
[----:B------:R-:W-:Y:S01]  /*09f0*/  FFMA.FTZ R15, R14, UR12, -R25 ;  /* 0x0000000c0e0f7c23 */ /* 0x000fe20008010819 */
[----:B0-----:R-:W-:Y:S01]  /*0a00*/  IADD3 R3, P0, PT, R3, UR5, RZ ;  /* 0x0000000503037c10 */ /* 0x001fe2000ff1e0ff */
[----:B------:R-:W-:Y:S01]  /*0a10*/  FFMA.FTZ R12, R12, UR13, R23 ;  /* 0x0000000d0c0c7c23 */ /* 0x000fe20008010017 */
[----:B------:R-:W-:Y:S01]  /*0a20*/  FFMA.FTZ R14, R14, UR13, R27 ;  /* 0x0000000d0e0e7c23 */ /* 0x000fe2000801001b */
[----:B------:R-:W-:Y:S01]  /*0a30*/  FADD.FTZ R18, R18, -R11 ;  /* 0x8000000b12127221 */ /* 0x000fe20000010000 */
[----:B------:R-:W-:Y:S01]  /*0a40*/  FADD.FTZ R19, R19, -R10 ;  /* 0x8000000a13137221 */ /* 0x000fe20000010000 */
[----:B------:R-:W-:Y:S01]  /*0a50*/  FADD.FTZ R4, R4, -R13 ;  /* 0x8000000d04047221 */ /* 0x000fe20000010000 */
[----:B------:R-:W-:Y:S01]  /*0a60*/  FADD.FTZ R5, R5, -R12 ;  /* 0x8000000c05057221 */ /* 0x000fe20000010000 */
[----:B------:R-:W-:Y:S01]  /*0a70*/  FADD.FTZ R6, R6, -R15 ;  /* 0x8000000f06067221 */ /* 0x000fe20000010000 */
[----:B------:R-:W-:Y:S01]  /*0a80*/  FADD.FTZ R7, R7, -R14 ;  /* 0x8000000e07077221 */ /* 0x000fe20000010000 */
[----:B------:R-:W-:-:S02]  /*0a90*/  IMAD.SHL.U32 R2, R3, 0x4, RZ ;  /* 0x0000000403027824 */ /* 0x000fc400078e00ff */
[----:B------:R-:W-:Y:S01]  /*0aa0*/  IMAD.X R0, RZ, RZ, R0, P0 ;  /* 0x000000ffff007224 */ /* 0x000fe200000e0600 */
[C---:B------:R-:W-:Y:S01]  /*0ab0*/  LOP3.LUT P0, RZ, R3.reuse, 0xffffc000, RZ, 0xc0, !PT ;  /* 0xffffc00003ff7812 */ /* 0x040fe2000780c0ff */
[----:B------:R2:W-:Y:S01]  /*0ac0*/  STG.E.ENL2.256 desc[UR16][R8.64], R16, R4 ;  /* 0xf80000100804797f */ /* 0x0005e2000f121810 */
[----:B------:R-:W-:Y:S02]  /*0ad0*/  ISETP.LT.U32.AND P1, PT, R2, UR15, PT ;  /* 0x0000000f02007c0c */ /* 0x000fe4000bf21070 */
[----:B------:R-:W-:Y:S02]  /*0ae0*/  SHF.L.U64.HI R2, R3, 0x2, R0 ;  /* 0x0000000203027819 */ /* 0x000fe40000010200 */
[----:B------:R-:W-:Y:S02]  /*0af0*/  LOP3.LUT P0, RZ, R0, 0x3fffffff, RZ, 0xc0, P0 ;  /* 0x3fffffff00ff7812 */ /* 0x000fe4000000c0ff */
[----:B------:R-:W-:-:S13]  /*0b00*/  ISETP.LT.AND.EX P1, PT, R2, UR4, PT, P1 ;  /* 0x0000000402007c0c */ /* 0x000fda000bf21310 */
[----:B------:R-:W-:Y:S05]  /*0b10*/  @!P0 BRA P1, `(.L_x_7260) ;  /* 0xfffffffc00508947 */ /* 0x000fea000083ffff */
[----:B------:R-:W-:Y:S05]  /*0b20*/  EXIT ;  /* 0x000000000000794d */ /* 0x000fea0003800000 */
.L_x_7261:
        /* <DEDUP_REMOVED lines=13> */
.L_x_7972:


//--------------------- .text._ZN2at6native55_GLOBAL__N__de093ff9_22_ForeachBinaryOpList_cu_a911ec4325multi_tensor_apply_kernelINS1_18TensorListMetadataILi3EEENS1_24BinaryOpListAlphaFunctorIN3c107complexIdEELi3ELi2ELi2EEEJSt5minusIS8_ES8_EEEvT_T0_DpT1_ --------------------------
	.section	.text._ZN2at6native55_GLOBAL__N__de093ff9_22_ForeachBinaryOpList_cu_a911ec4325multi_tensor_apply_kernelINS1_18TensorListMetadataILi3EEENS1_24BinaryOpListAlphaFunctorIN3c107complexIdEELi3ELi2ELi2EEEJSt5minusIS8_ES8_EEEvT_T0_DpT1_,"ax",@progbits
	.align	128
.text._ZN2at6native55_GLOBAL__N__de093ff9_22_ForeachBinaryOpList_cu_a911ec4325multi_tensor_apply_kernelINS1_18TensorListMetadataILi3EEENS1_24BinaryOpListAlphaFunctorIN3c107complexIdEELi3ELi2ELi2EEEJSt5minusIS8_ES8_EEEvT_T0_DpT1_:
        .type           _ZN2at6native55_GLOBAL__N__de093ff9_22_ForeachBinaryOpList_cu_a911ec4325multi_tensor_apply_kernelINS1_18TensorListMetadataILi3EEENS1_24BinaryOpListAlphaFunctorIN3c107complexIdEELi3ELi2ELi2EEEJSt5minusIS8_ES8_EEEvT_T0_DpT1_,@function
        .size           _ZN2at6native55_GLOBAL__N__de093ff9_22_ForeachBinaryOpList_cu_a911ec4325multi_tensor_apply_kernelINS1_18TensorListMetadataILi3EEENS1_24BinaryOpListAlphaFunctorIN3c107complexIdEELi3ELi2ELi2EEEJSt5minusIS8_ES8_EEEvT_T0_DpT1_,(.L_x_7973 - _ZN2at6native55_GLOBAL__N__de093ff9_22_ForeachBinaryOpList_cu_a911ec4325multi_tensor_apply_kernelINS1_18TensorListMetadataILi3EEENS1_24BinaryOpListAlphaFunctorIN3c107complexIdEELi3ELi2ELi2EEEJSt5minusIS8_ES8_EEEvT_T0_DpT1_)
        .other          _ZN2at6native55_GLOBAL__N__de093ff9_22_ForeachBinaryOpList_cu_a911ec4325multi_tensor_apply_kernelINS1_18TensorListMetadataILi3EEENS1_24BinaryOpListAlphaFunctorIN3c107complexIdEELi3ELi2ELi2EEEJSt5minusIS8_ES8_EEEvT_T0_DpT1_,@"STO_CUDA_ENTRY STV_DEFAULT"
_ZN2at6native55_GLOBAL__N__de093ff9_22_ForeachBinaryOpList_cu_a911ec4325multi_tensor_apply_kernelINS1_18TensorListMetadataILi3EEENS1_24BinaryOpListAlphaFunctorIN3c107complexIdEELi3ELi2ELi2EEEJSt5minusIS8_ES8_EEEvT_T0_DpT1_:
        /* <DEDUP_REMOVED lines=27> */
[C---:B------:R-:W-:Y:S01]  /*01b0*/  ISETP.LT.U32.AND P0, PT, R33.reuse, 0x10000, PT ;  /* 0x000100002100780c */ /* 0x040fe20003f01070 */
[----:B------:R-:W1:Y:S03]  /*01c0*/  LDCU UR8, c[0x0][0x360] ;  /* 0x00006c00ff0877ac */ /* 0x000e660008000800 */
[C---:B------:R-:W-:Y:S01]  /*01d0*/  ISETP.LT.U32.AND.EX P0, PT, R32.reuse, RZ, PT, P0 ;  /* 0x000000ff2000720c */ /* 0x040fe20003f01100 */
[----:B------:R-:W2:Y:S03]  /*01e0*/  LDCU.128 UR12, c[0x0][0xfd0] ;  /* 0x0001fa00ff0c77ac */ /* 0x000ea60008000c00 */
[----:B------:R-:W-:Y:S01]  /*01f0*/  SEL R0, R33, 0x10000, P0 ;  /* 0x0001000021007807 */ /* 0x000fe20000000000 */
[----:B------:R-:W-:Y:S01]  /*0200*/  UMOV UR4, URZ ;  /* 0x000000ff00047c82 */ /* 0x000fe20008000000 */
[----:B------:R-:W-:Y:S01]  /*0210*/  SEL R28, R32, RZ, P0 ;  /* 0x000000ff201c7207 */ /* 0x000fe20000000000 */
[----:B------:R-:W-:-:S06]  /*0220*/  UMOV UR5, URZ ;  /* 0x000000ff00057c82 */ /* 0x000fcc0008000000 */
.L_x_7263:
[----:B0-----:R-:W-:Y:S02]  /*0230*/  IADD3 R29, P1, PT, R30, UR4, RZ ;  /* 0x000000041e1d7c10 */ /* 0x001fe4000ff3e0ff */
[----:B------:R-:W-:Y:S02]  /*0240*/  CS2R R14, SRZ ;  /* 0x00000000000e7805 */ /* 0x000fe4000001ff00 */
[----:B------:R-:W-:Y:S02]  /*0250*/  CS2R R12, SRZ ;  /* 0x00000000000c7805 */ /* 0x000fe4000001ff00 */
[----:B------:R-:W-:Y:S01]  /*0260*/  ISETP.GE.U32.AND P0, PT, R29, R0, PT ;  /* 0x000000001d00720c */ /* 0x000fe20003f06070 */
[----:B------:R-:W-:-:S05]  /*0270*/  IMAD.X R31, RZ, RZ, UR5, P1 ;  /* 0x00000005ff1f7e24 */ /* 0x000fca00088e06ff */
[----:B------:R-:W-:-:S13]  /*0280*/  ISETP.GE.U32.AND.EX P0, PT, R31, R28, PT, P0 ;  /* 0x0000001c1f00720c */ /* 0x000fda0003f06100 */
[----:B------:R-:W-:-:S04]  /*0290*/  @!P0 LEA R8, P1, R29, R4, 0x4 ;  /* 0x000000041d088211 */ /* 0x000fc800078220ff */
[----:B------:R-:W-:-:S05]  /*02a0*/  @!P0 LEA.HI.X R9, R29, R5, R31, 0x4, P1 ;  /* 0x000000051d098211 */ /* 0x000fca00008f241f */
[----:B------:R0:W2:Y:S01]  /*02b0*/  @!P0 LDG.E.128 R12, desc[UR6][R8.64] ;  /* 0x00000006080c8981 */ /* 0x0000a2000c1e1d00 */
[C---:B-1----:R-:W-:Y:S02]  /*02c0*/  IADD3 R35, P2, PT, R29.reuse, UR8, RZ ;  /* 0x000000081d237c10 */ /* 0x042fe4000ff5e0ff */
[----:B------:R-:W-:Y:S02]  /*02d0*/  CS2R R10, SRZ ;  /* 0x00000000000a7805 */ /* 0x000fe4000001ff00 */
[----:B------:R-:W-:Y:S02]  /*02e0*/  @!P0 LEA R16, P3, R29, R6, 0x4 ;  /* 0x000000061d108211 */ /* 0x000fe400078620ff */
[C---:B------:R-:W-:Y:S01]  /*02f0*/  ISETP.GE.U32.AND P1, PT, R35.reuse, R0, PT ;  /* 0x000000002300720c */ /* 0x040fe20003f26070 */
[----:B------:R-:W-:Y:S01]  /*0300*/  IMAD.X R33, RZ, RZ, R31, P2 ;  /* 0x000000ffff217224 */ /* 0x000fe200010e061f */
[----:B------:R-:W-:Y:S02]  /*0310*/  IADD3 R39, P4, PT, R35, UR8, RZ ;  /* 0x0000000823277c10 */ /* 0x000fe4000ff9e0ff */
[----:B------:R-:W-:-:S02]  /*0320*/  CS2R R22, SRZ ;  /* 0x0000000000167805 */ /* 0x000fc4000001ff00 */
[----:B------:R-:W-:Y:S02]  /*0330*/  @!P0 LEA.HI.X R17, R29, R7, R31, 0x4, P3 ;  /* 0x000000071d118211 */ /* 0x000fe400018f241f */
[----:B0-----:R-:W-:Y:S02]  /*0340*/  CS2R R8, SRZ ;  /* 0x0000000000087805 */ /* 0x001fe4000001ff00 */
[----:B------:R-:W-:Y:S01]  /*0350*/  ISETP.GE.U32.AND.EX P1, PT, R33, R28, PT, P1 ;  /* 0x0000001c2100720c */ /* 0x000fe20003f26110 */
[----:B------:R-:W-:Y:S01]  /*0360*/  IMAD.X R37, RZ, RZ, R33, P4 ;  /* 0x000000ffff257224 */ /* 0x000fe200020e0621 */
[----:B------:R-:W-:Y:S02]  /*0370*/  CS2R R20, SRZ ;  /* 0x0000000000147805 */ /* 0x000fe4000001ff00 */
[----:B------:R-:W-:Y:S02]  /*0380*/  CS2R R26, SRZ ;  /* 0x00000000001a7805 */ /* 0x000fe4000001ff00 */
[----:B------:R-:W-:Y:S01]  /*0390*/  CS2R R24, SRZ ;  /* 0x0000000000187805 */ /* 0x000fe2000001ff00 */
[----:B------:R0:W3:Y:S01]  /*03a0*/  @!P0 LDG.E.128 R8, desc[UR6][R16.64] ;  /* 0x0000000610088981 */ /* 0x0000e2000c1e1d00 */
[----:B------:R-:W-:-:S04]  /*03b0*/  ISETP.GE.U32.AND P2, PT, R39, R0, PT ;  /* 0x000000002700720c */ /* 0x000fc80003f46070 */
[----:B------:R-:W-:Y:S02]  /*03c0*/  ISETP.GE.U32.AND.EX P2, PT, R37, R28, PT, P2 ;  /* 0x0000001c2500720c */ /* 0x000fe40003f46120 */
[C---:B------:R-:W-:Y:S02]  /*03d0*/  @!P1 LEA R46, P4, R35.reuse, R4, 0x4 ;  /* 0x00000004232e9211 */ /* 0x040fe400078820ff */
[C---:B------:R-:W-:Y:S02]  /*03e0*/  @!P1 LEA R44, P3, R35.reuse, R6, 0x4 ;  /* 0x00000006232c9211 */ /* 0x040fe400078620ff */
[C-C-:B------:R-:W-:Y:S02]  /*03f0*/  @!P1 LEA.HI.X R47, R35.reuse, R5, R33.reuse, 0x4, P4 ;  /* 0x00000005232f9211 */ /* 0x140fe400020f2421 */
[----:B------:R-:W-:-:S03]  /*0400*/  @!P1 LEA.HI.X R45, R35, R7, R33, 0x4, P3 ;  /* 0x00000007232d9211 */ /* 0x000fc600018f2421 */
[----:B------:R-:W4:Y:S04]  /*0410*/  @!P1 LDG.E.128 R20, desc[UR6][R46.64] ;  /* 0x000000062e149981 */ /* 0x000f28000c1e1d00 */
[----:B------:R-:W5:Y:S01]  /*0420*/  @!P1 LDG.E.128 R24, desc[UR6][R44.64] ;  /* 0x000000062c189981 */ /* 0x000f62000c1e1d00 */
[C---:B------:R-:W-:Y:S02]  /*0430*/  @!P2 LEA R50, P3, R39.reuse, R4, 0x4 ;  /* 0x000000042732a211 */ /* 0x040fe400078620ff */
[----:B------:R-:W-:Y:S02]  /*0440*/  CS2R R18, SRZ ;  /* 0x0000000000127805 */ /* 0x000fe4000001ff00 */
[----:B0-----:R-:W-:Y:S02]  /*0450*/  CS2R R16, SRZ ;  /* 0x0000000000107805 */ /* 0x001fe4000001ff00 */
[----:B------:R-:W-:-:S02]  /*0460*/  @!P2 LEA.HI.X R51, R39, R5, R37, 0x4, P3 ;  /* 0x000000052733a211 */ /* 0x000fc400018f2425 */
[----:B------:R-:W-:-:S03]  /*0470*/  @!P2 LEA R48, P3, R39, R6, 0x4 ;  /* 0x000000062730a211 */ /* 0x000fc600078620ff */
[----:B------:R-:W5:Y:S01]  /*0480*/  @!P2 LDG.E.128 R16, desc[UR6][R50.64] ;  /* 0x000000063210a981 */ /* 0x000f62000c1e1d00 */
        /* <DEDUP_REMOVED lines=11> */
[----:B0-----:R-:W3:-:S15]  /*0540*/  DFMA R40, R12, UR12, -R40 ;  /* 0x0000000c0c287c2b */ /* 0x001ede0008000828 */
[----:B------:R-:W-:-:S15]  /*0550*/  NOP ;  /* 0x0000000000007918 */ /* 0x000fde0000000000 */
[----:B------:R-:W-:-:S15]  /*0560*/  NOP ;  /* 0x0000000000007918 */ /* 0x000fde0000000000 */
[----:B------:R-:W-:-:S15]  /*0570*/  NOP ;  /* 0x0000000000007918 */ /* 0x000fde0000000000 */
[----:B------:R-:W-:-:S04]  /*0580*/  NOP ;  /* 0x0000000000007918 */ /* 0x000fc80000000000 */
[----:B-1----:R0:W-:Y:S02]  /*0590*/  DFMA R42, R12, UR14, R14 ;  /* 0x0000000e0c2a7c2b */ /* 0x0021e4000800000e */
[----:B0-----:R-:W-:Y:S02]  /*05a0*/  CS2R R14, SRZ ;  /* 0x00000000000e7805 */ /* 0x001fe4000001ff00 */
[----:B------:R-:W-:-:S06]  /*05b0*/  CS2R R12, SRZ ;  /* 0x00000000000c7805 */ /* 0x000fcc000001ff00 */
[----:B------:R0:W2:-:S15]  /*05c0*/  @!P2 LDG.E.128 R12, desc[UR6][R48.64] ;  /* 0x00000006300ca981 */ /* 0x00009e000c1e1d00 */
[----:B------:R-:W-:-:S15]  /*05d0*/  NOP ;  /* 0x0000000000007918 */ /* 0x000fde0000000000 */
[----:B------:R-:W-:-:S15]  /*05e0*/  NOP ;  /* 0x0000000000007918 */ /* 0x000fde0000000000 */
[----:B------:R-:W-:-:S09]  /*05f0*/  NOP ;  /* 0x0000000000007918 */ /* 0x000fd20000000000 */
[----:B---3--:R-:W-:-:S15]  /*0600*/  DADD R8, -R40, R8 ;  /* 0x0000000028087229 */ /* 0x008fde0000000108 */
[----:B------:R-:W-:-:S15]  /*0610*/  NOP ;  /* 0x0000000000007918 */ /* 0x000fde0000000000 */
[----:B------:R-:W-:-:S15]  /*0620*/  NOP ;  /* 0x0000000000007918 */ /* 0x000fde0000000000 */
[----:B------:R-:W-:-:S15]  /*0630*/  NOP ;  /* 0x0000000000007918 */ /* 0x000fde0000000000 */
[----:B------:R-:W-:-:S04]  /*0640*/  NOP ;  /* 0x0000000000007918 */ /* 0x000fc80000000000 */
[----:B----4-:R-:W1:-:S15]  /*0650*/  DMUL R40, R22, UR14 ;  /* 0x0000000e16287c28 */ /* 0x010e5e0008000000 */
        /* <DEDUP_REMOVED lines=9> */
[----:B-1----:R-:W5:-:S15]  /*06f0*/  DFMA R40, R20, UR12, -R40 ;  /* 0x0000000c14287c2b */ /* 0x002f5e0008000828 */
        /* <DEDUP_REMOVED lines=9> */
[----:B-----5:R1:W-:Y:S02]  /*0790*/  DADD R20, -R40, R24 ;  /* 0x0000000028147229 */ /* 0x0203e40000000118 */
[----:B-1----:R-:W-:-:S04]  /*07a0*/  IADD3 R41, P4, PT, R39, UR8, RZ ;  /* 0x0000000827297c10 */ /* 0x002fc8000ff9e0ff */
[----:B------:R-:W-:-:S15]  /*07b0*/  ISETP.GE.U32.AND P3, PT, R41, R0, PT ;  /* 0x000000002900720c */ /* 0x000fde0003f66070 */
[----:B------:R-:W-:-:S15]  /*07c0*/  NOP ;  /* 0x0000000000007918 */ /* 0x000fde0000000000 */
[----:B------:R-:W-:-:S15]  /*07d0*/  NOP ;  /* 0x0000000000007918 */ /* 0x000fde0000000000 */
[----:B------:R-:W-:-:S13]  /*07e0*/  NOP ;  /* 0x0000000000007918 */ /* 0x000fda0000000000 */
[----:B------:R1:W-:Y:S02]  /*07f0*/  DADD R10, -R42, R10 ;  /* 0x000000002a0a7229 */ /* 0x0003e4000000010a */
[----:B-1----:R-:W-:-:S05]  /*0800*/  IMAD.X R43, RZ, RZ, R37, P4 ;  /* 0x000000ffff2b7224 */ /* 0x002fca00020e0625 */
[----:B------:R-:W-:-:S13]  /*0810*/  ISETP.GE.U32.AND.EX P3, PT, R43, R28, PT, P3 ;  /* 0x0000001c2b00720c */ /* 0x000fda0003f66130 */
[----:B------:R-:W-:-:S04]  /*0820*/  @!P3 LEA R46, P4, R41, R6, 0x4 ;  /* 0x00000006292eb211 */ /* 0x000fc800078820ff */
[C---:B------:R-:W-:Y:S02]  /*0830*/  @!P3 LEA.HI.X R47, R41.reuse, R7, R43, 0x4, P4 ;  /* 0x00000007292fb211 */ /* 0x040fe400020f242b */
[----:B0-----:R-:W-:-:S04]  /*0840*/  @!P3 LEA R48, P4, R41, R4, 0x4 ;  /* 0x000000042930b211 */ /* 0x001fc800078820ff */
[----:B------:R-:W-:-:S15]  /*0850*/  @!P3 LEA.HI.X R49, R41, R5, R43, 0x4, P4 ;  /* 0x000000052931b211 */ /* 0x000fde00020f242b */
[----:B------:R-:W-:-:S15]  /*0860*/  NOP ;  /* 0x0000000000007918 */ /* 0x000fde0000000000 */
[----:B------:R-:W-:-:S04]  /*0870*/  NOP ;  /* 0x0000000000007918 */ /* 0x000fc80000000000 */
[----:B------:R-:W0:-:S15]  /*0880*/  DMUL R24, R18, UR14 ;  /* 0x0000000e12187c28 */ /* 0x000e1e0008000000 */
[----:B------:R-:W-:-:S15]  /*0890*/  NOP ;  /* 0x0000000000007918 */ /* 0x000fde0000000000 */
[----:B------:R-:W-:-:S15]  /*08a0*/  NOP ;  /* 0x0000000000007918 */ /* 0x000fde0000000000 */
[----:B------:R-:W-:-:S15]  /*08b0*/  NOP ;  /* 0x0000000000007918 */ /* 0x000fde0000000000 */
[----:B------:R-:W-:-:S04]  /*08c0*/  NOP ;  /* 0x0000000000007918 */ /* 0x000fc80000000000 */
[----:B0-----:R-:W2:-:S15]  /*08d0*/  DFMA R24, R16, UR12, -R24 ;  /* 0x0000000c10187c2b */ /* 0x001e9e0008000818 */
[----:B------:R-:W-:-:S15]  /*08e0*/  NOP ;  /* 0x0000000000007918 */ /* 0x000fde0000000000 */
[----:B------:R-:W-:-:S15]  /*08f0*/  NOP ;  /* 0x0000000000007918 */ /* 0x000fde0000000000 */
[----:B------:R-:W-:-:S15]  /*0900*/  NOP ;  /* 0x0000000000007918 */ /* 0x000fde0000000000 */
[----:B------:R-:W-:-:S04]  /*0910*/  NOP ;  /* 0x0000000000007918 */ /* 0x000fc80000000000 */
[----:B------:R0:W-:Y:S02]  /*0920*/  DADD R22, -R22, R26 ;  /* 0x0000000016167229 */ /* 0x0001e4000000011a */
[----:B0-----:R-:W-:-:S15]  /*0930*/  CS2R R26, SRZ ;  /* 0x00000000001a7805 */ /* 0x001fde000001ff00 */
[----:B------:R-:W-:-:S15]  /*0940*/  NOP ;  /* 0x0000000000007918 */ /* 0x000fde0000000000 */
[----:B------:R-:W-:-:S15]  /*0950*/  NOP ;  /* 0x0000000000007918 */ /* 0x000fde0000000000 */
[----:B------:R-:W-:-:S15]  /*0960*/  NOP ;  /* 0x0000000000007918 */ /* 0x000fde0000000000 */
[----:B------:R-:W-:-:S02]  /*0970*/  NOP ;  /* 0x0000000000007918 */ /* 0x000fc40000000000 */
[----:B--2---:R0:W-:Y:S02]  /*0980*/  DADD R12, -R24, R12 ;  /* 0x00000000180c7229 */ /* 0x0041e4000000010c */
[----:B0-----:R-:W-:-:S06]  /*0990*/  CS2R R24, SRZ ;  /* 0x0000000000187805 */ /* 0x001fcc000001ff00 */
[----:B------:R-:W2:-:S15]  /*09a0*/  @!P3 LDG.E.128 R24, desc[UR6][R48.64] ;  /* 0x000000063018b981 */ /* 0x000e9e000c1e1d00 */
[----:B------:R-:W-:-:S15]  /*09b0*/  NOP ;  /* 0x0000000000007918 */ /* 0x000fde0000000000 */
[----:B------:R-:W-:-:S15]  /*09c0*/  NOP ;  /* 0x0000000000007918 */ /* 0x000fde0000000000 */
[----:B------:R-:W-:-:S11]  /*09d0*/  NOP ;  /* 0x0000000000007918 */ /* 0x000fd60000000000 */
[----:B------:R-:W0:-:S15]  /*09e0*/  DMUL R18, R18, UR12 ;  /* 0x0000000c12127c28 */ /* 0x000e1e0008000000 */
[----:B------:R-:W-:-:S15]  /*09f0*/  NOP ;  /* 0x0000000000007918 */ /* 0x000fde0000000000 */
[----:B------:R-:W-:-:S15]  /*0a00*/  NOP ;  /* 0x0000000000007918 */ /* 0x000fde0000000000 */
[----:B------:R-:W-:-:S15]  /*0a10*/  NOP ;  /* 0x0000000000007918 */ /* 0x000fde0000000000 */
[----:B------:R-:W-:-:S04]  /*0a20*/  NOP ;  /* 0x0000000000007918 */ /* 0x000fc80000000000 */
[----:B0-----:R0:W1:Y:S02]  /*0a30*/  DFMA R44, R16, UR14, R18 ;  /* 0x0000000e102c7c2b */ /* 0x0010640008000012 */
[----:B0-----:R-:W-:Y:S02]  /*0a40*/  CS2R R18, SRZ ;  /* 0x0000000000127805 */ /* 0x001fe4000001ff00 */
[----:B------:R-:W-:-:S06]  /*0a50*/  CS2R R16, SRZ ;  /* 0x0000000000107805 */ /* 0x000fcc000001ff00 */
[----:B------:R-:W3:Y:S01]  /*0a60*/  @!P3 LDG.E.128 R16, desc[UR6][R46.64] ;  /* 0x000000062e10b981 */ /* 0x000ee2000c1e1d00 */
[-C--:B------:R-:W-:Y:S01]  /*0a70*/  @!P2 LEA R34, P5, R39, R2.reuse, 0x4 ;  /* 0x000000022722a211 */ /* 0x080fe200078a20ff */
[----:B------:R-:W-:Y:S01]  /*0a80*/  ULEA UR4, UP0, UR8, UR4, 0x2 ;  /* 0x0000000408047291 */ /* 0x000fe2000f8010ff */
[----:B------:R-:W-:-:S03]  /*0a90*/  @!P3 LEA R36, P6, R41, R2, 0x4 ;  /* 0x000000022924b211 */ /* 0x000fc600078c20ff */
[----:B------:R-:W-:-:S15]  /*0aa0*/  UIADD3.X UR5, UPT, UPT, URZ, UR5, URZ, UP0, !UPT ;  /* 0x00000005ff057290 */ /* 0x000fde00087fe4ff */
[----:B------:R-:W-:-:S15]  /*0ab0*/  NOP ;  /* 0x0000000000007918 */ /* 0x000fde0000000000 */
[----:B------:R-:W-:-:S15]  /*0ac0*/  NOP ;  /* 0x0000000000007918 */ /* 0x000fde0000000000 */
[----:B------:R-:W-:-:S03]  /*0ad0*/  NOP ;  /* 0x0000000000007918 */ /* 0x000fc60000000000 */
[----:B-1----:R-:W-:-:S15]  /*0ae0*/  DADD R14, -R44, R14 ;  /* 0x000000002c0e7229 */ /* 0x002fde000000010e */
[----:B------:R-:W-:-:S15]  /*0af0*/  NOP ;  /* 0x0000000000007918 */ /* 0x000fde0000000000 */
[----:B------:R-:W-:-:S15]  /*0b00*/  NOP ;  /* 0x0000000000007918 */ /* 0x000fde0000000000 */
[----:B------:R-:W-:-:S15]  /*0b10*/  NOP ;  /* 0x0000000000007918 */ /* 0x000fde0000000000 */
[----:B------:R-:W-:-:S04]  /*0b20*/  NOP ;  /* 0x0000000000007918 */ /* 0x000fc80000000000 */
        /* <DEDUP_REMOVED lines=15> */
[----:B-1----:R0:W1:Y:S02]  /*0c20*/  DFMA R26, R24, UR14, R26 ;  /* 0x0000000e181a7c2b */ /* 0x002064000800001a */
[----:B0-----:R-:W-:-:S04]  /*0c30*/  @!P0 LEA R24, P4, R29, R2, 0x4 ;  /* 0x000000021d188211 */ /* 0x001fc800078820ff */
[----:B------:R-:W-:Y:S02]  /*0c40*/  @!P0 LEA.HI.X R25, R29, R3, R31, 0x4, P4 ;  /* 0x000000031d198211 */ /* 0x000fe400020f241f */
[----:B------:R-:W-:-:S04]  /*0c50*/  @!P1 LEA R32, P4, R35, R2, 0x4 ;  /* 0x0000000223209211 */ /* 0x000fc800078820ff */
[-C--:B------:R-:W-:Y:S02]  /*0c60*/  @!P1 LEA.HI.X R33, R35, R3.reuse, R33, 0x4, P4 ;  /* 0x0000000323219211 */ /* 0x080fe400020f2421 */
[-C--:B------:R-:W-:Y:S02]  /*0c70*/  @!P2 LEA.HI.X R35, R39, R3.reuse, R37, 0x4, P5 ;  /* 0x000000032723a211 */ /* 0x080fe400028f2425 */
[----:B------:R-:W-:Y:S01]  /*0c80*/  @!P3 LEA.HI.X R37, R41, R3, R43, 0x4, P6 ;  /* 0x000000032925b211 */ /* 0x000fe200030f242b */
[----:B------:R4:W-:Y:S01]  /*0c90*/  @!P0 STG.E.128 desc[UR6][R24.64], R8 ;  /* 0x0000000818008986 */ /* 0x0009e2000c101d06 */
[----:B------:R-:W-:-:S03]  /*0ca0*/  ISETP.LE.U32.AND P0, PT, R0, UR4, PT ;  /* 0x0000000400007c0c */ /* 0x000fc6000bf03070 */
[----:B------:R4:W-:Y:S04]  /*0cb0*/  @!P1 STG.E.128 desc[UR6][R32.64], R20 ;  /* 0x0000001420009986 */ /* 0x0009e8000c101d06 */
[----:B------:R4:W-:-:S15]  /*0cc0*/  @!P2 STG.E.128 desc[UR6][R34.64], R12 ;  /* 0x0000000c2200a986 */ /* 0x0009de000c101d06 */
[----:B------:R-:W-:-:S15]  /*0cd0*/  NOP ;  /* 0x0000000000007918 */ /* 0x000fde0000000000 */
[----:B------:R-:W-:-:S09]  /*0ce0*/  NOP ;  /* 0x0000000000007918 */ /* 0x000fd20000000000 */
[----:B---3--:R-:W-:-:S15]  /*0cf0*/  DADD R16, -R44, R16 ;  /* 0x000000002c107229 */ /* 0x008fde0000000110 */
[----:B------:R-:W-:-:S15]  /*0d00*/  NOP ;  /* 0x0000000000007918 */ /* 0x000fde0000000000 */
[----:B------:R-:W-:-:S15]  /*0d10*/  NOP ;  /* 0x0000000000007918 */ /* 0x000fde0000000000 */
[----:B------:R-:W-:-:S15]  /*0d20*/  NOP ;  /* 0x0000000000007918 */ /* 0x000fde0000000000 */
[----:B------:R-:W-:-:S04]  /*0d30*/  NOP ;  /* 0x0000000000007918 */ /* 0x000fc80000000000 */
[----:B-1----:R-:W0:Y:S02]  /*0d40*/  DADD R18, -R26, R18 ;  /* 0x000000001a127229 */ /* 0x002e240000000112 */
[----:B0-----:R4:W-:Y:S01]  /*0d50*/  @!P3 STG.E.128 desc[UR6][R36.64], R16 ;  /* 0x000000102400b986 */ /* 0x0019e2000c101d06 */
[----:B------:R-:W-:-:S05]  /*0d60*/  IMAD.U32 R27, RZ, RZ, UR5 ;  /* 0x00000005ff1b7e24 */ /* 0x000fca000f8e00ff */
[----:B------:R-:W-:-:S13]  /*0d70*/  ISETP.GE.U32.AND.EX P0, PT, R27, R28, PT, P0 ;  /* 0x0000001c1b00720c */ /* 0x000fda0003f06100 */
[----:B----4-:R-:W-:Y:S05]  /*0d80*/  @!P0 BRA `(.L_x_7263) ;  /* 0xfffffff400288947 */ /* 0x010fea000383ffff */
[----:B------:R-:W-:Y:S05]  /*0d90*/  EXIT ;  /* 0x000000000000794d */ /* 0x000fea0003800000 */
.L_x_7262:
        /* <DEDUP_REMOVED lines=8> */
.L_x_7264:
[C---:B------:R-:W-:Y:S01]  /*0e20*/  IMAD.SHL.U32 R37, R0.reuse, 0x40, RZ ;  /* 0x0000004000257824 */ /* 0x040fe200078e00ff */
[----:B------:R-:W-:-:S04]  /*0e30*/  SHF.L.U64.HI R39, R0, 0x6, R35 ;  /* 0x0000000600277819 */ /* 0x000fc80000010223 */
[----:B------:R-:W-:-:S05]  /*0e40*/  IADD3 R12, P0, PT, R4, R37, RZ ;  /* 0x00000025040c7210 */ /* 0x000fca0007f1e0ff */
[----:B------:R-:W-:-:S05]  /*0e50*/  IMAD.X R13, R5, 0x1, R39, P0 ;  /* 0x00000001050d7824 */ /* 0x000fca00000e0627 */
[----:B--2---:R-:W1:Y:S01]  /*0e60*/  LDG.E.ENL2.256 R20, R8, desc[UR6][R12.64] ;  /* 0xfe0000060c08797e */ /* 0x004e620008121914 */
[----:B------:R-:W-:-:S05]  /*0e70*/  IADD3 R46, P0, PT, R6, R37, RZ ;  /* 0x00000025062e7210 */ /* 0x000fca0007f1e0ff */
        /* <DEDUP_REMOVED lines=17> */
[----:B---3--:R1:W-:Y:S02]  /*0f90*/  DFMA R42, R8, UR10, R42 ;  /* 0x0000000a082a7c2b */ /* 0x0083e4000800002a */
[----:B-1----:R-:W3:-:S15]  /*0fa0*/  LDG.E.ENL2.256 R12, R8, desc[UR6][R12.64+0x20] ;  /* 0xfe0001060c08797e */ /* 0x002ede000812190c */
[----:B------:R-:W-:-:S15]  /*0fb0*/  NOP ;  /* 0x0000000000007918 */ /* 0x000fde0000000000 */
[----:B------:R-:W-:-:S15]  /*0fc0*/  NOP ;  /* 0x0000000000007918 */ /* 0x000fde0000000000 */
[----:B------:R-:W-:-:S15]  /*0fd0*/  NOP ;  /* 0x0000000000007918 */ /* 0x000fde0000000000 */
[----:B------:R-:W-:-:S02]  /*0fe0*/  NOP ;  /* 0x0000000000007918 */ /* 0x000fc40000000000 */
        /* <DEDUP_REMOVED lines=15> */
[----:B----4-:R1:W-:Y:S02]  /*10e0*/  DFMA R48, R20, UR10, R22 ;  /* 0x0000000a14307c2b */ /* 0x0103e40008000016 */
[----:B-1----:R-:W4:-:S15]  /*10f0*/  LDG.E.ENL2.256 R24, R20, desc[UR6][R46.64+0x20] ;  /* 0xfe0001062e14797e */ /* 0x002f1e0008121918 */
[----:B------:R-:W-:-:S15]  /*1100*/  NOP ;  /* 0x0000000000007918 */ /* 0x000fde0000000000 */
[----:B------:R-:W-:-:S15]  /*1110*/  NOP ;  /* 0x0000000000007918 */ /* 0x000fde0000000000 */
[----:B------:R-:W-:-:S15]  /*1120*/  NOP ;  /* 0x0000000000007918 */ /* 0x000fde0000000000 */
[----:B------:R-:W-:-:S02]  /*1130*/  NOP ;  /* 0x0000000000007918 */ /* 0x000fc40000000000 */
[----:B--2---:R-:W-:-:S15]  /*1140*/  DADD R28, R28, -R40 ;  /* 0x000000001c1c7229 */ /* 0x004fde0000000828 */
        /* <DEDUP_REMOVED lines=29> */
[----:B-1----:R-:W4:-:S15]  /*1320*/  DFMA R8, R12, UR8, -R8 ;  /* 0x000000080c087c2b */ /* 0x002f1e0008000808 */
[----:B------:R-:W-:-:S15]  /*1330*/  NOP ;  /* 0x0000000000007918 */ /* 0x000fde0000000000 */
[----:B------:R-:W-:-:S15]  /*1340*/  NOP ;  /* 0x0000000000007918 */ /* 0x000fde0000000000 */
[----:B------:R-:W-:-:S15]  /*1350*/  NOP ;  /* 0x0000000000007918 */ /* 0x000fde0000000000 */
[----:B------:R-:W-:-:S04]  /*1360*/  NOP ;  /* 0x0000000000007918 */ /* 0x000fc80000000000 */
[----:B----4-:R1:W-:Y:S02]  /*1370*/  DADD R24, R24, -R8 ;  /* 0x0000000018187229 */ /* 0x0103e40000000808 */
[----:B-1----:R-:W-:-:S05]  /*1380*/  IADD3 R8, P0, PT, R2, R37, RZ ;  /* 0x0000002502087210 */ /* 0x002fca0007f1e0ff */
[----:B------:R-:W-:Y:S01]  /*1390*/  IMAD.X R9, R3, 0x1, R39, P0 ;  /* 0x0000000103097824 */ /* 0x000fe200000e0627 */
[----:B0-----:R-:W-:-:S05]  /*13a0*/  IADD3 R0, P0, PT, R0, UR4, RZ ;  /* 0x0000000400007c10 */ /* 0x001fca000ff1e0ff */
[----:B------:R-:W-:Y:S01]  /*13b0*/  IMAD.X R35, RZ, RZ, R35, P0 ;  /* 0x000000ffff237224 */ /* 0x000fe200000e0623 */
[----:B------:R-:W-:-:S04]  /*13c0*/  LOP3.LUT P0, RZ, R0, 0xffffc000, RZ, 0xc0, !PT ;  /* 0xffffc00000ff7812 */ /* 0x000fc8000780c0ff */
[----:B------:R-:W-:-:S15]  /*13d0*/  LOP3.LUT P0, RZ, R35, 0x3fffffff, RZ, 0xc0, P0 ;  /* 0x3fffffff23ff7812 */ /* 0x000fde000000c0ff */
[----:B------:R-:W-:-:S15]  /*13e0*/  NOP ;  /* 0x0000000000007918 */ /* 0x000fde0000000000 */
[----:B------:R-:W-:-:S15]  /*13f0*/  NOP ;  /* 0x0000000000007918 */ /* 0x000fde0000000000 */
[----:B------:R-:W-:-:S01]  /*1400*/  NOP ;  /* 0x0000000000007918 */ /* 0x000fc20000000000 */
[----:B------:R0:W-:Y:S02]  /*1410*/  DADD R22, R22, -R10 ;  /* 0x0000000016167229 */ /* 0x0001e4000000080a */
[C---:B0-----:R-:W-:Y:S01]  /*1420*/  IMAD.SHL.U32 R10, R0.reuse, 0x4, RZ ;  /* 0x00000004000a7824 */ /* 0x041fe200078e00ff */
[----:B------:R-:W-:-:S04]  /*1430*/  SHF.L.U64.HI R11, R0, 0x2, R35 ;  /* 0x00000002000b7819 */ /* 0x000fc80000010223 */
[----:B------:R-:W-:-:S04]  /*1440*/  ISETP.LT.U32.AND P1, PT, R10, R33, PT ;  /* 0x000000210a00720c */ /* 0x000fc80003f21070 */
[----:B------:R-:W-:-:S15]  /*1450*/  ISETP.LT.AND.EX P1, PT, R11, R32, PT, P1 ;  /* 0x000000200b00720c */ /* 0x000fde0003f21310 */
[----:B------:R-:W-:-:S15]  /*1460*/  NOP ;  /* 0x0000000000007918 */ /* 0x000fde0000000000 */
[----:B------:R-:W-:-:S15]  /*1470*/  NOP ;  /* 0x0000000000007918 */ /* 0x000fde0000000000 */
[----:B------:R-:W-:-:S08]  /*1480*/  NOP ;  /* 0x0000000000007918 */ /* 0x000fd00000000000 */
[----:B------:R-:W0:-:S15]  /*1490*/  DMUL R14, R14, UR8 ;  /* 0x000000080e0e7c28 */ /* 0x000e1e0008000000 */
[----:B------:R-:W-:-:S15]  /*14a0*/  NOP ;  /* 0x0000000000007918 */ /* 0x000fde0000000000 */
[----:B------:R-:W-:-:S15]  /*14b0*/  NOP ;  /* 0x0000000000007918 */ /* 0x000fde0000000000 */
[----:B------:R-:W-:-:S15]  /*14c0*/  NOP ;  /* 0x0000000000007918 */ /* 0x000fde0000000000 */
[----:B------:R-:W-:-:S04]  /*14d0*/  NOP ;  /* 0x0000000000007918 */ /* 0x000fc80000000000 */
[----:B0-----:R-:W-:-:S15]  /*14e0*/  DFMA R14, R12, UR10, R14 ;  /* 0x0000000a0c0e7c2b */ /* 0x001fde000800000e */
        /* <DEDUP_REMOVED lines=14> */
[----:B------:R-:W0:Y:S02]  /*15d0*/  DADD R18, R18, -R48 ;  /* 0x0000000012127229 */ /* 0x000e240000000830 */
[----:B0-----:R2:W-:-:S15]  /*15e0*/  STG.E.ENL2.256 desc[UR6][R8.64], R28, R16 ;  /* 0xf800001c0810797f */ /* 0x0015de000f121806 */
        /* <DEDUP_REMOVED lines=9> */
[----:B------:R-:W0:Y:S02]  /*1680*/  DADD R26, R26, -R14 ;  /* 0x000000001a1a7229 */ /* 0x000e24000000080e */
[----:B0-----:R2:W-:Y:S01]  /*1690*/  STG.E.ENL2.256 desc[UR6][R8.64+0x20], R20, R24 ;  /* 0xf80001140818797f */ /* 0x0015e2000f121806 */
[----:B------:R-:W-:Y:S05]  /*16a0*/  @!P0 BRA P1, `(.L_x_7264) ;  /* 0xfffffff400dc8947 */ /* 0x000fea000083ffff */
[----:B------:R-:W-:Y:S05]  /*16b0*/  EXIT ;  /* 0x000000000000794d */ /* 0x000fea0003800000 */
.L_x_7265:
        /* <DEDUP_REMOVED lines=12> */
.L_x_7973:


//--------------------- .text._ZN2at6native55_GLOBAL__N__de093ff9_22_ForeachBinaryOpList_cu_a911ec4325multi_tensor_apply_kernelINS1_18TensorListMetadataILi3EEENS1_24BinaryOpListAlphaFunctorIfLi3ELi2ELi2EEEJSt5minusIfEfEEEvT_T0_DpT1_ --------------------------
	.section	.text._ZN2at6native55_GLOBAL__N__de093ff9_22_ForeachBinaryOpList_cu_a911ec4325multi_tensor_apply_kernelINS1_18TensorListMetadataILi3EEENS1_24BinaryOpListAlphaFunctorIfLi3ELi2ELi2EEEJSt5minusIfEfEEEvT_T0_DpT1_,"ax",@progbits
	.align	128
.text._ZN2at6native55_GLOBAL__N__de093ff9_22_ForeachBinaryOpList_cu_a911ec4325multi_tensor_apply_kernelINS1_18TensorListMetadataILi3EEENS1_24BinaryOpListAlphaFunctorIfLi3ELi2ELi2EEEJSt5minusIfEfEEEvT_T0_DpT1_:
        .type           _ZN2at6native55_GLOBAL__N__de093ff9_22_ForeachBinaryOpList_cu_a911ec4325multi_tensor_apply_kernelINS1_18TensorListMetadataILi3EEENS1_24BinaryOpListAlphaFunctorIfLi3ELi2ELi2EEEJSt5minusIfEfEEEvT_T0_DpT1_,@function
        .size           _ZN2at6native55_GLOBAL__N__de093ff9_22_ForeachBinaryOpList_cu_a911ec4325multi_tensor_apply_kernelINS1_18TensorListMetadataILi3EEENS1_24BinaryOpListAlphaFunctorIfLi3ELi2ELi2EEEJSt5minusIfEfEEEvT_T0_DpT1_,(.L_x_7974 - _ZN2at6native55_GLOBAL__N__de093ff9_22_ForeachBinaryOpList_cu_a911ec4325multi_tensor_apply_kernelINS1_18TensorListMetadataILi3EEENS1_24BinaryOpListAlphaFunctorIfLi3ELi2ELi2EEEJSt5minusIfEfEEEvT_T0_DpT1_)
        .other          _ZN2at6native55_GLOBAL__N__de093ff9_22_ForeachBinaryOpList_cu_a911ec4325multi_tensor_apply_kernelINS1_18TensorListMetadataILi3EEENS1_24BinaryOpListAlphaFunctorIfLi3ELi2ELi2EEEJSt5minusIfEfEEEvT_T0_DpT1_,@"STO_CUDA_ENTRY STV_DEFAULT"
_ZN2at6native55_GLOBAL__N__de093ff9_22_ForeachBinaryOpList_cu_a911ec4325multi_tensor_apply_kernelINS1_18TensorListMetadataILi3EEENS1_24BinaryOpListAlphaFunctorIfLi3ELi2ELi2EEEJSt5minusIfEfEEEvT_T0_DpT1_:
        /* <DEDUP_REMOVED lines=36> */
.L_x_7267:
[----:B0-----:R-:W-:Y:S02]  /*0240*/  IADD3 R10, P1, PT, R0, UR4, RZ ;  /* 0x00000004000a7c10 */ /* 0x001fe4000ff3e0ff */
[----:B------:R-:W-:Y:S02]  /*0250*/  CS2R R6, SRZ ;  /* 0x0000000000067805 */ /* 0x000fe4000001ff00 */
[C---:B------:R-:W-:Y:S01]  /*0260*/  ISETP.GE.U32.AND P0, PT, R10.reuse, UR13, PT ;  /* 0x0000000d0a007c0c */ /* 0x040fe2000bf06070 */
[----:B------:R-:W-:Y:S01]  /*0270*/  IMAD.X R13, RZ, RZ, UR5, P1 ;  /* 0x00000005ff0d7e24 */ /* 0x000fe200088e06ff */
[----:B-1----:R-:W-:-:S04]  /*0280*/  IADD3 R2, P2, PT, R10, UR12, RZ ;  /* 0x0000000c0a027c10 */ /* 0x002fc8000ff5e0ff */
[----:B------:R-:W-:Y:S01]  /*0290*/  ISETP.GE.U32.AND.EX P0, PT, R13, UR14, PT, P0 ;  /* 0x0000000e0d007c0c */ /* 0x000fe2000bf06100 */
[----:B------:R-:W-:Y:S01]  /*02a0*/  IMAD.X R3, RZ, RZ, R13, P2 ;  /* 0x000000ffff037224 */ /* 0x000fe200010e060d */
[C---:B------:R-:W-:Y:S02]  /*02b0*/  IADD3 R4, P5, PT, R2.reuse, UR12, RZ ;  /* 0x0000000c02047c10 */ /* 0x040fe4000ffbe0ff */
        /* <DEDUP_REMOVED lines=10> */
[----:B------:R-:W2:Y:S01]  /*0360*/  @!P0 LDG.E R7, desc[UR16][R20.64] ;  /* 0x0000001014078981 */ /* 0x000ea2000c1e1900 */
[----:B------:R-:W-:Y:S01]  /*0370*/  ISETP.GE.U32.AND P3, PT, R8, UR13, PT ;  /* 0x0000000d08007c0c */ /* 0x000fe2000bf66070 */
[----:B------:R-:W-:Y:S01]  /*0380*/  IMAD.X R11, RZ, RZ, R5, P4 ;  /* 0x000000ffff0b7224 */ /* 0x000fe200020e0605 */
[----:B------:R-:W-:Y:S01]  /*0390*/  @!P1 LEA R28, P5, R2, UR6, 0x2 ;  /* 0x00000006021c9c11 */ /* 0x000fe2000f8a10ff */
[----:B------:R0:W2:Y:S03]  /*03a0*/  @!P0 LDG.E R6, desc[UR16][R14.64] ;  /* 0x000000100e068981 */ /* 0x0000a6000c1e1900 */
[----:B------:R-:W-:-:S02]  /*03b0*/  ISETP.GE.U32.AND.EX P3, PT, R11, UR14, PT, P3 ;  /* 0x0000000e0b007c0c */ /* 0x000fc4000bf66130 */
[C---:B------:R-:W-:Y:S02]  /*03c0*/  @!P1 LEA R16, P4, R2.reuse, UR8, 0x2 ;  /* 0x0000000802109c11 */ /* 0x040fe4000f8810ff */
[C-C-:B------:R-:W-:Y:S02]  /*03d0*/  @!P1 LEA.HI.X R29, R2.reuse, UR7, R3.reuse, 0x2, P5 ;  /* 0x00000007021d9c11 */ /* 0x140fe4000a8f1403 */
[----:B------:R-:W-:Y:S01]  /*03e0*/  @!P1 LEA.HI.X R17, R2, UR9, R3, 0x2, P4 ;  /* 0x0000000902119c11 */ /* 0x000fe2000a0f1403 */
[----:B------:R-:W-:Y:S01]  /*03f0*/  IMAD.MOV.U32 R9, RZ, RZ, RZ ;  /* 0x000000ffff097224 */ /* 0x000fe200078e00ff */
[C---:B0-----:R-:W-:Y:S02]  /*0400*/  @!P2 LEA R14, P5, R4.reuse, UR6, 0x2 ;  /* 0x00000006040eac11 */ /* 0x041fe4000f8a10ff */
[C---:B------:R-:W-:Y:S02]  /*0410*/  @!P2 LEA R20, P4, R4.reuse, UR8, 0x2 ;  /* 0x000000080414ac11 */ /* 0x040fe4000f8810ff */
[----:B------:R-:W-:-:S02]  /*0420*/  @!P2 LEA.HI.X R15, R4, UR7, R5, 0x2, P5 ;  /* 0x00000007040fac11 */ /* 0x000fc4000a8f1405 */
[----:B------:R-:W-:Y:S02]  /*0430*/  CS2R R18, SRZ ;  /* 0x0000000000127805 */ /* 0x000fe4000001ff00 */
[----:B------:R-:W-:Y:S01]  /*0440*/  @!P2 LEA.HI.X R21, R4, UR9, R5, 0x2, P4 ;  /* 0x000000090415ac11 */ /* 0x000fe2000a0f1405 */
[----:B------:R0:W3:Y:S01]  /*0450*/  @!P1 LDG.E R9, desc[UR16][R28.64] ;  /* 0x000000101c099981 */ /* 0x0000e2000c1e1900 */
[C---:B------:R-:W-:Y:S02]  /*0460*/  @!P3 LEA R22, P5, R8.reuse, UR6, 0x2 ;  /* 0x000000060816bc11 */ /* 0x040fe4000f8a10ff */
[C---:B------:R-:W-:Y:S02]  /*0470*/  @!P3 LEA R24, P4, R8.reuse, UR8, 0x2 ;  /* 0x000000080818bc11 */ /* 0x040fe4000f8810ff */
[----:B------:R-:W-:Y:S02]  /*0480*/  CS2R R26, SRZ ;  /* 0x00000000001a7805 */ /* 0x000fe4000001ff00 */
[C-C-:B------:R-:W-:Y:S01]  /*0490*/  @!P3 LEA.HI.X R23, R8.reuse, UR7, R11.reuse, 0x2, P5 ;  /* 0x000000070817bc11 */ /* 0x140fe2000a8f140b */
[----:B------:R-:W3:Y:S01]  /*04a0*/  @!P1 LDG.E R18, desc[UR16][R16.64] ;  /* 0x0000001010129981 */ /* 0x000ee2000c1e1900 */
[----:B------:R-:W-:Y:S01]  /*04b0*/  @!P3 LEA.HI.X R25, R8, UR9, R11, 0x2, P4 ;  /* 0x000000090819bc11 */ /* 0x000fe2000a0f140b */
[----:B0-----:R-:W-:-:S02]  /*04c0*/  IMAD.MOV.U32 R28, RZ, RZ, RZ ;  /* 0x000000ffff1c7224 */ /* 0x001fc400078e00ff */
[----:B------:R0:W4:Y:S04]  /*04d0*/  @!P2 LDG.E R19, desc[UR16][R14.64] ;  /* 0x000000100e13a981 */ /* 0x000128000c1e1900 */
[----:B------:R-:W4:Y:S04]  /*04e0*/  @!P2 LDG.E R26, desc[UR16][R20.64] ;  /* 0x00000010141aa981 */ /* 0x000f28000c1e1900 */
[----:B------:R-:W5:Y:S04]  /*04f0*/  @!P3 LDG.E R27, desc[UR16][R22.64] ;  /* 0x00000010161bb981 */ /* 0x000f68000c1e1900 */
[----:B------:R-:W5:Y:S01]  /*0500*/  @!P3 LDG.E R28, desc[UR16][R24.64] ;  /* 0x00000010181cb981 */ /* 0x000f62000c1e1900 */
[----:B------:R-:W-:-:S02]  /*0510*/  @!P0 LEA R12, P6, R10, UR10, 0x2 ;  /* 0x0000000a0a0c8c11 */ /* 0x000fc4000f8c10ff */
[----:B0-----:R-:W-:Y:S02]  /*0520*/  @!P1 LEA R14, P5, R2, UR10, 0x2 ;  /* 0x0000000a020e9c11 */ /* 0x001fe4000f8a10ff */
[----:B------:R-:W-:Y:S02]  /*0530*/  @!P2 LEA R16, P4, R4, UR10, 0x2 ;  /* 0x0000000a0410ac11 */ /* 0x000fe4000f8810ff */
[----:B------:R-:W-:Y:S02]  /*0540*/  @!P0 LEA.HI.X R13, R10, UR11, R13, 0x2, P6 ;  /* 0x0000000b0a0d8c11 */ /* 0x000fe4000b0f140d */
[----:B------:R-:W-:Y:S02]  /*0550*/  @!P3 LEA R10, P6, R8, UR10, 0x2 ;  /* 0x0000000a080abc11 */ /* 0x000fe4000f8c10ff */
[----:B------:R-:W-:Y:S02]  /*0560*/  @!P1 LEA.HI.X R15, R2, UR11, R3, 0x2, P5 ;  /* 0x0000000b020f9c11 */ /* 0x000fe4000a8f1403 */
[----:B------:R-:W-:-:S02]  /*0570*/  @!P2 LEA.HI.X R17, R4, UR11, R5, 0x2, P4 ;  /* 0x0000000b0411ac11 */ /* 0x000fc4000a0f1405 */
[----:B------:R-:W-:Y:S01]  /*0580*/  @!P3 LEA.HI.X R11, R8, UR11, R11, 0x2, P6 ;  /* 0x0000000b080bbc11 */ /* 0x000fe2000b0f140b */
[----:B------:R-:W-:-:S04]  /*0590*/  ULEA UR4, UP0, UR12, UR4, 0x2 ;  /* 0x000000040c047291 */ /* 0x000fc8000f8010ff */
[----:B------:R-:W-:Y:S02]  /*05a0*/  UIADD3.X UR5, UPT, UPT, URZ, UR5, URZ, UP0, !UPT ;  /* 0x00000005ff057290 */ /* 0x000fe400087fe4ff */
[----:B------:R-:W-:-:S04]  /*05b0*/  UISETP.GE.U32.AND UP0, UPT, UR4, UR13, UPT ;  /* 0x0000000d0400728c */ /* 0x000fc8000bf06070 */
[----:B------:R-:W-:Y:S01]  /*05c0*/  UISETP.GE.U32.AND.EX UP0, UPT, UR5, UR14, UPT, UP0 ;  /* 0x0000000e0500728c */ /* 0x000fe2000bf06100 */
[----:B--2---:R-:W-:-:S05]  /*05d0*/  FFMA.FTZ R7, -R7, UR18, R6 ;  /* 0x0000001207077c23 */ /* 0x004fca0008010106 */
[----:B------:R0:W-:Y:S01]  /*05e0*/  @!P0 STG.E desc[UR16][R12.64], R7 ;  /* 0x000000070c008986 */ /* 0x0001e2000c101910 */
[----:B---3--:R-:W-:-:S05]  /*05f0*/  FFMA.FTZ R9, -R18, UR18, R9 ;  /* 0x0000001212097c23 */ /* 0x008fca0008010109 */
[----:B------:R0:W-:Y:S01]  /*0600*/  @!P1 STG.E desc[UR16][R14.64], R9 ;  /* 0x000000090e009986 */ /* 0x0001e2000c101910 */
[----:B----4-:R-:W-:Y:S01]  /*0610*/  FFMA.FTZ R19, -R26, UR18, R19 ;  /* 0x000000121a137c23 */ /* 0x010fe20008010113 */
[----:B-----5:R-:W-:-:S04]  /*0620*/  FFMA.FTZ R27, -R28, UR18, R27 ;  /* 0x000000121c1b7c23 */ /* 0x020fc8000801011b */
[----:B------:R0:W-:Y:S04]  /*0630*/  @!P2 STG.E desc[UR16][R16.64], R19 ;  /* 0x000000131000a986 */ /* 0x0001e8000c101910 */
[----:B------:R0:W-:Y:S01]  /*0640*/  @!P3 STG.E desc[UR16][R10.64], R27 ;  /* 0x0000001b0a00b986 */ /* 0x0001e2000c101910 */
[----:B------:R-:W-:Y:S05]  /*0650*/  BRA.U !UP0, `(.L_x_7267) ;  /* 0xfffffff908f87547 */ /* 0x000fea000b83ffff */
[----:B------:R-:W-:Y:S05]  /*0660*/  EXIT ;  /* 0x000000000000794d */ /* 0x000fea0003800000 */
.L_x_7266:
        /* <DEDUP_REMOVED lines=8> */
.L_x_7268:
[C---:B--2---:R-:W-:Y:S01]  /*06f0*/  IMAD.SHL.U32 R2, R16.reuse, 0x10, RZ ;  /* 0x0000001010027824 */ /* 0x044fe200078e00ff */
[----:B------:R-:W-:-:S04]  /*0700*/  SHF.L.U64.HI R0, R16, 0x4, R17 ;  /* 0x0000000410007819 */ /* 0x000fc80000010211 */
[C---:B------:R-:W-:Y:S02]  /*0710*/  IADD3 R4, P0, PT, R2.reuse, UR6, RZ ;  /* 0x0000000602047c10 */ /* 0x040fe4000ff1e0ff */
[----:B------:R-:W-:Y:S02]  /*0720*/  IADD3 R8, P1, PT, R2, UR8, RZ ;  /* 0x0000000802087c10 */ /* 0x000fe4000ff3e0ff */
[C---:B------:R-:W-:Y:S02]  /*0730*/  IADD3.X R5, PT, PT, R0.reuse, UR7, RZ, P0, !PT ;  /* 0x0000000700057c10 */ /* 0x040fe400087fe4ff */
[----:B------:R-:W-:-:S04]  /*0740*/  IADD3.X R9, PT, PT, R0, UR9, RZ, P1, !PT ;  /* 0x0000000900097c10 */ /* 0x000fc80008ffe4ff */
[----:B------:R-:W1:Y:S04]  /*0750*/  LDG.E.128 R4, desc[UR16][R4.64] ;  /* 0x0000001004047981 */ /* 0x000e68000c1e1d00 */
[----:B------:R-:W1:Y:S01]  /*0760*/  LDG.E.128 R8, desc[UR16][R8.64] ;  /* 0x0000001008087981 */ /* 0x000e62000c1e1d00 */
        /* <DEDUP_REMOVED lines=10> */
[----:B-1----:R-:W-:Y:S01]  /*0810*/  FFMA.FTZ R12, -R8, UR12, R4 ;  /* 0x0000000c080c7c23 */ /* 0x002fe20008010104 */
[----:B------:R-:W-:Y:S01]  /*0820*/  FFMA.FTZ R13, -R9, UR12, R5 ;  /* 0x0000000c090d7c23 */ /* 0x000fe20008010105 */
[----:B------:R-:W-:Y:S01]  /*0830*/  FFMA.FTZ R14, -R10, UR12, R6 ;  /* 0x0000000c0a0e7c23 */ /* 0x000fe20008010106 */
[----:B------:R-:W-:-:S05]  /*0840*/  FFMA.FTZ R15, -R11, UR12, R7 ;  /* 0x0000000c0b0f7c23 */ /* 0x000fca0008010107 */
[----:B------:R2:W-:Y:S04]  /*0850*/  STG.E.128 desc[UR16][R2.64], R12 ;  /* 0x0000000c02007986 */ /* 0x0005e8000c101d10 */
[----:B------:R-:W-:Y:S05]  /*0860*/  @!P0 BRA P1, `(.L_x_7268) ;  /* 0xfffffffc00a08947 */ /* 0x000fea000083ffff */
[----:B------:R-:W-:Y:S05]  /*0870*/  EXIT ;  /* 0x000000000000794d */ /* 0x000fea0003800000 */
.L_x_7269:
        /* <DEDUP_REMOVED lines=16> */
.L_x_7974:


//--------------------- .text._ZN2at6native55_GLOBAL__N__de093ff9_22_ForeachBinaryOpList_cu_a911ec4325multi_tensor_apply_kernelINS1_18TensorListMetadataILi3EEENS1_24BinaryOpListAlphaFunctorIdLi3ELi2ELi2EEEJSt5minusIdEdEEEvT_T0_DpT1_ --------------------------
	.section	.text._ZN2at6native55_GLOBAL__N__de093ff9_22_ForeachBinaryOpList_cu_a911ec4325multi_tensor_apply_kernelINS1_18TensorListMetadataILi3EEENS1_24BinaryOpListAlphaFunctorIdLi3ELi2ELi2EEEJSt5minusIdEdEEEvT_T0_DpT1_,"ax",@progbits
	.align	128
.text._ZN2at6native55_GLOBAL__N__de093ff9_22_ForeachBinaryOpList_cu_a911ec4325multi_tensor_apply_kernelINS1_18TensorListMetadataILi3EEENS1_24BinaryOpListAlphaFunctorIdLi3ELi2ELi2EEEJSt5minusIdEdEEEvT_T0_DpT1_:
        .type           _ZN2at6native55_GLOBAL__N__de093ff9_22_ForeachBinaryOpList_cu_a911ec4325multi_tensor_apply_kernelINS1_18TensorListMetadataILi3EEENS1_24BinaryOpListAlphaFunctorIdLi3ELi2ELi2EEEJSt5minusIdEdEEEvT_T0_DpT1_,@function
        .size           _ZN2at6native55_GLOBAL__N__de093ff9_22_ForeachBinaryOpList_cu_a911ec4325multi_tensor_apply_kernelINS1_18TensorListMetadataILi3EEENS1_24BinaryOpListAlphaFunctorIdLi3ELi2ELi2EEEJSt5minusIdEdEEEvT_T0_DpT1_,(.L_x_7975 - _ZN2at6native55_GLOBAL__N__de093ff9_22_ForeachBinaryOpList_cu_a911ec4325multi_tensor_apply_kernelINS1_18TensorListMetadataILi3EEENS1_24BinaryOpListAlphaFunctorIdLi3ELi2ELi2EEEJSt5minusIdEdEEEvT_T0_DpT1_)
        .other          _ZN2at6native55_GLOBAL__N__de093ff9_22_ForeachBinaryOpList_cu_a911ec4325multi_tensor_apply_kernelINS1_18TensorListMetadataILi3EEENS1_24BinaryOpListAlphaFunctorIdLi3ELi2ELi2EEEJSt5minusIdEdEEEvT_T0_DpT1_,@"STO_CUDA_ENTRY STV_DEFAULT"
_ZN2at6native55_GLOBAL__N__de093ff9_22_ForeachBinaryOpList_cu_a911ec4325multi_tensor_apply_kernelINS1_18TensorListMetadataILi3EEENS1_24BinaryOpListAlphaFunctorIdLi3ELi2ELi2EEEJSt5minusIdEdEEEvT_T0_DpT1_:
        /* <DEDUP_REMOVED lines=36> */
.L_x_7271:
[----:B0-----:R-:W-:Y:S02]  /*0240*/  IADD3 R4, P1, PT, R0, UR4, RZ ;  /* 0x0000000400047c10 */ /* 0x001fe4000ff3e0ff */
[----:B------:R-:W-:Y:S02]  /*0250*/  CS2R R10, SRZ ;  /* 0x00000000000a7805 */ /* 0x000fe4000001ff00 */
[----:B------:R-:W-:Y:S02]  /*0260*/  CS2R R14, SRZ ;  /* 0x00000000000e7805 */ /* 0x000fe4000001ff00 */
[----:B------:R-:W-:Y:S01]  /*0270*/  ISETP.GE.U32.AND P0, PT, R4, UR13, PT ;  /* 0x0000000d04007c0c */ /* 0x000fe2000bf06070 */
[----:B------:R-:W-:-:S05]  /*0280*/  IMAD.X R5, RZ, RZ, UR5, P1 ;  /* 0x00000005ff057e24 */ /* 0x000fca00088e06ff */
[----:B------:R-:W-:-:S13]  /*0290*/  ISETP.GE.U32.AND.EX P0, PT, R5, UR14, PT, P0 ;  /* 0x0000000e05007c0c */ /* 0x000fda000bf06100 */
[C---:B------:R-:W-:Y:S02]  /*02a0*/  @!P0 LEA R8, P1, R4.reuse, UR6, 0x3 ;  /* 0x0000000604088c11 */ /* 0x040fe4000f8218ff */
[C---:B------:R-:W-:Y:S02]  /*02b0*/  @!P0 LEA R12, P2, R4.reuse, UR8, 0x3 ;  /* 0x00000008040c8c11 */ /* 0x040fe4000f8418ff */
[C-C-:B------:R-:W-:Y:S02]  /*02c0*/  @!P0 LEA.HI.X R9, R4.reuse, UR7, R5.reuse, 0x3, P1 ;  /* 0x0000000704098c11 */ /* 0x140fe400088f1c05 */
[----:B------:R-:W-:-:S03]  /*02d0*/  @!P0 LEA.HI.X R13, R4, UR9, R5, 0x3, P2 ;  /* 0x00000009040d8c11 */ /* 0x000fc600090f1c05 */
[----:B------:R0:W2:Y:S04]  /*02e0*/  @!P0 LDG.E.64 R10, desc[UR16][R8.64] ;  /* 0x00000010080a8981 */ /* 0x0000a8000c1e1b00 */
[----:B------:R3:W2:Y:S01]  /*02f0*/  @!P0 LDG.E.64 R14, desc[UR16][R12.64] ;  /* 0x000000100c0e8981 */ /* 0x0006a2000c1e1b00 */
[----:B-1----:R-:W-:-:S04]  /*0300*/  IADD3 R6, P2, PT, R4, UR12, RZ ;  /* 0x0000000c04067c10 */ /* 0x002fc8000ff5e0ff */
[C---:B------:R-:W-:Y:S01]  /*0310*/  ISETP.GE.U32.AND P1, PT, R6.reuse, UR13, PT ;  /* 0x0000000d06007c0c */ /* 0x040fe2000bf26070 */
[----:B------:R-:W-:Y:S01]  /*0320*/  IMAD.X R3, RZ, RZ, R5, P2 ;  /* 0x000000ffff037224 */ /* 0x000fe200010e0605 */
[----:B------:R-:W-:Y:S02]  /*0330*/  IADD3 R29, P3, PT, R6, UR12, RZ ;  /* 0x0000000c061d7c10 */ /* 0x000fe4000ff7e0ff */
[----:B0-----:R-:W-:Y:S02]  /*0340*/  CS2R R8, SRZ ;  /* 0x0000000000087805 */ /* 0x001fe4000001ff00 */
[----:B------:R-:W-:Y:S02]  /*0350*/  CS2R R16, SRZ ;  /* 0x0000000000107805 */ /* 0x000fe4000001ff00 */
[----:B---3--:R-:W-:Y:S02]  /*0360*/  CS2R R12, SRZ ;  /* 0x00000000000c7805 */ /* 0x008fe4000001ff00 */
[----:B------:R-:W-:Y:S01]  /*0370*/  ISETP.GE.U32.AND.EX P1, PT, R3, UR14, PT, P1 ;  /* 0x0000000e03007c0c */ /* 0x000fe2000bf26110 */
[----:B------:R-:W-:Y:S01]  /*0380*/  IMAD.X R2, RZ, RZ, R3, P3 ;  /* 0x000000ffff027224 */ /* 0x000fe200018e0603 */
[----:B------:R-:W-:-:S02]  /*0390*/  ISETP.GE.U32.AND P2, PT, R29, UR13, PT ;  /* 0x0000000d1d007c0c */ /* 0x000fc4000bf46070 */
[----:B------:R-:W-:Y:S02]  /*03a0*/  IADD3 R7, P5, PT, R29, UR12, RZ ;  /* 0x0000000c1d077c10 */ /* 0x000fe4000ffbe0ff */
[----:B------:R-:W-:-:S03]  /*03b0*/  ISETP.GE.U32.AND.EX P2, PT, R2, UR14, PT, P2 ;  /* 0x0000000e02007c0c */ /* 0x000fc6000bf46120 */
[----:B------:R-:W-:-:S04]  /*03c0*/  IMAD.X R28, RZ, RZ, R2, P5 ;  /* 0x000000ffff1c7224 */ /* 0x000fc800028e0602 */
[C---:B------:R-:W-:Y:S02]  /*03d0*/  @!P1 LEA R20, P3, R6.reuse, UR6, 0x3 ;  /* 0x0000000606149c11 */ /* 0x040fe4000f8618ff */
[C---:B------:R-:W-:Y:S02]  /*03e0*/  @!P1 LEA R26, P4, R6.reuse, UR8, 0x3 ;  /* 0x00000008061a9c11 */ /* 0x040fe4000f8818ff */
[----:B------:R-:W-:Y:S02]  /*03f0*/  @!P1 LEA.HI.X R21, R6, UR7, R3, 0x3, P3 ;  /* 0x0000000706159c11 */ /* 0x000fe400098f1c03 */
[----:B------:R-:W-:Y:S02]  /*0400*/  ISETP.GE.U32.AND P3, PT, R7, UR13, PT ;  /* 0x0000000d07007c0c */ /* 0x000fe4000bf66070 */
[----:B------:R-:W-:Y:S01]  /*0410*/  @!P2 LEA R18, P5, R29, UR6, 0x3 ;  /* 0x000000061d12ac11 */ /* 0x000fe2000f8a18ff */
[----:B------:R0:W3:Y:S01]  /*0420*/  @!P1 LDG.E.64 R12, desc[UR16][R20.64] ;  /* 0x00000010140c9981 */ /* 0x0000e2000c1e1b00 */
[----:B------:R-:W-:-:S02]  /*0430*/  ISETP.GE.U32.AND.EX P3, PT, R28, UR14, PT, P3 ;  /* 0x0000000e1c007c0c */ /* 0x000fc4000bf66130 */
[C-C-:B------:R-:W-:Y:S02]  /*0440*/  @!P2 LEA.HI.X R19, R29.reuse, UR7, R2.reuse, 0x3, P5 ;  /* 0x000000071d13ac11 */ /* 0x140fe4000a8f1c02 */
[----:B------:R-:W-:Y:S02]  /*0450*/  @!P1 LEA.HI.X R27, R6, UR9, R3, 0x3, P4 ;  /* 0x00000009061b9c11 */ /* 0x000fe4000a0f1c03 */
[C---:B------:R-:W-:Y:S01]  /*0460*/  @!P2 LEA R24, P4, R29.reuse, UR8, 0x3 ;  /* 0x000000081d18ac11 */ /* 0x040fe2000f8818ff */
[----:B------:R1:W4:Y:S03]  /*0470*/  @!P2 LDG.E.64 R8, desc[UR16][R18.64] ;  /* 0x000000101208a981 */ /* 0x000326000c1e1b00 */
[----:B------:R-:W-:Y:S01]  /*0480*/  @!P2 LEA.HI.X R25, R29, UR9, R2, 0x3, P4 ;  /* 0x000000091d19ac11 */ /* 0x000fe2000a0f1c02 */
[----:B------:R5:W3:Y:S02]  /*0490*/  @!P1 LDG.E.64 R16, desc[UR16][R26.64] ;  /* 0x000000101a109981 */ /* 0x000ae4000c1e1b00 */
[----:B0-----:R-:W-:-:S02]  /*04a0*/  @!P3 LEA R20, P4, R7, UR6, 0x3 ;  /* 0x000000060714bc11 */ /* 0x001fc4000f8818ff */
[----:B-1----:R-:W-:Y:S02]  /*04b0*/  CS2R R18, SRZ ;  /* 0x0000000000127805 */ /* 0x002fe4000001ff00 */
[C-C-:B------:R-:W-:Y:S02]  /*04c0*/  @!P3 LEA.HI.X R21, R7.reuse, UR7, R28.reuse, 0x3, P4 ;  /* 0x000000070715bc11 */ /* 0x140fe4000a0f1c1c */
[C---:B-----5:R-:W-:Y:S02]  /*04d0*/  @!P3 LEA R26, P4, R7.reuse, UR8, 0x3 ;  /* 0x00000008071abc11 */ /* 0x060fe4000f8818ff */
[----:B------:R0:W4:Y:S01]  /*04e0*/  @!P2 LDG.E.64 R18, desc[UR16][R24.64] ;  /* 0x000000101812a981 */ /* 0x000122000c1e1b00 */
[----:B------:R-:W-:Y:S02]  /*04f0*/  CS2R R22, SRZ ;  /* 0x0000000000167805 */ /* 0x000fe4000001ff00 */
[----:B------:R-:W-:-:S04]  /*0500*/  @!P3 LEA.HI.X R27, R7, UR9, R28, 0x3, P4 ;  /* 0x00000009071bbc11 */ /* 0x000fc8000a0f1c1c */
[----:B------:R-:W5:Y:S01]  /*0510*/  @!P3 LDG.E.64 R22, desc[UR16][R20.64] ;  /* 0x000000101416b981 */ /* 0x000f62000c1e1b00 */
[----:B--2---:R1:W2:Y:S02]  /*0520*/  DFMA R10, -R14, UR18, R10 ;  /* 0x000000120e0a7c2b */ /* 0x0042a4000800010a */
[----:B-1----:R-:W-:-:S06]  /*0530*/  CS2R R14, SRZ ;  /* 0x00000000000e7805 */ /* 0x002fcc000001ff00 */
[----:B------:R-:W5:Y:S01]  /*0540*/  @!P3 LDG.E.64 R14, desc[UR16][R26.64] ;  /* 0x000000101a0eb981 */ /* 0x000f62000c1e1b00 */
[----:B------:R-:W-:-:S04]  /*0550*/  ULEA UR4, UP0, UR12, UR4, 0x2 ;  /* 0x000000040c047291 */ /* 0x000fc8000f8010ff */
[----:B------:R-:W-:Y:S02]  /*0560*/  UIADD3.X UR5, UPT, UPT, URZ, UR5, URZ, UP0, !UPT ;  /* 0x00000005ff057290 */ /* 0x000fe400087fe4ff */
[----:B------:R-:W-:-:S04]  /*0570*/  UISETP.GE.U32.AND UP0, UPT, UR4, UR13, UPT ;  /* 0x0000000d0400728c */ /* 0x000fc8000bf06070 */
[----:B------:R-:W-:-:S15]  /*0580*/  UISETP.GE.U32.AND.EX UP0, UPT, UR5, UR14, UPT, UP0 ;  /* 0x0000000e0500728c */ /* 0x000fde000bf06100 */
[----:B------:R-:W-:-:S15]  /*0590*/  NOP ;  /* 0x0000000000007918 */ /* 0x000fde0000000000 */
[----:B------:R-:W-:-:S15]  /*05a0*/  NOP ;  /* 0x0000000000007918 */ /* 0x000fde0000000000 */
[----:B---3--:R1:W3:Y:S02]  /*05b0*/  DFMA R12, -R16, UR18, R12 ;  /* 0x00000012100c7c2b */ /* 0x0082e4000800010c */
[----:B-1----:R-:W-:-:S04]  /*05c0*/  @!P0 LEA R16, P4, R4, UR10, 0x3 ;  /* 0x0000000a04108c11 */ /* 0x002fc8000f8818ff */
[----:B------:R-:W-:Y:S02]  /*05d0*/  @!P0 LEA.HI.X R17, R4, UR11, R5, 0x3, P4 ;  /* 0x0000000b04118c11 */ /* 0x000fe4000a0f1c05 */
[C---:B0-----:R-:W-:Y:S02]  /*05e0*/  @!P1 LEA R24, P4, R6.reuse, UR10, 0x3 ;  /* 0x0000000a06189c11 */ /* 0x041fe4000f8818ff */
[C---:B------:R-:W-:Y:S02]  /*05f0*/  @!P3 LEA R4, P6, R7.reuse, UR10, 0x3 ;  /* 0x0000000a0704bc11 */ /* 0x040fe4000f8c18ff */
[----:B------:R-:W-:Y:S02]  /*0600*/  @!P1 LEA.HI.X R25, R6, UR11, R3, 0x3, P4 ;  /* 0x0000000b06199c11 */ /* 0x000fe4000a0f1c03 */
[----:B------:R-:W-:Y:S01]  /*0610*/  @!P3 LEA.HI.X R5, R7, UR11, R28, 0x3, P6 ;  /* 0x0000000b0705bc11 */ /* 0x000fe2000b0f1c1c */
[----:B--2---:R0:W-:Y:S04]  /*0620*/  @!P0 STG.E.64 desc[UR16][R16.64], R10 ;  /* 0x0000000a10008986 */ /* 0x0041e8000c101b10 */
[----:B---3--:R0:W-:-:S15]  /*0630*/  @!P1 STG.E.64 desc[UR16][R24.64], R12 ;  /* 0x0000000c18009986 */ /* 0x0081de000c101b10 */
[----:B------:R-:W-:-:S15]  /*0640*/  NOP ;  /* 0x0000000000007918 */ /* 0x000fde0000000000 */
[----:B------:R-:W-:-:S15]  /*0650*/  NOP ;  /* 0x0000000000007918 */ /* 0x000fde0000000000 */
[----:B----4-:R1:W2:Y:S02]  /*0660*/  DFMA R8, -R18, UR18, R8 ;  /* 0x0000001212087c2b */ /* 0x0102a40008000108 */
[----:B-1----:R-:W-:-:S04]  /*0670*/  @!P2 LEA R18, P5, R29, UR10, 0x3 ;  /* 0x0000000a1d12ac11 */ /* 0x002fc8000f8a18ff */
[----:B------:R-:W-:-:S05]  /*0680*/  @!P2 LEA.HI.X R19, R29, UR11, R2, 0x3, P5 ;  /* 0x0000000b1d13ac11 */ /* 0x000fca000a8f1c02 */
[----:B--2---:R0:W-:-:S15]  /*0690*/  @!P2 STG.E.64 desc[UR16][R18.64], R8 ;  /* 0x000000081200a986 */ /* 0x0041de000c101b10 */
[----:B------:R-:W-:-:S15]  /*06a0*/  NOP ;  /* 0x0000000000007918 */ /* 0x000fde0000000000 */
[----:B------:R-:W-:-:S15]  /*06b0*/  NOP ;  /* 0x0000000000007918 */ /* 0x000fde0000000000 */
[----:B------:R-:W-:-:S08]  /*06c0*/  NOP ;  /* 0x0000000000007918 */ /* 0x000fd00000000000 */
[----:B-----5:R-:W1:Y:S02]  /*06d0*/  DFMA R14, -R14, UR18, R22 ;  /* 0x000000120e0e7c2b */ /* 0x020e640008000116 */
[----:B-1----:R0:W-:Y:S01]  /*06e0*/  @!P3 STG.E.64 desc[UR16][R4.64], R14 ;  /* 0x0000000e0400b986 */ /* 0x0021e2000c101b10 */
[----:B------:R-:W-:Y:S05]  /*06f0*/  BRA.U !UP0, `(.L_x_7271) ;  /* 0xfffffff908d07547 */ /* 0x000fea000b83ffff */
[----:B------:R-:W-:Y:S05]  /*0700*/  EXIT ;  /* 0x000000000000794d */ /* 0x000fea0003800000 */
.L_x_7270:
        /* <DEDUP_REMOVED lines=8> */
.L_x_7272:
[C---:B------:R-:W-:Y:S01]  /*0790*/  IMAD.SHL.U32 R2, R3.reuse, 0x20, RZ ;  /* 0x0000002003027824 */ /* 0x040fe200078e00ff */
[----:B------:R-:W-:-:S04]  /*07a0*/  SHF.L.U64.HI R22, R3, 0x5, R0 ;  /* 0x0000000503167819 */ /* 0x000fc80000010200 */
[C---:B------:R-:W-:Y:S02]  /*07b0*/  IADD3 R8, P1, PT, R2.reuse, UR8, RZ ;  /* 0x0000000802087c10 */ /* 0x040fe4000ff3e0ff */
[----:B------:R-:W-:Y:S02]  /*07c0*/  IADD3 R20, P0, PT, R2, UR6, RZ ;  /* 0x0000000602147c10 */ /* 0x000fe4000ff1e0ff */
[C---:B------:R-:W-:Y:S02]  /*07d0*/  IADD3.X R9, PT, PT, R22.reuse, UR9, RZ, P1, !PT ;  /* 0x0000000916097c10 */ /* 0x040fe40008ffe4ff */
[----:B------:R-:W-:-:S04]  /*07e0*/  IADD3.X R21, PT, PT, R22, UR7, RZ, P0, !PT ;  /* 0x0000000716157c10 */ /* 0x000fc800087fe4ff */
[----:B--2---:R-:W1:Y:S04]  /*07f0*/  LDG.E.ENL2.256 R8, R16, desc[UR16][R8.64] ;  /* 0xfe0000100810797e */ /* 0x004e680008121908 */
[----:B------:R-:W1:Y:S02]  /*0800*/  LDG.E.ENL2.256 R4, R12, desc[UR16][R20.64] ;  /* 0xfe000010140c797e */ /* 0x000e640008121904 */
[----:B-1----:R1:W-:Y:S02]  /*0810*/  DFMA R12, -R16, UR12, R12 ;  /* 0x0000000c100c7c2b */ /* 0x0023e4000800010c */
[----:B-1----:R-:W-:-:S04]  /*0820*/  IADD3 R16, P0, PT, R2, UR10, RZ ;  /* 0x0000000a02107c10 */ /* 0x002fc8000ff1e0ff */
[----:B------:R-:W-:Y:S02]  /*0830*/  IADD3.X R17, PT, PT, R22, UR11, RZ, P0, !PT ;  /* 0x0000000b16117c10 */ /* 0x000fe400087fe4ff */
[----:B0-----:R-:W-:-:S05]  /*0840*/  IADD3 R3, P0, PT, R3, UR5, RZ ;  /* 0x0000000503037c10 */ /* 0x001fca000ff1e0ff */
[C---:B------:R-:W-:Y:S02]  /*0850*/  IMAD.SHL.U32 R2, R3.reuse, 0x4, RZ ;  /* 0x0000000403027824 */ /* 0x040fe400078e00ff */
[----:B------:R-:W-:Y:S01]  /*0860*/  IMAD.X R0, RZ, RZ, R0, P0 ;  /* 0x000000ffff007224 */ /* 0x000fe200000e0600 */
[C---:B------:R-:W-:Y:S02]  /*0870*/  LOP3.LUT P0, RZ, R3.reuse, 0xffffc000, RZ, 0xc0, !PT ;  /* 0xffffc00003ff7812 */ /* 0x040fe4000780c0ff */
[----:B------:R-:W-:Y:S02]  /*0880*/  ISETP.LT.U32.AND P1, PT, R2, UR15, PT ;  /* 0x0000000f02007c0c */ /* 0x000fe4000bf21070 */
[----:B------:R-:W-:Y:S02]  /*0890*/  SHF.L.U64.HI R2, R3, 0x2, R0 ;  /* 0x0000000203027819 */ /* 0x000fe40000010200 */
[----:B------:R-:W-:Y:S02]  /*08a0*/  LOP3.LUT P0, RZ, R0, 0x3fffffff, RZ, 0xc0, P0 ;  /* 0x3fffffff00ff7812 */ /* 0x000fe4000000c0ff */
[----:B------:R-:W-:-:S15]  /*08b0*/  ISETP.LT.AND.EX P1, PT, R2, UR4, PT, P1 ;  /* 0x0000000402007c0c */ /* 0x000fde000bf21310 */
[----:B------:R-:W-:-:S15]  /*08c0*/  NOP ;  /* 0x0000000000007918 */ /* 0x000fde0000000000 */
[----:B------:R-:W-:-:S10]  /*08d0*/  NOP ;  /* 0x0000000000007918 */ /* 0x000fd40000000000 */
[----:B------:R-:W-:-:S15]  /*08e0*/  DFMA R14, -R18, UR12, R14 ;  /* 0x0000000c120e7c2b */ /* 0x000fde000800010e */
[----:B------:R-:W-:-:S15]  /*08f0*/  NOP ;  /* 0x0000000000007918 */ /* 0x000fde0000000000 */
[----:B------:R-:W-:-:S15]  /*0900*/  NOP ;  /* 0x0000000000007918 */ /* 0x000fde0000000000 */
[----:B------:R-:W-:-:S15]  /*0910*/  NOP ;  /* 0x0000000000007918 */ /* 0x000fde0000000000 */
[----:B------:R-:W-:-:S04]  /*0920*/  NOP ;  /* 0x0000000000007918 */ /* 0x000fc80000000000 */
[----:B------:R-:W-:-:S15]  /*0930*/  DFMA R4, -R8, UR12, R4 ;  /* 0x0000000c08047c2b */ /* 0x000fde0008000104 */
[----:B------:R-:W-:-:S15]  /*0940*/  NOP ;  /* 0x0000000000007918 */ /* 0x000fde0000000000 */
[----:B------:R-:W-:-:S15]  /*0950*/  NOP ;  /* 0x0000000000007918 */ /* 0x000fde0000000000 */
[----:B------:R-:W-:-:S15]  /*0960*/  NOP ;  /* 0x0000000000007918 */ /* 0x000fde0000000000 */
[----:B------:R-:W-:-:S04]  /*0970*/  NOP ;  /* 0x0000000000007918 */ /* 0x000fc80000000000 */
[----:B------:R-:W0:Y:S02]  /*0980*/  DFMA R6, -R10, UR12, R6 ;  /* 0x0000000c0a067c2b */ /* 0x000e240008000106 */
[----:B0-----:R2:W-:Y:S01]  /*0990*/  STG.E.ENL2.256 desc[UR16][R16.64], R12, R4 ;  /* 0xf800000c1004797f */ /* 0x0015e2000f121810 */
[----:B------:R-:W-:Y:S05]  /*09a0*/  @!P0 BRA P1, `(.L_x_7272) ;  /* 0xfffffffc00788947 */ /* 0x000fea000083ffff */
[----:B------:R-:W-:Y:S05]  /*09b0*/  EXIT ;  /* 0x000000000000794d */ /* 0x000fea0003800000 */
.L_x_7273:
        /* <DEDUP_REMOVED lines=12> */
.L_x_7975:


//--------------------- .text._ZN2at6native55_GLOBAL__N__de093ff9_22_ForeachBinaryOpList_cu_a911ec4325multi_tensor_apply_kernelINS1_18TensorListMetadataILi3EEENS1_24BinaryOpListAlphaFunctorIsLi3ELi2ELi2EEEJSt5minusIsEsEEEvT_T0_DpT1_ --------------------------
	.section	.text._ZN2at6native55_GLOBAL__N__de093ff9_22_ForeachBinaryOpList_cu_a911ec4325multi_tensor_apply_kernelINS1_18TensorListMetadataILi3EEENS1_24BinaryOpListAlphaFunctorIsLi3ELi2ELi2EEEJSt5minusIsEsEEEvT_T0_DpT1_,"ax",@progbits
	.align	128
.text._ZN2at6native55_GLOBAL__N__de093ff9_22_ForeachBinaryOpList_cu_a911ec4325multi_tensor_apply_kernelINS1_18TensorListMetadataILi3EEENS1_24BinaryOpListAlphaFunctorIsLi3ELi2ELi2EEEJSt5minusIsEsEEEvT_T0_DpT1_:
        .type           _ZN2at6native55_GLOBAL__N__de093ff9_22_ForeachBinaryOpList_cu_a911ec4325multi_tensor_apply_kernelINS1_18TensorListMetadataILi3EEENS1_24BinaryOpListAlphaFunctorIsLi3ELi2ELi2EEEJSt5minusIsEsEEEvT_T0_DpT1_,@function
        .size           _ZN2at6native55_GLOBAL__N__de093ff9_22_ForeachBinaryOpList_cu_a911ec4325multi_tensor_apply_kernelINS1_18TensorListMetadataILi3EEENS1_24BinaryOpListAlphaFunctorIsLi3ELi2ELi2EEEJSt5minusIsEsEEEvT_T0_DpT1_,(.L_x_7976 - _ZN2at6native55_GLOBAL__N__de093ff9_22_ForeachBinaryOpList_cu_a911ec4325multi_tensor_apply_kernelINS1_18TensorListMetadataILi3EEENS1_24BinaryOpListAlphaFunctorIsLi3ELi2ELi2EEEJSt5minusIsEsEEEvT_T0_DpT1_)
        .other          _ZN2at6native55_GLOBAL__N__de093ff9_22_ForeachBinaryOpList_cu_a911ec4325multi_tensor_apply_kernelINS1_18TensorListMetadataILi3EEENS1_24BinaryOpListAlphaFunctorIsLi3ELi2ELi2EEEJSt5minusIsEsEEEvT_T0_DpT1_,@"STO_CUDA_ENTRY STV_DEFAULT"
_ZN2at6native55_GLOBAL__N__de093ff9_22_ForeachBinaryOpList_cu_a911ec4325multi_tensor_apply_kernelINS1_18TensorListMetadataILi3EEENS1_24BinaryOpListAlphaFunctorIsLi3ELi2ELi2EEEJSt5minusIsEsEEEvT_T0_DpT1_:
        /* <DEDUP_REMOVED lines=35> */
.L_x_7275:
[----:B0-----:R-:W-:Y:S02]  /*0230*/  IADD3 R22, P1, PT, R23, UR4, RZ ;  /* 0x0000000417167c10 */ /* 0x001fe4000ff3e0ff */
[----:B------:R-:W-:Y:S02]  /*0240*/  PRMT R17, RZ, 0x7610, R17 ;  /* 0x00007610ff117816 */ /* 0x000fe40000000011 */
[C---:B------:R-:W-:Y:S01]  /*0250*/  ISETP.GE.U32.AND P0, PT, R22.reuse, UR14, PT ;  /* 0x0000000e16007c0c */ /* 0x040fe2000bf06070 */
[----:B------:R-:W-:Y:S01]  /*0260*/  IMAD.X R21, RZ, RZ, UR5, P1 ;  /* 0x00000005ff157e24 */ /* 0x000fe200088e06ff */
[----:B-1----:R-:W-:-:S04]  /*0270*/  IADD3 R19, P1, PT, R22, UR13, RZ ;  /* 0x0000000d16137c10 */ /* 0x002fc8000ff3e0ff */
[C---:B------:R-:W-:Y:S01]  /*0280*/  IADD3 R15, P3, PT, R19.reuse, UR13, RZ ;  /* 0x0000000d130f7c10 */ /* 0x040fe2000ff7e0ff */
[----:B------:R-:W-:Y:S01]  /*0290*/  IMAD.X R18, RZ, RZ, R21, P1 ;  /* 0x000000ffff127224 */ /* 0x000fe200008e0615 */
[----:B------:R-:W-:Y:S02]  /*02a0*/  ISETP.GE.U32.AND P1, PT, R19, UR14, PT ;  /* 0x0000000e13007c0c */ /* 0x000fe4000bf26070 */
[----:B------:R-:W-:Y:S01]  /*02b0*/  ISETP.GE.U32.AND.EX P0, PT, R21, UR15, PT, P0 ;  /* 0x0000000f15007c0c */ /* 0x000fe2000bf06100 */
[----:B------:R-:W-:Y:S01]  /*02c0*/  IMAD.X R12, RZ, RZ, R18, P3 ;  /* 0x000000ffff0c7224 */ /* 0x000fe200018e0612 */
[C---:B------:R-:W-:Y:S02]  /*02d0*/  IADD3 R14, P3, PT, R15.reuse, UR13, RZ ;  /* 0x0000000d0f0e7c10 */ /* 0x040fe4000ff7e0ff */
[----:B------:R-:W-:Y:S02]  /*02e0*/  ISETP.GE.U32.AND P2, PT, R15, UR14, PT ;  /* 0x0000000e0f007c0c */ /* 0x000fe4000bf46070 */
[----:B------:R-:W-:Y:S01]  /*02f0*/  ISETP.GE.U32.AND.EX P1, PT, R18, UR15, PT, P1 ;  /* 0x0000000f12007c0c */ /* 0x000fe2000bf26110 */
[----:B------:R-:W-:Y:S01]  /*0300*/  IMAD.X R13, RZ, RZ, R12, P3 ;  /* 0x000000ffff0d7224 */ /* 0x000fe200018e060c */
[----:B------:R-:W-:-:S02]  /*0310*/  ISETP.GE.U32.AND P4, PT, R14, UR14, PT ;  /* 0x0000000e0e007c0c */ /* 0x000fc4000bf86070 */
[----:B------:R-:W-:Y:S02]  /*0320*/  ISETP.GE.U32.AND.EX P2, PT, R12, UR15, PT, P2 ;  /* 0x0000000f0c007c0c */ /* 0x000fe4000bf46120 */
[----:B------:R-:W-:Y:S02]  /*0330*/  ISETP.GE.U32.AND.EX P3, PT, R13, UR15, PT, P4 ;  /* 0x0000000f0d007c0c */ /* 0x000fe4000bf66140 */
[----:B--2---:R-:W-:-:S04]  /*0340*/  @!P0 LEA R4, P5, R22, UR8, 0x1 ;  /* 0x0000000816048c11 */ /* 0x004fc8000f8a08ff */
[----:B------:R-:W-:Y:S02]  /*0350*/  @!P0 LEA.HI.X R5, R22, UR9, R21, 0x1, P5 ;  /* 0x0000000916058c11 */ /* 0x000fe4000a8f0c15 */
[----:B------:R-:W-:-:S03]  /*0360*/  @!P1 LEA R10, P4, R19, UR8, 0x1 ;  /* 0x00000008130a9c11 */ /* 0x000fc6000f8808ff */
[----:B------:R-:W-:Y:S01]  /*0370*/  @!P2 LEA R6, P5, R15, UR8, 0x1 ;  /* 0x000000080f06ac11 */ /* 0x000fe2000f8a08ff */
[----:B------:R0:W2:Y:S01]  /*0380*/  @!P0 LDG.E.U16 R17, desc[UR16][R4.64] ;  /* 0x0000001004118981 */ /* 0x0000a2000c1e1500 */
[----:B------:R-:W-:Y:S02]  /*0390*/  @!P1 LEA.HI.X R11, R19, UR9, R18, 0x1, P4 ;  /* 0x00000009130b9c11 */ /* 0x000fe4000a0f0c12 */
[----:B------:R-:W-:Y:S02]  /*03a0*/  @!P3 LEA R2, P4, R14, UR8, 0x1 ;  /* 0x000000080e02bc11 */ /* 0x000fe4000f8808ff */
[----:B------:R-:W-:Y:S02]  /*03b0*/  PRMT R16, RZ, 0x7610, R16 ;  /* 0x00007610ff107816 */ /* 0x000fe40000000010 */
[----:B------:R-:W-:Y:S02]  /*03c0*/  PRMT R0, RZ, 0x7610, R0 ;  /* 0x00007610ff007816 */ /* 0x000fe40000000000 */
[----:B------:R-:W-:-:S02]  /*03d0*/  @!P2 LEA.HI.X R7, R15, UR9, R12, 0x1, P5 ;  /* 0x000000090f07ac11 */ /* 0x000fc4000a8f0c0c */
[----:B------:R-:W-:Y:S01]  /*03e0*/  PRMT R20, RZ, 0x7610, R20 ;  /* 0x00007610ff147816 */ /* 0x000fe20000000014 */
[----:B------:R1:W3:Y:S01]  /*03f0*/  @!P1 LDG.E.U16 R16, desc[UR16][R10.64] ;  /* 0x000000100a109981 */ /* 0x0002e2000c1e1500 */
[----:B------:R-:W-:Y:S02]  /*0400*/  @!P3 LEA.HI.X R3, R14, UR9, R13, 0x1, P4 ;  /* 0x000000090e03bc11 */ /* 0x000fe4000a0f0c0d */
[C---:B------:R-:W-:Y:S01]  /*0410*/  @!P0 LEA R8, P4, R22.reuse, UR6, 0x1 ;  /* 0x0000000616088c11 */ /* 0x040fe2000f8808ff */
[----:B------:R4:W5:Y:S04]  /*0420*/  @!P2 LDG.E.U16 R0, desc[UR16][R6.64] ;  /* 0x000000100600a981 */ /* 0x000968000c1e1500 */
[----:B------:R4:W5:Y:S01]  /*0430*/  @!P3 LDG.E.U16 R20, desc[UR16][R2.64] ;  /* 0x000000100214b981 */ /* 0x000962000c1e1500 */
[----:B------:R-:W-:-:S02]  /*0440*/  @!P0 LEA.HI.X R9, R22, UR7, R21, 0x1, P4 ;  /* 0x0000000716098c11 */ /* 0x000fc4000a0f0c15 */
[C---:B0-----:R-:W-:Y:S02]  /*0450*/  @!P1 LEA R4, P4, R19.reuse, UR6, 0x1 ;  /* 0x0000000613049c11 */ /* 0x041fe4000f8808ff */
[----:B------:R-:W-:Y:S02]  /*0460*/  PRMT R26, RZ, 0x7610, R26 ;  /* 0x00007610ff1a7816 */ /* 0x000fe4000000001a */
[----:B------:R-:W-:Y:S02]  /*0470*/  @!P1 LEA.HI.X R5, R19, UR7, R18, 0x1, P4 ;  /* 0x0000000713059c11 */ /* 0x000fe4000a0f0c12 */
[----:B-1----:R-:W-:Y:S02]  /*0480*/  @!P2 LEA R10, P4, R15, UR6, 0x1 ;  /* 0x000000060f0aac11 */ /* 0x002fe4000f8808ff */
[----:B----4-:R-:W-:Y:S01]  /*0490*/  @!P3 LEA R6, P5, R14, UR6, 0x1 ;  /* 0x000000060e06bc11 */ /* 0x010fe2000f8a08ff */
[----:B------:R0:W4:Y:S01]  /*04a0*/  @!P0 LDG.E.U16 R26, desc[UR16][R8.64] ;  /* 0x00000010081a8981 */ /* 0x000122000c1e1500 */
[----:B------:R-:W-:-:S02]  /*04b0*/  PRMT R28, RZ, 0x7610, R28 ;  /* 0x00007610ff1c7816 */ /* 0x000fc4000000001c */
[----:B------:R-:W-:Y:S02]  /*04c0*/  PRMT R27, RZ, 0x7610, R27 ;  /* 0x00007610ff1b7816 */ /* 0x000fe4000000001b */
[----:B------:R-:W-:Y:S02]  /*04d0*/  @!P2 LEA.HI.X R11, R15, UR7, R12, 0x1, P4 ;  /* 0x000000070f0bac11 */ /* 0x000fe4000a0f0c0c */
[----:B------:R-:W-:Y:S01]  /*04e0*/  PRMT R29, RZ, 0x7610, R29 ;  /* 0x00007610ff1d7816 */ /* 0x000fe2000000001d */
[----:B------:R2:W4:Y:S01]  /*04f0*/  @!P1 LDG.E.U16 R28, desc[UR16][R4.64] ;  /* 0x00000010041c9981 */ /* 0x000522000c1e1500 */
[----:B------:R-:W-:-:S03]  /*0500*/  @!P3 LEA.HI.X R7, R14, UR7, R13, 0x1, P5 ;  /* 0x000000070e07bc11 */ /* 0x000fc6000a8f0c0d */
[----:B------:R-:W4:Y:S04]  /*0510*/  @!P2 LDG.E.U16 R27, desc[UR16][R10.64] ;  /* 0x000000100a1ba981 */ /* 0x000f28000c1e1500 */
[----:B------:R5:W4:Y:S01]  /*0520*/  @!P3 LDG.E.U16 R29, desc[UR16][R6.64] ;  /* 0x00000010061db981 */ /* 0x000b22000c1e1500 */
[----:B------:R-:W1:Y:S01]  /*0530*/  LDCU.U16 UR12, c[0x0][0xfca] ;  /* 0x0001f940ff0c77ac */ /* 0x000e620008000400 */
[C---:B------:R-:W-:Y:S02]  /*0540*/  @!P0 LEA R2, P4, R22.reuse, UR10, 0x1 ;  /* 0x0000000a16028c11 */ /* 0x040fe4000f8808ff */
[----:B------:R-:W-:Y:S01]  /*0550*/  @!P2 LEA R24, P5, R15, UR10, 0x1 ;  /* 0x0000000a0f18ac11 */ /* 0x000fe2000f8a08ff */
[----:B------:R-:W-:Y:S01]  /*0560*/  ULEA UR4, UP0, UR13, UR4, 0x2 ;  /* 0x000000040d047291 */ /* 0x000fe2000f8010ff */
[----:B------:R-:W-:-:S02]  /*0570*/  @!P0 LEA.HI.X R3, R22, UR11, R21, 0x1, P4 ;  /* 0x0000000b16038c11 */ /* 0x000fc4000a0f0c15 */
[----:B0-----:R-:W-:Y:S01]  /*0580*/  @!P1 LEA R8, P4, R19, UR10, 0x1 ;  /* 0x0000000a13089c11 */ /* 0x001fe2000f8808ff */
[----:B------:R-:W-:Y:S01]  /*0590*/  UIADD3.X UR5, UPT, UPT, URZ, UR5, URZ, UP0, !UPT ;  /* 0x00000005ff057290 */ /* 0x000fe200087fe4ff */
[----:B------:R-:W-:Y:S01]  /*05a0*/  @!P2 LEA.HI.X R25, R15, UR11, R12, 0x1, P5 ;  /* 0x0000000b0f19ac11 */ /* 0x000fe2000a8f0c0c */
[----:B------:R-:W-:Y:S01]  /*05b0*/  UISETP.GE.U32.AND UP0, UPT, UR4, UR14, UPT ;  /* 0x0000000e0400728c */ /* 0x000fe2000bf06070 */
[----:B------:R-:W-:-:S03]  /*05c0*/  @!P1 LEA.HI.X R9, R19, UR11, R18, 0x1, P4 ;  /* 0x0000000b13099c11 */ /* 0x000fc6000a0f0c12 */
[----:B------:R-:W-:Y:S02]  /*05d0*/  UISETP.GE.U32.AND.EX UP0, UPT, UR5, UR15, UPT, UP0 ;  /* 0x0000000f0500728c */ /* 0x000fe4000bf06100 */
[----:B-1----:R-:W-:Y:S01]  /*05e0*/  UPRMT UR12, UR12, 0x9910, URZ ;  /* 0x000099100c0c7896 */ /* 0x002fe200080000ff */
[----:B--2---:R-:W-:Y:S02]  /*05f0*/  PRMT R4, R17, 0x9910, RZ ;  /* 0x0000991011047816 */ /* 0x004fe400000000ff */
[----:B---3--:R-:W-:Y:S02]  /*0600*/  PRMT R5, R16, 0x9910, RZ ;  /* 0x0000991010057816 */ /* 0x008fe400000000ff */
[----:B-----5:R-:W-:Y:S01]  /*0610*/  PRMT R6, R0, 0x9910, RZ ;  /* 0x0000991000067816 */ /* 0x020fe200000000ff */
[----:B------:R-:W-:Y:S01]  /*0620*/  IMAD R0, R4, UR12, RZ ;  /* 0x0000000c04007c24 */ /* 0x000fe2000f8e02ff */
[----:B------:R-:W-:Y:S01]  /*0630*/  @!P3 LEA R4, P4, R14, UR10, 0x1 ;  /* 0x0000000a0e04bc11 */ /* 0x000fe2000f8808ff */
[----:B------:R-:W-:Y:S01]  /*0640*/  IMAD R5, R5, UR12, RZ ;  /* 0x0000000c05057c24 */ /* 0x000fe2000f8e02ff */
[----:B------:R-:W-:Y:S01]  /*0650*/  PRMT R7, R20, 0x9910, RZ ;  /* 0x0000991014077816 */ /* 0x000fe200000000ff */
[----:B------:R-:W-:-:S02]  /*0660*/  IMAD.MOV R10, RZ, RZ, -R0 ;  /* 0x000000ffff0a7224 */ /* 0x000fc400078e0a00 */
[----:B------:R-:W-:Y:S02]  /*0670*/  IMAD R6, R6, UR12, RZ ;  /* 0x0000000c06067c24 */ /* 0x000fe4000f8e02ff */
[----:B------:R-:W-:Y:S01]  /*0680*/  IMAD R0, R7, UR12, RZ ;  /* 0x0000000c07007c24 */ /* 0x000fe2000f8e02ff */
[----:B------:R-:W-:Y:S01]  /*0690*/  PRMT R7, R10, 0x7710, RZ ;  /* 0x000077100a077816 */ /* 0x000fe200000000ff */
[----:B------:R-:W-:Y:S01]  /*06a0*/  IMAD.MOV R11, RZ, RZ, -R5 ;  /* 0x000000ffff0b7224 */ /* 0x000fe200078e0a05 */
[----:B------:R-:W-:Y:S01]  /*06b0*/  @!P3 LEA.HI.X R5, R14, UR11, R13, 0x1, P4 ;  /* 0x0000000b0e05bc11 */ /* 0x000fe2000a0f0c0d */
[----:B------:R-:W-:Y:S02]  /*06c0*/  IMAD.MOV R6, RZ, RZ, -R6 ;  /* 0x000000ffff067224 */ /* 0x000fe400078e0a06 */
[----:B------:R-:W-:Y:S01]  /*06d0*/  IMAD.MOV R10, RZ, RZ, -R0 ;  /* 0x000000ffff0a7224 */ /* 0x000fe200078e0a00 */
[----:B------:R-:W-:Y:S01]  /*06e0*/  PRMT R11, R11, 0x7710, RZ ;  /* 0x000077100b0b7816 */ /* 0x000fe200000000ff */
[----:B----4-:R-:W-:Y:S01]  /*06f0*/  IMAD.IADD R7, R7, 0x1, R26 ;  /* 0x0000000107077824 */ /* 0x010fe200078e021a */
[----:B------:R-:W-:-:S02]  /*0700*/  PRMT R0, R6, 0x7710, RZ ;  /* 0x0000771006007816 */ /* 0x000fc400000000ff */
[----:B------:R-:W-:Y:S02]  /*0710*/  PRMT R6, R10, 0x7710, RZ ;  /* 0x000077100a067816 */ /* 0x000fe400000000ff */
[----:B------:R2:W-:Y:S01]  /*0720*/  @!P0 STG.E.U16 desc[UR16][R2.64], R7 ;  /* 0x0000000702008986 */ /* 0x0005e2000c101510 */
[----:B------:R-:W-:Y:S02]  /*0730*/  IMAD.IADD R11, R11, 0x1, R28 ;  /* 0x000000010b0b7824 */ /* 0x000fe400078e021c */
[----:B------:R-:W-:-:S03]  /*0740*/  IMAD.IADD R27, R0, 0x1, R27 ;  /* 0x00000001001b7824 */ /* 0x000fc600078e021b */
[----:B------:R2:W-:Y:S01]  /*0750*/  @!P1 STG.E.U16 desc[UR16][R8.64], R11 ;  /* 0x0000000b08009986 */ /* 0x0005e2000c101510 */
[----:B------:R-:W-:-:S03]  /*0760*/  IMAD.IADD R29, R6, 0x1, R29 ;  /* 0x00000001061d7824 */ /* 0x000fc600078e021d */
[----:B------:R2:W-:Y:S04]  /*0770*/  @!P2 STG.E.U16 desc[UR16][R24.64], R27 ;  /* 0x0000001b1800a986 */ /* 0x0005e8000c101510 */
[----:B------:R2:W-:Y:S01]  /*0780*/  @!P3 STG.E.U16 desc[UR16][R4.64], R29 ;  /* 0x0000001d0400b986 */ /* 0x0005e2000c101510 */
[----:B------:R-:W-:Y:S05]  /*0790*/  BRA.U !UP0, `(.L_x_7275) ;  /* 0xfffffff908a47547 */ /* 0x000fea000b83ffff */
[----:B------:R-:W-:Y:S05]  /*07a0*/  EXIT ;  /* 0x000000000000794d */ /* 0x000fea0003800000 */
.L_x_7274:
        /* <DEDUP_REMOVED lines=9> */
.L_x_7276:
        /* <DEDUP_REMOVED lines=10> */
[C---:B------:R-:W-:Y:S01]  /*08e0*/  PRMT R6, R7.reuse, 0x9910, RZ ;  /* 0x0000991007067816 */ /* 0x040fe200000000ff */
[----:B------:R-:W-:Y:S01]  /*08f0*/  IMAD R8, R8, UR5, RZ ;  /* 0x0000000508087c24 */ /* 0x000fe2000f8e02ff */
[----:B------:R-:W-:Y:S01]  /*0900*/  PRMT R10, R7, 0xbb32, RZ ;  /* 0x0000bb32070a7816 */ /* 0x000fe200000000ff */
[----:B------:R-:W-:Y:S02]  /*0910*/  IMAD R7, R9, UR5, RZ ;  /* 0x0000000509077c24 */ /* 0x000fe4000f8e02ff */
[----:B------:R-:W-:-:S02]  /*0920*/  IMAD.MOV R8, RZ, RZ, -R8 ;  /* 0x000000ffff087224 */ /* 0x000fc400078e0a08 */
[----:B------:R-:W-:Y:S01]  /*0930*/  IMAD R9, R6, UR5, RZ ;  /* 0x0000000506097c24 */ /* 0x000fe2000f8e02ff */
[----:B---3--:R-:W-:Y:S01]  /*0940*/  PRMT R6, R2, 0x7632, R6 ;  /* 0x0000763202067816 */ /* 0x008fe20000000006 */
[----:B------:R-:W-:Y:S01]  /*0950*/  IMAD R10, R10, UR5, RZ ;  /* 0x000000050a0a7c24 */ /* 0x000fe2000f8e02ff */
[----:B------:R-:W-:-:S03]  /*0960*/  PRMT R11, R8, 0x7710, RZ ;  /* 0x00007710080b7816 */ /* 0x000fc600000000ff */
[----:B------:R-:W-:Y:S02]  /*0970*/  IMAD.MOV R14, RZ, RZ, -R10 ;  /* 0x000000ffff0e7224 */ /* 0x000fe400078e0a0a */
[----:B------:R-:W-:Y:S02]  /*0980*/  IMAD.IADD R8, R2, 0x1, R11 ;  /* 0x0000000102087824 */ /* 0x000fe400078e020b */
[----:B------:R-:W-:Y:S01]  /*0990*/  IMAD.MOV R11, RZ, RZ, -R9 ;  /* 0x000000ffff0b7224 */ /* 0x000fe200078e0a09 */
[----:B------:R-:W-:Y:S01]  /*09a0*/  PRMT R14, R14, 0x7710, RZ ;  /* 0x000077100e0e7816 */ /* 0x000fe200000000ff */
[--C-:B------:R-:W-:Y:S01]  /*09b0*/  IMAD.MOV R2, RZ, RZ, -R7.reuse ;  /* 0x000000ffff027224 */ /* 0x100fe200078e0a07 */
[----:B------:R-:W-:Y:S02]  /*09c0*/  PRMT R7, R3, 0x7632, R7 ;  /* 0x0000763203077816 */ /* 0x000fe40000000007 */
[----:B------:R-:W-:Y:S02]  /*09d0*/  PRMT R10, R11, 0x7710, RZ ;  /* 0x000077100b0a7816 */ /* 0x000fe400000000ff */
[----:B------:R-:W-:Y:S01]  /*09e0*/  PRMT R9, R2, 0x7710, RZ ;  /* 0x0000771002097816 */ /* 0x000fe200000000ff */
[----:B------:R-:W-:Y:S01]  /*09f0*/  IMAD.IADD R7, R7, 0x1, R14 ;  /* 0x0000000107077824 */ /* 0x000fe200078e020e */
[----:B------:R-:W-:Y:S01]  /*0a00*/  IADD3 R2, P0, PT, R4, UR10, RZ ;  /* 0x0000000a04027c10 */ /* 0x000fe2000ff1e0ff */
[----:B------:R-:W-:-:S02]  /*0a10*/  IMAD.IADD R4, R3, 0x1, R10 ;  /* 0x0000000103047824 */ /* 0x000fc400078e020a */
[----:B------:R-:W-:Y:S01]  /*0a20*/  IMAD.IADD R9, R6, 0x1, R9 ;  /* 0x0000000106097824 */ /* 0x000fe200078e0209 */
[----:B------:R-:W-:Y:S02]  /*0a30*/  IADD3.X R3, PT, PT, R12, UR11, RZ, P0, !PT ;  /* 0x0000000b0c037c10 */ /* 0x000fe400087fe4ff */
[----:B-1----:R-:W-:Y:S02]  /*0a40*/  IADD3 R5, P0, PT, R5, UR12, RZ ;  /* 0x0000000c05057c10 */ /* 0x002fe4000ff1e0ff */
        /* <DEDUP_REMOVED lines=10> */
[----:B0-----:R-:W-:Y:S05]  /*0af0*/  @!P0 BRA P1, `(.L_x_7276) ;  /* 0xfffffffc00508947 */ /* 0x001fea000083ffff */
[----:B------:R-:W-:Y:S05]  /*0b00*/  EXIT ;  /* 0x000000000000794d */ /* 0x000fea0003800000 */
.L_x_7277:
        /* <DEDUP_REMOVED lines=15> */
.L_x_7976:


//--------------------- .text._ZN2at6native55_GLOBAL__N__de093ff9_22_ForeachBinaryOpList_cu_a911ec4325multi_tensor_apply_kernelINS1_18TensorListMetadataILi3EEENS1_24BinaryOpListAlphaFunctorIlLi3ELi2ELi2EEEJSt5minusIlElEEEvT_T0_DpT1_ --------------------------
	.section	.text._ZN2at6native55_GLOBAL__N__de093ff9_22_ForeachBinaryOpList_cu_a911ec4325multi_tensor_apply_kernelINS1_18TensorListMetadataILi3EEENS1_24BinaryOpListAlphaFunctorIlLi3ELi2ELi2EEEJSt5minusIlElEEEvT_T0_DpT1_,"ax",@progbits
	.align	128
.text._ZN2at6native55_GLOBAL__N__de093ff9_22_ForeachBinaryOpList_cu_a911ec4325multi_tensor_apply_kernelINS1_18TensorListMetadataILi3EEENS1_24BinaryOpListAlphaFunctorIlLi3ELi2ELi2EEEJSt5minusIlElEEEvT_T0_DpT1_:
        .type           _ZN2at6native55_GLOBAL__N__de093ff9_22_ForeachBinaryOpList_cu_a911ec4325multi_tensor_apply_kernelINS1_18TensorListMetadataILi3EEENS1_24BinaryOpListAlphaFunctorIlLi3ELi2ELi2EEEJSt5minusIlElEEEvT_T0_DpT1_,@function
        .size           _ZN2at6native55_GLOBAL__N__de093ff9_22_ForeachBinaryOpList_cu_a911ec4325multi_tensor_apply_kernelINS1_18TensorListMetadataILi3EEENS1_24BinaryOpListAlphaFunctorIlLi3ELi2ELi2EEEJSt5minusIlElEEEvT_T0_DpT1_,(.L_x_7977 - _ZN2at6native55_GLOBAL__N__de093ff9_22_ForeachBinaryOpList_cu_a911ec4325multi_tensor_apply_kernelINS1_18TensorListMetadataILi3EEENS1_24BinaryOpListAlphaFunctorIlLi3ELi2ELi2EEEJSt5minusIlElEEEvT_T0_DpT1_)
        .other          _ZN2at6native55_GLOBAL__N__de093ff9_22_ForeachBinaryOpList_cu_a911ec4325multi_tensor_apply_kernelINS1_18TensorListMetadataILi3EEENS1_24BinaryOpListAlphaFunctorIlLi3ELi2ELi2EEEJSt5minusIlElEEEvT_T0_DpT1_,@"STO_CUDA_ENTRY STV_DEFAULT"
_ZN2at6native55_GLOBAL__N__de093ff9_22_ForeachBinaryOpList_cu_a911ec4325multi_tensor_apply_kernelINS1_18TensorListMetadataILi3EEENS1_24BinaryOpListAlphaFunctorIlLi3ELi2ELi2EEEJSt5minusIlElEEEvT_T0_DpT1_:
        /* <DEDUP_REMOVED lines=36> */
.L_x_7279:
[----:B0-----:R-:W-:Y:S02]  /*0240*/  IADD3 R28, P1, PT, R0, UR4, RZ ;  /* 0x00000004001c7c10 */ /* 0x001fe4000ff3e0ff */
[----:B------:R-:W-:Y:S02]  /*0250*/  CS2R R14, SRZ ;  /* 0x00000000000e7805 */ /* 0x000fe4000001ff00 */
[C---:B------:R-:W-:Y:S01]  /*0260*/  ISETP.GE.U32.AND P0, PT, R28.reuse, UR13, PT ;  /* 0x0000000d1c007c0c */ /* 0x040fe2000bf06070 */
[----:B----4-:R-:W-:Y:S01]  /*0270*/  IMAD.X R11, RZ, RZ, UR5, P1 ;  /* 0x00000005ff0b7e24 */ /* 0x010fe200088e06ff */
[----:B-1----:R-:W-:-:S04]  /*0280*/  IADD3 R9, P3, PT, R28, UR12, RZ ;  /* 0x0000000c1c097c10 */ /* 0x002fc8000ff7e0ff */
[----:B------:R-:W-:Y:S01]  /*0290*/  ISETP.GE.U32.AND.EX P0, PT, R11, UR14, PT, P0 ;  /* 0x0000000e0b007c0c */ /* 0x000fe2000bf06100 */
[----:B------:R-:W-:Y:S01]  /*02a0*/  IMAD.X R22, RZ, RZ, R11, P3 ;  /* 0x000000ffff167224 */ /* 0x000fe200018e060b */
[----:B------:R-:W-:-:S04]  /*02b0*/  ISETP.GE.U32.AND P1, PT, R9, UR13, PT ;  /* 0x0000000d09007c0c */ /* 0x000fc8000bf26070 */
[----:B------:R-:W-:-:S07]  /*02c0*/  ISETP.GE.U32.AND.EX P1, PT, R22, UR14, PT, P1 ;  /* 0x0000000e16007c0c */ /* 0x000fce000bf26110 */
[----:B------:R-:W-:-:S04]  /*02d0*/  @!P0 LEA R2, P2, R28, UR8, 0x3 ;  /* 0x000000081c028c11 */ /* 0x000fc8000f8418ff */
[C---:B------:R-:W-:Y:S02]  /*02e0*/  @!P0 LEA.HI.X R3, R28.reuse, UR9, R11, 0x3, P2 ;  /* 0x000000091c038c11 */ /* 0x040fe400090f1c0b */
[----:B------:R-:W-:-:S03]  /*02f0*/  @!P0 LEA R4, P2, R28, UR6, 0x3 ;  /* 0x000000061c048c11 */ /* 0x000fc6000f8418ff */
[----:B------:R0:W3:Y:S01]  /*0300*/  @!P0 LDG.E.64 R14, desc[UR16][R2.64] ;  /* 0x00000010020e8981 */ /* 0x0000e2000c1e1b00 */
[----:B------:R-:W-:Y:S02]  /*0310*/  @!P0 LEA.HI.X R5, R28, UR7, R11, 0x3, P2 ;  /* 0x000000071c058c11 */ /* 0x000fe400090f1c0b */
[----:B------:R-:W-:Y:S02]  /*0320*/  CS2R R18, SRZ ;  /* 0x0000000000127805 */ /* 0x000fe4000001ff00 */
[C---:B------:R-:W-:Y:S02]  /*0330*/  @!P1 LEA R20, P2, R9.reuse, UR8, 0x3 ;  /* 0x0000000809149c11 */ /* 0x040fe4000f8418ff */
[----:B------:R-:W-:Y:S02]  /*0340*/  CS2R R6, SRZ ;  /* 0x0000000000067805 */ /* 0x000fe4000001ff00 */
[C---:B------:R-:W-:Y:S01]  /*0350*/  @!P1 LEA.HI.X R21, R9.reuse, UR9, R22, 0x3, P2 ;  /* 0x0000000909159c11 */ /* 0x040fe200090f1c16 */
[----:B------:R1:W4:Y:S04]  /*0360*/  @!P0 LDG.E.64 R18, desc[UR16][R4.64] ;  /* 0x0000001004128981 */ /* 0x000328000c1e1b00 */
[----:B------:R5:W4:Y:S01]  /*0370*/  @!P1 LDG.E.64 R6, desc[UR16][R20.64] ;  /* 0x0000001014069981 */ /* 0x000b22000c1e1b00 */
[----:B------:R-:W-:-:S04]  /*0380*/  IADD3 R23, P3, PT, R9, UR12, RZ ;  /* 0x0000000c09177c10 */ /* 0x000fc8000ff7e0ff */
[C---:B------:R-:W-:Y:S01]  /*0390*/  ISETP.GE.U32.AND P2, PT, R23.reuse, UR13, PT ;  /* 0x0000000d17007c0c */ /* 0x040fe2000bf46070 */
[----:B------:R-:W-:Y:S01]  /*03a0*/  IMAD.X R24, RZ, RZ, R22, P3 ;  /* 0x000000ffff187224 */ /* 0x000fe200018e0616 */
[----:B0-----:R-:W-:Y:S02]  /*03b0*/  IADD3 R3, P4, PT, R23, UR12, RZ ;  /* 0x0000000c17037c10 */ /* 0x001fe4000ff9e0ff */
[----:B-1----:R-:W-:Y:S02]  /*03c0*/  CS2R R4, SRZ ;  /* 0x0000000000047805 */ /* 0x002fe4000001ff00 */
[----:B-----5:R-:W-:Y:S02]  /*03d0*/  CS2R R20, SRZ ;  /* 0x0000000000147805 */ /* 0x020fe4000001ff00 */
[----:B------:R-:W-:Y:S01]  /*03e0*/  ISETP.GE.U32.AND.EX P2, PT, R24, UR14, PT, P2 ;  /* 0x0000000e18007c0c */ /* 0x000fe2000bf46120 */
[----:B------:R-:W-:Y:S01]  /*03f0*/  IMAD.X R2, RZ, RZ, R24, P4 ;  /* 0x000000ffff027224 */ /* 0x000fe200020e0618 */
[----:B------:R-:W-:-:S02]  /*0400*/  ISETP.GE.U32.AND P3, PT, R3, UR13, PT ;  /* 0x0000000d03007c0c */ /* 0x000fc4000bf66070 */
[C---:B------:R-:W-:Y:S02]  /*0410*/  @!P1 LEA R16, P4, R9.reuse, UR6, 0x3 ;  /* 0x0000000609109c11 */ /* 0x040fe4000f8818ff */
[----:B------:R-:W-:Y:S02]  /*0420*/  ISETP.GE.U32.AND.EX P3, PT, R2, UR14, PT, P3 ;  /* 0x0000000e02007c0c */ /* 0x000fe4000bf66130 */
[----:B------:R-:W-:-:S05]  /*0430*/  @!P1 LEA.HI.X R17, R9, UR7, R22, 0x3, P4 ;  /* 0x0000000709119c11 */ /* 0x000fca000a0f1c16 */
[C---:B------:R-:W-:Y:S01]  /*0440*/  @!P2 LEA R12, P5, R23.reuse, UR6, 0x3 ;  /* 0x00000006170cac11 */ /* 0x040fe2000f8a18ff */
[----:B------:R0:W5:Y:S01]  /*0450*/  @!P1 LDG.E.64 R4, desc[UR16][R16.64] ;  /* 0x0000001010049981 */ /* 0x000162000c1e1b00 */
[C---:B------:R-:W-:Y:S02]  /*0460*/  @!P2 LEA R26, P4, R23.reuse, UR8, 0x3 ;  /* 0x00000008171aac11 */ /* 0x040fe4000f8818ff */
[C-C-:B------:R-:W-:Y:S02]  /*0470*/  @!P2 LEA.HI.X R13, R23.reuse, UR7, R24.reuse, 0x3, P5 ;  /* 0x00000007170dac11 */ /* 0x140fe4000a8f1c18 */
[----:B------:R-:W-:-:S03]  /*0480*/  @!P2 LEA.HI.X R27, R23, UR9, R24, 0x3, P4 ;  /* 0x00000009171bac11 */ /* 0x000fc6000a0f1c18 */
[----:B------:R1:W5:Y:S01]  /*0490*/  @!P2 LDG.E.64 R20, desc[UR16][R12.64] ;  /* 0x000000100c14a981 */ /* 0x000362000c1e1b00 */
[C---:B0-----:R-:W-:Y:S02]  /*04a0*/  @!P3 LEA R16, P4, R3.reuse, UR6, 0x3 ;  /* 0x000000060310bc11 */ /* 0x041fe4000f8818ff */
[----:B-1----:R-:W-:Y:S02]  /*04b0*/  CS2R R12, SRZ ;  /* 0x00000000000c7805 */ /* 0x002fe4000001ff00 */
[----:B------:R-:W-:-:S04]  /*04c0*/  @!P3 LEA.HI.X R17, R3, UR7, R2, 0x3, P4 ;  /* 0x000000070311bc11 */ /* 0x000fc8000a0f1c02 */
[----:B------:R0:W5:Y:S02]  /*04d0*/  @!P2 LDG.E.64 R12, desc[UR16][R26.64] ;  /* 0x000000101a0ca981 */ /* 0x000164000c1e1b00 */
[----:B0-----:R-:W-:-:S04]  /*04e0*/  @!P3 LEA R26, P4, R3, UR8, 0x3 ;  /* 0x00000008031abc11 */ /* 0x001fc8000f8818ff */
[----:B------:R-:W-:Y:S02]  /*04f0*/  @!P3 LEA.HI.X R27, R3, UR9, R2, 0x3, P4 ;  /* 0x00000009031bbc11 */ /* 0x000fe4000a0f1c02 */
[----:B---3--:R-:W-:-:S05]  /*0500*/  IADD3 R25, P5, PT, RZ, -R14, RZ ;  /* 0x8000000eff197210 */ /* 0x008fca0007fbe0ff */
[----:B------:R-:W-:-:S04]  /*0510*/  IMAD.X R8, RZ, RZ, ~R15, P5 ;  /* 0x000000ffff087224 */ /* 0x000fc800028e0e0f */
[----:B--2---:R-:W-:Y:S02]  /*0520*/  IMAD R8, R8, UR18, RZ ;  /* 0x0000001208087c24 */ /* 0x004fe4000f8e02ff */
[----:B----4-:R-:W-:-:S04]  /*0530*/  IMAD.WIDE.U32 R18, R25, UR18, R18 ;  /* 0x0000001219127c25 */ /* 0x010fc8000f8e0012 */
[----:B------:R-:W-:Y:S01]  /*0540*/  IMAD R25, R25, UR19, R8 ;  /* 0x0000001319197c24 */ /* 0x000fe2000f8e0208 */
[----:B------:R-:W-:-:S05]  /*0550*/  IADD3 R8, P5, PT, RZ, -R6, RZ ;  /* 0x80000006ff087210 */ /* 0x000fca0007fbe0ff */
[----:B------:R-:W-:Y:S01]  /*0560*/  IMAD.X R29, RZ, RZ, ~R7, P5 ;  /* 0x000000ffff1d7224 */ /* 0x000fe200028e0e07 */
[----:B------:R-:W-:-:S06]  /*0570*/  CS2R R6, SRZ ;  /* 0x0000000000067805 */ /* 0x000fcc000001ff00 */
[----:B------:R-:W2:Y:S01]  /*0580*/  @!P3 LDG.E.64 R6, desc[UR16][R26.64] ;  /* 0x000000101a06b981 */ /* 0x000ea2000c1e1b00 */
[----:B------:R-:W-:-:S06]  /*0590*/  CS2R R14, SRZ ;  /* 0x00000000000e7805 */ /* 0x000fcc000001ff00 */
[----:B------:R5:W3:Y:S01]  /*05a0*/  @!P3 LDG.E.64 R14, desc[UR16][R16.64] ;  /* 0x00000010100eb981 */ /* 0x000ae2000c1e1b00 */
[----:B------:R-:W-:Y:S01]  /*05b0*/  IMAD R29, R29, UR18, RZ ;  /* 0x000000121d1d7c24 */ /* 0x000fe2000f8e02ff */
[----:B------:R-:W-:Y:S01]  /*05c0*/  @!P0 LEA R10, P6, R28, UR10, 0x3 ;  /* 0x0000000a1c0a8c11 */ /* 0x000fe2000f8c18ff */
[----:B-----5:R-:W-:Y:S02]  /*05d0*/  IMAD.MOV.U32 R16, RZ, RZ, R4 ;  /* 0x000000ffff107224 */ /* 0x020fe400078e0004 */
[----:B------:R-:W-:Y:S02]  /*05e0*/  IMAD.MOV.U32 R17, RZ, RZ, R5 ;  /* 0x000000ffff117224 */ /* 0x000fe400078e0005 */
[C---:B------:R-:W-:Y:S02]  /*05f0*/  IMAD R4, R8.reuse, UR19, R29 ;  /* 0x0000001308047c24 */ /* 0x040fe4000f8e021d */
[----:B------:R-:W-:Y:S01]  /*0600*/  IMAD.WIDE.U32 R16, R8, UR18, R16 ;  /* 0x0000001208107c25 */ /* 0x000fe2000f8e0010 */
[----:B------:R-:W-:-:S02]  /*0610*/  @!P1 LEA R8, P5, R9, UR10, 0x3 ;  /* 0x0000000a09089c11 */ /* 0x000fc4000f8a18ff */
[----:B------:R-:W-:Y:S02]  /*0620*/  @!P0 LEA.HI.X R11, R28, UR11, R11, 0x3, P6 ;  /* 0x0000000b1c0b8c11 */ /* 0x000fe4000b0f1c0b */
[----:B------:R-:W-:Y:S02]  /*0630*/  @!P1 LEA.HI.X R9, R9, UR11, R22, 0x3, P5 ;  /* 0x0000000b09099c11 */ /* 0x000fe4000a8f1c16 */
[----:B------:R-:W-:Y:S02]  /*0640*/  IADD3 R5, P4, PT, RZ, -R12, RZ ;  /* 0x8000000cff057210 */ /* 0x000fe40007f9e0ff */
[----:B------:R-:W-:-:S03]  /*0650*/  @!P2 LEA R12, P5, R23, UR10, 0x3 ;  /* 0x0000000a170cac11 */ /* 0x000fc6000f8a18ff */
[----:B------:R-:W-:Y:S01]  /*0660*/  IMAD.X R28, RZ, RZ, ~R13, P4 ;  /* 0x000000ffff1c7224 */ /* 0x000fe200020e0e0d */
[----:B------:R-:W-:-:S03]  /*0670*/  @!P2 LEA.HI.X R13, R23, UR11, R24, 0x3, P5 ;  /* 0x0000000b170dac11 */ /* 0x000fc6000a8f1c18 */
[----:B------:R-:W-:Y:S02]  /*0680*/  IMAD R24, R28, UR18, RZ ;  /* 0x000000121c187c24 */ /* 0x000fe4000f8e02ff */
[----:B------:R-:W-:-:S04]  /*0690*/  IMAD.WIDE.U32 R20, R5, UR18, R20 ;  /* 0x0000001205147c25 */ /* 0x000fc8000f8e0014 */
[----:B------:R-:W-:Y:S02]  /*06a0*/  IMAD R5, R5, UR19, R24 ;  /* 0x0000001305057c24 */ /* 0x000fe4000f8e0218 */
[----:B------:R-:W-:Y:S02]  /*06b0*/  IMAD.IADD R19, R19, 0x1, R25 ;  /* 0x0000000113137824 */ /* 0x000fe400078e0219 */
[----:B------:R-:W-:Y:S02]  /*06c0*/  IMAD.IADD R17, R17, 0x1, R4 ;  /* 0x0000000111117824 */ /* 0x000fe400078e0204 */
[----:B------:R-:W-:Y:S01]  /*06d0*/  IMAD.IADD R21, R21, 0x1, R5 ;  /* 0x0000000115157824 */ /* 0x000fe200078e0205 */
[----:B------:R4:W-:Y:S01]  /*06e0*/  @!P0 STG.E.64 desc[UR16][R10.64], R18 ;  /* 0x000000120a008986 */ /* 0x0009e2000c101b10 */
[----:B------:R-:W-:-:S03]  /*06f0*/  ULEA UR4, UP0, UR12, UR4, 0x2 ;  /* 0x000000040c047291 */ /* 0x000fc6000f8010ff */
[----:B------:R4:W-:Y:S04]  /*0700*/  @!P1 STG.E.64 desc[UR16][R8.64], R16 ;  /* 0x0000001008009986 */ /* 0x0009e8000c101b10 */
[----:B------:R4:W-:Y:S01]  /*0710*/  @!P2 STG.E.64 desc[UR16][R12.64], R20 ;  /* 0x000000140c00a986 */ /* 0x0009e2000c101b10 */
[----:B------:R-:W-:Y:S02]  /*0720*/  UIADD3.X UR5, UPT, UPT, URZ, UR5, URZ, UP0, !UPT ;  /* 0x00000005ff057290 */ /* 0x000fe400087fe4ff */
[----:B------:R-:W-:-:S04]  /*0730*/  UISETP.GE.U32.AND UP0, UPT, UR4, UR13, UPT ;  /* 0x0000000d0400728c */ /* 0x000fc8000bf06070 */
[----:B------:R-:W-:Y:S01]  /*0740*/  UISETP.GE.U32.AND.EX UP0, UPT, UR5, UR14, UPT, UP0 ;  /* 0x0000000e0500728c */ /* 0x000fe2000bf06100 */
[----:B--2---:R-:W-:-:S05]  /*0750*/  IADD3 R22, P4, PT, RZ, -R6, RZ ;  /* 0x80000006ff167210 */ /* 0x004fca0007f9e0ff */
[----:B------:R-:W-:Y:S01]  /*0760*/  IMAD.X R23, RZ, RZ, ~R7, P4 ;  /* 0x000000ffff177224 */ /* 0x000fe200020e0e07 */
[----:B------:R-:W-:-:S03]  /*0770*/  @!P3 LEA R6, P4, R3, UR10, 0x3 ;  /* 0x0000000a0306bc11 */ /* 0x000fc6000f8818ff */
[----:B------:R-:W-:Y:S01]  /*0780*/  IMAD R23, R23, UR18, RZ ;  /* 0x0000001217177c24 */ /* 0x000fe2000f8e02ff */
[----:B------:R-:W-:Y:S01]  /*0790*/  @!P3 LEA.HI.X R7, R3, UR11, R2, 0x3, P4 ;  /* 0x0000000b0307bc11 */ /* 0x000fe2000a0f1c02 */
[----:B---3--:R-:W-:-:S04]  /*07a0*/  IMAD.WIDE.U32 R2, R22, UR18, R14 ;  /* 0x0000001216027c25 */ /* 0x008fc8000f8e000e */
[----:B------:R-:W-:-:S04]  /*07b0*/  IMAD R23, R22, UR19, R23 ;  /* 0x0000001316177c24 */ /* 0x000fc8000f8e0217 */
[----:B------:R-:W-:-:S05]  /*07c0*/  IMAD.IADD R3, R3, 0x1, R23 ;  /* 0x0000000103037824 */ /* 0x000fca00078e0217 */
[----:B------:R4:W-:Y:S01]  /*07d0*/  @!P3 STG.E.64 desc[UR16][R6.64], R2 ;  /* 0x000000020600b986 */ /* 0x0009e2000c101b10 */
[----:B------:R-:W-:Y:S05]  /*07e0*/  BRA.U !UP0, `(.L_x_7279) ;  /* 0xfffffff908947547 */ /* 0x000fea000b83ffff */
[----:B------:R-:W-:Y:S05]  /*07f0*/  EXIT ;  /* 0x000000000000794d */ /* 0x000fea0003800000 */
.L_x_7278:
        /* <DEDUP_REMOVED lines=8> */
.L_x_7280:
[C---:B------:R-:W-:Y:S01]  /*0880*/  IMAD.SHL.U32 R2, R0.reuse, 0x20, RZ ;  /* 0x0000002000027824 */ /* 0x040fe200078e00ff */
[----:B------:R-:W-:-:S04]  /*0890*/  SHF.L.U64.HI R20, R0, 0x5, R3 ;  /* 0x0000000500147819 */ /* 0x000fc80000010203 */
[----:B--2---:R-:W-:-:S04]  /*08a0*/  IADD3 R8, P0, PT, R2, UR8, RZ ;  /* 0x0000000802087c10 */ /* 0x004fc8000ff1e0ff */
[----:B------:R-:W-:-:S06]  /*08b0*/  IADD3.X R9, PT, PT, R20, UR9, RZ, P0, !PT ;  /* 0x0000000914097c10 */ /* 0x000fcc00087fe4ff */
[----:B------:R-:W2:Y:S01]  /*08c0*/  LDG.E.ENL2.256 R8, R4, desc[UR16][R8.64] ;  /* 0xfe0000100804797e */ /* 0x000ea20008121908 */
[----:B------:R-:W-:-:S04]  /*08d0*/  IADD3 R12, P0, PT, R2, UR6, RZ ;  /* 0x00000006020c7c10 */ /* 0x000fc8000ff1e0ff */
[----:B------:R-:W-:-:S06]  /*08e0*/  IADD3.X R13, PT, PT, R20, UR7, RZ, P0, !PT ;  /* 0x00000007140d7c10 */ /* 0x000fcc00087fe4ff */
[----:B------:R-:W3:Y:S01]  /*08f0*/  LDG.E.ENL2.256 R16, R12, desc[UR16][R12.64] ;  /* 0xfe0000100c0c797e */ /* 0x000ee20008121910 */
[----:B--2---:R-:W-:Y:S02]  /*0900*/  IADD3 R23, P0, PT, RZ, -R4, RZ ;  /* 0x80000004ff177210 */ /* 0x004fe40007f1e0ff */
[----:B------:R-:W-:-:S03]  /*0910*/  IADD3 R21, P1, PT, RZ, -R6, RZ ;  /* 0x80000006ff157210 */ /* 0x000fc60007f3e0ff */
[----:B------:R-:W-:Y:S02]  /*0920*/  IMAD.X R4, RZ, RZ, ~R5, P0 ;  /* 0x000000ffff047224 */ /* 0x000fe400000e0e05 */
[----:B------:R-:W-:Y:S01]  /*0930*/  IMAD.X R6, RZ, RZ, ~R7, P1 ;  /* 0x000000ffff067224 */ /* 0x000fe200008e0e07 */
[----:B------:R-:W-:Y:S01]  /*0940*/  IADD3 R7, P0, PT, RZ, -R8, RZ ;  /* 0x80000008ff077210 */ /* 0x000fe20007f1e0ff */
[----:B-1----:R-:W-:Y:S01]  /*0950*/  IMAD R4, R4, UR12, RZ ;  /* 0x0000000c04047c24 */ /* 0x002fe2000f8e02ff */
[----:B------:R-:W-:Y:S01]  /*0960*/  IADD3 R5, P1, PT, RZ, -R10, RZ ;  /* 0x8000000aff057210 */ /* 0x000fe20007f3e0ff */
[----:B------:R-:W-:Y:S02]  /*0970*/  IMAD R6, R6, UR12, RZ ;  /* 0x0000000c06067c24 */ /* 0x000fe4000f8e02ff */
[----:B------:R-:W-:Y:S02]  /*0980*/  IMAD.X R8, RZ, RZ, ~R9, P0 ;  /* 0x000000ffff087224 */ /* 0x000fe400000e0e09 */
[----:B------:R-:W-:-:S02]  /*0990*/  IMAD.X R10, RZ, RZ, ~R11, P1 ;  /* 0x000000ffff0a7224 */ /* 0x000fc400008e0e0b */
[C---:B------:R-:W-:Y:S02]  /*09a0*/  IMAD R11, R23.reuse, UR13, R4 ;  /* 0x0000000d170b7c24 */ /* 0x040fe4000f8e0204 */
[----:B------:R-:W-:Y:S02]  /*09b0*/  IMAD R4, R8, UR12, RZ ;  /* 0x0000000c08047c24 */ /* 0x000fe4000f8e02ff */
[----:B------:R-:W-:Y:S02]  /*09c0*/  IMAD R8, R10, UR12, RZ ;  /* 0x0000000c0a087c24 */ /* 0x000fe4000f8e02ff */
[----:B---3--:R-:W-:-:S04]  /*09d0*/  IMAD.WIDE.U32 R12, R23, UR12, R12 ;  /* 0x0000000c170c7c25 */ /* 0x008fc8000f8e000c */
[C---:B------:R-:W-:Y:S02]  /*09e0*/  IMAD R9, R21.reuse, UR13, R6 ;  /* 0x0000000d15097c24 */ /* 0x040fe4000f8e0206 */
[----:B------:R-:W-:-:S04]  /*09f0*/  IMAD.WIDE.U32 R14, R21, UR12, R14 ;  /* 0x0000000c150e7c25 */ /* 0x000fc8000f8e000e */
[----:B------:R-:W-:Y:S01]  /*0a00*/  IMAD R23, R5, UR13, R8 ;  /* 0x0000000d05177c24 */ /* 0x000fe2000f8e0208 */
[----:B------:R-:W-:Y:S01]  /*0a10*/  IADD3 R8, P0, PT, R2, UR10, RZ ;  /* 0x0000000a02087c10 */ /* 0x000fe2000ff1e0ff */
[C---:B------:R-:W-:Y:S02]  /*0a20*/  IMAD R21, R7.reuse, UR13, R4 ;  /* 0x0000000d07157c24 */ /* 0x040fe4000f8e0204 */
[----:B------:R-:W-:-:S04]  /*0a30*/  IMAD.WIDE.U32 R16, R7, UR12, R16 ;  /* 0x0000000c07107c25 */ /* 0x000fc8000f8e0010 */
[----:B------:R-:W-:Y:S01]  /*0a40*/  IMAD.IADD R7, R15, 0x1, R9 ;  /* 0x000000010f077824 */ /* 0x000fe200078e0209 */
[----:B------:R-:W-:Y:S01]  /*0a50*/  IADD3.X R9, PT, PT, R20, UR11, RZ, P0, !PT ;  /* 0x0000000b14097c10 */ /* 0x000fe200087fe4ff */
[----:B------:R-:W-:Y:S01]  /*0a60*/  IMAD.IADD R11, R13, 0x1, R11 ;  /* 0x000000010d0b7824 */ /* 0x000fe200078e020b */
[----:B0-----:R-:W-:Y:S01]  /*0a70*/  IADD3 R0, P0, PT, R0, UR5, RZ ;  /* 0x0000000500007c10 */ /* 0x001fe2000ff1e0ff */
[----:B------:R-:W-:-:S04]  /*0a80*/  IMAD.WIDE.U32 R18, R5, UR12, R18 ;  /* 0x0000000c05127c25 */ /* 0x000fc8000f8e0012 */
[----:B------:R-:W-:Y:S02]  /*0a90*/  IMAD.IADD R17, R17, 0x1, R21 ;  /* 0x0000000111117824 */ /* 0x000fe400078e0215 */
[----:B------:R-:W-:Y:S02]  /*0aa0*/  IMAD.MOV.U32 R4, RZ, RZ, R12 ;  /* 0x000000ffff047224 */ /* 0x000fe400078e000c */
[----:B------:R-:W-:Y:S02]  /*0ab0*/  IMAD.MOV.U32 R5, RZ, RZ, R11 ;  /* 0x000000ffff057224 */ /* 0x000fe400078e000b */
[----:B------:R-:W-:Y:S02]  /*0ac0*/  IMAD.IADD R19, R19, 0x1, R23 ;  /* 0x0000000113137824 */ /* 0x000fe400078e0217 */
[----:B------:R-:W-:Y:S02]  /*0ad0*/  IMAD.MOV.U32 R6, RZ, RZ, R14 ;  /* 0x000000ffff067224 */ /* 0x000fe400078e000e */
[----:B------:R-:W-:-:S02]  /*0ae0*/  IMAD.SHL.U32 R2, R0, 0x4, RZ ;  /* 0x0000000400027824 */ /* 0x000fc400078e00ff */
[----:B------:R-:W-:Y:S01]  /*0af0*/  IMAD.X R3, RZ, RZ, R3, P0 ;  /* 0x000000ffff037224 */ /* 0x000fe200000e0603 */
[----:B------:R2:W-:Y:S01]  /*0b00*/  STG.E.ENL2.256 desc[UR16][R8.64], R4, R16 ;  /* 0xf80000040810797f */ /* 0x0005e2000f121810 */
[----:B------:R-:W-:Y:S02]  /*0b10*/  LOP3.LUT P0, RZ, R0, 0xffffc000, RZ, 0xc0, !PT ;  /* 0xffffc00000ff7812 */ /* 0x000fe4000780c0ff */
[----:B------:R-:W-:Y:S02]  /*0b20*/  ISETP.LT.U32.AND P1, PT, R2, UR15, PT ;  /* 0x0000000f02007c0c */ /* 0x000fe4000bf21070 */
[----:B------:R-:W-:Y:S02]  /*0b30*/  SHF.L.U64.HI R2, R0, 0x2, R3 ;  /* 0x0000000200027819 */ /* 0x000fe40000010203 */
[----:B------:R-:W-:Y:S02]  /*0b40*/  LOP3.LUT P0, RZ, R3, 0x3fffffff, RZ, 0xc0, P0 ;  /* 0x3fffffff03ff7812 */ /* 0x000fe4000000c0ff */
[----:B------:R-:W-:-:S13]  /*0b50*/  ISETP.LT.AND.EX P1, PT, R2, UR4, PT, P1 ;  /* 0x0000000402007c0c */ /* 0x000fda000bf21310 */
[----:B------:R-:W-:Y:S05]  /*0b60*/  @!P0 BRA P1, `(.L_x_7280) ;  /* 0xfffffffc00448947 */ /* 0x000fea000083ffff */
[----:B------:R-:W-:Y:S05]  /*0b70*/  EXIT ;  /* 0x000000000000794d */ /* 0x000fea0003800000 */
.L_x_7281:
        /* <DEDUP_REMOVED lines=16> */
.L_x_7977:


//--------------------- .text._ZN2at6native55_GLOBAL__N__de093ff9_22_ForeachBinaryOpList_cu_a911ec4325multi_tensor_apply_kernelINS1_18TensorListMetadataILi3EEENS1_24BinaryOpListAlphaFunctorIiLi3ELi2ELi2EEEJSt5minusIiEiEEEvT_T0_DpT1_ --------------------------
	.section	.text._ZN2at6native55_GLOBAL__N__de093ff9_22_ForeachBinaryOpList_cu_a911ec4325multi_tensor_apply_kernelINS1_18TensorListMetadataILi3EEENS1_24BinaryOpListAlphaFunctorIiLi3ELi2ELi2EEEJSt5minusIiEiEEEvT_T0_DpT1_,"ax",@progbits
	.align	128
.text._ZN2at6native55_GLOBAL__N__de093ff9_22_ForeachBinaryOpList_cu_a911ec4325multi_tensor_apply_kernelINS1_18TensorListMetadataILi3EEENS1_24BinaryOpListAlphaFunctorIiLi3ELi2ELi2EEEJSt5minusIiEiEEEvT_T0_DpT1_:
        .type           _ZN2at6native55_GLOBAL__N__de093ff9_22_ForeachBinaryOpList_cu_a911ec4325multi_tensor_apply_kernelINS1_18TensorListMetadataILi3EEENS1_24BinaryOpListAlphaFunctorIiLi3ELi2ELi2EEEJSt5minusIiEiEEEvT_T0_DpT1_,@function
        .size           _ZN2at6native55_GLOBAL__N__de093ff9_22_ForeachBinaryOpList_cu_a911ec4325multi_tensor_apply_kernelINS1_18TensorListMetadataILi3EEENS1_24BinaryOpListAlphaFunctorIiLi3ELi2ELi2EEEJSt5minusIiEiEEEvT_T0_DpT1_,(.L_x_7978 - _ZN2at6native55_GLOBAL__N__de093ff9_22_ForeachBinaryOpList_cu_a911ec4325multi_tensor_apply_kernelINS1_18TensorListMetadataILi3EEENS1_24BinaryOpListAlphaFunctorIiLi3ELi2ELi2EEEJSt5minusIiEiEEEvT_T0_DpT1_)
        .other          _ZN2at6native55_GLOBAL__N__de093ff9_22_ForeachBinaryOpList_cu_a911ec4325multi_tensor_apply_kernelINS1_18TensorListMetadataILi3EEENS1_24BinaryOpListAlphaFunctorIiLi3ELi2ELi2EEEJSt5minusIiEiEEEvT_T0_DpT1_,@"STO_CUDA_ENTRY STV_DEFAULT"
_ZN2at6native55_GLOBAL__N__de093ff9_22_ForeachBinaryOpList_cu_a911ec4325multi_tensor_apply_kernelINS1_18TensorListMetadataILi3EEENS1_24BinaryOpListAlphaFunctorIiLi3ELi2ELi2EEEJSt5minusIiEiEEEvT_T0_DpT1_:
        /* <DEDUP_REMOVED lines=36> */
.L_x_7283:
        /* <DEDUP_REMOVED lines=22> */
[----:B------:R-:W2:Y:S01]  /*03a0*/  @!P0 LDG.E R7, desc[UR16][R10.64] ;  /* 0x000000100a078981 */ /* 0x000ea2000c1e1900 */
[----:B------:R-:W-:-:S02]  /*03b0*/  ISETP.GE.U32.AND.EX P3, PT, R6, UR14, PT, P3 ;  /* 0x0000000e06007c0c */ /* 0x000fc4000bf66130 */
[C---:B------:R-:W-:Y:S01]  /*03c0*/  @!P1 LEA R20, P4, R15.reuse, UR6, 0x2 ;  /* 0x000000060f149c11 */ /* 0x040fe2000f8810ff */
[----:B------:R0:W3:Y:S01]  /*03d0*/  @!P0 LDG.E R3, desc[UR16][R22.64] ;  /* 0x0000001016038981 */ /* 0x0000e2000c1e1900 */
[C---:B------:R-:W-:Y:S01]  /*03e0*/  @!P1 LEA R28, P5, R15.reuse, UR8, 0x2 ;  /* 0x000000080f1c9c11 */ /* 0x040fe2000f8a10ff */
[----:B------:R-:W-:Y:S01]  /*03f0*/  IMAD.MOV.U32 R0, RZ, RZ, RZ ;  /* 0x000000ffff007224 */ /* 0x000fe200078e00ff */
[C-C-:B------:R-:W-:Y:S02]  /*0400*/  @!P1 LEA.HI.X R21, R15.reuse, UR7, R18.reuse, 0x2, P4 ;  /* 0x000000070f159c11 */ /* 0x140fe4000a0f1412 */
[----:B------:R-:W-:-:S03]  /*0410*/  @!P1 LEA.HI.X R29, R15, UR9, R18, 0x2, P5 ;  /* 0x000000090f1d9c11 */ /* 0x000fc6000a8f1412 */
[----:B------:R-:W-:Y:S01]  /*0420*/  @!P2 LEA R12, P4, R5, UR8, 0x2 ;  /* 0x00000008050cac11 */ /* 0x000fe2000f8810ff */
[----:B------:R1:W4:Y:S01]  /*0430*/  @!P1 LDG.E R4, desc[UR16][R20.64] ;  /* 0x0000001014049981 */ /* 0x000322000c1e1900 */
[----:B0-----:R-:W-:Y:S02]  /*0440*/  @!P3 LEA R22, P5, R9, UR8, 0x2 ;  /* 0x000000080916bc11 */ /* 0x001fe4000f8a10ff */
[----:B------:R-:W-:Y:S02]  /*0450*/  CS2R R10, SRZ ;  /* 0x00000000000a7805 */ /* 0x000fe4000001ff00 */
[----:B------:R-:W-:Y:S02]  /*0460*/  @!P2 LEA.HI.X R13, R5, UR9, R8, 0x2, P4 ;  /* 0x00000009050dac11 */ /* 0x000fe4000a0f1408 */
[----:B------:R-:W-:Y:S02]  /*0470*/  CS2R R26, SRZ ;  /* 0x00000000001a7805 */ /* 0x000fe4000001ff00 */
[C---:B------:R-:W-:Y:S01]  /*0480*/  @!P3 LEA.HI.X R23, R9.reuse, UR9, R6, 0x2, P5 ;  /* 0x000000090917bc11 */ /* 0x040fe2000a8f1406 */
[----:B------:R-:W5:Y:S01]  /*0490*/  @!P1 LDG.E R0, desc[UR16][R28.64] ;  /* 0x000000101c009981 */ /* 0x000f62000c1e1900 */
[----:B------:R-:W-:-:S02]  /*04a0*/  @!P3 LEA R24, P5, R9, UR6, 0x2 ;  /* 0x000000060918bc11 */ /* 0x000fc4000f8a10ff */
[----:B-1----:R-:W-:Y:S01]  /*04b0*/  @!P2 LEA R20, P4, R5, UR6, 0x2 ;  /* 0x000000060514ac11 */ /* 0x002fe2000f8810ff */
[----:B------:R0:W4:Y:S01]  /*04c0*/  @!P2 LDG.E R10, desc[UR16][R12.64] ;  /* 0x000000100c0aa981 */ /* 0x000122000c1e1900 */
[----:B------:R-:W-:Y:S02]  /*04d0*/  @!P3 LEA.HI.X R25, R9, UR7, R6, 0x2, P5 ;  /* 0x000000070919bc11 */ /* 0x000fe4000a8f1406 */
[----:B------:R-:W-:Y:S01]  /*04e0*/  @!P2 LEA.HI.X R21, R5, UR7, R8, 0x2, P4 ;  /* 0x000000070515ac11 */ /* 0x000fe2000a0f1408 */
[----:B------:R3:W4:Y:S04]  /*04f0*/  @!P3 LDG.E R11, desc[UR16][R22.64] ;  /* 0x00000010160bb981 */ /* 0x000728000c1e1900 */
[----:B------:R-:W4:Y:S04]  /*0500*/  @!P2 LDG.E R26, desc[UR16][R20.64] ;  /* 0x00000010141aa981 */ /* 0x000f28000c1e1900 */
[----:B------:R-:W4:Y:S01]  /*0510*/  @!P3 LDG.E R27, desc[UR16][R24.64] ;  /* 0x00000010181bb981 */ /* 0x000f22000c1e1900 */
[----:B0-----:R-:W-:Y:S01]  /*0520*/  @!P0 LEA R12, P5, R17, UR10, 0x2 ;  /* 0x0000000a110c8c11 */ /* 0x001fe2000f8a10ff */
[----:B------:R-:W-:Y:S01]  /*0530*/  ULEA UR4, UP0, UR12, UR4, 0x2 ;  /* 0x000000040c047291 */ /* 0x000fe2000f8010ff */
[----:B------:R-:W-:-:S02]  /*0540*/  @!P1 LEA R14, P4, R15, UR10, 0x2 ;  /* 0x0000000a0f0e9c11 */ /* 0x000fc4000f8810ff */
[----:B------:R-:W-:Y:S01]  /*0550*/  @!P0 LEA.HI.X R13, R17, UR11, R16, 0x2, P5 ;  /* 0x0000000b110d8c11 */ /* 0x000fe2000a8f1410 */
[----:B------:R-:W-:Y:S01]  /*0560*/  UIADD3.X UR5, UPT, UPT, URZ, UR5, URZ, UP0, !UPT ;  /* 0x00000005ff057290 */ /* 0x000fe200087fe4ff */
[----:B------:R-:W-:Y:S01]  /*0570*/  @!P2 LEA R16, P5, R5, UR10, 0x2 ;  /* 0x0000000a0510ac11 */ /* 0x000fe2000f8a10ff */
[----:B------:R-:W-:Y:S01]  /*0580*/  UISETP.GE.U32.AND UP0, UPT, UR4, UR13, UPT ;  /* 0x0000000d0400728c */ /* 0x000fe2000bf06070 */
[----:B------:R-:W-:Y:S02]  /*0590*/  @!P1 LEA.HI.X R15, R15, UR11, R18, 0x2, P4 ;  /* 0x0000000b0f0f9c11 */ /* 0x000fe4000a0f1412 */
[----:B------:R-:W-:Y:S01]  /*05a0*/  @!P2 LEA.HI.X R17, R5, UR11, R8, 0x2, P5 ;  /* 0x0000000b0511ac11 */ /* 0x000fe2000a8f1408 */
[----:B------:R-:W-:Y:S01]  /*05b0*/  UISETP.GE.U32.AND.EX UP0, UPT, UR5, UR14, UPT, UP0 ;  /* 0x0000000e0500728c */ /* 0x000fe2000bf06100 */
[----:B------:R-:W-:-:S04]  /*05c0*/  @!P3 LEA R18, P4, R9, UR10, 0x2 ;  /* 0x0000000a0912bc11 */ /* 0x000fc8000f8810ff */
[----:B------:R-:W-:Y:S01]  /*05d0*/  @!P3 LEA.HI.X R19, R9, UR11, R6, 0x2, P4 ;  /* 0x0000000b0913bc11 */ /* 0x000fe2000a0f1406 */
[----:B---3--:R-:W-:-:S04]  /*05e0*/  IMAD.MOV R22, RZ, RZ, -R3 ;  /* 0x000000ffff167224 */ /* 0x008fc800078e0a03 */
[----:B--2---:R-:W-:-:S05]  /*05f0*/  IMAD R7, R22, UR18, R7 ;  /* 0x0000001216077c24 */ /* 0x004fca000f8e0207 */
[----:B------:R3:W-:Y:S01]  /*0600*/  @!P0 STG.E desc[UR16][R12.64], R7 ;  /* 0x000000070c008986 */ /* 0x0007e2000c101910 */
[----:B-----5:R-:W-:-:S04]  /*0610*/  IMAD.MOV R3, RZ, RZ, -R0 ;  /* 0x000000ffff037224 */ /* 0x020fc800078e0a00 */
[----:B----4-:R-:W-:Y:S02]  /*0620*/  IMAD R3, R3, UR18, R4 ;  /* 0x0000001203037c24 */ /* 0x010fe4000f8e0204 */
[----:B------:R-:W-:Y:S02]  /*0630*/  IMAD.MOV R5, RZ, RZ, -R10 ;  /* 0x000000ffff057224 */ /* 0x000fe400078e0a0a */
[----:B------:R-:W-:Y:S01]  /*0640*/  IMAD.MOV R0, RZ, RZ, -R11 ;  /* 0x000000ffff007224 */ /* 0x000fe200078e0a0b */
[----:B------:R3:W-:Y:S01]  /*0650*/  @!P1 STG.E desc[UR16][R14.64], R3 ;  /* 0x000000030e009986 */ /* 0x0007e2000c101910 */
[----:B------:R-:W-:Y:S02]  /*0660*/  IMAD R5, R5, UR18, R26 ;  /* 0x0000001205057c24 */ /* 0x000fe4000f8e021a */
[----:B------:R-:W-:-:S03]  /*0670*/  IMAD R27, R0, UR18, R27 ;  /* 0x00000012001b7c24 */ /* 0x000fc6000f8e021b */
[----:B------:R3:W-:Y:S04]  /*0680*/  @!P2 STG.E desc[UR16][R16.64], R5 ;  /* 0x000000051000a986 */ /* 0x0007e8000c101910 */
[----:B------:R3:W-:Y:S01]  /*0690*/  @!P3 STG.E desc[UR16][R18.64], R27 ;  /* 0x0000001b1200b986 */ /* 0x0007e2000c101910 */
[----:B------:R-:W-:Y:S05]  /*06a0*/  BRA.U !UP0, `(.L_x_7283) ;  /* 0xfffffff908e47547 */ /* 0x000fea000b83ffff */
[----:B------:R-:W-:Y:S05]  /*06b0*/  EXIT ;  /* 0x000000000000794d */ /* 0x000fea0003800000 */
.L_x_7282:
        /* <DEDUP_REMOVED lines=8> */
.L_x_7284:
        /* <DEDUP_REMOVED lines=8> */
[----:B--2---:R-:W-:Y:S01]  /*07c0*/  IMAD.MOV R17, RZ, RZ, -R10 ;  /* 0x000000ffff117224 */ /* 0x004fe200078e0a0a */
[----:B------:R-:W-:Y:S01]  /*07d0*/  IADD3 R10, P0, PT, R0, UR10, RZ ;  /* 0x0000000a000a7c10 */ /* 0x000fe2000ff1e0ff */
[----:B------:R-:W-:Y:S02]  /*07e0*/  IMAD.MOV R16, RZ, RZ, -R11 ;  /* 0x000000ffff107224 */ /* 0x000fe400078e0a0b */
[----:B------:R-:W-:Y:S01]  /*07f0*/  IMAD.MOV R15, RZ, RZ, -R8 ;  /* 0x000000ffff0f7224 */ /* 0x000fe200078e0a08 */
[----:B------:R-:W-:Y:S01]  /*0800*/  IADD3.X R11, PT, PT, R18, UR11, RZ, P0, !PT ;  /* 0x0000000b120b7c10 */ /* 0x000fe200087fe4ff */
[----:B------:R-:W-:Y:S01]  /*0810*/  IMAD.MOV R14, RZ, RZ, -R9 ;  /* 0x000000ffff0e7224 */ /* 0x000fe200078e0a09 */
[----:B0-----:R-:W-:Y:S01]  /*0820*/  IADD3 R12, P0, PT, R12, UR5, RZ ;  /* 0x000000050c0c7c10 */ /* 0x001fe2000ff1e0ff */
[----:B-1----:R-:W-:-:S02]  /*0830*/  IMAD R4, R15, UR12, R4 ;  /* 0x0000000c0f047c24 */ /* 0x002fc4000f8e0204 */
[----:B------:R-:W-:Y:S02]  /*0840*/  IMAD R5, R14, UR12, R5 ;  /* 0x0000000c0e057c24 */ /* 0x000fe4000f8e0205 */
[----:B------:R-:W-:Y:S02]  /*0850*/  IMAD R6, R17, UR12, R6 ;  /* 0x0000000c11067c24 */ /* 0x000fe4000f8e0206 */
[----:B------:R-:W-:Y:S02]  /*0860*/  IMAD R7, R16, UR12, R7 ;  /* 0x0000000c10077c24 */ /* 0x000fe4000f8e0207 */
        /* <DEDUP_REMOVED lines=10> */
.L_x_7285:
        /* <DEDUP_REMOVED lines=15> */
.L_x_7978:


//--------------------- .text._ZN2at6native55_GLOBAL__N__de093ff9_22_ForeachBinaryOpList_cu_a911ec4325multi_tensor_apply_kernelINS1_18TensorListMetadataILi3EEENS1_24BinaryOpListAlphaFunctorIaLi3ELi2ELi2EEEJSt5minusIaEaEEEvT_T0_DpT1_ --------------------------
	.section	.text._ZN2at6native55_GLOBAL__N__de093ff9_22_ForeachBinaryOpList_cu_a911ec4325multi_tensor_apply_kernelINS1_18TensorListMetadataILi3EEENS1_24BinaryOpListAlphaFunctorIaLi3ELi2ELi2EEEJSt5minusIaEaEEEvT_T0_DpT1_,"ax",@progbits
	.align	128
.text._ZN2at6native55_GLOBAL__N__de093ff9_22_ForeachBinaryOpList_cu_a911ec4325multi_tensor_apply_kernelINS1_18TensorListMetadataILi3EEENS1_24BinaryOpListAlphaFunctorIaLi3ELi2ELi2EEEJSt5minusIaEaEEEvT_T0_DpT1_:
        .type           _ZN2at6native55_GLOBAL__N__de093ff9_22_ForeachBinaryOpList_cu_a911ec4325multi_tensor_apply_kernelINS1_18TensorListMetadataILi3EEENS1_24BinaryOpListAlphaFunctorIaLi3ELi2ELi2EEEJSt5minusIaEaEEEvT_T0_DpT1_,@function
        .size           _ZN2at6native55_GLOBAL__N__de093ff9_22_ForeachBinaryOpList_cu_a911ec4325multi_tensor_apply_kernelINS1_18TensorListMetadataILi3EEENS1_24BinaryOpListAlphaFunctorIaLi3ELi2ELi2EEEJSt5minusIaEaEEEvT_T0_DpT1_,(.L_x_7979 - _ZN2at6native55_GLOBAL__N__de093ff9_22_ForeachBinaryOpList_cu_a911ec4325multi_tensor_apply_kernelINS1_18TensorListMetadataILi3EEENS1_24BinaryOpListAlphaFunctorIaLi3ELi2ELi2EEEJSt5minusIaEaEEEvT_T0_DpT1_)
        .other          _ZN2at6native55_GLOBAL__N__de093ff9_22_ForeachBinaryOpList_cu_a911ec4325multi_tensor_apply_kernelINS1_18TensorListMetadataILi3EEENS1_24BinaryOpListAlphaFunctorIaLi3ELi2ELi2EEEJSt5minusIaEaEEEvT_T0_DpT1_,@"STO_CUDA_ENTRY STV_DEFAULT"
_ZN2at6native55_GLOBAL__N__de093ff9_22_ForeachBinaryOpList_cu_a911ec4325multi_tensor_apply_kernelINS1_18TensorListMetadataILi3EEENS1_24BinaryOpListAlphaFunctorIaLi3ELi2ELi2EEEJSt5minusIaEaEEEvT_T0_DpT1_:
        /* <DEDUP_REMOVED lines=59> */
.L_x_7287:
[----:B0-----:R-:W-:Y:S01]  /*03b0*/  IMAD.U32 R5, RZ, RZ, UR20 ;  /* 0x00000014ff057e24 */ /* 0x001fe2000f8e00ff */
[C---:B------:R-:W-:Y:S02]  /*03c0*/  IADD3 R0, P3, PT, R2.reuse, UR20, RZ ;  /* 0x0000001402007c10 */ /* 0x040fe4000ff7e0ff */
[----:B------:R-:W-:Y:S01]  /*03d0*/  ISETP.GE.U32.AND P1, PT, R2, UR32, PT ;  /* 0x0000002002007c0c */ /* 0x000fe2000bf26070 */
[----:B------:R-:W-:Y:S01]  /*03e0*/  IMAD.WIDE.U32 R4, R5, 0x2, R2 ;  /* 0x0000000205047825 */ /* 0x000fe200078e0002 */
[----:B------:R-:W-:Y:S02]  /*03f0*/  ISETP.GE.U32.AND P2, PT, R0, UR32, PT ;  /* 0x0000002000007c0c */ /* 0x000fe4000bf46070 */
[----:B------:R-:W-:Y:S01]  /*0400*/  ISETP.GE.U32.AND.EX P1, PT, R3, UR33, PT, P1 ;  /* 0x0000002103007c0c */ /* 0x000fe2000bf26110 */
[----:B------:R-:W-:Y:S01]  /*0410*/  IMAD.X R0, RZ, RZ, R3, P3 ;  /* 0x000000ffff007224 */ /* 0x000fe200018e0603 */
[----:B------:R-:W-:Y:S02]  /*0420*/  ISETP.GE.U32.AND P0, PT, R4, UR32, PT ;  /* 0x0000002004007c0c */ /* 0x000fe4000bf06070 */
[----:B------:R-:W-:-:S02]  /*0430*/  PRMT R20, RZ, 0x7610, R20 ;  /* 0x00007610ff147816 */ /* 0x000fc40000000014 */
[----:B------:R-:W-:Y:S01]  /*0440*/  ISETP.GE.U32.AND.EX P0, PT, R5, UR33, PT, P0 ;  /* 0x0000002105007c0c */ /* 0x000fe2000bf06100 */
[----:B------:R-:W-:Y:S01]  /*0450*/  IMAD.U32 R5, RZ, RZ, UR20 ;  /* 0x00000014ff057e24 */ /* 0x000fe2000f8e00ff */
[----:B------:R-:W-:Y:S02]  /*0460*/  ISETP.GE.U32.AND.EX P2, PT, R0, UR33, PT, P2 ;  /* 0x0000002100007c0c */ /* 0x000fe4000bf46120 */
[----:B------:R-:W-:Y:S01]  /*0470*/  PRMT R9, RZ, 0x7610, R9 ;  /* 0x00007610ff097816 */ /* 0x000fe20000000009 */
[----:B------:R-:W-:Y:S02]  /*0480*/  IMAD.WIDE.U32 R4, R5, 0x3, R2 ;  /* 0x0000000305047825 */ /* 0x000fe400078e0002 */
[----:B------:R-:W-:Y:S02]  /*0490*/  @!P1 IADD3 R6, P5, PT, R2, UR37, RZ ;  /* 0x0000002502069c10 */ /* 0x000fe4000ffbe0ff */
[----:B------:R-:W-:Y:S02]  /*04a0*/  ISETP.GE.U32.AND P3, PT, R4, UR32, PT ;  /* 0x0000002004007c0c */ /* 0x000fe4000bf66070 */
[----:B------:R-:W-:-:S02]  /*04b0*/  @!P1 IADD3.X R7, PT, PT, R3, UR38, RZ, P5, !PT ;  /* 0x0000002603079c10 */ /* 0x000fc4000affe4ff */
[C---:B------:R-:W-:Y:S02]  /*04c0*/  @!P0 IADD3 R10, P4, PT, R2.reuse, UR28, RZ ;  /* 0x0000001c020a8c10 */ /* 0x040fe4000ff9e0ff */
[----:B------:R-:W-:Y:S02]  /*04d0*/  ISETP.GE.U32.AND.EX P3, PT, R5, UR33, PT, P3 ;  /* 0x0000002105007c0c */ /* 0x000fe4000bf66130 */
[----:B------:R-:W-:Y:S02]  /*04e0*/  @!P2 IADD3 R14, P6, PT, R2, UR21, RZ ;  /* 0x00000015020eac10 */ /* 0x000fe4000ffde0ff */
[C---:B------:R-:W-:Y:S02]  /*04f0*/  @!P0 IADD3.X R11, PT, PT, R3.reuse, UR29, RZ, P4, !PT ;  /* 0x0000001d030b8c10 */ /* 0x040fe4000a7fe4ff */
[----:B------:R-:W-:-:S03]  /*0500*/  @!P2 IADD3.X R15, PT, PT, R3, UR9, RZ, P6, !PT ;  /* 0x00000009030fac10 */ /* 0x000fc6000b7fe4ff */
[----:B------:R-:W2:Y:S01]  /*0510*/  @!P0 LDG.E.U8 R20, desc[UR18][R10.64] ;  /* 0x000000120a148981 */ /* 0x000ea2000c1e1100 */
[----:B------:R-:W-:-:S03]  /*0520*/  PRMT R4, RZ, 0x7610, R4 ;  /* 0x00007610ff047816 */ /* 0x000fc60000000004 */
[----:B------:R-:W3:Y:S01]  /*0530*/  @!P2 LDG.E.U8 R9, desc[UR18][R14.64] ;  /* 0x000000120e09a981 */ /* 0x000ee2000c1e1100 */
[----:B------:R-:W-:-:S03]  /*0540*/  @!P3 IADD3 R18, P5, PT, R2, UR24, RZ ;  /* 0x000000180212bc10 */ /* 0x000fc6000ffbe0ff */
[----:B------:R0:W4:Y:S01]  /*0550*/  @!P1 LDG.E.U8 R4, desc[UR18][R6.64] ;  /* 0x0000001206049981 */ /* 0x000122000c1e1100 */
[----:B------:R-:W-:Y:S02]  /*0560*/  PRMT R8, RZ, 0x7610, R8 ;  /* 0x00007610ff087816 */ /* 0x000fe40000000008 */
[C---:B------:R-:W-:Y:S02]  /*0570*/  @!P3 IADD3.X R19, PT, PT, R3.reuse, UR13, RZ, P5, !PT ;  /* 0x0000000d0313bc10 */ /* 0x040fe4000affe4ff */
[C---:B------:R-:W-:Y:S02]  /*0580*/  @!P0 IADD3 R16, P4, PT, R2.reuse, UR30, RZ ;  /* 0x0000001e02108c10 */ /* 0x040fe4000ff9e0ff */
[----:B------:R-:W-:Y:S01]  /*0590*/  PRMT R5, RZ, 0x7610, R5 ;  /* 0x00007610ff057816 */ /* 0x000fe20000000005 */
[----:B------:R-:W5:Y:S01]  /*05a0*/  @!P3 LDG.E.U8 R8, desc[UR18][R18.64] ;  /* 0x000000121208b981 */ /* 0x000f62000c1e1100 */
[----:B------:R-:W-:Y:S02]  /*05b0*/  @!P0 IADD3.X R17, PT, PT, R3, UR31, RZ, P4, !PT ;  /* 0x0000001f03118c10 */ /* 0x000fe4000a7fe4ff */
[----:B------:R-:W-:-:S02]  /*05c0*/  @!P2 IADD3 R12, P5, PT, R2, UR8, RZ ;  /* 0x00000008020cac10 */ /* 0x000fc4000ffbe0ff */
[----:B0-----:R-:W-:Y:S01]  /*05d0*/  PRMT R7, RZ, 0x7610, R7 ;  /* 0x00007610ff077816 */ /* 0x001fe20000000007 */
[----:B------:R-:W5:Y:S01]  /*05e0*/  @!P0 LDG.E.U8 R5, desc[UR18][R16.64] ;  /* 0x0000001210058981 */ /* 0x000f62000c1e1100 */
[----:B------:R-:W-:Y:S02]  /*05f0*/  @!P2 IADD3.X R13, PT, PT, R3, UR7, RZ, P5, !PT ;  /* 0x00000007030dac10 */ /* 0x000fe4000affe4ff */
[----:B------:R-:W-:-:S03]  /*0600*/  @!P1 IADD3 R10, P4, PT, R2, UR39, RZ ;  /* 0x00000027020a9c10 */ /* 0x000fc6000ff9e0ff */
[----:B------:R-:W5:Y:S01]  /*0610*/  @!P2 LDG.E.U8 R7, desc[UR18][R12.64] ;  /* 0x000000120c07a981 */ /* 0x000f62000c1e1100 */
[C---:B------:R-:W-:Y:S02]  /*0620*/  @!P1 IADD3.X R11, PT, PT, R3.reuse, UR40, RZ, P4, !PT ;  /* 0x00000028030b9c10 */ /* 0x040fe4000a7fe4ff */
[----:B------:R-:W-:Y:S02]  /*0630*/  PRMT R0, RZ, 0x7610, R0 ;  /* 0x00007610ff007816 */ /* 0x000fe40000000000 */
[----:B------:R-:W-:Y:S02]  /*0640*/  @!P3 IADD3 R14, P4, PT, R2, UR25, RZ ;  /* 0x00000019020ebc10 */ /* 0x000fe4000ff9e0ff */
[----:B------:R-:W-:Y:S02]  /*0650*/  PRMT R6, RZ, 0x7610, R6 ;  /* 0x00007610ff067816 */ /* 0x000fe40000000006 */
[----:B------:R-:W-:Y:S01]  /*0660*/  @!P3 IADD3.X R15, PT, PT, R3, UR26, RZ, P4, !PT ;  /* 0x0000001a030fbc10 */ /* 0x000fe2000a7fe4ff */
[----:B------:R3:W5:Y:S04]  /*0670*/  @!P1 LDG.E.U8 R0, desc[UR18][R10.64] ;  /* 0x000000120a009981 */ /* 0x000768000c1e1100 */
[----:B------:R0:W5:Y:S01]  /*0680*/  @!P3 LDG.E.U8 R6, desc[UR18][R14.64] ;  /* 0x000000120e06b981 */ /* 0x000162000c1e1100 */
[----:B------:R-:W1:Y:S01]  /*0690*/  LDCU.S8 UR6, c[0x0][0xfca] ;  /* 0x0001f940ff0677ac */ /* 0x000e620008000200 */
[----:B------:R-:W-:-:S04]  /*06a0*/  UIADD3 UR4, UP0, UPT, UR17, UR4, URZ ;  /* 0x0000000411047290 */ /* 0x000fc8000ff1e0ff */
[----:B------:R-:W-:Y:S02]  /*06b0*/  UIADD3.X UR5, UPT, UPT, URZ, UR5, URZ, UP0, !UPT ;  /* 0x00000005ff057290 */ /* 0x000fe400087fe4ff */
[----:B------:R-:W-:-:S04]  /*06c0*/  UISETP.GE.U32.AND UP0, UPT, UR4, UR32, UPT ;  /* 0x000000200400728c */ /* 0x000fc8000bf06070 */
[----:B------:R-:W-:Y:S01]  /*06d0*/  UISETP.GE.U32.AND.EX UP0, UPT, UR5, UR33, UPT, UP0 ;  /* 0x000000210500728c */ /* 0x000fe2000bf06100 */
[----:B--2---:R-:W-:Y:S02]  /*06e0*/  PRMT R20, R20, 0x9910, RZ ;  /* 0x0000991014147816 */ /* 0x004fe400000000ff */
[----:B---3--:R-:W-:-:S03]  /*06f0*/  PRMT R10, R9, 0x9910, RZ ;  /* 0x00009910090a7816 */ /* 0x008fc600000000ff */
[----:B------:R-:W-:Y:S01]  /*0700*/  IMAD.MOV.U32 R9, RZ, RZ, R20 ;  /* 0x000000ffff097224 */ /* 0x000fe200078e0014 */
[----:B----4-:R-:W-:-:S03]  /*0710*/  PRMT R16, R4, 0x9910, RZ ;  /* 0x0000991004107816 */ /* 0x010fc600000000ff */
[----:B-1----:R-:W-:Y:S02]  /*0720*/  IMAD R4, R9, UR6, RZ ;  /* 0x0000000609047c24 */ /* 0x002fe4000f8e02ff */
[----:B------:R-:W-:Y:S02]  /*0730*/  IMAD R10, R10, UR6, RZ ;  /* 0x000000060a0a7c24 */ /* 0x000fe4000f8e02ff */
[----:B------:R-:W-:Y:S02]  /*0740*/  IMAD.MOV.U32 R9, RZ, RZ, R16 ;  /* 0x000000ffff097224 */ /* 0x000fe400078e0010 */
[----:B------:R-:W-:Y:S01]  /*0750*/  IMAD.MOV R11, RZ, RZ, -R4 ;  /* 0x000000ffff0b7224 */ /* 0x000fe200078e0a04 */
[----:B-----5:R-:W-:Y:S01]  /*0760*/  PRMT R12, R8, 0x9910, RZ ;  /* 0x00009910080c7816 */ /* 0x020fe200000000ff */
[----:B------:R-:W-:Y:S02]  /*0770*/  IMAD R9, R9, UR6, RZ ;  /* 0x0000000609097c24 */ /* 0x000fe4000f8e02ff */
[----:B------:R-:W-:Y:S01]  /*0780*/  IMAD.MOV R10, RZ, RZ, -R10 ;  /* 0x000000ffff0a7224 */ /* 0x000fe200078e0a0a */
[----:B------:R-:W-:Y:S01]  /*0790*/  PRMT R8, R11, 0x7710, RZ ;  /* 0x000077100b087816 */ /* 0x000fe200000000ff */
[----:B------:R-:W-:-:S02]  /*07a0*/  IMAD.MOV R11, RZ, RZ, -R9 ;  /* 0x000000ffff0b7224 */ /* 0x000fc400078e0a09 */
[----:B------:R-:W-:Y:S02]  /*07b0*/  IMAD.MOV.U32 R9, RZ, RZ, R12 ;  /* 0x000000ffff097224 */ /* 0x000fe400078e000c */
[----:B------:R-:W-:Y:S01]  /*07c0*/  IMAD.IADD R19, R8, 0x1, R5 ;  /* 0x0000000108137824 */ /* 0x000fe200078e0205 */
[----:B------:R-:W-:Y:S01]  /*07d0*/  PRMT R8, R10, 0x7710, RZ ;  /* 0x000077100a087816 */ /* 0x000fe200000000ff */
[----:B------:R-:W-:Y:S01]  /*07e0*/  IMAD R9, R9, UR6, RZ ;  /* 0x0000000609097c24 */ /* 0x000fe2000f8e02ff */
[----:B------:R-:W-:-:S03]  /*07f0*/  @!P1 IADD3 R4, P4, PT, R2, UR35, RZ ;  /* 0x0000002302049c10 */ /* 0x000fc6000ff9e0ff */
[----:B------:R-:W-:Y:S01]  /*0800*/  IMAD.IADD R17, R8, 0x1, R7 ;  /* 0x0000000108117824 */ /* 0x000fe200078e0207 */
[----:B------:R-:W-:Y:S01]  /*0810*/  @!P1 IADD3.X R5, PT, PT, R3, UR36, RZ, P4, !PT ;  /* 0x0000002403059c10 */ /* 0x000fe2000a7fe4ff */
[----:B------:R-:W-:Y:S01]  /*0820*/  IMAD.MOV R7, RZ, RZ, -R9 ;  /* 0x000000ffff077224 */ /* 0x000fe200078e0a09 */
[C---:B------:R-:W-:Y:S02]  /*0830*/  @!P2 IADD3 R8, P4, PT, R2.reuse, UR22, RZ ;  /* 0x000000160208ac10 */ /* 0x040fe4000ff9e0ff */
[----:B------:R-:W-:Y:S02]  /*0840*/  PRMT R11, R11, 0x7710, RZ ;  /* 0x000077100b0b7816 */ /* 0x000fe400000000ff */
[----:B------:R-:W-:Y:S02]  /*0850*/  @!P2 IADD3.X R9, PT, PT, R3, UR10, RZ, P4, !PT ;  /* 0x0000000a0309ac10 */ /* 0x000fe4000a7fe4ff */
[C---:B------:R-:W-:Y:S02]  /*0860*/  @!P0 IADD3 R10, P4, PT, R2.reuse, UR27, RZ ;  /* 0x0000001b020a8c10 */ /* 0x040fe4000ff9e0ff */
[----:B------:R-:W-:Y:S01]  /*0870*/  PRMT R7, R7, 0x7710, RZ ;  /* 0x0000771007077816 */ /* 0x000fe200000000ff */
[----:B0-----:R-:W-:Y:S01]  /*0880*/  IMAD.IADD R15, R11, 0x1, R0 ;  /* 0x000000010b0f7824 */ /* 0x001fe200078e0200 */
[----:B------:R-:W-:-:S02]  /*0890*/  @!P3 IADD3 R12, P5, PT, R2, UR23, RZ ;  /* 0x00000017020cbc10 */ /* 0x000fc4000ffbe0ff */
[----:B------:R-:W-:Y:S01]  /*08a0*/  @!P0 IADD3.X R11, PT, PT, R3, UR12, RZ, P4, !PT ;  /* 0x0000000c030b8c10 */ /* 0x000fe2000a7fe4ff */
[----:B------:R-:W-:Y:S01]  /*08b0*/  IMAD.IADD R7, R7, 0x1, R6 ;  /* 0x0000000107077824 */ /* 0x000fe200078e0206 */
        /* <DEDUP_REMOVED lines=9> */
.L_x_7286:
[----:B------:R-:W0:Y:S02]  /*0950*/  S2R R3, SR_TID.X ;  /* 0x0000000000037919 */ /* 0x000e240000002100 */
[----:B0-----:R-:W-:-:S03]  /*0960*/  IMAD.WIDE.U32 R4, R3, 0x4, RZ ;  /* 0x0000000403047825 */ /* 0x001fc600078e00ff */
[----:B------:R-:W-:-:S04]  /*0970*/  ISETP.GE.U32.AND P0, PT, R4, UR34, PT ;  /* 0x0000002204007c0c */ /* 0x000fc8000bf06070 */
[----:B------:R-:W-:-:S13]  /*0980*/  ISETP.GE.AND.EX P0, PT, R5, UR16, PT, P0 ;  /* 0x0000001005007c0c */ /* 0x000fda000bf06300 */
[----:B------:R-:W-:Y:S05]  /*0990*/  @P0 EXIT ;  /* 0x000000000000094d */ /* 0x000fea0003800000 */
[----:B------:R-:W-:Y:S01]  /*09a0*/  IMAD.MOV.U32 R0, RZ, RZ, RZ ;  /* 0x000000ffff007224 */ /* 0x000fe200078e00ff */
[----:B------:R-:W0:Y:S06]  /*09b0*/  LDCU UR5, c[0x0][0x360] ;  /* 0x00006c00ff0577ac */ /* 0x000e2c0008000800 */
.L_x_7288:
        /* <DEDUP_REMOVED lines=11> */
[C---:B------:R-:W-:Y:S01]  /*0a70*/  PRMT R14, R8.reuse, 0x7773, RZ ;  /* 0x00007773080e7816 */ /* 0x040fe200000000ff */
[----:B-1----:R-:W-:Y:S01]  /*0a80*/  IMAD R9, R11, UR4, RZ ;  /* 0x000000040b097c24 */ /* 0x002fe2000f8e02ff */
[----:B------:R-:W-:Y:S01]  /*0a90*/  PRMT R13, R8, 0x7772, RZ ;  /* 0x00007772080d7816 */ /* 0x000fe200000000ff */
[----:B------:R-:W-:-:S02]  /*0aa0*/  IMAD R8, R10, UR4, RZ ;  /* 0x000000040a087c24 */ /* 0x000fc4000f8e02ff */
[----:B------:R-:W-:Y:S02]  /*0ab0*/  IMAD.MOV R9, RZ, RZ, -R9 ;  /* 0x000000ffff097224 */ /* 0x000fe400078e0a09 */
[----:B------:R-:W-:Y:S02]  /*0ac0*/  IMAD.MOV R8, RZ, RZ, -R8 ;  /* 0x000000ffff087224 */ /* 0x000fe400078e0a08 */
[----:B------:R-:W-:Y:S02]  /*0ad0*/  IMAD R11, R14, UR4, RZ ;  /* 0x000000040e0b7c24 */ /* 0x000fe4000f8e02ff */
[----:B------:R-:W-:Y:S01]  /*0ae0*/  IMAD R10, R13, UR4, RZ ;  /* 0x000000040d0a7c24 */ /* 0x000fe2000f8e02ff */
[C---:B---3--:R-:W-:Y:S02]  /*0af0*/  PRMT R5, R6.reuse, 0x7770, RZ ;  /* 0x0000777006057816 */ /* 0x048fe400000000ff */
[----:B------:R-:W-:Y:S02]  /*0b00*/  PRMT R4, R6, 0x7771, RZ ;  /* 0x0000777106047816 */ /* 0x000fe400000000ff */
[----:B------:R-:W-:-:S02]  /*0b10*/  PRMT R8, R8, 0x7710, RZ ;  /* 0x0000771008087816 */ /* 0x000fc400000000ff */
[----:B------:R-:W-:Y:S01]  /*0b20*/  PRMT R9, R9, 0x7710, RZ ;  /* 0x0000771009097816 */ /* 0x000fe200000000ff */
[----:B------:R-:W-:Y:S02]  /*0b30*/  IMAD.MOV R11, RZ, RZ, -R11 ;  /* 0x000000ffff0b7224 */ /* 0x000fe400078e0a0b */
[----:B------:R-:W-:Y:S01]  /*0b40*/  IMAD.MOV R10, RZ, RZ, -R10 ;  /* 0x000000ffff0a7224 */ /* 0x000fe200078e0a0a */
[----:B------:R-:W-:Y:S01]  /*0b50*/  PRMT R7, R6, 0x7772, RZ ;  /* 0x0000777206077816 */ /* 0x000fe200000000ff */
[----:B------:R-:W-:Y:S02]  /*0b60*/  IMAD.IADD R5, R5, 0x1, R8 ;  /* 0x0000000105057824 */ /* 0x000fe400078e0208 */
[----:B------:R-:W-:Y:S01]  /*0b70*/  IMAD.IADD R4, R4, 0x1, R9 ;  /* 0x0000000104047824 */ /* 0x000fe200078e0209 */
[----:B------:R-:W-:Y:S02]  /*0b80*/  PRMT R6, R6, 0x7773, RZ ;  /* 0x0000777306067816 */ /* 0x000fe400000000ff */
[----:B------:R-:W-:-:S02]  /*0b90*/  PRMT R11, R11, 0x7710, RZ ;  /* 0x000077100b0b7816 */ /* 0x000fc400000000ff */
[----:B------:R-:W-:Y:S02]  /*0ba0*/  PRMT R10, R10, 0x7710, RZ ;  /* 0x000077100a0a7816 */ /* 0x000fe400000000ff */
[----:B------:R-:W-:Y:S02]  /*0bb0*/  LOP3.LUT R5, R5, 0xffff, RZ, 0xc0, !PT ;  /* 0x0000ffff05057812 */ /* 0x000fe400078ec0ff */
[----:B------:R-:W-:Y:S01]  /*0bc0*/  LOP3.LUT R4, R4, 0xffff, RZ, 0xc0, !PT ;  /* 0x0000ffff04047812 */ /* 0x000fe200078ec0ff */
[----:B------:R-:W-:Y:S02]  /*0bd0*/  IMAD.IADD R6, R6, 0x1, R11 ;  /* 0x0000000106067824 */ /* 0x000fe400078e020b */
[----:B------:R-:W-:Y:S01]  /*0be0*/  IMAD.IADD R7, R7, 0x1, R10 ;  /* 0x0000000107077824 */ /* 0x000fe200078e020a */
[----:B------:R-:W-:Y:S02]  /*0bf0*/  PRMT R9, R5, 0x3340, R4 ;  /* 0x0000334005097816 */ /* 0x000fe40000000004 */
[----:B------:R-:W-:-:S02]  /*0c00*/  IADD3 R4, P0, PT, R2, UR35, RZ ;  /* 0x0000002302047c10 */ /* 0x000fc4000ff1e0ff */
[----:B------:R-:W-:Y:S02]  /*0c10*/  LOP3.LUT R6, R6, 0xffff, RZ, 0xc0, !PT ;  /* 0x0000ffff06067812 */ /* 0x000fe400078ec0ff */
[----:B------:R-:W-:Y:S02]  /*0c20*/  LOP3.LUT R7, R7, 0xffff, RZ, 0xc0, !PT ;  /* 0x0000ffff07077812 */ /* 0x000fe400078ec0ff */
[----:B------:R-:W-:Y:S02]  /*0c30*/  IADD3.X R5, PT, PT, R12, UR36, RZ, P0, !PT ;  /* 0x000000240c057c10 */ /* 0x000fe400087fe4ff */
[----:B0-----:R-:W-:Y:S02]  /*0c40*/  IADD3 R3, P0, PT, R3, UR5, RZ ;  /* 0x0000000503037c10 */ /* 0x001fe4000ff1e0ff */
        /* <DEDUP_REMOVED lines=12> */
.L_x_7289:
        /* <DEDUP_REMOVED lines=15> */
.L_x_7979:


//--------------------- .text._ZN2at6native55_GLOBAL__N__de093ff9_22_ForeachBinaryOpList_cu_a911ec4325multi_tensor_apply_kernelINS1_18TensorListMetadataILi3EEENS1_24BinaryOpListAlphaFunctorIhLi3ELi2ELi2EEEJSt5minusIhEhEEEvT_T0_DpT1_ --------------------------
	.section	.text._ZN2at6native55_GLOBAL__N__de093ff9_22_ForeachBinaryOpList_cu_a911ec4325multi_tensor_apply_kernelINS1_18TensorListMetadataILi3EEENS1_24BinaryOpListAlphaFunctorIhLi3ELi2ELi2EEEJSt5minusIhEhEEEvT_T0_DpT1_,"ax",@progbits
	.align	128
.text._ZN2at6native55_GLOBAL__N__de093ff9_22_ForeachBinaryOpList_cu_a911ec4325multi_tensor_apply_kernelINS1_18TensorListMetadataILi3EEENS1_24BinaryOpListAlphaFunctorIhLi3ELi2ELi2EEEJSt5minusIhEhEEEvT_T0_DpT1_:
        .type           _ZN2at6native55_GLOBAL__N__de093ff9_22_ForeachBinaryOpList_cu_a911ec4325multi_tensor_apply_kernelINS1_18TensorListMetadataILi3EEENS1_24BinaryOpListAlphaFunctorIhLi3ELi2ELi2EEEJSt5minusIhEhEEEvT_T0_DpT1_,@function
        .size           _ZN2at6native55_GLOBAL__N__de093ff9_22_ForeachBinaryOpList_cu_a911ec4325multi_tensor_apply_kernelINS1_18TensorListMetadataILi3EEENS1_24BinaryOpListAlphaFunctorIhLi3ELi2ELi2EEEJSt5minusIhEhEEEvT_T0_DpT1_,(.L_x_7980 - _ZN2at6native55_GLOBAL__N__de093ff9_22_ForeachBinaryOpList_cu_a911ec4325multi_tensor_apply_kernelINS1_18TensorListMetadataILi3EEENS1_24BinaryOpListAlphaFunctorIhLi3ELi2ELi2EEEJSt5minusIhEhEEEvT_T0_DpT1_)
        .other          _ZN2at6native55_GLOBAL__N__de093ff9_22_ForeachBinaryOpList_cu_a911ec4325multi_tensor_apply_kernelINS1_18TensorListMetadataILi3EEENS1_24BinaryOpListAlphaFunctorIhLi3ELi2ELi2EEEJSt5minusIhEhEEEvT_T0_DpT1_,@"STO_CUDA_ENTRY STV_DEFAULT"
_ZN2at6native55_GLOBAL__N__de093ff9_22_ForeachBinaryOpList_cu_a911ec4325multi_tensor_apply_kernelINS1_18TensorListMetadataILi3EEENS1_24BinaryOpListAlphaFunctorIhLi3ELi2ELi2EEEJSt5minusIhEhEEEvT_T0_DpT1_:
        /* <DEDUP_REMOVED lines=59> */
.L_x_7291:
        /* <DEDUP_REMOVED lines=46> */
[----:B------:R-:W1:Y:S02]  /*0690*/  LDCU.U8 UR6, c[0x0][0xfca] ;  /* 0x0001f940ff0677ac */ /* 0x000e640008000000 */
[----:B-1----:R-:W-:-:S02]  /*06a0*/  UPRMT UR6, UR6, 0x9910, URZ ;  /* 0x0000991006067896 */ /* 0x002fc400080000ff */
        /* <DEDUP_REMOVED lines=8> */
[----:B------:R-:W-:Y:S02]  /*0730*/  IMAD R4, R9, UR6, RZ ;  /* 0x0000000609047c24 */ /* 0x000fe4000f8e02ff */
        /* <DEDUP_REMOVED lines=34> */
.L_x_7290:
[----:B------:R-:W0:Y:S02]  /*0960*/  S2R R3, SR_TID.X ;  /* 0x0000000000037919 */ /* 0x000e240000002100 */
[----:B0-----:R-:W-:-:S03]  /*0970*/  IMAD.WIDE.U32 R4, R3, 0x4, RZ ;  /* 0x0000000403047825 */ /* 0x001fc600078e00ff */
[----:B------:R-:W-:-:S04]  /*0980*/  ISETP.GE.U32.AND P0, PT, R4, UR34, PT ;  /* 0x0000002204007c0c */ /* 0x000fc8000bf06070 */
[----:B------:R-:W-:-:S13]  /*0990*/  ISETP.GE.AND.EX P0, PT, R5, UR16, PT, P0 ;  /* 0x0000001005007c0c */ /* 0x000fda000bf06300 */
[----:B------:R-:W-:Y:S05]  /*09a0*/  @P0 EXIT ;  /* 0x000000000000094d */ /* 0x000fea0003800000 */
[----:B------:R-:W-:Y:S01]  /*09b0*/  IMAD.MOV.U32 R0, RZ, RZ, RZ ;  /* 0x000000ffff007224 */ /* 0x000fe200078e00ff */
[----:B------:R-:W0:Y:S06]  /*09c0*/  LDCU UR5, c[0x0][0x360] ;  /* 0x00006c00ff0577ac */ /* 0x000e2c0008000800 */
.L_x_7292:
        /* <DEDUP_REMOVED lines=12> */
[C---:B------:R-:W-:Y:S01]  /*0a90*/  PRMT R14, R8.reuse, 0x7773, RZ ;  /* 0x00007773080e7816 */ /* 0x040fe200000000ff */
[----:B------:R-:W-:Y:S01]  /*0aa0*/  IMAD R9, R11, UR4, RZ ;  /* 0x000000040b097c24 */ /* 0x000fe2000f8e02ff */
[----:B------:R-:W-:Y:S01]  /*0ab0*/  PRMT R13, R8, 0x7772, RZ ;  /* 0x00007772080d7816 */ /* 0x000fe200000000ff */
[----:B------:R-:W-:Y:S02]  /*0ac0*/  IMAD R8, R10, UR4, RZ ;  /* 0x000000040a087c24 */ /* 0x000fe4000f8e02ff */
[----:B------:R-:W-:Y:S02]  /*0ad0*/  IMAD.MOV R9, RZ, RZ, -R9 ;  /* 0x000000ffff097224 */ /* 0x000fe400078e0a09 */
[----:B------:R-:W-:Y:S02]  /*0ae0*/  IMAD.MOV R8, RZ, RZ, -R8 ;  /* 0x000000ffff087224 */ /* 0x000fe400078e0a08 */
[----:B------:R-:W-:Y:S02]  /*0af0*/  IMAD R11, R14, UR4, RZ ;  /* 0x000000040e0b7c24 */ /* 0x000fe4000f8e02ff */
[----:B------:R-:W-:Y:S01]  /*0b00*/  IMAD R10, R13, UR4, RZ ;  /* 0x000000040d0a7c24 */ /* 0x000fe2000f8e02ff */
[----:B---3--:R-:W-:-:S02]  /*0b10*/  PRMT R5, R6, 0x7770, RZ ;  /* 0x0000777006057816 */ /* 0x008fc400000000ff */
[----:B------:R-:W-:Y:S02]  /*0b20*/  PRMT R4, R6, 0x7771, RZ ;  /* 0x0000777106047816 */ /* 0x000fe400000000ff */
[----:B------:R-:W-:Y:S02]  /*0b30*/  PRMT R8, R8, 0x7710, RZ ;  /* 0x0000771008087816 */ /* 0x000fe400000000ff */
[----:B------:R-:W-:Y:S01]  /*0b40*/  PRMT R9, R9, 0x7710, RZ ;  /* 0x0000771009097816 */ /* 0x000fe200000000ff */
[----:B------:R-:W-:Y:S02]  /*0b50*/  IMAD.MOV R11, RZ, RZ, -R11 ;  /* 0x000000ffff0b7224 */ /* 0x000fe400078e0a0b */
[----:B------:R-:W-:Y:S01]  /*0b60*/  IMAD.MOV R10, RZ, RZ, -R10 ;  /* 0x000000ffff0a7224 */ /* 0x000fe200078e0a0a */
[----:B------:R-:W-:Y:S01]  /*0b70*/  PRMT R7, R6, 0x7772, RZ ;  /* 0x0000777206077816 */ /* 0x000fe200000000ff */
[----:B------:R-:W-:Y:S02]  /*0b80*/  IMAD.IADD R5, R5, 0x1, R8 ;  /* 0x0000000105057824 */ /* 0x000fe400078e0208 */
[----:B------:R-:W-:Y:S01]  /*0b90*/  IMAD.IADD R4, R4, 0x1, R9 ;  /* 0x0000000104047824 */ /* 0x000fe200078e0209 */
[----:B------:R-:W-:-:S02]  /*0ba0*/  PRMT R6, R6, 0x7773, RZ ;  /* 0x0000777306067816 */ /* 0x000fc400000000ff */
[----:B------:R-:W-:Y:S02]  /*0bb0*/  PRMT R11, R11, 0x7710, RZ ;  /* 0x000077100b0b7816 */ /* 0x000fe400000000ff */
[----:B------:R-:W-:Y:S02]  /*0bc0*/  PRMT R10, R10, 0x7710, RZ ;  /* 0x000077100a0a7816 */ /* 0x000fe400000000ff */
[----:B------:R-:W-:Y:S02]  /*0bd0*/  LOP3.LUT R5, R5, 0xffff, RZ, 0xc0, !PT ;  /* 0x0000ffff05057812 */ /* 0x000fe400078ec0ff */
[----:B------:R-:W-:Y:S01]  /*0be0*/  LOP3.LUT R4, R4, 0xffff, RZ, 0xc0, !PT ;  /* 0x0000ffff04047812 */ /* 0x000fe200078ec0ff */
[----:B------:R-:W-:Y:S02]  /*0bf0*/  IMAD.IADD R6, R6, 0x1, R11 ;  /* 0x0000000106067824 */ /* 0x000fe400078e020b */
[----:B------:R-:W-:Y:S01]  /*0c00*/  IMAD.IADD R7, R7, 0x1, R10 ;  /* 0x0000000107077824 */ /* 0x000fe200078e020a */
[----:B------:R-:W-:-:S02]  /*0c10*/  PRMT R9, R5, 0x3340, R4 ;  /* 0x0000334005097816 */ /* 0x000fc40000000004 */
[----:B------:R-:W-:Y:S02]  /*0c20*/  IADD3 R4, P0, PT, R2, UR35, RZ ;  /* 0x0000002302047c10 */ /* 0x000fe4000ff1e0ff */
        /* <DEDUP_REMOVED lines=16> */
.L_x_7293:
        /* <DEDUP_REMOVED lines=13> */
.L_x_7980:


//--------------------- .text._ZN2at6native55_GLOBAL__N__de093ff9_22_ForeachBinaryOpList_cu_a911ec4325multi_tensor_apply_kernelINS1_18TensorListMetadataILi2EEENS1_24BinaryOpListAlphaFunctorIN3c104HalfELi2ELi2ELi0EEEJSt5minusIfEfEEEvT_T0_DpT1_ --------------------------
	.section	.text._ZN2at6native55_GLOBAL__N__de093ff9_22_ForeachBinaryOpList_cu_a911ec4325multi_tensor_apply_kernelINS1_18TensorListMetadataILi2EEENS1_24BinaryOpListAlphaFunctorIN3c104HalfELi2ELi2ELi0EEEJSt5minusIfEfEEEvT_T0_DpT1_,"ax",@progbits
	.align	128
.text._ZN2at6native55_GLOBAL__N__de093ff9_22_ForeachBinaryOpList_cu_a911ec4325multi_tensor_apply_kernelINS1_18TensorListMetadataILi2EEENS1_24BinaryOpListAlphaFunctorIN3c104HalfELi2ELi2ELi0EEEJSt5minusIfEfEEEvT_T0_DpT1_:
        .type           _ZN2at6native55_GLOBAL__N__de093ff9_22_ForeachBinaryOpList_cu_a911ec4325multi_tensor_apply_kernelINS1_18TensorListMetadataILi2EEENS1_24BinaryOpListAlphaFunctorIN3c104HalfELi2ELi2ELi0EEEJSt5minusIfEfEEEvT_T0_DpT1_,@function
        .size           _ZN2at6native55_GLOBAL__N__de093ff9_22_ForeachBinaryOpList_cu_a911ec4325multi_tensor_apply_kernelINS1_18TensorListMetadataILi2EEENS1_24BinaryOpListAlphaFunctorIN3c104HalfELi2ELi2ELi0EEEJSt5minusIfEfEEEvT_T0_DpT1_,(.L_x_7981 - _ZN2at6native55_GLOBAL__N__de093ff9_22_ForeachBinaryOpList_cu_a911ec4325multi_tensor_apply_kernelINS1_18TensorListMetadataILi2EEENS1_24BinaryOpListAlphaFunctorIN3c104HalfELi2ELi2ELi0EEEJSt5minusIfEfEEEvT_T0_DpT1_)
        .other          _ZN2at6native55_GLOBAL__N__de093ff9_22_ForeachBinaryOpList_cu_a911ec4325multi_tensor_apply_kernelINS1_18TensorListMetadataILi2EEENS1_24BinaryOpListAlphaFunctorIN3c104HalfELi2ELi2ELi0EEEJSt5minusIfEfEEEvT_T0_DpT1_,@"STO_CUDA_ENTRY STV_DEFAULT"
_ZN2at6native55_GLOBAL__N__de093ff9_22_ForeachBinaryOpList_cu_a911ec4325multi_tensor_apply_kernelINS1_18TensorListMetadataILi2EEENS1_24BinaryOpListAlphaFunctorIN3c104HalfELi2ELi2ELi0EEEJSt5minusIfEfEEEvT_T0_DpT1_:
        /* <DEDUP_REMOVED lines=33> */
.L_x_7295:
[----:B0--3--:R-:W-:Y:S02]  /*0210*/  IADD3 R2, P0, PT, R0, R18, RZ ;  /* 0x0000001200027210 */ /* 0x009fe40007f1e0ff */
[----:B------:R-:W-:Y:S02]  /*0220*/  PRMT R19, RZ, 0x7610, R19 ;  /* 0x00007610ff137816 */ /* 0x000fe40000000013 */
[C---:B-1----:R-:W-:Y:S01]  /*0230*/  IADD3 R4, P1, PT, R17.reuse, R2, RZ ;  /* 0x0000000211047210 */ /* 0x042fe20007f3e0ff */
[----:B------:R-:W-:Y:S02]  /*0240*/  IMAD.X R3, RZ, RZ, R16, P0 ;  /* 0x000000ffff037224 */ /* 0x000fe400000e0610 */
[----:B------:R-:W-:Y:S01]  /*0250*/  IMAD.SHL.U32 R22, R2, 0x2, RZ ;  /* 0x0000000202167824 */ /* 0x000fe200078e00ff */
[----:B------:R-:W-:Y:S01]  /*0260*/  ISETP.GE.U32.AND P0, PT, R4, UR5, PT ;  /* 0x0000000504007c0c */ /* 0x000fe2000bf06070 */
[----:B------:R-:W-:Y:S01]  /*0270*/  IMAD.X R9, RZ, RZ, R3, P1 ;  /* 0x000000ffff097224 */ /* 0x000fe200008e0603 */
[----:B------:R-:W-:-:S02]  /*0280*/  IADD3 R12, P4, PT, R17, R4, RZ ;  /* 0x00000004110c7210 */ /* 0x000fc40007f9e0ff */
[C---:B------:R-:W-:Y:S02]  /*0290*/  ISETP.GE.U32.AND P1, PT, R2.reuse, UR5, PT ;  /* 0x0000000502007c0c */ /* 0x040fe4000bf26070 */
[----:B------:R-:W-:Y:S02]  /*02a0*/  ISETP.GE.U32.AND.EX P0, PT, R9, UR10, PT, P0 ;  /* 0x0000000a09007c0c */ /* 0x000fe4000bf06100 */
[----:B------:R-:W-:Y:S02]  /*02b0*/  SHF.L.U64.HI R5, R2, 0x1, R3 ;  /* 0x0000000102057819 */ /* 0x000fe40000010203 */
[----:B------:R-:W-:Y:S01]  /*02c0*/  IADD3 R2, P2, PT, R22, UR6, RZ ;  /* 0x0000000616027c10 */ /* 0x000fe2000ff5e0ff */
[----:B------:R-:W-:Y:S01]  /*02d0*/  IMAD.X R7, RZ, RZ, R9, P4 ;  /* 0x000000ffff077224 */ /* 0x000fe200020e0609 */
[----:B------:R-:W-:Y:S02]  /*02e0*/  ISETP.GE.U32.AND.EX P1, PT, R3, UR10, PT, P1 ;  /* 0x0000000a03007c0c */ /* 0x000fe4000bf26110 */
[----:B------:R-:W-:-:S02]  /*02f0*/  IADD3.X R3, PT, PT, R5, UR7, RZ, P2, !PT ;  /* 0x0000000705037c10 */ /* 0x000fc400097fe4ff */
[----:B------:R-:W-:Y:S02]  /*0300*/  IADD3 R13, P4, PT, R17, R12, RZ ;  /* 0x0000000c110d7210 */ /* 0x000fe40007f9e0ff */
[----:B------:R-:W-:Y:S02]  /*0310*/  ISETP.GE.U32.AND P2, PT, R12, UR5, PT ;  /* 0x000000050c007c0c */ /* 0x000fe4000bf46070 */
[C---:B------:R-:W-:Y:S01]  /*0320*/  @!P0 LEA R10, P3, R4.reuse, UR8, 0x1 ;  /* 0x00000008040a8c11 */ /* 0x040fe2000f8608ff */
[----:B------:R-:W-:Y:S01]  /*0330*/  IMAD.X R26, RZ, RZ, R7, P4 ;  /* 0x000000ffff1a7224 */ /* 0x000fe200020e0607 */
[----:B------:R-:W-:Y:S02]  /*0340*/  ISETP.GE.U32.AND.EX P2, PT, R7, UR10, PT, P2 ;  /* 0x0000000a07007c0c */ /* 0x000fe4000bf46120 */
[----:B------:R-:W-:Y:S01]  /*0350*/  @!P0 LEA.HI.X R11, R4, UR9, R9, 0x1, P3 ;  /* 0x00000009040b8c11 */ /* 0x000fe200098f0c09 */
[----:B------:R-:W3:Y:S01]  /*0360*/  @!P1 LDG.E.U16 R19, desc[UR14][R2.64] ;  /* 0x0000000e02139981 */ /* 0x000ee2000c1e1500 */
[----:B------:R-:W-:Y:S01]  /*0370*/  ISETP.GE.U32.AND P3, PT, R13, UR5, PT ;  /* 0x000000050d007c0c */ /* 0x000fe2000bf66070 */
[----:B------:R-:W-:Y:S01]  /*0380*/  IMAD.SHL.U32 R9, R17, 0x2, RZ ;  /* 0x0000000211097824 */ /* 0x000fe200078e00ff */
[----:B------:R-:W-:-:S02]  /*0390*/  @!P1 IADD3 R22, P5, PT, R22, UR8, RZ ;  /* 0x0000000816169c10 */ /* 0x000fc4000ffbe0ff */
[----:B------:R-:W-:Y:S02]  /*03a0*/  ISETP.GE.U32.AND.EX P3, PT, R26, UR10, PT, P3 ;  /* 0x0000000a1a007c0c */ /* 0x000fe4000bf66130 */
[----:B------:R-:W-:Y:S02]  /*03b0*/  SHF.R.U32.HI R15, RZ, 0x1f, R17 ;  /* 0x0000001fff0f7819 */ /* 0x000fe40000011611 */
[----:B------:R-:W-:Y:S02]  /*03c0*/  IADD3 R4, P6, PT, R9, R2, RZ ;  /* 0x0000000209047210 */ /* 0x000fe40007fde0ff */
[----:B------:R-:W-:Y:S02]  /*03d0*/  @!P1 IADD3.X R23, PT, PT, R5, UR9, RZ, P5, !PT ;  /* 0x0000000905179c10 */ /* 0x000fe4000affe4ff */
[----:B------:R-:W-:Y:S01]  /*03e0*/  @!P2 LEA R8, P5, R12, UR8, 0x1 ;  /* 0x000000080c08ac11 */ /* 0x000fe2000f8a08ff */
[----:B------:R-:W-:Y:S01]  /*03f0*/  IMAD.X R5, R15, 0x1, R3, P6 ;  /* 0x000000010f057824 */ /* 0x000fe200030e0603 */
[----:B------:R-:W-:-:S02]  /*0400*/  IADD3 R6, P4, PT, R9, R4, RZ ;  /* 0x0000000409067210 */ /* 0x000fc40007f9e0ff */
[----:B------:R-:W-:Y:S02]  /*0410*/  PRMT R20, RZ, 0x7610, R20 ;  /* 0x00007610ff147816 */ /* 0x000fe40000000014 */
[----:B------:R-:W-:Y:S02]  /*0420*/  @!P2 LEA.HI.X R9, R12, UR9, R7, 0x1, P5 ;  /* 0x000000090c09ac11 */ /* 0x000fe4000a8f0c07 */
[----:B------:R-:W-:Y:S02]  /*0430*/  PRMT R21, RZ, 0x7610, R21 ;  /* 0x00007610ff157816 */ /* 0x000fe40000000015 */
[----:B------:R-:W-:Y:S01]  /*0440*/  PRMT R24, RZ, 0x7610, R24 ;  /* 0x00007610ff187816 */ /* 0x000fe20000000018 */
[----:B------:R0:W4:Y:S01]  /*0450*/  @!P1 LDG.E.U16 R20, desc[UR14][R22.64] ;  /* 0x0000000e16149981 */ /* 0x000122000c1e1500 */
[----:B------:R-:W-:Y:S01]  /*0460*/  @!P3 LEA R12, P5, R13, UR8, 0x1 ;  /* 0x000000080d0cbc11 */ /* 0x000fe2000f8a08ff */
[----:B------:R-:W-:Y:S01]  /*0470*/  IMAD.X R7, R15, 0x1, R5, P4 ;  /* 0x000000010f077824 */ /* 0x000fe200020e0605 */
[----:B------:R-:W-:Y:S01]  /*0480*/  LEA R14, P4, R17, R6, 0x1 ;  /* 0x00000006110e7211 */ /* 0x000fe200078808ff */
[----:B------:R-:W5:Y:S01]  /*0490*/  @!P0 LDG.E.U16 R21, desc[UR14][R4.64] ;  /* 0x0000000e04158981 */ /* 0x000f62000c1e1500 */
[----:B------:R-:W-:-:S02]  /*04a0*/  @!P3 LEA.HI.X R13, R13, UR9, R26, 0x1, P5 ;  /* 0x000000090d0dbc11 */ /* 0x000fc4000a8f0c1a */
[----:B------:R-:W-:Y:S01]  /*04b0*/  PRMT R25, RZ, 0x7610, R25 ;  /* 0x00007610ff197816 */ /* 0x000fe20000000019 */
[----:B------:R-:W2:Y:S01]  /*04c0*/  @!P0 LDG.E.U16 R24, desc[UR14][R10.64] ;  /* 0x0000000e0a188981 */ /* 0x000ea2000c1e1500 */
[----:B------:R-:W-:Y:S02]  /*04d0*/  PRMT R26, RZ, 0x7610, R26 ;  /* 0x00007610ff1a7816 */ /* 0x000fe4000000001a */
[----:B0-----:R-:W-:Y:S02]  /*04e0*/  PRMT R22, RZ, 0x7610, R22 ;  /* 0x00007610ff167816 */ /* 0x001fe40000000016 */
[----:B------:R-:W-:Y:S01]  /*04f0*/  PRMT R23, RZ, 0x7610, R23 ;  /* 0x00007610ff177816 */ /* 0x000fe20000000017 */
[----:B------:R-:W2:Y:S01]  /*0500*/  @!P2 LDG.E.U16 R25, desc[UR14][R6.64] ;  /* 0x0000000e0619a981 */ /* 0x000ea2000c1e1500 */
[----:B------:R-:W-:-:S03]  /*0510*/  LEA.HI.X R15, R17, R7, RZ, 0x1, P4 ;  /* 0x00000007110f7211 */ /* 0x000fc600020f0cff */
[----:B------:R-:W2:Y:S04]  /*0520*/  @!P2 LDG.E.U16 R26, desc[UR14][R8.64] ;  /* 0x0000000e081aa981 */ /* 0x000ea8000c1e1500 */
[----:B------:R-:W2:Y:S04]  /*0530*/  @!P3 LDG.E.U16 R23, desc[UR14][R14.64] ;  /* 0x0000000e0e17b981 */ /* 0x000ea8000c1e1500 */
[----:B------:R-:W2:Y:S01]  /*0540*/  @!P3 LDG.E.U16 R22, desc[UR14][R12.64] ;  /* 0x0000000e0c16b981 */ /* 0x000ea2000c1e1500 */
[----:B---3--:R-:W-:Y:S02]  /*0550*/  HADD2.F32 R19, -RZ, R19.H0_H0 ;  /* 0x20000013ff137230 */ /* 0x008fe40000004100 */
[----:B----4-:R-:W-:-:S02]  /*0560*/  HADD2.F32 R20, -RZ, R20.H0_H0 ;  /* 0x20000014ff147230 */ /* 0x010fc40000004100 */
[----:B-----5:R-:W-:-:S03]  /*0570*/  HADD2.F32 R21, -RZ, R21.H0_H0 ;  /* 0x20000015ff157230 */ /* 0x020fc60000004100 */
[----:B--2---:R-:W-:Y:S01]  /*0580*/  FFMA.FTZ R19, -R20, UR11, R19 ;  /* 0x0000000b14137c23 */ /* 0x004fe20008010113 */
[----:B------:R-:W-:-:S04]  /*0590*/  HADD2.F32 R24, -RZ, R24.H0_H0 ;  /* 0x20000018ff187230 */ /* 0x000fc80000004100 */
[----:B------:R-:W-:Y:S01]  /*05a0*/  F2FP.F16.F32.PACK_AB R19, RZ, R19 ;  /* 0x00000013ff13723e */ /* 0x000fe200000000ff */
[----:B------:R-:W-:Y:S01]  /*05b0*/  FFMA.FTZ R21, -R24, UR11, R21 ;  /* 0x0000000b18157c23 */ /* 0x000fe20008010115 */
[----:B------:R-:W-:-:S03]  /*05c0*/  HADD2.F32 R25, -RZ, R25.H0_H0 ;  /* 0x20000019ff197230 */ /* 0x000fc60000004100 */
[----:B------:R3:W-:Y:S01]  /*05d0*/  @!P1 STG.E.U16 desc[UR14][R2.64], R19 ;  /* 0x0000001302009986 */ /* 0x0007e2000c10150e */
[----:B------:R-:W-:Y:S01]  /*05e0*/  HADD2.F32 R26, -RZ, R26.H0_H0 ;  /* 0x2000001aff1a7230 */ /* 0x000fe20000004100 */
[----:B------:R-:W-:Y:S01]  /*05f0*/  F2FP.F16.F32.PACK_AB R21, RZ, R21 ;  /* 0x00000015ff15723e */ /* 0x000fe200000000ff */
[----:B------:R-:W-:-:S03]  /*0600*/  HADD2.F32 R23, -RZ, R23.H0_H0 ;  /* 0x20000017ff177230 */ /* 0x000fc60000004100 */
[----:B------:R-:W-:Y:S01]  /*0610*/  FFMA.FTZ R25, -R26, UR11, R25 ;  /* 0x0000000b1a197c23 */ /* 0x000fe20008010119 */
[----:B------:R3:W-:Y:S01]  /*0620*/  @!P0 STG.E.U16 desc[UR14][R4.64], R21 ;  /* 0x0000001504008986 */ /* 0x0007e2000c10150e */
[----:B------:R-:W-:Y:S01]  /*0630*/  LEA R18, P0, R17, R18, 0x2 ;  /* 0x0000001211127211 */ /* 0x000fe200078010ff */
[----:B------:R-:W-:Y:S02]  /*0640*/  HADD2.F32 R22, -RZ, R22.H0_H0 ;  /* 0x20000016ff167230 */ /* 0x000fe40000004100 */
[----:B------:R-:W-:Y:S02]  /*0650*/  F2FP.F16.F32.PACK_AB R25, RZ, R25 ;  /* 0x00000019ff19723e */ /* 0x000fe400000000ff */
[----:B------:R-:W-:Y:S02]  /*0660*/  IMAD.X R16, RZ, RZ, R16, P0 ;  /* 0x000000ffff107224 */ /* 0x000fe400000e0610 */
[----:B------:R-:W-:Y:S01]  /*0670*/  FFMA.FTZ R22, -R22, UR11, R23 ;  /* 0x0000000b16167c23 */ /* 0x000fe20008010117 */
[----:B------:R-:W-:Y:S01]  /*0680*/  ISETP.GE.U32.AND P0, PT, R18, UR5, PT ;  /* 0x0000000512007c0c */ /* 0x000fe2000bf06070 */
[----:B------:R3:W-:Y:S03]  /*0690*/  @!P2 STG.E.U16 desc[UR14][R6.64], R25 ;  /* 0x000000190600a986 */ /* 0x0007e6000c10150e */
[----:B------:R-:W-:-:S02]  /*06a0*/  F2FP.F16.F32.PACK_AB R22, RZ, R22 ;  /* 0x00000016ff16723e */ /* 0x000fc400000000ff */
[----:B------:R-:W-:-:S03]  /*06b0*/  ISETP.GE.U32.AND.EX P0, PT, R16, UR10, PT, P0 ;  /* 0x0000000a10007c0c */ /* 0x000fc6000bf06100 */
[----:B------:R3:W-:Y:S10]  /*06c0*/  @!P3 STG.E.U16 desc[UR14][R14.64], R22 ;  /* 0x000000160e00b986 */ /* 0x0007f4000c10150e */
[----:B------:R-:W-:Y:S05]  /*06d0*/  @!P0 BRA `(.L_x_7295) ;  /* 0xfffffff800cc8947 */ /* 0x000fea000383ffff */
[----:B------:R-:W-:Y:S05]  /*06e0*/  EXIT ;  /* 0x000000000000794d */ /* 0x000fea0003800000 */
.L_x_7294:
        /* <DEDUP_REMOVED lines=8> */
.L_x_7296:
        /* <DEDUP_REMOVED lines=14> */
[--C-:B---3--:R-:W-:Y:S02]  /*0850*/  HADD2.F32 R0, -RZ, R14.reuse.H0_H0 ;  /* 0x2000000eff007230 */ /* 0x108fe40000004100 */
[----:B------:R-:W-:Y:S02]  /*0860*/  HADD2.F32 R6, -RZ, R14.H1_H1 ;  /* 0x3000000eff067230 */ /* 0x000fe40000004100 */
[--C-:B------:R-:W-:Y:S02]  /*0870*/  HADD2.F32 R11, -RZ, R5.reuse.H0_H0 ;  /* 0x20000005ff0b7230 */ /* 0x100fe40000004100 */
[----:B-1----:R-:W-:Y:S01]  /*0880*/  FFMA.FTZ R0, -R7, UR10, R0 ;  /* 0x0000000a07007c23 */ /* 0x002fe20008010100 */
[----:B------:R-:W-:-:S02]  /*0890*/  HADD2.F32 R13, -RZ, R5.H1_H1 ;  /* 0x30000005ff0d7230 */ /* 0x000fc40000004100 */
[----:B------:R-:W-:Y:S01]  /*08a0*/  FFMA.FTZ R9, -R9, UR10, R6 ;  /* 0x0000000a09097c23 */ /* 0x000fe20008010106 */
[--C-:B------:R-:W-:Y:S02]  /*08b0*/  HADD2.F32 R8, -RZ, R15.reuse.H0_H0 ;  /* 0x2000000fff087230 */ /* 0x100fe40000004100 */
[----:B------:R-:W-:Y:S02]  /*08c0*/  HADD2.F32 R10, -RZ, R15.H1_H1 ;  /* 0x3000000fff0a7230 */ /* 0x000fe40000004100 */
[----:B------:R-:W-:Y:S01]  /*08d0*/  F2FP.F16.F32.PACK_AB R12, R9, R0 ;  /* 0x00000000090c723e */ /* 0x000fe200000000ff */
[----:B------:R-:W-:Y:S01]  /*08e0*/  FFMA.FTZ R8, -R11, UR10, R8 ;  /* 0x0000000a0b087c23 */ /* 0x000fe20008010108 */
[----:B------:R-:W-:Y:S02]  /*08f0*/  IMAD.SHL.U32 R0, R16, 0x4, RZ ;  /* 0x0000000410007824 */ /* 0x000fe400078e00ff */
[----:B------:R-:W-:-:S03]  /*0900*/  FFMA.FTZ R13, -R13, UR10, R10 ;  /* 0x0000000a0d0d7c23 */ /* 0x000fc6000801010a */
[----:B------:R-:W-:Y:S02]  /*0910*/  ISETP.LT.U32.AND P1, PT, R0, UR13, PT ;  /* 0x0000000d00007c0c */ /* 0x000fe4000bf21070 */
[----:B------:R-:W-:Y:S02]  /*0920*/  F2FP.F16.F32.PACK_AB R13, R13, R8 ;  /* 0x000000080d0d723e */ /* 0x000fe400000000ff */
[----:B------:R-:W-:-:S03]  /*0930*/  SHF.L.U64.HI R0, R16, 0x2, R17 ;  /* 0x0000000210007819 */ /* 0x000fc60000010211 */
[----:B------:R2:W-:Y:S01]  /*0940*/  STG.E.64 desc[UR14][R2.64], R12 ;  /* 0x0000000c02007986 */ /* 0x0005e2000c101b0e */
[----:B------:R-:W-:-:S13]  /*0950*/  ISETP.LT.AND.EX P1, PT, R0, UR4, PT, P1 ;  /* 0x0000000400007c0c */ /* 0x000fda000bf21310 */
[----:B--2---:R-:W-:Y:S05]  /*0960*/  @!P0 BRA P1, `(.L_x_7296) ;  /* 0xfffffffc00808947 */ /* 0x004fea000083ffff */
[----:B------:R-:W-:Y:S05]  /*0970*/  EXIT ;  /* 0x000000000000794d */ /* 0x000fea0003800000 */
.L_x_7297:
        /* <DEDUP_REMOVED lines=16> */
.L_x_7981:


//--------------------- .text._ZN2at6native55_GLOBAL__N__de093ff9_22_ForeachBinaryOpList_cu_a911ec4325multi_tensor_apply_kernelINS1_18TensorListMetadataILi2EEENS1_24BinaryOpListAlphaFunctorIN3c108BFloat16ELi2ELi2ELi0EEEJSt5minusIfEfEEEvT_T0_DpT1_ --------------------------
	.section	.text._ZN2at6native55_GLOBAL__N__de093ff9_22_ForeachBinaryOpList_cu_a911ec4325multi_tensor_apply_kernelINS1_18TensorListMetadataILi2EEENS1_24BinaryOpListAlphaFunctorIN3c108BFloat16ELi2ELi2ELi0EEEJSt5minusIfEfEEEvT_T0_DpT1_,"ax",@progbits
	.align	128
.text._ZN2at6native55_GLOBAL__N__de093ff9_22_ForeachBinaryOpList_cu_a911ec4325multi_tensor_apply_kernelINS1_18TensorListMetadataILi2EEENS1_24BinaryOpListAlphaFunctorIN3c108BFloat16ELi2ELi2ELi0EEEJSt5minusIfEfEEEvT_T0_DpT1_:
        .type           _ZN2at6native55_GLOBAL__N__de093ff9_22_ForeachBinaryOpList_cu_a911ec4325multi_tensor_apply_kernelINS1_18TensorListMetadataILi2EEENS1_24BinaryOpListAlphaFunctorIN3c108BFloat16ELi2ELi2ELi0EEEJSt5minusIfEfEEEvT_T0_DpT1_,@function
        .size           _ZN2at6native55_GLOBAL__N__de093ff9_22_ForeachBinaryOpList_cu_a911ec4325multi_tensor_apply_kernelINS1_18TensorListMetadataILi2EEENS1_24BinaryOpListAlphaFunctorIN3c108BFloat16ELi2ELi2ELi0EEEJSt5minusIfEfEEEvT_T0_DpT1_,(.L_x_7982 - _ZN2at6native55_GLOBAL__N__de093ff9_22_ForeachBinaryOpList_cu_a911ec4325multi_tensor_apply_kernelINS1_18TensorListMetadataILi2EEENS1_24BinaryOpListAlphaFunctorIN3c108BFloat16ELi2ELi2ELi0EEEJSt5minusIfEfEEEvT_T0_DpT1_)
        .other          _ZN2at6native55_GLOBAL__N__de093ff9_22_ForeachBinaryOpList_cu_a911ec4325multi_tensor_apply_kernelINS1_18TensorListMetadataILi2EEENS1_24BinaryOpListAlphaFunctorIN3c108BFloat16ELi2ELi2ELi0EEEJSt5minusIfEfEEEvT_T0_DpT1_,@"STO_CUDA_ENTRY STV_DEFAULT"
_ZN2at6native55_GLOBAL__N__de093ff9_22_ForeachBinaryOpList_cu_a911ec4325multi_tensor_apply_kernelINS1_18TensorListMetadataILi2EEENS1_24BinaryOpListAlphaFunctorIN3c108BFloat16ELi2ELi2ELi0EEEJSt5minusIfEfEEEvT_T0_DpT1_:
        /* <DEDUP_REMOVED lines=33> */
.L_x_7299:
        /* <DEDUP_REMOVED lines=52> */
[----:B---3--:R-:W-:Y:S02]  /*0550*/  IMAD.U32 R19, R19, 0x10000, RZ ;  /* 0x0001000013137824 */ /* 0x008fe400078e00ff */
[----:B----4-:R-:W-:-:S02]  /*0560*/  IMAD.U32 R20, R20, 0x10000, RZ ;  /* 0x0001000014147824 */ /* 0x010fc400078e00ff */
[----:B-----5:R-:W-:Y:S02]  /*0570*/  IMAD.U32 R21, R21, 0x10000, RZ ;  /* 0x0001000015157824 */ /* 0x020fe400078e00ff */
[----:B--2---:R-:W-:Y:S01]  /*0580*/  FFMA.FTZ R19, -R20, UR11, R19 ;  /* 0x0000000b14137c23 */ /* 0x004fe20008010113 */
[----:B------:R-:W-:-:S04]  /*0590*/  IMAD.U32 R24, R24, 0x10000, RZ ;  /* 0x0001000018187824 */ /* 0x000fc800078e00ff */
[----:B------:R-:W-:Y:S01]  /*05a0*/  F2FP.BF16.F32.PACK_AB R19, RZ, R19 ;  /* 0x00000013ff13723e */ /* 0x000fe200000010ff */
[----:B------:R-:W-:Y:S01]  /*05b0*/  FFMA.FTZ R21, -R24, UR11, R21 ;  /* 0x0000000b18157c23 */ /* 0x000fe20008010115 */
[----:B------:R-:W-:-:S03]  /*05c0*/  IMAD.U32 R25, R25, 0x10000, RZ ;  /* 0x0001000019197824 */ /* 0x000fc600078e00ff */
[----:B------:R3:W-:Y:S01]  /*05d0*/  @!P1 STG.E.U16 desc[UR14][R2.64], R19 ;  /* 0x0000001302009986 */ /* 0x0007e2000c10150e */
[----:B------:R-:W-:Y:S01]  /*05e0*/  F2FP.BF16.F32.PACK_AB R21, RZ, R21 ;  /* 0x00000015ff15723e */ /* 0x000fe200000010ff */
[----:B------:R-:W-:Y:S02]  /*05f0*/  IMAD.U32 R26, R26, 0x10000, RZ ;  /* 0x000100001a1a7824 */ /* 0x000fe400078e00ff */
[----:B------:R-:W-:Y:S02]  /*0600*/  IMAD.U32 R23, R23, 0x10000, RZ ;  /* 0x0001000017177824 */ /* 0x000fe400078e00ff */
[----:B------:R-:W-:Y:S01]  /*0610*/  FFMA.FTZ R25, -R26, UR11, R25 ;  /* 0x0000000b1a197c23 */ /* 0x000fe20008010119 */
[----:B------:R3:W-:Y:S01]  /*0620*/  @!P0 STG.E.U16 desc[UR14][R4.64], R21 ;  /* 0x0000001504008986 */ /* 0x0007e2000c10150e */
[----:B------:R-:W-:Y:S01]  /*0630*/  LEA R18, P0, R17, R18, 0x2 ;  /* 0x0000001211127211 */ /* 0x000fe200078010ff */
[----:B------:R-:W-:Y:S02]  /*0640*/  IMAD.U32 R22, R22, 0x10000, RZ ;  /* 0x0001000016167824 */ /* 0x000fe400078e00ff */
[----:B------:R-:W-:-:S02]  /*0650*/  F2FP.BF16.F32.PACK_AB R25, RZ, R25 ;  /* 0x00000019ff19723e */ /* 0x000fc400000010ff */
[----:B------:R-:W-:Y:S01]  /*0660*/  FFMA.FTZ R22, -R22, UR11, R23 ;  /* 0x0000000b16167c23 */ /* 0x000fe20008010117 */
[----:B------:R-:W-:Y:S01]  /*0670*/  IMAD.X R16, RZ, RZ, R16, P0 ;  /* 0x000000ffff107224 */ /* 0x000fe200000e0610 */
[----:B------:R-:W-:Y:S01]  /*0680*/  ISETP.GE.U32.AND P0, PT, R18, UR5, PT ;  /* 0x0000000512007c0c */ /* 0x000fe2000bf06070 */
[----:B------:R3:W-:Y:S02]  /*0690*/  @!P2 STG.E.U16 desc[UR14][R6.64], R25 ;  /* 0x000000190600a986 */ /* 0x0007e4000c10150e */
[----:B------:R-:W-:Y:S02]  /*06a0*/  F2FP.BF16.F32.PACK_AB R22, RZ, R22 ;  /* 0x00000016ff16723e */ /* 0x000fe400000010ff */
[----:B------:R-:W-:-:S03]  /*06b0*/  ISETP.GE.U32.AND.EX P0, PT, R16, UR10, PT, P0 ;  /* 0x0000000a10007c0c */ /* 0x000fc6000bf06100 */
[----:B------:R3:W-:Y:S10]  /*06c0*/  @!P3 STG.E.U16 desc[UR14][R14.64], R22 ;  /* 0x000000160e00b986 */ /* 0x0007f4000c10150e */
[----:B------:R-:W-:Y:S05]  /*06d0*/  @!P0 BRA `(.L_x_7299) ;  /* 0xfffffff800cc8947 */ /* 0x000fea000383ffff */
[----:B------:R-:W-:Y:S05]  /*06e0*/  EXIT ;  /* 0x000000000000794d */ /* 0x000fea0003800000 */
.L_x_7298:
        /* <DEDUP_REMOVED lines=8> */
.L_x_7300:
        /* <DEDUP_REMOVED lines=16> */
[C---:B---3--:R-:W-:Y:S01]  /*0870*/  PRMT R4, R16.reuse, 0x7632, R4 ;  /* 0x0000763210047816 */ /* 0x048fe20000000004 */
[----:B------:R-:W-:Y:S01]  /*0880*/  IMAD.U32 R11, R16, 0x10000, RZ ;  /* 0x00010000100b7824 */ /* 0x000fe200078e00ff */
[----:B------:R-:W-:Y:S01]  /*0890*/  PRMT R8, R17, 0x7632, R8 ;  /* 0x0000763211087816 */ /* 0x000fe20000000008 */
[----:B------:R-:W-:Y:S02]  /*08a0*/  IMAD.U32 R9, R9, 0x10000, RZ ;  /* 0x0001000009097824 */ /* 0x000fe400078e00ff */
[----:B------:R-:W-:-:S02]  /*08b0*/  IMAD.U32 R4, R4, 0x10000, RZ ;  /* 0x0001000004047824 */ /* 0x000fc400078e00ff */
[----:B-1----:R-:W-:Y:S01]  /*08c0*/  FFMA.FTZ R11, -R12, UR10, R11 ;  /* 0x0000000a0c0b7c23 */ /* 0x002fe2000801010b */
[----:B------:R-:W-:Y:S02]  /*08d0*/  IMAD.U32 R13, R17, 0x10000, RZ ;  /* 0x00010000110d7824 */ /* 0x000fe400078e00ff */
[----:B------:R-:W-:Y:S02]  /*08e0*/  IMAD.U32 R7, R10, 0x10000, RZ ;  /* 0x000100000a077824 */ /* 0x000fe400078e00ff */
[----:B------:R-:W-:Y:S01]  /*08f0*/  FFMA.FTZ R4, -R9, UR10, R4 ;  /* 0x0000000a09047c23 */ /* 0x000fe20008010104 */
[----:B------:R-:W-:Y:S02]  /*0900*/  IMAD.U32 R8, R8, 0x10000, RZ ;  /* 0x0001000008087824 */ /* 0x000fe400078e00ff */
[----:B------:R-:W-:Y:S02]  /*0910*/  FFMA.FTZ R13, -R14, UR10, R13 ;  /* 0x0000000a0e0d7c23 */ /* 0x000fe4000801010d */
[----:B------:R-:W-:Y:S01]  /*0920*/  FFMA.FTZ R8, -R7, UR10, R8 ;  /* 0x0000000a07087c23 */ /* 0x000fe20008010108 */
[----:B------:R-:W-:Y:S01]  /*0930*/  F2FP.BF16.F32.PACK_AB R12, R4, R11 ;  /* 0x0000000b040c723e */ /* 0x000fe200000010ff */
[----:B------:R-:W-:-:S03]  /*0940*/  IMAD.SHL.U32 R4, R0, 0x4, RZ ;  /* 0x0000000400047824 */ /* 0x000fc600078e00ff */
[----:B------:R-:W-:Y:S02]  /*0950*/  F2FP.BF16.F32.PACK_AB R13, R8, R13 ;  /* 0x0000000d080d723e */ /* 0x000fe400000010ff */
[----:B------:R-:W-:Y:S02]  /*0960*/  ISETP.LT.U32.AND P1, PT, R4, UR13, PT ;  /* 0x0000000d04007c0c */ /* 0x000fe4000bf21070 */
[----:B------:R-:W-:Y:S01]  /*0970*/  SHF.L.U64.HI R4, R0, 0x2, R5 ;  /* 0x0000000200047819 */ /* 0x000fe20000010205 */
[----:B------:R2:W-:Y:S03]  /*0980*/  STG.E.64 desc[UR14][R2.64], R12 ;  /* 0x0000000c02007986 */ /* 0x0005e6000c101b0e */
[----:B------:R-:W-:-:S13]  /*0990*/  ISETP.LT.AND.EX P1, PT, R4, UR4, PT, P1 ;  /* 0x0000000404007c0c */ /* 0x000fda000bf21310 */
[----:B--2---:R-:W-:Y:S05]  /*09a0*/  @!P0 BRA P1, `(.L_x_7300) ;  /* 0xfffffffc00708947 */ /* 0x004fea000083ffff */
[----:B------:R-:W-:Y:S05]  /*09b0*/  EXIT ;  /* 0x000000000000794d */ /* 0x000fea0003800000 */
.L_x_7301:
        /* <DEDUP_REMOVED lines=12> */
.L_x_7982:


//--------------------- .text._ZN2at6native55_GLOBAL__N__de093ff9_22_ForeachBinaryOpList_cu_a911ec4325multi_tensor_apply_kernelINS1_18TensorListMetadataILi2EEENS1_24BinaryOpListAlphaFunctorIbLi2ELi2ELi0EEEJSt5minusIbEbEEEvT_T0_DpT1_ --------------------------
	.section	.text._ZN2at6native55_GLOBAL__N__de093ff9_22_ForeachBinaryOpList_cu_a911ec4325multi_tensor_apply_kernelINS1_18TensorListMetadataILi2EEENS1_24BinaryOpListAlphaFunctorIbLi2ELi2ELi0EEEJSt5minusIbEbEEEvT_T0_DpT1_,"ax",@progbits
	.align	128
.text._ZN2at6native55_GLOBAL__N__de093ff9_22_ForeachBinaryOpList_cu_a911ec4325multi_tensor_apply_kernelINS1_18TensorListMetadataILi2EEENS1_24BinaryOpListAlphaFunctorIbLi2ELi2ELi0EEEJSt5minusIbEbEEEvT_T0_DpT1_:
        .type           _ZN2at6native55_GLOBAL__N__de093ff9_22_ForeachBinaryOpList_cu_a911ec4325multi_tensor_apply_kernelINS1_18TensorListMetadataILi2EEENS1_24BinaryOpListAlphaFunctorIbLi2ELi2ELi0EEEJSt5minusIbEbEEEvT_T0_DpT1_,@function
        .size           _ZN2at6native55_GLOBAL__N__de093ff9_22_ForeachBinaryOpList_cu_a911ec4325multi_tensor_apply_kernelINS1_18TensorListMetadataILi2EEENS1_24BinaryOpListAlphaFunctorIbLi2ELi2ELi0EEEJSt5minusIbEbEEEvT_T0_DpT1_,(.L_x_7983 - _ZN2at6native55_GLOBAL__N__de093ff9_22_ForeachBinaryOpList_cu_a911ec4325multi_tensor_apply_kernelINS1_18TensorListMetadataILi2EEENS1_24BinaryOpListAlphaFunctorIbLi2ELi2ELi0EEEJSt5minusIbEbEEEvT_T0_DpT1_)
        .other          _ZN2at6native55_GLOBAL__N__de093ff9_22_ForeachBinaryOpList_cu_a911ec4325multi_tensor_apply_kernelINS1_18TensorListMetadataILi2EEENS1_24BinaryOpListAlphaFunctorIbLi2ELi2ELi0EEEJSt5minusIbEbEEEvT_T0_DpT1_,@"STO_CUDA_ENTRY STV_DEFAULT"
_ZN2at6native55_GLOBAL__N__de093ff9_22_ForeachBinaryOpList_cu_a911ec4325multi_tensor_apply_kernelINS1_18TensorListMetadataILi2EEENS1_24BinaryOpListAlphaFunctorIbLi2ELi2ELi0EEEJSt5minusIbEbEEEvT_T0_DpT1_:
        /* <DEDUP_REMOVED lines=49> */
.L_x_7303:
        /* <DEDUP_REMOVED lines=16> */
[C---:B------:R-:W-:Y:S02]  /*0410*/  @!P3 IADD3.X R7, PT, PT, R3.reuse, UR29, RZ, P5, !PT ;  /* 0x0000001d0307bc10 */ /* 0x040fe4000affe4ff */
[C---:B------:R-:W-:Y:S02]  /*0420*/  IADD3.X R5, PT, PT, R3.reuse, UR31, RZ, P4, !PT ;  /* 0x0000001f03057c10 */ /* 0x040fe4000a7fe4ff */
[C---:B------:R-:W-:Y:S01]  /*0430*/  @!P2 IADD3 R10, P5, PT, R2.reuse, UR8, RZ ;  /* 0x00000008020aac10 */ /* 0x040fe2000ffbe0ff */
[----:B------:R-:W2:Y:S01]  /*0440*/  @!P3 LDG.E.U8 R6, desc[UR16][R6.64] ;  /* 0x000000100606b981 */ /* 0x000ea2000c1e1100 */
[C---:B------:R-:W-:Y:S02]  /*0450*/  @!P2 IADD3 R8, P4, PT, R2.reuse, UR20, RZ ;  /* 0x000000140208ac10 */ /* 0x040fe4000ff9e0ff */
[----:B------:R-:W-:Y:S01]  /*0460*/  @!P2 IADD3.X R11, PT, PT, R3, UR10, RZ, P5, !PT ;  /* 0x0000000a030bac10 */ /* 0x000fe2000affe4ff */
[----:B------:R0:W3:Y:S01]  /*0470*/  @!P3 LDG.E.U8 R0, desc[UR16][R4.64] ;  /* 0x000000100400b981 */ /* 0x0000e2000c1e1100 */
[----:B------:R-:W-:-:S02]  /*0480*/  @!P1 IADD3 R14, P5, PT, R2, UR19, RZ ;  /* 0x00000013020e9c10 */ /* 0x000fc4000ffbe0ff */
[C---:B------:R-:W-:Y:S01]  /*0490*/  @!P2 IADD3.X R9, PT, PT, R3.reuse, UR9, RZ, P4, !PT ;  /* 0x000000090309ac10 */ /* 0x040fe2000a7fe4ff */
[----:B------:R-:W4:Y:S01]  /*04a0*/  @!P2 LDG.E.U8 R10, desc[UR16][R10.64] ;  /* 0x000000100a0aa981 */ /* 0x000f22000c1e1100 */
[C---:B------:R-:W-:Y:S02]  /*04b0*/  @!P1 IADD3 R12, P4, PT, R2.reuse, UR21, RZ ;  /* 0x00000015020c9c10 */ /* 0x040fe4000ff9e0ff */
[C---:B------:R-:W-:Y:S01]  /*04c0*/  @!P1 IADD3.X R15, PT, PT, R3.reuse, UR12, RZ, P5, !PT ;  /* 0x0000000c030f9c10 */ /* 0x040fe2000affe4ff */
[----:B------:R-:W5:Y:S01]  /*04d0*/  @!P2 LDG.E.U8 R8, desc[UR16][R8.64] ;  /* 0x000000100808a981 */ /* 0x000f62000c1e1100 */
[C---:B------:R-:W-:Y:S02]  /*04e0*/  @!P1 IADD3.X R13, PT, PT, R3.reuse, UR22, RZ, P4, !PT ;  /* 0x00000016030d9c10 */ /* 0x040fe4000a7fe4ff */
[C---:B------:R-:W-:Y:S01]  /*04f0*/  @!P0 IADD3 R18, P4, PT, R2.reuse, UR18, RZ ;  /* 0x0000001202128c10 */ /* 0x040fe2000ff9e0ff */
[----:B------:R-:W5:Y:S03]  /*0500*/  @!P1 LDG.E.U8 R14, desc[UR16][R14.64] ;  /* 0x000000100e0e9981 */ /* 0x000f66000c1e1100 */
[----:B------:R-:W-:Y:S01]  /*0510*/  @!P0 IADD3.X R19, PT, PT, R3, UR7, RZ, P4, !PT ;  /* 0x0000000703138c10 */ /* 0x000fe2000a7fe4ff */
[----:B------:R1:W5:Y:S01]  /*0520*/  @!P1 LDG.E.U8 R12, desc[UR16][R12.64] ;  /* 0x000000100c0c9981 */ /* 0x000362000c1e1100 */
[----:B------:R-:W-:-:S03]  /*0530*/  @!P0 IADD3 R16, P5, PT, R2, UR23, RZ ;  /* 0x0000001702108c10 */ /* 0x000fc6000ffbe0ff */
[----:B------:R-:W5:Y:S01]  /*0540*/  @!P0 LDG.E.U8 R18, desc[UR16][R18.64] ;  /* 0x0000001012128981 */ /* 0x000f62000c1e1100 */
[----:B------:R-:W-:-:S05]  /*0550*/  @!P0 IADD3.X R17, PT, PT, R3, UR24, RZ, P5, !PT ;  /* 0x0000001803118c10 */ /* 0x000fca000affe4ff */
[----:B------:R-:W5:Y:S01]  /*0560*/  @!P0 LDG.E.U8 R16, desc[UR16][R16.64] ;  /* 0x0000001010108981 */ /* 0x000f62000c1e1100 */
[----:B------:R-:W1:Y:S01]  /*0570*/  LDCU.S8 UR6, c[0x0][0xfca] ;  /* 0x0001f940ff0677ac */ /* 0x000e620008000200 */
[----:B0-----:R-:W-:Y:S01]  /*0580*/  VIADD R4, R2, UR30 ;  /* 0x0000001e02047c36 */ /* 0x001fe20008000000 */
[----:B--2---:R-:W-:Y:S02]  /*0590*/  ISETP.NE.AND P5, PT, R6, RZ, !P3 ;  /* 0x000000ff0600720c */ /* 0x004fe40005fa5270 */
[----:B---3--:R-:W-:Y:S02]  /*05a0*/  ISETP.NE.AND P4, PT, R0, RZ, !P3 ;  /* 0x000000ff0000720c */ /* 0x008fe40005f85270 */
[----:B-1----:R-:W-:Y:S02]  /*05b0*/  ISETP.NE.AND P5, PT, RZ, UR6, P5 ;  /* 0x00000006ff007c0c */ /* 0x002fe4000afa5270 */
[----:B----4-:R-:W-:Y:S02]  /*05c0*/  ISETP.NE.AND P6, PT, R10, RZ, !P2 ;  /* 0x000000ff0a00720c */ /* 0x010fe400057c5270 */
[----:B------:R-:W-:-:S02]  /*05d0*/  PLOP3.LUT P4, PT, P4, P5, PT, 0x28, 0x82 ;  /* 0x000000000082781c */ /* 0x000fc4000278a570 */
[----:B-----5:R-:W-:Y:S02]  /*05e0*/  ISETP.NE.AND P5, PT, R8, RZ, !P2 ;  /* 0x000000ff0800720c */ /* 0x020fe400057a5270 */
[----:B------:R-:W-:Y:S02]  /*05f0*/  ISETP.NE.AND P6, PT, RZ, UR6, P6 ;  /* 0x00000006ff007c0c */ /* 0x000fe4000b7c5270 */
[----:B------:R-:W-:Y:S02]  /*0600*/  @!P3 SEL R13, RZ, 0x1, !P4 ;  /* 0x00000001ff0db807 */ /* 0x000fe40006000000 */
[----:B------:R-:W-:Y:S02]  /*0610*/  ISETP.NE.AND P4, PT, R14, RZ, !P1 ;  /* 0x000000ff0e00720c */ /* 0x000fe40004f85270 */
[----:B------:R-:W-:Y:S02]  /*0620*/  PLOP3.LUT P6, PT, P5, P6, PT, 0x28, 0x82 ;  /* 0x000000000082781c */ /* 0x000fe40002fcc570 */
[----:B------:R-:W-:-:S02]  /*0630*/  ISETP.NE.AND P5, PT, R12, RZ, !P1 ;  /* 0x000000ff0c00720c */ /* 0x000fc40004fa5270 */
[----:B------:R-:W-:-:S04]  /*0640*/  ISETP.NE.AND P4, PT, RZ, UR6, P4 ;  /* 0x00000006ff007c0c */ /* 0x000fc8000a785270 */
[----:B------:R-:W-:Y:S02]  /*0650*/  PLOP3.LUT P4, PT, P5, P4, PT, 0x28, 0x82 ;  /* 0x000000000082781c */ /* 0x000fe40002f88570 */
[----:B------:R-:W-:Y:S01]  /*0660*/  ISETP.NE.AND P5, PT, R18, RZ, !P0 ;  /* 0x000000ff1200720c */ /* 0x000fe200047a5270 */
[----:B------:R0:W-:Y:S03]  /*0670*/  @!P3 STG.E.U8 desc[UR16][R4.64], R13 ;  /* 0x0000000d0400b986 */ /* 0x0001e6000c101110 */
[----:B------:R-:W-:Y:S01]  /*0680*/  ISETP.NE.AND P5, PT, RZ, UR6, P5 ;  /* 0x00000006ff007c0c */ /* 0x000fe2000afa5270 */
[----:B------:R-:W-:Y:S01]  /*0690*/  USHF.L.U32 UR6, UR15, 0x2, URZ ;  /* 0x000000020f067899 */ /* 0x000fe200080006ff */
[----:B------:R-:W-:Y:S02]  /*06a0*/  SEL R15, RZ, 0x1, !P6 ;  /* 0x00000001ff0f7807 */ /* 0x000fe40007000000 */
[----:B------:R-:W-:Y:S01]  /*06b0*/  @!P2 IADD3 R6, P3, PT, R2, UR20, RZ ;  /* 0x000000140206ac10 */ /* 0x000fe2000ff7e0ff */
[----:B------:R-:W-:Y:S01]  /*06c0*/  UIADD3 UR4, UP0, UPT, UR6, UR4, URZ ;  /* 0x0000000406047290 */ /* 0x000fe2000ff1e0ff */
[----:B------:R-:W-:-:S02]  /*06d0*/  ISETP.NE.AND P6, PT, R16, RZ, !P0 ;  /* 0x000000ff1000720c */ /* 0x000fc400047c5270 */
[C---:B------:R-:W-:Y:S01]  /*06e0*/  @!P2 IADD3.X R7, PT, PT, R3.reuse, UR9, RZ, P3, !PT ;  /* 0x000000090307ac10 */ /* 0x040fe20009ffe4ff */
[----:B------:R-:W-:Y:S01]  /*06f0*/  UIADD3.X UR5, UPT, UPT, URZ, UR5, URZ, UP0, !UPT ;  /* 0x00000005ff057290 */ /* 0x000fe200087fe4ff */
[----:B------:R-:W-:Y:S01]  /*0700*/  PLOP3.LUT P5, PT, P6, P5, PT, 0x28, 0x82 ;  /* 0x000000000082781c */ /* 0x000fe200037aa570 */
[----:B------:R-:W-:Y:S01]  /*0710*/  UISETP.GE.U32.AND UP0, UPT, UR4, UR25, UPT ;  /* 0x000000190400728c */ /* 0x000fe2000bf06070 */
[C---:B------:R-:W-:Y:S02]  /*0720*/  @!P1 IADD3 R8, P3, PT, R2.reuse, UR21, RZ ;  /* 0x0000001502089c10 */ /* 0x040fe4000ff7e0ff */
[----:B------:R-:W-:Y:S01]  /*0730*/  @!P0 IADD3 R10, P6, PT, R2, UR23, RZ ;  /* 0x00000017020a8c10 */ /* 0x000fe2000ffde0ff */
[----:B------:R-:W-:Y:S01]  /*0740*/  UISETP.GE.U32.AND.EX UP0, UPT, UR5, UR26, UPT, UP0 ;  /* 0x0000001a0500728c */ /* 0x000fe2000bf06100 */
[----:B------:R-:W-:Y:S02]  /*0750*/  @!P1 IADD3.X R9, PT, PT, R3, UR22, RZ, P3, !PT ;  /* 0x0000001603099c10 */ /* 0x000fe40009ffe4ff */
[----:B------:R-:W-:-:S02]  /*0760*/  SEL R17, RZ, 0x1, !P4 ;  /* 0x00000001ff117807 */ /* 0x000fc40006000000 */
[----:B------:R-:W-:Y:S02]  /*0770*/  @!P0 IADD3.X R11, PT, PT, R3, UR24, RZ, P6, !PT ;  /* 0x00000018030b8c10 */ /* 0x000fe4000b7fe4ff */
[----:B0-----:R-:W-:Y:S01]  /*0780*/  SEL R5, RZ, 0x1, !P5 ;  /* 0x00000001ff057807 */ /* 0x001fe20006800000 */
[----:B------:R0:W-:Y:S04]  /*0790*/  @!P2 STG.E.U8 desc[UR16][R6.64], R15 ;  /* 0x0000000f0600a986 */ /* 0x0001e8000c101110 */
[----:B------:R0:W-:Y:S04]  /*07a0*/  @!P1 STG.E.U8 desc[UR16][R8.64], R17 ;  /* 0x0000001108009986 */ /* 0x0001e8000c101110 */
[----:B------:R0:W-:Y:S01]  /*07b0*/  @!P0 STG.E.U8 desc[UR16][R10.64], R5 ;  /* 0x000000050a008986 */ /* 0x0001e2000c101110 */
[----:B------:R-:W-:-:S05]  /*07c0*/  IADD3 R2, P0, PT, R2, UR6, RZ ;  /* 0x0000000602027c10 */ /* 0x000fca000ff1e0ff */
[----:B------:R-:W-:Y:S01]  /*07d0*/  IMAD.X R3, RZ, RZ, R3, P0 ;  /* 0x000000ffff037224 */ /* 0x000fe200000e0603 */
[----:B------:R-:W-:Y:S07]  /*07e0*/  BRA.U !UP0, `(.L_x_7303) ;  /* 0xfffffff908c87547 */ /* 0x000fee000b83ffff */
[----:B------:R-:W-:Y:S05]  /*07f0*/  EXIT ;  /* 0x000000000000794d */ /* 0x000fea0003800000 */
.L_x_7302:
        /* <DEDUP_REMOVED lines=9> */
.L_x_7304:
        /* <DEDUP_REMOVED lines=13> */
[----:B---3--:R-:W-:-:S02]  /*0960*/  PRMT R4, R0, 0x7770, RZ ;  /* 0x0000777000047816 */ /* 0x008fc400000000ff */
[C---:B------:R-:W-:Y:S02]  /*0970*/  PRMT R5, R0.reuse, 0x7771, RZ ;  /* 0x0000777100057816 */ /* 0x040fe400000000ff */
[----:B------:R-:W-:Y:S02]  /*0980*/  PRMT R6, R0, 0x7773, RZ ;  /* 0x0000777300067816 */ /* 0x000fe400000000ff */
[----:B------:R-:W-:Y:S02]  /*0990*/  ISETP.NE.AND P2, PT, R7, RZ, P3 ;  /* 0x000000ff0700720c */ /* 0x000fe40001f45270 */
[----:B------:R-:W-:Y:S02]  /*09a0*/  ISETP.NE.AND P1, PT, R8, RZ, P3 ;  /* 0x000000ff0800720c */ /* 0x000fe40001f25270 */
[----:B------:R-:W-:Y:S02]  /*09b0*/  ISETP.NE.AND P4, PT, R9, RZ, P3 ;  /* 0x000000ff0900720c */ /* 0x000fe40001f85270 */
[----:B------:R-:W-:-:S02]  /*09c0*/  PRMT R0, R0, 0x7772, RZ ;  /* 0x0000777200007816 */ /* 0x000fc400000000ff */
        /* <DEDUP_REMOVED lines=9> */
[----:B------:R-:W-:Y:S02]  /*0a60*/  PRMT R0, R5, 0x3340, R0 ;  /* 0x0000334005007816 */ /* 0x000fe40000000000 */
        /* <DEDUP_REMOVED lines=12> */
.L_x_7305:
        /* <DEDUP_REMOVED lines=13> */
.L_x_7983:


//--------------------- .text._ZN2at6native55_GLOBAL__N__de093ff9_22_ForeachBinaryOpList_cu_a911ec4325multi_tensor_apply_kernelINS1_18TensorListMetadataILi2EEENS1_24BinaryOpListAlphaFunctorIN3c107complexIfEELi2ELi2ELi0EEEJSt5minusIS8_ES8_EEEvT_T0_DpT1_ --------------------------
	.section	.text._ZN2at6native55_GLOBAL__N__de093ff9_22_ForeachBinaryOpList_cu_a911ec4325multi_tensor_apply_kernelINS1_18TensorListMetadataILi2EEENS1_24BinaryOpListAlphaFunctorIN3c107complexIfEELi2ELi2ELi0EEEJSt5minusIS8_ES8_EEEvT_T0_DpT1_,"ax",@progbits
	.align	128
.text._ZN2at6native55_GLOBAL__N__de093ff9_22_ForeachBinaryOpList_cu_a911ec4325multi_tensor_apply_kernelINS1_18TensorListMetadataILi2EEENS1_24BinaryOpListAlphaFunctorIN3c107complexIfEELi2ELi2ELi0EEEJSt5minusIS8_ES8_EEEvT_T0_DpT1_:
        .type           _ZN2at6native55_GLOBAL__N__de093ff9_22_ForeachBinaryOpList_cu_a911ec4325multi_tensor_apply_kernelINS1_18TensorListMetadataILi2EEENS1_24BinaryOpListAlphaFunctorIN3c107complexIfEELi2ELi2ELi0EEEJSt5minusIS8_ES8_EEEvT_T0_DpT1_,@function
        .size           _ZN2at6native55_GLOBAL__N__de093ff9_22_ForeachBinaryOpList_cu_a911ec4325multi_tensor_apply_kernelINS1_18TensorListMetadataILi2EEENS1_24BinaryOpListAlphaFunctorIN3c107complexIfEELi2ELi2ELi0EEEJSt5minusIS8_ES8_EEEvT_T0_DpT1_,(.L_x_7984 - _ZN2at6native55_GLOBAL__N__de093ff9_22_ForeachBinaryOpList_cu_a911ec4325multi_tensor_apply_kernelINS1_18TensorListMetadataILi2EEENS1_24BinaryOpListAlphaFunctorIN3c107complexIfEELi2ELi2ELi0EEEJSt5minusIS8_ES8_EEEvT_T0_DpT1_)
        .other          _ZN2at6native55_GLOBAL__N__de093ff9_22_ForeachBinaryOpList_cu_a911ec4325multi_tensor_apply_kernelINS1_18TensorListMetadataILi2EEENS1_24BinaryOpListAlphaFunctorIN3c107complexIfEELi2ELi2ELi0EEEJSt5minusIS8_ES8_EEEvT_T0_DpT1_,@"STO_CUDA_ENTRY STV_DEFAULT"
_ZN2at6native55_GLOBAL__N__de093ff9_22_ForeachBinaryOpList_cu_a911ec4325multi_tensor_apply_kernelINS1_18TensorListMetadataILi2EEENS1_24BinaryOpListAlphaFunctorIN3c107complexIfEELi2ELi2ELi0EEEJSt5minusIS8_ES8_EEEvT_T0_DpT1_:
        /* <DEDUP_REMOVED lines=33> */
.L_x_7307:
[----:B0-----:R-:W-:Y:S02]  /*0210*/  IADD3 R2, P1, PT, R0, R25, RZ ;  /* 0x0000001900027210 */ /* 0x001fe40007f3e0ff */
[----:B------:R-:W-:Y:S02]  /*0220*/  CS2R R16, SRZ ;  /* 0x0000000000107805 */ /* 0x000fe4000001ff00 */
[----:B-1----:R-:W-:Y:S01]  /*0230*/  IADD3 R8, P2, PT, R23, R2, RZ ;  /* 0x0000000217087210 */ /* 0x002fe20007f5e0ff */
[----:B------:R-:W-:Y:S01]  /*0240*/  IMAD.X R24, RZ, RZ, R22, P1 ;  /* 0x000000ffff187224 */ /* 0x000fe200008e0616 */
[C---:B------:R-:W-:Y:S01]  /*0250*/  ISETP.GE.U32.AND P0, PT, R2.reuse, UR5, PT ;  /* 0x0000000502007c0c */ /* 0x040fe2000bf06070 */
[----:B------:R-:W-:Y:S01]  /*0260*/  IMAD.SHL.U32 R10, R2, 0x8, RZ ;  /* 0x00000008020a7824 */ /* 0x000fe200078e00ff */
[----:B------:R-:W-:Y:S01]  /*0270*/  ISETP.GE.U32.AND P1, PT, R8, UR5, PT ;  /* 0x0000000508007c0c */ /* 0x000fe2000bf26070 */
[----:B------:R-:W-:Y:S01]  /*0280*/  IMAD.X R3, RZ, RZ, R24, P2 ;  /* 0x000000ffff037224 */ /* 0x000fe200010e0618 */
[----:B------:R-:W-:-:S02]  /*0290*/  ISETP.GE.U32.AND.EX P0, PT, R24, UR10, PT, P0 ;  /* 0x0000000a18007c0c */ /* 0x000fc4000bf06100 */
[----:B------:R-:W-:Y:S02]  /*02a0*/  SHF.L.U64.HI R2, R2, 0x3, R24 ;  /* 0x0000000302027819 */ /* 0x000fe40000010218 */
[----:B------:R-:W-:Y:S02]  /*02b0*/  ISETP.GE.U32.AND.EX P1, PT, R3, UR10, PT, P1 ;  /* 0x0000000a03007c0c */ /* 0x000fe4000bf26110 */
[----:B------:R-:W-:-:S04]  /*02c0*/  IADD3 R4, P2, PT, R10, UR6, RZ ;  /* 0x000000060a047c10 */ /* 0x000fc8000ff5e0ff */
[----:B------:R-:W-:-:S03]  /*02d0*/  IADD3.X R5, PT, PT, R2, UR7, RZ, P2, !PT ;  /* 0x0000000702057c10 */ /* 0x000fc600097fe4ff */
[----:B------:R-:W-:Y:S01]  /*02e0*/  @!P0 IADD3 R10, P2, PT, R10, UR8, RZ ;  /* 0x000000080a0a8c10 */ /* 0x000fe2000ff5e0ff */
[----:B------:R-:W-:Y:S01]  /*02f0*/  IMAD.SHL.U32 R9, R23, 0x8, RZ ;  /* 0x0000000817097824 */ /* 0x000fe200078e00ff */
[----:B------:R-:W-:Y:S01]  /*0300*/  CS2R R18, SRZ ;  /* 0x0000000000127805 */ /* 0x000fe2000001ff00 */
[----:B------:R0:W3:Y:S01]  /*0310*/  @!P0 LDG.E.64 R16, desc[UR14][R4.64] ;  /* 0x0000000e04108981 */ /* 0x0000e2000c1e1b00 */
[----:B------:R-:W-:Y:S02]  /*0320*/  @!P0 IADD3.X R11, PT, PT, R2, UR9, RZ, P2, !PT ;  /* 0x00000009020b8c10 */ /* 0x000fe400097fe4ff */
[----:B------:R-:W-:Y:S02]  /*0330*/  CS2R R14, SRZ ;  /* 0x00000000000e7805 */ /* 0x000fe4000001ff00 */
[C---:B------:R-:W-:Y:S02]  /*0340*/  @!P1 LEA R6, P2, R8.reuse, UR8, 0x3 ;  /* 0x0000000808069c11 */ /* 0x040fe4000f8418ff */
[----:B------:R-:W-:Y:S01]  /*0350*/  SHF.R.U32.HI R13, RZ, 0x1d, R23 ;  /* 0x0000001dff0d7819 */ /* 0x000fe20000011617 */
[----:B------:R1:W2:Y:S01]  /*0360*/  @!P0 LDG.E.64 R18, desc[UR14][R10.64] ;  /* 0x0000000e0a128981 */ /* 0x0002a2000c1e1b00 */
[----:B------:R-:W-:-:S02]  /*0370*/  @!P1 LEA.HI.X R7, R8, UR9, R3, 0x3, P2 ;  /* 0x0000000908079c11 */ /* 0x000fc400090f1c03 */
[----:B------:R-:W-:Y:S02]  /*0380*/  IADD3 R8, P2, PT, R23, R8, RZ ;  /* 0x0000000817087210 */ /* 0x000fe40007f5e0ff */
[----:B0-----:R-:W-:Y:S01]  /*0390*/  IADD3 R4, P3, PT, R9, R4, RZ ;  /* 0x0000000409047210 */ /* 0x001fe20007f7e0ff */
[----:B------:R0:W4:Y:S02]  /*03a0*/  @!P1 LDG.E.64 R14, desc[UR14][R6.64] ;  /* 0x0000000e060e9981 */ /* 0x000124000c1e1b00 */
[----:B------:R-:W-:Y:S01]  /*03b0*/  IMAD.X R21, RZ, RZ, R3, P2 ;  /* 0x000000ffff157224 */ /* 0x000fe200010e0603 */
[----:B------:R-:W-:Y:S02]  /*03c0*/  ISETP.GE.U32.AND P2, PT, R8, UR5, PT ;  /* 0x0000000508007c0c */ /* 0x000fe4000bf46070 */
[----:B------:R-:W-:Y:S02]  /*03d0*/  IADD3 R12, P4, PT, R23, R8, RZ ;  /* 0x00000008170c7210 */ /* 0x000fe40007f9e0ff */
[----:B------:R-:W-:Y:S01]  /*03e0*/  ISETP.GE.U32.AND.EX P2, PT, R21, UR10, PT, P2 ;  /* 0x0000000a15007c0c */ /* 0x000fe2000bf46120 */
[----:B------:R-:W-:Y:S01]  /*03f0*/  IMAD.X R5, R13, 0x1, R5, P3 ;  /* 0x000000010d057824 */ /* 0x000fe200018e0605 */
[----:B------:R-:W-:Y:S01]  /*0400*/  ISETP.GE.U32.AND P3, PT, R12, UR5, PT ;  /* 0x000000050c007c0c */ /* 0x000fe2000bf66070 */
[----:B-1----:R-:W-:-:S05]  /*0410*/  IMAD.X R11, RZ, RZ, R21, P4 ;  /* 0x000000ffff0b7224 */ /* 0x002fca00020e0615 */
[----:B------:R-:W-:Y:S02]  /*0420*/  ISETP.GE.U32.AND.EX P3, PT, R11, UR10, PT, P3 ;  /* 0x0000000a0b007c0c */ /* 0x000fe4000bf66130 */
[----:B------:R-:W-:Y:S02]  /*0430*/  CS2R R2, SRZ ;  /* 0x0000000000027805 */ /* 0x000fe4000001ff00 */
[----:B0-----:R-:W-:Y:S02]  /*0440*/  CS2R R6, SRZ ;  /* 0x0000000000067805 */ /* 0x001fe4000001ff00 */
[C---:B------:R-:W-:Y:S02]  /*0450*/  @!P2 LEA R28, P4, R8.reuse, UR8, 0x3 ;  /* 0x00000008081cac11 */ /* 0x040fe4000f8818ff */
[----:B------:R0:W5:Y:S02]  /*0460*/  @!P1 LDG.E.64 R2, desc[UR14][R4.64] ;  /* 0x0000000e04029981 */ /* 0x000164000c1e1b00 */
[----:B------:R-:W-:-:S03]  /*0470*/  @!P2 LEA.HI.X R29, R8, UR9, R21, 0x3, P4 ;  /* 0x00000009081dac11 */ /* 0x000fc6000a0f1c15 */
[C---:B------:R-:W-:Y:S02]  /*0480*/  @!P3 LEA R26, P4, R12.reuse, UR8, 0x3 ;  /* 0x000000080c1abc11 */ /* 0x040fe4000f8818ff */
[----:B------:R-:W5:Y:S02]  /*0490*/  @!P2 LDG.E.64 R6, desc[UR14][R28.64] ;  /* 0x0000000e1c06a981 */ /* 0x000f64000c1e1b00 */
[----:B------:R-:W-:Y:S02]  /*04a0*/  @!P3 LEA.HI.X R27, R12, UR9, R11, 0x3, P4 ;  /* 0x000000090c1bbc11 */ /* 0x000fe4000a0f1c0b */
[----:B------:R-:W-:Y:S02]  /*04b0*/  CS2R R10, SRZ ;  /* 0x00000000000a7805 */ /* 0x000fe4000001ff00 */
[----:B0-----:R-:W-:-:S04]  /*04c0*/  IADD3 R4, P4, PT, R9, R4, RZ ;  /* 0x0000000409047210 */ /* 0x001fc80007f9e0ff */
[----:B------:R-:W-:Y:S01]  /*04d0*/  IADD3.X R5, PT, PT, R13, R5, RZ, P4, !PT ;  /* 0x000000050d057210 */ /* 0x000fe200027fe4ff */
[----:B------:R2:W5:Y:S01]  /*04e0*/  @!P3 LDG.E.64 R10, desc[UR14][R26.64] ;  /* 0x0000000e1a0ab981 */ /* 0x000562000c1e1b00 */
[C---:B------:R-:W-:Y:S02]  /*04f0*/  @!P3 LEA R20, P4, R23.reuse, R4, 0x3 ;  /* 0x000000041714b211 */ /* 0x040fe400078818ff */
[----:B------:R-:W-:Y:S02]  /*0500*/  CS2R R8, SRZ ;  /* 0x0000000000087805 */ /* 0x000fe4000001ff00 */
[----:B------:R-:W-:Y:S02]  /*0510*/  CS2R R12, SRZ ;  /* 0x00000000000c7805 */ /* 0x000fe4000001ff00 */
[----:B------:R-:W-:-:S04]  /*0520*/  @!P3 LEA.HI.X R21, R23, R5, RZ, 0x3, P4 ;  /* 0x000000051715b211 */ /* 0x000fc800020f1cff */
[----:B------:R-:W5:Y:S04]  /*0530*/  @!P2 LDG.E.64 R12, desc[UR14][R4.64] ;  /* 0x0000000e040ca981 */ /* 0x000f68000c1e1b00 */
[----:B------:R0:W5:Y:S01]  /*0540*/  @!P3 LDG.E.64 R8, desc[UR14][R20.64] ;  /* 0x0000000e1408b981 */ /* 0x000162000c1e1b00 */
[C---:B--2---:R-:W-:Y:S01]  /*0550*/  FMUL.FTZ R27, R19.reuse, UR17 ;  /* 0x00000011131b7c20 */ /* 0x044fe20008410000 */
[----:B------:R-:W-:-:S03]  /*0560*/  FMUL.FTZ R19, R19, UR16 ;  /* 0x0000001013137c20 */ /* 0x000fc60008410000 */
[C---:B------:R-:W-:Y:S01]  /*0570*/  FFMA.FTZ R27, R18.reuse, UR16, -R27 ;  /* 0x00000010121b7c23 */ /* 0x040fe2000801081b */
[----:B------:R-:W-:Y:S01]  /*0580*/  FFMA.FTZ R18, R18, UR17, R19 ;  /* 0x0000001112127c23 */ /* 0x000fe20008010013 */
[C---:B----4-:R-:W-:Y:S01]  /*0590*/  FMUL.FTZ R19, R15.reuse, UR17 ;  /* 0x000000110f137c20 */ /* 0x050fe20008410000 */
[----:B------:R-:W-:Y:S01]  /*05a0*/  FMUL.FTZ R15, R15, UR16 ;  /* 0x000000100f0f7c20 */ /* 0x000fe20008410000 */
[----:B---3--:R-:W-:Y:S01]  /*05b0*/  FADD.FTZ R16, -R27, R16 ;  /* 0x000000101b107221 */ /* 0x008fe20000010100 */
[----:B------:R-:W-:Y:S02]  /*05c0*/  IMAD.IADD R27, R0, 0x1, R25 ;  /* 0x00000001001b7824 */ /* 0x000fe400078e0219 */
[----:B------:R-:W-:Y:S01]  /*05d0*/  FFMA.FTZ R19, R14, UR16, -R19 ;  /* 0x000000100e137c23 */ /* 0x000fe20008010813 */
[----:B------:R-:W-:Y:S01]  /*05e0*/  FADD.FTZ R17, -R18, R17 ;  /* 0x0000001112117221 */ /* 0x000fe20000010100 */
[----:B------:R-:W-:Y:S01]  /*05f0*/  FFMA.FTZ R28, R14, UR17, R15 ;  /* 0x000000110e1c7c23 */ /* 0x000fe2000801000f */
[----:B------:R-:W-:-:S02]  /*0600*/  @!P0 LEA R14, P4, R27, UR6, 0x3 ;  /* 0x000000061b0e8c11 */ /* 0x000fc4000f8818ff */
[C---:B------:R-:W-:Y:S02]  /*0610*/  @!P1 LEA R26, P5, R27.reuse, UR6, 0x3 ;  /* 0x000000061b1a9c11 */ /* 0x040fe4000f8a18ff */
[C-C-:B------:R-:W-:Y:S02]  /*0620*/  @!P0 LEA.HI.X R15, R27.reuse, UR7, R24.reuse, 0x3, P4 ;  /* 0x000000071b0f8c11 */ /* 0x140fe4000a0f1c18 */
[----:B0-----:R-:W-:Y:S01]  /*0630*/  @!P1 LEA.HI.X R20, R27, UR7, R24, 0x3, P5 ;  /* 0x000000071b149c11 */ /* 0x001fe2000a8f1c18 */
[----:B-----5:R-:W-:Y:S01]  /*0640*/  FADD.FTZ R18, -R19, R2 ;  /* 0x0000000213127221 */ /* 0x020fe20000010100 */
[----:B------:R-:W-:Y:S01]  /*0650*/  @!P3 LEA R2, P6, R27, UR6, 0x3 ;  /* 0x000000061b02bc11 */ /* 0x000fe2000f8c18ff */
[----:B------:R-:W-:Y:S02]  /*0660*/  IMAD.SHL.U32 R19, R23, 0x8, RZ ;  /* 0x0000000817137824 */ /* 0x000fe400078e00ff */
[C---:B------:R-:W-:Y:S01]  /*0670*/  FMUL.FTZ R21, R7.reuse, UR17 ;  /* 0x0000001107157c20 */ /* 0x040fe20008410000 */
[----:B------:R-:W-:Y:S01]  /*0680*/  FMUL.FTZ R7, R7, UR16 ;  /* 0x0000001007077c20 */ /* 0x000fe20008410000 */
[----:B------:R-:W-:-:S02]  /*0690*/  @!P3 LEA.HI.X R27, R27, UR7, R24, 0x3, P6 ;  /* 0x000000071b1bbc11 */ /* 0x000fc4000b0f1c18 */
[C---:B------:R-:W-:Y:S01]  /*06a0*/  FFMA.FTZ R21, R6.reuse, UR16, -R21 ;  /* 0x0000001006157c23 */ /* 0x040fe20008010815 */
[----:B------:R-:W-:Y:S01]  /*06b0*/  FFMA.FTZ R24, R6, UR17, R7 ;  /* 0x0000001106187c23 */ /* 0x000fe20008010007 */
[C---:B------:R-:W-:Y:S02]  /*06c0*/  @!P3 IADD3 R2, P4, P5, R19.reuse, R2, R19 ;  /* 0x000000021302b210 */ /* 0x040fe40007d9e013 */
[----:B------:R-:W-:Y:S02]  /*06d0*/  SHF.R.U32.HI R6, RZ, 0x1d, R23 ;  /* 0x0000001dff067819 */ /* 0x000fe40000011617 */
[----:B------:R-:W-:Y:S01]  /*06e0*/  @!P3 IADD3 R2, P6, PT, R19, R2, RZ ;  /* 0x000000021302b210 */ /* 0x000fe20007fde0ff */
[C---:B------:R-:W-:Y:S01]  /*06f0*/  FMUL.FTZ R7, R11.reuse, UR17 ;  /* 0x000000110b077c20 */ /* 0x040fe20008410000 */
[----:B------:R-:W-:Y:S01]  /*0700*/  @!P3 IADD3.X R27, PT, PT, R6, R27, R6, P4, P5 ;  /* 0x0000001b061bb210 */ /* 0x000fe200027ea406 */
[----:B------:R-:W-:Y:S01]  /*0710*/  FADD.FTZ R19, -R28, R3 ;  /* 0x000000031c137221 */ /* 0x000fe20000010100 */
[----:B------:R-:W-:Y:S01]  /*0720*/  FMUL.FTZ R11, R11, UR16 ;  /* 0x000000100b0b7c20 */ /* 0x000fe20008410000 */
[----:B------:R-:W-:-:S02]  /*0730*/  FFMA.FTZ R7, R10, UR16, -R7 ;  /* 0x000000100a077c23 */ /* 0x000fc40008010807 */
[----:B------:R-:W-:Y:S01]  /*0740*/  @!P3 IMAD.X R3, R6, 0x1, R27, P6 ;  /* 0x000000010603b824 */ /* 0x000fe200030e061b */
[----:B------:R-:W-:Y:S01]  /*0750*/  @!P1 LEA R6, P4, R23, R26, 0x3 ;  /* 0x0000001a17069211 */ /* 0x000fe200078818ff */
[----:B------:R-:W-:Y:S01]  /*0760*/  FFMA.FTZ R10, R10, UR17, R11 ;  /* 0x000000110a0a7c23 */ /* 0x000fe2000801000b */
[----:B------:R-:W-:Y:S01]  /*0770*/  FADD.FTZ R12, -R21, R12 ;  /* 0x0000000c150c7221 */ /* 0x000fe20000010100 */
[----:B------:R-:W-:Y:S01]  /*0780*/  FADD.FTZ R13, -R24, R13 ;  /* 0x0000000d180d7221 */ /* 0x000fe20000010100 */
[----:B------:R-:W-:Y:S01]  /*0790*/  FADD.FTZ R8, -R7, R8 ;  /* 0x0000000807087221 */ /* 0x000fe20000010100 */
[C---:B------:R-:W-:Y:S01]  /*07a0*/  @!P1 LEA.HI.X R7, R23.reuse, R20, RZ, 0x3, P4 ;  /* 0x0000001417079211 */ /* 0x040fe200020f1cff */
[----:B------:R3:W-:Y:S01]  /*07b0*/  @!P0 STG.E.64 desc[UR14][R14.64], R16 ;  /* 0x000000100e008986 */ /* 0x0007e2000c101b0e */
[----:B------:R-:W-:Y:S01]  /*07c0*/  FADD.FTZ R9, -R10, R9 ;  /* 0x000000090a097221 */ /* 0x000fe20000010100 */
[----:B------:R-:W-:Y:S02]  /*07d0*/  LEA R25, P0, R23, R25, 0x2 ;  /* 0x0000001917197211 */ /* 0x000fe400078010ff */
[----:B------:R3:W-:Y:S03]  /*07e0*/  @!P1 STG.E.64 desc[UR14][R6.64], R18 ;  /* 0x0000001206009986 */ /* 0x0007e6000c101b0e */
[----:B------:R-:W-:Y:S01]  /*07f0*/  IMAD.X R22, RZ, RZ, R22, P0 ;  /* 0x000000ffff167224 */ /* 0x000fe200000e0616 */
[----:B------:R3:W-:Y:S01]  /*0800*/  @!P2 STG.E.64 desc[UR14][R4.64], R12 ;  /* 0x0000000c0400a986 */ /* 0x0007e2000c101b0e */
[----:B------:R-:W-:-:S03]  /*0810*/  ISETP.GE.U32.AND P0, PT, R25, UR5, PT ;  /* 0x0000000519007c0c */ /* 0x000fc6000bf06070 */
[----:B------:R3:W-:Y:S01]  /*0820*/  @!P3 STG.E.64 desc[UR14][R2.64], R8 ;  /* 0x000000080200b986 */ /* 0x0007e2000c101b0e */
[----:B------:R-:W-:-:S13]  /*0830*/  ISETP.GE.U32.AND.EX P0, PT, R22, UR10, PT, P0 ;  /* 0x0000000a16007c0c */ /* 0x000fda000bf06100 */
[----:B---3--:R-:W-:Y:S05]  /*0840*/  @!P0 BRA `(.L_x_7307) ;  /* 0xfffffff800708947 */ /* 0x008fea000383ffff */
[----:B------:R-:W-:Y:S05]  /*0850*/  EXIT ;  /* 0x000000000000794d */ /* 0x000fea0003800000 */
.L_x_7306:
        /* <DEDUP_REMOVED lines=8> */
.L_x_7308:
[C---:B--2---:R-:W-:Y:S01]  /*08e0*/  IMAD.SHL.U32 R2, R0.reuse, 0x20, RZ ;  /* 0x0000002000027824 */ /* 0x044fe200078e00ff */
[----:B------:R-:W-:-:S04]  /*08f0*/  SHF.L.U64.HI R3, R0, 0x5, R21 ;  /* 0x0000000500037819 */ /* 0x000fc80000010215 */
[----:B------:R-:W-:-:S04]  /*0900*/  IADD3 R12, P0, PT, R2, UR8, RZ ;  /* 0x00000008020c7c10 */ /* 0x000fc8000ff1e0ff */
[----:B------:R-:W-:-:S06]  /*0910*/  IADD3.X R13, PT, PT, R3, UR9, RZ, P0, !PT ;  /* 0x00000009030d7c10 */ /* 0x000fcc00087fe4ff */
[----:B------:R-:W1:Y:S01]  /*0920*/  LDG.E.ENL2.256 R12, R8, desc[UR14][R12.64] ;  /* 0xfe00000e0c08797e */ /* 0x000e62000812190c */
[----:B------:R-:W-:-:S04]  /*0930*/  IADD3 R2, P0, PT, R2, UR6, RZ ;  /* 0x0000000602027c10 */ /* 0x000fc8000ff1e0ff */
[----:B------:R-:W-:-:S05]  /*0940*/  IADD3.X R3, PT, PT, R3, UR7, RZ, P0, !PT ;  /* 0x0000000703037c10 */ /* 0x000fca00087fe4ff */
[----:B------:R-:W2:Y:S01]  /*0950*/  LDG.E.ENL2.256 R4, R16, desc[UR14][R2.64] ;  /* 0xfe00000e0210797e */ /* 0x000ea20008121904 */
[----:B0-----:R-:W-:-:S05]  /*0960*/  IADD3 R0, P0, PT, R0, UR5, RZ ;  /* 0x0000000500007c10 */ /* 0x001fca000ff1e0ff */
[----:B------:R-:W-:Y:S01]  /*0970*/  IMAD.X R21, RZ, RZ, R21, P0 ;  /* 0x000000ffff157224 */ /* 0x000fe200000e0615 */
[----:B------:R-:W-:-:S04]  /*0980*/  LOP3.LUT P0, RZ, R0, 0xffffc000, RZ, 0xc0, !PT ;  /* 0xffffc00000ff7812 */ /* 0x000fc8000780c0ff */
[----:B------:R-:W-:Y:S01]  /*0990*/  LOP3.LUT P0, RZ, R21, 0x3fffffff, RZ, 0xc0, P0 ;  /* 0x3fffffff15ff7812 */ /* 0x000fe2000000c0ff */
[C---:B-1----:R-:W-:Y:S01]  /*09a0*/  FMUL.FTZ R23, R9.reuse, UR11 ;  /* 0x0000000b09177c20 */ /* 0x042fe20008410000 */
[----:B------:R-:W-:Y:S01]  /*09b0*/  FMUL.FTZ R25, R9, UR10 ;  /* 0x0000000a09197c20 */ /* 0x000fe20008410000 */
[C---:B------:R-:W-:Y:S01]  /*09c0*/  FMUL.FTZ R27, R11.reuse, UR11 ;  /* 0x0000000b0b1b7c20 */ /* 0x040fe20008410000 */
[----:B------:R-:W-:Y:S01]  /*09d0*/  FMUL.FTZ R29, R11, UR10 ;  /* 0x0000000a0b1d7c20 */ /* 0x000fe20008410000 */
[C---:B------:R-:W-:Y:S01]  /*09e0*/  FFMA.FTZ R9, R8.reuse, UR10, -R23 ;  /* 0x0000000a08097c23 */ /* 0x040fe20008010817 */
[----:B------:R-:W-:Y:S01]  /*09f0*/  FFMA.FTZ R8, R8, UR11, R25 ;  /* 0x0000000b08087c23 */ /* 0x000fe20008010019 */
[----:B------:R-:W-:Y:S01]  /*0a00*/  FMUL.FTZ R23, R13, UR11 ;  /* 0x0000000b0d177c20 */ /* 0x000fe20008410000 */
[----:B------:R-:W-:Y:S01]  /*0a10*/  FMUL.FTZ R25, R15, UR11 ;  /* 0x0000000b0f197c20 */ /* 0x000fe20008410000 */
[----:B------:R-:W-:Y:S01]  /*0a20*/  FMUL.FTZ R13, R13, UR10 ;  /* 0x0000000a0d0d7c20 */ /* 0x000fe20008410000 */
[----:B------:R-:W-:Y:S01]  /*0a30*/  FMUL.FTZ R15, R15, UR10 ;  /* 0x0000000a0f0f7c20 */ /* 0x000fe20008410000 */
[----:B------:R-:W-:Y:S01]  /*0a40*/  FFMA.FTZ R11, R10, UR10, -R27 ;  /* 0x0000000a0a0b7c23 */ /* 0x000fe2000801081b */
[----:B------:R-:W-:Y:S01]  /*0a50*/  FFMA.FTZ R23, R12, UR10, -R23 ;  /* 0x0000000a0c177c23 */ /* 0x000fe20008010817 */
[----:B------:R-:W-:Y:S01]  /*0a60*/  FFMA.FTZ R25, R14, UR10, -R25 ;  /* 0x0000000a0e197c23 */ /* 0x000fe20008010819 */
[----:B------:R-:W-:Y:S01]  /*0a70*/  FFMA.FTZ R10, R10, UR11, R29 ;  /* 0x0000000b0a0a7c23 */ /* 0x000fe2000801001d */
[----:B------:R-:W-:Y:S01]  /*0a80*/  FFMA.FTZ R12, R12, UR11, R13 ;  /* 0x0000000b0c0c7c23 */ /* 0x000fe2000801000d */
[----:B------:R-:W-:Y:S01]  /*0a90*/  FFMA.FTZ R14, R14, UR11, R15 ;  /* 0x0000000b0e0e7c23 */ /* 0x000fe2000801000f */
[----:B--2---:R-:W-:Y:S01]  /*0aa0*/  FADD.FTZ R17, R17, -R8 ;  /* 0x8000000811117221 */ /* 0x004fe20000010000 */
[----:B------:R-:W-:Y:S01]  /*0ab0*/  FADD.FTZ R16, R16, -R9 ;  /* 0x8000000910107221 */ /* 0x000fe20000010000 */
[----:B------:R-:W-:Y:S01]  /*0ac0*/  FADD.FTZ R18, R18, -R11 ;  /* 0x8000000b12127221 */ /* 0x000fe20000010000 */
[----:B------:R-:W-:Y:S01]  /*0ad0*/  FADD.FTZ R19, R19, -R10 ;  /* 0x8000000a13137221 */ /* 0x000fe20000010000 */
[----:B------:R-:W-:Y:S01]  /*0ae0*/  FADD.FTZ R4, R4, -R23 ;  /* 0x8000001704047221 */ /* 0x000fe20000010000 */
[----:B------:R-:W-:Y:S01]  /*0af0*/  FADD.FTZ R5, R5, -R12 ;  /* 0x8000000c05057221 */ /* 0x000fe20000010000 */
[----:B------:R-:W-:Y:S01]  /*0b00*/  FADD.FTZ R6, R6, -R25 ;  /* 0x8000001906067221 */ /* 0x000fe20000010000 */
[----:B------:R-:W-:Y:S01]  /*0b10*/  FADD.FTZ R7, R7, -R14 ;  /* 0x8000000e07077221 */ /* 0x000fe20000010000 */
[----:B------:R-:W-:-:S04]  /*0b20*/  IMAD.SHL.U32 R8, R0, 0x4, RZ ;  /* 0x0000000400087824 */ /* 0x000fc800078e00ff */
[----:B------:R2:W-:Y:S01]  /*0b30*/  STG.E.ENL2.256 desc[UR14][R2.64], R16, R4 ;  /* 0xf80000100204797f */ /* 0x0005e2000f12180e */
[----:B------:R-:W-:Y:S02]  /*0b40*/  ISETP.LT.U32.AND P1, PT, R8, UR13, PT ;  /* 0x0000000d08007c0c */ /* 0x000fe4000bf21070 */
[----:B------:R-:W-:-:S04]  /*0b50*/  SHF.L.U64.HI R8, R0, 0x2, R21 ;  /* 0x0000000200087819 */ /* 0x000fc80000010215 */
[----:B------:R-:W-:-:S13]  /*0b60*/  ISETP.LT.AND.EX P1, PT, R8, UR4, PT, P1 ;  /* 0x0000000408007c0c */ /* 0x000fda000bf21310 */
[----:B------:R-:W-:Y:S05]  /*0b70*/  @!P0 BRA P1, `(.L_x_7308) ;  /* 0xfffffffc00588947 */ /* 0x000fea000083ffff */
[----:B------:R-:W-:Y:S05]  /*0b80*/  EXIT ;  /* 0x000000000000794d */ /* 0x000fea0003800000 */
.L_x_7309:
        /* <DEDUP_REMOVED lines=15> */
.L_x_7984:


//--------------------- .text._ZN2at6native55_GLOBAL__N__de093ff9_22_ForeachBinaryOpList_cu_a911ec4325multi_tensor_apply_kernelINS1_18TensorListMetadataILi2EEENS1_24BinaryOpListAlphaFunctorIN3c107complexIdEELi2ELi2ELi0EEEJSt5minusIS8_ES8_EEEvT_T0_DpT1_ --------------------------
	.section	.text._ZN2at6native55_GLOBAL__N__de093ff9_22_ForeachBinaryOpList_cu_a911ec4325multi_tensor_apply_kernelINS1_18TensorListMetadataILi2EEENS1_24BinaryOpListAlphaFunctorIN3c107complexIdEELi2ELi2ELi0EEEJSt5minusIS8_ES8_EEEvT_T0_DpT1_,"ax",@progbits
	.align	128
.text._ZN2at6native55_GLOBAL__N__de093ff9_22_ForeachBinaryOpList_cu_a911ec4325multi_tensor_apply_kernelINS1_18TensorListMetadataILi2EEENS1_24BinaryOpListAlphaFunctorIN3c107complexIdEELi2ELi2ELi0EEEJSt5minusIS8_ES8_EEEvT_T0_DpT1_:
        .type           _ZN2at6native55_GLOBAL__N__de093ff9_22_ForeachBinaryOpList_cu_a911ec4325multi_tensor_apply_kernelINS1_18TensorListMetadataILi2EEENS1_24BinaryOpListAlphaFunctorIN3c107complexIdEELi2ELi2ELi0EEEJSt5minusIS8_ES8_EEEvT_T0_DpT1_,@function
        .size           _ZN2at6native55_GLOBAL__N__de093ff9_22_ForeachBinaryOpList_cu_a911ec4325multi_tensor_apply_kernelINS1_18TensorListMetadataILi2EEENS1_24BinaryOpListAlphaFunctorIN3c107complexIdEELi2ELi2ELi0EEEJSt5minusIS8_ES8_EEEvT_T0_DpT1_,(.L_x_7985 - _ZN2at6native55_GLOBAL__N__de093ff9_22_ForeachBinaryOpList_cu_a911ec4325multi_tensor_apply_kernelINS1_18TensorListMetadataILi2EEENS1_24BinaryOpListAlphaFunctorIN3c107complexIdEELi2ELi2ELi0EEEJSt5minusIS8_ES8_EEEvT_T0_DpT1_)
        .other          _ZN2at6native55_GLOBAL__N__de093ff9_22_ForeachBinaryOpList_cu_a911ec4325multi_tensor_apply_kernelINS1_18TensorListMetadataILi2EEENS1_24BinaryOpListAlphaFunctorIN3c107complexIdEELi2ELi2ELi0EEEJSt5minusIS8_ES8_EEEvT_T0_DpT1_,@"STO_CUDA_ENTRY STV_DEFAULT"
_ZN2at6native55_GLOBAL__N__de093ff9_22_ForeachBinaryOpList_cu_a911ec4325multi_tensor_apply_kernelINS1_18TensorListMetadataILi2EEENS1_24BinaryOpListAlphaFunctorIN3c107complexIdEELi2ELi2ELi0EEEJSt5minusIS8_ES8_EEEvT_T0_DpT1_:
        /* <DEDUP_REMOVED lines=32> */
.L_x_7311:
[----:B0-----:R-:W-:Y:S02]  /*0200*/  IADD3 R17, P1, PT, R3, UR4, RZ ;  /* 0x0000000403117c10 */ /* 0x001fe4000ff3e0ff */
[----:B------:R-:W-:Y:S02]  /*0210*/  CS2R R6, SRZ ;  /* 0x0000000000067805 */ /* 0x000fe4000001ff00 */
[----:B------:R-:W-:Y:S02]  /*0220*/  CS2R R4, SRZ ;  /* 0x0000000000047805 */ /* 0x000fe4000001ff00 */
[C---:B------:R-:W-:Y:S01]  /*0230*/  ISETP.GE.U32.AND P0, PT, R17.reuse, R0, PT ;  /* 0x000000001100720c */ /* 0x040fe20003f06070 */
[----:B------:R-:W-:Y:S02]  /*0240*/  IMAD.X R16, RZ, RZ, UR5, P1 ;  /* 0x00000005ff107e24 */ /* 0x000fe400088e06ff */
[----:B------:R-:W-:-:S03]  /*0250*/  IMAD.SHL.U32 R27, R17, 0x10, RZ ;  /* 0x00000010111b7824 */ /* 0x000fc600078e00ff */
[----:B------:R-:W-:Y:S02]  /*0260*/  ISETP.GE.U32.AND.EX P0, PT, R16, R2, PT, P0 ;  /* 0x000000021000720c */ /* 0x000fe40003f06100 */
[----:B------:R-:W-:-:S11]  /*0270*/  SHF.L.U64.HI R9, R17, 0x4, R16 ;  /* 0x0000000411097819 */ /* 0x000fd60000010210 */
[----:B------:R-:W-:-:S05]  /*0280*/  @!P0 IADD3 R14, P1, PT, R30, R27, RZ ;  /* 0x0000001b1e0e8210 */ /* 0x000fca0007f3e0ff */
[----:B------:R-:W-:-:S05]  /*0290*/  @!P0 IMAD.X R15, R31, 0x1, R9, P1 ;  /* 0x000000011f0f8824 */ /* 0x000fca00008e0609 */
[----:B------:R0:W2:Y:S01]  /*02a0*/  @!P0 LDG.E.128 R4, desc[UR6][R14.64] ;  /* 0x000000060e048981 */ /* 0x0000a2000c1e1d00 */
[----:B------:R-:W-:Y:S02]  /*02b0*/  IADD3 R26, P1, PT, R32, R27, RZ ;  /* 0x0000001b201a7210 */ /* 0x000fe40007f3e0ff */
[----:B------:R-:W-:-:S03]  /*02c0*/  CS2R R10, SRZ ;  /* 0x00000000000a7805 */ /* 0x000fc6000001ff00 */
[----:B------:R-:W-:Y:S01]  /*02d0*/  IMAD.X R27, R33, 0x1, R9, P1 ;  /* 0x00000001211b7824 */ /* 0x000fe200008e0609 */
[----:B------:R-:W-:-:S06]  /*02e0*/  CS2R R8, SRZ ;  /* 0x0000000000087805 */ /* 0x000fcc000001ff00 */
[----:B------:R-:W3:Y:S01]  /*02f0*/  @!P0 LDG.E.128 R8, desc[UR6][R26.64] ;  /* 0x000000061a088981 */ /* 0x000ee2000c1e1d00 */
[----:B-1----:R-:W-:Y:S01]  /*0300*/  IADD3 R17, P1, PT, R17, UR8, RZ ;  /* 0x0000000811117c10 */ /* 0x002fe2000ff3e0ff */
[----:B------:R-:W-:Y:S01]  /*0310*/  USHF.L.U32 UR9, UR8, 0x4, URZ ;  /* 0x0000000408097899 */ /* 0x000fe200080006ff */
[----:B0-----:R-:W-:Y:S01]  /*0320*/  CS2R R14, SRZ ;  /* 0x00000000000e7805 */ /* 0x001fe2000001ff00 */
[----:B------:R-:W-:Y:S02]  /*0330*/  USHF.R.U32.HI UR10, URZ, 0x1c, UR8 ;  /* 0x0000001cff0a7899 */ /* 0x000fe40008011608 */
[----:B------:R-:W-:Y:S02]  /*0340*/  IADD3 R21, P3, PT, R17, UR8, RZ ;  /* 0x0000000811157c10 */ /* 0x000fe4000ff7e0ff */
[----:B------:R-:W-:Y:S02]  /*0350*/  CS2R R18, SRZ ;  /* 0x0000000000127805 */ /* 0x000fe4000001ff00 */
[----:B------:R-:W-:Y:S01]  /*0360*/  ISETP.GE.U32.AND P2, PT, R21, R0, PT ;  /* 0x000000001500720c */ /* 0x000fe20003f46070 */
        /* <DEDUP_REMOVED lines=10> */
[----:B0-----:R0:W3:Y:S02]  /*0410*/  DFMA R6, R4, UR12, -R12 ;  /* 0x0000000c04067c2b */ /* 0x0010e4000800080c */
[----:B0-----:R-:W-:-:S15]  /*0420*/  CS2R R12, SRZ ;  /* 0x00000000000c7805 */ /* 0x001fde000001ff00 */
[----:B------:R-:W-:-:S15]  /*0430*/  NOP ;  /* 0x0000000000007918 */ /* 0x000fde0000000000 */
[----:B------:R-:W-:-:S15]  /*0440*/  NOP ;  /* 0x0000000000007918 */ /* 0x000fde0000000000 */
[----:B------:R-:W-:-:S15]  /*0450*/  NOP ;  /* 0x0000000000007918 */ /* 0x000fde0000000000 */
[----:B------:R-:W-:-:S02]  /*0460*/  NOP ;  /* 0x0000000000007918 */ /* 0x000fc40000000000 */
[----:B-1----:R0:W1:Y:S02]  /*0470*/  DFMA R34, R4, UR14, R34 ;  /* 0x0000000e04227c2b */ /* 0x0020640008000022 */
[----:B0-----:R-:W-:Y:S01]  /*0480*/  IMAD.X R5, RZ, RZ, R16, P1 ;  /* 0x000000ffff057224 */ /* 0x001fe200008e0610 */
[----:B------:R-:W-:-:S03]  /*0490*/  ISETP.GE.U32.AND P1, PT, R17, R0, PT ;  /* 0x000000001100720c */ /* 0x000fc60003f26070 */
[----:B------:R-:W-:Y:S01]  /*04a0*/  IMAD.X R23, RZ, RZ, R5, P3 ;  /* 0x000000ffff177224 */ /* 0x000fe200018e0605 */
[----:B------:R-:W-:-:S04]  /*04b0*/  ISETP.GE.U32.AND.EX P1, PT, R5, R2, PT, P1 ;  /* 0x000000020500720c */ /* 0x000fc80003f26110 */
[----:B------:R-:W-:-:S09]  /*04c0*/  ISETP.GE.U32.AND.EX P2, PT, R23, R2, PT, P2 ;  /* 0x000000021700720c */ /* 0x000fd20003f46120 */
[----:B------:R-:W-:-:S04]  /*04d0*/  @!P1 LEA R36, P3, R17, R30, 0x4 ;  /* 0x0000001e11249211 */ /* 0x000fc800078620ff */
[----:B------:R-:W-:Y:S02]  /*04e0*/  @!P1 LEA.HI.X R37, R17, R31, R5, 0x4, P3 ;  /* 0x0000001f11259211 */ /* 0x000fe400018f2405 */
[----:B------:R-:W-:Y:S02]  /*04f0*/  CS2R R16, SRZ ;  /* 0x0000000000107805 */ /* 0x000fe4000001ff00 */
[----:B------:R-:W-:Y:S02]  /*0500*/  IADD3 R24, P3, PT, R26, UR9, RZ ;  /* 0x000000091a187c10 */ /* 0x000fe4000ff7e0ff */
[----:B------:R-:W-:Y:S01]  /*0510*/  CS2R R4, SRZ ;  /* 0x0000000000047805 */ /* 0x000fe2000001ff00 */
[----:B------:R-:W2:Y:S01]  /*0520*/  @!P1 LDG.E.128 R12, desc[UR6][R36.64] ;  /* 0x00000006240c9981 */ /* 0x000ea2000c1e1d00 */
[----:B------:R-:W-:Y:S02]  /*0530*/  IADD3.X R25, PT, PT, R27, UR10, RZ, P3, !PT ;  /* 0x0000000a1b197c10 */ /* 0x000fe40009ffe4ff */
[----:B------:R-:W-:-:S03]  /*0540*/  @!P2 LEA R28, P3, R21, R30, 0x4 ;  /* 0x0000001e151ca211 */ /* 0x000fc600078620ff */
[----:B------:R-:W4:Y:S01]  /*0550*/  @!P1 LDG.E.128 R16, desc[UR6][R24.64] ;  /* 0x0000000618109981 */ /* 0x000f22000c1e1d00 */
[----:B------:R-:W-:-:S15]  /*0560*/  @!P2 LEA.HI.X R29, R21, R31, R23, 0x4, P3 ;  /* 0x0000001f151da211 */ /* 0x000fde00018f2417 */
[----:B------:R-:W-:-:S11]  /*0570*/  NOP ;  /* 0x0000000000007918 */ /* 0x000fd60000000000 */
[----:B---3--:R0:W-:Y:S02]  /*0580*/  DADD R8, -R6, R8 ;  /* 0x0000000006087229 */ /* 0x0081e40000000108 */
[----:B0-----:R-:W-:-:S06]  /*0590*/  CS2R R6, SRZ ;  /* 0x0000000000067805 */ /* 0x001fcc000001ff00 */
[----:B------:R0:W3:Y:S02]  /*05a0*/  @!P2 LDG.E.128 R4, desc[UR6][R28.64] ;  /* 0x000000061c04a981 */ /* 0x0000e4000c1e1d00 */
[----:B0-----:R-:W-:-:S04]  /*05b0*/  IADD3 R28, P3, PT, R24, UR9, RZ ;  /* 0x00000009181c7c10 */ /* 0x001fc8000ff7e0ff */
[----:B------:R-:W-:-:S15]  /*05c0*/  IADD3.X R29, PT, PT, R25, UR10, RZ, P3, !PT ;  /* 0x0000000a191d7c10 */ /* 0x000fde0009ffe4ff */
[----:B------:R-:W-:-:S15]  /*05d0*/  NOP ;  /* 0x0000000000007918 */ /* 0x000fde0000000000 */
[----:B------:R-:W-:-:S15]  /*05e0*/  NOP ;  /* 0x0000000000007918 */ /* 0x000fde0000000000 */
[----:B------:R-:W-:-:S05]  /*05f0*/  NOP ;  /* 0x0000000000007918 */ /* 0x000fca0000000000 */
        /* <DEDUP_REMOVED lines=15> */
[----:B0-----:R-:W4:-:S15]  /*06f0*/  DFMA R34, R12, UR12, -R34 ;  /* 0x0000000c0c227c2b */ /* 0x001f1e0008000822 */
        /* <DEDUP_REMOVED lines=9> */
[----:B----4-:R-:W-:-:S15]  /*0790*/  DADD R16, -R34, R16 ;  /* 0x0000000022107229 */ /* 0x010fde0000000110 */
        /* <DEDUP_REMOVED lines=14> */
[----:B0-----:R0:W-:Y:S02]  /*0880*/  DADD R18, -R14, R18 ;  /* 0x000000000e127229 */ /* 0x0011e40000000112 */
[----:B0-----:R-:W-:-:S15]  /*0890*/  CS2R R14, SRZ ;  /* 0x00000000000e7805 */ /* 0x001fde000001ff00 */
[----:B------:R-:W-:-:S15]  /*08a0*/  NOP ;  /* 0x0000000000007918 */ /* 0x000fde0000000000 */
[----:B------:R-:W-:-:S15]  /*08b0*/  NOP ;  /* 0x0000000000007918 */ /* 0x000fde0000000000 */
[----:B------:R-:W-:-:S15]  /*08c0*/  NOP ;  /* 0x0000000000007918 */ /* 0x000fde0000000000 */
[----:B------:R-:W-:-:S02]  /*08d0*/  NOP ;  /* 0x0000000000007918 */ /* 0x000fc40000000000 */
[----:B-1----:R0:W1:Y:S02]  /*08e0*/  DFMA R6, R4, UR12, -R12 ;  /* 0x0000000c04067c2b */ /* 0x002064000800080c */
[----:B0-----:R-:W-:-:S06]  /*08f0*/  CS2R R12, SRZ ;  /* 0x00000000000c7805 */ /* 0x001fcc000001ff00 */
[----:B------:R-:W1:Y:S01]  /*0900*/  @!P2 LDG.E.128 R12, desc[UR6][R28.64] ;  /* 0x000000061c0ca981 */ /* 0x000e62000c1e1d00 */
[----:B------:R-:W-:-:S05]  /*0910*/  IADD3 R21, P3, PT, R21, UR8, RZ ;  /* 0x0000000815157c10 */ /* 0x000fca000ff7e0ff */
[----:B------:R-:W-:Y:S01]  /*0920*/  IMAD.X R23, RZ, RZ, R23, P3 ;  /* 0x000000ffff177224 */ /* 0x000fe200018e0617 */
[----:B------:R-:W-:-:S04]  /*0930*/  ISETP.GE.U32.AND P3, PT, R21, R0, PT ;  /* 0x000000001500720c */ /* 0x000fc80003f66070 */
[----:B------:R-:W-:-:S13]  /*0940*/  ISETP.GE.U32.AND.EX P3, PT, R23, R2, PT, P3 ;  /* 0x000000021700720c */ /* 0x000fda0003f66130 */
[----:B------:R-:W-:-:S04]  /*0950*/  @!P3 LEA R36, P4, R21, R30, 0x4 ;  /* 0x0000001e1524b211 */ /* 0x000fc800078820ff */
[----:B------:R-:W-:-:S15]  /*0960*/  @!P3 LEA.HI.X R37, R21, R31, R23, 0x4, P4 ;  /* 0x0000001f1525b211 */ /* 0x000fde00020f2417 */
[----:B------:R-:W-:-:S13]  /*0970*/  NOP ;  /* 0x0000000000007918 */ /* 0x000fda0000000000 */
[----:B--2---:R0:W2:Y:S02]  /*0980*/  DFMA R34, R4, UR14, R34 ;  /* 0x0000000e04227c2b */ /* 0x0040a40008000022 */
[----:B0-----:R-:W-:-:S15]  /*0990*/  CS2R R4, SRZ ;  /* 0x0000000000047805 */ /* 0x001fde000001ff00 */
[----:B------:R-:W-:-:S15]  /*09a0*/  NOP ;  /* 0x0000000000007918 */ /* 0x000fde0000000000 */
[----:B------:R-:W-:-:S15]  /*09b0*/  NOP ;  /* 0x0000000000007918 */ /* 0x000fde0000000000 */
[----:B------:R-:W-:-:S15]  /*09c0*/  NOP ;  /* 0x0000000000007918 */ /* 0x000fde0000000000 */
[----:B------:R-:W-:-:S02]  /*09d0*/  NOP ;  /* 0x0000000000007918 */ /* 0x000fc40000000000 */
[----:B-1----:R0:W-:Y:S02]  /*09e0*/  DADD R12, -R6, R12 ;  /* 0x00000000060c7229 */ /* 0x0021e4000000010c */
[----:B0-----:R-:W-:-:S06]  /*09f0*/  CS2R R6, SRZ ;  /* 0x0000000000067805 */ /* 0x001fcc000001ff00 */
[----:B------:R-:W3:Y:S01]  /*0a00*/  @!P3 LDG.E.128 R4, desc[UR6][R36.64] ;  /* 0x000000062404b981 */ /* 0x000ee2000c1e1d00 */
[----:B------:R-:W-:-:S04]  /*0a10*/  IADD3 R20, P4, PT, R28, UR9, RZ ;  /* 0x000000091c147c10 */ /* 0x000fc8000ff9e0ff */
[----:B------:R-:W-:-:S15]  /*0a20*/  IADD3.X R21, PT, PT, R29, UR10, RZ, P4, !PT ;  /* 0x0000000a1d157c10 */ /* 0x000fde000a7fe4ff */
[----:B------:R-:W-:-:S15]  /*0a30*/  NOP ;  /* 0x0000000000007918 */ /* 0x000fde0000000000 */
[----:B------:R-:W-:-:S15]  /*0a40*/  NOP ;  /* 0x0000000000007918 */ /* 0x000fde0000000000 */
[----:B------:R-:W-:-:S06]  /*0a50*/  NOP ;  /* 0x0000000000007918 */ /* 0x000fcc0000000000 */
[----:B--2---:R-:W-:-:S15]  /*0a60*/  DADD R14, -R34, R14 ;  /* 0x00000000220e7229 */ /* 0x004fde000000010e */
[----:B------:R-:W-:-:S15]  /*0a70*/  NOP ;  /* 0x0000000000007918 */ /* 0x000fde0000000000 */
[----:B------:R-:W-:-:S15]  /*0a80*/  NOP ;  /* 0x0000000000007918 */ /* 0x000fde0000000000 */
[----:B------:R-:W-:-:S15]  /*0a90*/  NOP ;  /* 0x0000000000007918 */ /* 0x000fde0000000000 */
[----:B------:R-:W-:-:S04]  /*0aa0*/  NOP ;  /* 0x0000000000007918 */ /* 0x000fc80000000000 */
[----:B---3--:R-:W0:-:S15]  /*0ab0*/  DMUL R34, R6, UR14 ;  /* 0x0000000e06227c28 */ /* 0x008e1e0008000000 */
        /* <DEDUP_REMOVED lines=10> */
[----:B0-----:R-:W0:-:S15]  /*0b60*/  DFMA R34, R4, UR12, -R34 ;  /* 0x0000000c04227c2b */ /* 0x001e1e0008000822 */
[----:B------:R-:W-:-:S15]  /*0b70*/  NOP ;  /* 0x0000000000007918 */ /* 0x000fde0000000000 */
[----:B------:R-:W-:-:S15]  /*0b80*/  NOP ;  /* 0x0000000000007918 */ /* 0x000fde0000000000 */
[----:B------:R-:W-:-:S15]  /*0b90*/  NOP ;  /* 0x0000000000007918 */ /* 0x000fde0000000000 */
[----:B------:R-:W-:-:S04]  /*0ba0*/  NOP ;  /* 0x0000000000007918 */ /* 0x000fc80000000000 */
[----:B--2---:R1:W2:Y:S02]  /*0bb0*/  DFMA R22, R4, UR14, R22 ;  /* 0x0000000e04167c2b */ /* 0x0042a40008000016 */
[----:B-1----:R-:W-:-:S06]  /*0bc0*/  CS2R R4, SRZ ;  /* 0x0000000000047805 */ /* 0x002fcc000001ff00 */
[----:B------:R-:W0:Y:S01]  /*0bd0*/  @!P3 LDG.E.128 R4, desc[UR6][R20.64] ;  /* 0x000000061404b981 */ /* 0x000e22000c1e1d00 */
[----:B------:R-:W-:-:S04]  /*0be0*/  ULEA UR4, UP0, UR8, UR4, 0x2 ;  /* 0x0000000408047291 */ /* 0x000fc8000f8010ff */
[----:B------:R-:W-:Y:S01]  /*0bf0*/  UIADD3.X UR5, UPT, UPT, URZ, UR5, URZ, UP0, !UPT ;  /* 0x00000005ff057290 */ /* 0x000fe200087fe4ff */
[----:B------:R3:W-:Y:S01]  /*0c00*/  @!P0 STG.E.128 desc[UR6][R26.64], R8 ;  /* 0x000000081a008986 */ /* 0x0007e2000c101d06 */
[----:B------:R-:W-:-:S03]  /*0c10*/  ISETP.LE.U32.AND P0, PT, R0, UR4, PT ;  /* 0x0000000400007c0c */ /* 0x000fc6000bf03070 */
[----:B------:R3:W-:Y:S04]  /*0c20*/  @!P1 STG.E.128 desc[UR6][R24.64], R16 ;  /* 0x0000001018009986 */ /* 0x0007e8000c101d06 */
[----:B------:R3:W-:-:S15]  /*0c30*/  @!P2 STG.E.128 desc[UR6][R28.64], R12 ;  /* 0x0000000c1c00a986 */ /* 0x0007de000c101d06 */
[----:B------:R-:W-:-:S15]  /*0c40*/  NOP ;  /* 0x0000000000007918 */ /* 0x000fde0000000000 */
[----:B------:R-:W-:-:S12]  /*0c50*/  NOP ;  /* 0x0000000000007918 */ /* 0x000fd80000000000 */
[----:B0-----:R-:W-:-:S15]  /*0c60*/  DADD R4, -R34, R4 ;  /* 0x0000000022047229 */ /* 0x001fde0000000104 */
[----:B------:R-:W-:-:S15]  /*0c70*/  NOP ;  /* 0x0000000000007918 */ /* 0x000fde0000000000 */
[----:B------:R-:W-:-:S15]  /*0c80*/  NOP ;  /* 0x0000000000007918 */ /* 0x000fde0000000000 */
[----:B------:R-:W-:-:S15]  /*0c90*/  NOP ;  /* 0x0000000000007918 */ /* 0x000fde0000000000 */
[----:B------:R-:W-:-:S04]  /*0ca0*/  NOP ;  /* 0x0000000000007918 */ /* 0x000fc80000000000 */
[----:B--2---:R-:W0:Y:S02]  /*0cb0*/  DADD R6, -R22, R6 ;  /* 0x0000000016067229 */ /* 0x004e240000000106 */
[----:B0-----:R3:W-:Y:S01]  /*0cc0*/  @!P3 STG.E.128 desc[UR6][R20.64], R4 ;  /* 0x000000041400b986 */ /* 0x0017e2000c101d06 */
[----:B------:R-:W-:-:S05]  /*0cd0*/  IMAD.U32 R23, RZ, RZ, UR5 ;  /* 0x00000005ff177e24 */ /* 0x000fca000f8e00ff */
[----:B------:R-:W-:-:S13]  /*0ce0*/  ISETP.GE.U32.AND.EX P0, PT, R23, R2, PT, P0 ;  /* 0x000000021700720c */ /* 0x000fda0003f06100 */
[----:B---3--:R-:W-:Y:S05]  /*0cf0*/  @!P0 BRA `(.L_x_7311) ;  /* 0xfffffff400408947 */ /* 0x008fea000383ffff */
[----:B------:R-:W-:Y:S05]  /*0d00*/  EXIT ;  /* 0x000000000000794d */ /* 0x000fea0003800000 */
.L_x_7310:
        /* <DEDUP_REMOVED lines=8> */
.L_x_7312:
[C---:B---3--:R-:W-:Y:S01]  /*0d90*/  IMAD.SHL.U32 R35, R28.reuse, 0x40, RZ ;  /* 0x000000401c237824 */ /* 0x048fe200078e00ff */
        /* <DEDUP_REMOVED lines=37> */
[----:B-1----:R-:W1:-:S15]  /*0ff0*/  DFMA R16, R8, UR8, -R16 ;  /* 0x0000000808107c2b */ /* 0x002e5e0008000810 */
[----:B------:R-:W-:-:S15]  /*1000*/  NOP ;  /* 0x0000000000007918 */ /* 0x000fde0000000000 */
[----:B------:R-:W-:-:S15]  /*1010*/  NOP ;  /* 0x0000000000007918 */ /* 0x000fde0000000000 */
[----:B------:R-:W-:-:S15]  /*1020*/  NOP ;  /* 0x0000000000007918 */ /* 0x000fde0000000000 */
[----:B------:R-:W-:-:S04]  /*1030*/  NOP ;  /* 0x0000000000007918 */ /* 0x000fc80000000000 */
[----:B---3--:R-:W3:-:S15]  /*1040*/  DFMA R36, R8, UR10, R36 ;  /* 0x0000000a08247c2b */ /* 0x008ede0008000024 */
[----:B------:R-:W-:-:S15]  /*1050*/  NOP ;  /* 0x0000000000007918 */ /* 0x000fde0000000000 */
[----:B------:R-:W-:-:S15]  /*1060*/  NOP ;  /* 0x0000000000007918 */ /* 0x000fde0000000000 */
[----:B------:R-:W-:-:S15]  /*1070*/  NOP ;  /* 0x0000000000007918 */ /* 0x000fde0000000000 */
[----:B------:R-:W-:-:S04]  /*1080*/  NOP ;  /* 0x0000000000007918 */ /* 0x000fc80000000000 */
[----:B--2---:R-:W-:-:S15]  /*1090*/  DADD R12, R12, -R6 ;  /* 0x000000000c0c7229 */ /* 0x004fde0000000806 */
[----:B------:R-:W-:-:S15]  /*10a0*/  NOP ;  /* 0x0000000000007918 */ /* 0x000fde0000000000 */
[----:B------:R-:W-:-:S15]  /*10b0*/  NOP ;  /* 0x0000000000007918 */ /* 0x000fde0000000000 */
[----:B------:R-:W-:-:S15]  /*10c0*/  NOP ;  /* 0x0000000000007918 */ /* 0x000fde0000000000 */
[----:B------:R-:W-:-:S04]  /*10d0*/  NOP ;  /* 0x0000000000007918 */ /* 0x000fc80000000000 */
[----:B------:R2:W-:Y:S02]  /*10e0*/  DADD R14, R14, -R4 ;  /* 0x000000000e0e7229 */ /* 0x0005e40000000804 */
[----:B--2---:R-:W2:-:S15]  /*10f0*/  LDG.E.ENL2.256 R4, R8, desc[UR6][R18.64+0x20] ;  /* 0xfe0001061208797e */ /* 0x004e9e0008121904 */
[----:B------:R-:W-:-:S15]  /*1100*/  NOP ;  /* 0x0000000000007918 */ /* 0x000fde0000000000 */
[----:B------:R-:W-:-:S15]  /*1110*/  NOP ;  /* 0x0000000000007918 */ /* 0x000fde0000000000 */
[----:B------:R-:W-:-:S15]  /*1120*/  NOP ;  /* 0x0000000000007918 */ /* 0x000fde0000000000 */
[----:B------:R-:W-:-:S02]  /*1130*/  NOP ;  /* 0x0000000000007918 */ /* 0x000fc40000000000 */
[----:B-1----:R1:W-:Y:S02]  /*1140*/  DADD R24, R24, -R16 ;  /* 0x0000000018187229 */ /* 0x0023e40000000810 */
[----:B-1----:R-:W4:Y:S01]  /*1150*/  LDG.E.ENL2.256 R20, R16, desc[UR6][R34.64+0x20] ;  /* 0xfe0001062210797e */ /* 0x002f220008121914 */
[----:B0-----:R-:W-:-:S05]  /*1160*/  IADD3 R28, P0, PT, R28, UR4, RZ ;  /* 0x000000041c1c7c10 */ /* 0x001fca000ff1e0ff */
[----:B------:R-:W-:Y:S01]  /*1170*/  IMAD.X R3, RZ, RZ, R3, P0 ;  /* 0x000000ffff037224 */ /* 0x000fe200000e0603 */
[----:B------:R-:W-:-:S04]  /*1180*/  LOP3.LUT P0, RZ, R28, 0xffffc000, RZ, 0xc0, !PT ;  /* 0xffffc0001cff7812 */ /* 0x000fc8000780c0ff */
[----:B------:R-:W-:-:S15]  /*1190*/  LOP3.LUT P0, RZ, R3, 0x3fffffff, RZ, 0xc0, P0 ;  /* 0x3fffffff03ff7812 */ /* 0x000fde000000c0ff */
[----:B------:R-:W-:-:S15]  /*11a0*/  NOP ;  /* 0x0000000000007918 */ /* 0x000fde0000000000 */
[----:B------:R-:W-:-:S15]  /*11b0*/  NOP ;  /* 0x0000000000007918 */ /* 0x000fde0000000000 */
[----:B------:R-:W-:-:S06]  /*11c0*/  NOP ;  /* 0x0000000000007918 */ /* 0x000fcc0000000000 */
[----:B---3--:R-:W0:Y:S02]  /*11d0*/  DADD R26, R26, -R36 ;  /* 0x000000001a1a7229 */ /* 0x008e240000000824 */
[----:B0-----:R3:W-:-:S15]  /*11e0*/  STG.E.ENL2.256 desc[UR6][R34.64], R12, R24 ;  /* 0xf800000c2218797f */ /* 0x0017de000f121806 */
[----:B------:R-:W-:-:S15]  /*11f0*/  NOP ;  /* 0x0000000000007918 */ /* 0x000fde0000000000 */
        /* <DEDUP_REMOVED lines=18> */
[----:B-1----:R-:W-:-:S15]  /*1320*/  DFMA R10, R8, UR10, R10 ;  /* 0x0000000a080a7c2b */ /* 0x002fde000800000a */
[----:B------:R-:W-:-:S15]  /*1330*/  NOP ;  /* 0x0000000000007918 */ /* 0x000fde0000000000 */
[----:B------:R-:W-:-:S15]  /*1340*/  NOP ;  /* 0x0000000000007918 */ /* 0x000fde0000000000 */
[----:B------:R-:W-:-:S15]  /*1350*/  NOP ;  /* 0x0000000000007918 */ /* 0x000fde0000000000 */
[----:B------:R-:W-:-:S04]  /*1360*/  NOP ;  /* 0x0000000000007918 */ /* 0x000fc80000000000 */
[----:B----4-:R-:W-:-:S15]  /*1370*/  DADD R16, R16, -R36 ;  /* 0x0000000010107229 */ /* 0x010fde0000000824 */
[----:B------:R-:W-:-:S15]  /*1380*/  NOP ;  /* 0x0000000000007918 */ /* 0x000fde0000000000 */
        /* <DEDUP_REMOVED lines=23> */
[----:B0-----:R0:W-:Y:S02]  /*1500*/  DADD R22, R22, -R4 ;  /* 0x0000000016167229 */ /* 0x0011e40000000804 */
[----:B0-----:R-:W-:-:S05]  /*1510*/  IMAD.SHL.U32 R5, R28, 0x4, RZ ;  /* 0x000000041c057824 */ /* 0x001fca00078e00ff */
[----:B------:R-:W-:Y:S02]  /*1520*/  ISETP.LT.U32.AND P1, PT, R5, R0, PT ;  /* 0x000000000500720c */ /* 0x000fe40003f21070 */
[----:B------:R-:W-:-:S04]  /*1530*/  SHF.L.U64.HI R5, R28, 0x2, R3 ;  /* 0x000000021c057819 */ /* 0x000fc80000010203 */
[----:B------:R-:W-:-:S15]  /*1540*/  ISETP.LT.AND.EX P1, PT, R5, R2, PT, P1 ;  /* 0x000000020500720c */ /* 0x000fde0003f21310 */
[----:B------:R-:W-:-:S15]  /*1550*/  NOP ;  /* 0x0000000000007918 */ /* 0x000fde0000000000 */
[----:B------:R-:W-:-:S15]  /*1560*/  NOP ;  /* 0x0000000000007918 */ /* 0x000fde0000000000 */
[----:B------:R-:W-:-:S06]  /*1570*/  NOP ;  /* 0x0000000000007918 */ /* 0x000fcc0000000000 */
        /* <DEDUP_REMOVED lines=9> */
.L_x_7313:
        /* <DEDUP_REMOVED lines=15> */
.L_x_7985:


//--------------------- .text._ZN2at6native55_GLOBAL__N__de093ff9_22_ForeachBinaryOpList_cu_a911ec4325multi_tensor_apply_kernelINS1_18TensorListMetadataILi2EEENS1_24BinaryOpListAlphaFunctorIfLi2ELi2ELi0EEEJSt5minusIfEfEEEvT_T0_DpT1_ --------------------------
	.section	.text._ZN2at6native55_GLOBAL__N__de093ff9_22_ForeachBinaryOpList_cu_a911ec4325multi_tensor_apply_kernelINS1_18TensorListMetadataILi2EEENS1_24BinaryOpListAlphaFunctorIfLi2ELi2ELi0EEEJSt5minusIfEfEEEvT_T0_DpT1_,"ax",@progbits
	.align	128
.text._ZN2at6native55_GLOBAL__N__de093ff9_22_ForeachBinaryOpList_cu_a911ec4325multi_tensor_apply_kernelINS1_18TensorListMetadataILi2EEENS1_24BinaryOpListAlphaFunctorIfLi2ELi2ELi0EEEJSt5minusIfEfEEEvT_T0_DpT1_:
        .type           _ZN2at6native55_GLOBAL__N__de093ff9_22_ForeachBinaryOpList_cu_a911ec4325multi_tensor_apply_kernelINS1_18TensorListMetadataILi2EEENS1_24BinaryOpListAlphaFunctorIfLi2ELi2ELi0EEEJSt5minusIfEfEEEvT_T0_DpT1_,@function
        .size           _ZN2at6native55_GLOBAL__N__de093ff9_22_ForeachBinaryOpList_cu_a911ec4325multi_tensor_apply_kernelINS1_18TensorListMetadataILi2EEENS1_24BinaryOpListAlphaFunctorIfLi2ELi2ELi0EEEJSt5minusIfEfEEEvT_T0_DpT1_,(.L_x_7986 - _ZN2at6native55_GLOBAL__N__de093ff9_22_ForeachBinaryOpList_cu_a911ec4325multi_tensor_apply_kernelINS1_18TensorListMetadataILi2EEENS1_24BinaryOpListAlphaFunctorIfLi2ELi2ELi0EEEJSt5minusIfEfEEEvT_T0_DpT1_)
        .other          _ZN2at6native55_GLOBAL__N__de093ff9_22_ForeachBinaryOpList_cu_a911ec4325multi_tensor_apply_kernelINS1_18TensorListMetadataILi2EEENS1_24BinaryOpListAlphaFunctorIfLi2ELi2ELi0EEEJSt5minusIfEfEEEvT_T0_DpT1_,@"STO_CUDA_ENTRY STV_DEFAULT"
_ZN2at6native55_GLOBAL__N__de093ff9_22_ForeachBinaryOpList_cu_a911ec4325multi_tensor_apply_kernelINS1_18TensorListMetadataILi2EEENS1_24BinaryOpListAlphaFunctorIfLi2ELi2ELi0EEEJSt5minusIfEfEEEvT_T0_DpT1_:
        /* <DEDUP_REMOVED lines=33> */
.L_x_7315:
[----:B0-----:R-:W-:Y:S02]  /*0210*/  IADD3 R2, P0, PT, R0, R18, RZ ;  /* 0x0000001200027210 */ /* 0x001fe40007f1e0ff */
[----:B------:R-:W-:Y:S02]  /*0220*/  CS2R R20, SRZ ;  /* 0x0000000000147805 */ /* 0x000fe4000001ff00 */
        /* <DEDUP_REMOVED lines=19> */
[----:B------:R-:W-:Y:S01]  /*0360*/  IMAD.SHL.U32 R11, R17, 0x4, RZ ;  /* 0x00000004110b7824 */ /* 0x000fe200078e00ff */
[----:B------:R-:W-:-:S02]  /*0370*/  ISETP.GE.U32.AND P3, PT, R13, UR5, PT ;  /* 0x000000050d007c0c */ /* 0x000fc4000bf66070 */
[----:B------:R-:W-:Y:S01]  /*0380*/  SHF.R.U32.HI R23, RZ, 0x1e, R17 ;  /* 0x0000001eff177819 */ /* 0x000fe20000011611 */
[----:B------:R-:W-:Y:S01]  /*0390*/  IMAD.MOV.U32 R19, RZ, RZ, RZ ;  /* 0x000000ffff137224 */ /* 0x000fe200078e00ff */
[----:B------:R-:W-:Y:S02]  /*03a0*/  ISETP.GE.U32.AND.EX P3, PT, R22, UR10, PT, P3 ;  /* 0x0000000a16007c0c */ /* 0x000fe4000bf66130 */
[----:B------:R-:W-:Y:S02]  /*03b0*/  CS2R R24, SRZ ;  /* 0x0000000000187805 */ /* 0x000fe4000001ff00 */
[----:B------:R-:W-:Y:S01]  /*03c0*/  @!P1 IADD3 R14, P6, PT, R14, UR8, RZ ;  /* 0x000000080e0e9c10 */ /* 0x000fe2000ffde0ff */
[----:B------:R-:W2:Y:S01]  /*03d0*/  @!P1 LDG.E R21, desc[UR14][R2.64] ;  /* 0x0000000e02159981 */ /* 0x000ea2000c1e1900 */
[----:B------:R-:W-:Y:S02]  /*03e0*/  IADD3 R4, P5, PT, R11, R2, RZ ;  /* 0x000000020b047210 */ /* 0x000fe40007fbe0ff */
[----:B------:R-:W-:Y:S01]  /*03f0*/  @!P1 IADD3.X R15, PT, PT, R5, UR9, RZ, P6, !PT ;  /* 0x00000009050f9c10 */ /* 0x000fe2000b7fe4ff */
[----:B------:R-:W3:Y:S01]  /*0400*/  @!P0 LDG.E R24, desc[UR14][R6.64] ;  /* 0x0000000e06188981 */ /* 0x000ee2000c1e1900 */
[----:B------:R-:W-:Y:S01]  /*0410*/  IADD3 R10, P4, PT, R11, R4, RZ ;  /* 0x000000040b0a7210 */ /* 0x000fe20007f9e0ff */
[C---:B------:R-:W-:Y:S01]  /*0420*/  IMAD.X R5, R23.reuse, 0x1, R3, P5 ;  /* 0x0000000117057824 */ /* 0x040fe200028e0603 */
[C---:B------:R-:W-:Y:S01]  /*0430*/  @!P2 LEA R8, P5, R12.reuse, UR8, 0x2 ;  /* 0x000000080c08ac11 */ /* 0x040fe2000f8a10ff */
[----:B------:R0:W2:Y:S02]  /*0440*/  @!P1 LDG.E R20, desc[UR14][R14.64] ;  /* 0x0000000e0e149981 */ /* 0x0000a4000c1e1900 */
[----:B------:R-:W-:Y:S01]  /*0450*/  IMAD.X R11, R23, 0x1, R5, P4 ;  /* 0x00000001170b7824 */ /* 0x000fe200020e0605 */
[----:B------:R-:W-:Y:S01]  /*0460*/  @!P2 LEA.HI.X R9, R12, UR9, R9, 0x2, P5 ;  /* 0x000000090c09ac11 */ /* 0x000fe2000a8f1409 */
[----:B------:R-:W3:Y:S01]  /*0470*/  @!P0 LDG.E R19, desc[UR14][R4.64] ;  /* 0x0000000e04138981 */ /* 0x000ee2000c1e1900 */
[----:B------:R-:W-:Y:S01]  /*0480*/  @!P3 LEA R12, P4, R13, UR8, 0x2 ;  /* 0x000000080d0cbc11 */ /* 0x000fe2000f8810ff */
[----:B------:R-:W-:-:S03]  /*0490*/  IMAD.MOV.U32 R23, RZ, RZ, RZ ;  /* 0x000000ffff177224 */ /* 0x000fc600078e00ff */
[----:B------:R-:W-:Y:S02]  /*04a0*/  @!P3 LEA.HI.X R13, R13, UR9, R22, 0x2, P4 ;  /* 0x000000090d0dbc11 */ /* 0x000fe4000a0f1416 */
[C---:B0-----:R-:W-:Y:S01]  /*04b0*/  LEA R14, P4, R17.reuse, R10, 0x2 ;  /* 0x0000000a110e7211 */ /* 0x041fe200078810ff */
[----:B------:R-:W-:Y:S01]  /*04c0*/  IMAD.MOV.U32 R22, RZ, RZ, RZ ;  /* 0x000000ffff167224 */ /* 0x000fe200078e00ff */
[----:B------:R-:W4:Y:S01]  /*04d0*/  @!P2 LDG.E R23, desc[UR14][R10.64] ;  /* 0x0000000e0a17a981 */ /* 0x000f22000c1e1900 */
[----:B------:R-:W-:Y:S01]  /*04e0*/  IMAD.MOV.U32 R26, RZ, RZ, RZ ;  /* 0x000000ffff1a7224 */ /* 0x000fe200078e00ff */
[----:B------:R-:W-:-:S03]  /*04f0*/  LEA.HI.X R15, R17, R11, RZ, 0x2, P4 ;  /* 0x0000000b110f7211 */ /* 0x000fc600020f14ff */
[----:B------:R-:W4:Y:S04]  /*0500*/  @!P2 LDG.E R22, desc[UR14][R8.64] ;  /* 0x0000000e0816a981 */ /* 0x000f28000c1e1900 */
[----:B------:R-:W5:Y:S04]  /*0510*/  @!P3 LDG.E R26, desc[UR14][R12.64] ;  /* 0x0000000e0c1ab981 */ /* 0x000f68000c1e1900 */
[----:B------:R-:W5:Y:S01]  /*0520*/  @!P3 LDG.E R25, desc[UR14][R14.64] ;  /* 0x0000000e0e19b981 */ /* 0x000f62000c1e1900 */
[----:B--2---:R-:W-:Y:S01]  /*0530*/  FFMA.FTZ R21, -R20, UR11, R21 ;  /* 0x0000000b14157c23 */ /* 0x004fe20008010115 */
[----:B---3--:R-:W-:-:S04]  /*0540*/  FFMA.FTZ R19, -R24, UR11, R19 ;  /* 0x0000000b18137c23 */ /* 0x008fc80008010113 */
[----:B------:R3:W-:Y:S04]  /*0550*/  @!P1 STG.E desc[UR14][R2.64], R21 ;  /* 0x0000001502009986 */ /* 0x0007e8000c10190e */
[----:B------:R3:W-:Y:S01]  /*0560*/  @!P0 STG.E desc[UR14][R4.64], R19 ;  /* 0x0000001304008986 */ /* 0x0007e2000c10190e */
[----:B------:R-:W-:Y:S01]  /*0570*/  LEA R18, P0, R17, R18, 0x2 ;  /* 0x0000001211127211 */ /* 0x000fe200078010ff */
[----:B----4-:R-:W-:-:S04]  /*0580*/  FFMA.FTZ R23, -R22, UR11, R23 ;  /* 0x0000000b16177c23 */ /* 0x010fc80008010117 */
[----:B------:R-:W-:Y:S01]  /*0590*/  IMAD.X R16, RZ, RZ, R16, P0 ;  /* 0x000000ffff107224 */ /* 0x000fe200000e0610 */
[----:B------:R-:W-:Y:S01]  /*05a0*/  ISETP.GE.U32.AND P0, PT, R18, UR5, PT ;  /* 0x0000000512007c0c */ /* 0x000fe2000bf06070 */
[----:B-----5:R-:W-:Y:S01]  /*05b0*/  FFMA.FTZ R25, -R26, UR11, R25 ;  /* 0x0000000b1a197c23 */ /* 0x020fe20008010119 */
[----:B------:R3:W-:Y:S04]  /*05c0*/  @!P2 STG.E desc[UR14][R10.64], R23 ;  /* 0x000000170a00a986 */ /* 0x0007e8000c10190e */
[----:B------:R3:W-:Y:S01]  /*05d0*/  @!P3 STG.E desc[UR14][R14.64], R25 ;  /* 0x000000190e00b986 */ /* 0x0007e2000c10190e */
[----:B------:R-:W-:-:S13]  /*05e0*/  ISETP.GE.U32.AND.EX P0, PT, R16, UR10, PT, P0 ;  /* 0x0000000a10007c0c */ /* 0x000fda000bf06100 */
[----:B---3--:R-:W-:Y:S05]  /*05f0*/  @!P0 BRA `(.L_x_7315) ;  /* 0xfffffffc00048947 */ /* 0x008fea000383ffff */
[----:B------:R-:W-:Y:S05]  /*0600*/  EXIT ;  /* 0x000000000000794d */ /* 0x000fea0003800000 */
.L_x_7314:
        /* <DEDUP_REMOVED lines=8> */
.L_x_7316:
[C---:B------:R-:W-:Y:S01]  /*0690*/  IMAD.SHL.U32 R4, R12.reuse, 0x10, RZ ;  /* 0x000000100c047824 */ /* 0x040fe200078e00ff */
[----:B------:R-:W-:-:S04]  /*06a0*/  SHF.L.U64.HI R0, R12, 0x4, R13 ;  /* 0x000000040c007819 */ /* 0x000fc8000001020d */
[C---:B--2---:R-:W-:Y:S02]  /*06b0*/  IADD3 R2, P0, PT, R4.reuse, UR6, RZ ;  /* 0x0000000604027c10 */ /* 0x044fe4000ff1e0ff */
[----:B------:R-:W-:Y:S02]  /*06c0*/  IADD3 R4, P1, PT, R4, UR8, RZ ;  /* 0x0000000804047c10 */ /* 0x000fe4000ff3e0ff */
[C---:B------:R-:W-:Y:S02]  /*06d0*/  IADD3.X R3, PT, PT, R0.reuse, UR7, RZ, P0, !PT ;  /* 0x0000000700037c10 */ /* 0x040fe400087fe4ff */
[----:B------:R-:W-:-:S03]  /*06e0*/  IADD3.X R5, PT, PT, R0, UR9, RZ, P1, !PT ;  /* 0x0000000900057c10 */ /* 0x000fc60008ffe4ff */
[----:B------:R-:W1:Y:S04]  /*06f0*/  LDG.E.128 R8, desc[UR14][R2.64] ;  /* 0x0000000e02087981 */ /* 0x000e68000c1e1d00 */
[----:B------:R-:W1:Y:S01]  /*0700*/  LDG.E.128 R4, desc[UR14][R4.64] ;  /* 0x0000000e04047981 */ /* 0x000e62000c1e1d00 */
        /* <DEDUP_REMOVED lines=15> */
.L_x_7317:
        /* <DEDUP_REMOVED lines=16> */
.L_x_7986:


//--------------------- .text._ZN2at6native55_GLOBAL__N__de093ff9_22_ForeachBinaryOpList_cu_a911ec4325multi_tensor_apply_kernelINS1_18TensorListMetadataILi2EEENS1_24BinaryOpListAlphaFunctorIdLi2ELi2ELi0EEEJSt5minusIdEdEEEvT_T0_DpT1_ --------------------------
	.section	.text._ZN2at6native55_GLOBAL__N__de093ff9_22_ForeachBinaryOpList_cu_a911ec4325multi_tensor_apply_kernelINS1_18TensorListMetadataILi2EEENS1_24BinaryOpListAlphaFunctorIdLi2ELi2ELi0EEEJSt5minusIdEdEEEvT_T0_DpT1_,"ax",@progbits
	.align	128
.text._ZN2at6native55_GLOBAL__N__de093ff9_22_ForeachBinaryOpList_cu_a911ec4325multi_tensor_apply_kernelINS1_18TensorListMetadataILi2EEENS1_24BinaryOpListAlphaFunctorIdLi2ELi2ELi0EEEJSt5minusIdEdEEEvT_T0_DpT1_:
        .type           _ZN2at6native55_GLOBAL__N__de093ff9_22_ForeachBinaryOpList_cu_a911ec4325multi_tensor_apply_kernelINS1_18TensorListMetadataILi2EEENS1_24BinaryOpListAlphaFunctorIdLi2ELi2ELi0EEEJSt5minusIdEdEEEvT_T0_DpT1_,@function
        .size           _ZN2at6native55_GLOBAL__N__de093ff9_22_ForeachBinaryOpList_cu_a911ec4325multi_tensor_apply_kernelINS1_18TensorListMetadataILi2EEENS1_24BinaryOpListAlphaFunctorIdLi2ELi2ELi0EEEJSt5minusIdEdEEEvT_T0_DpT1_,(.L_x_7987 - _ZN2at6native55_GLOBAL__N__de093ff9_22_ForeachBinaryOpList_cu_a911ec4325multi_tensor_apply_kernelINS1_18TensorListMetadataILi2EEENS1_24BinaryOpListAlphaFunctorIdLi2ELi2ELi0EEEJSt5minusIdEdEEEvT_T0_DpT1_)
        .other          _ZN2at6native55_GLOBAL__N__de093ff9_22_ForeachBinaryOpList_cu_a911ec4325multi_tensor_apply_kernelINS1_18TensorListMetadataILi2EEENS1_24BinaryOpListAlphaFunctorIdLi2ELi2ELi0EEEJSt5minusIdEdEEEvT_T0_DpT1_,@"STO_CUDA_ENTRY STV_DEFAULT"
_ZN2at6native55_GLOBAL__N__de093ff9_22_ForeachBinaryOpList_cu_a911ec4325multi_tensor_apply_kernelINS1_18TensorListMetadataILi2EEENS1_24BinaryOpListAlphaFunctorIdLi2ELi2ELi0EEEJSt5minusIdEdEEEvT_T0_DpT1_:
        /* <DEDUP_REMOVED lines=33> */
.L_x_7319:
[----:B0---4-:R-:W-:Y:S02]  /*0210*/  IADD3 R2, P1, PT, R0, R19, RZ ;  /* 0x0000001300027210 */ /* 0x011fe40007f3e0ff */
[----:B------:R-:W-:Y:S02]  /*0220*/  CS2R R20, SRZ ;  /* 0x0000000000147805 */ /* 0x000fe4000001ff00 */
[C---:B------:R-:W-:Y:S01]  /*0230*/  ISETP.GE.U32.AND P0, PT, R2.reuse, UR5, PT ;  /* 0x0000000502007c0c */ /* 0x040fe2000bf06070 */
[----:B------:R-:W-:Y:S01]  /*0240*/  IMAD.X R3, RZ, RZ, R16, P1 ;  /* 0x000000ffff037224 */ /* 0x000fe200008e0610 */
[----:B-1----:R-:W-:Y:S01]  /*0250*/  IADD3 R10, P2, PT, R17, R2, RZ ;  /* 0x00000002110a7210 */ /* 0x002fe20007f5e0ff */
[----:B------:R-:W-:-:S03]  /*0260*/  IMAD.SHL.U32 R4, R2, 0x8, RZ ;  /* 0x0000000802047824 */ /* 0x000fc600078e00ff */
[----:B------:R-:W-:Y:S01]  /*0270*/  ISETP.GE.U32.AND.EX P0, PT, R3, UR10, PT, P0 ;  /* 0x0000000a03007c0c */ /* 0x000fe2000bf06100 */
[--C-:B------:R-:W-:Y:S01]  /*0280*/  IMAD.X R13, RZ, RZ, R3.reuse, P2 ;  /* 0x000000ffff0d7224 */ /* 0x100fe200010e0603 */
[----:B------:R-:W-:Y:S02]  /*0290*/  IADD3 R8, P3, PT, R17, R10, RZ ;  /* 0x0000000a11087210 */ /* 0x000fe40007f7e0ff */
[----:B------:R-:W-:Y:S02]  /*02a0*/  SHF.L.U64.HI R5, R2, 0x3, R3 ;  /* 0x0000000302057819 */ /* 0x000fe40000010203 */
[----:B------:R-:W-:Y:S01]  /*02b0*/  IADD3 R6, P2, PT, R4, UR6, RZ ;  /* 0x0000000604067c10 */ /* 0x000fe2000ff5e0ff */
[----:B------:R-:W-:Y:S01]  /*02c0*/  IMAD.X R9, RZ, RZ, R13, P3 ;  /* 0x000000ffff097224 */ /* 0x000fe200018e060d */
[----:B------:R-:W-:Y:S02]  /*02d0*/  ISETP.GE.U32.AND P1, PT, R10, UR5, PT ;  /* 0x000000050a007c0c */ /* 0x000fe4000bf26070 */
[----:B------:R-:W-:-:S02]  /*02e0*/  IADD3.X R7, PT, PT, R5, UR7, RZ, P2, !PT ;  /* 0x0000000705077c10 */ /* 0x000fc400097fe4ff */
[----:B------:R-:W-:Y:S01]  /*02f0*/  ISETP.GE.U32.AND P2, PT, R8, UR5, PT ;  /* 0x0000000508007c0c */ /* 0x000fe2000bf46070 */
[----:B------:R-:W-:Y:S01]  /*0300*/  IMAD.SHL.U32 R11, R17, 0x8, RZ ;  /* 0x00000008110b7824 */ /* 0x000fe200078e00ff */
[----:B------:R-:W-:Y:S01]  /*0310*/  @!P0 IADD3 R4, P3, PT, R4, UR8, RZ ;  /* 0x0000000804048c10 */ /* 0x000fe2000ff7e0ff */
[----:B------:R0:W2:Y:S01]  /*0320*/  @!P0 LDG.E.64 R20, desc[UR14][R6.64] ;  /* 0x0000000e06148981 */ /* 0x0000a2000c1e1b00 */
[----:B------:R-:W-:Y:S02]  /*0330*/  ISETP.GE.U32.AND.EX P2, PT, R9, UR10, PT, P2 ;  /* 0x0000000a09007c0c */ /* 0x000fe4000bf46120 */
[----:B------:R-:W-:Y:S02]  /*0340*/  SHF.R.U32.HI R15, RZ, 0x1d, R17 ;  /* 0x0000001dff0f7819 */ /* 0x000fe40000011611 */
[----:B------:R-:W-:Y:S02]  /*0350*/  IADD3 R26, P4, PT, R11, R6, RZ ;  /* 0x000000060b1a7210 */ /* 0x000fe40007f9e0ff */
[----:B------:R-:W-:-:S02]  /*0360*/  ISETP.GE.U32.AND.EX P1, PT, R13, UR10, PT, P1 ;  /* 0x0000000a0d007c0c */ /* 0x000fc4000bf26110 */
[----:B------:R-:W-:Y:S01]  /*0370*/  @!P0 IADD3.X R5, PT, PT, R5, UR9, RZ, P3, !PT ;  /* 0x0000000905058c10 */ /* 0x000fe20009ffe4ff */
[----:B------:R-:W-:Y:S01]  /*0380*/  IMAD.X R27, R15, 0x1, R7, P4 ;  /* 0x000000010f1b7824 */ /* 0x000fe200020e0607 */
[----:B0-----:R-:W-:Y:S02]  /*0390*/  IADD3 R6, P3, PT, R11, R26, RZ ;  /* 0x0000001a0b067210 */ /* 0x001fe40007f7e0ff */
[----:B------:R-:W-:-:S03]  /*03a0*/  IADD3 R18, P4, PT, R17, R8, RZ ;  /* 0x0000000811127210 */ /* 0x000fc60007f9e0ff */
[----:B------:R-:W-:Y:S01]  /*03b0*/  IMAD.X R7, R15, 0x1, R27, P3 ;  /* 0x000000010f077824 */ /* 0x000fe200018e061b */
[----:B------:R-:W-:Y:S01]  /*03c0*/  @!P2 LEA R24, P3, R8, UR8, 0x3 ;  /* 0x000000080818ac11 */ /* 0x000fe2000f8618ff */
[--C-:B------:R-:W-:Y:S02]  /*03d0*/  IMAD.X R29, RZ, RZ, R9.reuse, P4 ;  /* 0x000000ffff1d7224 */ /* 0x100fe400020e0609 */
[----:B------:R-:W-:Y:S02]  /*03e0*/  @!P1 LEA R2, P5, R10, UR8, 0x3 ;  /* 0x000000080a029c11 */ /* 0x000fe4000f8a18ff */
[----:B------:R-:W-:Y:S02]  /*03f0*/  @!P2 LEA.HI.X R25, R8, UR9, R9, 0x3, P3 ;  /* 0x000000090819ac11 */ /* 0x000fe400098f1c09 */
[----:B------:R-:W-:Y:S02]  /*0400*/  ISETP.GE.U32.AND P3, PT, R18, UR5, PT ;  /* 0x0000000512007c0c */ /* 0x000fe4000bf66070 */
[----:B------:R-:W-:-:S02]  /*0410*/  CS2R R22, SRZ ;  /* 0x0000000000167805 */ /* 0x000fc4000001ff00 */
[----:B------:R-:W-:Y:S02]  /*0420*/  @!P1 LEA.HI.X R3, R10, UR9, R13, 0x3, P5 ;  /* 0x000000090a039c11 */ /* 0x000fe4000a8f1c0d */
[----:B------:R-:W-:Y:S02]  /*0430*/  CS2R R12, SRZ ;  /* 0x00000000000c7805 */ /* 0x000fe4000001ff00 */
[----:B------:R-:W-:Y:S02]  /*0440*/  ISETP.GE.U32.AND.EX P3, PT, R29, UR10, PT, P3 ;  /* 0x0000000a1d007c0c */ /* 0x000fe4000bf66130 */
[----:B------:R-:W-:Y:S02]  /*0450*/  CS2R R14, SRZ ;  /* 0x00000000000e7805 */ /* 0x000fe4000001ff00 */
[----:B------:R-:W-:Y:S02]  /*0460*/  CS2R R10, SRZ ;  /* 0x00000000000a7805 */ /* 0x000fe4000001ff00 */
[----:B------:R-:W-:Y:S01]  /*0470*/  CS2R R8, SRZ ;  /* 0x0000000000087805 */ /* 0x000fe2000001ff00 */
[----:B------:R-:W2:Y:S04]  /*0480*/  @!P0 LDG.E.64 R22, desc[UR14][R4.64] ;  /* 0x0000000e04168981 */ /* 0x000ea8000c1e1b00 */
[----:B------:R0:W3:Y:S04]  /*0490*/  @!P1 LDG.E.64 R12, desc[UR14][R26.64] ;  /* 0x0000000e1a0c9981 */ /* 0x0000e8000c1e1b00 */
[----:B------:R1:W3:Y:S04]  /*04a0*/  @!P1 LDG.E.64 R14, desc[UR14][R2.64] ;  /* 0x0000000e020e9981 */ /* 0x0002e8000c1e1b00 */
[----:B------:R-:W4:Y:S04]  /*04b0*/  @!P2 LDG.E.64 R10, desc[UR14][R6.64] ;  /* 0x0000000e060aa981 */ /* 0x000f28000c1e1b00 */
[----:B------:R5:W4:Y:S01]  /*04c0*/  @!P2 LDG.E.64 R8, desc[UR14][R24.64] ;  /* 0x0000000e1808a981 */ /* 0x000b22000c1e1b00 */
[----:B------:R-:W-:-:S04]  /*04d0*/  @!P3 LEA R28, P4, R18, UR8, 0x3 ;  /* 0x00000008121cbc11 */ /* 0x000fc8000f8818ff */
[----:B------:R-:W-:Y:S02]  /*04e0*/  @!P3 LEA.HI.X R29, R18, UR9, R29, 0x3, P4 ;  /* 0x00000009121dbc11 */ /* 0x000fe4000a0f1c1d */
[C---:B0-----:R-:W-:Y:S02]  /*04f0*/  @!P3 LEA R26, P4, R17.reuse, R6, 0x3 ;  /* 0x00000006111ab211 */ /* 0x041fe400078818ff */
[----:B------:R-:W-:Y:S02]  /*0500*/  CS2R R4, SRZ ;  /* 0x0000000000047805 */ /* 0x000fe4000001ff00 */
[----:B-1----:R-:W-:Y:S02]  /*0510*/  CS2R R2, SRZ ;  /* 0x0000000000027805 */ /* 0x002fe4000001ff00 */
[----:B------:R-:W-:Y:S02]  /*0520*/  @!P3 LEA.HI.X R27, R17, R7, RZ, 0x3, P4 ;  /* 0x00000007111bb211 */ /* 0x000fe400020f1cff */
[----:B------:R-:W4:Y:S04]  /*0530*/  @!P3 LDG.E.64 R4, desc[UR14][R28.64] ;  /* 0x0000000e1c04b981 */ /* 0x000f28000c1e1b00 */
[----:B------:R-:W4:Y:S01]  /*0540*/  @!P3 LDG.E.64 R2, desc[UR14][R26.64] ;  /* 0x0000000e1a02b981 */ /* 0x000f22000c1e1b00 */
[----:B-----5:R-:W-:Y:S01]  /*0550*/  IADD3 R24, P4, PT, R0, R19, RZ ;  /* 0x0000001300187210 */ /* 0x020fe20007f9e0ff */
[----:B--2---:R0:W1:Y:S04]  /*0560*/  DFMA R20, -R22, UR16, R20 ;  /* 0x0000001016147c2b */ /* 0x0040680008000114 */
[----:B0-----:R-:W-:-:S02]  /*0570*/  IMAD.X R23, RZ, RZ, R16, P4 ;  /* 0x000000ffff177224 */ /* 0x001fc400020e0610 */
[----:B------:R-:W-:-:S15]  /*0580*/  IMAD.SHL.U32 R22, R17, 0x8, RZ ;  /* 0x0000000811167824 */ /* 0x000fde00078e00ff */
[----:B------:R-:W-:-:S15]  /*0590*/  NOP ;  /* 0x0000000000007918 */ /* 0x000fde0000000000 */
[----:B------:R-:W-:-:S15]  /*05a0*/  NOP ;  /* 0x0000000000007918 */ /* 0x000fde0000000000 */
[----:B------:R-:W-:-:S13]  /*05b0*/  NOP ;  /* 0x0000000000007918 */ /* 0x000fda0000000000 */
[----:B---3--:R0:W2:Y:S02]  /*05c0*/  DFMA R12, -R14, UR16, R12 ;  /* 0x000000100e0c7c2b */ /* 0x0080a4000800010c */
[C---:B0-----:R-:W-:Y:S02]  /*05d0*/  @!P1 LEA R14, P5, R24.reuse, UR6, 0x3 ;  /* 0x00000006180e9c11 */ /* 0x041fe4000f8a18ff */
[C---:B------:R-:W-:Y:S02]  /*05e0*/  @!P3 LEA R15, P6, R24.reuse, UR6, 0x3 ;  /* 0x00000006180fbc11 */ /* 0x040fe4000f8c18ff */
[----:B------:R-:W-:-:S15]  /*05f0*/  @!P1 LEA.HI.X R18, R24, UR7, R23, 0x3, P5 ;  /* 0x0000000718129c11 */ /* 0x000fde000a8f1c17 */
[----:B------:R-:W-:-:S15]  /*0600*/  NOP ;  /* 0x0000000000007918 */ /* 0x000fde0000000000 */
[----:B------:R-:W-:-:S15]  /*0610*/  NOP ;  /* 0x0000000000007918 */ /* 0x000fde0000000000 */
[----:B------:R-:W-:-:S13]  /*0620*/  NOP ;  /* 0x0000000000007918 */ /* 0x000fda0000000000 */
[----:B----4-:R0:W3:Y:S02]  /*0630*/  DFMA R8, -R8, UR16, R10 ;  /* 0x0000001008087c2b */ /* 0x0100e4000800010a */
[----:B0-----:R-:W-:-:S04]  /*0640*/  @!P0 LEA R10, P4, R24, UR6, 0x3 ;  /* 0x00000006180a8c11 */ /* 0x001fc8000f8818ff */
[C-C-:B------:R-:W-:Y:S02]  /*0650*/  @!P0 LEA.HI.X R11, R24.reuse, UR7, R23.reuse, 0x3, P4 ;  /* 0x00000007180b8c11 */ /* 0x140fe4000a0f1c17 */
[----:B------:R-:W-:Y:S02]  /*0660*/  @!P3 LEA.HI.X R24, R24, UR7, R23, 0x3, P6 ;  /* 0x000000071818bc11 */ /* 0x000fe4000b0f1c17 */
[----:B------:R-:W-:Y:S02]  /*0670*/  SHF.R.U32.HI R23, RZ, 0x1d, R17 ;  /* 0x0000001dff177819 */ /* 0x000fe40000011611 */
[----:B------:R-:W-:Y:S02]  /*0680*/  @!P3 IADD3 R15, P5, P6, R22, R15, R22 ;  /* 0x0000000f160fb210 */ /* 0x000fe40007ebe016 */
[----:B------:R-:W-:Y:S02]  /*0690*/  @!P1 LEA R14, P4, R17, R14, 0x3 ;  /* 0x0000000e110e9211 */ /* 0x000fe400078818ff */
[----:B------:R-:W-:-:S02]  /*06a0*/  @!P3 IADD3.X R24, PT, PT, R23, R24, R23, P5, P6 ;  /* 0x000000181718b210 */ /* 0x000fc40002fec417 */
[----:B------:R-:W-:Y:S01]  /*06b0*/  @!P3 IADD3 R22, P5, PT, R22, R15, RZ ;  /* 0x0000000f1616b210 */ /* 0x000fe20007fbe0ff */
[----:B-1----:R4:W-:Y:S01]  /*06c0*/  @!P0 STG.E.64 desc[UR14][R10.64], R20 ;  /* 0x000000140a008986 */ /* 0x0029e2000c101b0e */
[C---:B------:R-:W-:Y:S02]  /*06d0*/  @!P1 LEA.HI.X R15, R17.reuse, R18, RZ, 0x3, P4 ;  /* 0x00000012110f9211 */ /* 0x040fe400020f1cff */
[----:B------:R-:W-:Y:S01]  /*06e0*/  LEA R19, P0, R17, R19, 0x2 ;  /* 0x0000001311137211 */ /* 0x000fe200078010ff */
[----:B------:R-:W-:Y:S02]  /*06f0*/  @!P3 IMAD.X R23, R23, 0x1, R24, P5 ;  /* 0x000000011717b824 */ /* 0x000fe400028e0618 */
[----:B--2---:R4:W-:Y:S02]  /*0700*/  @!P1 STG.E.64 desc[UR14][R14.64], R12 ;  /* 0x0000000c0e009986 */ /* 0x0049e4000c101b0e */
[----:B------:R-:W-:Y:S02]  /*0710*/  IMAD.X R16, RZ, RZ, R16, P0 ;  /* 0x000000ffff107224 */ /* 0x000fe400000e0610 */
[----:B---3--:R4:W-:Y:S01]  /*0720*/  @!P2 STG.E.64 desc[UR14][R6.64], R8 ;  /* 0x000000080600a986 */ /* 0x0089e2000c101b0e */
[----:B------:R-:W-:-:S04]  /*0730*/  ISETP.GE.U32.AND P0, PT, R19, UR5, PT ;  /* 0x0000000513007c0c */ /* 0x000fc8000bf06070 */
[----:B------:R-:W-:-:S15]  /*0740*/  ISETP.GE.U32.AND.EX P0, PT, R16, UR10, PT, P0 ;  /* 0x0000000a10007c0c */ /* 0x000fde000bf06100 */
[----:B------:R-:W-:-:S15]  /*0750*/  NOP ;  /* 0x0000000000007918 */ /* 0x000fde0000000000 */
[----:B------:R-:W0:Y:S02]  /*0760*/  DFMA R2, -R4, UR16, R2 ;  /* 0x0000001004027c2b */ /* 0x000e240008000102 */
[----:B0-----:R4:W-:Y:S01]  /*0770*/  @!P3 STG.E.64 desc[UR14][R22.64], R2 ;  /* 0x000000021600b986 */ /* 0x0019e2000c101b0e */
[----:B------:R-:W-:Y:S05]  /*0780*/  @!P0 BRA `(.L_x_7319) ;  /* 0xfffffff800a08947 */ /* 0x000fea000383ffff */
[----:B------:R-:W-:Y:S05]  /*0790*/  EXIT ;  /* 0x000000000000794d */ /* 0x000fea0003800000 */
.L_x_7318:
        /* <DEDUP_REMOVED lines=8> */
.L_x_7320:
[C---:B------:R-:W-:Y:S01]  /*0820*/  IMAD.SHL.U32 R22, R0.reuse, 0x20, RZ ;  /* 0x0000002000167824 */ /* 0x040fe200078e00ff */
[----:B--2---:R-:W-:-:S04]  /*0830*/  SHF.L.U64.HI R4, R0, 0x5, R21 ;  /* 0x0000000500047819 */ /* 0x004fc80000010215 */
[C---:B------:R-:W-:Y:S02]  /*0840*/  IADD3 R2, P0, PT, R22.reuse, UR6, RZ ;  /* 0x0000000616027c10 */ /* 0x040fe4000ff1e0ff */
[----:B------:R-:W-:Y:S02]  /*0850*/  IADD3 R22, P1, PT, R22, UR8, RZ ;  /* 0x0000000816167c10 */ /* 0x000fe4000ff3e0ff */
[C---:B------:R-:W-:Y:S02]  /*0860*/  IADD3.X R3, PT, PT, R4.reuse, UR7, RZ, P0, !PT ;  /* 0x0000000704037c10 */ /* 0x040fe400087fe4ff */
[----:B------:R-:W-:-:S03]  /*0870*/  IADD3.X R23, PT, PT, R4, UR9, RZ, P1, !PT ;  /* 0x0000000904177c10 */ /* 0x000fc60008ffe4ff */
[----:B------:R-:W1:Y:S04]  /*0880*/  LDG.E.ENL2.256 R8, R16, desc[UR14][R2.64] ;  /* 0xfe00000e0210797e */ /* 0x000e680008121908 */
[----:B------:R-:W1:Y:S01]  /*0890*/  LDG.E.ENL2.256 R4, R12, desc[UR14][R22.64] ;  /* 0xfe00000e160c797e */ /* 0x000e620008121904 */
[----:B0-----:R-:W-:-:S05]  /*08a0*/  IADD3 R0, P0, PT, R0, UR5, RZ ;  /* 0x0000000500007c10 */ /* 0x001fca000ff1e0ff */
[----:B------:R-:W-:Y:S01]  /*08b0*/  IMAD.X R21, RZ, RZ, R21, P0 ;  /* 0x000000ffff157224 */ /* 0x000fe200000e0615 */
[----:B------:R-:W-:-:S04]  /*08c0*/  LOP3.LUT P0, RZ, R0, 0xffffc000, RZ, 0xc0, !PT ;  /* 0xffffc00000ff7812 */ /* 0x000fc8000780c0ff */
[----:B------:R-:W-:Y:S01]  /*08d0*/  LOP3.LUT P0, RZ, R21, 0x3fffffff, RZ, 0xc0, P0 ;  /* 0x3fffffff15ff7812 */ /* 0x000fe2000000c0ff */
[----:B-1----:R0:W-:Y:S02]  /*08e0*/  DFMA R4, -R4, UR10, R8 ;  /* 0x0000000a04047c2b */ /* 0x0021e40008000108 */
[----:B0-----:R-:W-:-:S05]  /*08f0*/  IMAD.SHL.U32 R8, R0, 0x4, RZ ;  /* 0x0000000400087824 */ /* 0x001fca00078e00ff */
[----:B------:R-:W-:Y:S02]  /*0900*/  ISETP.LT.U32.AND P1, PT, R8, UR13, PT ;  /* 0x0000000d08007c0c */ /* 0x000fe4000bf21070 */
[----:B------:R-:W-:-:S04]  /*0910*/  SHF.L.U64.HI R8, R0, 0x2, R21 ;  /* 0x0000000200087819 */ /* 0x000fc80000010215 */
[----:B------:R-:W-:-:S15]  /*0920*/  ISETP.LT.AND.EX P1, PT, R8, UR4, PT, P1 ;  /* 0x0000000408007c0c */ /* 0x000fde000bf21310 */
[----:B------:R-:W-:-:S15]  /*0930*/  NOP ;  /* 0x0000000000007918 */ /* 0x000fde0000000000 */
[----:B------:R-:W-:-:S15]  /*0940*/  NOP ;  /* 0x0000000000007918 */ /* 0x000fde0000000000 */
[----:B------:R-:W-:-:S06]  /*0950*/  NOP ;  /* 0x0000000000007918 */ /* 0x000fcc0000000000 */
        /* <DEDUP_REMOVED lines=14> */
.L_x_7321:
        /* <DEDUP_REMOVED lines=12> */
.L_x_7987:


//--------------------- .text._ZN2at6native55_GLOBAL__N__de093ff9_22_ForeachBinaryOpList_cu_a911ec4325multi_tensor_apply_kernelINS1_18TensorListMetadataILi2EEENS1_24BinaryOpListAlphaFunctorIsLi2ELi2ELi0EEEJSt5minusIsEsEEEvT_T0_DpT1_ --------------------------
	.section	.text._ZN2at6native55_GLOBAL__N__de093ff9_22_ForeachBinaryOpList_cu_a911ec4325multi_tensor_apply_kernelINS1_18TensorListMetadataILi2EEENS1_24BinaryOpListAlphaFunctorIsLi2ELi2ELi0EEEJSt5minusIsEsEEEvT_T0_DpT1_,"ax",@progbits
	.align	128
.text._ZN2at6native55_GLOBAL__N__de093ff9_22_ForeachBinaryOpList_cu_a911ec4325multi_tensor_apply_kernelINS1_18TensorListMetadataILi2EEENS1_24BinaryOpListAlphaFunctorIsLi2ELi2ELi0EEEJSt5minusIsEsEEEvT_T0_DpT1_:
        .type           _ZN2at6native55_GLOBAL__N__de093ff9_22_ForeachBinaryOpList_cu_a911ec4325multi_tensor_apply_kernelINS1_18TensorListMetadataILi2EEENS1_24BinaryOpListAlphaFunctorIsLi2ELi2ELi0EEEJSt5minusIsEsEEEvT_T0_DpT1_,@function
        .size           _ZN2at6native55_GLOBAL__N__de093ff9_22_ForeachBinaryOpList_cu_a911ec4325multi_tensor_apply_kernelINS1_18TensorListMetadataILi2EEENS1_24BinaryOpListAlphaFunctorIsLi2ELi2ELi0EEEJSt5minusIsEsEEEvT_T0_DpT1_,(.L_x_7988 - _ZN2at6native55_GLOBAL__N__de093ff9_22_ForeachBinaryOpList_cu_a911ec4325multi_tensor_apply_kernelINS1_18TensorListMetadataILi2EEENS1_24BinaryOpListAlphaFunctorIsLi2ELi2ELi0EEEJSt5minusIsEsEEEvT_T0_DpT1_)
        .other          _ZN2at6native55_GLOBAL__N__de093ff9_22_ForeachBinaryOpList_cu_a911ec4325multi_tensor_apply_kernelINS1_18TensorListMetadataILi2EEENS1_24BinaryOpListAlphaFunctorIsLi2ELi2ELi0EEEJSt5minusIsEsEEEvT_T0_DpT1_,@"STO_CUDA_ENTRY STV_DEFAULT"
_ZN2at6native55_GLOBAL__N__de093ff9_22_ForeachBinaryOpList_cu_a911ec4325multi_tensor_apply_kernelINS1_18TensorListMetadataILi2EEENS1_24BinaryOpListAlphaFunctorIsLi2ELi2ELi0EEEJSt5minusIsEsEEEvT_T0_DpT1_:
        /* <DEDUP_REMOVED lines=32> */
.L_x_7323:
        /* <DEDUP_REMOVED lines=24> */
[----:B------:R0:W2:Y:S01]  /*0380*/  @!P0 LDG.E.U16 R17, desc[UR14][R4.64] ;  /* 0x0000000e04118981 */ /* 0x0000a2000c1e1500 */
[----:B------:R-:W-:Y:S02]  /*0390*/  PRMT R19, RZ, 0x7610, R19 ;  /* 0x00007610ff137816 */ /* 0x000fe40000000013 */
[----:B------:R-:W-:Y:S02]  /*03a0*/  @!P2 LEA.HI.X R9, R16, UR9, R9, 0x1, P4 ;  /* 0x000000091009ac11 */ /* 0x000fe4000a0f0c09 */
[C---:B------:R-:W-:Y:S02]  /*03b0*/  @!P3 LEA R20, P4, R13.reuse, UR8, 0x1 ;  /* 0x000000080d14bc11 */ /* 0x040fe4000f8808ff */
[----:B------:R-:W-:Y:S01]  /*03c0*/  PRMT R18, RZ, 0x7610, R18 ;  /* 0x00007610ff127816 */ /* 0x000fe20000000012 */
[----:B------:R1:W3:Y:S01]  /*03d0*/  @!P1 LDG.E.U16 R19, desc[UR14][R6.64] ;  /* 0x0000000e06139981 */ /* 0x0002e2000c1e1500 */
[----:B------:R-:W-:-:S02]  /*03e0*/  @!P3 LEA.HI.X R21, R13, UR9, R22, 0x1, P4 ;  /* 0x000000090d15bc11 */ /* 0x000fc4000a0f0c16 */
[----:B------:R-:W-:Y:S01]  /*03f0*/  PRMT R22, RZ, 0x7610, R22 ;  /* 0x00007610ff167816 */ /* 0x000fe20000000016 */
[----:B------:R-:W-:Y:S01]  /*0400*/  IMAD.SHL.U32 R13, R11, 0x2, RZ ;  /* 0x000000020b0d7824 */ /* 0x000fe200078e00ff */
[----:B------:R4:W5:Y:S01]  /*0410*/  @!P2 LDG.E.U16 R18, desc[UR14][R8.64] ;  /* 0x0000000e0812a981 */ /* 0x000962000c1e1500 */
[----:B------:R-:W-:-:S03]  /*0420*/  IADD3 R2, P5, PT, R14, UR6, RZ ;  /* 0x000000060e027c10 */ /* 0x000fc6000ffbe0ff */
[----:B------:R3:W5:Y:S01]  /*0430*/  @!P3 LDG.E.U16 R22, desc[UR14][R20.64] ;  /* 0x0000000e1416b981 */ /* 0x000762000c1e1500 */
[----:B------:R-:W-:Y:S02]  /*0440*/  SHF.R.U32.HI R23, RZ, 0x1f, R11 ;  /* 0x0000001fff177819 */ /* 0x000fe4000001160b */
[----:B0-----:R-:W-:Y:S02]  /*0450*/  IADD3 R4, P4, PT, R13, R2, RZ ;  /* 0x000000020d047210 */ /* 0x001fe40007f9e0ff */
[----:B------:R-:W-:Y:S02]  /*0460*/  IADD3.X R3, PT, PT, R3, UR7, RZ, P5, !PT ;  /* 0x0000000703037c10 */ /* 0x000fe4000affe4ff */
[----:B-1----:R-:W-:Y:S02]  /*0470*/  IADD3 R6, P5, PT, R13, R4, RZ ;  /* 0x000000040d067210 */ /* 0x002fe40007fbe0ff */
[----:B------:R-:W-:Y:S01]  /*0480*/  PRMT R16, RZ, 0x7610, R16 ;  /* 0x00007610ff107816 */ /* 0x000fe20000000010 */
[----:B------:R-:W-:Y:S01]  /*0490*/  IMAD.X R5, R23, 0x1, R3, P4 ;  /* 0x0000000117057824 */ /* 0x000fe200020e0603 */
[----:B----4-:R-:W-:-:S03]  /*04a0*/  LEA R8, P4, R11, R6, 0x1 ;  /* 0x000000060b087211 */ /* 0x010fc600078808ff */
[----:B------:R-:W-:Y:S01]  /*04b0*/  IMAD.X R7, R23, 0x1, R5, P5 ;  /* 0x0000000117077824 */ /* 0x000fe200028e0605 */
[----:B------:R-:W-:Y:S01]  /*04c0*/  PRMT R15, RZ, 0x7610, R15 ;  /* 0x00007610ff0f7816 */ /* 0x000fe2000000000f */
[----:B------:R-:W4:Y:S01]  /*04d0*/  @!P0 LDG.E.U16 R16, desc[UR14][R2.64] ;  /* 0x0000000e02108981 */ /* 0x000f22000c1e1500 */
[----:B------:R-:W-:Y:S02]  /*04e0*/  PRMT R14, RZ, 0x7610, R14 ;  /* 0x00007610ff0e7816 */ /* 0x000fe4000000000e */
[----:B------:R-:W-:Y:S02]  /*04f0*/  PRMT R13, RZ, 0x7610, R13 ;  /* 0x00007610ff0d7816 */ /* 0x000fe4000000000d */
[----:B------:R-:W-:Y:S01]  /*0500*/  LEA.HI.X R9, R11, R7, RZ, 0x1, P4 ;  /* 0x000000070b097211 */ /* 0x000fe200020f0cff */
[----:B------:R-:W4:Y:S04]  /*0510*/  @!P1 LDG.E.U16 R15, desc[UR14][R4.64] ;  /* 0x0000000e040f9981 */ /* 0x000f28000c1e1500 */
[----:B------:R-:W4:Y:S04]  /*0520*/  @!P2 LDG.E.U16 R14, desc[UR14][R6.64] ;  /* 0x0000000e060ea981 */ /* 0x000f28000c1e1500 */
[----:B------:R-:W4:Y:S01]  /*0530*/  @!P3 LDG.E.U16 R13, desc[UR14][R8.64] ;  /* 0x0000000e080db981 */ /* 0x000f22000c1e1500 */
[----:B------:R-:W0:Y:S02]  /*0540*/  LDCU.U16 UR4, c[0x0][0xfca] ;  /* 0x0001f940ff0477ac */ /* 0x000e240008000400 */
[----:B0-----:R-:W-:Y:S01]  /*0550*/  UPRMT UR4, UR4, 0x9910, URZ ;  /* 0x0000991004047896 */ /* 0x001fe200080000ff */
[----:B--2---:R-:W-:-:S05]  /*0560*/  PRMT R17, R17, 0x9910, RZ ;  /* 0x0000991011117816 */ /* 0x004fca00000000ff */
[----:B------:R-:W-:Y:S01]  /*0570*/  IMAD R17, R17, UR4, RZ ;  /* 0x0000000411117c24 */ /* 0x000fe2000f8e02ff */
[----:B---3--:R-:W-:-:S03]  /*0580*/  PRMT R19, R19, 0x9910, RZ ;  /* 0x0000991013137816 */ /* 0x008fc600000000ff */
[----:B------:R-:W-:Y:S01]  /*0590*/  IMAD.MOV R21, RZ, RZ, -R17 ;  /* 0x000000ffff157224 */ /* 0x000fe200078e0a11 */
[----:B-----5:R-:W-:Y:S01]  /*05a0*/  PRMT R20, R18, 0x9910, RZ ;  /* 0x0000991012147816 */ /* 0x020fe200000000ff */
[----:B------:R-:W-:Y:S01]  /*05b0*/  IMAD.MOV.U32 R18, RZ, RZ, R19 ;  /* 0x000000ffff127224 */ /* 0x000fe200078e0013 */
[----:B------:R-:W-:-:S03]  /*05c0*/  PRMT R22, R22, 0x9910, RZ ;  /* 0x0000991016167816 */ /* 0x000fc600000000ff */
[----:B------:R-:W-:Y:S02]  /*05d0*/  IMAD.MOV.U32 R19, RZ, RZ, R20 ;  /* 0x000000ffff137224 */ /* 0x000fe400078e0014 */
[----:B------:R-:W-:Y:S02]  /*05e0*/  IMAD R18, R18, UR4, RZ ;  /* 0x0000000412127c24 */ /* 0x000fe4000f8e02ff */
[----:B------:R-:W-:Y:S02]  /*05f0*/  IMAD.MOV.U32 R20, RZ, RZ, R22 ;  /* 0x000000ffff147224 */ /* 0x000fe400078e0016 */
[----:B------:R-:W-:Y:S02]  /*0600*/  IMAD R19, R19, UR4, RZ ;  /* 0x0000000413137c24 */ /* 0x000fe4000f8e02ff */
[----:B------:R-:W-:Y:S02]  /*0610*/  IMAD R17, R20, UR4, RZ ;  /* 0x0000000414117c24 */ /* 0x000fe4000f8e02ff */
[----:B------:R-:W-:-:S02]  /*0620*/  IMAD.MOV R18, RZ, RZ, -R18 ;  /* 0x000000ffff127224 */ /* 0x000fc400078e0a12 */
[----:B------:R-:W-:Y:S01]  /*0630*/  IMAD.MOV R20, RZ, RZ, -R19 ;  /* 0x000000ffff147224 */ /* 0x000fe200078e0a13 */
[----:B------:R-:W-:Y:S01]  /*0640*/  PRMT R19, R21, 0x7710, RZ ;  /* 0x0000771015137816 */ /* 0x000fe200000000ff */
[----:B------:R-:W-:Y:S01]  /*0650*/  IMAD.MOV R21, RZ, RZ, -R17 ;  /* 0x000000ffff157224 */ /* 0x000fe200078e0a11 */
[----:B------:R-:W-:Y:S02]  /*0660*/  PRMT R18, R18, 0x7710, RZ ;  /* 0x0000771012127816 */ /* 0x000fe400000000ff */
[----:B------:R-:W-:Y:S01]  /*0670*/  PRMT R17, R20, 0x7710, RZ ;  /* 0x0000771014117816 */ /* 0x000fe200000000ff */
[----:B----4-:R-:W-:Y:S01]  /*0680*/  IMAD.IADD R19, R19, 0x1, R16 ;  /* 0x0000000113137824 */ /* 0x010fe200078e0210 */
[----:B------:R-:W-:Y:S01]  /*0690*/  PRMT R16, R21, 0x7710, RZ ;  /* 0x0000771015107816 */ /* 0x000fe200000000ff */
[----:B------:R-:W-:-:S03]  /*06a0*/  IMAD.IADD R15, R18, 0x1, R15 ;  /* 0x00000001120f7824 */ /* 0x000fc600078e020f */
[----:B------:R2:W-:Y:S01]  /*06b0*/  @!P0 STG.E.U16 desc[UR14][R2.64], R19 ;  /* 0x0000001302008986 */ /* 0x0005e2000c10150e */
[----:B------:R-:W-:Y:S01]  /*06c0*/  LEA R12, P0, R11, R12, 0x2 ;  /* 0x0000000c0b0c7211 */ /* 0x000fe200078010ff */
[----:B------:R-:W-:Y:S02]  /*06d0*/  IMAD.IADD R17, R17, 0x1, R14 ;  /* 0x0000000111117824 */ /* 0x000fe400078e020e */
[----:B------:R2:W-:Y:S01]  /*06e0*/  @!P1 STG.E.U16 desc[UR14][R4.64], R15 ;  /* 0x0000000f04009986 */ /* 0x0005e2000c10150e */
[----:B------:R-:W-:-:S03]  /*06f0*/  IMAD.IADD R13, R16, 0x1, R13 ;  /* 0x00000001100d7824 */ /* 0x000fc600078e020d */
[----:B------:R2:W-:Y:S01]  /*0700*/  @!P2 STG.E.U16 desc[UR14][R6.64], R17 ;  /* 0x000000110600a986 */ /* 0x0005e2000c10150e */
[----:B------:R-:W-:Y:S01]  /*0710*/  IMAD.X R10, RZ, RZ, R10, P0 ;  /* 0x000000ffff0a7224 */ /* 0x000fe200000e060a */
[----:B------:R-:W-:Y:S02]  /*0720*/  ISETP.GE.U32.AND P0, PT, R12, UR5, PT ;  /* 0x000000050c007c0c */ /* 0x000fe4000bf06070 */
[----:B------:R2:W-:Y:S02]  /*0730*/  @!P3 STG.E.U16 desc[UR14][R8.64], R13 ;  /* 0x0000000d0800b986 */ /* 0x0005e4000c10150e */
[----:B------:R-:W-:-:S13]  /*0740*/  ISETP.GE.U32.AND.EX P0, PT, R10, UR10, PT, P0 ;  /* 0x0000000a0a007c0c */ /* 0x000fda000bf06100 */
[----:B--2---:R-:W-:Y:S05]  /*0750*/  @!P0 BRA `(.L_x_7323) ;  /* 0xfffffff800a88947 */ /* 0x004fea000383ffff */
[----:B------:R-:W-:Y:S05]  /*0760*/  EXIT ;  /* 0x000000000000794d */ /* 0x000fea0003800000 */
.L_x_7322:
        /* <DEDUP_REMOVED lines=9> */
.L_x_7324:
[C---:B------:R-:W-:Y:S01]  /*0800*/  IMAD.SHL.U32 R2, R0.reuse, 0x8, RZ ;  /* 0x0000000800027824 */ /* 0x040fe200078e00ff */
[----:B------:R-:W-:-:S04]  /*0810*/  SHF.L.U64.HI R3, R0, 0x3, R7 ;  /* 0x0000000300037819 */ /* 0x000fc80000010207 */
[----:B------:R-:W-:-:S04]  /*0820*/  IADD3 R8, P0, PT, R2, UR8, RZ ;  /* 0x0000000802087c10 */ /* 0x000fc8000ff1e0ff */
[----:B------:R-:W-:Y:S02]  /*0830*/  IADD3.X R9, PT, PT, R3, UR9, RZ, P0, !PT ;  /* 0x0000000903097c10 */ /* 0x000fe400087fe4ff */
[----:B------:R-:W-:-:S04]  /*0840*/  IADD3 R2, P0, PT, R2, UR6, RZ ;  /* 0x0000000602027c10 */ /* 0x000fc8000ff1e0ff */
[----:B------:R-:W2:Y:S01]  /*0850*/  LDG.E.64 R8, desc[UR14][R8.64] ;  /* 0x0000000e08087981 */ /* 0x000ea2000c1e1b00 */
[----:B------:R-:W-:-:S05]  /*0860*/  IADD3.X R3, PT, PT, R3, UR7, RZ, P0, !PT ;  /* 0x0000000703037c10 */ /* 0x000fca00087fe4ff */
[----:B------:R-:W3:Y:S01]  /*0870*/  LDG.E.64 R4, desc[UR14][R2.64] ;  /* 0x0000000e02047981 */ /* 0x000ee2000c1e1b00 */
[----:B-1----:R-:W-:-:S05]  /*0880*/  IADD3 R0, P0, PT, R0, UR10, RZ ;  /* 0x0000000a00007c10 */ /* 0x002fca000ff1e0ff */
[----:B------:R-:W-:Y:S01]  /*0890*/  IMAD.X R7, RZ, RZ, R7, P0 ;  /* 0x000000ffff077224 */ /* 0x000fe200000e0607 */
[----:B------:R-:W-:-:S04]  /*08a0*/  LOP3.LUT P0, RZ, R0, 0xffffc000, RZ, 0xc0, !PT ;  /* 0xffffc00000ff7812 */ /* 0x000fc8000780c0ff */
[----:B------:R-:W-:Y:S02]  /*08b0*/  LOP3.LUT P0, RZ, R7, 0x3fffffff, RZ, 0xc0, P0 ;  /* 0x3fffffff07ff7812 */ /* 0x000fe4000000c0ff */
[C---:B--2---:R-:W-:Y:S02]  /*08c0*/  PRMT R10, R8.reuse, 0x9910, RZ ;  /* 0x00009910080a7816 */ /* 0x044fe400000000ff */
[----:B------:R-:W-:Y:S02]  /*08d0*/  PRMT R11, R8, 0xbb32, RZ ;  /* 0x0000bb32080b7816 */ /* 0x000fe400000000ff */
[C---:B------:R-:W-:Y:S02]  /*08e0*/  PRMT R12, R9.reuse, 0x9910, RZ ;  /* 0x00009910090c7816 */ /* 0x040fe400000000ff */
[----:B------:R-:W-:Y:S01]  /*08f0*/  PRMT R13, R9, 0xbb32, RZ ;  /* 0x0000bb32090d7816 */ /* 0x000fe200000000ff */
[----:B------:R-:W-:Y:S01]  /*0900*/  IMAD R9, R10, UR5, RZ ;  /* 0x000000050a097c24 */ /* 0x000fe2000f8e02ff */
[----:B---3--:R-:W-:Y:S01]  /*0910*/  PRMT R6, R4, 0x7632, R6 ;  /* 0x0000763204067816 */ /* 0x008fe20000000006 */
[----:B------:R-:W-:Y:S01]  /*0920*/  IMAD R10, R11, UR5, RZ ;  /* 0x000000050b0a7c24 */ /* 0x000fe2000f8e02ff */
[----:B------:R-:W-:Y:S01]  /*0930*/  PRMT R8, R5, 0x7632, R8 ;  /* 0x0000763205087816 */ /* 0x000fe20000000008 */
[----:B------:R-:W-:-:S02]  /*0940*/  IMAD R11, R12, UR5, RZ ;  /* 0x000000050c0b7c24 */ /* 0x000fc4000f8e02ff */
[----:B------:R-:W-:Y:S02]  /*0950*/  IMAD R12, R13, UR5, RZ ;  /* 0x000000050d0c7c24 */ /* 0x000fe4000f8e02ff */
[----:B------:R-:W-:Y:S02]  /*0960*/  IMAD.MOV R10, RZ, RZ, -R10 ;  /* 0x000000ffff0a7224 */ /* 0x000fe400078e0a0a */
[----:B------:R-:W-:Y:S02]  /*0970*/  IMAD.MOV R9, RZ, RZ, -R9 ;  /* 0x000000ffff097224 */ /* 0x000fe400078e0a09 */
[----:B------:R-:W-:Y:S01]  /*0980*/  IMAD.MOV R13, RZ, RZ, -R11 ;  /* 0x000000ffff0d7224 */ /* 0x000fe200078e0a0b */
[----:B------:R-:W-:Y:S01]  /*0990*/  PRMT R11, R10, 0x7710, RZ ;  /* 0x000077100a0b7816 */ /* 0x000fe200000000ff */
[----:B------:R-:W-:Y:S01]  /*09a0*/  IMAD.MOV R12, RZ, RZ, -R12 ;  /* 0x000000ffff0c7224 */ /* 0x000fe200078e0a0c */
[----:B------:R-:W-:Y:S02]  /*09b0*/  PRMT R9, R9, 0x7710, RZ ;  /* 0x0000771009097816 */ /* 0x000fe400000000ff */
[----:B------:R-:W-:-:S02]  /*09c0*/  PRMT R10, R13, 0x7710, RZ ;  /* 0x000077100d0a7816 */ /* 0x000fc400000000ff */
[----:B------:R-:W-:Y:S01]  /*09d0*/  PRMT R13, R12, 0x7710, RZ ;  /* 0x000077100c0d7816 */ /* 0x000fe200000000ff */
[----:B------:R-:W-:Y:S02]  /*09e0*/  IMAD.IADD R4, R4, 0x1, R9 ;  /* 0x0000000104047824 */ /* 0x000fe400078e0209 */
[----:B------:R-:W-:Y:S02]  /*09f0*/  IMAD.IADD R9, R6, 0x1, R11 ;  /* 0x0000000106097824 */ /* 0x000fe400078e020b */
[----:B------:R-:W-:Y:S02]  /*0a00*/  IMAD.IADD R5, R5, 0x1, R10 ;  /* 0x0000000105057824 */ /* 0x000fe400078e020a */
[----:B------:R-:W-:Y:S01]  /*0a10*/  IMAD.IADD R8, R8, 0x1, R13 ;  /* 0x0000000108087824 */ /* 0x000fe200078e020d */
        /* <DEDUP_REMOVED lines=9> */
.L_x_7325:
        /* <DEDUP_REMOVED lines=13> */
.L_x_7988:


//--------------------- .text._ZN2at6native55_GLOBAL__N__de093ff9_22_ForeachBinaryOpList_cu_a911ec4325multi_tensor_apply_kernelINS1_18TensorListMetadataILi2EEENS1_24BinaryOpListAlphaFunctorIlLi2ELi2ELi0EEEJSt5minusIlElEEEvT_T0_DpT1_ --------------------------
	.section	.text._ZN2at6native55_GLOBAL__N__de093ff9_22_ForeachBinaryOpList_cu_a911ec4325multi_tensor_apply_kernelINS1_18TensorListMetadataILi2EEENS1_24BinaryOpListAlphaFunctorIlLi2ELi2ELi0EEEJSt5minusIlElEEEvT_T0_DpT1_,"ax",@progbits
	.align	128
.text._ZN2at6native55_GLOBAL__N__de093ff9_22_ForeachBinaryOpList_cu_a911ec4325multi_tensor_apply_kernelINS1_18TensorListMetadataILi2EEENS1_24BinaryOpListAlphaFunctorIlLi2ELi2ELi0EEEJSt5minusIlElEEEvT_T0_DpT1_:
        .type           _ZN2at6native55_GLOBAL__N__de093ff9_22_ForeachBinaryOpList_cu_a911ec4325multi_tensor_apply_kernelINS1_18TensorListMetadataILi2EEENS1_24BinaryOpListAlphaFunctorIlLi2ELi2ELi0EEEJSt5minusIlElEEEvT_T0_DpT1_,@function
        .size           _ZN2at6native55_GLOBAL__N__de093ff9_22_ForeachBinaryOpList_cu_a911ec4325multi_tensor_apply_kernelINS1_18TensorListMetadataILi2EEENS1_24BinaryOpListAlphaFunctorIlLi2ELi2ELi0EEEJSt5minusIlElEEEvT_T0_DpT1_,(.L_x_7989 - _ZN2at6native55_GLOBAL__N__de093ff9_22_ForeachBinaryOpList_cu_a911ec4325multi_tensor_apply_kernelINS1_18TensorListMetadataILi2EEENS1_24BinaryOpListAlphaFunctorIlLi2ELi2ELi0EEEJSt5minusIlElEEEvT_T0_DpT1_)
        .other          _ZN2at6native55_GLOBAL__N__de093ff9_22_ForeachBinaryOpList_cu_a911ec4325multi_tensor_apply_kernelINS1_18TensorListMetadataILi2EEENS1_24BinaryOpListAlphaFunctorIlLi2ELi2ELi0EEEJSt5minusIlElEEEvT_T0_DpT1_,@"STO_CUDA_ENTRY STV_DEFAULT"
_ZN2at6native55_GLOBAL__N__de093ff9_22_ForeachBinaryOpList_cu_a911ec4325multi_tensor_apply_kernelINS1_18TensorListMetadataILi2EEENS1_24BinaryOpListAlphaFunctorIlLi2ELi2ELi0EEEJSt5minusIlElEEEvT_T0_DpT1_:
        /* <DEDUP_REMOVED lines=33> */
.L_x_7329:
[----:B0-----:R-:W-:Y:S02]  /*0210*/  IADD3 R4, P1, PT, R0, R25, RZ ;  /* 0x0000001900047210 */ /* 0x001fe40007f3e0ff */
[----:B------:R-:W-:Y:S02]  /*0220*/  CS2R R6, SRZ ;  /* 0x0000000000067805 */ /* 0x000fe4000001ff00 */
[----:B------:R-:W-:Y:S01]  /*0230*/  ISETP.GE.U32.AND P0, PT, R4, UR5, PT ;  /* 0x0000000504007c0c */ /* 0x000fe2000bf06070 */
[----:B------:R-:W-:Y:S01]  /*0240*/  IMAD.X R3, RZ, RZ, R5, P1 ;  /* 0x000000ffff037224 */ /* 0x000fe200008e0605 */
[----:B-1----:R-:W-:Y:S01]  /*0250*/  IADD3 R17, P3, PT, R2, R4, RZ ;  /* 0x0000000402117210 */ /* 0x002fe20007f7e0ff */
[----:B------:R-:W-:-:S03]  /*0260*/  IMAD.SHL.U32 R18, R4, 0x8, RZ ;  /* 0x0000000804127824 */ /* 0x000fc600078e00ff */
[----:B------:R-:W-:Y:S01]  /*0270*/  ISETP.GE.U32.AND.EX P0, PT, R3, UR10, PT, P0 ;  /* 0x0000000a03007c0c */ /* 0x000fe2000bf06100 */
[--C-:B------:R-:W-:Y:S01]  /*0280*/  IMAD.X R14, RZ, RZ, R3.reuse, P3 ;  /* 0x000000ffff0e7224 */ /* 0x100fe200018e0603 */
[----:B------:R-:W-:Y:S02]  /*0290*/  ISETP.GE.U32.AND P2, PT, R17, UR5, PT ;  /* 0x0000000511007c0c */ /* 0x000fe4000bf46070 */
[----:B------:R-:W-:Y:S02]  /*02a0*/  IADD3 R23, P4, PT, R2, R17, RZ ;  /* 0x0000001102177210 */ /* 0x000fe40007f9e0ff */
[----:B------:R-:W-:Y:S02]  /*02b0*/  SHF.L.U64.HI R10, R4, 0x3, R3 ;  /* 0x00000003040a7819 */ /* 0x000fe40000010203 */
[----:B------:R-:W-:Y:S01]  /*02c0*/  ISETP.GE.U32.AND.EX P2, PT, R14, UR10, PT, P2 ;  /* 0x0000000a0e007c0c */ /* 0x000fe2000bf46120 */
[----:B------:R-:W-:-:S04]  /*02d0*/  IMAD.X R20, RZ, RZ, R14, P4 ;  /* 0x000000ffff147224 */ /* 0x000fc800020e060e */
[----:B------:R-:W-:-:S04]  /*02e0*/  @!P0 IADD3 R12, P1, PT, R18, UR8, RZ ;  /* 0x00000008120c8c10 */ /* 0x000fc8000ff3e0ff */
[----:B------:R-:W-:Y:S02]  /*02f0*/  @!P0 IADD3.X R13, PT, PT, R10, UR9, RZ, P1, !PT ;  /* 0x000000090a0d8c10 */ /* 0x000fe40008ffe4ff */
[----:B------:R-:W-:Y:S01]  /*0300*/  ISETP.GE.U32.AND P1, PT, R23, UR5, PT ;  /* 0x0000000517007c0c */ /* 0x000fe2000bf26070 */
[----:B------:R-:W-:Y:S01]  /*0310*/  IMAD.SHL.U32 R15, R2, 0x8, RZ ;  /* 0x00000008020f7824 */ /* 0x000fe200078e00ff */
[----:B------:R-:W-:Y:S01]  /*0320*/  IADD3 R18, P3, PT, R18, UR6, RZ ;  /* 0x0000000612127c10 */ /* 0x000fe2000ff7e0ff */
[----:B------:R0:W3:Y:S01]  /*0330*/  @!P0 LDG.E.64 R6, desc[UR14][R12.64] ;  /* 0x0000000e0c068981 */ /* 0x0000e2000c1e1b00 */
[----:B------:R-:W-:Y:S02]  /*0340*/  ISETP.GE.U32.AND.EX P1, PT, R20, UR10, PT, P1 ;  /* 0x0000000a14007c0c */ /* 0x000fe4000bf26110 */
[----:B------:R-:W-:Y:S02]  /*0350*/  CS2R R8, SRZ ;  /* 0x0000000000087805 */ /* 0x000fe4000001ff00 */
[----:B------:R-:W-:-:S02]  /*0360*/  IADD3 R4, P4, PT, R2, R23, RZ ;  /* 0x0000001702047210 */ /* 0x000fc40007f9e0ff */
[----:B------:R-:W-:Y:S02]  /*0370*/  SHF.R.U32.HI R11, RZ, 0x1d, R2 ;  /* 0x0000001dff0b7819 */ /* 0x000fe40000011602 */
[----:B------:R-:W-:Y:S01]  /*0380*/  IADD3.X R19, PT, PT, R10, UR7, RZ, P3, !PT ;  /* 0x000000070a137c10 */ /* 0x000fe20009ffe4ff */
[----:B------:R-:W-:Y:S01]  /*0390*/  IMAD.X R21, RZ, RZ, R20, P4 ;  /* 0x000000ffff157224 */ /* 0x000fe200020e0614 */
[----:B------:R-:W-:Y:S02]  /*03a0*/  IADD3 R16, P5, PT, R15, R18, RZ ;  /* 0x000000120f107210 */ /* 0x000fe40007fbe0ff */
[----:B------:R-:W-:Y:S02]  /*03b0*/  @!P2 LEA R28, P6, R17, UR8, 0x3 ;  /* 0x00000008111cac11 */ /* 0x000fe4000f8c18ff */
[----:B0-----:R-:W-:Y:S02]  /*03c0*/  CS2R R12, SRZ ;  /* 0x00000000000c7805 */ /* 0x001fe4000001ff00 */
[----:B------:R-:W-:Y:S01]  /*03d0*/  IADD3 R10, P4, PT, R15, R16, RZ ;  /* 0x000000100f0a7210 */ /* 0x000fe20007f9e0ff */
[----:B------:R-:W4:Y:S01]  /*03e0*/  @!P0 LDG.E.64 R8, desc[UR14][R18.64] ;  /* 0x0000000e12088981 */ /* 0x000f22000c1e1b00 */
[----:B------:R-:W-:Y:S01]  /*03f0*/  @!P2 LEA.HI.X R29, R17, UR9, R14, 0x3, P6 ;  /* 0x00000009111dac11 */ /* 0x000fe2000b0f1c0e */
[----:B------:R-:W-:Y:S01]  /*0400*/  IMAD.X R17, R11, 0x1, R19, P5 ;  /* 0x000000010b117824 */ /* 0x000fe200028e0613 */
[----:B------:R-:W-:-:S02]  /*0410*/  CS2R R14, SRZ ;  /* 0x00000000000e7805 */ /* 0x000fc4000001ff00 */
[----:B------:R-:W-:Y:S01]  /*0420*/  @!P1 LEA R26, P5, R23, UR8, 0x3 ;  /* 0x00000008171a9c11 */ /* 0x000fe2000f8a18ff */
[----:B------:R-:W-:Y:S01]  /*0430*/  IMAD.X R11, R11, 0x1, R17, P4 ;  /* 0x000000010b0b7824 */ /* 0x000fe200020e0611 */
[----:B------:R0:W5:Y:S02]  /*0440*/  @!P2 LDG.E.64 R12, desc[UR14][R16.64] ;  /* 0x0000000e100ca981 */ /* 0x000164000c1e1b00 */
[----:B------:R-:W-:Y:S02]  /*0450*/  @!P1 LEA.HI.X R27, R23, UR9, R20, 0x3, P5 ;  /* 0x00000009171b9c11 */ /* 0x000fe4000a8f1c14 */
[----:B------:R-:W-:Y:S01]  /*0460*/  ISETP.GE.U32.AND P3, PT, R4, UR5, PT ;  /* 0x0000000504007c0c */ /* 0x000fe2000bf66070 */
[----:B------:R1:W5:Y:S01]  /*0470*/  @!P2 LDG.E.64 R14, desc[UR14][R28.64] ;  /* 0x0000000e1c0ea981 */ /* 0x000362000c1e1b00 */
[----:B0-----:R-:W-:Y:S02]  /*0480*/  CS2R R16, SRZ ;  /* 0x0000000000107805 */ /* 0x001fe4000001ff00 */
[----:B------:R-:W-:-:S04]  /*0490*/  ISETP.GE.U32.AND.EX P3, PT, R21, UR10, PT, P3 ;  /* 0x0000000a15007c0c */ /* 0x000fc8000bf66130 */
[----:B------:R-:W5:Y:S01]  /*04a0*/  @!P1 LDG.E.64 R16, desc[UR14][R26.64] ;  /* 0x0000000e1a109981 */ /* 0x000f62000c1e1b00 */
[----:B-1----:R-:W-:Y:S02]  /*04b0*/  CS2R R28, SRZ ;  /* 0x00000000001c7805 */ /* 0x002fe4000001ff00 */
[----:B------:R-:W-:-:S04]  /*04c0*/  CS2R R22, SRZ ;  /* 0x0000000000167805 */ /* 0x000fc8000001ff00 */
[----:B------:R-:W5:Y:S02]  /*04d0*/  @!P1 LDG.E.64 R28, desc[UR14][R10.64] ;  /* 0x0000000e0a1c9981 */ /* 0x000f64000c1e1b00 */
[----:B------:R-:W-:-:S04]  /*04e0*/  @!P3 LEA R18, P4, R2, R10, 0x3 ;  /* 0x0000000a0212b211 */ /* 0x000fc800078818ff */
[----:B------:R-:W-:Y:S02]  /*04f0*/  @!P3 LEA.HI.X R19, R2, R11, RZ, 0x3, P4 ;  /* 0x0000000b0213b211 */ /* 0x000fe400020f1cff */
[----:B------:R-:W-:-:S03]  /*0500*/  @!P3 LEA R20, P5, R4, UR8, 0x3 ;  /* 0x000000080414bc11 */ /* 0x000fc6000f8a18ff */
[----:B------:R0:W5:Y:S01]  /*0510*/  @!P3 LDG.E.64 R22, desc[UR14][R18.64] ;  /* 0x0000000e1216b981 */ /* 0x000162000c1e1b00 */
[----:B------:R-:W-:Y:S02]  /*0520*/  @!P3 LEA.HI.X R21, R4, UR9, R21, 0x3, P5 ;  /* 0x000000090415bc11 */ /* 0x000fe4000a8f1c15 */
[----:B0-----:R-:W-:-:S06]  /*0530*/  CS2R R18, SRZ ;  /* 0x0000000000127805 */ /* 0x001fcc000001ff00 */
[----:B------:R0:W5:Y:S01]  /*0540*/  @!P3 LDG.E.64 R18, desc[UR14][R20.64] ;  /* 0x0000000e1412b981 */ /* 0x000162000c1e1b00 */
[----:B------:R-:W-:Y:S01]  /*0550*/  BSSY.RECONVERGENT B0, `(.L_x_7327) ;  /* 0x0000035000007945 */ /* 0x000fe20003800200 */
[----:B---3--:R-:W-:-:S05]  /*0560*/  IADD3 R24, P4, PT, RZ, -R6, RZ ;  /* 0x80000006ff187210 */ /* 0x008fca0007f9e0ff */
[----:B------:R-:W-:-:S04]  /*0570*/  IMAD.X R4, RZ, RZ, ~R7, P4 ;  /* 0x000000ffff047224 */ /* 0x000fc800020e0e07 */
[----:B--2---:R-:W-:Y:S02]  /*0580*/  IMAD R4, R4, UR16, RZ ;  /* 0x0000001004047c24 */ /* 0x004fe4000f8e02ff */
[----:B----4-:R-:W-:Y:S02]  /*0590*/  IMAD.MOV.U32 R6, RZ, RZ, R8 ;  /* 0x000000ffff067224 */ /* 0x010fe400078e0008 */
[----:B------:R-:W-:Y:S01]  /*05a0*/  IMAD.MOV.U32 R7, RZ, RZ, R9 ;  /* 0x000000ffff077224 */ /* 0x000fe200078e0009 */
[----:B-----5:R-:W-:Y:S01]  /*05b0*/  IADD3 R8, P4, PT, RZ, -R14, RZ ;  /* 0x8000000eff087210 */ /* 0x020fe20007f9e0ff */
[----:B------:R-:W-:-:S04]  /*05c0*/  IMAD R9, R24, UR17, R4 ;  /* 0x0000001118097c24 */ /* 0x000fc8000f8e0204 */
[----:B------:R-:W-:Y:S02]  /*05d0*/  IMAD.X R27, RZ, RZ, ~R15, P4 ;  /* 0x000000ffff1b7224 */ /* 0x000fe400020e0e0f */
[----:B------:R-:W-:Y:S01]  /*05e0*/  IMAD.IADD R4, R0, 0x1, R25 ;  /* 0x0000000100047824 */ /* 0x000fe200078e0219 */
[----:B------:R-:W-:Y:S01]  /*05f0*/  IADD3 R14, P4, PT, RZ, -R16, RZ ;  /* 0x80000010ff0e7210 */ /* 0x000fe20007f9e0ff */
[----:B------:R-:W-:-:S04]  /*0600*/  IMAD R27, R27, UR16, RZ ;  /* 0x000000101b1b7c24 */ /* 0x000fc8000f8e02ff */
[----:B0-----:R-:W-:Y:S01]  /*0610*/  IMAD.X R21, RZ, RZ, ~R17, P4 ;  /* 0x000000ffff157224 */ /* 0x001fe200020e0e11 */
[----:B------:R-:W-:Y:S01]  /*0620*/  @!P2 LEA R17, P4, R4, UR6, 0x3 ;  /* 0x000000060411ac11 */ /* 0x000fe2000f8818ff */
[----:B------:R-:W-:-:S04]  /*0630*/  IMAD.WIDE.U32 R6, R24, UR16, R6 ;  /* 0x0000001018067c25 */ /* 0x000fc8000f8e0006 */
[----:B------:R-:W-:Y:S01]  /*0640*/  IMAD R21, R21, UR16, RZ ;  /* 0x0000001015157c24 */ /* 0x000fe2000f8e02ff */
[----:B------:R-:W-:Y:S01]  /*0650*/  @!P2 LEA R16, P6, R2, R17, 0x3 ;  /* 0x000000110210a211 */ /* 0x000fe200078c18ff */
[----:B------:R-:W-:Y:S01]  /*0660*/  IMAD.WIDE.U32 R12, R8, UR16, R12 ;  /* 0x00000010080c7c25 */ /* 0x000fe2000f8e000c */
[----:B------:R-:W-:-:S03]  /*0670*/  @!P2 LEA.HI.X R17, R4, UR7, R3, 0x3, P4 ;  /* 0x000000070411ac11 */ /* 0x000fc6000a0f1c03 */
[----:B------:R-:W-:Y:S01]  /*0680*/  IMAD R27, R8, UR17, R27 ;  /* 0x00000011081b7c24 */ /* 0x000fe2000f8e021b */
[----:B------:R-:W-:Y:S01]  /*0690*/  @!P0 LEA R8, P5, R4, UR6, 0x3 ;  /* 0x0000000604088c11 */ /* 0x000fe2000f8a18ff */
[C---:B------:R-:W-:Y:S02]  /*06a0*/  IMAD R21, R14.reuse, UR17, R21 ;  /* 0x000000110e157c24 */ /* 0x040fe4000f8e0215 */
[----:B------:R-:W-:Y:S01]  /*06b0*/  IMAD.WIDE.U32 R14, R14, UR16, R28 ;  /* 0x000000100e0e7c25 */ /* 0x000fe2000f8e001c */
[----:B------:R-:W-:-:S03]  /*06c0*/  @!P2 LEA.HI.X R17, R2, R17, RZ, 0x3, P6 ;  /* 0x000000110211a211 */ /* 0x000fc600030f1cff */
[----:B------:R-:W-:Y:S01]  /*06d0*/  IMAD.IADD R7, R7, 0x1, R9 ;  /* 0x0000000107077824 */ /* 0x000fe200078e0209 */
[----:B------:R-:W-:Y:S01]  /*06e0*/  @!P0 LEA.HI.X R9, R4, UR7, R3, 0x3, P5 ;  /* 0x0000000704098c11 */ /* 0x000fe2000a8f1c03 */
[----:B------:R-:W-:Y:S02]  /*06f0*/  IMAD.IADD R13, R13, 0x1, R27 ;  /* 0x000000010d0d7824 */ /* 0x000fe400078e021b */
[----:B------:R-:W-:Y:S02]  /*0700*/  IMAD.IADD R15, R15, 0x1, R21 ;  /* 0x000000010f0f7824 */ /* 0x000fe400078e0215 */
[----:B------:R0:W-:Y:S04]  /*0710*/  @!P0 STG.E.64 desc[UR14][R8.64], R6 ;  /* 0x0000000608008986 */ /* 0x0001e8000c101b0e */
[----:B------:R1:W-:Y:S04]  /*0720*/  @!P2 STG.E.64 desc[UR14][R16.64], R12 ;  /* 0x0000000c1000a986 */ /* 0x0003e8000c101b0e */
[----:B------:R1:W-:Y:S01]  /*0730*/  @!P1 STG.E.64 desc[UR14][R10.64], R14 ;  /* 0x0000000e0a009986 */ /* 0x0003e2000c101b0e */
[----:B------:R-:W-:-:S02]  /*0740*/  IADD3 R18, P5, PT, RZ, -R18, RZ ;  /* 0x80000012ff127210 */ /* 0x000fc40007fbe0ff */
[----:B------:R-:W-:-:S03]  /*0750*/  LEA R25, P0, R2, R25, 0x2 ;  /* 0x0000001902197211 */ /* 0x000fc600078010ff */
[----:B------:R-:W-:Y:S02]  /*0760*/  IMAD.X R19, RZ, RZ, ~R19, P5 ;  /* 0x000000ffff137224 */ /* 0x000fe400028e0e13 */
[----:B------:R-:W-:Y:S01]  /*0770*/  IMAD.X R5, RZ, RZ, R5, P0 ;  /* 0x000000ffff057224 */ /* 0x000fe200000e0605 */
[----:B------:R-:W-:Y:S01]  /*0780*/  ISETP.GE.U32.AND P0, PT, R25, UR5, PT ;  /* 0x0000000519007c0c */ /* 0x000fe2000bf06070 */
[----:B------:R-:W-:Y:S02]  /*0790*/  IMAD R19, R19, UR16, RZ ;  /* 0x0000001013137c24 */ /* 0x000fe4000f8e02ff */
[----:B0-----:R-:W-:Y:S02]  /*07a0*/  IMAD.MOV.U32 R6, RZ, RZ, R22 ;  /* 0x000000ffff067224 */ /* 0x001fe400078e0016 */
[----:B------:R-:W-:Y:S01]  /*07b0*/  IMAD.MOV.U32 R7, RZ, RZ, R23 ;  /* 0x000000ffff077224 */ /* 0x000fe200078e0017 */
[----:B------:R-:W-:Y:S01]  /*07c0*/  ISETP.GE.U32.AND.EX P0, PT, R5, UR10, PT, P0 ;  /* 0x0000000a05007c0c */ /* 0x000fe2000bf06100 */
[----:B------:R-:W-:-:S02]  /*07d0*/  IMAD R19, R18, UR17, R19 ;  /* 0x0000001112137c24 */ /* 0x000fc4000f8e0213 */
[----:B------:R-:W-:Y:S01]  /*07e0*/  IMAD.WIDE.U32 R6, R18, UR16, R6 ;  /* 0x0000001012067c25 */ /* 0x000fe2000f8e0006 */
[----:B-1----:R-:W-:Y:S09]  /*07f0*/  @P3 BRA `(.L_x_7328) ;  /* 0x0000000000283947 */ /* 0x002ff20003800000 */
[----:B------:R-:W-:Y:S01]  /*0800*/  IMAD.SHL.U32 R9, R2, 0x8, RZ ;  /* 0x0000000802097824 */ /* 0x000fe200078e00ff */
[C---:B------:R-:W-:Y:S01]  /*0810*/  LEA R8, P3, R4.reuse, UR6, 0x3 ;  /* 0x0000000604087c11 */ /* 0x040fe2000f8618ff */
[----:B------:R-:W-:Y:S01]  /*0820*/  IMAD.IADD R7, R7, 0x1, R19 ;  /* 0x0000000107077824 */ /* 0x000fe200078e0213 */
[----:B------:R-:W-:Y:S02]  /*0830*/  SHF.R.U32.HI R10, RZ, 0x1d, R2 ;  /* 0x0000001dff0a7819 */ /* 0x000fe40000011602 */
[C---:B------:R-:W-:Y:S02]  /*0840*/  IADD3 R8, P1, P2, R9.reuse, R8, R9 ;  /* 0x0000000809087210 */ /* 0x040fe40007a3e009 */
[----:B------:R-:W-:Y:S02]  /*0850*/  LEA.HI.X R3, R4, UR7, R3, 0x3, P3 ;  /* 0x0000000704037c11 */ /* 0x000fe400098f1c03 */
[----:B------:R-:W-:Y:S02]  /*0860*/  IADD3 R8, P3, PT, R9, R8, RZ ;  /* 0x0000000809087210 */ /* 0x000fe40007f7e0ff */
[----:B------:R-:W-:-:S05]  /*0870*/  IADD3.X R3, PT, PT, R10, R3, R10, P1, P2 ;  /* 0x000000030a037210 */ /* 0x000fca0000fe440a */
[----:B------:R-:W-:-:S05]  /*0880*/  IMAD.X R9, R10, 0x1, R3, P3 ;  /* 0x000000010a097824 */ /* 0x000fca00018e0603 */
[----:B------:R0:W-:Y:S02]  /*0890*/  STG.E.64 desc[UR14][R8.64], R6 ;  /* 0x0000000608007986 */ /* 0x0001e4000c101b0e */
.L_x_7328:
[----:B------:R-:W-:Y:S05]  /*08a0*/  BSYNC.RECONVERGENT B0 ;  /* 0x0000000000007941 */ /* 0x000fea0003800200 */
.L_x_7327:
[----:B------:R-:W-:Y:S05]  /*08b0*/  @!P0 BRA `(.L_x_7329) ;  /* 0xfffffff800548947 */ /* 0x000fea000383ffff */
[----:B------:R-:W-:Y:S05]  /*08c0*/  EXIT ;  /* 0x000000000000794d */ /* 0x000fea0003800000 */
.L_x_7326:
        /* <DEDUP_REMOVED lines=8> */
.L_x_7330:
[C---:B--2---:R-:W-:Y:S01]  /*0950*/  IMAD.SHL.U32 R2, R0.reuse, 0x20, RZ ;  /* 0x0000002000027824 */ /* 0x044fe200078e00ff */
[----:B------:R-:W-:-:S04]  /*0960*/  SHF.L.U64.HI R3, R0, 0x5, R21 ;  /* 0x0000000500037819 */ /* 0x000fc80000010215 */
[----:B------:R-:W-:-:S04]  /*0970*/  IADD3 R8, P0, PT, R2, UR8, RZ ;  /* 0x0000000802087c10 */ /* 0x000fc8000ff1e0ff */
[----:B------:R-:W-:-:S06]  /*0980*/  IADD3.X R9, PT, PT, R3, UR9, RZ, P0, !PT ;  /* 0x0000000903097c10 */ /* 0x000fcc00087fe4ff */
[----:B------:R-:W2:Y:S01]  /*0990*/  LDG.E.ENL2.256 R8, R4, desc[UR14][R8.64] ;  /* 0xfe00000e0804797e */ /* 0x000ea20008121908 */
[----:B------:R-:W-:-:S04]  /*09a0*/  IADD3 R2, P0, PT, R2, UR6, RZ ;  /* 0x0000000602027c10 */ /* 0x000fc8000ff1e0ff */
[----:B------:R-:W-:-:S05]  /*09b0*/  IADD3.X R3, PT, PT, R3, UR7, RZ, P0, !PT ;  /* 0x0000000703037c10 */ /* 0x000fca00087fe4ff */
        /* <DEDUP_REMOVED lines=9> */
[----:B------:R-:W-:Y:S01]  /*0a50*/  IMAD.X R8, RZ, RZ, ~R9, P0 ;  /* 0x000000ffff087224 */ /* 0x000fe200000e0e09 */
[----:B0-----:R-:W-:Y:S01]  /*0a60*/  IADD3 R0, P0, PT, R0, UR5, RZ ;  /* 0x0000000500007c10 */ /* 0x001fe2000ff1e0ff */
[----:B------:R-:W-:-:S02]  /*0a70*/  IMAD.X R10, RZ, RZ, ~R11, P1 ;  /* 0x000000ffff0a7224 */ /* 0x000fc400008e0e0b */
[C---:B------:R-:W-:Y:S02]  /*0a80*/  IMAD R9, R25.reuse, UR11, R4 ;  /* 0x0000000b19097c24 */ /* 0x040fe4000f8e0204 */
[----:B------:R-:W-:Y:S02]  /*0a90*/  IMAD R4, R8, UR10, RZ ;  /* 0x0000000a08047c24 */ /* 0x000fe4000f8e02ff */
[----:B------:R-:W-:Y:S02]  /*0aa0*/  IMAD R8, R10, UR10, RZ ;  /* 0x0000000a0a087c24 */ /* 0x000fe4000f8e02ff */
[----:B---3--:R-:W-:-:S04]  /*0ab0*/  IMAD.WIDE.U32 R12, R25, UR10, R12 ;  /* 0x0000000a190c7c25 */ /* 0x008fc8000f8e000c */
[C---:B------:R-:W-:Y:S02]  /*0ac0*/  IMAD R11, R23.reuse, UR11, R6 ;  /* 0x0000000b170b7c24 */ /* 0x040fe4000f8e0206 */
[----:B------:R-:W-:-:S04]  /*0ad0*/  IMAD.WIDE.U32 R14, R23, UR10, R14 ;  /* 0x0000000a170e7c25 */ /* 0x000fc8000f8e000e */
[C---:B------:R-:W-:Y:S02]  /*0ae0*/  IMAD R23, R7.reuse, UR11, R4 ;  /* 0x0000000b07177c24 */ /* 0x040fe4000f8e0204 */
[----:B------:R-:W-:-:S04]  /*0af0*/  IMAD.WIDE.U32 R16, R7, UR10, R16 ;  /* 0x0000000a07107c25 */ /* 0x000fc8000f8e0010 */
[C---:B------:R-:W-:Y:S02]  /*0b00*/  IMAD R25, R5.reuse, UR11, R8 ;  /* 0x0000000b05197c24 */ /* 0x040fe4000f8e0208 */
[----:B------:R-:W-:-:S04]  /*0b10*/  IMAD.WIDE.U32 R18, R5, UR10, R18 ;  /* 0x0000000a05127c25 */ /* 0x000fc8000f8e0012 */
[----:B------:R-:W-:Y:S02]  /*0b20*/  IMAD.IADD R5, R13, 0x1, R9 ;  /* 0x000000010d057824 */ /* 0x000fe400078e0209 */
[----:B------:R-:W-:Y:S02]  /*0b30*/  IMAD.IADD R7, R15, 0x1, R11 ;  /* 0x000000010f077824 */ /* 0x000fe400078e020b */
[----:B------:R-:W-:Y:S02]  /*0b40*/  IMAD.MOV.U32 R4, RZ, RZ, R12 ;  /* 0x000000ffff047224 */ /* 0x000fe400078e000c */
[----:B------:R-:W-:Y:S02]  /*0b50*/  IMAD.IADD R9, R17, 0x1, R23 ;  /* 0x0000000111097824 */ /* 0x000fe400078e0217 */
[----:B------:R-:W-:Y:S02]  /*0b60*/  IMAD.IADD R11, R19, 0x1, R25 ;  /* 0x00000001130b7824 */ /* 0x000fe400078e0219 */
[----:B------:R-:W-:-:S02]  /*0b70*/  IMAD.MOV.U32 R6, RZ, RZ, R14 ;  /* 0x000000ffff067224 */ /* 0x000fc400078e000e */
[----:B------:R-:W-:Y:S02]  /*0b80*/  IMAD.MOV.U32 R8, RZ, RZ, R16 ;  /* 0x000000ffff087224 */ /* 0x000fe400078e0010 */
[----:B------:R-:W-:Y:S02]  /*0b90*/  IMAD.MOV.U32 R10, RZ, RZ, R18 ;  /* 0x000000ffff0a7224 */ /* 0x000fe400078e0012 */
[C---:B------:R-:W-:Y:S02]  /*0ba0*/  IMAD.SHL.U32 R12, R0.reuse, 0x4, RZ ;  /* 0x00000004000c7824 */ /* 0x040fe400078e00ff */
[----:B------:R-:W-:Y:S01]  /*0bb0*/  IMAD.X R21, RZ, RZ, R21, P0 ;  /* 0x000000ffff157224 */ /* 0x000fe200000e0615 */
[----:B------:R2:W-:Y:S01]  /*0bc0*/  STG.E.ENL2.256 desc[UR14][R2.64], R4, R8 ;  /* 0xf80000040208797f */ /* 0x0005e2000f12180e */
[----:B------:R-:W-:Y:S02]  /*0bd0*/  LOP3.LUT P0, RZ, R0, 0xffffc000, RZ, 0xc0, !PT ;  /* 0xffffc00000ff7812 */ /* 0x000fe4000780c0ff */
[----:B------:R-:W-:-:S02]  /*0be0*/  ISETP.LT.U32.AND P1, PT, R12, UR13, PT ;  /* 0x0000000d0c007c0c */ /* 0x000fc4000bf21070 */
[----:B------:R-:W-:Y:S02]  /*0bf0*/  SHF.L.U64.HI R12, R0, 0x2, R21 ;  /* 0x00000002000c7819 */ /* 0x000fe40000010215 */
[----:B------:R-:W-:Y:S02]  /*0c00*/  LOP3.LUT P0, RZ, R21, 0x3fffffff, RZ, 0xc0, P0 ;  /* 0x3fffffff15ff7812 */ /* 0x000fe4000000c0ff */
[----:B------:R-:W-:-:S13]  /*0c10*/  ISETP.LT.AND.EX P1, PT, R12, UR4, PT, P1 ;  /* 0x000000040c007c0c */ /* 0x000fda000bf21310 */
[----:B------:R-:W-:Y:S05]  /*0c20*/  @!P0 BRA P1, `(.L_x_7330) ;  /* 0xfffffffc00488947 */ /* 0x000fea000083ffff */
[----:B------:R-:W-:Y:S05]  /*0c30*/  EXIT ;  /* 0x000000000000794d */ /* 0x000fea0003800000 */
.L_x_7331:
        /* <DEDUP_REMOVED lines=12> */
.L_x_7989:


//--------------------- .text._ZN2at6native55_GLOBAL__N__de093ff9_22_ForeachBinaryOpList_cu_a911ec4325multi_tensor_apply_kernelINS1_18TensorListMetadataILi2EEENS1_24BinaryOpListAlphaFunctorIiLi2ELi2ELi0EEEJSt5minusIiEiEEEvT_T0_DpT1_ --------------------------
	.section	.text._ZN2at6native55_GLOBAL__N__de093ff9_22_ForeachBinaryOpList_cu_a911ec4325multi_tensor_apply_kernelINS1_18TensorListMetadataILi2EEENS1_24BinaryOpListAlphaFunctorIiLi2ELi2ELi0EEEJSt5minusIiEiEEEvT_T0_DpT1_,"ax",@progbits
	.align	128
.text._ZN2at6native55_GLOBAL__N__de093ff9_22_ForeachBinaryOpList_cu_a911ec4325multi_tensor_apply_kernelINS1_18TensorListMetadataILi2EEENS1_24BinaryOpListAlphaFunctorIiLi2ELi2ELi0EEEJSt5minusIiEiEEEvT_T0_DpT1_:
        .type           _ZN2at6native55_GLOBAL__N__de093ff9_22_ForeachBinaryOpList_cu_a911ec4325multi_tensor_apply_kernelINS1_18TensorListMetadataILi2EEENS1_24BinaryOpListAlphaFunctorIiLi2ELi2ELi0EEEJSt5minusIiEiEEEvT_T0_DpT1_,@function
        .size           _ZN2at6native55_GLOBAL__N__de093ff9_22_ForeachBinaryOpList_cu_a911ec4325multi_tensor_apply_kernelINS1_18TensorListMetadataILi2EEENS1_24BinaryOpListAlphaFunctorIiLi2ELi2ELi0EEEJSt5minusIiEiEEEvT_T0_DpT1_,(.L_x_7990 - _ZN2at6native55_GLOBAL__N__de093ff9_22_ForeachBinaryOpList_cu_a911ec4325multi_tensor_apply_kernelINS1_18TensorListMetadataILi2EEENS1_24BinaryOpListAlphaFunctorIiLi2ELi2ELi0EEEJSt5minusIiEiEEEvT_T0_DpT1_)
        .other          _ZN2at6native55_GLOBAL__N__de093ff9_22_ForeachBinaryOpList_cu_a911ec4325multi_tensor_apply_kernelINS1_18TensorListMetadataILi2EEENS1_24BinaryOpListAlphaFunctorIiLi2ELi2ELi0EEEJSt5minusIiEiEEEvT_T0_DpT1_,@"STO_CUDA_ENTRY STV_DEFAULT"
_ZN2at6native55_GLOBAL__N__de093ff9_22_ForeachBinaryOpList_cu_a911ec4325multi_tensor_apply_kernelINS1_18TensorListMetadataILi2EEENS1_24BinaryOpListAlphaFunctorIiLi2ELi2ELi0EEEJSt5minusIiEiEEEvT_T0_DpT1_:
        /* <DEDUP_REMOVED lines=33> */
.L_x_7333:
        /* <DEDUP_REMOVED lines=24> */
[----:B------:R-:W2:Y:S01]  /*0390*/  @!P2 LDG.E R20, desc[UR14][R4.64] ;  /* 0x0000000e0414a981 */ /* 0x000ea2000c1e1900 */
[----:B------:R-:W-:-:S02]  /*03a0*/  @!P2 IADD3 R14, P4, PT, R14, UR8, RZ ;  /* 0x000000080e0eac10 */ /* 0x000fc4000ff9e0ff */
[----:B------:R-:W-:Y:S02]  /*03b0*/  ISETP.GE.U32.AND.EX P3, PT, R12, UR10, PT, P3 ;  /* 0x0000000a0c007c0c */ /* 0x000fe4000bf66130 */
[----:B------:R-:W-:Y:S02]  /*03c0*/  @!P1 LEA R10, P6, R8, UR8, 0x2 ;  /* 0x00000008080a9c11 */ /* 0x000fe4000f8c10ff */
[----:B------:R-:W-:Y:S02]  /*03d0*/  @!P2 IADD3.X R15, PT, PT, R6, UR9, RZ, P4, !PT ;  /* 0x00000009060fac10 */ /* 0x000fe4000a7fe4ff */
[----:B------:R-:W-:Y:S02]  /*03e0*/  @!P1 LEA.HI.X R11, R8, UR9, R3, 0x2, P6 ;  /* 0x00000009080b9c11 */ /* 0x000fe4000b0f1403 */
[----:B------:R-:W-:Y:S01]  /*03f0*/  @!P0 LEA R8, P4, R22, UR8, 0x2 ;  /* 0x0000000816088c11 */ /* 0x000fe2000f8810ff */
[----:B------:R0:W3:Y:S01]  /*0400*/  @!P2 LDG.E R21, desc[UR14][R14.64] ;  /* 0x0000000e0e15a981 */ /* 0x0000e2000c1e1900 */
        /* <DEDUP_REMOVED lines=17> */
[----:B---3--:R-:W-:-:S04]  /*0520*/  IMAD.MOV R21, RZ, RZ, -R21 ;  /* 0x000000ffff157224 */ /* 0x008fc800078e0a15 */
[----:B--2---:R-:W-:Y:S02]  /*0530*/  IMAD R21, R21, UR11, R20 ;  /* 0x0000000b15157c24 */ /* 0x004fe4000f8e0214 */
[----:B----4-:R-:W-:Y:S02]  /*0540*/  IMAD.MOV R8, RZ, RZ, -R23 ;  /* 0x000000ffff087224 */ /* 0x010fe400078e0a17 */
[----:B-----5:R-:W-:Y:S02]  /*0550*/  IMAD.MOV R9, RZ, RZ, -R22 ;  /* 0x000000ffff097224 */ /* 0x020fe400078e0a16 */
[----:B------:R-:W-:Y:S01]  /*0560*/  IMAD R19, R8, UR11, R19 ;  /* 0x0000000b08137c24 */ /* 0x000fe2000f8e0213 */
[----:B------:R3:W-:Y:S01]  /*0570*/  @!P2 STG.E desc[UR14][R4.64], R21 ;  /* 0x000000150400a986 */ /* 0x0007e2000c10190e */
[----:B------:R-:W-:-:S03]  /*0580*/  IMAD R9, R9, UR11, R24 ;  /* 0x0000000b09097c24 */ /* 0x000fc6000f8e0218 */
[----:B------:R3:W-:Y:S01]  /*0590*/  @!P1 STG.E desc[UR14][R2.64], R19 ;  /* 0x0000001302009986 */ /* 0x0007e2000c10190e */
[----:B------:R-:W-:-:S03]  /*05a0*/  IMAD.MOV R26, RZ, RZ, -R26 ;  /* 0x000000ffff1a7224 */ /* 0x000fc600078e0a1a */
[----:B------:R3:W-:Y:S01]  /*05b0*/  @!P0 STG.E desc[UR14][R12.64], R9 ;  /* 0x000000090c008986 */ /* 0x0007e2000c10190e */
[----:B------:R-:W-:Y:S01]  /*05c0*/  LEA R18, P0, R17, R18, 0x2 ;  /* 0x0000001211127211 */ /* 0x000fe200078010ff */
[----:B------:R-:W-:-:S04]  /*05d0*/  IMAD R25, R26, UR11, R25 ;  /* 0x0000000b1a197c24 */ /* 0x000fc8000f8e0219 */
[----:B------:R-:W-:Y:S01]  /*05e0*/  IMAD.X R16, RZ, RZ, R16, P0 ;  /* 0x000000ffff107224 */ /* 0x000fe200000e0610 */
[----:B------:R-:W-:Y:S01]  /*05f0*/  ISETP.GE.U32.AND P0, PT, R18, UR5, PT ;  /* 0x0000000512007c0c */ /* 0x000fe2000bf06070 */
[----:B------:R3:W-:Y:S03]  /*0600*/  @!P3 STG.E desc[UR14][R14.64], R25 ;  /* 0x000000190e00b986 */ /* 0x0007e6000c10190e */
[----:B------:R-:W-:-:S13]  /*0610*/  ISETP.GE.U32.AND.EX P0, PT, R16, UR10, PT, P0 ;  /* 0x0000000a10007c0c */ /* 0x000fda000bf06100 */
[----:B---3--:R-:W-:Y:S05]  /*0620*/  @!P0 BRA `(.L_x_7333) ;  /* 0xfffffff800f88947 */ /* 0x008fea000383ffff */
[----:B------:R-:W-:Y:S05]  /*0630*/  EXIT ;  /* 0x000000000000794d */ /* 0x000fea0003800000 */
.L_x_7332:
        /* <DEDUP_REMOVED lines=8> */
.L_x_7334:
        /* <DEDUP_REMOVED lines=8> */
[----:B0-----:R-:W-:-:S05]  /*0740*/  IADD3 R12, P0, PT, R12, UR5, RZ ;  /* 0x000000050c0c7c10 */ /* 0x001fca000ff1e0ff */
[----:B------:R-:W-:Y:S01]  /*0750*/  IMAD.X R13, RZ, RZ, R13, P0 ;  /* 0x000000ffff0d7224 */ /* 0x000fe200000e060d */
[----:B------:R-:W-:-:S04]  /*0760*/  LOP3.LUT P0, RZ, R12, 0xffffc000, RZ, 0xc0, !PT ;  /* 0xffffc0000cff7812 */ /* 0x000fc8000780c0ff */
[----:B------:R-:W-:Y:S01]  /*0770*/  LOP3.LUT P0, RZ, R13, 0x3fffffff, RZ, 0xc0, P0 ;  /* 0x3fffffff0dff7812 */ /* 0x000fe2000000c0ff */
[----:B--2---:R-:W-:Y:S02]  /*0780*/  IMAD.MOV R0, RZ, RZ, -R9 ;  /* 0x000000ffff007224 */ /* 0x004fe400078e0a09 */
[----:B------:R-:W-:Y:S02]  /*0790*/  IMAD.MOV R17, RZ, RZ, -R10 ;  /* 0x000000ffff117224 */ /* 0x000fe400078e0a0a */
[----:B------:R-:W-:Y:S02]  /*07a0*/  IMAD.MOV R15, RZ, RZ, -R8 ;  /* 0x000000ffff0f7224 */ /* 0x000fe400078e0a08 */
[----:B------:R-:W-:Y:S02]  /*07b0*/  IMAD.MOV R10, RZ, RZ, -R11 ;  /* 0x000000ffff0a7224 */ /* 0x000fe400078e0a0b */
[----:B-1----:R-:W-:Y:S02]  /*07c0*/  IMAD R5, R0, UR10, R5 ;  /* 0x0000000a00057c24 */ /* 0x002fe4000f8e0205 */
[----:B------:R-:W-:-:S02]  /*07d0*/  IMAD R4, R15, UR10, R4 ;  /* 0x0000000a0f047c24 */ /* 0x000fc4000f8e0204 */
[----:B------:R-:W-:Y:S02]  /*07e0*/  IMAD R6, R17, UR10, R6 ;  /* 0x0000000a11067c24 */ /* 0x000fe4000f8e0206 */
[----:B------:R-:W-:Y:S02]  /*07f0*/  IMAD R7, R10, UR10, R7 ;  /* 0x0000000a0a077c24 */ /* 0x000fe4000f8e0207 */
[----:B------:R-:W-:-:S03]  /*0800*/  IMAD.SHL.U32 R0, R12, 0x4, RZ ;  /* 0x000000040c007824 */ /* 0x000fc600078e00ff */
[----:B------:R2:W-:Y:S02]  /*0810*/  STG.E.128 desc[UR14][R2.64], R4 ;  /* 0x0000000402007986 */ /* 0x0005e4000c101d0e */
[----:B------:R-:W-:Y:S02]  /*0820*/  ISETP.LT.U32.AND P1, PT, R0, UR13, PT ;  /* 0x0000000d00007c0c */ /* 0x000fe4000bf21070 */
[----:B------:R-:W-:-:S04]  /*0830*/  SHF.L.U64.HI R0, R12, 0x2, R13 ;  /* 0x000000020c007819 */ /* 0x000fc8000001020d */
[----:B------:R-:W-:-:S13]  /*0840*/  ISETP.LT.AND.EX P1, PT, R0, UR4, PT, P1 ;  /* 0x0000000400007c0c */ /* 0x000fda000bf21310 */
[----:B--2---:R-:W-:Y:S05]  /*0850*/  @!P0 BRA P1, `(.L_x_7334) ;  /* 0xfffffffc00988947 */ /* 0x004fea000083ffff */
[----:B------:R-:W-:Y:S05]  /*0860*/  EXIT ;  /* 0x000000000000794d */ /* 0x000fea0003800000 */
.L_x_7335:
        /* <DEDUP_REMOVED lines=9> */
.L_x_7990:


//--------------------- .text._ZN2at6native55_GLOBAL__N__de093ff9_22_ForeachBinaryOpList_cu_a911ec4325multi_tensor_apply_kernelINS1_18TensorListMetadataILi2EEENS1_24BinaryOpListAlphaFunctorIaLi2ELi2ELi0EEEJSt5minusIaEaEEEvT_T0_DpT1_ --------------------------
	.section	.text._ZN2at6native55_GLOBAL__N__de093ff9_22_ForeachBinaryOpList_cu_a911ec4325multi_tensor_apply_kernelINS1_18TensorListMetadataILi2EEENS1_24BinaryOpListAlphaFunctorIaLi2ELi2ELi0EEEJSt5minusIaEaEEEvT_T0_DpT1_,"ax",@progbits
	.align	128
.text._ZN2at6native55_GLOBAL__N__de093ff9_22_ForeachBinaryOpList_cu_a911ec4325multi_tensor_apply_kernelINS1_18TensorListMetadataILi2EEENS1_24BinaryOpListAlphaFunctorIaLi2ELi2ELi0EEEJSt5minusIaEaEEEvT_T0_DpT1_:
        .type           _ZN2at6native55_GLOBAL__N__de093ff9_22_ForeachBinaryOpList_cu_a911ec4325multi_tensor_apply_kernelINS1_18TensorListMetadataILi2EEENS1_24BinaryOpListAlphaFunctorIaLi2ELi2ELi0EEEJSt5minusIaEaEEEvT_T0_DpT1_,@function
        .size           _ZN2at6native55_GLOBAL__N__de093ff9_22_ForeachBinaryOpList_cu_a911ec4325multi_tensor_apply_kernelINS1_18TensorListMetadataILi2EEENS1_24BinaryOpListAlphaFunctorIaLi2ELi2ELi0EEEJSt5minusIaEaEEEvT_T0_DpT1_,(.L_x_7991 - _ZN2at6native55_GLOBAL__N__de093ff9_22_ForeachBinaryOpList_cu_a911ec4325multi_tensor_apply_kernelINS1_18TensorListMetadataILi2EEENS1_24BinaryOpListAlphaFunctorIaLi2ELi2ELi0EEEJSt5minusIaEaEEEvT_T0_DpT1_)
        .other          _ZN2at6native55_GLOBAL__N__de093ff9_22_ForeachBinaryOpList_cu_a911ec4325multi_tensor_apply_kernelINS1_18TensorListMetadataILi2EEENS1_24BinaryOpListAlphaFunctorIaLi2ELi2ELi0EEEJSt5minusIaEaEEEvT_T0_DpT1_,@"STO_CUDA_ENTRY STV_DEFAULT"
_ZN2at6native55_GLOBAL__N__de093ff9_22_ForeachBinaryOpList_cu_a911ec4325multi_tensor_apply_kernelINS1_18TensorListMetadataILi2EEENS1_24BinaryOpListAlphaFunctorIaLi2ELi2ELi0EEEJSt5minusIaEaEEEvT_T0_DpT1_:
        /* <DEDUP_REMOVED lines=49> */
.L_x_7337:
[----:B------:R-:W-:Y:S01]  /*0310*/  IADD3 R0, P1, PT, R2, UR15, RZ ;  /* 0x0000000f02007c10 */ /* 0x000fe2000ff3e0ff */
[----:B------:R-:W-:Y:S01]  /*0320*/  IMAD.U32 R7, RZ, RZ, UR15 ;  /* 0x0000000fff077e24 */ /* 0x000fe2000f8e00ff */
[----:B------:R-:W-:Y:S01]  /*0330*/  UMOV UR6, URZ ;  /* 0x000000ff00067c82 */ /* 0x000fe20008000000 */
[----:B------:R-:W-:Y:S01]  /*0340*/  IMAD.U32 R5, RZ, RZ, UR15 ;  /* 0x0000000fff057e24 */ /* 0x000fe2000f8e00ff */
[----:B------:R-:W-:Y:S01]  /*0350*/  ISETP.GE.U32.AND P0, PT, R0, UR25, PT ;  /* 0x0000001900007c0c */ /* 0x000fe2000bf06070 */
[--C-:B------:R-:W-:Y:S01]  /*0360*/  IMAD.X R6, RZ, RZ, R3.reuse, P1 ;  /* 0x000000ffff067224 */ /* 0x100fe200008e0603 */
[----:B------:R-:W-:Y:S01]  /*0370*/  LEA R0, P2, R7, R2, 0x1 ;  /* 0x0000000207007211 */ /* 0x000fe200078408ff */
[----:B------:R-:W-:Y:S01]  /*0380*/  IMAD.WIDE.U32 R4, R5, 0x3, R2 ;  /* 0x0000000305047825 */ /* 0x000fe200078e0002 */
[----:B------:R-:W-:Y:S02]  /*0390*/  ISETP.GE.U32.AND P3, PT, R2, UR25, PT ;  /* 0x0000001902007c0c */ /* 0x000fe4000bf66070 */
[----:B------:R-:W-:Y:S01]  /*03a0*/  ISETP.GE.U32.AND.EX P0, PT, R6, UR26, PT, P0 ;  /* 0x0000001a06007c0c */ /* 0x000fe2000bf06100 */
[----:B------:R-:W-:Y:S01]  /*03b0*/  IMAD.U32 R6, RZ, RZ, UR15 ;  /* 0x0000000fff067e24 */ /* 0x000fe2000f8e00ff */
[----:B------:R-:W-:-:S02]  /*03c0*/  ISETP.GE.U32.AND P1, PT, R0, UR25, PT ;  /* 0x0000001900007c0c */ /* 0x000fc4000bf26070 */
[----:B------:R-:W-:Y:S02]  /*03d0*/  ISETP.GE.U32.AND.EX P3, PT, R3, UR26, PT, P3 ;  /* 0x0000001a03007c0c */ /* 0x000fe4000bf66130 */
[----:B------:R-:W-:Y:S02]  /*03e0*/  LEA.HI.X R0, R6, R3, RZ, 0x1, P2 ;  /* 0x0000000306007211 */ /* 0x000fe400010f0cff */
[----:B------:R-:W-:Y:S01]  /*03f0*/  ISETP.GE.U32.AND P2, PT, R4, UR25, PT ;  /* 0x0000001904007c0c */ /* 0x000fe2000bf46070 */
[----:B------:R-:W-:Y:S01]  /*0400*/  VIADD R4, R5, UR6 ;  /* 0x0000000605047c36 */ /* 0x000fe20008000000 */
[----:B------:R-:W-:Y:S02]  /*0410*/  ISETP.GE.U32.AND.EX P1, PT, R0, UR26, PT, P1 ;  /* 0x0000001a00007c0c */ /* 0x000fe4000bf26110 */
[----:B------:R-:W-:Y:S02]  /*0420*/  PRMT R20, RZ, 0x7610, R20 ;  /* 0x00007610ff147816 */ /* 0x000fe40000000014 */
[----:B------:R-:W-:-:S02]  /*0430*/  ISETP.GE.U32.AND.EX P2, PT, R4, UR26, PT, P2 ;  /* 0x0000001a04007c0c */ /* 0x000fc4000bf46120 */
[----:B------:R-:W-:-:S04]  /*0440*/  @!P0 IADD3 R4, P4, PT, R2, UR8, RZ ;  /* 0x0000000802048c10 */ /* 0x000fc8000ff9e0ff */
[----:B------:R-:W-:-:S03]  /*0450*/  @!P0 IADD3.X R5, PT, PT, R3, UR10, RZ, P4, !PT ;  /* 0x0000000a03058c10 */ /* 0x000fc6000a7fe4ff */
[C---:B------:R-:W-:Y:S02]  /*0460*/  @!P1 IADD3 R16, P5, PT, R2.reuse, UR19, RZ ;  /* 0x0000001302109c10 */ /* 0x040fe4000ffbe0ff */
[----:B------:R-:W-:Y:S01]  /*0470*/  PRMT R21, RZ, 0x7610, R21 ;  /* 0x00007610ff157816 */ /* 0x000fe20000000015 */
[----:B------:R-:W2:Y:S01]  /*0480*/  @!P0 LDG.E.U8 R20, desc[UR16][R4.64] ;  /* 0x0000001004148981 */ /* 0x000ea2000c1e1100 */
[C---:B------:R-:W-:Y:S02]  /*0490*/  @!P2 IADD3 R18, P4, PT, R2.reuse, UR18, RZ ;  /* 0x000000120212ac10 */ /* 0x040fe4000ff9e0ff */
[C---:B------:R-:W-:Y:S02]  /*04a0*/  @!P1 IADD3.X R17, PT, PT, R3.reuse, UR12, RZ, P5, !PT ;  /* 0x0000000c03119c10 */ /* 0x040fe4000affe4ff */
[----:B------:R-:W-:Y:S02]  /*04b0*/  @!P3 IADD3 R10, P5, PT, R2, UR28, RZ ;  /* 0x0000001c020abc10 */ /* 0x000fe4000ffbe0ff */
[----:B------:R-:W-:Y:S01]  /*04c0*/  PRMT R22, RZ, 0x7610, R22 ;  /* 0x00007610ff167816 */ /* 0x000fe20000000016 */
[----:B------:R0:W3:Y:S01]  /*04d0*/  @!P1 LDG.E.U8 R21, desc[UR16][R16.64] ;  /* 0x0000001010159981 */ /* 0x0000e2000c1e1100 */
[----:B------:R-:W-:-:S02]  /*04e0*/  @!P2 IADD3.X R19, PT, PT, R3, UR7, RZ, P4, !PT ;  /* 0x000000070313ac10 */ /* 0x000fc4000a7fe4ff */
[----:B------:R-:W-:Y:S02]  /*04f0*/  PRMT R9, RZ, 0x7610, R9 ;  /* 0x00007610ff097816 */ /* 0x000fe40000000009 */
[----:B------:R-:W-:Y:S01]  /*0500*/  @!P3 IADD3.X R11, PT, PT, R3, UR29, RZ, P5, !PT ;  /* 0x0000001d030bbc10 */ /* 0x000fe2000affe4ff */
[----:B------:R-:W4:Y:S04]  /*0510*/  @!P2 LDG.E.U8 R22, desc[UR16][R18.64] ;  /* 0x000000101216a981 */ /* 0x000f28000c1e1100 */
[----:B------:R2:W5:Y:S01]  /*0520*/  @!P3 LDG.E.U8 R9, desc[UR16][R10.64] ;  /* 0x000000100a09b981 */ /* 0x000562000c1e1100 */
[C---:B------:R-:W-:Y:S02]  /*0530*/  @!P1 IADD3 R14, P5, PT, R2.reuse, UR21, RZ ;  /* 0x00000015020e9c10 */ /* 0x040fe4000ffbe0ff */
[----:B------:R-:W-:-:S02]  /*0540*/  @!P0 IADD3 R12, P4, PT, R2, UR20, RZ ;  /* 0x00000014020c8c10 */ /* 0x000fc4000ff9e0ff */
[----:B------:R-:W-:Y:S02]  /*0550*/  PRMT R8, RZ, 0x7610, R8 ;  /* 0x00007610ff087816 */ /* 0x000fe40000000008 */
[C---:B------:R-:W-:Y:S02]  /*0560*/  @!P1 IADD3.X R15, PT, PT, R3.reuse, UR22, RZ, P5, !PT ;  /* 0x00000016030f9c10 */ /* 0x040fe4000affe4ff */
[----:B------:R-:W-:Y:S02]  /*0570*/  PRMT R7, RZ, 0x7610, R7 ;  /* 0x00007610ff077816 */ /* 0x000fe40000000007 */
[C---:B0-----:R-:W-:Y:S01]  /*0580*/  @!P2 IADD3 R16, P5, PT, R2.reuse, UR23, RZ ;  /* 0x000000170210ac10 */ /* 0x041fe2000ffbe0ff */
[----:B------:R-:W5:Y:S01]  /*0590*/  @!P1 LDG.E.U8 R8, desc[UR16][R14.64] ;  /* 0x000000100e089981 */ /* 0x000f62000c1e1100 */
[----:B------:R-:W-:Y:S02]  /*05a0*/  @!P0 IADD3.X R13, PT, PT, R3, UR9, RZ, P4, !PT ;  /* 0x00000009030d8c10 */ /* 0x000fe4000a7fe4ff */
[----:B------:R-:W-:-:S02]  /*05b0*/  IADD3 R4, P4, PT, R2, UR30, RZ ;  /* 0x0000001e02047c10 */ /* 0x000fc4000ff9e0ff */
[----:B------:R-:W-:Y:S01]  /*05c0*/  PRMT R6, RZ, 0x7610, R6 ;  /* 0x00007610ff067816 */ /* 0x000fe20000000006 */
[----:B------:R-:W5:Y:S01]  /*05d0*/  @!P0 LDG.E.U8 R7, desc[UR16][R12.64] ;  /* 0x000000100c078981 */ /* 0x000f62000c1e1100 */
[C---:B------:R-:W-:Y:S02]  /*05e0*/  @!P2 IADD3.X R17, PT, PT, R3.reuse, UR24, RZ, P5, !PT ;  /* 0x000000180311ac10 */ /* 0x040fe4000affe4ff */
[----:B------:R-:W-:Y:S02]  /*05f0*/  PRMT R0, RZ, 0x7610, R0 ;  /* 0x00007610ff007816 */ /* 0x000fe40000000000 */
[----:B------:R-:W-:Y:S01]  /*0600*/  IADD3.X R5, PT, PT, R3, UR31, RZ, P4, !PT ;  /* 0x0000001f03057c10 */ /* 0x000fe2000a7fe4ff */
[----:B------:R-:W5:Y:S04]  /*0610*/  @!P2 LDG.E.U8 R6, desc[UR16][R16.64] ;  /* 0x000000101006a981 */ /* 0x000f68000c1e1100 */
[----:B------:R5:W5:Y:S01]  /*0620*/  @!P3 LDG.E.U8 R0, desc[UR16][R4.64] ;  /* 0x000000100400b981 */ /* 0x000b62000c1e1100 */
[----:B------:R-:W0:Y:S01]  /*0630*/  LDCU.S8 UR6, c[0x0][0xfca] ;  /* 0x0001f940ff0677ac */ /* 0x000e220008000200 */
[----:B--2---:R-:W-:-:S02]  /*0640*/  PRMT R10, R20, 0x9910, RZ ;  /* 0x00009910140a7816 */ /* 0x004fc400000000ff */
[----:B---3--:R-:W-:Y:S02]  /*0650*/  PRMT R11, R21, 0x9910, RZ ;  /* 0x00009910150b7816 */ /* 0x008fe400000000ff */
[----:B----4-:R-:W-:Y:S02]  /*0660*/  PRMT R22, R22, 0x9910, RZ ;  /* 0x0000991016167816 */ /* 0x010fe400000000ff */
[----:B-----5:R-:W-:Y:S01]  /*0670*/  PRMT R4, R9, 0x9910, RZ ;  /* 0x0000991009047816 */ /* 0x020fe200000000ff */
[----:B0-----:R-:W-:Y:S02]  /*0680*/  IMAD R9, R10, UR6, RZ ;  /* 0x000000060a097c24 */ /* 0x001fe4000f8e02ff */
[----:B------:R-:W-:Y:S02]  /*0690*/  IMAD R10, R11, UR6, RZ ;  /* 0x000000060b0a7c24 */ /* 0x000fe4000f8e02ff */
[----:B------:R-:W-:Y:S02]  /*06a0*/  IMAD.MOV.U32 R11, RZ, RZ, R22 ;  /* 0x000000ffff0b7224 */ /* 0x000fe400078e0016 */
[----:B------:R-:W-:-:S02]  /*06b0*/  IMAD.MOV R12, RZ, RZ, -R9 ;  /* 0x000000ffff0c7224 */ /* 0x000fc400078e0a09 */
[----:B------:R-:W-:Y:S02]  /*06c0*/  IMAD.MOV R10, RZ, RZ, -R10 ;  /* 0x000000ffff0a7224 */ /* 0x000fe400078e0a0a */
[----:B------:R-:W-:Y:S02]  /*06d0*/  IMAD R9, R11, UR6, RZ ;  /* 0x000000060b097c24 */ /* 0x000fe4000f8e02ff */
[----:B------:R-:W-:Y:S01]  /*06e0*/  IMAD R4, R4, UR6, RZ ;  /* 0x0000000604047c24 */ /* 0x000fe2000f8e02ff */
[----:B------:R-:W-:Y:S01]  /*06f0*/  PRMT R11, R10, 0x7710, RZ ;  /* 0x000077100a0b7816 */ /* 0x000fe200000000ff */
[----:B------:R-:W-:Y:S01]  /*0700*/  IMAD.MOV R9, RZ, RZ, -R9 ;  /* 0x000000ffff097224 */ /* 0x000fe200078e0a09 */
[----:B------:R-:W-:Y:S01]  /*0710*/  PRMT R10, R12, 0x7710, RZ ;  /* 0x000077100c0a7816 */ /* 0x000fe200000000ff */
[----:B------:R-:W-:Y:S02]  /*0720*/  IMAD.MOV R4, RZ, RZ, -R4 ;  /* 0x000000ffff047224 */ /* 0x000fe400078e0a04 */
[----:B------:R-:W-:Y:S01]  /*0730*/  IMAD.IADD R17, R11, 0x1, R8 ;  /* 0x000000010b117824 */ /* 0x000fe200078e0208 */
[----:B------:R-:W-:Y:S01]  /*0740*/  PRMT R9, R9, 0x7710, RZ ;  /* 0x0000771009097816 */ /* 0x000fe200000000ff */
[----:B------:R-:W-:Y:S01]  /*0750*/  IMAD.IADD R15, R10, 0x1, R7 ;  /* 0x000000010a0f7824 */ /* 0x000fe200078e0207 */
[----:B------:R-:W-:-:S02]  /*0760*/  @!P0 IADD3 R8, P5, PT, R2, UR20, RZ ;  /* 0x0000001402088c10 */ /* 0x000fc4000ffbe0ff */
[----:B------:R-:W-:Y:S01]  /*0770*/  PRMT R7, R4, 0x7710, RZ ;  /* 0x0000771004077816 */ /* 0x000fe200000000ff */
[----:B------:R-:W-:Y:S01]  /*0780*/  IMAD.IADD R19, R9, 0x1, R6 ;  /* 0x0000000109137824 */ /* 0x000fe200078e0206 */
[C---:B------:R-:W-:Y:S02]  /*0790*/  @!P1 IADD3 R6, P4, PT, R2.reuse, UR21, RZ ;  /* 0x0000001502069c10 */ /* 0x040fe4000ff9e0ff */
[----:B------:R-:W-:Y:S01]  /*07a0*/  @!P0 IADD3.X R9, PT, PT, R3, UR9, RZ, P5, !PT ;  /* 0x0000000903098c10 */ /* 0x000fe2000affe4ff */
[C---:B------:R-:W-:Y:S01]  /*07b0*/  VIADD R4, R2.reuse, UR30 ;  /* 0x0000001e02047c36 */ /* 0x040fe20008000000 */
[----:B------:R-:W-:Y:S01]  /*07c0*/  @!P2 IADD3 R10, P5, PT, R2, UR23, RZ ;  /* 0x00000017020aac10 */ /* 0x000fe2000ffbe0ff */
[----:B------:R-:W-:Y:S01]  /*07d0*/  IMAD.IADD R13, R7, 0x1, R0 ;  /* 0x00000001070d7824 */ /* 0x000fe200078e0200 */
[C---:B------:R-:W-:Y:S01]  /*07e0*/  @!P1 IADD3.X R7, PT, PT, R3.reuse, UR22, RZ, P4, !PT ;  /* 0x0000001603079c10 */ /* 0x040fe2000a7fe4ff */
[----:B------:R-:W-:Y:S01]  /*07f0*/  USHF.L.U32 UR6, UR15, 0x2, URZ ;  /* 0x000000020f067899 */ /* 0x000fe200080006ff */
[----:B------:R-:W-:-:S02]  /*0800*/  @!P2 IADD3.X R11, PT, PT, R3, UR24, RZ, P5, !PT ;  /* 0x00000018030bac10 */ /* 0x000fc4000affe4ff */
[----:B------:R0:W-:Y:S01]  /*0810*/  @!P3 STG.E.U8 desc[UR16][R4.64], R13 ;  /* 0x0000000d0400b986 */ /* 0x0001e2000c101110 */
[----:B------:R-:W-:-:S03]  /*0820*/  UIADD3 UR4, UP0, UPT, UR6, UR4, URZ ;  /* 0x0000000406047290 */ /* 0x000fc6000ff1e0ff */
[----:B------:R0:W-:Y:S04]  /*0830*/  @!P0 STG.E.U8 desc[UR16][R8.64], R15 ;  /* 0x0000000f08008986 */ /* 0x0001e8000c101110 */
        /* <DEDUP_REMOVED lines=9> */
.L_x_7336:
[----:B------:R-:W0:Y:S02]  /*08d0*/  S2R R5, SR_TID.X ;  /* 0x0000000000057919 */ /* 0x000e240000002100 */
[----:B0-----:R-:W-:-:S03]  /*08e0*/  IMAD.WIDE.U32 R2, R5, 0x4, RZ ;  /* 0x0000000405027825 */ /* 0x001fc600078e00ff */
[----:B------:R-:W-:-:S04]  /*08f0*/  ISETP.GE.U32.AND P0, PT, R2, UR27, PT ;  /* 0x0000001b02007c0c */ /* 0x000fc8000bf06070 */
[----:B------:R-:W-:-:S13]  /*0900*/  ISETP.GE.AND.EX P0, PT, R3, UR14, PT, P0 ;  /* 0x0000000e03007c0c */ /* 0x000fda000bf06300 */
[----:B------:R-:W-:Y:S05]  /*0910*/  @P0 EXIT ;  /* 0x000000000000094d */ /* 0x000fea0003800000 */
[----:B------:R-:W-:Y:S01]  /*0920*/  IMAD.MOV.U32 R0, RZ, RZ, RZ ;  /* 0x000000ffff007224 */ /* 0x000fe200078e00ff */
[----:B------:R-:W0:Y:S06]  /*0930*/  LDCU UR5, c[0x0][0x360] ;  /* 0x00006c00ff0577ac */ /* 0x000e2c0008000800 */
.L_x_7338:
        /* <DEDUP_REMOVED lines=19> */
[C---:B---3--:R-:W-:Y:S01]  /*0a70*/  PRMT R8, R4.reuse, 0x7770, RZ ;  /* 0x0000777004087816 */ /* 0x048fe200000000ff */
[----:B------:R-:W-:Y:S01]  /*0a80*/  IMAD R11, R13, UR4, RZ ;  /* 0x000000040d0b7c24 */ /* 0x000fe2000f8e02ff */
[----:B------:R-:W-:Y:S01]  /*0a90*/  PRMT R9, R4, 0x7771, RZ ;  /* 0x0000777104097816 */ /* 0x000fe200000000ff */
[----:B------:R-:W-:Y:S01]  /*0aa0*/  IMAD R12, R12, UR4, RZ ;  /* 0x000000040c0c7c24 */ /* 0x000fe2000f8e02ff */
[C---:B------:R-:W-:Y:S01]  /*0ab0*/  PRMT R6, R4.reuse, 0x7772, RZ ;  /* 0x0000777204067816 */ /* 0x040fe200000000ff */
[----:B------:R-:W-:Y:S01]  /*0ac0*/  IMAD.MOV R7, RZ, RZ, -R7 ;  /* 0x000000ffff077224 */ /* 0x000fe200078e0a07 */
[----:B------:R-:W-:Y:S01]  /*0ad0*/  PRMT R4, R4, 0x7773, RZ ;  /* 0x0000777304047816 */ /* 0x000fe200000000ff */
[----:B------:R-:W-:-:S02]  /*0ae0*/  IMAD.MOV R10, RZ, RZ, -R10 ;  /* 0x000000ffff0a7224 */ /* 0x000fc400078e0a0a */
[----:B------:R-:W-:Y:S01]  /*0af0*/  IMAD.MOV R12, RZ, RZ, -R12 ;  /* 0x000000ffff0c7224 */ /* 0x000fe200078e0a0c */
[----:B------:R-:W-:Y:S01]  /*0b00*/  PRMT R7, R7, 0x7710, RZ ;  /* 0x0000771007077816 */ /* 0x000fe200000000ff */
[----:B------:R-:W-:Y:S01]  /*0b10*/  IMAD.MOV R11, RZ, RZ, -R11 ;  /* 0x000000ffff0b7224 */ /* 0x000fe200078e0a0b */
[----:B------:R-:W-:Y:S02]  /*0b20*/  PRMT R10, R10, 0x7710, RZ ;  /* 0x000077100a0a7816 */ /* 0x000fe400000000ff */
[----:B------:R-:W-:Y:S01]  /*0b30*/  PRMT R13, R12, 0x7710, RZ ;  /* 0x000077100c0d7816 */ /* 0x000fe200000000ff */
[----:B------:R-:W-:Y:S01]  /*0b40*/  IMAD.IADD R8, R8, 0x1, R7 ;  /* 0x0000000108087824 */ /* 0x000fe200078e0207 */
[----:B------:R-:W-:Y:S01]  /*0b50*/  PRMT R11, R11, 0x7710, RZ ;  /* 0x000077100b0b7816 */ /* 0x000fe200000000ff */
[----:B------:R-:W-:Y:S02]  /*0b60*/  IMAD.IADD R9, R9, 0x1, R10 ;  /* 0x0000000109097824 */ /* 0x000fe400078e020a */
[----:B------:R-:W-:Y:S01]  /*0b70*/  IMAD.IADD R4, R4, 0x1, R13 ;  /* 0x0000000104047824 */ /* 0x000fe200078e020d */
[----:B------:R-:W-:Y:S01]  /*0b80*/  LOP3.LUT R8, R8, 0xffff, RZ, 0xc0, !PT ;  /* 0x0000ffff08087812 */ /* 0x000fe200078ec0ff */
[----:B------:R-:W-:Y:S01]  /*0b90*/  IMAD.IADD R6, R6, 0x1, R11 ;  /* 0x0000000106067824 */ /* 0x000fe200078e020b */
[----:B------:R-:W-:-:S02]  /*0ba0*/  LOP3.LUT R9, R9, 0xffff, RZ, 0xc0, !PT ;  /* 0x0000ffff09097812 */ /* 0x000fc400078ec0ff */
[----:B------:R-:W-:Y:S02]  /*0bb0*/  LOP3.LUT R4, R4, 0xffff, RZ, 0xc0, !PT ;  /* 0x0000ffff04047812 */ /* 0x000fe400078ec0ff */
[----:B------:R-:W-:Y:S02]  /*0bc0*/  LOP3.LUT R7, R6, 0xffff, RZ, 0xc0, !PT ;  /* 0x0000ffff06077812 */ /* 0x000fe400078ec0ff */
[----:B------:R-:W-:Y:S02]  /*0bd0*/  PRMT R9, R8, 0x3340, R9 ;  /* 0x0000334008097816 */ /* 0x000fe40000000009 */
[----:B------:R-:W-:-:S04]  /*0be0*/  PRMT R4, R7, 0x3340, R4 ;  /* 0x0000334007047816 */ /* 0x000fc80000000004 */
        /* <DEDUP_REMOVED lines=8> */
.L_x_7339:
        /* <DEDUP_REMOVED lines=9> */
.L_x_7991:


//--------------------- .text._ZN2at6native55_GLOBAL__N__de093ff9_22_ForeachBinaryOpList_cu_a911ec4325multi_tensor_apply_kernelINS1_18TensorListMetadataILi2EEENS1_24BinaryOpListAlphaFunctorIhLi2ELi2ELi0EEEJSt5minusIhEhEEEvT_T0_DpT1_ --------------------------
	.section	.text._ZN2at6native55_GLOBAL__N__de093ff9_22_ForeachBinaryOpList_cu_a911ec4325multi_tensor_apply_kernelINS1_18TensorListMetadataILi2EEENS1_24BinaryOpListAlphaFunctorIhLi2ELi2ELi0EEEJSt5minusIhEhEEEvT_T0_DpT1_,"ax",@progbits
	.align	128
.text._ZN2at6native55_GLOBAL__N__de093ff9_22_ForeachBinaryOpList_cu_a911ec4325multi_tensor_apply_kernelINS1_18TensorListMetadataILi2EEENS1_24BinaryOpListAlphaFunctorIhLi2ELi2ELi0EEEJSt5minusIhEhEEEvT_T0_DpT1_:
        .type           _ZN2at6native55_GLOBAL__N__de093ff9_22_ForeachBinaryOpList_cu_a911ec4325multi_tensor_apply_kernelINS1_18TensorListMetadataILi2EEENS1_24BinaryOpListAlphaFunctorIhLi2ELi2ELi0EEEJSt5minusIhEhEEEvT_T0_DpT1_,@function
        .size           _ZN2at6native55_GLOBAL__N__de093ff9_22_ForeachBinaryOpList_cu_a911ec4325multi_tensor_apply_kernelINS1_18TensorListMetadataILi2EEENS1_24BinaryOpListAlphaFunctorIhLi2ELi2ELi0EEEJSt5minusIhEhEEEvT_T0_DpT1_,(.L_x_7992 - _ZN2at6native55_GLOBAL__N__de093ff9_22_ForeachBinaryOpList_cu_a911ec4325multi_tensor_apply_kernelINS1_18TensorListMetadataILi2EEENS1_24BinaryOpListAlphaFunctorIhLi2ELi2ELi0EEEJSt5minusIhEhEEEvT_T0_DpT1_)
        .other          _ZN2at6native55_GLOBAL__N__de093ff9_22_ForeachBinaryOpList_cu_a911ec4325multi_tensor_apply_kernelINS1_18TensorListMetadataILi2EEENS1_24BinaryOpListAlphaFunctorIhLi2ELi2ELi0EEEJSt5minusIhEhEEEvT_T0_DpT1_,@"STO_CUDA_ENTRY STV_DEFAULT"
_ZN2at6native55_GLOBAL__N__de093ff9_22_ForeachBinaryOpList_cu_a911ec4325multi_tensor_apply_kernelINS1_18TensorListMetadataILi2EEENS1_24BinaryOpListAlphaFunctorIhLi2ELi2ELi0EEEJSt5minusIhEhEEEvT_T0_DpT1_:
        /* <DEDUP_REMOVED lines=49> */
.L_x_7341:
        /* <DEDUP_REMOVED lines=50> */
[----:B------:R-:W1:Y:S02]  /*0630*/  LDCU.U8 UR6, c[0x0][0xfca] ;  /* 0x0001f940ff0677ac */ /* 0x000e640008000000 */
[----:B-1----:R-:W-:Y:S01]  /*0640*/  UPRMT UR6, UR6, 0x9910, URZ ;  /* 0x0000991006067896 */ /* 0x002fe200080000ff */
[----:B--2---:R-:W-:-:S02]  /*0650*/  PRMT R10, R20, 0x9910, RZ ;  /* 0x00009910140a7816 */ /* 0x004fc400000000ff */
[----:B---3--:R-:W-:Y:S02]  /*0660*/  PRMT R11, R21, 0x9910, RZ ;  /* 0x00009910150b7816 */ /* 0x008fe400000000ff */
[----:B----4-:R-:W-:-:S03]  /*0670*/  PRMT R22, R22, 0x9910, RZ ;  /* 0x0000991016167816 */ /* 0x010fc600000000ff */
[----:B0-----:R-:W-:Y:S01]  /*0680*/  IMAD R4, R11, UR6, RZ ;  /* 0x000000060b047c24 */ /* 0x001fe2000f8e02ff */
[----:B-----5:R-:W-:Y:S01]  /*0690*/  PRMT R12, R9, 0x9910, RZ ;  /* 0x00009910090c7816 */ /* 0x020fe200000000ff */
[----:B------:R-:W-:Y:S02]  /*06a0*/  IMAD R9, R10, UR6, RZ ;  /* 0x000000060a097c24 */ /* 0x000fe4000f8e02ff */
[----:B------:R-:W-:Y:S02]  /*06b0*/  IMAD.MOV.U32 R11, RZ, RZ, R22 ;  /* 0x000000ffff0b7224 */ /* 0x000fe400078e0016 */
[----:B------:R-:W-:Y:S02]  /*06c0*/  IMAD.MOV.U32 R10, RZ, RZ, R12 ;  /* 0x000000ffff0a7224 */ /* 0x000fe400078e000c */
[----:B------:R-:W-:Y:S02]  /*06d0*/  IMAD.MOV R12, RZ, RZ, -R9 ;  /* 0x000000ffff0c7224 */ /* 0x000fe400078e0a09 */
[----:B------:R-:W-:-:S02]  /*06e0*/  IMAD.MOV R13, RZ, RZ, -R4 ;  /* 0x000000ffff0d7224 */ /* 0x000fc400078e0a04 */
        /* <DEDUP_REMOVED lines=32> */
.L_x_7340:
        /* <DEDUP_REMOVED lines=9> */
.L_x_7342:
        /* <DEDUP_REMOVED lines=48> */
[----:B0-----:R-:W-:Y:S05]  /*0c80*/  @!P0 BRA P1, `(.L_x_7342) ;  /* 0xfffffffc003c8947 */ /* 0x001fea000083ffff */
[----:B------:R-:W-:Y:S05]  /*0c90*/  EXIT ;  /* 0x000000000000794d */ /* 0x000fea0003800000 */
.L_x_7343:
        /* <DEDUP_REMOVED lines=14> */
.L_x_7992:


//--------------------- .text._ZN2at6native55_GLOBAL__N__de093ff9_22_ForeachBinaryOpList_cu_a911ec4325multi_tensor_apply_kernelINS1_18TensorListMetadataILi3EEENS1_24BinaryOpListAlphaFunctorIN3c104HalfELi3ELi2ELi2EEEJSt4plusIfEfEEEvT_T0_DpT1_ --------------------------
	.section	.text._ZN2at6native55_GLOBAL__N__de093ff9_22_ForeachBinaryOpList_cu_a911ec4325multi_tensor_apply_kernelINS1_18TensorListMetadataILi3EEENS1_24BinaryOpListAlphaFunctorIN3c104HalfELi3ELi2ELi2EEEJSt4plusIfEfEEEvT_T0_DpT1_,"ax",@progbits
	.align	128
.text._ZN2at6native55_GLOBAL__N__de093ff9_22_ForeachBinaryOpList_cu_a911ec4325multi_tensor_apply_kernelINS1_18TensorListMetadataILi3EEENS1_24BinaryOpListAlphaFunctorIN3c104HalfELi3ELi2ELi2EEEJSt4plusIfEfEEEvT_T0_DpT1_:
        .type           _ZN2at6native55_GLOBAL__N__de093ff9_22_ForeachBinaryOpList_cu_a911ec4325multi_tensor_apply_kernelINS1_18TensorListMetadataILi3EEENS1_24BinaryOpListAlphaFunctorIN3c104HalfELi3ELi2ELi2EEEJSt4plusIfEfEEEvT_T0_DpT1_,@function
        .size           _ZN2at6native55_GLOBAL__N__de093ff9_22_ForeachBinaryOpList_cu_a911ec4325multi_tensor_apply_kernelINS1_18TensorListMetadataILi3EEENS1_24BinaryOpListAlphaFunctorIN3c104HalfELi3ELi2ELi2EEEJSt4plusIfEfEEEvT_T0_DpT1_,(.L_x_7993 - _ZN2at6native55_GLOBAL__N__de093ff9_22_ForeachBinaryOpList_cu_a911ec4325multi_tensor_apply_kernelINS1_18TensorListMetadataILi3EEENS1_24BinaryOpListAlphaFunctorIN3c104HalfELi3ELi2ELi2EEEJSt4plusIfEfEEEvT_T0_DpT1_)
        .other          _ZN2at6native55_GLOBAL__N__de093ff9_22_ForeachBinaryOpList_cu_a911ec4325multi_tensor_apply_kernelINS1_18TensorListMetadataILi3EEENS1_24BinaryOpListAlphaFunctorIN3c104HalfELi3ELi2ELi2EEEJSt4plusIfEfEEEvT_T0_DpT1_,@"STO_CUDA_ENTRY STV_DEFAULT"
_ZN2at6native55_GLOBAL__N__de093ff9_22_ForeachBinaryOpList_cu_a911ec4325multi_tensor_apply_kernelINS1_18TensorListMetadataILi3EEENS1_24BinaryOpListAlphaFunctorIN3c104HalfELi3ELi2ELi2EEEJSt4plusIfEfEEEvT_T0_DpT1_:
        /* <DEDUP_REMOVED lines=36> */
.L_x_7345:
        /* <DEDUP_REMOVED lines=61> */
[----:B--2---:R-:W-:Y:S01]  /*0610*/  FFMA.FTZ R5, R11, UR18, R5 ;  /* 0x000000120b057c23 */ /* 0x004fe20008010005 */
[----:B-----5:R-:W-:Y:S02]  /*0620*/  HADD2.F32 R0, -RZ, R0.H0_H0 ;  /* 0x20000000ff007230 */ /* 0x020fe40000004100 */
[----:B------:R-:W-:Y:S02]  /*0630*/  HADD2.F32 R3, -RZ, R24.H0_H0 ;  /* 0x20000018ff037230 */ /* 0x000fe40000004100 */
[----:B------:R-:W-:Y:S02]  /*0640*/  HADD2.F32 R25, -RZ, R25.H0_H0 ;  /* 0x20000019ff197230 */ /* 0x000fe40000004100 */
[----:B------:R-:W-:Y:S02]  /*0650*/  HADD2.F32 R28, -RZ, R28.H0_H0 ;  /* 0x2000001cff1c7230 */ /* 0x000fe40000004100 */
[----:B------:R-:W-:Y:S01]  /*0660*/  FFMA.FTZ R0, R3, UR18, R0 ;  /* 0x0000001203007c23 */ /* 0x000fe20008010000 */
[----:B------:R-:W-:-:S02]  /*0670*/  HADD2.F32 R29, -RZ, R29.H0_H0 ;  /* 0x2000001dff1d7230 */ /* 0x000fc40000004100 */
[----:B------:R-:W-:Y:S02]  /*0680*/  HADD2.F32 R26, -RZ, R26.H0_H0 ;  /* 0x2000001aff1a7230 */ /* 0x000fe40000004100 */
[----:B------:R-:W-:Y:S01]  /*0690*/  FFMA.FTZ R25, R28, UR18, R25 ;  /* 0x000000121c197c23 */ /* 0x000fe20008010019 */
[----:B------:R-:W-:Y:S02]  /*06a0*/  F2FP.F16.F32.PACK_AB R3, RZ, R5 ;  /* 0x00000005ff03723e */ /* 0x000fe400000000ff */
[----:B------:R-:W-:Y:S01]  /*06b0*/  FFMA.FTZ R26, R26, UR18, R29 ;  /* 0x000000121a1a7c23 */ /* 0x000fe2000801001d */
        /* <DEDUP_REMOVED lines=10> */
.L_x_7344:
        /* <DEDUP_REMOVED lines=8> */
.L_x_7346:
        /* <DEDUP_REMOVED lines=14> */
[----:B-1----:R-:W-:Y:S01]  /*08c0*/  FFMA.FTZ R2, R9, UR12, R2 ;  /* 0x0000000c09027c23 */ /* 0x002fe20008010002 */
[----:B------:R-:W-:Y:S02]  /*08d0*/  HADD2.F32 R12, -RZ, R5.H1_H1 ;  /* 0x30000005ff0c7230 */ /* 0x000fe40000004100 */
[----:B------:R-:W-:Y:S01]  /*08e0*/  FFMA.FTZ R11, R11, UR12, R8 ;  /* 0x0000000c0b0b7c23 */ /* 0x000fe20008010008 */
[--C-:B------:R-:W-:Y:S01]  /*08f0*/  HADD2.F32 R13, -RZ, R7.reuse.H0_H0 ;  /* 0x20000007ff0d7230 */ /* 0x100fe20000004100 */
[----:B------:R-:W-:Y:S01]  /*0900*/  IADD3.X R5, PT, PT, R16, UR11, RZ, P0, !PT ;  /* 0x0000000b10057c10 */ /* 0x000fe200087fe4ff */
[----:B------:R-:W-:Y:S01]  /*0910*/  HADD2.F32 R15, -RZ, R7.H1_H1 ;  /* 0x30000007ff0f7230 */ /* 0x000fe20000004100 */
[----:B0-----:R-:W-:Y:S02]  /*0920*/  IADD3 R3, P0, PT, R3, UR5, RZ ;  /* 0x0000000503037c10 */ /* 0x001fe4000ff1e0ff */
[----:B------:R-:W-:Y:S01]  /*0930*/  FFMA.FTZ R10, R13, UR12, R10 ;  /* 0x0000000c0d0a7c23 */ /* 0x000fe2000801000a */
[----:B------:R-:W-:Y:S01]  /*0940*/  F2FP.F16.F32.PACK_AB R14, R11, R2 ;  /* 0x000000020b0e723e */ /* 0x000fe200000000ff */
[----:B------:R-:W-:Y:S01]  /*0950*/  FFMA.FTZ R15, R15, UR12, R12 ;  /* 0x0000000c0f0f7c23 */ /* 0x000fe2000801000c */
        /* <DEDUP_REMOVED lines=11> */
.L_x_7347:
        /* <DEDUP_REMOVED lines=15> */
.L_x_7993:


//--------------------- .text._ZN2at6native55_GLOBAL__N__de093ff9_22_ForeachBinaryOpList_cu_a911ec4325multi_tensor_apply_kernelINS1_18TensorListMetadataILi3EEENS1_24BinaryOpListAlphaFunctorIN3c108BFloat16ELi3ELi2ELi2EEEJSt4plusIfEfEEEvT_T0_DpT1_ --------------------------
	.section	.text._ZN2at6native55_GLOBAL__N__de093ff9_22_ForeachBinaryOpList_cu_a911ec4325multi_tensor_apply_kernelINS1_18TensorListMetadataILi3EEENS1_24BinaryOpListAlphaFunctorIN3c108BFloat16ELi3ELi2ELi2EEEJSt4plusIfEfEEEvT_T0_DpT1_,"ax",@progbits
	.align	128
.text._ZN2at6native55_GLOBAL__N__de093ff9_22_ForeachBinaryOpList_cu_a911ec4325multi_tensor_apply_kernelINS1_18TensorListMetadataILi3EEENS1_24BinaryOpListAlphaFunctorIN3c108BFloat16ELi3ELi2ELi2EEEJSt4plusIfEfEEEvT_T0_DpT1_:
        .type           _ZN2at6native55_GLOBAL__N__de093ff9_22_ForeachBinaryOpList_cu_a911ec4325multi_tensor_apply_kernelINS1_18TensorListMetadataILi3EEENS1_24BinaryOpListAlphaFunctorIN3c108BFloat16ELi3ELi2ELi2EEEJSt4plusIfEfEEEvT_T0_DpT1_,@function
        .size           _ZN2at6native55_GLOBAL__N__de093ff9_22_ForeachBinaryOpList_cu_a911ec4325multi_tensor_apply_kernelINS1_18TensorListMetadataILi3EEENS1_24BinaryOpListAlphaFunctorIN3c108BFloat16ELi3ELi2ELi2EEEJSt4plusIfEfEEEvT_T0_DpT1_,(.L_x_7994 - _ZN2at6native55_GLOBAL__N__de093ff9_22_ForeachBinaryOpList_cu_a911ec4325multi_tensor_apply_kernelINS1_18TensorListMetadataILi3EEENS1_24BinaryOpListAlphaFunctorIN3c108BFloat16ELi3ELi2ELi2EEEJSt4plusIfEfEEEvT_T0_DpT1_)
        .other          _ZN2at6native55_GLOBAL__N__de093ff9_22_ForeachBinaryOpList_cu_a911ec4325multi_tensor_apply_kernelINS1_18TensorListMetadataILi3EEENS1_24BinaryOpListAlphaFunctorIN3c108BFloat16ELi3ELi2ELi2EEEJSt4plusIfEfEEEvT_T0_DpT1_,@"STO_CUDA_ENTRY STV_DEFAULT"
_ZN2at6native55_GLOBAL__N__de093ff9_22_ForeachBinaryOpList_cu_a911ec4325multi_tensor_apply_kernelINS1_18TensorListMetadataILi3EEENS1_24BinaryOpListAlphaFunctorIN3c108BFloat16ELi3ELi2ELi2EEEJSt4plusIfEfEEEvT_T0_DpT1_:
        /* <DEDUP_REMOVED lines=36> */
.L_x_7349:
        /* <DEDUP_REMOVED lines=61> */
[----:B--2---:R-:W-:Y:S01]  /*0610*/  FFMA.FTZ R5, R11, UR18, R5 ;  /* 0x000000120b057c23 */ /* 0x004fe20008010005 */
[----:B-----5:R-:W-:Y:S02]  /*0620*/  IMAD.U32 R0, R0, 0x10000, RZ ;  /* 0x0001000000007824 */ /* 0x020fe400078e00ff */
[----:B------:R-:W-:Y:S02]  /*0630*/  IMAD.U32 R3, R24, 0x10000, RZ ;  /* 0x0001000018037824 */ /* 0x000fe400078e00ff */
[----:B------:R-:W-:Y:S02]  /*0640*/  IMAD.U32 R25, R25, 0x10000, RZ ;  /* 0x0001000019197824 */ /* 0x000fe400078e00ff */
[----:B------:R-:W-:Y:S01]  /*0650*/  FFMA.FTZ R0, R3, UR18, R0 ;  /* 0x0000001203007c23 */ /* 0x000fe20008010000 */
[----:B------:R-:W-:Y:S02]  /*0660*/  IMAD.U32 R28, R28, 0x10000, RZ ;  /* 0x000100001c1c7824 */ /* 0x000fe400078e00ff */
[----:B------:R-:W-:-:S02]  /*0670*/  IMAD.U32 R29, R29, 0x10000, RZ ;  /* 0x000100001d1d7824 */ /* 0x000fc400078e00ff */
[----:B------:R-:W-:Y:S01]  /*0680*/  FFMA.FTZ R25, R28, UR18, R25 ;  /* 0x000000121c197c23 */ /* 0x000fe20008010019 */
[----:B------:R-:W-:Y:S01]  /*0690*/  IMAD.U32 R26, R26, 0x10000, RZ ;  /* 0x000100001a1a7824 */ /* 0x000fe200078e00ff */
[----:B------:R-:W-:-:S03]  /*06a0*/  F2FP.BF16.F32.PACK_AB R3, RZ, R5 ;  /* 0x00000005ff03723e */ /* 0x000fc600000010ff */
[----:B------:R-:W-:Y:S01]  /*06b0*/  FFMA.FTZ R26, R26, UR18, R29 ;  /* 0x000000121a1a7c23 */ /* 0x000fe2000801001d */
        /* <DEDUP_REMOVED lines=10> */
.L_x_7348:
        /* <DEDUP_REMOVED lines=8> */
.L_x_7350:
        /* <DEDUP_REMOVED lines=19> */
[----:B-1----:R-:W-:Y:S01]  /*0910*/  FFMA.FTZ R11, R12, UR12, R11 ;  /* 0x0000000c0c0b7c23 */ /* 0x002fe2000801000b */
[----:B------:R-:W-:Y:S02]  /*0920*/  IMAD.U32 R9, R9, 0x10000, RZ ;  /* 0x0001000009097824 */ /* 0x000fe400078e00ff */
[----:B------:R-:W-:Y:S01]  /*0930*/  FFMA.FTZ R8, R5, UR12, R8 ;  /* 0x0000000c05087c23 */ /* 0x000fe20008010008 */
[----:B------:R-:W-:Y:S01]  /*0940*/  IMAD.U32 R14, R7, 0x10000, RZ ;  /* 0x00010000070e7824 */ /* 0x000fe200078e00ff */
[----:B------:R-:W-:Y:S01]  /*0950*/  IADD3.X R5, PT, PT, R15, UR11, RZ, P0, !PT ;  /* 0x0000000b0f057c10 */ /* 0x000fe200087fe4ff */
[----:B------:R-:W-:Y:S01]  /*0960*/  FFMA.FTZ R2, R9, UR12, R2 ;  /* 0x0000000c09027c23 */ /* 0x000fe20008010002 */
[----:B0-----:R-:W-:Y:S01]  /*0970*/  IADD3 R0, P0, PT, R0, UR5, RZ ;  /* 0x0000000500007c10 */ /* 0x001fe2000ff1e0ff */
[----:B------:R-:W-:-:S03]  /*0980*/  FFMA.FTZ R13, R14, UR12, R13 ;  /* 0x0000000c0e0d7c23 */ /* 0x000fc6000801000d */
        /* <DEDUP_REMOVED lines=12> */
.L_x_7351:
        /* <DEDUP_REMOVED lines=11> */
.L_x_7994:


//--------------------- .text._ZN2at6native55_GLOBAL__N__de093ff9_22_ForeachBinaryOpList_cu_a911ec4325multi_tensor_apply_kernelINS1_18TensorListMetadataILi3EEENS1_24BinaryOpListAlphaFunctorIbLi3ELi2ELi2EEEJSt4plusIbEbEEEvT_T0_DpT1_ --------------------------
	.section	.text._ZN2at6native55_GLOBAL__N__de093ff9_22_ForeachBinaryOpList_cu_a911ec4325multi_tensor_apply_kernelINS1_18TensorListMetadataILi3EEENS1_24BinaryOpListAlphaFunctorIbLi3ELi2ELi2EEEJSt4plusIbEbEEEvT_T0_DpT1_,"ax",@progbits
	.align	128
.text._ZN2at6native55_GLOBAL__N__de093ff9_22_ForeachBinaryOpList_cu_a911ec4325multi_tensor_apply_kernelINS1_18TensorListMetadataILi3EEENS1_24BinaryOpListAlphaFunctorIbLi3ELi2ELi2EEEJSt4plusIbEbEEEvT_T0_DpT1_:
        .type           _ZN2at6native55_GLOBAL__N__de093ff9_22_ForeachBinaryOpList_cu_a911ec4325multi_tensor_apply_kernelINS1_18TensorListMetadataILi3EEENS1_24BinaryOpListAlphaFunctorIbLi3ELi2ELi2EEEJSt4plusIbEbEEEvT_T0_DpT1_,@function
        .size           _ZN2at6native55_GLOBAL__N__de093ff9_22_ForeachBinaryOpList_cu_a911ec4325multi_tensor_apply_kernelINS1_18TensorListMetadataILi3EEENS1_24BinaryOpListAlphaFunctorIbLi3ELi2ELi2EEEJSt4plusIbEbEEEvT_T0_DpT1_,(.L_x_7995 - _ZN2at6native55_GLOBAL__N__de093ff9_22_ForeachBinaryOpList_cu_a911ec4325multi_tensor_apply_kernelINS1_18TensorListMetadataILi3EEENS1_24BinaryOpListAlphaFunctorIbLi3ELi2ELi2EEEJSt4plusIbEbEEEvT_T0_DpT1_)
        .other          _ZN2at6native55_GLOBAL__N__de093ff9_22_ForeachBinaryOpList_cu_a911ec4325multi_tensor_apply_kernelINS1_18TensorListMetadataILi3EEENS1_24BinaryOpListAlphaFunctorIbLi3ELi2ELi2EEEJSt4plusIbEbEEEvT_T0_DpT1_,@"STO_CUDA_ENTRY STV_DEFAULT"
_ZN2at6native55_GLOBAL__N__de093ff9_22_ForeachBinaryOpList_cu_a911ec4325multi_tensor_apply_kernelINS1_18TensorListMetadataILi3EEENS1_24BinaryOpListAlphaFunctorIbLi3ELi2ELi2EEEJSt4plusIbEbEEEvT_T0_DpT1_:
        /* <DEDUP_REMOVED lines=59> */
.L_x_7353:
        /* <DEDUP_REMOVED lines=85> */
.L_x_7352:
        /* <DEDUP_REMOVED lines=9> */
.L_x_7354:
        /* <DEDUP_REMOVED lines=20> */
[----:B------:R-:W-:Y:S02]  /*0ad0*/  ISETP.NE.OR P0, PT, R0, RZ, P0 ;  /* 0x000000ff0000720c */ /* 0x000fe40000705670 */
[----:B------:R-:W-:Y:S02]  /*0ae0*/  ISETP.NE.OR P2, PT, R4, RZ, P2 ;  /* 0x000000ff0400720c */ /* 0x000fe40001745670 */
[----:B------:R-:W-:Y:S02]  /*0af0*/  ISETP.NE.OR P1, PT, R2, RZ, P1 ;  /* 0x000000ff0200720c */ /* 0x000fe40000f25670 */
[----:B------:R-:W-:Y:S02]  /*0b00*/  ISETP.NE.OR P4, PT, R3, RZ, P4 ;  /* 0x000000ff0300720c */ /* 0x000fe40002785670 */
        /* <DEDUP_REMOVED lines=20> */
.L_x_7355:
        /* <DEDUP_REMOVED lines=11> */
.L_x_7995:


//--------------------- .text._ZN2at6native55_GLOBAL__N__de093ff9_22_ForeachBinaryOpList_cu_a911ec4325multi_tensor_apply_kernelINS1_18TensorListMetadataILi3EEENS1_24BinaryOpListAlphaFunctorIN3c107complexIfEELi3ELi2ELi2EEEJSt4plusIS8_ES8_EEEvT_T0_DpT1_ --------------------------
	.section	.text._ZN2at6native55_GLOBAL__N__de093ff9_22_ForeachBinaryOpList_cu_a911ec4325multi_tensor_apply_kernelINS1_18TensorListMetadataILi3EEENS1_24BinaryOpListAlphaFunctorIN3c107complexIfEELi3ELi2ELi2EEEJSt4plusIS8_ES8_EEEvT_T0_DpT1_,"ax",@progbits
	.align	128
.text._ZN2at6native55_GLOBAL__N__de093ff9_22_ForeachBinaryOpList_cu_a911ec4325multi_tensor_apply_kernelINS1_18TensorListMetadataILi3EEENS1_24BinaryOpListAlphaFunctorIN3c107complexIfEELi3ELi2ELi2EEEJSt4plusIS8_ES8_EEEvT_T0_DpT1_:
        .type           _ZN2at6native55_GLOBAL__N__de093ff9_22_ForeachBinaryOpList_cu_a911ec4325multi_tensor_apply_kernelINS1_18TensorListMetadataILi3EEENS1_24BinaryOpListAlphaFunctorIN3c107complexIfEELi3ELi2ELi2EEEJSt4plusIS8_ES8_EEEvT_T0_DpT1_,@function
        .size           _ZN2at6native55_GLOBAL__N__de093ff9_22_ForeachBinaryOpList_cu_a911ec4325multi_tensor_apply_kernelINS1_18TensorListMetadataILi3EEENS1_24BinaryOpListAlphaFunctorIN3c107complexIfEELi3ELi2ELi2EEEJSt4plusIS8_ES8_EEEvT_T0_DpT1_,(.L_x_7996 - _ZN2at6native55_GLOBAL__N__de093ff9_22_ForeachBinaryOpList_cu_a911ec4325multi_tensor_apply_kernelINS1_18TensorListMetadataILi3EEENS1_24BinaryOpListAlphaFunctorIN3c107complexIfEELi3ELi2ELi2EEEJSt4plusIS8_ES8_EEEvT_T0_DpT1_)
        .other          _ZN2at6native55_GLOBAL__N__de093ff9_22_ForeachBinaryOpList_cu_a911ec4325multi_tensor_apply_kernelINS1_18TensorListMetadataILi3EEENS1_24BinaryOpListAlphaFunctorIN3c107complexIfEELi3ELi2ELi2EEEJSt4plusIS8_ES8_EEEvT_T0_DpT1_,@"STO_CUDA_ENTRY STV_DEFAULT"
_ZN2at6native55_GLOBAL__N__de093ff9_22_ForeachBinaryOpList_cu_a911ec4325multi_tensor_apply_kernelINS1_18TensorListMetadataILi3EEENS1_24BinaryOpListAlphaFunctorIN3c107complexIfEELi3ELi2ELi2EEEJSt4plusIS8_ES8_EEEvT_T0_DpT1_:
        /* <DEDUP_REMOVED lines=36> */
.L_x_7357:
        /* <DEDUP_REMOVED lines=60> */
[----:B---3--:R-:W-:Y:S01]  /*0600*/  FADD.FTZ R22, R25, R22 ;  /* 0x0000001619167221 */ /* 0x008fe20000010000 */
[----:B------:R-:W-:Y:S01]  /*0610*/  FADD.FTZ R23, R28, R23 ;  /* 0x000000171c177221 */ /* 0x000fe20000010000 */
        /* <DEDUP_REMOVED lines=8> */
[----:B------:R-:W-:Y:S01]  /*06a0*/  FADD.FTZ R8, R3, R8 ;  /* 0x0000000803087221 */ /* 0x000fe20000010000 */
[----:B------:R-:W-:Y:S01]  /*06b0*/  FADD.FTZ R9, R14, R9 ;  /* 0x000000090e097221 */ /* 0x000fe20000010000 */
[----:B------:R-:W-:Y:S01]  /*06c0*/  FADD.FTZ R12, R25, R12 ;  /* 0x0000000c190c7221 */ /* 0x000fe20000010000 */
[----:B------:R-:W-:Y:S01]  /*06d0*/  FADD.FTZ R13, R16, R13 ;  /* 0x0000000d100d7221 */ /* 0x000fe20000010000 */
        /* <DEDUP_REMOVED lines=11> */
[----:B------:R-:W-:Y:S01]  /*0790*/  FADD.FTZ R10, R15, R10 ;  /* 0x0000000a0f0a7221 */ /* 0x000fe20000010000 */
[----:B------:R-:W-:-:S05]  /*07a0*/  FADD.FTZ R11, R18, R11 ;  /* 0x0000000b120b7221 */ /* 0x000fca0000010000 */
[----:B------:R3:W-:Y:S01]  /*07b0*/  @!P3 STG.E.64 desc[UR16][R4.64], R10 ;  /* 0x0000000a0400b986 */ /* 0x0007e2000c101b10 */
[----:B------:R-:W-:Y:S05]  /*07c0*/  BRA.U !UP0, `(.L_x_7357) ;  /* 0xfffffff9089c7547 */ /* 0x000fea000b83ffff */
[----:B------:R-:W-:Y:S05]  /*07d0*/  EXIT ;  /* 0x000000000000794d */ /* 0x000fea0003800000 */
.L_x_7356:
        /* <DEDUP_REMOVED lines=8> */
.L_x_7358:
        /* <DEDUP_REMOVED lines=17> */
[----:B--2---:R-:W-:Y:S01]  /*0970*/  FADD.FTZ R17, R17, R8 ;  /* 0x0000000811117221 */ /* 0x004fe20000010000 */
[----:B------:R-:W-:Y:S01]  /*0980*/  IADD3 R8, P0, PT, R2, UR10, RZ ;  /* 0x0000000a02087c10 */ /* 0x000fe2000ff1e0ff */
[----:B------:R-:W-:Y:S01]  /*0990*/  FMUL.FTZ R25, R15, UR13 ;  /* 0x0000000d0f197c20 */ /* 0x000fe20008410000 */
[----:B------:R-:W-:Y:S01]  /*09a0*/  FMUL.FTZ R23, R13, UR12 ;  /* 0x0000000c0d177c20 */ /* 0x000fe20008410000 */
[----:B------:R-:W-:Y:S01]  /*09b0*/  FMUL.FTZ R27, R15, UR12 ;  /* 0x0000000c0f1b7c20 */ /* 0x000fe20008410000 */
[----:B------:R-:W-:Y:S01]  /*09c0*/  FADD.FTZ R16, R16, R9 ;  /* 0x0000000910107221 */ /* 0x000fe20000010000 */
[----:B------:R-:W-:Y:S01]  /*09d0*/  IADD3.X R9, PT, PT, R20, UR11, RZ, P0, !PT ;  /* 0x0000000b14097c10 */ /* 0x000fe200087fe4ff */
[----:B------:R-:W-:Y:S01]  /*09e0*/  FFMA.FTZ R13, R12, UR12, -R21 ;  /* 0x0000000c0c0d7c23 */ /* 0x000fe20008010815 */
[----:B------:R-:W-:Y:S01]  /*09f0*/  FFMA.FTZ R15, R14, UR12, -R25 ;  /* 0x0000000c0e0f7c23 */ /* 0x000fe20008010819 */
[----:B0-----:R-:W-:Y:S01]  /*0a00*/  IADD3 R3, P0, PT, R3, UR5, RZ ;  /* 0x0000000503037c10 */ /* 0x001fe2000ff1e0ff */
[----:B------:R-:W-:Y:S01]  /*0a10*/  FFMA.FTZ R12, R12, UR13, R23 ;  /* 0x0000000d0c0c7c23 */ /* 0x000fe20008010017 */
[----:B------:R-:W-:Y:S01]  /*0a20*/  FFMA.FTZ R14, R14, UR13, R27 ;  /* 0x0000000d0e0e7c23 */ /* 0x000fe2000801001b */
[----:B------:R-:W-:Y:S01]  /*0a30*/  FADD.FTZ R18, R18, R11 ;  /* 0x0000000b12127221 */ /* 0x000fe20000010000 */
[----:B------:R-:W-:Y:S01]  /*0a40*/  FADD.FTZ R19, R19, R10 ;  /* 0x0000000a13137221 */ /* 0x000fe20000010000 */
[----:B------:R-:W-:Y:S01]  /*0a50*/  FADD.FTZ R4, R4, R13 ;  /* 0x0000000d04047221 */ /* 0x000fe20000010000 */
[----:B------:R-:W-:Y:S01]  /*0a60*/  FADD.FTZ R5, R5, R12 ;  /* 0x0000000c05057221 */ /* 0x000fe20000010000 */
[----:B------:R-:W-:Y:S01]  /*0a70*/  FADD.FTZ R6, R6, R15 ;  /* 0x0000000f06067221 */ /* 0x000fe20000010000 */
[----:B------:R-:W-:Y:S01]  /*0a80*/  FADD.FTZ R7, R7, R14 ;  /* 0x0000000e07077221 */ /* 0x000fe20000010000 */
        /* <DEDUP_REMOVED lines=10> */
.L_x_7359:
        /* <DEDUP_REMOVED lines=13> */
.L_x_7996:


//--------------------- .text._ZN2at6native55_GLOBAL__N__de093ff9_22_ForeachBinaryOpList_cu_a911ec4325multi_tensor_apply_kernelINS1_18TensorListMetadataILi3EEENS1_24BinaryOpListAlphaFunctorIN3c107complexIdEELi3ELi2ELi2EEEJSt4plusIS8_ES8_EEEvT_T0_DpT1_ --------------------------
	.section	.text._ZN2at6native55_GLOBAL__N__de093ff9_22_ForeachBinaryOpList_cu_a911ec4325multi_tensor_apply_kernelINS1_18TensorListMetadataILi3EEENS1_24BinaryOpListAlphaFunctorIN3c107complexIdEELi3ELi2ELi2EEEJSt4plusIS8_ES8_EEEvT_T0_DpT1_,"ax",@progbits
	.align	128
.text._ZN2at6native55_GLOBAL__N__de093ff9_22_ForeachBinaryOpList_cu_a911ec4325multi_tensor_apply_kernelINS1_18TensorListMetadataILi3EEENS1_24BinaryOpListAlphaFunctorIN3c107complexIdEELi3ELi2ELi2EEEJSt4plusIS8_ES8_EEEvT_T0_DpT1_:
        .type           _ZN2at6native55_GLOBAL__N__de093ff9_22_ForeachBinaryOpList_cu_a911ec4325multi_tensor_apply_kernelINS1_18TensorListMetadataILi3EEENS1_24BinaryOpListAlphaFunctorIN3c107complexIdEELi3ELi2ELi2EEEJSt4plusIS8_ES8_EEEvT_T0_DpT1_,@function
        .size           _ZN2at6native55_GLOBAL__N__de093ff9_22_ForeachBinaryOpList_cu_a911ec4325multi_tensor_apply_kernelINS1_18TensorListMetadataILi3EEENS1_24BinaryOpListAlphaFunctorIN3c107complexIdEELi3ELi2ELi2EEEJSt4plusIS8_ES8_EEEvT_T0_DpT1_,(.L_x_7997 - _ZN2at6native55_GLOBAL__N__de093ff9_22_ForeachBinaryOpList_cu_a911ec4325multi_tensor_apply_kernelINS1_18TensorListMetadataILi3EEENS1_24BinaryOpListAlphaFunctorIN3c107complexIdEELi3ELi2ELi2EEEJSt4plusIS8_ES8_EEEvT_T0_DpT1_)
        .other          _ZN2at6native55_GLOBAL__N__de093ff9_22_ForeachBinaryOpList_cu_a911ec4325multi_tensor_apply_kernelINS1_18TensorListMetadataILi3EEENS1_24BinaryOpListAlphaFunctorIN3c107complexIdEELi3ELi2ELi2EEEJSt4plusIS8_ES8_EEEvT_T0_DpT1_,@"STO_CUDA_ENTRY STV_DEFAULT"
_ZN2at6native55_GLOBAL__N__de093ff9_22_ForeachBinaryOpList_cu_a911ec4325multi_tensor_apply_kernelINS1_18TensorListMetadataILi3EEENS1_24BinaryOpListAlphaFunctorIN3c107complexIdEELi3ELi2ELi2EEEJSt4plusIS8_ES8_EEEvT_T0_DpT1_:
        /* <DEDUP_REMOVED lines=35> */
.L_x_7361:
        /* <DEDUP_REMOVED lines=61> */
[----:B---3--:R-:W-:-:S15]  /*0600*/  DADD R8, R40, R8 ;  /* 0x0000000028087229 */ /* 0x008fde0000000008 */
        /* <DEDUP_REMOVED lines=24> */
[----:B-----5:R1:W-:Y:S02]  /*0790*/  DADD R20, R40, R24 ;  /* 0x0000000028147229 */ /* 0x0203e40000000018 */
[----:B-1----:R-:W-:-:S04]  /*07a0*/  IADD3 R41, P4, PT, R39, UR8, RZ ;  /* 0x0000000827297c10 */ /* 0x002fc8000ff9e0ff */
[----:B------:R-:W-:-:S15]  /*07b0*/  ISETP.GE.U32.AND P3, PT, R41, R0, PT ;  /* 0x000000002900720c */ /* 0x000fde0003f66070 */
[----:B------:R-:W-:-:S15]  /*07c0*/  NOP ;  /* 0x0000000000007918 */ /* 0x000fde0000000000 */
[----:B------:R-:W-:-:S15]  /*07d0*/  NOP ;  /* 0x0000000000007918 */ /* 0x000fde0000000000 */
[----:B------:R-:W-:-:S13]  /*07e0*/  NOP ;  /* 0x0000000000007918 */ /* 0x000fda0000000000 */
[----:B------:R1:W-:Y:S02]  /*07f0*/  DADD R10, R42, R10 ;  /* 0x000000002a0a7229 */ /* 0x0003e4000000000a */
        /* <DEDUP_REMOVED lines=18> */
[----:B------:R0:W-:Y:S02]  /*0920*/  DADD R22, R22, R26 ;  /* 0x0000000016167229 */ /* 0x0001e4000000001a */
[----:B0-----:R-:W-:-:S15]  /*0930*/  CS2R R26, SRZ ;  /* 0x00000000001a7805 */ /* 0x001fde000001ff00 */
[----:B------:R-:W-:-:S15]  /*0940*/  NOP ;  /* 0x0000000000007918 */ /* 0x000fde0000000000 */
[----:B------:R-:W-:-:S15]  /*0950*/  NOP ;  /* 0x0000000000007918 */ /* 0x000fde0000000000 */
[----:B------:R-:W-:-:S15]  /*0960*/  NOP ;  /* 0x0000000000007918 */ /* 0x000fde0000000000 */
[----:B------:R-:W-:-:S02]  /*0970*/  NOP ;  /* 0x0000000000007918 */ /* 0x000fc40000000000 */
[----:B--2---:R0:W-:Y:S02]  /*0980*/  DADD R12, R24, R12 ;  /* 0x00000000180c7229 */ /* 0x0041e4000000000c */
        /* <DEDUP_REMOVED lines=21> */
[----:B-1----:R-:W-:-:S15]  /*0ae0*/  DADD R14, R44, R14 ;  /* 0x000000002c0e7229 */ /* 0x002fde000000000e */
        /* <DEDUP_REMOVED lines=32> */
[----:B---3--:R-:W-:-:S15]  /*0cf0*/  DADD R16, R44, R16 ;  /* 0x000000002c107229 */ /* 0x008fde0000000010 */
[----:B------:R-:W-:-:S15]  /*0d00*/  NOP ;  /* 0x0000000000007918 */ /* 0x000fde0000000000 */
[----:B------:R-:W-:-:S15]  /*0d10*/  NOP ;  /* 0x0000000000007918 */ /* 0x000fde0000000000 */
[----:B------:R-:W-:-:S15]  /*0d20*/  NOP ;  /* 0x0000000000007918 */ /* 0x000fde0000000000 */
[----:B------:R-:W-:-:S04]  /*0d30*/  NOP ;  /* 0x0000000000007918 */ /* 0x000fc80000000000 */
[----:B-1----:R-:W0:Y:S02]  /*0d40*/  DADD R18, R26, R18 ;  /* 0x000000001a127229 */ /* 0x002e240000000012 */
[----:B0-----:R4:W-:Y:S01]  /*0d50*/  @!P3 STG.E.128 desc[UR6][R36.64], R16 ;  /* 0x000000102400b986 */ /* 0x0019e2000c101d06 */
[----:B------:R-:W-:-:S05]  /*0d60*/  IMAD.U32 R27, RZ, RZ, UR5 ;  /* 0x00000005ff1b7e24 */ /* 0x000fca000f8e00ff */
[----:B------:R-:W-:-:S13]  /*0d70*/  ISETP.GE.U32.AND.EX P0, PT, R27, R28, PT, P0 ;  /* 0x0000001c1b00720c */ /* 0x000fda0003f06100 */
[----:B----4-:R-:W-:Y:S05]  /*0d80*/  @!P0 BRA `(.L_x_7361) ;  /* 0xfffffff400288947 */ /* 0x010fea000383ffff */
[----:B------:R-:W-:Y:S05]  /*0d90*/  EXIT ;  /* 0x000000000000794d */ /* 0x000fea0003800000 */
.L_x_7360:
        /* <DEDUP_REMOVED lines=8> */
.L_x_7362:
        /* <DEDUP_REMOVED lines=50> */
[----:B--2---:R-:W-:-:S15]  /*1140*/  DADD R28, R28, R40 ;  /* 0x000000001c1c7229 */ /* 0x004fde0000000028 */
        /* <DEDUP_REMOVED lines=34> */
[----:B----4-:R1:W-:Y:S02]  /*1370*/  DADD R24, R24, R8 ;  /* 0x0000000018187229 */ /* 0x0103e40000000008 */
        /* <DEDUP_REMOVED lines=9> */
[----:B------:R0:W-:Y:S02]  /*1410*/  DADD R22, R22, R10 ;  /* 0x0000000016167229 */ /* 0x0001e4000000000a */
        /* <DEDUP_REMOVED lines=17> */
[----:B------:R-:W-:-:S15]  /*1530*/  DADD R30, R30, R42 ;  /* 0x000000001e1e7229 */ /* 0x000fde000000002a */
        /* <DEDUP_REMOVED lines=9> */
[----:B------:R-:W0:Y:S02]  /*15d0*/  DADD R18, R18, R48 ;  /* 0x0000000012127229 */ /* 0x000e240000000030 */
[----:B0-----:R2:W-:-:S15]  /*15e0*/  STG.E.ENL2.256 desc[UR6][R8.64], R28, R16 ;  /* 0xf800001c0810797f */ /* 0x0015de000f121806 */
[----:B------:R-:W-:-:S15]  /*15f0*/  NOP ;  /* 0x0000000000007918 */ /* 0x000fde0000000000 */
[----:B------:R-:W-:-:S15]  /*1600*/  NOP ;  /* 0x0000000000007918 */ /* 0x000fde0000000000 */
[----:B------:R-:W-:-:S15]  /*1610*/  NOP ;  /* 0x0000000000007918 */ /* 0x000fde0000000000 */
[----:B------:R-:W-:-:S02]  /*1620*/  NOP ;  /* 0x0000000000007918 */ /* 0x000fc40000000000 */
[----:B------:R-:W-:-:S15]  /*1630*/  DADD R20, R20, R40 ;  /* 0x0000000014147229 */ /* 0x000fde0000000028 */
[----:B------:R-:W-:-:S15]  /*1640*/  NOP ;  /* 0x0000000000007918 */ /* 0x000fde0000000000 */
[----:B------:R-:W-:-:S15]  /*1650*/  NOP ;  /* 0x0000000000007918 */ /* 0x000fde0000000000 */
[----:B------:R-:W-:-:S15]  /*1660*/  NOP ;  /* 0x0000000000007918 */ /* 0x000fde0000000000 */
[----:B------:R-:W-:-:S04]  /*1670*/  NOP ;  /* 0x0000000000007918 */ /* 0x000fc80000000000 */
[----:B------:R-:W0:Y:S02]  /*1680*/  DADD R26, R26, R14 ;  /* 0x000000001a1a7229 */ /* 0x000e24000000000e */
[----:B0-----:R2:W-:Y:S01]  /*1690*/  STG.E.ENL2.256 desc[UR6][R8.64+0x20], R20, R24 ;  /* 0xf80001140818797f */ /* 0x0015e2000f121806 */
[----:B------:R-:W-:Y:S05]  /*16a0*/  @!P0 BRA P1, `(.L_x_7362) ;  /* 0xfffffff400dc8947 */ /* 0x000fea000083ffff */
[----:B------:R-:W-:Y:S05]  /*16b0*/  EXIT ;  /* 0x000000000000794d */ /* 0x000fea0003800000 */
.L_x_7363:
        /* <DEDUP_REMOVED lines=12> */
.L_x_7997:


//--------------------- .text._ZN2at6native55_GLOBAL__N__de093ff9_22_ForeachBinaryOpList_cu_a911ec4325multi_tensor_apply_kernelINS1_18TensorListMetadataILi3EEENS1_24BinaryOpListAlphaFunctorIfLi3ELi2ELi2EEEJSt4plusIfEfEEEvT_T0_DpT1_ --------------------------
	.section	.text._ZN2at6native55_GLOBAL__N__de093ff9_22_ForeachBinaryOpList_cu_a911ec4325multi_tensor_apply_kernelINS1_18TensorListMetadataILi3EEENS1_24BinaryOpListAlphaFunctorIfLi3ELi2ELi2EEEJSt4plusIfEfEEEvT_T0_DpT1_,"ax",@progbits
	.align	128
.text._ZN2at6native55_GLOBAL__N__de093ff9_22_ForeachBinaryOpList_cu_a911ec4325multi_tensor_apply_kernelINS1_18TensorListMetadataILi3EEENS1_24BinaryOpListAlphaFunctorIfLi3ELi2ELi2EEEJSt4plusIfEfEEEvT_T0_DpT1_:
        .type           _ZN2at6native55_GLOBAL__N__de093ff9_22_ForeachBinaryOpList_cu_a911ec4325multi_tensor_apply_kernelINS1_18TensorListMetadataILi3EEENS1_24BinaryOpListAlphaFunctorIfLi3ELi2ELi2EEEJSt4plusIfEfEEEvT_T0_DpT1_,@function
        .size           _ZN2at6native55_GLOBAL__N__de093ff9_22_ForeachBinaryOpList_cu_a911ec4325multi_tensor_apply_kernelINS1_18TensorListMetadataILi3EEENS1_24BinaryOpListAlphaFunctorIfLi3ELi2ELi2EEEJSt4plusIfEfEEEvT_T0_DpT1_,(.L_x_7998 - _ZN2at6native55_GLOBAL__N__de093ff9_22_ForeachBinaryOpList_cu_a911ec4325multi_tensor_apply_kernelINS1_18TensorListMetadataILi3EEENS1_24BinaryOpListAlphaFunctorIfLi3ELi2ELi2EEEJSt4plusIfEfEEEvT_T0_DpT1_)
        .other          _ZN2at6native55_GLOBAL__N__de093ff9_22_ForeachBinaryOpList_cu_a911ec4325multi_tensor_apply_kernelINS1_18TensorListMetadataILi3EEENS1_24BinaryOpListAlphaFunctorIfLi3ELi2ELi2EEEJSt4plusIfEfEEEvT_T0_DpT1_,@"STO_CUDA_ENTRY STV_DEFAULT"
_ZN2at6native55_GLOBAL__N__de093ff9_22_ForeachBinaryOpList_cu_a911ec4325multi_tensor_apply_kernelINS1_18TensorListMetadataILi3EEENS1_24BinaryOpListAlphaFunctorIfLi3ELi2ELi2EEEJSt4plusIfEfEEEvT_T0_DpT1_:
        /* <DEDUP_REMOVED lines=36> */
.L_x_7365:
        /* <DEDUP_REMOVED lines=57> */
[----:B--2---:R-:W-:-:S05]  /*05d0*/  FFMA.FTZ R7, R7, UR18, R6 ;  /* 0x0000001207077c23 */ /* 0x004fca0008010006 */
[----:B------:R0:W-:Y:S01]  /*05e0*/  @!P0 STG.E desc[UR16][R12.64], R7 ;  /* 0x000000070c008986 */ /* 0x0001e2000c101910 */
[----:B---3--:R-:W-:-:S05]  /*05f0*/  FFMA.FTZ R9, R18, UR18, R9 ;  /* 0x0000001212097c23 */ /* 0x008fca0008010009 */
[----:B------:R0:W-:Y:S01]  /*0600*/  @!P1 STG.E desc[UR16][R14.64], R9 ;  /* 0x000000090e009986 */ /* 0x0001e2000c101910 */
[----:B----4-:R-:W-:Y:S01]  /*0610*/  FFMA.FTZ R19, R26, UR18, R19 ;  /* 0x000000121a137c23 */ /* 0x010fe20008010013 */
[----:B-----5:R-:W-:-:S04]  /*0620*/  FFMA.FTZ R27, R28, UR18, R27 ;  /* 0x000000121c1b7c23 */ /* 0x020fc8000801001b */
[----:B------:R0:W-:Y:S04]  /*0630*/  @!P2 STG.E desc[UR16][R16.64], R19 ;  /* 0x000000131000a986 */ /* 0x0001e8000c101910 */
[----:B------:R0:W-:Y:S01]  /*0640*/  @!P3 STG.E desc[UR16][R10.64], R27 ;  /* 0x0000001b0a00b986 */ /* 0x0001e2000c101910 */
[----:B------:R-:W-:Y:S05]  /*0650*/  BRA.U !UP0, `(.L_x_7365) ;  /* 0xfffffff908f87547 */ /* 0x000fea000b83ffff */
[----:B------:R-:W-:Y:S05]  /*0660*/  EXIT ;  /* 0x000000000000794d */ /* 0x000fea0003800000 */
.L_x_7364:
        /* <DEDUP_REMOVED lines=8> */
.L_x_7366:
        /* <DEDUP_REMOVED lines=18> */
[----:B-1----:R-:W-:Y:S01]  /*0810*/  FFMA.FTZ R12, R8, UR12, R4 ;  /* 0x0000000c080c7c23 */ /* 0x002fe20008010004 */
[----:B------:R-:W-:Y:S01]  /*0820*/  FFMA.FTZ R13, R9, UR12, R5 ;  /* 0x0000000c090d7c23 */ /* 0x000fe20008010005 */
[----:B------:R-:W-:Y:S01]  /*0830*/  FFMA.FTZ R14, R10, UR12, R6 ;  /* 0x0000000c0a0e7c23 */ /* 0x000fe20008010006 */
[----:B------:R-:W-:-:S05]  /*0840*/  FFMA.FTZ R15, R11, UR12, R7 ;  /* 0x0000000c0b0f7c23 */ /* 0x000fca0008010007 */
[----:B------:R2:W-:Y:S04]  /*0850*/  STG.E.128 desc[UR16][R2.64], R12 ;  /* 0x0000000c02007986 */ /* 0x0005e8000c101d10 */
[----:B------:R-:W-:Y:S05]  /*0860*/  @!P0 BRA P1, `(.L_x_7366) ;  /* 0xfffffffc00a08947 */ /* 0x000fea000083ffff */
[----:B------:R-:W-:Y:S05]  /*0870*/  EXIT ;  /* 0x000000000000794d */ /* 0x000fea0003800000 */
.L_x_7367:
        /* <DEDUP_REMOVED lines=16> */
.L_x_7998:


//--------------------- .text._ZN2at6native55_GLOBAL__N__de093ff9_22_ForeachBinaryOpList_cu_a911ec4325multi_tensor_apply_kernelINS1_18TensorListMetadataILi3EEENS1_24BinaryOpListAlphaFunctorIdLi3ELi2ELi2EEEJSt4plusIdEdEEEvT_T0_DpT1_ --------------------------
	.section	.text._ZN2at6native55_GLOBAL__N__de093ff9_22_ForeachBinaryOpList_cu_a911ec4325multi_tensor_apply_kernelINS1_18TensorListMetadataILi3EEENS1_24BinaryOpListAlphaFunctorIdLi3ELi2ELi2EEEJSt4plusIdEdEEEvT_T0_DpT1_,"ax",@progbits
	.align	128
.text._ZN2at6native55_GLOBAL__N__de093ff9_22_ForeachBinaryOpList_cu_a911ec4325multi_tensor_apply_kernelINS1_18TensorListMetadataILi3EEENS1_24BinaryOpListAlphaFunctorIdLi3ELi2ELi2EEEJSt4plusIdEdEEEvT_T0_DpT1_:
        .type           _ZN2at6native55_GLOBAL__N__de093ff9_22_ForeachBinaryOpList_cu_a911ec4325multi_tensor_apply_kernelINS1_18TensorListMetadataILi3EEENS1_24BinaryOpListAlphaFunctorIdLi3ELi2ELi2EEEJSt4plusIdEdEEEvT_T0_DpT1_,@function
        .size           _ZN2at6native55_GLOBAL__N__de093ff9_22_ForeachBinaryOpList_cu_a911ec4325multi_tensor_apply_kernelINS1_18TensorListMetadataILi3EEENS1_24BinaryOpListAlphaFunctorIdLi3ELi2ELi2EEEJSt4plusIdEdEEEvT_T0_DpT1_,(.L_x_7999 - _ZN2at6native55_GLOBAL__N__de093ff9_22_ForeachBinaryOpList_cu_a911ec4325multi_tensor_apply_kernelINS1_18TensorListMetadataILi3EEENS1_24BinaryOpListAlphaFunctorIdLi3ELi2ELi2EEEJSt4plusIdEdEEEvT_T0_DpT1_)
        .other          _ZN2at6native55_GLOBAL__N__de093ff9_22_ForeachBinaryOpList_cu_a911ec4325multi_tensor_apply_kernelINS1_18TensorListMetadataILi3EEENS1_24BinaryOpListAlphaFunctorIdLi3ELi2ELi2EEEJSt4plusIdEdEEEvT_T0_DpT1_,@"STO_CUDA_ENTRY STV_DEFAULT"
_ZN2at6native55_GLOBAL__N__de093ff9_22_ForeachBinaryOpList_cu_a911ec4325multi_tensor_apply_kernelINS1_18TensorListMetadataILi3EEENS1_24BinaryOpListAlphaFunctorIdLi3ELi2ELi2EEEJSt4plusIdEdEEEvT_T0_DpT1_:
        /* <DEDUP_REMOVED lines=36> */
.L_x_7369:
        /* <DEDUP_REMOVED lines=46> */
[----:B--2---:R1:W2:Y:S02]  /*0520*/  DFMA R10, R14, UR18, R10 ;  /* 0x000000120e0a7c2b */ /* 0x0042a4000800000a */
        /* <DEDUP_REMOVED lines=8> */
[----:B---3--:R1:W3:Y:S02]  /*05b0*/  DFMA R12, R16, UR18, R12 ;  /* 0x00000012100c7c2b */ /* 0x0082e4000800000c */
        /* <DEDUP_REMOVED lines=10> */
[----:B----4-:R1:W2:Y:S02]  /*0660*/  DFMA R8, R18, UR18, R8 ;  /* 0x0000001212087c2b */ /* 0x0102a40008000008 */
[----:B-1----:R-:W-:-:S04]  /*0670*/  @!P2 LEA R18, P5, R29, UR10, 0x3 ;  /* 0x0000000a1d12ac11 */ /* 0x002fc8000f8a18ff */
[----:B------:R-:W-:-:S05]  /*0680*/  @!P2 LEA.HI.X R19, R29, UR11, R2, 0x3, P5 ;  /* 0x0000000b1d13ac11 */ /* 0x000fca000a8f1c02 */
[----:B--2---:R0:W-:-:S15]  /*0690*/  @!P2 STG.E.64 desc[UR16][R18.64], R8 ;  /* 0x000000081200a986 */ /* 0x0041de000c101b10 */
[----:B------:R-:W-:-:S15]  /*06a0*/  NOP ;  /* 0x0000000000007918 */ /* 0x000fde0000000000 */
[----:B------:R-:W-:-:S15]  /*06b0*/  NOP ;  /* 0x0000000000007918 */ /* 0x000fde0000000000 */
[----:B------:R-:W-:-:S08]  /*06c0*/  NOP ;  /* 0x0000000000007918 */ /* 0x000fd00000000000 */
[----:B-----5:R-:W1:Y:S02]  /*06d0*/  DFMA R14, R14, UR18, R22 ;  /* 0x000000120e0e7c2b */ /* 0x020e640008000016 */
[----:B-1----:R0:W-:Y:S01]  /*06e0*/  @!P3 STG.E.64 desc[UR16][R4.64], R14 ;  /* 0x0000000e0400b986 */ /* 0x0021e2000c101b10 */
[----:B------:R-:W-:Y:S05]  /*06f0*/  BRA.U !UP0, `(.L_x_7369) ;  /* 0xfffffff908d07547 */ /* 0x000fea000b83ffff */
[----:B------:R-:W-:Y:S05]  /*0700*/  EXIT ;  /* 0x000000000000794d */ /* 0x000fea0003800000 */
.L_x_7368:
        /* <DEDUP_REMOVED lines=8> */
.L_x_7370:
        /* <DEDUP_REMOVED lines=8> */
[----:B-1----:R1:W-:Y:S02]  /*0810*/  DFMA R12, R16, UR12, R12 ;  /* 0x0000000c100c7c2b */ /* 0x0023e4000800000c */
        /* <DEDUP_REMOVED lines=12> */
[----:B------:R-:W-:-:S15]  /*08e0*/  DFMA R14, R18, UR12, R14 ;  /* 0x0000000c120e7c2b */ /* 0x000fde000800000e */
[----:B------:R-:W-:-:S15]  /*08f0*/  NOP ;  /* 0x0000000000007918 */ /* 0x000fde0000000000 */
[----:B------:R-:W-:-:S15]  /*0900*/  NOP ;  /* 0x0000000000007918 */ /* 0x000fde0000000000 */
[----:B------:R-:W-:-:S15]  /*0910*/  NOP ;  /* 0x0000000000007918 */ /* 0x000fde0000000000 */
[----:B------:R-:W-:-:S04]  /*0920*/  NOP ;  /* 0x0000000000007918 */ /* 0x000fc80000000000 */
[----:B------:R-:W-:-:S15]  /*0930*/  DFMA R4, R8, UR12, R4 ;  /* 0x0000000c08047c2b */ /* 0x000fde0008000004 */
[----:B------:R-:W-:-:S15]  /*0940*/  NOP ;  /* 0x0000000000007918 */ /* 0x000fde0000000000 */
[----:B------:R-:W-:-:S15]  /*0950*/  NOP ;  /* 0x0000000000007918 */ /* 0x000fde0000000000 */
[----:B------:R-:W-:-:S15]  /*0960*/  NOP ;  /* 0x0000000000007918 */ /* 0x000fde0000000000 */
[----:B------:R-:W-:-:S04]  /*0970*/  NOP ;  /* 0x0000000000007918 */ /* 0x000fc80000000000 */
[----:B------:R-:W0:Y:S02]  /*0980*/  DFMA R6, R10, UR12, R6 ;  /* 0x0000000c0a067c2b */ /* 0x000e240008000006 */
[----:B0-----:R2:W-:Y:S01]  /*0990*/  STG.E.ENL2.256 desc[UR16][R16.64], R12, R4 ;  /* 0xf800000c1004797f */ /* 0x0015e2000f121810 */
[----:B------:R-:W-:Y:S05]  /*09a0*/  @!P0 BRA P1, `(.L_x_7370) ;  /* 0xfffffffc00788947 */ /* 0x000fea000083ffff */
[----:B------:R-:W-:Y:S05]  /*09b0*/  EXIT ;  /* 0x000000000000794d */ /* 0x000fea0003800000 */
.L_x_7371:
        /* <DEDUP_REMOVED lines=12> */
.L_x_7999:


//--------------------- .text._ZN2at6native55_GLOBAL__N__de093ff9_22_ForeachBinaryOpList_cu_a911ec4325multi_tensor_apply_kernelINS1_18TensorListMetadataILi3EEENS1_24BinaryOpListAlphaFunctorIsLi3ELi2ELi2EEEJSt4plusIsEsEEEvT_T0_DpT1_ --------------------------
	.section	.text._ZN2at6native55_GLOBAL__N__de093ff9_22_ForeachBinaryOpList_cu_a911ec4325multi_tensor_apply_kernelINS1_18TensorListMetadataILi3EEENS1_24BinaryOpListAlphaFunctorIsLi3ELi2ELi2EEEJSt4plusIsEsEEEvT_T0_DpT1_,"ax",@progbits
	.align	128
.text._ZN2at6native55_GLOBAL__N__de093ff9_22_ForeachBinaryOpList_cu_a911ec4325multi_tensor_apply_kernelINS1_18TensorListMetadataILi3EEENS1_24BinaryOpListAlphaFunctorIsLi3ELi2ELi2EEEJSt4plusIsEsEEEvT_T0_DpT1_:
        .type           _ZN2at6native55_GLOBAL__N__de093ff9_22_ForeachBinaryOpList_cu_a911ec4325multi_tensor_apply_kernelINS1_18TensorListMetadataILi3EEENS1_24BinaryOpListAlphaFunctorIsLi3ELi2ELi2EEEJSt4plusIsEsEEEvT_T0_DpT1_,@function
        .size           _ZN2at6native55_GLOBAL__N__de093ff9_22_ForeachBinaryOpList_cu_a911ec4325multi_tensor_apply_kernelINS1_18TensorListMetadataILi3EEENS1_24BinaryOpListAlphaFunctorIsLi3ELi2ELi2EEEJSt4plusIsEsEEEvT_T0_DpT1_,(.L_x_8000 - _ZN2at6native55_GLOBAL__N__de093ff9_22_ForeachBinaryOpList_cu_a911ec4325multi_tensor_apply_kernelINS1_18TensorListMetadataILi3EEENS1_24BinaryOpListAlphaFunctorIsLi3ELi2ELi2EEEJSt4plusIsEsEEEvT_T0_DpT1_)
        .other          _ZN2at6native55_GLOBAL__N__de093ff9_22_ForeachBinaryOpList_cu_a911ec4325multi_tensor_apply_kernelINS1_18TensorListMetadataILi3EEENS1_24BinaryOpListAlphaFunctorIsLi3ELi2ELi2EEEJSt4plusIsEsEEEvT_T0_DpT1_,@"STO_CUDA_ENTRY STV_DEFAULT"
_ZN2at6native55_GLOBAL__N__de093ff9_22_ForeachBinaryOpList_cu_a911ec4325multi_tensor_apply_kernelINS1_18TensorListMetadataILi3EEENS1_24BinaryOpListAlphaFunctorIsLi3ELi2ELi2EEEJSt4plusIsEsEEEvT_T0_DpT1_:
        /* <DEDUP_REMOVED lines=35> */
.L_x_7373:
        /* <DEDUP_REMOVED lines=19> */
[----:B------:R-:W2:Y:S01]  /*0360*/  @!P0 LDG.E.U16 R7, desc[UR16][R20.64] ;  /* 0x0000001014078981 */ /* 0x000ea2000c1e1500 */
[----:B------:R-:W-:Y:S01]  /*0370*/  ISETP.GE.U32.AND P3, PT, R8, UR14, PT ;  /* 0x0000000e08007c0c */ /* 0x000fe2000bf66070 */
[----:B------:R-:W-:Y:S01]  /*0380*/  IMAD.X R11, RZ, RZ, R5, P4 ;  /* 0x000000ffff0b7224 */ /* 0x000fe200020e0605 */
[----:B------:R-:W-:Y:S01]  /*0390*/  @!P1 LEA R28, P5, R2, UR6, 0x1 ;  /* 0x00000006021c9c11 */ /* 0x000fe2000f8a08ff */
[----:B------:R0:W3:Y:S03]  /*03a0*/  @!P0 LDG.E.U16 R6, desc[UR16][R14.64] ;  /* 0x000000100e068981 */ /* 0x0000e6000c1e1500 */
[----:B------:R-:W-:-:S02]  /*03b0*/  ISETP.GE.U32.AND.EX P3, PT, R11, UR15, PT, P3 ;  /* 0x0000000f0b007c0c */ /* 0x000fc4000bf66130 */
[C---:B------:R-:W-:Y:S02]  /*03c0*/  @!P1 LEA R16, P4, R2.reuse, UR8, 0x1 ;  /* 0x0000000802109c11 */ /* 0x040fe4000f8808ff */
[C-C-:B------:R-:W-:Y:S02]  /*03d0*/  @!P1 LEA.HI.X R29, R2.reuse, UR7, R3.reuse, 0x1, P5 ;  /* 0x00000007021d9c11 */ /* 0x140fe4000a8f0c03 */
[----:B------:R-:W-:Y:S02]  /*03e0*/  @!P1 LEA.HI.X R17, R2, UR9, R3, 0x1, P4 ;  /* 0x0000000902119c11 */ /* 0x000fe4000a0f0c03 */
[C---:B0-----:R-:W-:Y:S02]  /*03f0*/  @!P2 LEA R14, P5, R4.reuse, UR6, 0x1 ;  /* 0x00000006040eac11 */ /* 0x041fe4000f8a08ff */
[----:B------:R-:W-:Y:S02]  /*0400*/  @!P2 LEA R20, P4, R4, UR8, 0x1 ;  /* 0x000000080414ac11 */ /* 0x000fe4000f8808ff */
[----:B------:R-:W-:-:S02]  /*0410*/  PRMT R9, RZ, 0x7610, R9 ;  /* 0x00007610ff097816 */ /* 0x000fc40000000009 */
[C-C-:B------:R-:W-:Y:S02]  /*0420*/  @!P2 LEA.HI.X R15, R4.reuse, UR7, R5.reuse, 0x1, P5 ;  /* 0x00000007040fac11 */ /* 0x140fe4000a8f0c05 */
[----:B------:R-:W-:Y:S02]  /*0430*/  @!P2 LEA.HI.X R21, R4, UR9, R5, 0x1, P4 ;  /* 0x000000090415ac11 */ /* 0x000fe4000a0f0c05 */
[C---:B------:R-:W-:Y:S01]  /*0440*/  @!P3 LEA R22, P5, R8.reuse, UR6, 0x1 ;  /* 0x000000060816bc11 */ /* 0x040fe2000f8a08ff */
[----:B------:R0:W4:Y:S01]  /*0450*/  @!P1 LDG.E.U16 R9, desc[UR16][R28.64] ;  /* 0x000000101c099981 */ /* 0x000122000c1e1500 */
[C---:B------:R-:W-:Y:S02]  /*0460*/  @!P3 LEA R24, P4, R8.reuse, UR8, 0x1 ;  /* 0x000000080818bc11 */ /* 0x040fe4000f8808ff */
[----:B------:R-:W-:Y:S02]  /*0470*/  PRMT R27, RZ, 0x7610, R27 ;  /* 0x00007610ff1b7816 */ /* 0x000fe4000000001b */
[----:B------:R-:W-:-:S02]  /*0480*/  @!P3 LEA.HI.X R23, R8, UR7, R11, 0x1, P5 ;  /* 0x000000070817bc11 */ /* 0x000fc4000a8f0c0b */
[----:B------:R-:W-:Y:S02]  /*0490*/  @!P3 LEA.HI.X R25, R8, UR9, R11, 0x1, P4 ;  /* 0x000000090819bc11 */ /* 0x000fe4000a0f0c0b */
[----:B0-----:R-:W-:Y:S01]  /*04a0*/  PRMT R28, RZ, 0x7610, R28 ;  /* 0x00007610ff1c7816 */ /* 0x001fe2000000001c */
[----:B------:R-:W5:Y:S01]  /*04b0*/  @!P3 LDG.E.U16 R27, desc[UR16][R22.64] ;  /* 0x00000010161bb981 */ /* 0x000f62000c1e1500 */
[----:B------:R-:W-:Y:S02]  /*04c0*/  PRMT R18, RZ, 0x7610, R18 ;  /* 0x00007610ff127816 */ /* 0x000fe40000000012 */
[----:B------:R-:W-:Y:S02]  /*04d0*/  PRMT R19, RZ, 0x7610, R19 ;  /* 0x00007610ff137816 */ /* 0x000fe40000000013 */
[----:B------:R-:W-:Y:S01]  /*04e0*/  PRMT R26, RZ, 0x7610, R26 ;  /* 0x00007610ff1a7816 */ /* 0x000fe2000000001a */
[----:B------:R-:W5:Y:S04]  /*04f0*/  @!P3 LDG.E.U16 R28, desc[UR16][R24.64] ;  /* 0x00000010181cb981 */ /* 0x000f68000c1e1500 */
[----:B------:R0:W5:Y:S04]  /*0500*/  @!P1 LDG.E.U16 R18, desc[UR16][R16.64] ;  /* 0x0000001010129981 */ /* 0x000168000c1e1500 */
[----:B------:R1:W5:Y:S04]  /*0510*/  @!P2 LDG.E.U16 R19, desc[UR16][R14.64] ;  /* 0x000000100e13a981 */ /* 0x000368000c1e1500 */
[----:B------:R-:W5:Y:S01]  /*0520*/  @!P2 LDG.E.U16 R26, desc[UR16][R20.64] ;  /* 0x00000010141aa981 */ /* 0x000f62000c1e1500 */
[----:B------:R-:W1:Y:S01]  /*0530*/  LDCU.U16 UR12, c[0x0][0xfca] ;  /* 0x0001f940ff0c77ac */ /* 0x000e620008000400 */
[----:B0-----:R-:W-:-:S02]  /*0540*/  @!P2 LEA R16, P4, R4, UR10, 0x1 ;  /* 0x0000000a0410ac11 */ /* 0x001fc4000f8808ff */
[----:B-1----:R-:W-:Y:S02]  /*0550*/  @!P1 LEA R14, P5, R2, UR10, 0x1 ;  /* 0x0000000a020e9c11 */ /* 0x002fe4000f8a08ff */
[----:B------:R-:W-:Y:S02]  /*0560*/  @!P2 LEA.HI.X R17, R4, UR11, R5, 0x1, P4 ;  /* 0x0000000b0411ac11 */ /* 0x000fe4000a0f0c05 */
[----:B------:R-:W-:Y:S02]  /*0570*/  @!P1 LEA.HI.X R15, R2, UR11, R3, 0x1, P5 ;  /* 0x0000000b020f9c11 */ /* 0x000fe4000a8f0c03 */
[----:B------:R-:W-:Y:S01]  /*0580*/  @!P0 LEA R12, P6, R10, UR10, 0x1 ;  /* 0x0000000a0a0c8c11 */ /* 0x000fe2000f8c08ff */
[----:B------:R-:W-:-:S03]  /*0590*/  UPRMT UR12, UR12, 0x9910, URZ ;  /* 0x000099100c0c7896 */ /* 0x000fc600080000ff */
[----:B------:R-:W-:Y:S02]  /*05a0*/  @!P0 LEA.HI.X R13, R10, UR11, R13, 0x1, P6 ;  /* 0x0000000b0a0d8c11 */ /* 0x000fe4000b0f0c0d */
[----:B------:R-:W-:-:S04]  /*05b0*/  @!P3 LEA R10, P6, R8, UR10, 0x1 ;  /* 0x0000000a080abc11 */ /* 0x000fc8000f8c08ff */
[----:B------:R-:W-:Y:S01]  /*05c0*/  @!P3 LEA.HI.X R11, R8, UR11, R11, 0x1, P6 ;  /* 0x0000000b080bbc11 */ /* 0x000fe2000b0f0c0b */
[----:B------:R-:W-:-:S04]  /*05d0*/  ULEA UR4, UP0, UR13, UR4, 0x2 ;  /* 0x000000040d047291 */ /* 0x000fc8000f8010ff */
[----:B------:R-:W-:Y:S02]  /*05e0*/  UIADD3.X UR5, UPT, UPT, URZ, UR5, URZ, UP0, !UPT ;  /* 0x00000005ff057290 */ /* 0x000fe400087fe4ff */
[----:B------:R-:W-:-:S04]  /*05f0*/  UISETP.GE.U32.AND UP0, UPT, UR4, UR14, UPT ;  /* 0x0000000e0400728c */ /* 0x000fc8000bf06070 */
[----:B------:R-:W-:Y:S01]  /*0600*/  UISETP.GE.U32.AND.EX UP0, UPT, UR5, UR15, UPT, UP0 ;  /* 0x0000000f0500728c */ /* 0x000fe2000bf06100 */
[----:B--2---:R-:W-:Y:S02]  /*0610*/  PRMT R5, R7, 0x9910, RZ ;  /* 0x0000991007057816 */ /* 0x004fe400000000ff */
[----:B---3--:R-:W-:Y:S02]  /*0620*/  PRMT R2, R6, 0x9910, RZ ;  /* 0x0000991006027816 */ /* 0x008fe400000000ff */
[----:B----4-:R-:W-:-:S03]  /*0630*/  PRMT R3, R9, 0x9910, RZ ;  /* 0x0000991009037816 */ /* 0x010fc600000000ff */
[----:B------:R-:W-:Y:S01]  /*0640*/  IMAD R9, R5, UR12, R2 ;  /* 0x0000000c05097c24 */ /* 0x000fe2000f8e0202 */
[----:B-----5:R-:W-:Y:S02]  /*0650*/  PRMT R27, R27, 0x9910, RZ ;  /* 0x000099101b1b7816 */ /* 0x020fe400000000ff */
[----:B------:R-:W-:-:S03]  /*0660*/  PRMT R28, R28, 0x9910, RZ ;  /* 0x000099101c1c7816 */ /* 0x000fc600000000ff */
[----:B------:R-:W-:Y:S01]  /*0670*/  IMAD.MOV.U32 R2, RZ, RZ, R27 ;  /* 0x000000ffff027224 */ /* 0x000fe200078e001b */
[----:B------:R-:W-:Y:S01]  /*0680*/  PRMT R6, R18, 0x9910, RZ ;  /* 0x0000991012067816 */ /* 0x000fe200000000ff */
[----:B------:R-:W-:Y:S01]  /*0690*/  IMAD.MOV.U32 R5, RZ, RZ, R28 ;  /* 0x000000ffff057224 */ /* 0x000fe200078e001c */
[----:B------:R-:W-:Y:S02]  /*06a0*/  PRMT R4, R19, 0x9910, RZ ;  /* 0x0000991013047816 */ /* 0x000fe400000000ff */
[----:B------:R-:W-:Y:S01]  /*06b0*/  PRMT R7, R26, 0x9910, RZ ;  /* 0x000099101a077816 */ /* 0x000fe200000000ff */
[----:B------:R-:W-:Y:S02]  /*06c0*/  IMAD R3, R6, UR12, R3 ;  /* 0x0000000c06037c24 */ /* 0x000fe4000f8e0203 */
[----:B------:R-:W-:Y:S02]  /*06d0*/  IMAD R5, R5, UR12, R2 ;  /* 0x0000000c05057c24 */ /* 0x000fe4000f8e0202 */
[----:B------:R-:W-:Y:S01]  /*06e0*/  IMAD R7, R7, UR12, R4 ;  /* 0x0000000c07077c24 */ /* 0x000fe2000f8e0204 */
[----:B------:R2:W-:Y:S04]  /*06f0*/  @!P0 STG.E.U16 desc[UR16][R12.64], R9 ;  /* 0x000000090c008986 */ /* 0x0005e8000c101510 */
[----:B------:R2:W-:Y:S04]  /*0700*/  @!P1 STG.E.U16 desc[UR16][R14.64], R3 ;  /* 0x000000030e009986 */ /* 0x0005e8000c101510 */
[----:B------:R2:W-:Y:S04]  /*0710*/  @!P2 STG.E.U16 desc[UR16][R16.64], R7 ;  /* 0x000000071000a986 */ /* 0x0005e8000c101510 */
[----:B------:R2:W-:Y:S01]  /*0720*/  @!P3 STG.E.U16 desc[UR16][R10.64], R5 ;  /* 0x000000050a00b986 */ /* 0x0005e2000c101510 */
[----:B------:R-:W-:Y:S05]  /*0730*/  BRA.U !UP0, `(.L_x_7373) ;  /* 0xfffffff908bc7547 */ /* 0x000fea000b83ffff */
[----:B------:R-:W-:Y:S05]  /*0740*/  EXIT ;  /* 0x000000000000794d */ /* 0x000fea0003800000 */
.L_x_7372:
        /* <DEDUP_REMOVED lines=9> */
.L_x_7374:
        /* <DEDUP_REMOVED lines=8> */
[----:B--2---:R-:W-:Y:S02]  /*0860*/  PRMT R8, R6, 0x9910, RZ ;  /* 0x0000991006087816 */ /* 0x004fe400000000ff */
[----:B------:R-:W-:Y:S02]  /*0870*/  PRMT R14, R7, 0x9910, RZ ;  /* 0x00009910070e7816 */ /* 0x000fe400000000ff */
[----:B---3--:R-:W-:Y:S02]  /*0880*/  PRMT R9, R4, 0xbb32, RZ ;  /* 0x0000bb3204097816 */ /* 0x008fe400000000ff */
[----:B------:R-:W-:-:S02]  /*0890*/  PRMT R11, R5, 0x9910, RZ ;  /* 0x00009910050b7816 */ /* 0x000fc400000000ff */
[----:B------:R-:W-:Y:S02]  /*08a0*/  PRMT R15, R5, 0xbb32, RZ ;  /* 0x0000bb32050f7816 */ /* 0x000fe400000000ff */
[----:B------:R-:W-:Y:S01]  /*08b0*/  PRMT R16, R7, 0xbb32, RZ ;  /* 0x0000bb3207107816 */ /* 0x000fe200000000ff */
[----:B------:R-:W-:Y:S01]  /*08c0*/  IMAD.MOV.U32 R7, RZ, RZ, R8 ;  /* 0x000000ffff077224 */ /* 0x000fe200078e0008 */
[----:B------:R-:W-:Y:S01]  /*08d0*/  PRMT R2, R4, 0x9910, RZ ;  /* 0x0000991004027816 */ /* 0x000fe200000000ff */
[----:B------:R-:W-:Y:S01]  /*08e0*/  IMAD.MOV.U32 R5, RZ, RZ, R9 ;  /* 0x000000ffff057224 */ /* 0x000fe200078e0009 */
[----:B------:R-:W-:Y:S01]  /*08f0*/  PRMT R10, R6, 0xbb32, RZ ;  /* 0x0000bb32060a7816 */ /* 0x000fe200000000ff */
[----:B------:R-:W-:Y:S01]  /*0900*/  IMAD.MOV.U32 R6, RZ, RZ, R11 ;  /* 0x000000ffff067224 */ /* 0x000fe200078e000b */
[----:B------:R-:W-:Y:S01]  /*0910*/  IADD3 R4, P0, PT, R12, UR10, RZ ;  /* 0x0000000a0c047c10 */ /* 0x000fe2000ff1e0ff */
[----:B------:R-:W-:Y:S02]  /*0920*/  IMAD.MOV.U32 R9, RZ, RZ, R14 ;  /* 0x000000ffff097224 */ /* 0x000fe400078e000e */
[----:B------:R-:W-:-:S02]  /*0930*/  IMAD.MOV.U32 R8, RZ, RZ, R15 ;  /* 0x000000ffff087224 */ /* 0x000fc400078e000f */
[----:B------:R-:W-:Y:S02]  /*0940*/  IMAD.MOV.U32 R11, RZ, RZ, R16 ;  /* 0x000000ffff0b7224 */ /* 0x000fe400078e0010 */
[----:B------:R-:W-:Y:S02]  /*0950*/  IMAD R2, R7, UR5, R2 ;  /* 0x0000000507027c24 */ /* 0x000fe4000f8e0202 */
[----:B------:R-:W-:Y:S01]  /*0960*/  IMAD R7, R10, UR5, R5 ;  /* 0x000000050a077c24 */ /* 0x000fe2000f8e0205 */
[----:B------:R-:W-:Y:S01]  /*0970*/  IADD3.X R5, PT, PT, R13, UR11, RZ, P0, !PT ;  /* 0x0000000b0d057c10 */ /* 0x000fe200087fe4ff */
[----:B------:R-:W-:Y:S01]  /*0980*/  IMAD R6, R9, UR5, R6 ;  /* 0x0000000509067c24 */ /* 0x000fe2000f8e0206 */
[----:B-1----:R-:W-:Y:S01]  /*0990*/  IADD3 R3, P0, PT, R3, UR12, RZ ;  /* 0x0000000c03037c10 */ /* 0x002fe2000ff1e0ff */
[----:B------:R-:W-:Y:S01]  /*09a0*/  IMAD R9, R11, UR5, R8 ;  /* 0x000000050b097c24 */ /* 0x000fe2000f8e0208 */
[----:B------:R-:W-:-:S03]  /*09b0*/  PRMT R8, R2, 0x5410, R7 ;  /* 0x0000541002087816 */ /* 0x000fc60000000007 */
[C---:B------:R-:W-:Y:S01]  /*09c0*/  IMAD.SHL.U32 R2, R3.reuse, 0x4, RZ ;  /* 0x0000000403027824 */ /* 0x040fe200078e00ff */
[----:B------:R-:W-:Y:S01]  /*09d0*/  PRMT R9, R6, 0x5410, R9 ;  /* 0x0000541006097816 */ /* 0x000fe20000000009 */
[----:B------:R-:W-:Y:S01]  /*09e0*/  IMAD.X R0, RZ, RZ, R0, P0 ;  /* 0x000000ffff007224 */ /* 0x000fe200000e0600 */
        /* <DEDUP_REMOVED lines=8> */
.L_x_7375:
        /* <DEDUP_REMOVED lines=9> */
.L_x_8000:


//--------------------- .text._ZN2at6native55_GLOBAL__N__de093ff9_22_ForeachBinaryOpList_cu_a911ec4325multi_tensor_apply_kernelINS1_18TensorListMetadataILi3EEENS1_24BinaryOpListAlphaFunctorIlLi3ELi2ELi2EEEJSt4plusIlElEEEvT_T0_DpT1_ --------------------------
	.section	.text._ZN2at6native55_GLOBAL__N__de093ff9_22_ForeachBinaryOpList_cu_a911ec4325multi_tensor_apply_kernelINS1_18TensorListMetadataILi3EEENS1_24BinaryOpListAlphaFunctorIlLi3ELi2ELi2EEEJSt4plusIlElEEEvT_T0_DpT1_,"ax",@progbits
	.align	128
.text._ZN2at6native55_GLOBAL__N__de093ff9_22_ForeachBinaryOpList_cu_a911ec4325multi_tensor_apply_kernelINS1_18TensorListMetadataILi3EEENS1_24BinaryOpListAlphaFunctorIlLi3ELi2ELi2EEEJSt4plusIlElEEEvT_T0_DpT1_:
        .type           _ZN2at6native55_GLOBAL__N__de093ff9_22_ForeachBinaryOpList_cu_a911ec4325multi_tensor_apply_kernelINS1_18TensorListMetadataILi3EEENS1_24BinaryOpListAlphaFunctorIlLi3ELi2ELi2EEEJSt4plusIlElEEEvT_T0_DpT1_,@function
        .size           _ZN2at6native55_GLOBAL__N__de093ff9_22_ForeachBinaryOpList_cu_a911ec4325multi_tensor_apply_kernelINS1_18TensorListMetadataILi3EEENS1_24BinaryOpListAlphaFunctorIlLi3ELi2ELi2EEEJSt4plusIlElEEEvT_T0_DpT1_,(.L_x_8001 - _ZN2at6native55_GLOBAL__N__de093ff9_22_ForeachBinaryOpList_cu_a911ec4325multi_tensor_apply_kernelINS1_18TensorListMetadataILi3EEENS1_24BinaryOpListAlphaFunctorIlLi3ELi2ELi2EEEJSt4plusIlElEEEvT_T0_DpT1_)
        .other          _ZN2at6native55_GLOBAL__N__de093ff9_22_ForeachBinaryOpList_cu_a911ec4325multi_tensor_apply_kernelINS1_18TensorListMetadataILi3EEENS1_24BinaryOpListAlphaFunctorIlLi3ELi2ELi2EEEJSt4plusIlElEEEvT_T0_DpT1_,@"STO_CUDA_ENTRY STV_DEFAULT"
_ZN2at6native55_GLOBAL__N__de093ff9_22_ForeachBinaryOpList_cu_a911ec4325multi_tensor_apply_kernelINS1_18TensorListMetadataILi3EEENS1_24BinaryOpListAlphaFunctorIlLi3ELi2ELi2EEEJSt4plusIlElEEEvT_T0_DpT1_:
        /* <DEDUP_REMOVED lines=36> */
.L_x_7377:
[----:B0--3--:R-:W-:Y:S02]  /*0240*/  IADD3 R9, P1, PT, R0, UR4, RZ ;  /* 0x0000000400097c10 */ /* 0x009fe4000ff3e0ff */
[----:B------:R-:W-:Y:S02]  /*0250*/  CS2R R20, SRZ ;  /* 0x0000000000147805 */ /* 0x000fe4000001ff00 */
[----:B------:R-:W-:Y:S02]  /*0260*/  CS2R R26, SRZ ;  /* 0x00000000001a7805 */ /* 0x000fe4000001ff00 */
[C---:B-1----:R-:W-:Y:S01]  /*0270*/  IADD3 R7, P2, PT, R9.reuse, UR12, RZ ;  /* 0x0000000c09077c10 */ /* 0x042fe2000ff5e0ff */
[----:B------:R-:W-:Y:S01]  /*0280*/  IMAD.X R6, RZ, RZ, UR5, P1 ;  /* 0x00000005ff067e24 */ /* 0x000fe200088e06ff */
[----:B------:R-:W-:Y:S02]  /*0290*/  ISETP.GE.U32.AND P0, PT, R9, UR13, PT ;  /* 0x0000000d09007c0c */ /* 0x000fe4000bf06070 */
[----:B------:R-:W-:Y:S01]  /*02a0*/  ISETP.GE.U32.AND P1, PT, R7, UR13, PT ;  /* 0x0000000d07007c0c */ /* 0x000fe2000bf26070 */
[----:B------:R-:W-:Y:S01]  /*02b0*/  IMAD.X R2, RZ, RZ, R6, P2 ;  /* 0x000000ffff027224 */ /* 0x000fe200010e0606 */
[----:B------:R-:W-:-:S04]  /*02c0*/  ISETP.GE.U32.AND.EX P0, PT, R6, UR14, PT, P0 ;  /* 0x0000000e06007c0c */ /* 0x000fc8000bf06100 */
[----:B------:R-:W-:Y:S02]  /*02d0*/  ISETP.GE.U32.AND.EX P1, PT, R2, UR14, PT, P1 ;  /* 0x0000000e02007c0c */ /* 0x000fe4000bf26110 */
[----:B------:R-:W-:-:S07]  /*02e0*/  CS2R R16, SRZ ;  /* 0x0000000000107805 */ /* 0x000fce000001ff00 */
[C---:B------:R-:W-:Y:S02]  /*02f0*/  @!P0 LEA R10, P3, R9.reuse, UR8, 0x3 ;  /* 0x00000008090a8c11 */ /* 0x040fe4000f8618ff */
[C---:B------:R-:W-:Y:S02]  /*0300*/  @!P0 LEA R4, P2, R9.reuse, UR6, 0x3 ;  /* 0x0000000609048c11 */ /* 0x040fe4000f8418ff */
[--C-:B------:R-:W-:Y:S02]  /*0310*/  @!P0 LEA.HI.X R11, R9, UR9, R6.reuse, 0x3, P3 ;  /* 0x00000009090b8c11 */ /* 0x100fe400098f1c06 */
[----:B------:R-:W-:Y:S02]  /*0320*/  @!P1 LEA R14, P3, R7, UR8, 0x3 ;  /* 0x00000008070e9c11 */ /* 0x000fe4000f8618ff */
[----:B------:R-:W-:Y:S01]  /*0330*/  @!P0 LEA.HI.X R5, R9, UR7, R6, 0x3, P2 ;  /* 0x0000000709058c11 */ /* 0x000fe200090f1c06 */
[----:B------:R-:W2:Y:S01]  /*0340*/  @!P0 LDG.E.64 R20, desc[UR16][R10.64] ;  /* 0x000000100a148981 */ /* 0x000ea2000c1e1b00 */
[----:B------:R-:W-:-:S02]  /*0350*/  @!P1 LEA R12, P2, R7, UR6, 0x3 ;  /* 0x00000006070c9c11 */ /* 0x000fc4000f8418ff */
[C-C-:B------:R-:W-:Y:S01]  /*0360*/  @!P1 LEA.HI.X R15, R7.reuse, UR9, R2.reuse, 0x3, P3 ;  /* 0x00000009070f9c11 */ /* 0x140fe200098f1c02 */
[----:B------:R0:W3:Y:S01]  /*0370*/  @!P0 LDG.E.64 R26, desc[UR16][R4.64] ;  /* 0x00000010041a8981 */ /* 0x0000e2000c1e1b00 */
[----:B------:R-:W-:Y:S02]  /*0380*/  CS2R R18, SRZ ;  /* 0x0000000000127805 */ /* 0x000fe4000001ff00 */
[C---:B------:R-:W-:Y:S01]  /*0390*/  @!P1 LEA.HI.X R13, R7.reuse, UR7, R2, 0x3, P2 ;  /* 0x00000007070d9c11 */ /* 0x040fe200090f1c02 */
[----:B------:R1:W4:Y:S04]  /*03a0*/  @!P1 LDG.E.64 R16, desc[UR16][R14.64] ;  /* 0x000000100e109981 */ /* 0x000328000c1e1b00 */
[----:B------:R5:W4:Y:S01]  /*03b0*/  @!P1 LDG.E.64 R18, desc[UR16][R12.64] ;  /* 0x000000100c129981 */ /* 0x000b22000c1e1b00 */
[----:B------:R-:W-:-:S04]  /*03c0*/  IADD3 R3, P3, PT, R7, UR12, RZ ;  /* 0x0000000c07037c10 */ /* 0x000fc8000ff7e0ff */
[C---:B------:R-:W-:Y:S01]  /*03d0*/  ISETP.GE.U32.AND P2, PT, R3.reuse, UR13, PT ;  /* 0x0000000d03007c0c */ /* 0x040fe2000bf46070 */
[----:B0-----:R-:W-:Y:S01]  /*03e0*/  IMAD.X R4, RZ, RZ, R2, P3 ;  /* 0x000000ffff047224 */ /* 0x001fe200018e0602 */
[----:B------:R-:W-:-:S04]  /*03f0*/  IADD3 R24, P4, PT, R3, UR12, RZ ;  /* 0x0000000c03187c10 */ /* 0x000fc8000ff9e0ff */
[----:B------:R-:W-:Y:S01]  /*0400*/  ISETP.GE.U32.AND.EX P2, PT, R4, UR14, PT, P2 ;  /* 0x0000000e04007c0c */ /* 0x000fe2000bf46120 */
[----:B------:R-:W-:Y:S01]  /*0410*/  IMAD.X R5, RZ, RZ, R4, P4 ;  /* 0x000000ffff057224 */ /* 0x000fe200020e0604 */
[----:B------:R-:W-:-:S04]  /*0420*/  ISETP.GE.U32.AND P3, PT, R24, UR13, PT ;  /* 0x0000000d18007c0c */ /* 0x000fc8000bf66070 */
[----:B------:R-:W-:-:S07]  /*0430*/  ISETP.GE.U32.AND.EX P3, PT, R5, UR14, PT, P3 ;  /* 0x0000000e05007c0c */ /* 0x000fce000bf66130 */
[----:B------:R-:W-:-:S04]  /*0440*/  @!P2 LEA R10, P4, R3, UR6, 0x3 ;  /* 0x00000006030aac11 */ /* 0x000fc8000f8818ff */
[C-C-:B------:R-:W-:Y:S02]  /*0450*/  @!P2 LEA.HI.X R11, R3.reuse, UR7, R4.reuse, 0x3, P4 ;  /* 0x00000007030bac11 */ /* 0x140fe4000a0f1c04 */
[C---:B------:R-:W-:Y:S02]  /*0460*/  @!P2 LEA R28, P4, R3.reuse, UR8, 0x3 ;  /* 0x00000008031cac11 */ /* 0x040fe4000f8818ff */
[----:B-1----:R-:W-:Y:S02]  /*0470*/  CS2R R14, SRZ ;  /* 0x00000000000e7805 */ /* 0x002fe4000001ff00 */
[----:B------:R-:W-:Y:S02]  /*0480*/  @!P2 LEA.HI.X R29, R3, UR9, R4, 0x3, P4 ;  /* 0x00000009031dac11 */ /* 0x000fe4000a0f1c04 */
[C---:B------:R-:W-:Y:S02]  /*0490*/  @!P3 LEA R22, P4, R24.reuse, UR6, 0x3 ;  /* 0x000000061816bc11 */ /* 0x040fe4000f8818ff */
[----:B-----5:R-:W-:Y:S01]  /*04a0*/  CS2R R12, SRZ ;  /* 0x00000000000c7805 */ /* 0x020fe2000001ff00 */
[----:B------:R0:W5:Y:S01]  /*04b0*/  @!P2 LDG.E.64 R14, desc[UR16][R10.64] ;  /* 0x000000100a0ea981 */ /* 0x000162000c1e1b00 */
[----:B------:R-:W-:-:S05]  /*04c0*/  @!P3 LEA.HI.X R23, R24, UR7, R5, 0x3, P4 ;  /* 0x000000071817bc11 */ /* 0x000fca000a0f1c05 */
[----:B------:R-:W5:Y:S01]  /*04d0*/  @!P3 LDG.E.64 R12, desc[UR16][R22.64] ;  /* 0x00000010160cb981 */ /* 0x000f62000c1e1b00 */
[----:B0-----:R-:W-:-:S06]  /*04e0*/  CS2R R10, SRZ ;  /* 0x00000000000a7805 */ /* 0x001fcc000001ff00 */
[----:B------:R0:W5:Y:S02]  /*04f0*/  @!P2 LDG.E.64 R10, desc[UR16][R28.64] ;  /* 0x000000101c0aa981 */ /* 0x000164000c1e1b00 */
[----:B0-----:R-:W-:-:S04]  /*0500*/  @!P3 LEA R28, P4, R24, UR8, 0x3 ;  /* 0x00000008181cbc11 */ /* 0x001fc8000f8818ff */
[----:B------:R-:W-:Y:S01]  /*0510*/  @!P3 LEA.HI.X R29, R24, UR9, R5, 0x3, P4 ;  /* 0x00000009181dbc11 */ /* 0x000fe2000a0f1c05 */
[----:B--2---:R-:W-:Y:S02]  /*0520*/  IMAD R21, R21, UR18, RZ ;  /* 0x0000001215157c24 */ /* 0x004fe4000f8e02ff */
[----:B---3--:R-:W-:Y:S02]  /*0530*/  IMAD.MOV.U32 R23, RZ, RZ, R27 ;  /* 0x000000ffff177224 */ /* 0x008fe400078e001b */
[----:B------:R-:W-:Y:S02]  /*0540*/  IMAD R27, R20, UR19, R21 ;  /* 0x00000013141b7c24 */ /* 0x000fe4000f8e0215 */
[----:B----4-:R-:W-:Y:S02]  /*0550*/  IMAD R21, R17, UR18, RZ ;  /* 0x0000001211157c24 */ /* 0x010fe4000f8e02ff */
[----:B------:R-:W-:-:S04]  /*0560*/  IMAD.WIDE.U32 R18, R16, UR18, R18 ;  /* 0x0000001210127c25 */ /* 0x000fc8000f8e0012 */
[----:B------:R-:W-:Y:S01]  /*0570*/  IMAD R21, R16, UR19, R21 ;  /* 0x0000001310157c24 */ /* 0x000fe2000f8e0215 */
[----:B------:R-:W-:-:S06]  /*0580*/  CS2R R16, SRZ ;  /* 0x0000000000107805 */ /* 0x000fcc000001ff00 */
[----:B------:R-:W2:Y:S01]  /*0590*/  @!P3 LDG.E.64 R16, desc[UR16][R28.64] ;  /* 0x000000101c10b981 */ /* 0x000ea2000c1e1b00 */
[----:B------:R-:W-:Y:S01]  /*05a0*/  IMAD.MOV.U32 R22, RZ, RZ, R26 ;  /* 0x000000ffff167224 */ /* 0x000fe200078e001a */
[----:B------:R-:W-:-:S03]  /*05b0*/  @!P0 LEA R8, P4, R9, UR10, 0x3 ;  /* 0x0000000a09088c11 */ /* 0x000fc6000f8818ff */
[----:B------:R-:W-:Y:S01]  /*05c0*/  IMAD.WIDE.U32 R22, R20, UR18, R22 ;  /* 0x0000001214167c25 */ /* 0x000fe2000f8e0016 */
[C---:B------:R-:W-:Y:S02]  /*05d0*/  @!P3 LEA R20, P6, R24.reuse, UR10, 0x3 ;  /* 0x0000000a1814bc11 */ /* 0x040fe4000f8c18ff */
[----:B------:R-:W-:Y:S01]  /*05e0*/  @!P0 LEA.HI.X R9, R9, UR11, R6, 0x3, P4 ;  /* 0x0000000b09098c11 */ /* 0x000fe2000a0f1c06 */
[----:B------:R-:W-:Y:S01]  /*05f0*/  IMAD.IADD R19, R19, 0x1, R21 ;  /* 0x0000000113137824 */ /* 0x000fe200078e0215 */
[C---:B------:R-:W-:Y:S02]  /*0600*/  @!P1 LEA R6, P4, R7.reuse, UR10, 0x3 ;  /* 0x0000000a07069c11 */ /* 0x040fe4000f8818ff */
[----:B------:R-:W-:Y:S02]  /*0610*/  @!P3 LEA.HI.X R21, R24, UR11, R5, 0x3, P6 ;  /* 0x0000000b1815bc11 */ /* 0x000fe4000b0f1c05 */
[----:B------:R-:W-:Y:S01]  /*0620*/  @!P1 LEA.HI.X R7, R7, UR11, R2, 0x3, P4 ;  /* 0x0000000b07079c11 */ /* 0x000fe2000a0f1c02 */
[----:B------:R-:W-:Y:S01]  /*0630*/  IMAD.IADD R23, R23, 0x1, R27 ;  /* 0x0000000117177824 */ /* 0x000fe200078e021b */
[----:B------:R-:W-:-:S04]  /*0640*/  ULEA UR4, UP0, UR12, UR4, 0x2 ;  /* 0x000000040c047291 */ /* 0x000fc8000f8010ff */
[----:B------:R3:W-:Y:S04]  /*0650*/  @!P0 STG.E.64 desc[UR16][R8.64], R22 ;  /* 0x0000001608008986 */ /* 0x0007e8000c101b10 */
[----:B------:R3:W-:Y:S01]  /*0660*/  @!P1 STG.E.64 desc[UR16][R6.64], R18 ;  /* 0x0000001206009986 */ /* 0x0007e2000c101b10 */
[----:B-----5:R-:W-:Y:S02]  /*0670*/  IMAD R25, R11, UR18, RZ ;  /* 0x000000120b197c24 */ /* 0x020fe4000f8e02ff */
[----:B------:R-:W-:-:S04]  /*0680*/  IMAD.WIDE.U32 R14, R10, UR18, R14 ;  /* 0x000000120a0e7c25 */ /* 0x000fc8000f8e000e */
[----:B------:R-:W-:Y:S01]  /*0690*/  IMAD R25, R10, UR19, R25 ;  /* 0x000000130a197c24 */ /* 0x000fe2000f8e0219 */
[----:B------:R-:W-:-:S04]  /*06a0*/  @!P2 LEA R10, P5, R3, UR10, 0x3 ;  /* 0x0000000a030aac11 */ /* 0x000fc8000f8a18ff */
[----:B------:R-:W-:Y:S01]  /*06b0*/  @!P2 LEA.HI.X R11, R3, UR11, R4, 0x3, P5 ;  /* 0x0000000b030bac11 */ /* 0x000fe2000a8f1c04 */
[----:B------:R-:W-:-:S05]  /*06c0*/  IMAD.IADD R15, R15, 0x1, R25 ;  /* 0x000000010f0f7824 */ /* 0x000fca00078e0219 */
[----:B------:R3:W-:Y:S01]  /*06d0*/  @!P2 STG.E.64 desc[UR16][R10.64], R14 ;  /* 0x0000000e0a00a986 */ /* 0x0007e2000c101b10 */
[----:B------:R-:W-:Y:S02]  /*06e0*/  UIADD3.X UR5, UPT, UPT, URZ, UR5, URZ, UP0, !UPT ;  /* 0x00000005ff057290 */ /* 0x000fe400087fe4ff */
[----:B------:R-:W-:-:S04]  /*06f0*/  UISETP.GE.U32.AND UP0, UPT, UR4, UR13, UPT ;  /* 0x0000000d0400728c */ /* 0x000fc8000bf06070 */
[----:B------:R-:W-:Y:S01]  /*0700*/  UISETP.GE.U32.AND.EX UP0, UPT, UR5, UR14, UPT, UP0 ;  /* 0x0000000e0500728c */ /* 0x000fe2000bf06100 */
[----:B--2---:R-:W-:Y:S02]  /*0710*/  IMAD R5, R17, UR18, RZ ;  /* 0x0000001211057c24 */ /* 0x004fe4000f8e02ff */
[----:B------:R-:W-:-:S04]  /*0720*/  IMAD.WIDE.U32 R2, R16, UR18, R12 ;  /* 0x0000001210027c25 */ /* 0x000fc8000f8e000c */
[----:B------:R-:W-:-:S04]  /*0730*/  IMAD R5, R16, UR19, R5 ;  /* 0x0000001310057c24 */ /* 0x000fc8000f8e0205 */
[----:B------:R-:W-:-:S05]  /*0740*/  IMAD.IADD R3, R3, 0x1, R5 ;  /* 0x0000000103037824 */ /* 0x000fca00078e0205 */
[----:B------:R3:W-:Y:S01]  /*0750*/  @!P3 STG.E.64 desc[UR16][R20.64], R2 ;  /* 0x000000021400b986 */ /* 0x0007e2000c101b10 */
[----:B------:R-:W-:Y:S05]  /*0760*/  BRA.U !UP0, `(.L_x_7377) ;  /* 0xfffffff908b47547 */ /* 0x000fea000b83ffff */
[----:B------:R-:W-:Y:S05]  /*0770*/  EXIT ;  /* 0x000000000000794d */ /* 0x000fea0003800000 */
.L_x_7376:
        /* <DEDUP_REMOVED lines=8> */
.L_x_7378:
[C---:B------:R-:W-:Y:S01]  /*0800*/  IMAD.SHL.U32 R2, R3.reuse, 0x20, RZ ;  /* 0x0000002003027824 */ /* 0x040fe200078e00ff */
[----:B------:R-:W-:-:S04]  /*0810*/  SHF.L.U64.HI R20, R3, 0x5, R0 ;  /* 0x0000000503147819 */ /* 0x000fc80000010200 */
[C---:B--2---:R-:W-:Y:S02]  /*0820*/  IADD3 R12, P1, PT, R2.reuse, UR8, RZ ;  /* 0x00000008020c7c10 */ /* 0x044fe4000ff3e0ff */
[----:B------:R-:W-:Y:S02]  /*0830*/  IADD3 R10, P0, PT, R2, UR6, RZ ;  /* 0x00000006020a7c10 */ /* 0x000fe4000ff1e0ff */
[C---:B------:R-:W-:Y:S02]  /*0840*/  IADD3.X R13, PT, PT, R20.reuse, UR9, RZ, P1, !PT ;  /* 0x00000009140d7c10 */ /* 0x040fe40008ffe4ff */
[----:B------:R-:W-:-:S04]  /*0850*/  IADD3.X R11, PT, PT, R20, UR7, RZ, P0, !PT ;  /* 0x00000007140b7c10 */ /* 0x000fc800087fe4ff */
[----:B------:R-:W1:Y:S04]  /*0860*/  LDG.E.ENL2.256 R12, R16, desc[UR16][R12.64] ;  /* 0xfe0000100c10797e */ /* 0x000e68000812190c */
[----:B------:R-:W2:Y:S01]  /*0870*/  LDG.E.ENL2.256 R8, R4, desc[UR16][R10.64] ;  /* 0xfe0000100a04797e */ /* 0x000ea20008121908 */
[----:B-1----:R-:W-:Y:S02]  /*0880*/  IMAD R21, R13, UR12, RZ ;  /* 0x0000000c0d157c24 */ /* 0x002fe4000f8e02ff */
[----:B------:R-:W-:Y:S02]  /*0890*/  IMAD R17, R17, UR12, RZ ;  /* 0x0000000c11117c24 */ /* 0x000fe4000f8e02ff */
[----:B--2---:R-:W-:-:S04]  /*08a0*/  IMAD.WIDE.U32 R8, R12, UR12, R8 ;  /* 0x0000000c0c087c25 */ /* 0x004fc8000f8e0008 */
[----:B------:R-:W-:Y:S01]  /*08b0*/  IMAD R21, R12, UR13, R21 ;  /* 0x0000000d0c157c24 */ /* 0x000fe2000f8e0215 */
[----:B------:R-:W-:Y:S01]  /*08c0*/  IADD3 R12, P0, PT, R2, UR10, RZ ;  /* 0x0000000a020c7c10 */ /* 0x000fe2000ff1e0ff */
[----:B------:R-:W-:Y:S02]  /*08d0*/  IMAD R19, R19, UR12, RZ ;  /* 0x0000000c13137c24 */ /* 0x000fe4000f8e02ff */
[----:B------:R-:W-:Y:S01]  /*08e0*/  IMAD R15, R15, UR12, RZ ;  /* 0x0000000c0f0f7c24 */ /* 0x000fe2000f8e02ff */
[----:B------:R-:W-:Y:S01]  /*08f0*/  IADD3.X R13, PT, PT, R20, UR11, RZ, P0, !PT ;  /* 0x0000000b140d7c10 */ /* 0x000fe200087fe4ff */
[----:B------:R-:W-:Y:S01]  /*0900*/  IMAD.WIDE.U32 R4, R16, UR12, R4 ;  /* 0x0000000c10047c25 */ /* 0x000fe2000f8e0004 */
[----:B0-----:R-:W-:-:S03]  /*0910*/  IADD3 R3, P0, PT, R3, UR5, RZ ;  /* 0x0000000503037c10 */ /* 0x001fc6000ff1e0ff */
[----:B------:R-:W-:Y:S02]  /*0920*/  IMAD R17, R16, UR13, R17 ;  /* 0x0000000d10117c24 */ /* 0x000fe4000f8e0211 */
[----:B------:R-:W-:-:S04]  /*0930*/  IMAD.WIDE.U32 R6, R18, UR12, R6 ;  /* 0x0000000c12067c25 */ /* 0x000fc8000f8e0006 */
[----:B------:R-:W-:Y:S02]  /*0940*/  IMAD R19, R18, UR13, R19 ;  /* 0x0000000d12137c24 */ /* 0x000fe4000f8e0213 */
[----:B------:R-:W-:-:S04]  /*0950*/  IMAD.WIDE.U32 R10, R14, UR12, R10 ;  /* 0x0000000c0e0a7c25 */ /* 0x000fc8000f8e000a */
[----:B------:R-:W-:Y:S02]  /*0960*/  IMAD R15, R14, UR13, R15 ;  /* 0x0000000d0e0f7c24 */ /* 0x000fe4000f8e020f */
[----:B------:R-:W-:Y:S02]  /*0970*/  IMAD.IADD R5, R5, 0x1, R17 ;  /* 0x0000000105057824 */ /* 0x000fe400078e0211 */
[----:B------:R-:W-:Y:S02]  /*0980*/  IMAD.IADD R7, R7, 0x1, R19 ;  /* 0x0000000107077824 */ /* 0x000fe400078e0213 */
[----:B------:R-:W-:Y:S02]  /*0990*/  IMAD.IADD R9, R9, 0x1, R21 ;  /* 0x0000000109097824 */ /* 0x000fe400078e0215 */
[----:B------:R-:W-:Y:S02]  /*09a0*/  IMAD.IADD R11, R11, 0x1, R15 ;  /* 0x000000010b0b7824 */ /* 0x000fe400078e020f */
[----:B------:R-:W-:-:S02]  /*09b0*/  IMAD.SHL.U32 R2, R3, 0x4, RZ ;  /* 0x0000000403027824 */ /* 0x000fc400078e00ff */
[----:B------:R-:W-:Y:S01]  /*09c0*/  IMAD.X R0, RZ, RZ, R0, P0 ;  /* 0x000000ffff007224 */ /* 0x000fe200000e0600 */
[----:B------:R2:W-:Y:S01]  /*09d0*/  STG.E.ENL2.256 desc[UR16][R12.64], R4, R8 ;  /* 0xf80000040c08797f */ /* 0x0005e2000f121810 */
[C---:B------:R-:W-:Y:S02]  /*09e0*/  LOP3.LUT P0, RZ, R3.reuse, 0xffffc000, RZ, 0xc0, !PT ;  /* 0xffffc00003ff7812 */ /* 0x040fe4000780c0ff */
[----:B------:R-:W-:Y:S02]  /*09f0*/  ISETP.LT.U32.AND P1, PT, R2, UR15, PT ;  /* 0x0000000f02007c0c */ /* 0x000fe4000bf21070 */
[----:B------:R-:W-:Y:S02]  /*0a00*/  SHF.L.U64.HI R2, R3, 0x2, R0 ;  /* 0x0000000203027819 */ /* 0x000fe40000010200 */
[----:B------:R-:W-:Y:S02]  /*0a10*/  LOP3.LUT P0, RZ, R0, 0x3fffffff, RZ, 0xc0, P0 ;  /* 0x3fffffff00ff7812 */ /* 0x000fe4000000c0ff */
[----:B------:R-:W-:-:S13]  /*0a20*/  ISETP.LT.AND.EX P1, PT, R2, UR4, PT, P1 ;  /* 0x0000000402007c0c */ /* 0x000fda000bf21310 */
[----:B------:R-:W-:Y:S05]  /*0a30*/  @!P0 BRA P1, `(.L_x_7378) ;  /* 0xfffffffc00708947 */ /* 0x000fea000083ffff */
[----:B------:R-:W-:Y:S05]  /*0a40*/  EXIT ;  /* 0x000000000000794d */ /* 0x000fea0003800000 */
.L_x_7379:
        /* <DEDUP_REMOVED lines=11> */
.L_x_8001:


//--------------------- .text._ZN2at6native55_GLOBAL__N__de093ff9_22_ForeachBinaryOpList_cu_a911ec4325multi_tensor_apply_kernelINS1_18TensorListMetadataILi3EEENS1_24BinaryOpListAlphaFunctorIiLi3ELi2ELi2EEEJSt4plusIiEiEEEvT_T0_DpT1_ --------------------------
	.section	.text._ZN2at6native55_GLOBAL__N__de093ff9_22_ForeachBinaryOpList_cu_a911ec4325multi_tensor_apply_kernelINS1_18TensorListMetadataILi3EEENS1_24BinaryOpListAlphaFunctorIiLi3ELi2ELi2EEEJSt4plusIiEiEEEvT_T0_DpT1_,"ax",@progbits
	.align	128
.text._ZN2at6native55_GLOBAL__N__de093ff9_22_ForeachBinaryOpList_cu_a911ec4325multi_tensor_apply_kernelINS1_18TensorListMetadataILi3EEENS1_24BinaryOpListAlphaFunctorIiLi3ELi2ELi2EEEJSt4plusIiEiEEEvT_T0_DpT1_:
        .type           _ZN2at6native55_GLOBAL__N__de093ff9_22_ForeachBinaryOpList_cu_a911ec4325multi_tensor_apply_kernelINS1_18TensorListMetadataILi3EEENS1_24BinaryOpListAlphaFunctorIiLi3ELi2ELi2EEEJSt4plusIiEiEEEvT_T0_DpT1_,@function
        .size           _ZN2at6native55_GLOBAL__N__de093ff9_22_ForeachBinaryOpList_cu_a911ec4325multi_tensor_apply_kernelINS1_18TensorListMetadataILi3EEENS1_24BinaryOpListAlphaFunctorIiLi3ELi2ELi2EEEJSt4plusIiEiEEEvT_T0_DpT1_,(.L_x_8002 - _ZN2at6native55_GLOBAL__N__de093ff9_22_ForeachBinaryOpList_cu_a911ec4325multi_tensor_apply_kernelINS1_18TensorListMetadataILi3EEENS1_24BinaryOpListAlphaFunctorIiLi3ELi2ELi2EEEJSt4plusIiEiEEEvT_T0_DpT1_)
        .other          _ZN2at6native55_GLOBAL__N__de093ff9_22_ForeachBinaryOpList_cu_a911ec4325multi_tensor_apply_kernelINS1_18TensorListMetadataILi3EEENS1_24BinaryOpListAlphaFunctorIiLi3ELi2ELi2EEEJSt4plusIiEiEEEvT_T0_DpT1_,@"STO_CUDA_ENTRY STV_DEFAULT"
_ZN2at6native55_GLOBAL__N__de093ff9_22_ForeachBinaryOpList_cu_a911ec4325multi_tensor_apply_kernelINS1_18TensorListMetadataILi3EEENS1_24BinaryOpListAlphaFunctorIiLi3ELi2ELi2EEEJSt4plusIiEiEEEvT_T0_DpT1_:
        /* <DEDUP_REMOVED lines=36> */
.L_x_7381:
        /* <DEDUP_REMOVED lines=57> */
[----:B--2---:R-:W-:-:S05]  /*05d0*/  IMAD R7, R7, UR18, R6 ;  /* 0x0000001207077c24 */ /* 0x004fca000f8e0206 */
[----:B------:R0:W-:Y:S01]  /*05e0*/  @!P0 STG.E desc[UR16][R12.64], R7 ;  /* 0x000000070c008986 */ /* 0x0001e2000c101910 */
[----:B---3--:R-:W-:-:S05]  /*05f0*/  IMAD R9, R18, UR18, R9 ;  /* 0x0000001212097c24 */ /* 0x008fca000f8e0209 */
[----:B------:R0:W-:Y:S01]  /*0600*/  @!P1 STG.E desc[UR16][R14.64], R9 ;  /* 0x000000090e009986 */ /* 0x0001e2000c101910 */
[----:B----4-:R-:W-:Y:S02]  /*0610*/  IMAD R19, R26, UR18, R19 ;  /* 0x000000121a137c24 */ /* 0x010fe4000f8e0213 */
[----:B-----5:R-:W-:-:S03]  /*0620*/  IMAD R27, R28, UR18, R27 ;  /* 0x000000121c1b7c24 */ /* 0x020fc6000f8e021b */
[----:B------:R0:W-:Y:S04]  /*0630*/  @!P2 STG.E desc[UR16][R16.64], R19 ;  /* 0x000000131000a986 */ /* 0x0001e8000c101910 */
[----:B------:R0:W-:Y:S01]  /*0640*/  @!P3 STG.E desc[UR16][R10.64], R27 ;  /* 0x0000001b0a00b986 */ /* 0x0001e2000c101910 */
[----:B------:R-:W-:Y:S05]  /*0650*/  BRA.U !UP0, `(.L_x_7381) ;  /* 0xfffffff908f87547 */ /* 0x000fea000b83ffff */
[----:B------:R-:W-:Y:S05]  /*0660*/  EXIT ;  /* 0x000000000000794d */ /* 0x000fea0003800000 */
.L_x_7380:
        /* <DEDUP_REMOVED lines=8> */
.L_x_7382:
        /* <DEDUP_REMOVED lines=18> */
[----:B-1----:R-:W-:-:S02]  /*0810*/  IMAD R12, R8, UR12, R4 ;  /* 0x0000000c080c7c24 */ /* 0x002fc4000f8e0204 */
[----:B------:R-:W-:Y:S02]  /*0820*/  IMAD R13, R9, UR12, R5 ;  /* 0x0000000c090d7c24 */ /* 0x000fe4000f8e0205 */
[----:B------:R-:W-:Y:S02]  /*0830*/  IMAD R14, R10, UR12, R6 ;  /* 0x0000000c0a0e7c24 */ /* 0x000fe4000f8e0206 */
[----:B------:R-:W-:-:S05]  /*0840*/  IMAD R15, R11, UR12, R7 ;  /* 0x0000000c0b0f7c24 */ /* 0x000fca000f8e0207 */
[----:B------:R2:W-:Y:S01]  /*0850*/  STG.E.128 desc[UR16][R2.64], R12 ;  /* 0x0000000c02007986 */ /* 0x0005e2000c101d10 */
[----:B------:R-:W-:Y:S05]  /*0860*/  @!P0 BRA P1, `(.L_x_7382) ;  /* 0xfffffffc00a08947 */ /* 0x000fea000083ffff */
[----:B------:R-:W-:Y:S05]  /*0870*/  EXIT ;  /* 0x000000000000794d */ /* 0x000fea0003800000 */
.L_x_7383:
        /* <DEDUP_REMOVED lines=16> */
.L_x_8002:


//--------------------- .text._ZN2at6native55_GLOBAL__N__de093ff9_22_ForeachBinaryOpList_cu_a911ec4325multi_tensor_apply_kernelINS1_18TensorListMetadataILi3EEENS1_24BinaryOpListAlphaFunctorIaLi3ELi2ELi2EEEJSt4plusIaEaEEEvT_T0_DpT1_ --------------------------
	.section	.text._ZN2at6native55_GLOBAL__N__de093ff9_22_ForeachBinaryOpList_cu_a911ec4325multi_tensor_apply_kernelINS1_18TensorListMetadataILi3EEENS1_24BinaryOpListAlphaFunctorIaLi3ELi2ELi2EEEJSt4plusIaEaEEEvT_T0_DpT1_,"ax",@progbits
	.align	128
.text._ZN2at6native55_GLOBAL__N__de093ff9_22_ForeachBinaryOpList_cu_a911ec4325multi_tensor_apply_kernelINS1_18TensorListMetadataILi3EEENS1_24BinaryOpListAlphaFunctorIaLi3ELi2ELi2EEEJSt4plusIaEaEEEvT_T0_DpT1_:
        .type           _ZN2at6native55_GLOBAL__N__de093ff9_22_ForeachBinaryOpList_cu_a911ec4325multi_tensor_apply_kernelINS1_18TensorListMetadataILi3EEENS1_24BinaryOpListAlphaFunctorIaLi3ELi2ELi2EEEJSt4plusIaEaEEEvT_T0_DpT1_,@function
        .size           _ZN2at6native55_GLOBAL__N__de093ff9_22_ForeachBinaryOpList_cu_a911ec4325multi_tensor_apply_kernelINS1_18TensorListMetadataILi3EEENS1_24BinaryOpListAlphaFunctorIaLi3ELi2ELi2EEEJSt4plusIaEaEEEvT_T0_DpT1_,(.L_x_8003 - _ZN2at6native55_GLOBAL__N__de093ff9_22_ForeachBinaryOpList_cu_a911ec4325multi_tensor_apply_kernelINS1_18TensorListMetadataILi3EEENS1_24BinaryOpListAlphaFunctorIaLi3ELi2ELi2EEEJSt4plusIaEaEEEvT_T0_DpT1_)
        .other          _ZN2at6native55_GLOBAL__N__de093ff9_22_ForeachBinaryOpList_cu_a911ec4325multi_tensor_apply_kernelINS1_18TensorListMetadataILi3EEENS1_24BinaryOpListAlphaFunctorIaLi3ELi2ELi2EEEJSt4plusIaEaEEEvT_T0_DpT1_,@"STO_CUDA_ENTRY STV_DEFAULT"
_ZN2at6native55_GLOBAL__N__de093ff9_22_ForeachBinaryOpList_cu_a911ec4325multi_tensor_apply_kernelINS1_18TensorListMetadataILi3EEENS1_24BinaryOpListAlphaFunctorIaLi3ELi2ELi2EEEJSt4plusIaEaEEEvT_T0_DpT1_:
        /* <DEDUP_REMOVED lines=59> */
.L_x_7385:
[C---:B------:R-:W-:Y:S01]  /*03b0*/  IADD3 R0, P2, PT, R2.reuse, UR20, RZ ;  /* 0x0000001402007c10 */ /* 0x040fe2000ff5e0ff */
[----:B0-----:R-:W-:Y:S01]  /*03c0*/  IMAD.U32 R5, RZ, RZ, UR20 ;  /* 0x00000014ff057e24 */ /* 0x001fe2000f8e00ff */
        /* <DEDUP_REMOVED lines=11> */
[----:B------:R-:W-:Y:S02]  /*0480*/  ISETP.GE.U32.AND P3, PT, R6, UR32, PT ;  /* 0x0000002006007c0c */ /* 0x000fe4000bf66070 */
[----:B------:R-:W-:Y:S02]  /*0490*/  ISETP.GE.U32.AND.EX P2, PT, R5, UR33, PT, P2 ;  /* 0x0000002105007c0c */ /* 0x000fe4000bf46120 */
[----:B------:R-:W-:Y:S02]  /*04a0*/  ISETP.GE.U32.AND.EX P3, PT, R7, UR33, PT, P3 ;  /* 0x0000002107007c0c */ /* 0x000fe4000bf66130 */
[C---:B------:R-:W-:Y:S02]  /*04b0*/  @!P0 IADD3 R4, P4, PT, R2.reuse, UR39, RZ ;  /* 0x0000002702048c10 */ /* 0x040fe4000ff9e0ff */
[----:B------:R-:W-:-:S02]  /*04c0*/  @!P1 IADD3 R8, P6, PT, R2, UR8, RZ ;  /* 0x0000000802089c10 */ /* 0x000fc4000ffde0ff */
[C---:B------:R-:W-:Y:S02]  /*04d0*/  @!P0 IADD3 R6, P5, PT, R2.reuse, UR37, RZ ;  /* 0x0000002502068c10 */ /* 0x040fe4000ffbe0ff */
[C---:B------:R-:W-:Y:S02]  /*04e0*/  @!P0 IADD3.X R5, PT, PT, R3.reuse, UR40, RZ, P4, !PT ;  /* 0x0000002803058c10 */ /* 0x040fe4000a7fe4ff */
[C---:B------:R-:W-:Y:S02]  /*04f0*/  @!P1 IADD3.X R9, PT, PT, R3.reuse, UR7, RZ, P6, !PT ;  /* 0x0000000703099c10 */ /* 0x040fe4000b7fe4ff */
[C---:B------:R-:W-:Y:S01]  /*0500*/  @!P1 IADD3 R10, P4, PT, R2.reuse, UR21, RZ ;  /* 0x00000015020a9c10 */ /* 0x040fe2000ff9e0ff */
[----:B------:R-:W2:Y:S01]  /*0510*/  @!P0 LDG.E.U8 R18, desc[UR18][R4.64] ;  /* 0x0000001204128981 */ /* 0x000ea2000c1e1100 */
[----:B------:R-:W-:Y:S02]  /*0520*/  @!P0 IADD3.X R7, PT, PT, R3, UR38, RZ, P5, !PT ;  /* 0x0000002603078c10 */ /* 0x000fe4000affe4ff */
[----:B------:R-:W-:Y:S01]  /*0530*/  PRMT R19, RZ, 0x7610, R19 ;  /* 0x00007610ff137816 */ /* 0x000fe20000000013 */
[----:B------:R0:W3:Y:S01]  /*0540*/  @!P1 LDG.E.U8 R0, desc[UR18][R8.64] ;  /* 0x0000001208009981 */ /* 0x0000e2000c1e1100 */
[----:B------:R-:W-:-:S02]  /*0550*/  @!P2 IADD3 R12, P5, PT, R2, UR30, RZ ;  /* 0x0000001e020cac10 */ /* 0x000fc4000ffbe0ff */
[----:B------:R-:W-:Y:S02]  /*0560*/  @!P2 IADD3 R14, P6, PT, R2, UR28, RZ ;  /* 0x0000001c020eac10 */ /* 0x000fe4000ffde0ff */
[----:B------:R-:W-:Y:S01]  /*0570*/  PRMT R20, RZ, 0x7610, R20 ;  /* 0x00007610ff147816 */ /* 0x000fe20000000014 */
[----:B------:R1:W4:Y:S01]  /*0580*/  @!P0 LDG.E.U8 R19, desc[UR18][R6.64] ;  /* 0x0000001206138981 */ /* 0x000322000c1e1100 */
[C---:B------:R-:W-:Y:S02]  /*0590*/  @!P1 IADD3.X R11, PT, PT, R3.reuse, UR9, RZ, P4, !PT ;  /* 0x00000009030b9c10 */ /* 0x040fe4000a7fe4ff */
[----:B------:R-:W-:Y:S02]  /*05a0*/  PRMT R21, RZ, 0x7610, R21 ;  /* 0x00007610ff157816 */ /* 0x000fe40000000015 */
[----:B------:R-:W-:Y:S01]  /*05b0*/  PRMT R22, RZ, 0x7610, R22 ;  /* 0x00007610ff167816 */ /* 0x000fe20000000016 */
[----:B------:R-:W5:Y:S01]  /*05c0*/  @!P1 LDG.E.U8 R20, desc[UR18][R10.64] ;  /* 0x000000120a149981 */ /* 0x000f62000c1e1100 */
[----:B------:R-:W-:-:S02]  /*05d0*/  @!P2 IADD3.X R13, PT, PT, R3, UR31, RZ, P5, !PT ;  /* 0x0000001f030dac10 */ /* 0x000fc4000affe4ff */
[C---:B------:R-:W-:Y:S02]  /*05e0*/  @!P2 IADD3.X R15, PT, PT, R3.reuse, UR29, RZ, P6, !PT ;  /* 0x0000001d030fac10 */ /* 0x040fe4000b7fe4ff */
[C---:B0-----:R-:W-:Y:S01]  /*05f0*/  @!P3 IADD3 R8, P4, PT, R2.reuse, UR25, RZ ;  /* 0x000000190208bc10 */ /* 0x041fe2000ff9e0ff */
[----:B------:R-:W5:Y:S01]  /*0600*/  @!P2 LDG.E.U8 R21, desc[UR18][R12.64] ;  /* 0x000000120c15a981 */ /* 0x000f62000c1e1100 */
[----:B------:R-:W-:Y:S02]  /*0610*/  @!P3 IADD3 R16, P5, PT, R2, UR24, RZ ;  /* 0x000000180210bc10 */ /* 0x000fe4000ffbe0ff */
[----:B-1----:R-:W-:Y:S01]  /*0620*/  PRMT R6, RZ, 0x7610, R6 ;  /* 0x00007610ff067816 */ /* 0x002fe20000000006 */
[----:B------:R-:W5:Y:S01]  /*0630*/  @!P2 LDG.E.U8 R22, desc[UR18][R14.64] ;  /* 0x000000120e16a981 */ /* 0x000f62000c1e1100 */
[----:B------:R-:W-:Y:S02]  /*0640*/  @!P3 IADD3.X R9, PT, PT, R3, UR26, RZ, P4, !PT ;  /* 0x0000001a0309bc10 */ /* 0x000fe4000a7fe4ff */
[----:B------:R-:W-:-:S02]  /*0650*/  PRMT R7, RZ, 0x7610, R7 ;  /* 0x00007610ff077816 */ /* 0x000fc40000000007 */
[----:B------:R-:W-:Y:S01]  /*0660*/  @!P3 IADD3.X R17, PT, PT, R3, UR13, RZ, P5, !PT ;  /* 0x0000000d0311bc10 */ /* 0x000fe2000affe4ff */
[----:B------:R3:W5:Y:S04]  /*0670*/  @!P3 LDG.E.U8 R6, desc[UR18][R8.64] ;  /* 0x000000120806b981 */ /* 0x000768000c1e1100 */
[----:B------:R0:W5:Y:S01]  /*0680*/  @!P3 LDG.E.U8 R7, desc[UR18][R16.64] ;  /* 0x000000121007b981 */ /* 0x000162000c1e1100 */
[----:B------:R-:W1:Y:S01]  /*0690*/  LDCU.S8 UR6, c[0x0][0xfca] ;  /* 0x0001f940ff0677ac */ /* 0x000e620008000200 */
[----:B------:R-:W-:-:S04]  /*06a0*/  @!P0 IADD3 R4, P4, PT, R2, UR35, RZ ;  /* 0x0000002302048c10 */ /* 0x000fc8000ff9e0ff */
[----:B------:R-:W-:Y:S01]  /*06b0*/  @!P0 IADD3.X R5, PT, PT, R3, UR36, RZ, P4, !PT ;  /* 0x0000002403058c10 */ /* 0x000fe2000a7fe4ff */
[----:B------:R-:W-:-:S04]  /*06c0*/  UIADD3 UR4, UP0, UPT, UR17, UR4, URZ ;  /* 0x0000000411047290 */ /* 0x000fc8000ff1e0ff */
[----:B------:R-:W-:Y:S02]  /*06d0*/  UIADD3.X UR5, UPT, UPT, URZ, UR5, URZ, UP0, !UPT ;  /* 0x00000005ff057290 */ /* 0x000fe400087fe4ff */
[----:B------:R-:W-:-:S04]  /*06e0*/  UISETP.GE.U32.AND UP0, UPT, UR4, UR32, UPT ;  /* 0x000000200400728c */ /* 0x000fc8000bf06070 */
[----:B------:R-:W-:Y:S01]  /*06f0*/  UISETP.GE.U32.AND.EX UP0, UPT, UR5, UR33, UPT, UP0 ;  /* 0x000000210500728c */ /* 0x000fe2000bf06100 */
[----:B--2---:R-:W-:Y:S02]  /*0700*/  PRMT R18, R18, 0x9910, RZ ;  /* 0x0000991012127816 */ /* 0x004fe400000000ff */
[----:B---3--:R-:W-:-:S03]  /*0710*/  PRMT R8, R0, 0x9910, RZ ;  /* 0x0000991000087816 */ /* 0x008fc600000000ff */
[----:B------:R-:W-:Y:S01]  /*0720*/  IMAD.MOV.U32 R0, RZ, RZ, R18 ;  /* 0x000000ffff007224 */ /* 0x000fe200078e0012 */
[----:B----4-:R-:W-:Y:S02]  /*0730*/  PRMT R11, R19, 0x9910, RZ ;  /* 0x00009910130b7816 */ /* 0x010fe400000000ff */
[----:B-----5:R-:W-:-:S03]  /*0740*/  PRMT R13, R20, 0x9910, RZ ;  /* 0x00009910140d7816 */ /* 0x020fc600000000ff */
[----:B-1----:R-:W-:Y:S01]  /*0750*/  IMAD R15, R11, UR6, R0 ;  /* 0x000000060b0f7c24 */ /* 0x002fe2000f8e0200 */
[----:B------:R-:W-:Y:S01]  /*0760*/  PRMT R9, R21, 0x9910, RZ ;  /* 0x0000991015097816 */ /* 0x000fe200000000ff */
[----:B0-----:R-:W-:Y:S01]  /*0770*/  IMAD R17, R13, UR6, R8 ;  /* 0x000000060d117c24 */ /* 0x001fe2000f8e0208 */
[----:B------:R-:W-:Y:S02]  /*0780*/  PRMT R10, R22, 0x9910, RZ ;  /* 0x00009910160a7816 */ /* 0x000fe400000000ff */
[----:B------:R-:W-:-:S03]  /*0790*/  @!P1 IADD3 R8, P4, PT, R2, UR22, RZ ;  /* 0x0000001602089c10 */ /* 0x000fc6000ff9e0ff */
[----:B------:R-:W-:Y:S01]  /*07a0*/  IMAD R19, R10, UR6, R9 ;  /* 0x000000060a137c24 */ /* 0x000fe2000f8e0209 */
[----:B------:R-:W-:Y:S02]  /*07b0*/  PRMT R0, R6, 0x9910, RZ ;  /* 0x0000991006007816 */ /* 0x000fe400000000ff */
[C---:B------:R-:W-:Y:S02]  /*07c0*/  @!P2 IADD3 R6, P5, PT, R2.reuse, UR27, RZ ;  /* 0x0000001b0206ac10 */ /* 0x040fe4000ffbe0ff */
[----:B------:R-:W-:Y:S02]  /*07d0*/  PRMT R13, R7, 0x9910, RZ ;  /* 0x00009910070d7816 */ /* 0x000fe400000000ff */
[----:B------:R-:W-:Y:S02]  /*07e0*/  @!P3 IADD3 R10, P6, PT, R2, UR23, RZ ;  /* 0x00000017020abc10 */ /* 0x000fe4000ffde0ff */
[----:B------:R-:W-:Y:S01]  /*07f0*/  @!P1 IADD3.X R9, PT, PT, R3, UR10, RZ, P4, !PT ;  /* 0x0000000a03099c10 */ /* 0x000fe2000a7fe4ff */
[----:B------:R-:W-:Y:S01]  /*0800*/  IMAD R13, R13, UR6, R0 ;  /* 0x000000060d0d7c24 */ /* 0x000fe2000f8e0200 */
        /* <DEDUP_REMOVED lines=10> */
.L_x_7384:
[----:B------:R-:W0:Y:S02]  /*08b0*/  S2R R3, SR_TID.X ;  /* 0x0000000000037919 */ /* 0x000e240000002100 */
[----:B0-----:R-:W-:-:S03]  /*08c0*/  IMAD.WIDE.U32 R4, R3, 0x4, RZ ;  /* 0x0000000403047825 */ /* 0x001fc600078e00ff */
[----:B------:R-:W-:-:S04]  /*08d0*/  ISETP.GE.U32.AND P0, PT, R4, UR34, PT ;  /* 0x0000002204007c0c */ /* 0x000fc8000bf06070 */
[----:B------:R-:W-:-:S13]  /*08e0*/  ISETP.GE.AND.EX P0, PT, R5, UR16, PT, P0 ;  /* 0x0000001005007c0c */ /* 0x000fda000bf06300 */
[----:B------:R-:W-:Y:S05]  /*08f0*/  @P0 EXIT ;  /* 0x000000000000094d */ /* 0x000fea0003800000 */
[----:B------:R-:W-:Y:S01]  /*0900*/  IMAD.MOV.U32 R0, RZ, RZ, RZ ;  /* 0x000000ffff007224 */ /* 0x000fe200078e00ff */
[----:B------:R-:W0:Y:S06]  /*0910*/  LDCU UR5, c[0x0][0x360] ;  /* 0x00006c00ff0577ac */ /* 0x000e2c0008000800 */
.L_x_7386:
        /* <DEDUP_REMOVED lines=10> */
[C---:B------:R-:W-:Y:S02]  /*09c0*/  PRMT R13, R4.reuse, 0x7773, RZ ;  /* 0x00007773040d7816 */ /* 0x040fe400000000ff */
[----:B------:R-:W-:-:S02]  /*09d0*/  LOP3.LUT R8, R4, 0xff, RZ, 0xc0, !PT ;  /* 0x000000ff04087812 */ /* 0x000fc400078ec0ff */
[----:B------:R-:W-:Y:S01]  /*09e0*/  PRMT R5, R4, 0x7772, RZ ;  /* 0x0000777204057816 */ /* 0x000fe200000000ff */
[----:B------:R-:W-:Y:S01]  /*09f0*/  IMAD.MOV.U32 R4, RZ, RZ, R10 ;  /* 0x000000ffff047224 */ /* 0x000fe200078e000a */
[C---:B---3--:R-:W-:Y:S02]  /*0a00*/  LOP3.LUT R9, R6.reuse, 0xff, RZ, 0xc0, !PT ;  /* 0x000000ff06097812 */ /* 0x048fe400078ec0ff */
[C---:B------:R-:W-:Y:S02]  /*0a10*/  PRMT R7, R6.reuse, 0x7771, RZ ;  /* 0x0000777106077816 */ /* 0x040fe400000000ff */
[C---:B------:R-:W-:Y:S01]  /*0a20*/  PRMT R12, R6.reuse, 0x7772, RZ ;  /* 0x00007772060c7816 */ /* 0x040fe200000000ff */
[----:B-1----:R-:W-:Y:S01]  /*0a30*/  IMAD R8, R9, UR4, R8 ;  /* 0x0000000409087c24 */ /* 0x002fe2000f8e0208 */
[----:B------:R-:W-:Y:S01]  /*0a40*/  PRMT R14, R6, 0x7773, RZ ;  /* 0x00007773060e7816 */ /* 0x000fe200000000ff */
[----:B------:R-:W-:Y:S02]  /*0a50*/  IMAD.MOV.U32 R6, RZ, RZ, R13 ;  /* 0x000000ffff067224 */ /* 0x000fe400078e000d */
[----:B------:R-:W-:-:S02]  /*0a60*/  IMAD.MOV.U32 R10, RZ, RZ, R12 ;  /* 0x000000ffff0a7224 */ /* 0x000fc400078e000c */
[----:B------:R-:W-:Y:S02]  /*0a70*/  IMAD.MOV.U32 R13, RZ, RZ, R14 ;  /* 0x000000ffff0d7224 */ /* 0x000fe400078e000e */
[----:B------:R-:W-:Y:S01]  /*0a80*/  IMAD R4, R7, UR4, R4 ;  /* 0x0000000407047c24 */ /* 0x000fe2000f8e0204 */
[----:B------:R-:W-:Y:S01]  /*0a90*/  LOP3.LUT R7, R8, 0xffff, RZ, 0xc0, !PT ;  /* 0x0000ffff08077812 */ /* 0x000fe200078ec0ff */
[----:B------:R-:W-:Y:S02]  /*0aa0*/  IMAD R6, R13, UR4, R6 ;  /* 0x000000040d067c24 */ /* 0x000fe4000f8e0206 */
[----:B------:R-:W-:Y:S01]  /*0ab0*/  IMAD R5, R10, UR4, R5 ;  /* 0x000000040a057c24 */ /* 0x000fe2000f8e0205 */
[----:B------:R-:W-:Y:S02]  /*0ac0*/  LOP3.LUT R4, R4, 0xffff, RZ, 0xc0, !PT ;  /* 0x0000ffff04047812 */ /* 0x000fe400078ec0ff */
[----:B------:R-:W-:Y:S02]  /*0ad0*/  LOP3.LUT R6, R6, 0xffff, RZ, 0xc0, !PT ;  /* 0x0000ffff06067812 */ /* 0x000fe400078ec0ff */
[----:B------:R-:W-:-:S02]  /*0ae0*/  LOP3.LUT R5, R5, 0xffff, RZ, 0xc0, !PT ;  /* 0x0000ffff05057812 */ /* 0x000fc400078ec0ff */
        /* <DEDUP_REMOVED lines=16> */
.L_x_7387:
        /* <DEDUP_REMOVED lines=9> */
.L_x_8003:


//--------------------- .text._ZN2at6native55_GLOBAL__N__de093ff9_22_ForeachBinaryOpList_cu_a911ec4325multi_tensor_apply_kernelINS1_18TensorListMetadataILi3EEENS1_24BinaryOpListAlphaFunctorIhLi3ELi2ELi2EEEJSt4plusIhEhEEEvT_T0_DpT1_ --------------------------
	.section	.text._ZN2at6native55_GLOBAL__N__de093ff9_22_ForeachBinaryOpList_cu_a911ec4325multi_tensor_apply_kernelINS1_18TensorListMetadataILi3EEENS1_24BinaryOpListAlphaFunctorIhLi3ELi2ELi2EEEJSt4plusIhEhEEEvT_T0_DpT1_,"ax",@progbits
	.align	128
.text._ZN2at6native55_GLOBAL__N__de093ff9_22_ForeachBinaryOpList_cu_a911ec4325multi_tensor_apply_kernelINS1_18TensorListMetadataILi3EEENS1_24BinaryOpListAlphaFunctorIhLi3ELi2ELi2EEEJSt4plusIhEhEEEvT_T0_DpT1_:
        .type           _ZN2at6native55_GLOBAL__N__de093ff9_22_ForeachBinaryOpList_cu_a911ec4325multi_tensor_apply_kernelINS1_18TensorListMetadataILi3EEENS1_24BinaryOpListAlphaFunctorIhLi3ELi2ELi2EEEJSt4plusIhEhEEEvT_T0_DpT1_,@function
        .size           _ZN2at6native55_GLOBAL__N__de093ff9_22_ForeachBinaryOpList_cu_a911ec4325multi_tensor_apply_kernelINS1_18TensorListMetadataILi3EEENS1_24BinaryOpListAlphaFunctorIhLi3ELi2ELi2EEEJSt4plusIhEhEEEvT_T0_DpT1_,(.L_x_8004 - _ZN2at6native55_GLOBAL__N__de093ff9_22_ForeachBinaryOpList_cu_a911ec4325multi_tensor_apply_kernelINS1_18TensorListMetadataILi3EEENS1_24BinaryOpListAlphaFunctorIhLi3ELi2ELi2EEEJSt4plusIhEhEEEvT_T0_DpT1_)
        .other          _ZN2at6native55_GLOBAL__N__de093ff9_22_ForeachBinaryOpList_cu_a911ec4325multi_tensor_apply_kernelINS1_18TensorListMetadataILi3EEENS1_24BinaryOpListAlphaFunctorIhLi3ELi2ELi2EEEJSt4plusIhEhEEEvT_T0_DpT1_,@"STO_CUDA_ENTRY STV_DEFAULT"
_ZN2at6native55_GLOBAL__N__de093ff9_22_ForeachBinaryOpList_cu_a911ec4325multi_tensor_apply_kernelINS1_18TensorListMetadataILi3EEENS1_24BinaryOpListAlphaFunctorIhLi3ELi2ELi2EEEJSt4plusIhEhEEEvT_T0_DpT1_:
        /* <DEDUP_REMOVED lines=59> */
.L_x_7389:
        /* <DEDUP_REMOVED lines=46> */
[----:B------:R-:W1:Y:S01]  /*0690*/  LDCU.U8 UR6, c[0x0][0xfca] ;  /* 0x0001f940ff0677ac */ /* 0x000e620008000000 */
[----:B------:R-:W-:-:S04]  /*06a0*/  @!P0 IADD3 R4, P4, PT, R2, UR35, RZ ;  /* 0x0000002302048c10 */ /* 0x000fc8000ff9e0ff */
[----:B------:R-:W-:Y:S01]  /*06b0*/  @!P0 IADD3.X R5, PT, PT, R3, UR36, RZ, P4, !PT ;  /* 0x0000002403058c10 */ /* 0x000fe2000a7fe4ff */
[----:B-1----:R-:W-:Y:S02]  /*06c0*/  UPRMT UR6, UR6, 0x9910, URZ ;  /* 0x0000991006067896 */ /* 0x002fe400080000ff */
        /* <DEDUP_REMOVED lines=9> */
[----:B------:R-:W-:Y:S01]  /*0760*/  IMAD R15, R11, UR6, R0 ;  /* 0x000000060b0f7c24 */ /* 0x000fe2000f8e0200 */
        /* <DEDUP_REMOVED lines=21> */
.L_x_7388:
[----:B------:R-:W0:Y:S02]  /*08c0*/  S2R R3, SR_TID.X ;  /* 0x0000000000037919 */ /* 0x000e240000002100 */
[----:B0-----:R-:W-:-:S03]  /*08d0*/  IMAD.WIDE.U32 R4, R3, 0x4, RZ ;  /* 0x0000000403047825 */ /* 0x001fc600078e00ff */
[----:B------:R-:W-:-:S04]  /*08e0*/  ISETP.GE.U32.AND P0, PT, R4, UR34, PT ;  /* 0x0000002204007c0c */ /* 0x000fc8000bf06070 */
[----:B------:R-:W-:-:S13]  /*08f0*/  ISETP.GE.AND.EX P0, PT, R5, UR16, PT, P0 ;  /* 0x0000001005007c0c */ /* 0x000fda000bf06300 */
[----:B------:R-:W-:Y:S05]  /*0900*/  @P0 EXIT ;  /* 0x000000000000094d */ /* 0x000fea0003800000 */
[----:B------:R-:W0:Y:S01]  /*0910*/  LDCU.U8 UR4, c[0x0][0xfca] ;  /* 0x0001f940ff0477ac */ /* 0x000e220008000000 */
[----:B------:R-:W-:Y:S01]  /*0920*/  BSSY.RECONVERGENT B0, `(.L_x_7390) ;  /* 0x000002e000007945 */ /* 0x000fe20003800200 */
[----:B------:R-:W-:Y:S01]  /*0930*/  IMAD.MOV.U32 R0, RZ, RZ, RZ ;  /* 0x000000ffff007224 */ /* 0x000fe200078e00ff */
[----:B------:R-:W1:Y:S01]  /*0940*/  LDCU UR5, c[0x0][0x360] ;  /* 0x00006c00ff0577ac */ /* 0x000e620008000800 */
[----:B0-----:R-:W-:-:S12]  /*0950*/  UPRMT UR4, UR4, 0x9910, URZ ;  /* 0x0000991004047896 */ /* 0x001fd800080000ff */
.L_x_7391:
        /* <DEDUP_REMOVED lines=8> */
[C---:B--2---:R-:W-:Y:S02]  /*09e0*/  PRMT R12, R6.reuse, 0x7771, RZ ;  /* 0x00007771060c7816 */ /* 0x044fe400000000ff */
[----:B------:R-:W-:Y:S02]  /*09f0*/  PRMT R14, R6, 0x7773, RZ ;  /* 0x00007773060e7816 */ /* 0x000fe400000000ff */
[----:B---3--:R-:W-:Y:S02]  /*0a00*/  PRMT R13, R4, 0x7772, RZ ;  /* 0x00007772040d7816 */ /* 0x008fe400000000ff */
[----:B------:R-:W-:-:S02]  /*0a10*/  LOP3.LUT R11, R6, 0xff, RZ, 0xc0, !PT ;  /* 0x000000ff060b7812 */ /* 0x000fc400078ec0ff */
[----:B------:R-:W-:Y:S01]  /*0a20*/  PRMT R7, R6, 0x7772, RZ ;  /* 0x0000777206077816 */ /* 0x000fe200000000ff */
[----:B------:R-:W-:Y:S01]  /*0a30*/  IMAD.MOV.U32 R6, RZ, RZ, R12 ;  /* 0x000000ffff067224 */ /* 0x000fe200078e000c */
[C---:B------:R-:W-:Y:S01]  /*0a40*/  LOP3.LUT R8, R4.reuse, 0xff, RZ, 0xc0, !PT ;  /* 0x000000ff04087812 */ /* 0x040fe200078ec0ff */
[----:B------:R-:W-:Y:S01]  /*0a50*/  IMAD.MOV.U32 R12, RZ, RZ, R14 ;  /* 0x000000ffff0c7224 */ /* 0x000fe200078e000e */
[C---:B------:R-:W-:Y:S02]  /*0a60*/  PRMT R9, R4.reuse, 0x7771, RZ ;  /* 0x0000777104097816 */ /* 0x040fe400000000ff */
[----:B------:R-:W-:Y:S01]  /*0a70*/  PRMT R5, R4, 0x7773, RZ ;  /* 0x0000777304057816 */ /* 0x000fe200000000ff */
[----:B------:R-:W-:-:S04]  /*0a80*/  IMAD.MOV.U32 R4, RZ, RZ, R13 ;  /* 0x000000ffff047224 */ /* 0x000fc800078e000d */
[----:B------:R-:W-:Y:S02]  /*0a90*/  IMAD R5, R12, UR4, R5 ;  /* 0x000000040c057c24 */ /* 0x000fe4000f8e0205 */
[----:B------:R-:W-:Y:S02]  /*0aa0*/  IMAD R4, R7, UR4, R4 ;  /* 0x0000000407047c24 */ /* 0x000fe4000f8e0204 */
[----:B------:R-:W-:Y:S02]  /*0ab0*/  IMAD R8, R11, UR4, R8 ;  /* 0x000000040b087c24 */ /* 0x000fe4000f8e0208 */
[----:B------:R-:W-:Y:S01]  /*0ac0*/  IMAD R9, R6, UR4, R9 ;  /* 0x0000000406097c24 */ /* 0x000fe2000f8e0209 */
[----:B------:R-:W-:Y:S02]  /*0ad0*/  LOP3.LUT R5, R5, 0xffff, RZ, 0xc0, !PT ;  /* 0x0000ffff05057812 */ /* 0x000fe400078ec0ff */
[----:B------:R-:W-:Y:S02]  /*0ae0*/  LOP3.LUT R6, R4, 0xffff, RZ, 0xc0, !PT ;  /* 0x0000ffff04067812 */ /* 0x000fe400078ec0ff */
[----:B------:R-:W-:-:S02]  /*0af0*/  IADD3 R4, P0, PT, R2, UR35, RZ ;  /* 0x0000002302047c10 */ /* 0x000fc4000ff1e0ff */
[----:B------:R-:W-:Y:S02]  /*0b00*/  LOP3.LUT R8, R8, 0xffff, RZ, 0xc0, !PT ;  /* 0x0000ffff08087812 */ /* 0x000fe400078ec0ff */
[----:B------:R-:W-:Y:S02]  /*0b10*/  LOP3.LUT R9, R9, 0xffff, RZ, 0xc0, !PT ;  /* 0x0000ffff09097812 */ /* 0x000fe400078ec0ff */
[----:B------:R-:W-:Y:S02]  /*0b20*/  PRMT R6, R6, 0x3340, R5 ;  /* 0x0000334006067816 */ /* 0x000fe40000000005 */
[----:B------:R-:W-:Y:S02]  /*0b30*/  IADD3.X R5, PT, PT, R10, UR36, RZ, P0, !PT ;  /* 0x000000240a057c10 */ /* 0x000fe400087fe4ff */
[----:B-1----:R-:W-:Y:S02]  /*0b40*/  IADD3 R3, P0, PT, R3, UR5, RZ ;  /* 0x0000000503037c10 */ /* 0x002fe4000ff1e0ff */
        /* <DEDUP_REMOVED lines=10> */
[----:B0-----:R-:W-:Y:S05]  /*0bf0*/  @!P0 BRA P1, `(.L_x_7391) ;  /* 0xfffffffc00588947 */ /* 0x001fea000083ffff */
[----:B------:R-:W-:Y:S05]  /*0c00*/  BSYNC.RECONVERGENT B0 ;  /* 0x0000000000007941 */ /* 0x000fea0003800200 */
.L_x_7390:
[----:B------:R-:W-:Y:S05]  /*0c10*/  EXIT ;  /* 0x000000000000794d */ /* 0x000fea0003800000 */
.L_x_7392:
        /* <DEDUP_REMOVED lines=14> */
.L_x_8004:


//--------------------- .text._ZN2at6native55_GLOBAL__N__de093ff9_22_ForeachBinaryOpList_cu_a911ec4325multi_tensor_apply_kernelINS1_18TensorListMetadataILi2EEENS1_24BinaryOpListAlphaFunctorIN3c104HalfELi2ELi2ELi0EEEJSt4plusIfEfEEEvT_T0_DpT1_ --------------------------
	.section	.text._ZN2at6native55_GLOBAL__N__de093ff9_22_ForeachBinaryOpList_cu_a911ec4325multi_tensor_apply_kernelINS1_18TensorListMetadataILi2EEENS1_24BinaryOpListAlphaFunctorIN3c104HalfELi2ELi2ELi0EEEJSt4plusIfEfEEEvT_T0_DpT1_,"ax",@progbits
	.align	128
.text._ZN2at6native55_GLOBAL__N__de093ff9_22_ForeachBinaryOpList_cu_a911ec4325multi_tensor_apply_kernelINS1_18TensorListMetadataILi2EEENS1_24BinaryOpListAlphaFunctorIN3c104HalfELi2ELi2ELi0EEEJSt4plusIfEfEEEvT_T0_DpT1_:
        .type           _ZN2at6native55_GLOBAL__N__de093ff9_22_ForeachBinaryOpList_cu_a911ec4325multi_tensor_apply_kernelINS1_18TensorListMetadataILi2EEENS1_24BinaryOpListAlphaFunctorIN3c104HalfELi2ELi2ELi0EEEJSt4plusIfEfEEEvT_T0_DpT1_,@function
        .size           _ZN2at6native55_GLOBAL__N__de093ff9_22_ForeachBinaryOpList_cu_a911ec4325multi_tensor_apply_kernelINS1_18TensorListMetadataILi2EEENS1_24BinaryOpListAlphaFunctorIN3c104HalfELi2ELi2ELi0EEEJSt4plusIfEfEEEvT_T0_DpT1_,(.L_x_8005 - _ZN2at6native55_GLOBAL__N__de093ff9_22_ForeachBinaryOpList_cu_a911ec4325multi_tensor_apply_kernelINS1_18TensorListMetadataILi2EEENS1_24BinaryOpListAlphaFunctorIN3c104HalfELi2ELi2ELi0EEEJSt4plusIfEfEEEvT_T0_DpT1_)
        .other          _ZN2at6native55_GLOBAL__N__de093ff9_22_ForeachBinaryOpList_cu_a911ec4325multi_tensor_apply_kernelINS1_18TensorListMetadataILi2EEENS1_24BinaryOpListAlphaFunctorIN3c104HalfELi2ELi2ELi0EEEJSt4plusIfEfEEEvT_T0_DpT1_,@"STO_CUDA_ENTRY STV_DEFAULT"
_ZN2at6native55_GLOBAL__N__de093ff9_22_ForeachBinaryOpList_cu_a911ec4325multi_tensor_apply_kernelINS1_18TensorListMetadataILi2EEENS1_24BinaryOpListAlphaFunctorIN3c104HalfELi2ELi2ELi0EEEJSt4plusIfEfEEEvT_T0_DpT1_:
        /* <DEDUP_REMOVED lines=33> */
.L_x_7394:
        /* <DEDUP_REMOVED lines=55> */
[----:B--2---:R-:W-:Y:S01]  /*0580*/  FFMA.FTZ R19, R20, UR11, R19 ;  /* 0x0000000b14137c23 */ /* 0x004fe20008010013 */
[----:B------:R-:W-:-:S04]  /*0590*/  HADD2.F32 R24, -RZ, R24.H0_H0 ;  /* 0x20000018ff187230 */ /* 0x000fc80000004100 */
[----:B------:R-:W-:Y:S01]  /*05a0*/  F2FP.F16.F32.PACK_AB R19, RZ, R19 ;  /* 0x00000013ff13723e */ /* 0x000fe200000000ff */
[----:B------:R-:W-:Y:S01]  /*05b0*/  FFMA.FTZ R21, R24, UR11, R21 ;  /* 0x0000000b18157c23 */ /* 0x000fe20008010015 */
[----:B------:R-:W-:-:S03]  /*05c0*/  HADD2.F32 R25, -RZ, R25.H0_H0 ;  /* 0x20000019ff197230 */ /* 0x000fc60000004100 */
[----:B------:R3:W-:Y:S01]  /*05d0*/  @!P1 STG.E.U16 desc[UR14][R2.64], R19 ;  /* 0x0000001302009986 */ /* 0x0007e2000c10150e */
[----:B------:R-:W-:Y:S01]  /*05e0*/  HADD2.F32 R26, -RZ, R26.H0_H0 ;  /* 0x2000001aff1a7230 */ /* 0x000fe20000004100 */
[----:B------:R-:W-:Y:S01]  /*05f0*/  F2FP.F16.F32.PACK_AB R21, RZ, R21 ;  /* 0x00000015ff15723e */ /* 0x000fe200000000ff */
[----:B------:R-:W-:-:S03]  /*0600*/  HADD2.F32 R23, -RZ, R23.H0_H0 ;  /* 0x20000017ff177230 */ /* 0x000fc60000004100 */
[----:B------:R-:W-:Y:S01]  /*0610*/  FFMA.FTZ R25, R26, UR11, R25 ;  /* 0x0000000b1a197c23 */ /* 0x000fe20008010019 */
[----:B------:R3:W-:Y:S01]  /*0620*/  @!P0 STG.E.U16 desc[UR14][R4.64], R21 ;  /* 0x0000001504008986 */ /* 0x0007e2000c10150e */
[----:B------:R-:W-:Y:S01]  /*0630*/  LEA R18, P0, R17, R18, 0x2 ;  /* 0x0000001211127211 */ /* 0x000fe200078010ff */
[----:B------:R-:W-:Y:S02]  /*0640*/  HADD2.F32 R22, -RZ, R22.H0_H0 ;  /* 0x20000016ff167230 */ /* 0x000fe40000004100 */
[----:B------:R-:W-:Y:S02]  /*0650*/  F2FP.F16.F32.PACK_AB R25, RZ, R25 ;  /* 0x00000019ff19723e */ /* 0x000fe400000000ff */
[----:B------:R-:W-:Y:S02]  /*0660*/  IMAD.X R16, RZ, RZ, R16, P0 ;  /* 0x000000ffff107224 */ /* 0x000fe400000e0610 */
[----:B------:R-:W-:Y:S01]  /*0670*/  FFMA.FTZ R22, R22, UR11, R23 ;  /* 0x0000000b16167c23 */ /* 0x000fe20008010017 */
[----:B------:R-:W-:Y:S01]  /*0680*/  ISETP.GE.U32.AND P0, PT, R18, UR5, PT ;  /* 0x0000000512007c0c */ /* 0x000fe2000bf06070 */
[----:B------:R3:W-:Y:S03]  /*0690*/  @!P2 STG.E.U16 desc[UR14][R6.64], R25 ;  /* 0x000000190600a986 */ /* 0x0007e6000c10150e */
[----:B------:R-:W-:-:S02]  /*06a0*/  F2FP.F16.F32.PACK_AB R22, RZ, R22 ;  /* 0x00000016ff16723e */ /* 0x000fc400000000ff */
[----:B------:R-:W-:-:S03]  /*06b0*/  ISETP.GE.U32.AND.EX P0, PT, R16, UR10, PT, P0 ;  /* 0x0000000a10007c0c */ /* 0x000fc6000bf06100 */
[----:B------:R3:W-:Y:S10]  /*06c0*/  @!P3 STG.E.U16 desc[UR14][R14.64], R22 ;  /* 0x000000160e00b986 */ /* 0x0007f4000c10150e */
[----:B------:R-:W-:Y:S05]  /*06d0*/  @!P0 BRA `(.L_x_7394) ;  /* 0xfffffff800cc8947 */ /* 0x000fea000383ffff */
[----:B------:R-:W-:Y:S05]  /*06e0*/  EXIT ;  /* 0x000000000000794d */ /* 0x000fea0003800000 */
.L_x_7393:
        /* <DEDUP_REMOVED lines=8> */
.L_x_7395:
        /* <DEDUP_REMOVED lines=17> */
[----:B-1----:R-:W-:Y:S01]  /*0880*/  FFMA.FTZ R0, R7, UR10, R0 ;  /* 0x0000000a07007c23 */ /* 0x002fe20008010000 */
[----:B------:R-:W-:-:S02]  /*0890*/  HADD2.F32 R13, -RZ, R5.H1_H1 ;  /* 0x30000005ff0d7230 */ /* 0x000fc40000004100 */
[----:B------:R-:W-:Y:S01]  /*08a0*/  FFMA.FTZ R9, R9, UR10, R6 ;  /* 0x0000000a09097c23 */ /* 0x000fe20008010006 */
[--C-:B------:R-:W-:Y:S02]  /*08b0*/  HADD2.F32 R8, -RZ, R15.reuse.H0_H0 ;  /* 0x2000000fff087230 */ /* 0x100fe40000004100 */
[----:B------:R-:W-:Y:S02]  /*08c0*/  HADD2.F32 R10, -RZ, R15.H1_H1 ;  /* 0x3000000fff0a7230 */ /* 0x000fe40000004100 */
[----:B------:R-:W-:Y:S01]  /*08d0*/  F2FP.F16.F32.PACK_AB R12, R9, R0 ;  /* 0x00000000090c723e */ /* 0x000fe200000000ff */
[----:B------:R-:W-:Y:S01]  /*08e0*/  FFMA.FTZ R8, R11, UR10, R8 ;  /* 0x0000000a0b087c23 */ /* 0x000fe20008010008 */
[----:B------:R-:W-:Y:S02]  /*08f0*/  IMAD.SHL.U32 R0, R16, 0x4, RZ ;  /* 0x0000000410007824 */ /* 0x000fe400078e00ff */
[----:B------:R-:W-:-:S03]  /*0900*/  FFMA.FTZ R13, R13, UR10, R10 ;  /* 0x0000000a0d0d7c23 */ /* 0x000fc6000801000a */
[----:B------:R-:W-:Y:S02]  /*0910*/  ISETP.LT.U32.AND P1, PT, R0, UR13, PT ;  /* 0x0000000d00007c0c */ /* 0x000fe4000bf21070 */
[----:B------:R-:W-:Y:S02]  /*0920*/  F2FP.F16.F32.PACK_AB R13, R13, R8 ;  /* 0x000000080d0d723e */ /* 0x000fe400000000ff */
[----:B------:R-:W-:-:S03]  /*0930*/  SHF.L.U64.HI R0, R16, 0x2, R17 ;  /* 0x0000000210007819 */ /* 0x000fc60000010211 */
[----:B------:R2:W-:Y:S01]  /*0940*/  STG.E.64 desc[UR14][R2.64], R12 ;  /* 0x0000000c02007986 */ /* 0x0005e2000c101b0e */
[----:B------:R-:W-:-:S13]  /*0950*/  ISETP.LT.AND.EX P1, PT, R0, UR4, PT, P1 ;  /* 0x0000000400007c0c */ /* 0x000fda000bf21310 */
[----:B--2---:R-:W-:Y:S05]  /*0960*/  @!P0 BRA P1, `(.L_x_7395) ;  /* 0xfffffffc00808947 */ /* 0x004fea000083ffff */
[----:B------:R-:W-:Y:S05]  /*0970*/  EXIT ;  /* 0x000000000000794d */ /* 0x000fea0003800000 */
.L_x_7396:
        /* <DEDUP_REMOVED lines=16> */
.L_x_8005:


//--------------------- .text._ZN2at6native55_GLOBAL__N__de093ff9_22_ForeachBinaryOpList_cu_a911ec4325multi_tensor_apply_kernelINS1_18TensorListMetadataILi2EEENS1_24BinaryOpListAlphaFunctorIN3c108BFloat16ELi2ELi2ELi0EEEJSt4plusIfEfEEEvT_T0_DpT1_ --------------------------
	.section	.text._ZN2at6native55_GLOBAL__N__de093ff9_22_ForeachBinaryOpList_cu_a911ec4325multi_tensor_apply_kernelINS1_18TensorListMetadataILi2EEENS1_24BinaryOpListAlphaFunctorIN3c108BFloat16ELi2ELi2ELi0EEEJSt4plusIfEfEEEvT_T0_DpT1_,"ax",@progbits
	.align	128
.text._ZN2at6native55_GLOBAL__N__de093ff9_22_ForeachBinaryOpList_cu_a911ec4325multi_tensor_apply_kernelINS1_18TensorListMetadataILi2EEENS1_24BinaryOpListAlphaFunctorIN3c108BFloat16ELi2ELi2ELi0EEEJSt4plusIfEfEEEvT_T0_DpT1_:
        .type           _ZN2at6native55_GLOBAL__N__de093ff9_22_ForeachBinaryOpList_cu_a911ec4325multi_tensor_apply_kernelINS1_18TensorListMetadataILi2EEENS1_24BinaryOpListAlphaFunctorIN3c108BFloat16ELi2ELi2ELi0EEEJSt4plusIfEfEEEvT_T0_DpT1_,@function
        .size           _ZN2at6native55_GLOBAL__N__de093ff9_22_ForeachBinaryOpList_cu_a911ec4325multi_tensor_apply_kernelINS1_18TensorListMetadataILi2EEENS1_24BinaryOpListAlphaFunctorIN3c108BFloat16ELi2ELi2ELi0EEEJSt4plusIfEfEEEvT_T0_DpT1_,(.L_x_8006 - _ZN2at6native55_GLOBAL__N__de093ff9_22_ForeachBinaryOpList_cu_a911ec4325multi_tensor_apply_kernelINS1_18TensorListMetadataILi2EEENS1_24BinaryOpListAlphaFunctorIN3c108BFloat16ELi2ELi2ELi0EEEJSt4plusIfEfEEEvT_T0_DpT1_)
        .other          _ZN2at6native55_GLOBAL__N__de093ff9_22_ForeachBinaryOpList_cu_a911ec4325multi_tensor_apply_kernelINS1_18TensorListMetadataILi2EEENS1_24BinaryOpListAlphaFunctorIN3c108BFloat16ELi2ELi2ELi0EEEJSt4plusIfEfEEEvT_T0_DpT1_,@"STO_CUDA_ENTRY STV_DEFAULT"
_ZN2at6native55_GLOBAL__N__de093ff9_22_ForeachBinaryOpList_cu_a911ec4325multi_tensor_apply_kernelINS1_18TensorListMetadataILi2EEENS1_24BinaryOpListAlphaFunctorIN3c108BFloat16ELi2ELi2ELi0EEEJSt4plusIfEfEEEvT_T0_DpT1_:
        /* <DEDUP_REMOVED lines=33> */
.L_x_7398:
        /* <DEDUP_REMOVED lines=55> */
[----:B--2---:R-:W-:Y:S01]  /*0580*/  FFMA.FTZ R19, R20, UR11, R19 ;  /* 0x0000000b14137c23 */ /* 0x004fe20008010013 */
[----:B------:R-:W-:-:S04]  /*0590*/  IMAD.U32 R24, R24, 0x10000, RZ ;  /* 0x0001000018187824 */ /* 0x000fc800078e00ff */
[----:B------:R-:W-:Y:S01]  /*05a0*/  F2FP.BF16.F32.PACK_AB R19, RZ, R19 ;  /* 0x00000013ff13723e */ /* 0x000fe200000010ff */
[----:B------:R-:W-:Y:S01]  /*05b0*/  FFMA.FTZ R21, R24, UR11, R21 ;  /* 0x0000000b18157c23 */ /* 0x000fe20008010015 */
[----:B------:R-:W-:-:S03]  /*05c0*/  IMAD.U32 R25, R25, 0x10000, RZ ;  /* 0x0001000019197824 */ /* 0x000fc600078e00ff */
[----:B------:R3:W-:Y:S01]  /*05d0*/  @!P1 STG.E.U16 desc[UR14][R2.64], R19 ;  /* 0x0000001302009986 */ /* 0x0007e2000c10150e */
[----:B------:R-:W-:Y:S01]  /*05e0*/  F2FP.BF16.F32.PACK_AB R21, RZ, R21 ;  /* 0x00000015ff15723e */ /* 0x000fe200000010ff */
[----:B------:R-:W-:Y:S02]  /*05f0*/  IMAD.U32 R26, R26, 0x10000, RZ ;  /* 0x000100001a1a7824 */ /* 0x000fe400078e00ff */
[----:B------:R-:W-:Y:S02]  /*0600*/  IMAD.U32 R23, R23, 0x10000, RZ ;  /* 0x0001000017177824 */ /* 0x000fe400078e00ff */
[----:B------:R-:W-:Y:S01]  /*0610*/  FFMA.FTZ R25, R26, UR11, R25 ;  /* 0x0000000b1a197c23 */ /* 0x000fe20008010019 */
[----:B------:R3:W-:Y:S01]  /*0620*/  @!P0 STG.E.U16 desc[UR14][R4.64], R21 ;  /* 0x0000001504008986 */ /* 0x0007e2000c10150e */
[----:B------:R-:W-:Y:S01]  /*0630*/  LEA R18, P0, R17, R18, 0x2 ;  /* 0x0000001211127211 */ /* 0x000fe200078010ff */
[----:B------:R-:W-:Y:S02]  /*0640*/  IMAD.U32 R22, R22, 0x10000, RZ ;  /* 0x0001000016167824 */ /* 0x000fe400078e00ff */
[----:B------:R-:W-:-:S02]  /*0650*/  F2FP.BF16.F32.PACK_AB R25, RZ, R25 ;  /* 0x00000019ff19723e */ /* 0x000fc400000010ff */
[----:B------:R-:W-:Y:S01]  /*0660*/  FFMA.FTZ R22, R22, UR11, R23 ;  /* 0x0000000b16167c23 */ /* 0x000fe20008010017 */
        /* <DEDUP_REMOVED lines=8> */
.L_x_7397:
        /* <DEDUP_REMOVED lines=8> */
.L_x_7399:
        /* <DEDUP_REMOVED lines=21> */
[----:B-1----:R-:W-:Y:S01]  /*08c0*/  FFMA.FTZ R11, R12, UR10, R11 ;  /* 0x0000000a0c0b7c23 */ /* 0x002fe2000801000b */
[----:B------:R-:W-:Y:S02]  /*08d0*/  IMAD.U32 R13, R17, 0x10000, RZ ;  /* 0x00010000110d7824 */ /* 0x000fe400078e00ff */
[----:B------:R-:W-:Y:S02]  /*08e0*/  IMAD.U32 R7, R10, 0x10000, RZ ;  /* 0x000100000a077824 */ /* 0x000fe400078e00ff */
[----:B------:R-:W-:Y:S01]  /*08f0*/  FFMA.FTZ R4, R9, UR10, R4 ;  /* 0x0000000a09047c23 */ /* 0x000fe20008010004 */
[----:B------:R-:W-:Y:S02]  /*0900*/  IMAD.U32 R8, R8, 0x10000, RZ ;  /* 0x0001000008087824 */ /* 0x000fe400078e00ff */
[----:B------:R-:W-:Y:S02]  /*0910*/  FFMA.FTZ R13, R14, UR10, R13 ;  /* 0x0000000a0e0d7c23 */ /* 0x000fe4000801000d */
[----:B------:R-:W-:Y:S01]  /*0920*/  FFMA.FTZ R8, R7, UR10, R8 ;  /* 0x0000000a07087c23 */ /* 0x000fe20008010008 */
        /* <DEDUP_REMOVED lines=9> */
.L_x_7400:
        /* <DEDUP_REMOVED lines=12> */
.L_x_8006:


//--------------------- .text._ZN2at6native55_GLOBAL__N__de093ff9_22_ForeachBinaryOpList_cu_a911ec4325multi_tensor_apply_kernelINS1_18TensorListMetadataILi2EEENS1_24BinaryOpListAlphaFunctorIbLi2ELi2ELi0EEEJSt4plusIbEbEEEvT_T0_DpT1_ --------------------------
	.section	.text._ZN2at6native55_GLOBAL__N__de093ff9_22_ForeachBinaryOpList_cu_a911ec4325multi_tensor_apply_kernelINS1_18TensorListMetadataILi2EEENS1_24BinaryOpListAlphaFunctorIbLi2ELi2ELi0EEEJSt4plusIbEbEEEvT_T0_DpT1_,"ax",@progbits
	.align	128
.text._ZN2at6native55_GLOBAL__N__de093ff9_22_ForeachBinaryOpList_cu_a911ec4325multi_tensor_apply_kernelINS1_18TensorListMetadataILi2EEENS1_24BinaryOpListAlphaFunctorIbLi2ELi2ELi0EEEJSt4plusIbEbEEEvT_T0_DpT1_:
        .type           _ZN2at6native55_GLOBAL__N__de093ff9_22_ForeachBinaryOpList_cu_a911ec4325multi_tensor_apply_kernelINS1_18TensorListMetadataILi2EEENS1_24BinaryOpListAlphaFunctorIbLi2ELi2ELi0EEEJSt4plusIbEbEEEvT_T0_DpT1_,@function
        .size           _ZN2at6native55_GLOBAL__N__de093ff9_22_ForeachBinaryOpList_cu_a911ec4325multi_tensor_apply_kernelINS1_18TensorListMetadataILi2EEENS1_24BinaryOpListAlphaFunctorIbLi2ELi2ELi0EEEJSt4plusIbEbEEEvT_T0_DpT1_,(.L_x_8007 - _ZN2at6native55_GLOBAL__N__de093ff9_22_ForeachBinaryOpList_cu_a911ec4325multi_tensor_apply_kernelINS1_18TensorListMetadataILi2EEENS1_24BinaryOpListAlphaFunctorIbLi2ELi2ELi0EEEJSt4plusIbEbEEEvT_T0_DpT1_)
        .other          _ZN2at6native55_GLOBAL__N__de093ff9_22_ForeachBinaryOpList_cu_a911ec4325multi_tensor_apply_kernelINS1_18TensorListMetadataILi2EEENS1_24BinaryOpListAlphaFunctorIbLi2ELi2ELi0EEEJSt4plusIbEbEEEvT_T0_DpT1_,@"STO_CUDA_ENTRY STV_DEFAULT"
_ZN2at6native55_GLOBAL__N__de093ff9_22_ForeachBinaryOpList_cu_a911ec4325multi_tensor_apply_kernelINS1_18TensorListMetadataILi2EEENS1_24BinaryOpListAlphaFunctorIbLi2ELi2ELi0EEEJSt4plusIbEbEEEvT_T0_DpT1_:
        /* <DEDUP_REMOVED lines=49> */
.L_x_7402:
        /* <DEDUP_REMOVED lines=79> */
.L_x_7401:
        /* <DEDUP_REMOVED lines=9> */
.L_x_7403:
        /* <DEDUP_REMOVED lines=42> */
.L_x_7404:
        /* <DEDUP_REMOVED lines=13> */
.L_x_8007:


//--------------------- .text._ZN2at6native55_GLOBAL__N__de093ff9_22_ForeachBinaryOpList_cu_a911ec4325multi_tensor_apply_kernelINS1_18TensorListMetadataILi2EEENS1_24BinaryOpListAlphaFunctorIN3c107complexIfEELi2ELi2ELi0EEEJSt4plusIS8_ES8_EEEvT_T0_DpT1_ --------------------------
	.section	.text._ZN2at6native55_GLOBAL__N__de093ff9_22_ForeachBinaryOpList_cu_a911ec4325multi_tensor_apply_kernelINS1_18TensorListMetadataILi2EEENS1_24BinaryOpListAlphaFunctorIN3c107complexIfEELi2ELi2ELi0EEEJSt4plusIS8_ES8_EEEvT_T0_DpT1_,"ax",@progbits
	.align	128
.text._ZN2at6native55_GLOBAL__N__de093ff9_22_ForeachBinaryOpList_cu_a911ec4325multi_tensor_apply_kernelINS1_18TensorListMetadataILi2EEENS1_24BinaryOpListAlphaFunctorIN3c107complexIfEELi2ELi2ELi0EEEJSt4plusIS8_ES8_EEEvT_T0_DpT1_:
        .type           _ZN2at6native55_GLOBAL__N__de093ff9_22_ForeachBinaryOpList_cu_a911ec4325multi_tensor_apply_kernelINS1_18TensorListMetadataILi2EEENS1_24BinaryOpListAlphaFunctorIN3c107complexIfEELi2ELi2ELi0EEEJSt4plusIS8_ES8_EEEvT_T0_DpT1_,@function
        .size           _ZN2at6native55_GLOBAL__N__de093ff9_22_ForeachBinaryOpList_cu_a911ec4325multi_tensor_apply_kernelINS1_18TensorListMetadataILi2EEENS1_24BinaryOpListAlphaFunctorIN3c107complexIfEELi2ELi2ELi0EEEJSt4plusIS8_ES8_EEEvT_T0_DpT1_,(.L_x_8008 - _ZN2at6native55_GLOBAL__N__de093ff9_22_ForeachBinaryOpList_cu_a911ec4325multi_tensor_apply_kernelINS1_18TensorListMetadataILi2EEENS1_24BinaryOpListAlphaFunctorIN3c107complexIfEELi2ELi2ELi0EEEJSt4plusIS8_ES8_EEEvT_T0_DpT1_)
        .other          _ZN2at6native55_GLOBAL__N__de093ff9_22_ForeachBinaryOpList_cu_a911ec4325multi_tensor_apply_kernelINS1_18TensorListMetadataILi2EEENS1_24BinaryOpListAlphaFunctorIN3c107complexIfEELi2ELi2ELi0EEEJSt4plusIS8_ES8_EEEvT_T0_DpT1_,@"STO_CUDA_ENTRY STV_DEFAULT"
_ZN2at6native55_GLOBAL__N__de093ff9_22_ForeachBinaryOpList_cu_a911ec4325multi_tensor_apply_kernelINS1_18TensorListMetadataILi2EEENS1_24BinaryOpListAlphaFunctorIN3c107complexIfEELi2ELi2ELi0EEEJSt4plusIS8_ES8_EEEvT_T0_DpT1_:
        /* <DEDUP_REMOVED lines=33> */
.L_x_7406:
        /* <DEDUP_REMOVED lines=58> */
[----:B---3--:R-:W-:Y:S01]  /*05b0*/  FADD.FTZ R16, R27, R16 ;  /* 0x000000101b107221 */ /* 0x008fe20000010000 */
[----:B------:R-:W-:Y:S02]  /*05c0*/  IMAD.IADD R27, R0, 0x1, R25 ;  /* 0x00000001001b7824 */ /* 0x000fe400078e0219 */
[----:B------:R-:W-:Y:S01]  /*05d0*/  FFMA.FTZ R19, R14, UR16, -R19 ;  /* 0x000000100e137c23 */ /* 0x000fe20008010813 */
[----:B------:R-:W-:Y:S01]  /*05e0*/  FADD.FTZ R17, R18, R17 ;  /* 0x0000001112117221 */ /* 0x000fe20000010000 */
[----:B------:R-:W-:Y:S01]  /*05f0*/  FFMA.FTZ R28, R14, UR17, R15 ;  /* 0x000000110e1c7c23 */ /* 0x000fe2000801000f */
[----:B------:R-:W-:-:S02]  /*0600*/  @!P0 LEA R14, P4, R27, UR6, 0x3 ;  /* 0x000000061b0e8c11 */ /* 0x000fc4000f8818ff */
[C---:B------:R-:W-:Y:S02]  /*0610*/  @!P1 LEA R26, P5, R27.reuse, UR6, 0x3 ;  /* 0x000000061b1a9c11 */ /* 0x040fe4000f8a18ff */
[C-C-:B------:R-:W-:Y:S02]  /*0620*/  @!P0 LEA.HI.X R15, R27.reuse, UR7, R24.reuse, 0x3, P4 ;  /* 0x000000071b0f8c11 */ /* 0x140fe4000a0f1c18 */
[----:B0-----:R-:W-:Y:S01]  /*0630*/  @!P1 LEA.HI.X R20, R27, UR7, R24, 0x3, P5 ;  /* 0x000000071b149c11 */ /* 0x001fe2000a8f1c18 */
[----:B-----5:R-:W-:Y:S01]  /*0640*/  FADD.FTZ R18, R19, R2 ;  /* 0x0000000213127221 */ /* 0x020fe20000010000 */
        /* <DEDUP_REMOVED lines=12> */
[----:B------:R-:W-:Y:S01]  /*0710*/  FADD.FTZ R19, R28, R3 ;  /* 0x000000031c137221 */ /* 0x000fe20000010000 */
[----:B------:R-:W-:Y:S01]  /*0720*/  FMUL.FTZ R11, R11, UR16 ;  /* 0x000000100b0b7c20 */ /* 0x000fe20008410000 */
[----:B------:R-:W-:-:S02]  /*0730*/  FFMA.FTZ R7, R10, UR16, -R7 ;  /* 0x000000100a077c23 */ /* 0x000fc40008010807 */
[----:B------:R-:W-:Y:S01]  /*0740*/  @!P3 IMAD.X R3, R6, 0x1, R27, P6 ;  /* 0x000000010603b824 */ /* 0x000fe200030e061b */
[----:B------:R-:W-:Y:S01]  /*0750*/  @!P1 LEA R6, P4, R23, R26, 0x3 ;  /* 0x0000001a17069211 */ /* 0x000fe200078818ff */
[----:B------:R-:W-:Y:S01]  /*0760*/  FFMA.FTZ R10, R10, UR17, R11 ;  /* 0x000000110a0a7c23 */ /* 0x000fe2000801000b */
[----:B------:R-:W-:Y:S01]  /*0770*/  FADD.FTZ R12, R21, R12 ;  /* 0x0000000c150c7221 */ /* 0x000fe20000010000 */
[----:B------:R-:W-:Y:S01]  /*0780*/  FADD.FTZ R13, R24, R13 ;  /* 0x0000000d180d7221 */ /* 0x000fe20000010000 */
[----:B------:R-:W-:Y:S01]  /*0790*/  FADD.FTZ R8, R7, R8 ;  /* 0x0000000807087221 */ /* 0x000fe20000010000 */
[C---:B------:R-:W-:Y:S01]  /*07a0*/  @!P1 LEA.HI.X R7, R23.reuse, R20, RZ, 0x3, P4 ;  /* 0x0000001417079211 */ /* 0x040fe200020f1cff */
[----:B------:R3:W-:Y:S01]  /*07b0*/  @!P0 STG.E.64 desc[UR14][R14.64], R16 ;  /* 0x000000100e008986 */ /* 0x0007e2000c101b0e */
[----:B------:R-:W-:Y:S01]  /*07c0*/  FADD.FTZ R9, R10, R9 ;  /* 0x000000090a097221 */ /* 0x000fe20000010000 */
        /* <DEDUP_REMOVED lines=9> */
.L_x_7405:
        /* <DEDUP_REMOVED lines=8> */
.L_x_7407:
        /* <DEDUP_REMOVED lines=28> */
[----:B--2---:R-:W-:Y:S01]  /*0aa0*/  FADD.FTZ R17, R17, R8 ;  /* 0x0000000811117221 */ /* 0x004fe20000010000 */
[----:B------:R-:W-:Y:S01]  /*0ab0*/  FADD.FTZ R16, R16, R9 ;  /* 0x0000000910107221 */ /* 0x000fe20000010000 */
[----:B------:R-:W-:Y:S01]  /*0ac0*/  FADD.FTZ R18, R18, R11 ;  /* 0x0000000b12127221 */ /* 0x000fe20000010000 */
[----:B------:R-:W-:Y:S01]  /*0ad0*/  FADD.FTZ R19, R19, R10 ;  /* 0x0000000a13137221 */ /* 0x000fe20000010000 */
[----:B------:R-:W-:Y:S01]  /*0ae0*/  FADD.FTZ R4, R4, R23 ;  /* 0x0000001704047221 */ /* 0x000fe20000010000 */
[----:B------:R-:W-:Y:S01]  /*0af0*/  FADD.FTZ R5, R5, R12 ;  /* 0x0000000c05057221 */ /* 0x000fe20000010000 */
[----:B------:R-:W-:Y:S01]  /*0b00*/  FADD.FTZ R6, R6, R25 ;  /* 0x0000001906067221 */ /* 0x000fe20000010000 */
[----:B------:R-:W-:Y:S01]  /*0b10*/  FADD.FTZ R7, R7, R14 ;  /* 0x0000000e07077221 */ /* 0x000fe20000010000 */
[----:B------:R-:W-:-:S04]  /*0b20*/  IMAD.SHL.U32 R8, R0, 0x4, RZ ;  /* 0x0000000400087824 */ /* 0x000fc800078e00ff */
[----:B------:R2:W-:Y:S01]  /*0b30*/  STG.E.ENL2.256 desc[UR14][R2.64], R16, R4 ;  /* 0xf80000100204797f */ /* 0x0005e2000f12180e */
[----:B------:R-:W-:Y:S02]  /*0b40*/  ISETP.LT.U32.AND P1, PT, R8, UR13, PT ;  /* 0x0000000d08007c0c */ /* 0x000fe4000bf21070 */
[----:B------:R-:W-:-:S04]  /*0b50*/  SHF.L.U64.HI R8, R0, 0x2, R21 ;  /* 0x0000000200087819 */ /* 0x000fc80000010215 */
[----:B------:R-:W-:-:S13]  /*0b60*/  ISETP.LT.AND.EX P1, PT, R8, UR4, PT, P1 ;  /* 0x0000000408007c0c */ /* 0x000fda000bf21310 */
[----:B------:R-:W-:Y:S05]  /*0b70*/  @!P0 BRA P1, `(.L_x_7407) ;  /* 0xfffffffc00588947 */ /* 0x000fea000083ffff */
[----:B------:R-:W-:Y:S05]  /*0b80*/  EXIT ;  /* 0x000000000000794d */ /* 0x000fea0003800000 */
.L_x_7408:
        /* <DEDUP_REMOVED lines=15> */
.L_x_8008:


//--------------------- .text._ZN2at6native55_GLOBAL__N__de093ff9_22_ForeachBinaryOpList_cu_a911ec4325multi_tensor_apply_kernelINS1_18TensorListMetadataILi2EEENS1_24BinaryOpListAlphaFunctorIN3c107complexIdEELi2ELi2ELi0EEEJSt4plusIS8_ES8_EEEvT_T0_DpT1_ --------------------------
	.section	.text._ZN2at6native55_GLOBAL__N__de093ff9_22_ForeachBinaryOpList_cu_a911ec4325multi_tensor_apply_kernelINS1_18TensorListMetadataILi2EEENS1_24BinaryOpListAlphaFunctorIN3c107complexIdEELi2ELi2ELi0EEEJSt4plusIS8_ES8_EEEvT_T0_DpT1_,"ax",@progbits
	.align	128
.text._ZN2at6native55_GLOBAL__N__de093ff9_22_ForeachBinaryOpList_cu_a911ec4325multi_tensor_apply_kernelINS1_18TensorListMetadataILi2EEENS1_24BinaryOpListAlphaFunctorIN3c107complexIdEELi2ELi2ELi0EEEJSt4plusIS8_ES8_EEEvT_T0_DpT1_:
        .type           _ZN2at6native55_GLOBAL__N__de093ff9_22_ForeachBinaryOpList_cu_a911ec4325multi_tensor_apply_kernelINS1_18TensorListMetadataILi2EEENS1_24BinaryOpListAlphaFunctorIN3c107complexIdEELi2ELi2ELi0EEEJSt4plusIS8_ES8_EEEvT_T0_DpT1_,@function
        .size           _ZN2at6native55_GLOBAL__N__de093ff9_22_ForeachBinaryOpList_cu_a911ec4325multi_tensor_apply_kernelINS1_18TensorListMetadataILi2EEENS1_24BinaryOpListAlphaFunctorIN3c107complexIdEELi2ELi2ELi0EEEJSt4plusIS8_ES8_EEEvT_T0_DpT1_,(.L_x_8009 - _ZN2at6native55_GLOBAL__N__de093ff9_22_ForeachBinaryOpList_cu_a911ec4325multi_tensor_apply_kernelINS1_18TensorListMetadataILi2EEENS1_24BinaryOpListAlphaFunctorIN3c107complexIdEELi2ELi2ELi0EEEJSt4plusIS8_ES8_EEEvT_T0_DpT1_)
        .other          _ZN2at6native55_GLOBAL__N__de093ff9_22_ForeachBinaryOpList_cu_a911ec4325multi_tensor_apply_kernelINS1_18TensorListMetadataILi2EEENS1_24BinaryOpListAlphaFunctorIN3c107complexIdEELi2ELi2ELi0EEEJSt4plusIS8_ES8_EEEvT_T0_DpT1_,@"STO_CUDA_ENTRY STV_DEFAULT"
_ZN2at6native55_GLOBAL__N__de093ff9_22_ForeachBinaryOpList_cu_a911ec4325multi_tensor_apply_kernelINS1_18TensorListMetadataILi2EEENS1_24BinaryOpListAlphaFunctorIN3c107complexIdEELi2ELi2ELi0EEEJSt4plusIS8_ES8_EEEvT_T0_DpT1_:
        /* <DEDUP_REMOVED lines=32> */
.L_x_7410:
        /* <DEDUP_REMOVED lines=56> */
[----:B---3--:R0:W-:Y:S02]  /*0580*/  DADD R8, R6, R8 ;  /* 0x0000000006087229 */ /* 0x0081e40000000008 */
[----:B0-----:R-:W-:-:S06]  /*0590*/  CS2R R6, SRZ ;  /* 0x0000000000067805 */ /* 0x001fcc000001ff00 */
[----:B------:R0:W3:Y:S02]  /*05a0*/  @!P2 LDG.E.128 R4, desc[UR6][R28.64] ;  /* 0x000000061c04a981 */ /* 0x0000e4000c1e1d00 */
[----:B0-----:R-:W-:-:S04]  /*05b0*/  IADD3 R28, P3, PT, R24, UR9, RZ ;  /* 0x00000009181c7c10 */ /* 0x001fc8000ff7e0ff */
[----:B------:R-:W-:-:S15]  /*05c0*/  IADD3.X R29, PT, PT, R25, UR10, RZ, P3, !PT ;  /* 0x0000000a191d7c10 */ /* 0x000fde0009ffe4ff */
[----:B------:R-:W-:-:S15]  /*05d0*/  NOP ;  /* 0x0000000000007918 */ /* 0x000fde0000000000 */
[----:B------:R-:W-:-:S15]  /*05e0*/  NOP ;  /* 0x0000000000007918 */ /* 0x000fde0000000000 */
[----:B------:R-:W-:-:S05]  /*05f0*/  NOP ;  /* 0x0000000000007918 */ /* 0x000fca0000000000 */
        /* <DEDUP_REMOVED lines=25> */
[----:B----4-:R-:W-:-:S15]  /*0790*/  DADD R16, R34, R16 ;  /* 0x0000000022107229 */ /* 0x010fde0000000010 */
        /* <DEDUP_REMOVED lines=14> */
[----:B0-----:R0:W-:Y:S02]  /*0880*/  DADD R18, R14, R18 ;  /* 0x000000000e127229 */ /* 0x0011e40000000012 */
        /* <DEDUP_REMOVED lines=21> */
[----:B-1----:R0:W-:Y:S02]  /*09e0*/  DADD R12, R6, R12 ;  /* 0x00000000060c7229 */ /* 0x0021e4000000000c */
[----:B0-----:R-:W-:-:S06]  /*09f0*/  CS2R R6, SRZ ;  /* 0x0000000000067805 */ /* 0x001fcc000001ff00 */
[----:B------:R-:W3:Y:S01]  /*0a00*/  @!P3 LDG.E.128 R4, desc[UR6][R36.64] ;  /* 0x000000062404b981 */ /* 0x000ee2000c1e1d00 */
[----:B------:R-:W-:-:S04]  /*0a10*/  IADD3 R20, P4, PT, R28, UR9, RZ ;  /* 0x000000091c147c10 */ /* 0x000fc8000ff9e0ff */
[----:B------:R-:W-:-:S15]  /*0a20*/  IADD3.X R21, PT, PT, R29, UR10, RZ, P4, !PT ;  /* 0x0000000a1d157c10 */ /* 0x000fde000a7fe4ff */
[----:B------:R-:W-:-:S15]  /*0a30*/  NOP ;  /* 0x0000000000007918 */ /* 0x000fde0000000000 */
[----:B------:R-:W-:-:S15]  /*0a40*/  NOP ;  /* 0x0000000000007918 */ /* 0x000fde0000000000 */
[----:B------:R-:W-:-:S06]  /*0a50*/  NOP ;  /* 0x0000000000007918 */ /* 0x000fcc0000000000 */
[----:B--2---:R-:W-:-:S15]  /*0a60*/  DADD R14, R34, R14 ;  /* 0x00000000220e7229 */ /* 0x004fde000000000e */
        /* <DEDUP_REMOVED lines=31> */
[----:B0-----:R-:W-:-:S15]  /*0c60*/  DADD R4, R34, R4 ;  /* 0x0000000022047229 */ /* 0x001fde0000000004 */
[----:B------:R-:W-:-:S15]  /*0c70*/  NOP ;  /* 0x0000000000007918 */ /* 0x000fde0000000000 */
[----:B------:R-:W-:-:S15]  /*0c80*/  NOP ;  /* 0x0000000000007918 */ /* 0x000fde0000000000 */
[----:B------:R-:W-:-:S15]  /*0c90*/  NOP ;  /* 0x0000000000007918 */ /* 0x000fde0000000000 */
[----:B------:R-:W-:-:S04]  /*0ca0*/  NOP ;  /* 0x0000000000007918 */ /* 0x000fc80000000000 */
[----:B--2---:R-:W0:Y:S02]  /*0cb0*/  DADD R6, R22, R6 ;  /* 0x0000000016067229 */ /* 0x004e240000000006 */
[----:B0-----:R3:W-:Y:S01]  /*0cc0*/  @!P3 STG.E.128 desc[UR6][R20.64], R4 ;  /* 0x000000041400b986 */ /* 0x0017e2000c101d06 */
[----:B------:R-:W-:-:S05]  /*0cd0*/  IMAD.U32 R23, RZ, RZ, UR5 ;  /* 0x00000005ff177e24 */ /* 0x000fca000f8e00ff */
[----:B------:R-:W-:-:S13]  /*0ce0*/  ISETP.GE.U32.AND.EX P0, PT, R23, R2, PT, P0 ;  /* 0x000000021700720c */ /* 0x000fda0003f06100 */
[----:B---3--:R-:W-:Y:S05]  /*0cf0*/  @!P0 BRA `(.L_x_7410) ;  /* 0xfffffff400408947 */ /* 0x008fea000383ffff */
[----:B------:R-:W-:Y:S05]  /*0d00*/  EXIT ;  /* 0x000000000000794d */ /* 0x000fea0003800000 */
.L_x_7409:
        /* <DEDUP_REMOVED lines=8> */
.L_x_7411:
        /* <DEDUP_REMOVED lines=48> */
[----:B--2---:R-:W-:-:S15]  /*1090*/  DADD R12, R12, R6 ;  /* 0x000000000c0c7229 */ /* 0x004fde0000000006 */
[----:B------:R-:W-:-:S15]  /*10a0*/  NOP ;  /* 0x0000000000007918 */ /* 0x000fde0000000000 */
[----:B------:R-:W-:-:S15]  /*10b0*/  NOP ;  /* 0x0000000000007918 */ /* 0x000fde0000000000 */
[----:B------:R-:W-:-:S15]  /*10c0*/  NOP ;  /* 0x0000000000007918 */ /* 0x000fde0000000000 */
[----:B------:R-:W-:-:S04]  /*10d0*/  NOP ;  /* 0x0000000000007918 */ /* 0x000fc80000000000 */
[----:B------:R2:W-:Y:S02]  /*10e0*/  DADD R14, R14, R4 ;  /* 0x000000000e0e7229 */ /* 0x0005e40000000004 */
[----:B--2---:R-:W2:-:S15]  /*10f0*/  LDG.E.ENL2.256 R4, R8, desc[UR6][R18.64+0x20] ;  /* 0xfe0001061208797e */ /* 0x004e9e0008121904 */
[----:B------:R-:W-:-:S15]  /*1100*/  NOP ;  /* 0x0000000000007918 */ /* 0x000fde0000000000 */
[----:B------:R-:W-:-:S15]  /*1110*/  NOP ;  /* 0x0000000000007918 */ /* 0x000fde0000000000 */
[----:B------:R-:W-:-:S15]  /*1120*/  NOP ;  /* 0x0000000000007918 */ /* 0x000fde0000000000 */
[----:B------:R-:W-:-:S02]  /*1130*/  NOP ;  /* 0x0000000000007918 */ /* 0x000fc40000000000 */
[----:B-1----:R1:W-:Y:S02]  /*1140*/  DADD R24, R24, R16 ;  /* 0x0000000018187229 */ /* 0x0023e40000000010 */
        /* <DEDUP_REMOVED lines=8> */
[----:B---3--:R-:W0:Y:S02]  /*11d0*/  DADD R26, R26, R36 ;  /* 0x000000001a1a7229 */ /* 0x008e240000000024 */
        /* <DEDUP_REMOVED lines=50> */
[----:B0-----:R0:W-:Y:S02]  /*1500*/  DADD R22, R22, R4 ;  /* 0x0000000016167229 */ /* 0x0011e40000000004 */
[----:B0-----:R-:W-:-:S05]  /*1510*/  IMAD.SHL.U32 R5, R28, 0x4, RZ ;  /* 0x000000041c057824 */ /* 0x001fca00078e00ff */
[----:B------:R-:W-:Y:S02]  /*1520*/  ISETP.LT.U32.AND P1, PT, R5, R0, PT ;  /* 0x000000000500720c */ /* 0x000fe40003f21070 */
[----:B------:R-:W-:-:S04]  /*1530*/  SHF.L.U64.HI R5, R28, 0x2, R3 ;  /* 0x000000021c057819 */ /* 0x000fc80000010203 */
[----:B------:R-:W-:-:S15]  /*1540*/  ISETP.LT.AND.EX P1, PT, R5, R2, PT, P1 ;  /* 0x000000020500720c */ /* 0x000fde0003f21310 */
[----:B------:R-:W-:-:S15]  /*1550*/  NOP ;  /* 0x0000000000007918 */ /* 0x000fde0000000000 */
[----:B------:R-:W-:-:S15]  /*1560*/  NOP ;  /* 0x0000000000007918 */ /* 0x000fde0000000000 */
[----:B------:R-:W-:-:S06]  /*1570*/  NOP ;  /* 0x0000000000007918 */ /* 0x000fcc0000000000 */
        /* <DEDUP_REMOVED lines=9> */
.L_x_7412:
        /* <DEDUP_REMOVED lines=15> */
.L_x_8009:


//--------------------- .text._ZN2at6native55_GLOBAL__N__de093ff9_22_ForeachBinaryOpList_cu_a911ec4325multi_tensor_apply_kernelINS1_18TensorListMetadataILi2EEENS1_24BinaryOpListAlphaFunctorIfLi2ELi2ELi0EEEJSt4plusIfEfEEEvT_T0_DpT1_ --------------------------
	.section	.text._ZN2at6native55_GLOBAL__N__de093ff9_22_ForeachBinaryOpList_cu_a911ec4325multi_tensor_apply_kernelINS1_18TensorListMetadataILi2EEENS1_24BinaryOpListAlphaFunctorIfLi2ELi2ELi0EEEJSt4plusIfEfEEEvT_T0_DpT1_,"ax",@progbits
	.align	128
.text._ZN2at6native55_GLOBAL__N__de093ff9_22_ForeachBinaryOpList_cu_a911ec4325multi_tensor_apply_kernelINS1_18TensorListMetadataILi2EEENS1_24BinaryOpListAlphaFunctorIfLi2ELi2ELi0EEEJSt4plusIfEfEEEvT_T0_DpT1_:
        .type           _ZN2at6native55_GLOBAL__N__de093ff9_22_ForeachBinaryOpList_cu_a911ec4325multi_tensor_apply_kernelINS1_18TensorListMetadataILi2EEENS1_24BinaryOpListAlphaFunctorIfLi2ELi2ELi0EEEJSt4plusIfEfEEEvT_T0_DpT1_,@function
        .size           _ZN2at6native55_GLOBAL__N__de093ff9_22_ForeachBinaryOpList_cu_a911ec4325multi_tensor_apply_kernelINS1_18TensorListMetadataILi2EEENS1_24BinaryOpListAlphaFunctorIfLi2ELi2ELi0EEEJSt4plusIfEfEEEvT_T0_DpT1_,(.L_x_8010 - _ZN2at6native55_GLOBAL__N__de093ff9_22_ForeachBinaryOpList_cu_a911ec4325multi_tensor_apply_kernelINS1_18TensorListMetadataILi2EEENS1_24BinaryOpListAlphaFunctorIfLi2ELi2ELi0EEEJSt4plusIfEfEEEvT_T0_DpT1_)
        .other          _ZN2at6native55_GLOBAL__N__de093ff9_22_ForeachBinaryOpList_cu_a911ec4325multi_tensor_apply_kernelINS1_18TensorListMetadataILi2EEENS1_24BinaryOpListAlphaFunctorIfLi2ELi2ELi0EEEJSt4plusIfEfEEEvT_T0_DpT1_,@"STO_CUDA_ENTRY STV_DEFAULT"
_ZN2at6native55_GLOBAL__N__de093ff9_22_ForeachBinaryOpList_cu_a911ec4325multi_tensor_apply_kernelINS1_18TensorListMetadataILi2EEENS1_24BinaryOpListAlphaFunctorIfLi2ELi2ELi0EEEJSt4plusIfEfEEEvT_T0_DpT1_:
        /* <DEDUP_REMOVED lines=33> */
.L_x_7414:
        /* <DEDUP_REMOVED lines=50> */
[----:B--2---:R-:W-:Y:S01]  /*0530*/  FFMA.FTZ R21, R20, UR11, R21 ;  /* 0x0000000b14157c23 */ /* 0x004fe20008010015 */
[----:B---3--:R-:W-:-:S04]  /*0540*/  FFMA.FTZ R19, R24, UR11, R19 ;  /* 0x0000000b18137c23 */ /* 0x008fc80008010013 */
[----:B------:R3:W-:Y:S04]  /*0550*/  @!P1 STG.E desc[UR14][R2.64], R21 ;  /* 0x0000001502009986 */ /* 0x0007e8000c10190e */
[----:B------:R3:W-:Y:S01]  /*0560*/  @!P0 STG.E desc[UR14][R4.64], R19 ;  /* 0x0000001304008986 */ /* 0x0007e2000c10190e */
[----:B------:R-:W-:Y:S01]  /*0570*/  LEA R18, P0, R17, R18, 0x2 ;  /* 0x0000001211127211 */ /* 0x000fe200078010ff */
[----:B----4-:R-:W-:-:S04]  /*0580*/  FFMA.FTZ R23, R22, UR11, R23 ;  /* 0x0000000b16177c23 */ /* 0x010fc80008010017 */
[----:B------:R-:W-:Y:S01]  /*0590*/  IMAD.X R16, RZ, RZ, R16, P0 ;  /* 0x000000ffff107224 */ /* 0x000fe200000e0610 */
[----:B------:R-:W-:Y:S01]  /*05a0*/  ISETP.GE.U32.AND P0, PT, R18, UR5, PT ;  /* 0x0000000512007c0c */ /* 0x000fe2000bf06070 */
[----:B-----5:R-:W-:Y:S01]  /*05b0*/  FFMA.FTZ R25, R26, UR11, R25 ;  /* 0x0000000b1a197c23 */ /* 0x020fe20008010019 */
[----:B------:R3:W-:Y:S04]  /*05c0*/  @!P2 STG.E desc[UR14][R10.64], R23 ;  /* 0x000000170a00a986 */ /* 0x0007e8000c10190e */
[----:B------:R3:W-:Y:S01]  /*05d0*/  @!P3 STG.E desc[UR14][R14.64], R25 ;  /* 0x000000190e00b986 */ /* 0x0007e2000c10190e */
[----:B------:R-:W-:-:S13]  /*05e0*/  ISETP.GE.U32.AND.EX P0, PT, R16, UR10, PT, P0 ;  /* 0x0000000a10007c0c */ /* 0x000fda000bf06100 */
[----:B---3--:R-:W-:Y:S05]  /*05f0*/  @!P0 BRA `(.L_x_7414) ;  /* 0xfffffffc00048947 */ /* 0x008fea000383ffff */
[----:B------:R-:W-:Y:S05]  /*0600*/  EXIT ;  /* 0x000000000000794d */ /* 0x000fea0003800000 */
.L_x_7413:
        /* <DEDUP_REMOVED lines=8> */
.L_x_7415:
        /* <DEDUP_REMOVED lines=23> */
.L_x_7416:
        /* <DEDUP_REMOVED lines=16> */
.L_x_8010:


//--------------------- .text._ZN2at6native55_GLOBAL__N__de093ff9_22_ForeachBinaryOpList_cu_a911ec4325multi_tensor_apply_kernelINS1_18TensorListMetadataILi2EEENS1_24BinaryOpListAlphaFunctorIdLi2ELi2ELi0EEEJSt4plusIdEdEEEvT_T0_DpT1_ --------------------------
	.section	.text._ZN2at6native55_GLOBAL__N__de093ff9_22_ForeachBinaryOpList_cu_a911ec4325multi_tensor_apply_kernelINS1_18TensorListMetadataILi2EEENS1_24BinaryOpListAlphaFunctorIdLi2ELi2ELi0EEEJSt4plusIdEdEEEvT_T0_DpT1_,"ax",@progbits
	.align	128
.text._ZN2at6native55_GLOBAL__N__de093ff9_22_ForeachBinaryOpList_cu_a911ec4325multi_tensor_apply_kernelINS1_18TensorListMetadataILi2EEENS1_24BinaryOpListAlphaFunctorIdLi2ELi2ELi0EEEJSt4plusIdEdEEEvT_T0_DpT1_:
        .type           _ZN2at6native55_GLOBAL__N__de093ff9_22_ForeachBinaryOpList_cu_a911ec4325multi_tensor_apply_kernelINS1_18TensorListMetadataILi2EEENS1_24BinaryOpListAlphaFunctorIdLi2ELi2ELi0EEEJSt4plusIdEdEEEvT_T0_DpT1_,@function
        .size           _ZN2at6native55_GLOBAL__N__de093ff9_22_ForeachBinaryOpList_cu_a911ec4325multi_tensor_apply_kernelINS1_18TensorListMetadataILi2EEENS1_24BinaryOpListAlphaFunctorIdLi2ELi2ELi0EEEJSt4plusIdEdEEEvT_T0_DpT1_,(.L_x_8011 - _ZN2at6native55_GLOBAL__N__de093ff9_22_ForeachBinaryOpList_cu_a911ec4325multi_tensor_apply_kernelINS1_18TensorListMetadataILi2EEENS1_24BinaryOpListAlphaFunctorIdLi2ELi2ELi0EEEJSt4plusIdEdEEEvT_T0_DpT1_)
        .other          _ZN2at6native55_GLOBAL__N__de093ff9_22_ForeachBinaryOpList_cu_a911ec4325multi_tensor_apply_kernelINS1_18TensorListMetadataILi2EEENS1_24BinaryOpListAlphaFunctorIdLi2ELi2ELi0EEEJSt4plusIdEdEEEvT_T0_DpT1_,@"STO_CUDA_ENTRY STV_DEFAULT"
_ZN2at6native55_GLOBAL__N__de093ff9_22_ForeachBinaryOpList_cu_a911ec4325multi_tensor_apply_kernelINS1_18TensorListMetadataILi2EEENS1_24BinaryOpListAlphaFunctorIdLi2ELi2ELi0EEEJSt4plusIdEdEEEvT_T0_DpT1_:
        /* <DEDUP_REMOVED lines=33> */
.L_x_7418:
        /* <DEDUP_REMOVED lines=53> */
[----:B--2---:R0:W1:Y:S04]  /*0560*/  DFMA R20, R22, UR16, R20 ;  /* 0x0000001016147c2b */ /* 0x0040680008000014 */
[----:B0-----:R-:W-:-:S02]  /*0570*/  IMAD.X R23, RZ, RZ, R16, P4 ;  /* 0x000000ffff177224 */ /* 0x001fc400020e0610 */
[----:B------:R-:W-:-:S15]  /*0580*/  IMAD.SHL.U32 R22, R17, 0x8, RZ ;  /* 0x0000000811167824 */ /* 0x000fde00078e00ff */
[----:B------:R-:W-:-:S15]  /*0590*/  NOP ;  /* 0x0000000000007918 */ /* 0x000fde0000000000 */
[----:B------:R-:W-:-:S15]  /*05a0*/  NOP ;  /* 0x0000000000007918 */ /* 0x000fde0000000000 */
[----:B------:R-:W-:-:S13]  /*05b0*/  NOP ;  /* 0x0000000000007918 */ /* 0x000fda0000000000 */
[----:B---3--:R0:W2:Y:S02]  /*05c0*/  DFMA R12, R14, UR16, R12 ;  /* 0x000000100e0c7c2b */ /* 0x0080a4000800000c */
[C---:B0-----:R-:W-:Y:S02]  /*05d0*/  @!P1 LEA R14, P5, R24.reuse, UR6, 0x3 ;  /* 0x00000006180e9c11 */ /* 0x041fe4000f8a18ff */
[C---:B------:R-:W-:Y:S02]  /*05e0*/  @!P3 LEA R15, P6, R24.reuse, UR6, 0x3 ;  /* 0x00000006180fbc11 */ /* 0x040fe4000f8c18ff */
[----:B------:R-:W-:-:S15]  /*05f0*/  @!P1 LEA.HI.X R18, R24, UR7, R23, 0x3, P5 ;  /* 0x0000000718129c11 */ /* 0x000fde000a8f1c17 */
[----:B------:R-:W-:-:S15]  /*0600*/  NOP ;  /* 0x0000000000007918 */ /* 0x000fde0000000000 */
[----:B------:R-:W-:-:S15]  /*0610*/  NOP ;  /* 0x0000000000007918 */ /* 0x000fde0000000000 */
[----:B------:R-:W-:-:S13]  /*0620*/  NOP ;  /* 0x0000000000007918 */ /* 0x000fda0000000000 */
[----:B----4-:R0:W3:Y:S02]  /*0630*/  DFMA R8, R8, UR16, R10 ;  /* 0x0000001008087c2b */ /* 0x0100e4000800000a */
        /* <DEDUP_REMOVED lines=18> */
[----:B------:R-:W0:Y:S02]  /*0760*/  DFMA R2, R4, UR16, R2 ;  /* 0x0000001004027c2b */ /* 0x000e240008000002 */
[----:B0-----:R4:W-:Y:S01]  /*0770*/  @!P3 STG.E.64 desc[UR14][R22.64], R2 ;  /* 0x000000021600b986 */ /* 0x0019e2000c101b0e */
[----:B------:R-:W-:Y:S05]  /*0780*/  @!P0 BRA `(.L_x_7418) ;  /* 0xfffffff800a08947 */ /* 0x000fea000383ffff */
[----:B------:R-:W-:Y:S05]  /*0790*/  EXIT ;  /* 0x000000000000794d */ /* 0x000fea0003800000 */
.L_x_7417:
        /* <DEDUP_REMOVED lines=8> */
.L_x_7419:
        /* <DEDUP_REMOVED lines=12> */
[----:B-1----:R0:W-:Y:S02]  /*08e0*/  DFMA R4, R4, UR10, R8 ;  /* 0x0000000a04047c2b */ /* 0x0021e40008000008 */
[----:B0-----:R-:W-:-:S05]  /*08f0*/  IMAD.SHL.U32 R8, R0, 0x4, RZ ;  /* 0x0000000400087824 */ /* 0x001fca00078e00ff */
[----:B------:R-:W-:Y:S02]  /*0900*/  ISETP.LT.U32.AND P1, PT, R8, UR13, PT ;  /* 0x0000000d08007c0c */ /* 0x000fe4000bf21070 */
[----:B------:R-:W-:-:S04]  /*0910*/  SHF.L.U64.HI R8, R0, 0x2, R21 ;  /* 0x0000000200087819 */ /* 0x000fc80000010215 */
[----:B------:R-:W-:-:S15]  /*0920*/  ISETP.LT.AND.EX P1, PT, R8, UR4, PT, P1 ;  /* 0x0000000408007c0c */ /* 0x000fde000bf21310 */
[----:B------:R-:W-:-:S15]  /*0930*/  NOP ;  /* 0x0000000000007918 */ /* 0x000fde0000000000 */
[----:B------:R-:W-:-:S15]  /*0940*/  NOP ;  /* 0x0000000000007918 */ /* 0x000fde0000000000 */
[----:B------:R-:W-:-:S06]  /*0950*/  NOP ;  /* 0x0000000000007918 */ /* 0x000fcc0000000000 */
        /* <DEDUP_REMOVED lines=14> */
.L_x_7420:
        /* <DEDUP_REMOVED lines=12> */
.L_x_8011:


//--------------------- .text._ZN2at6native55_GLOBAL__N__de093ff9_22_ForeachBinaryOpList_cu_a911ec4325multi_tensor_apply_kernelINS1_18TensorListMetadataILi2EEENS1_24BinaryOpListAlphaFunctorIsLi2ELi2ELi0EEEJSt4plusIsEsEEEvT_T0_DpT1_ --------------------------
	.section	.text._ZN2at6native55_GLOBAL__N__de093ff9_22_ForeachBinaryOpList_cu_a911ec4325multi_tensor_apply_kernelINS1_18TensorListMetadataILi2EEENS1_24BinaryOpListAlphaFunctorIsLi2ELi2ELi0EEEJSt4plusIsEsEEEvT_T0_DpT1_,"ax",@progbits
	.align	128
.text._ZN2at6native55_GLOBAL__N__de093ff9_22_ForeachBinaryOpList_cu_a911ec4325multi_tensor_apply_kernelINS1_18TensorListMetadataILi2EEENS1_24BinaryOpListAlphaFunctorIsLi2ELi2ELi0EEEJSt4plusIsEsEEEvT_T0_DpT1_:
        .type           _ZN2at6native55_GLOBAL__N__de093ff9_22_ForeachBinaryOpList_cu_a911ec4325multi_tensor_apply_kernelINS1_18TensorListMetadataILi2EEENS1_24BinaryOpListAlphaFunctorIsLi2ELi2ELi0EEEJSt4plusIsEsEEEvT_T0_DpT1_,@function
        .size           _ZN2at6native55_GLOBAL__N__de093ff9_22_ForeachBinaryOpList_cu_a911ec4325multi_tensor_apply_kernelINS1_18TensorListMetadataILi2EEENS1_24BinaryOpListAlphaFunctorIsLi2ELi2ELi0EEEJSt4plusIsEsEEEvT_T0_DpT1_,(.L_x_8012 - _ZN2at6native55_GLOBAL__N__de093ff9_22_ForeachBinaryOpList_cu_a911ec4325multi_tensor_apply_kernelINS1_18TensorListMetadataILi2EEENS1_24BinaryOpListAlphaFunctorIsLi2ELi2ELi0EEEJSt4plusIsEsEEEvT_T0_DpT1_)
        .other          _ZN2at6native55_GLOBAL__N__de093ff9_22_ForeachBinaryOpList_cu_a911ec4325multi_tensor_apply_kernelINS1_18TensorListMetadataILi2EEENS1_24BinaryOpListAlphaFunctorIsLi2ELi2ELi0EEEJSt4plusIsEsEEEvT_T0_DpT1_,@"STO_CUDA_ENTRY STV_DEFAULT"
_ZN2at6native55_GLOBAL__N__de093ff9_22_ForeachBinaryOpList_cu_a911ec4325multi_tensor_apply_kernelINS1_18TensorListMetadataILi2EEENS1_24BinaryOpListAlphaFunctorIsLi2ELi2ELi0EEEJSt4plusIsEsEEEvT_T0_DpT1_:
        /* <DEDUP_REMOVED lines=32> */
.L_x_7422:
        /* <DEDUP_REMOVED lines=10> */
[----:B------:R-:W-:Y:S02]  /*02a0*/  IADD3 R12, P4, PT, R19, R4, RZ ;  /* 0x00000004130c7210 */ /* 0x000fe40007f9e0ff */
[----:B------:R-:W-:Y:S02]  /*02b0*/  IADD3 R2, P2, PT, R16, UR6, RZ ;  /* 0x0000000610027c10 */ /* 0x000fe4000ff5e0ff */
[----:B------:R-:W-:Y:S01]  /*02c0*/  ISETP.GE.U32.AND.EX P1, PT, R3, UR10, PT, P1 ;  /* 0x0000000a03007c0c */ /* 0x000fe2000bf26110 */
[----:B------:R-:W-:Y:S01]  /*02d0*/  IMAD.X R7, RZ, RZ, R9, P4 ;  /* 0x000000ffff077224 */ /* 0x000fe200020e0609 */
[----:B------:R-:W-:-:S02]  /*02e0*/  IADD3.X R3, PT, PT, R5, UR7, RZ, P2, !PT ;  /* 0x0000000705037c10 */ /* 0x000fc400097fe4ff */
[----:B------:R-:W-:Y:S02]  /*02f0*/  ISETP.GE.U32.AND P2, PT, R12, UR5, PT ;  /* 0x000000050c007c0c */ /* 0x000fe4000bf46070 */
[----:B------:R-:W-:Y:S02]  /*0300*/  IADD3 R13, P4, PT, R19, R12, RZ ;  /* 0x0000000c130d7210 */ /* 0x000fe40007f9e0ff */
[C---:B------:R-:W-:Y:S02]  /*0310*/  @!P0 LEA R10, P3, R4.reuse, UR8, 0x1 ;  /* 0x00000008040a8c11 */ /* 0x040fe4000f8608ff */
[----:B------:R-:W-:Y:S01]  /*0320*/  ISETP.GE.U32.AND.EX P2, PT, R7, UR10, PT, P2 ;  /* 0x0000000a07007c0c */ /* 0x000fe2000bf46120 */
[----:B------:R-:W-:Y:S01]  /*0330*/  IMAD.X R26, RZ, RZ, R7, P4 ;  /* 0x000000ffff1a7224 */ /* 0x000fe200020e0607 */
[----:B------:R-:W-:Y:S01]  /*0340*/  @!P0 LEA.HI.X R11, R4, UR9, R9, 0x1, P3 ;  /* 0x00000009040b8c11 */ /* 0x000fe200098f0c09 */
[----:B------:R-:W2:Y:S01]  /*0350*/  @!P1 LDG.E.U16 R23, desc[UR14][R2.64] ;  /* 0x0000000e02179981 */ /* 0x000ea2000c1e1500 */
        /* <DEDUP_REMOVED lines=11> */
[----:B------:R-:W-:Y:S01]  /*0410*/  @!P2 LEA.HI.X R9, R12, UR9, R7, 0x1, P5 ;  /* 0x000000090c09ac11 */ /* 0x000fe2000a8f0c07 */
[----:B------:R-:W-:Y:S01]  /*0420*/  IMAD.X R7, R15, 0x1, R5, P4 ;  /* 0x000000010f077824 */ /* 0x000fe200020e0605 */
[----:B------:R-:W-:Y:S02]  /*0430*/  @!P3 LEA R12, P5, R13, UR8, 0x1 ;  /* 0x000000080d0cbc11 */ /* 0x000fe4000f8a08ff */
[----:B------:R-:W-:Y:S01]  /*0440*/  LEA R14, P4, R19, R6, 0x1 ;  /* 0x00000006130e7211 */ /* 0x000fe200078808ff */
[----:B------:R0:W3:Y:S01]  /*0450*/  @!P1 LDG.E.U16 R21, desc[UR14][R16.64] ;  /* 0x0000000e10159981 */ /* 0x0000e2000c1e1500 */
[----:B------:R-:W-:Y:S02]  /*0460*/  PRMT R22, RZ, 0x7610, R22 ;  /* 0x00007610ff167816 */ /* 0x000fe40000000016 */
[----:B------:R-:W-:-:S02]  /*0470*/  PRMT R24, RZ, 0x7610, R24 ;  /* 0x00007610ff187816 */ /* 0x000fc40000000018 */
[----:B------:R-:W-:Y:S02]  /*0480*/  @!P3 LEA.HI.X R13, R13, UR9, R26, 0x1, P5 ;  /* 0x000000090d0dbc11 */ /* 0x000fe4000a8f0c1a */
[----:B------:R-:W-:Y:S01]  /*0490*/  LEA.HI.X R15, R19, R7, RZ, 0x1, P4 ;  /* 0x00000007130f7211 */ /* 0x000fe200020f0cff */
[----:B------:R-:W4:Y:S01]  /*04a0*/  @!P0 LDG.E.U16 R22, desc[UR14][R4.64] ;  /* 0x0000000e04168981 */ /* 0x000f22000c1e1500 */
[----:B0-----:R-:W-:Y:S02]  /*04b0*/  PRMT R17, RZ, 0x7610, R17 ;  /* 0x00007610ff117816 */ /* 0x001fe40000000011 */
[----:B------:R-:W-:Y:S01]  /*04c0*/  PRMT R16, RZ, 0x7610, R16 ;  /* 0x00007610ff107816 */ /* 0x000fe20000000010 */
[----:B------:R2:W5:Y:S01]  /*04d0*/  @!P0 LDG.E.U16 R24, desc[UR14][R10.64] ;  /* 0x0000000e0a188981 */ /* 0x000562000c1e1500 */
[----:B------:R-:W-:Y:S02]  /*04e0*/  PRMT R25, RZ, 0x7610, R25 ;  /* 0x00007610ff197816 */ /* 0x000fe40000000019 */
[----:B------:R-:W-:Y:S01]  /*04f0*/  PRMT R26, RZ, 0x7610, R26 ;  /* 0x00007610ff1a7816 */ /* 0x000fe2000000001a */
[----:B------:R-:W5:Y:S04]  /*0500*/  @!P3 LDG.E.U16 R17, desc[UR14][R12.64] ;  /* 0x0000000e0c11b981 */ /* 0x000f68000c1e1500 */
[----:B------:R-:W5:Y:S04]  /*0510*/  @!P3 LDG.E.U16 R16, desc[UR14][R14.64] ;  /* 0x0000000e0e10b981 */ /* 0x000f68000c1e1500 */
[----:B------:R-:W5:Y:S04]  /*0520*/  @!P2 LDG.E.U16 R25, desc[UR14][R6.64] ;  /* 0x0000000e0619a981 */ /* 0x000f68000c1e1500 */
[----:B------:R4:W5:Y:S01]  /*0530*/  @!P2 LDG.E.U16 R26, desc[UR14][R8.64] ;  /* 0x0000000e081aa981 */ /* 0x000962000c1e1500 */
[----:B------:R-:W0:Y:S02]  /*0540*/  LDCU.U16 UR4, c[0x0][0xfca] ;  /* 0x0001f940ff0477ac */ /* 0x000e240008000400 */
[----:B0-----:R-:W-:Y:S01]  /*0550*/  UPRMT UR4, UR4, 0x9910, URZ ;  /* 0x0000991004047896 */ /* 0x001fe200080000ff */
[----:B--2---:R-:W-:-:S02]  /*0560*/  PRMT R10, R23, 0x9910, RZ ;  /* 0x00009910170a7816 */ /* 0x004fc400000000ff */
[----:B---3--:R-:W-:Y:S02]  /*0570*/  PRMT R11, R21, 0x9910, RZ ;  /* 0x00009910150b7816 */ /* 0x008fe400000000ff */
[----:B----4-:R-:W-:Y:S02]  /*0580*/  PRMT R8, R22, 0x9910, RZ ;  /* 0x0000991016087816 */ /* 0x010fe400000000ff */
[----:B-----5:R-:W-:Y:S02]  /*0590*/  PRMT R13, R24, 0x9910, RZ ;  /* 0x00009910180d7816 */ /* 0x020fe400000000ff */
[----:B------:R-:W-:Y:S01]  /*05a0*/  PRMT R21, R17, 0x9910, RZ ;  /* 0x0000991011157816 */ /* 0x000fe200000000ff */
[----:B------:R-:W-:Y:S01]  /*05b0*/  IMAD R17, R11, UR4, R10 ;  /* 0x000000040b117c24 */ /* 0x000fe2000f8e020a */
[----:B------:R-:W-:Y:S01]  /*05c0*/  PRMT R16, R16, 0x9910, RZ ;  /* 0x0000991010107816 */ /* 0x000fe200000000ff */
[----:B------:R-:W-:Y:S01]  /*05d0*/  IMAD R13, R13, UR4, R8 ;  /* 0x000000040d0d7c24 */ /* 0x000fe2000f8e0208 */
[----:B------:R-:W-:-:S03]  /*05e0*/  PRMT R9, R25, 0x9910, RZ ;  /* 0x0000991019097816 */ /* 0x000fc600000000ff */
[----:B------:R-:W-:Y:S01]  /*05f0*/  IMAD.MOV.U32 R10, RZ, RZ, R16 ;  /* 0x000000ffff0a7224 */ /* 0x000fe200078e0010 */
[----:B------:R-:W-:Y:S01]  /*0600*/  PRMT R12, R26, 0x9910, RZ ;  /* 0x000099101a0c7816 */ /* 0x000fe200000000ff */
[----:B------:R-:W-:Y:S01]  /*0610*/  IMAD.MOV.U32 R11, RZ, RZ, R21 ;  /* 0x000000ffff0b7224 */ /* 0x000fe200078e0015 */
[----:B------:R2:W-:Y:S03]  /*0620*/  @!P1 STG.E.U16 desc[UR14][R2.64], R17 ;  /* 0x0000001102009986 */ /* 0x0005e6000c10150e */
[----:B------:R-:W-:Y:S01]  /*0630*/  IMAD R9, R12, UR4, R9 ;  /* 0x000000040c097c24 */ /* 0x000fe2000f8e0209 */
[----:B------:R2:W-:Y:S01]  /*0640*/  @!P0 STG.E.U16 desc[UR14][R4.64], R13 ;  /* 0x0000000d04008986 */ /* 0x0005e2000c10150e */
[----:B------:R-:W-:Y:S01]  /*0650*/  IMAD R11, R11, UR4, R10 ;  /* 0x000000040b0b7c24 */ /* 0x000fe2000f8e020a */
[----:B------:R-:W-:Y:S02]  /*0660*/  LEA R20, P0, R19, R20, 0x2 ;  /* 0x0000001413147211 */ /* 0x000fe400078010ff */
[----:B------:R2:W-:Y:S03]  /*0670*/  @!P2 STG.E.U16 desc[UR14][R6.64], R9 ;  /* 0x000000090600a986 */ /* 0x0005e6000c10150e */
[----:B------:R-:W-:Y:S01]  /*0680*/  IMAD.X R18, RZ, RZ, R18, P0 ;  /* 0x000000ffff127224 */ /* 0x000fe200000e0612 */
[----:B------:R2:W-:Y:S01]  /*0690*/  @!P3 STG.E.U16 desc[UR14][R14.64], R11 ;  /* 0x0000000b0e00b986 */ /* 0x0005e2000c10150e */
[----:B------:R-:W-:-:S04]  /*06a0*/  ISETP.GE.U32.AND P0, PT, R20, UR5, PT ;  /* 0x0000000514007c0c */ /* 0x000fc8000bf06070 */
[----:B------:R-:W-:-:S13]  /*06b0*/  ISETP.GE.U32.AND.EX P0, PT, R18, UR10, PT, P0 ;  /* 0x0000000a12007c0c */ /* 0x000fda000bf06100 */
[----:B--2---:R-:W-:Y:S05]  /*06c0*/  @!P0 BRA `(.L_x_7422) ;  /* 0xfffffff800cc8947 */ /* 0x004fea000383ffff */
[----:B------:R-:W-:Y:S05]  /*06d0*/  EXIT ;  /* 0x000000000000794d */ /* 0x000fea0003800000 */
.L_x_7421:
        /* <DEDUP_REMOVED lines=9> */
.L_x_7423:
        /* <DEDUP_REMOVED lines=14> */
[----:B------:R-:W-:Y:S02]  /*0850*/  PRMT R11, R6, 0x9910, RZ ;  /* 0x00009910060b7816 */ /* 0x000fe400000000ff */
[C---:B---3--:R-:W-:Y:S02]  /*0860*/  PRMT R4, R8.reuse, 0x9910, RZ ;  /* 0x0000991008047816 */ /* 0x048fe400000000ff */
[----:B------:R-:W-:-:S02]  /*0870*/  PRMT R6, R8, 0xbb32, RZ ;  /* 0x0000bb3208067816 */ /* 0x000fc400000000ff */
[----:B------:R-:W-:Y:S01]  /*0880*/  PRMT R13, R7, 0x9910, RZ ;  /* 0x00009910070d7816 */ /* 0x000fe200000000ff */
[----:B------:R-:W-:Y:S01]  /*0890*/  IMAD.MOV.U32 R7, RZ, RZ, R10 ;  /* 0x000000ffff077224 */ /* 0x000fe200078e000a */
[C---:B------:R-:W-:Y:S01]  /*08a0*/  PRMT R8, R9.reuse, 0x9910, RZ ;  /* 0x0000991009087816 */ /* 0x040fe200000000ff */
[----:B------:R-:W-:Y:S01]  /*08b0*/  IMAD.MOV.U32 R10, RZ, RZ, R12 ;  /* 0x000000ffff0a7224 */ /* 0x000fe200078e000c */
[----:B------:R-:W-:Y:S01]  /*08c0*/  PRMT R9, R9, 0xbb32, RZ ;  /* 0x0000bb3209097816 */ /* 0x000fe200000000ff */
[----:B------:R-:W-:Y:S02]  /*08d0*/  IMAD R4, R11, UR5, R4 ;  /* 0x000000050b047c24 */ /* 0x000fe4000f8e0204 */
[----:B------:R-:W-:Y:S02]  /*08e0*/  IMAD R7, R7, UR5, R6 ;  /* 0x0000000507077c24 */ /* 0x000fe4000f8e0206 */
[----:B------:R-:W-:Y:S02]  /*08f0*/  IMAD R8, R13, UR5, R8 ;  /* 0x000000050d087c24 */ /* 0x000fe4000f8e0208 */
[----:B------:R-:W-:Y:S01]  /*0900*/  IMAD R9, R10, UR5, R9 ;  /* 0x000000050a097c24 */ /* 0x000fe2000f8e0209 */
        /* <DEDUP_REMOVED lines=9> */
.L_x_7424:
        /* <DEDUP_REMOVED lines=14> */
.L_x_8012:


//--------------------- .text._ZN2at6native55_GLOBAL__N__de093ff9_22_ForeachBinaryOpList_cu_a911ec4325multi_tensor_apply_kernelINS1_18TensorListMetadataILi2EEENS1_24BinaryOpListAlphaFunctorIlLi2ELi2ELi0EEEJSt4plusIlElEEEvT_T0_DpT1_ --------------------------
	.section	.text._ZN2at6native55_GLOBAL__N__de093ff9_22_ForeachBinaryOpList_cu_a911ec4325multi_tensor_apply_kernelINS1_18TensorListMetadataILi2EEENS1_24BinaryOpListAlphaFunctorIlLi2ELi2ELi0EEEJSt4plusIlElEEEvT_T0_DpT1_,"ax",@progbits
	.align	128
.text._ZN2at6native55_GLOBAL__N__de093ff9_22_ForeachBinaryOpList_cu_a911ec4325multi_tensor_apply_kernelINS1_18TensorListMetadataILi2EEENS1_24BinaryOpListAlphaFunctorIlLi2ELi2ELi0EEEJSt4plusIlElEEEvT_T0_DpT1_:
        .type           _ZN2at6native55_GLOBAL__N__de093ff9_22_ForeachBinaryOpList_cu_a911ec4325multi_tensor_apply_kernelINS1_18TensorListMetadataILi2EEENS1_24BinaryOpListAlphaFunctorIlLi2ELi2ELi0EEEJSt4plusIlElEEEvT_T0_DpT1_,@function
        .size           _ZN2at6native55_GLOBAL__N__de093ff9_22_ForeachBinaryOpList_cu_a911ec4325multi_tensor_apply_kernelINS1_18TensorListMetadataILi2EEENS1_24BinaryOpListAlphaFunctorIlLi2ELi2ELi0EEEJSt4plusIlElEEEvT_T0_DpT1_,(.L_x_8013 - _ZN2at6native55_GLOBAL__N__de093ff9_22_ForeachBinaryOpList_cu_a911ec4325multi_tensor_apply_kernelINS1_18TensorListMetadataILi2EEENS1_24BinaryOpListAlphaFunctorIlLi2ELi2ELi0EEEJSt4plusIlElEEEvT_T0_DpT1_)
        .other          _ZN2at6native55_GLOBAL__N__de093ff9_22_ForeachBinaryOpList_cu_a911ec4325multi_tensor_apply_kernelINS1_18TensorListMetadataILi2EEENS1_24BinaryOpListAlphaFunctorIlLi2ELi2ELi0EEEJSt4plusIlElEEEvT_T0_DpT1_,@"STO_CUDA_ENTRY STV_DEFAULT"
_ZN2at6native55_GLOBAL__N__de093ff9_22_ForeachBinaryOpList_cu_a911ec4325multi_tensor_apply_kernelINS1_18TensorListMetadataILi2EEENS1_24BinaryOpListAlphaFunctorIlLi2ELi2ELi0EEEJSt4plusIlElEEEvT_T0_DpT1_:
        /* <DEDUP_REMOVED lines=33> */
.L_x_7428:
[----:B0-----:R-:W-:Y:S02]  /*0210*/  IADD3 R3, P0, PT, R0, R27, RZ ;  /* 0x0000001b00037210 */ /* 0x001fe40007f1e0ff */
[----:B------:R-:W-:Y:S02]  /*0220*/  CS2R R14, SRZ ;  /* 0x00000000000e7805 */ /* 0x000fe4000001ff00 */
[----:B-1----:R-:W-:Y:S01]  /*0230*/  IADD3 R11, P1, PT, R2, R3, RZ ;  /* 0x00000003020b7210 */ /* 0x002fe20007f3e0ff */
[----:B------:R-:W-:Y:S01]  /*0240*/  IMAD.X R4, RZ, RZ, R7, P0 ;  /* 0x000000ffff047224 */ /* 0x000fe200000e0607 */
[C---:B------:R-:W-:Y:S01]  /*0250*/  ISETP.GE.U32.AND P2, PT, R3.reuse, UR5, PT ;  /* 0x0000000503007c0c */ /* 0x040fe2000bf46070 */
[----:B------:R-:W-:Y:S01]  /*0260*/  IMAD.SHL.U32 R18, R3, 0x8, RZ ;  /* 0x0000000803127824 */ /* 0x000fe200078e00ff */
[----:B------:R-:W-:Y:S01]  /*0270*/  ISETP.GE.U32.AND P0, PT, R11, UR5, PT ;  /* 0x000000050b007c0c */ /* 0x000fe2000bf06070 */
[--C-:B------:R-:W-:Y:S01]  /*0280*/  IMAD.X R6, RZ, RZ, R4.reuse, P1 ;  /* 0x000000ffff067224 */ /* 0x100fe200008e0604 */
[----:B------:R-:W-:-:S02]  /*0290*/  SHF.L.U64.HI R10, R3, 0x3, R4 ;  /* 0x00000003030a7819 */ /* 0x000fc40000010204 */
[----:B------:R-:W-:Y:S02]  /*02a0*/  IADD3 R8, P1, PT, R18, UR6, RZ ;  /* 0x0000000612087c10 */ /* 0x000fe4000ff3e0ff */
[----:B------:R-:W-:Y:S02]  /*02b0*/  ISETP.GE.U32.AND.EX P0, PT, R6, UR10, PT, P0 ;  /* 0x0000000a06007c0c */ /* 0x000fe4000bf06100 */
[----:B------:R-:W-:Y:S02]  /*02c0*/  IADD3.X R9, PT, PT, R10, UR7, RZ, P1, !PT ;  /* 0x000000070a097c10 */ /* 0x000fe40008ffe4ff */
[----:B------:R-:W-:Y:S02]  /*02d0*/  IADD3 R3, P4, PT, R2, R11, RZ ;  /* 0x0000000b02037210 */ /* 0x000fe40007f9e0ff */
[----:B------:R-:W-:Y:S02]  /*02e0*/  ISETP.GE.U32.AND.EX P2, PT, R4, UR10, PT, P2 ;  /* 0x0000000a04007c0c */ /* 0x000fe4000bf46120 */
[----:B------:R-:W-:-:S05]  /*02f0*/  IADD3 R5, P3, PT, R2, R3, RZ ;  /* 0x0000000302057210 */ /* 0x000fca0007f7e0ff */
[----:B------:R-:W-:-:S04]  /*0300*/  @!P0 LEA R22, P1, R11, UR8, 0x3 ;  /* 0x000000080b168c11 */ /* 0x000fc8000f8218ff */
[--C-:B------:R-:W-:Y:S01]  /*0310*/  @!P0 LEA.HI.X R23, R11, UR9, R6.reuse, 0x3, P1 ;  /* 0x000000090b178c11 */ /* 0x100fe200088f1c06 */
[----:B------:R-:W-:Y:S01]  /*0320*/  IMAD.X R6, RZ, RZ, R6, P4 ;  /* 0x000000ffff067224 */ /* 0x000fe200020e0606 */
[----:B------:R-:W-:Y:S01]  /*0330*/  ISETP.GE.U32.AND P1, PT, R5, UR5, PT ;  /* 0x0000000505007c0c */ /* 0x000fe2000bf26070 */
[----:B------:R-:W-:Y:S01]  /*0340*/  IMAD.SHL.U32 R13, R2, 0x8, RZ ;  /* 0x00000008020d7824 */ /* 0x000fe200078e00ff */
[----:B------:R-:W-:Y:S01]  /*0350*/  SHF.R.U32.HI R21, RZ, 0x1d, R2 ;  /* 0x0000001dff157819 */ /* 0x000fe20000011602 */
[----:B------:R-:W-:Y:S01]  /*0360*/  IMAD.X R26, RZ, RZ, R6, P3 ;  /* 0x000000ffff1a7224 */ /* 0x000fe200018e0606 */
[----:B------:R-:W-:Y:S01]  /*0370*/  CS2R R16, SRZ ;  /* 0x0000000000107805 */ /* 0x000fe2000001ff00 */
[----:B------:R0:W3:Y:S01]  /*0380*/  @!P2 LDG.E.64 R14, desc[UR14][R8.64] ;  /* 0x0000000e080ea981 */ /* 0x0000e2000c1e1b00 */
[----:B------:R-:W-:Y:S02]  /*0390*/  IADD3 R28, P3, PT, R13, R8, RZ ;  /* 0x000000080d1c7210 */ /* 0x000fe40007f7e0ff */
[----:B------:R-:W-:-:S02]  /*03a0*/  ISETP.GE.U32.AND.EX P1, PT, R26, UR10, PT, P1 ;  /* 0x0000000a1a007c0c */ /* 0x000fc4000bf26110 */
[----:B------:R-:W-:Y:S01]  /*03b0*/  @!P2 IADD3 R18, P4, PT, R18, UR8, RZ ;  /* 0x000000081212ac10 */ /* 0x000fe2000ff9e0ff */
[----:B------:R-:W-:Y:S01]  /*03c0*/  IMAD.X R29, R21, 0x1, R9, P3 ;  /* 0x00000001151d7824 */ /* 0x000fe200018e0609 */
[----:B------:R-:W-:Y:S02]  /*03d0*/  ISETP.GE.U32.AND P3, PT, R3, UR5, PT ;  /* 0x0000000503007c0c */ /* 0x000fe4000bf66070 */
[----:B------:R-:W-:Y:S02]  /*03e0*/  @!P2 IADD3.X R19, PT, PT, R10, UR9, RZ, P4, !PT ;  /* 0x000000090a13ac10 */ /* 0x000fe4000a7fe4ff */
[----:B------:R-:W-:Y:S02]  /*03f0*/  CS2R R10, SRZ ;  /* 0x00000000000a7805 */ /* 0x000fe4000001ff00 */
[----:B------:R-:W-:Y:S02]  /*0400*/  IADD3 R12, P4, PT, R13, R28, RZ ;  /* 0x0000001c0d0c7210 */ /* 0x000fe40007f9e0ff */
[----:B------:R-:W-:Y:S01]  /*0410*/  ISETP.GE.U32.AND.EX P3, PT, R6, UR10, PT, P3 ;  /* 0x0000000a06007c0c */ /* 0x000fe2000bf66130 */
[----:B------:R1:W2:Y:S02]  /*0420*/  @!P2 LDG.E.64 R16, desc[UR14][R18.64] ;  /* 0x0000000e1210a981 */ /* 0x0002a4000c1e1b00 */
[----:B------:R-:W-:Y:S01]  /*0430*/  IMAD.X R13, R21, 0x1, R29, P4 ;  /* 0x00000001150d7824 */ /* 0x000fe200020e061d */
[----:B------:R-:W-:Y:S01]  /*0440*/  @!P1 LEA R20, P4, R2, R12, 0x3 ;  /* 0x0000000c02149211 */ /* 0x000fe200078818ff */
[----:B------:R4:W5:Y:S01]  /*0450*/  @!P0 LDG.E.64 R10, desc[UR14][R28.64] ;  /* 0x0000000e1c0a8981 */ /* 0x000962000c1e1b00 */
[----:B0-----:R-:W-:-:S02]  /*0460*/  CS2R R8, SRZ ;  /* 0x0000000000087805 */ /* 0x001fc4000001ff00 */
[C---:B-1----:R-:W-:Y:S02]  /*0470*/  @!P1 LEA R18, P5, R5.reuse, UR8, 0x3 ;  /* 0x0000000805129c11 */ /* 0x042fe4000f8a18ff */
[----:B------:R-:W-:Y:S02]  /*0480*/  CS2R R24, SRZ ;  /* 0x0000000000187805 */ /* 0x000fe4000001ff00 */
[----:B------:R-:W-:Y:S01]  /*0490*/  @!P1 LEA.HI.X R21, R2, R13, RZ, 0x3, P4 ;  /* 0x0000000d02159211 */ /* 0x000fe200020f1cff */
[----:B------:R0:W5:Y:S01]  /*04a0*/  @!P0 LDG.E.64 R8, desc[UR14][R22.64] ;  /* 0x0000000e16088981 */ /* 0x000162000c1e1b00 */
[----:B----4-:R-:W-:Y:S02]  /*04b0*/  CS2R R28, SRZ ;  /* 0x00000000001c7805 */ /* 0x010fe4000001ff00 */
[----:B------:R-:W-:Y:S01]  /*04c0*/  @!P1 LEA.HI.X R19, R5, UR9, R26, 0x3, P5 ;  /* 0x0000000905139c11 */ /* 0x000fe2000a8f1c1a */
[----:B------:R1:W4:Y:S04]  /*04d0*/  @!P1 LDG.E.64 R24, desc[UR14][R20.64] ;  /* 0x0000000e14189981 */ /* 0x000328000c1e1b00 */
[----:B------:R1:W4:Y:S01]  /*04e0*/  @!P1 LDG.E.64 R28, desc[UR14][R18.64] ;  /* 0x0000000e121c9981 */ /* 0x000322000c1e1b00 */
[----:B0-----:R-:W-:-:S02]  /*04f0*/  CS2R R22, SRZ ;  /* 0x0000000000167805 */ /* 0x001fc4000001ff00 */
[----:B-1----:R-:W-:Y:S02]  /*0500*/  CS2R R20, SRZ ;  /* 0x0000000000147805 */ /* 0x002fe4000001ff00 */
[----:B------:R-:W-:-:S04]  /*0510*/  @!P3 LEA R18, P4, R3, UR8, 0x3 ;  /* 0x000000080312bc11 */ /* 0x000fc8000f8818ff */
[----:B------:R-:W4:Y:S01]  /*0520*/  @!P3 LDG.E.64 R20, desc[UR14][R12.64] ;  /* 0x0000000e0c14b981 */ /* 0x000f22000c1e1b00 */
[----:B------:R-:W-:-:S05]  /*0530*/  @!P3 LEA.HI.X R19, R3, UR9, R6, 0x3, P4 ;  /* 0x000000090313bc11 */ /* 0x000fca000a0f1c06 */
[----:B------:R0:W4:Y:S01]  /*0540*/  @!P3 LDG.E.64 R22, desc[UR14][R18.64] ;  /* 0x0000000e1216b981 */ /* 0x000122000c1e1b00 */
[----:B------:R-:W-:Y:S01]  /*0550*/  BSSY.RECONVERGENT B0, `(.L_x_7426) ;  /* 0x000002f000007945 */ /* 0x000fe20003800200 */
[----:B--2---:R-:W-:Y:S02]  /*0560*/  IMAD R3, R17, UR16, RZ ;  /* 0x0000001011037c24 */ /* 0x004fe4000f8e02ff */
[----:B---3--:R-:W-:-:S04]  /*0570*/  IMAD.WIDE.U32 R14, R16, UR16, R14 ;  /* 0x00000010100e7c25 */ /* 0x008fc8000f8e000e */
[----:B------:R-:W-:-:S04]  /*0580*/  IMAD R3, R16, UR17, R3 ;  /* 0x0000001110037c24 */ /* 0x000fc8000f8e0203 */
[----:B------:R-:W-:Y:S02]  /*0590*/  IMAD.IADD R15, R15, 0x1, R3 ;  /* 0x000000010f0f7824 */ /* 0x000fe400078e0203 */
[----:B------:R-:W-:Y:S02]  /*05a0*/  IMAD.IADD R3, R0, 0x1, R27 ;  /* 0x0000000100037824 */ /* 0x000fe400078e021b */
[----:B-----5:R-:W-:Y:S02]  /*05b0*/  IMAD R9, R9, UR16, RZ ;  /* 0x0000001009097c24 */ /* 0x020fe4000f8e02ff */
[----:B------:R-:W-:Y:S01]  /*05c0*/  IMAD.WIDE.U32 R10, R8, UR16, R10 ;  /* 0x00000010080a7c25 */ /* 0x000fe2000f8e000a */
[----:B0-----:R-:W-:-:S03]  /*05d0*/  @!P0 LEA R19, P4, R3, UR6, 0x3 ;  /* 0x0000000603138c11 */ /* 0x001fc6000f8818ff */
[----:B------:R-:W-:Y:S01]  /*05e0*/  IMAD R9, R8, UR17, R9 ;  /* 0x0000001108097c24 */ /* 0x000fe2000f8e0209 */
[----:B------:R-:W-:-:S03]  /*05f0*/  @!P2 LEA R8, P5, R3, UR6, 0x3 ;  /* 0x000000060308ac11 */ /* 0x000fc6000f8a18ff */
[----:B------:R-:W-:Y:S01]  /*0600*/  IMAD.IADD R11, R11, 0x1, R9 ;  /* 0x000000010b0b7824 */ /* 0x000fe200078e0209 */
[C-C-:B------:R-:W-:Y:S02]  /*0610*/  @!P2 LEA.HI.X R9, R3.reuse, UR7, R4.reuse, 0x3, P5 ;  /* 0x000000070309ac11 */ /* 0x140fe4000a8f1c04 */
[C---:B------:R-:W-:Y:S02]  /*0620*/  @!P0 LEA R18, P5, R2.reuse, R19, 0x3 ;  /* 0x0000001302128211 */ /* 0x040fe400078a18ff */
[----:B------:R-:W-:Y:S01]  /*0630*/  @!P0 LEA.HI.X R19, R3, UR7, R4, 0x3, P4 ;  /* 0x0000000703138c11 */ /* 0x000fe2000a0f1c04 */
[----:B------:R0:W-:Y:S01]  /*0640*/  @!P2 STG.E.64 desc[UR14][R8.64], R14 ;  /* 0x0000000e0800a986 */ /* 0x0001e2000c101b0e */
[C---:B------:R-:W-:Y:S01]  /*0650*/  LEA R27, P4, R2.reuse, R27, 0x2 ;  /* 0x0000001b021b7211 */ /* 0x040fe200078810ff */
[----:B----4-:R-:W-:Y:S01]  /*0660*/  IMAD.MOV.U32 R16, RZ, RZ, R20 ;  /* 0x000000ffff107224 */ /* 0x010fe200078e0014 */
[----:B------:R-:W-:Y:S01]  /*0670*/  @!P0 LEA.HI.X R19, R2, R19, RZ, 0x3, P5 ;  /* 0x0000001302138211 */ /* 0x000fe200028f1cff */
[----:B------:R-:W-:-:S02]  /*0680*/  IMAD.MOV.U32 R17, RZ, RZ, R21 ;  /* 0x000000ffff117224 */ /* 0x000fc400078e0015 */
[----:B------:R-:W-:Y:S02]  /*0690*/  IMAD.X R7, RZ, RZ, R7, P4 ;  /* 0x000000ffff077224 */ /* 0x000fe400020e0607 */
[----:B------:R1:W-:Y:S01]  /*06a0*/  @!P0 STG.E.64 desc[UR14][R18.64], R10 ;  /* 0x0000000a12008986 */ /* 0x0003e2000c101b0e */
[----:B------:R-:W-:Y:S01]  /*06b0*/  IMAD R5, R23, UR16, RZ ;  /* 0x0000001017057c24 */ /* 0x000fe2000f8e02ff */
[----:B------:R-:W-:Y:S01]  /*06c0*/  ISETP.GE.U32.AND P0, PT, R27, UR5, PT ;  /* 0x000000051b007c0c */ /* 0x000fe2000bf06070 */
[----:B------:R-:W-:-:S03]  /*06d0*/  IMAD.WIDE.U32 R16, R22, UR16, R16 ;  /* 0x0000001016107c25 */ /* 0x000fc6000f8e0010 */
[----:B------:R-:W-:Y:S01]  /*06e0*/  ISETP.GE.U32.AND.EX P0, PT, R7, UR10, PT, P0 ;  /* 0x0000000a07007c0c */ /* 0x000fe2000bf06100 */
[----:B------:R-:W-:Y:S02]  /*06f0*/  IMAD R5, R22, UR17, R5 ;  /* 0x0000001116057c24 */ /* 0x000fe4000f8e0205 */
[----:B0-----:R-:W-:Y:S02]  /*0700*/  @!P3 IMAD.MOV.U32 R8, RZ, RZ, R12 ;  /* 0x000000ffff08b224 */ /* 0x001fe400078e000c */
[----:B------:R-:W-:Y:S02]  /*0710*/  IMAD.IADD R17, R17, 0x1, R5 ;  /* 0x0000000111117824 */ /* 0x000fe400078e0205 */
[----:B------:R-:W-:Y:S02]  /*0720*/  @!P3 IMAD.MOV.U32 R9, RZ, RZ, R13 ;  /* 0x000000ffff09b224 */ /* 0x000fe400078e000d */
[----:B------:R-:W-:Y:S02]  /*0730*/  IMAD R5, R29, UR16, RZ ;  /* 0x000000101d057c24 */ /* 0x000fe4000f8e02ff */
[----:B------:R-:W-:Y:S01]  /*0740*/  IMAD.MOV.U32 R12, RZ, RZ, R24 ;  /* 0x000000ffff0c7224 */ /* 0x000fe200078e0018 */
[----:B------:R1:W-:Y:S01]  /*0750*/  @!P3 STG.E.64 desc[UR14][R8.64], R16 ;  /* 0x000000100800b986 */ /* 0x0003e2000c101b0e */
[----:B------:R-:W-:-:S02]  /*0760*/  IMAD.MOV.U32 R13, RZ, RZ, R25 ;  /* 0x000000ffff0d7224 */ /* 0x000fc400078e0019 */
[C---:B------:R-:W-:Y:S02]  /*0770*/  IMAD R29, R28.reuse, UR17, R5 ;  /* 0x000000111c1d7c24 */ /* 0x040fe4000f8e0205 */
[----:B------:R-:W-:Y:S01]  /*0780*/  IMAD.WIDE.U32 R12, R28, UR16, R12 ;  /* 0x000000101c0c7c25 */ /* 0x000fe2000f8e000c */
[----:B------:R-:W-:Y:S06]  /*0790*/  @P1 BRA `(.L_x_7427) ;  /* 0x0000000000281947 */ /* 0x000fec0003800000 */
[----:B------:R-:W-:Y:S01]  /*07a0*/  IMAD.SHL.U32 R6, R2, 0x8, RZ ;  /* 0x0000000802067824 */ /* 0x000fe200078e00ff */
[----:B------:R-:W-:Y:S01]  /*07b0*/  LEA R5, P3, R3, UR6, 0x3 ;  /* 0x0000000603057c11 */ /* 0x000fe2000f8618ff */
[----:B------:R-:W-:Y:S01]  /*07c0*/  IMAD.IADD R13, R13, 0x1, R29 ;  /* 0x000000010d0d7824 */ /* 0x000fe200078e021d */
[----:B-1----:R-:W-:Y:S02]  /*07d0*/  SHF.R.U32.HI R8, RZ, 0x1d, R2 ;  /* 0x0000001dff087819 */ /* 0x002fe40000011602 */
[C---:B------:R-:W-:Y:S02]  /*07e0*/  IADD3 R5, P1, P2, R6.reuse, R5, R6 ;  /* 0x0000000506057210 */ /* 0x040fe40007a3e006 */
[----:B------:R-:W-:Y:S02]  /*07f0*/  LEA.HI.X R3, R3, UR7, R4, 0x3, P3 ;  /* 0x0000000703037c11 */ /* 0x000fe400098f1c04 */
[----:B------:R-:W-:Y:S02]  /*0800*/  IADD3 R4, P3, PT, R6, R5, RZ ;  /* 0x0000000506047210 */ /* 0x000fe40007f7e0ff */
[----:B------:R-:W-:-:S05]  /*0810*/  IADD3.X R3, PT, PT, R8, R3, R8, P1, P2 ;  /* 0x0000000308037210 */ /* 0x000fca0000fe4408 */
[----:B------:R-:W-:-:S05]  /*0820*/  IMAD.X R5, R8, 0x1, R3, P3 ;  /* 0x0000000108057824 */ /* 0x000fca00018e0603 */
[----:B------:R0:W-:Y:S02]  /*0830*/  STG.E.64 desc[UR14][R4.64], R12 ;  /* 0x0000000c04007986 */ /* 0x0001e4000c101b0e */
.L_x_7427:
[----:B------:R-:W-:Y:S05]  /*0840*/  BSYNC.RECONVERGENT B0 ;  /* 0x0000000000007941 */ /* 0x000fea0003800200 */
.L_x_7426:
[----:B------:R-:W-:Y:S05]  /*0850*/  @!P0 BRA `(.L_x_7428) ;  /* 0xfffffff8006c8947 */ /* 0x000fea000383ffff */
[----:B------:R-:W-:Y:S05]  /*0860*/  EXIT ;  /* 0x000000000000794d */ /* 0x000fea0003800000 */
.L_x_7425:
        /* <DEDUP_REMOVED lines=8> */
.L_x_7429:
[C---:B--2---:R-:W-:Y:S01]  /*08f0*/  IMAD.SHL.U32 R2, R0.reuse, 0x20, RZ ;  /* 0x0000002000027824 */ /* 0x044fe200078e00ff */
[----:B------:R-:W-:-:S04]  /*0900*/  SHF.L.U64.HI R3, R0, 0x5, R21 ;  /* 0x0000000500037819 */ /* 0x000fc80000010215 */
[C---:B------:R-:W-:Y:S02]  /*0910*/  IADD3 R6, P1, PT, R2.reuse, UR8, RZ ;  /* 0x0000000802067c10 */ /* 0x040fe4000ff3e0ff */
[----:B------:R-:W-:Y:S02]  /*0920*/  IADD3 R2, P0, PT, R2, UR6, RZ ;  /* 0x0000000602027c10 */ /* 0x000fe4000ff1e0ff */
[C---:B------:R-:W-:Y:S02]  /*0930*/  IADD3.X R7, PT, PT, R3.reuse, UR9, RZ, P1, !PT ;  /* 0x0000000903077c10 */ /* 0x040fe40008ffe4ff */
[----:B------:R-:W-:-:S04]  /*0940*/  IADD3.X R3, PT, PT, R3, UR7, RZ, P0, !PT ;  /* 0x0000000703037c10 */ /* 0x000fc800087fe4ff */
[----:B------:R-:W1:Y:S04]  /*0950*/  LDG.E.ENL2.256 R8, R4, desc[UR14][R6.64] ;  /* 0xfe00000e0604797e */ /* 0x000e680008121908 */
[----:B------:R-:W2:Y:S01]  /*0960*/  LDG.E.ENL2.256 R16, R12, desc[UR14][R2.64] ;  /* 0xfe00000e020c797e */ /* 0x000ea20008121910 */
        /* <DEDUP_REMOVED lines=8> */
[----:B--2---:R-:W-:-:S04]  /*09f0*/  IMAD.WIDE.U32 R12, R4, UR10, R12 ;  /* 0x0000000a040c7c25 */ /* 0x004fc8000f8e000c */
[----:B------:R-:W-:Y:S02]  /*0a00*/  IMAD R5, R4, UR11, R5 ;  /* 0x0000000b04057c24 */ /* 0x000fe4000f8e0205 */
[----:B------:R-:W-:-:S04]  /*0a10*/  IMAD.WIDE.U32 R14, R6, UR10, R14 ;  /* 0x0000000a060e7c25 */ /* 0x000fc8000f8e000e */
[----:B------:R-:W-:Y:S02]  /*0a20*/  IMAD R23, R6, UR11, R23 ;  /* 0x0000000b06177c24 */ /* 0x000fe4000f8e0217 */
[----:B------:R-:W-:-:S04]  /*0a30*/  IMAD.WIDE.U32 R16, R8, UR10, R16 ;  /* 0x0000000a08107c25 */ /* 0x000fc8000f8e0010 */
[----:B------:R-:W-:Y:S02]  /*0a40*/  IMAD R9, R8, UR11, R9 ;  /* 0x0000000b08097c24 */ /* 0x000fe4000f8e0209 */
[----:B------:R-:W-:-:S04]  /*0a50*/  IMAD.WIDE.U32 R18, R10, UR10, R18 ;  /* 0x0000000a0a127c25 */ /* 0x000fc8000f8e0012 */
[----:B------:R-:W-:Y:S02]  /*0a60*/  IMAD R11, R10, UR11, R11 ;  /* 0x0000000b0a0b7c24 */ /* 0x000fe4000f8e020b */
[----:B------:R-:W-:Y:S02]  /*0a70*/  IMAD.MOV.U32 R4, RZ, RZ, R12 ;  /* 0x000000ffff047224 */ /* 0x000fe400078e000c */
[----:B------:R-:W-:Y:S02]  /*0a80*/  IMAD.IADD R5, R13, 0x1, R5 ;  /* 0x000000010d057824 */ /* 0x000fe400078e0205 */
[----:B------:R-:W-:Y:S02]  /*0a90*/  IMAD.IADD R7, R15, 0x1, R23 ;  /* 0x000000010f077824 */ /* 0x000fe400078e0217 */
[----:B------:R-:W-:Y:S02]  /*0aa0*/  IMAD.IADD R9, R17, 0x1, R9 ;  /* 0x0000000111097824 */ /* 0x000fe400078e0209 */
[----:B------:R-:W-:-:S02]  /*0ab0*/  IMAD.IADD R11, R19, 0x1, R11 ;  /* 0x00000001130b7824 */ /* 0x000fc400078e020b */
        /* <DEDUP_REMOVED lines=10> */
.L_x_7430:
        /* <DEDUP_REMOVED lines=10> */
.L_x_8013:


//--------------------- .text._ZN2at6native55_GLOBAL__N__de093ff9_22_ForeachBinaryOpList_cu_a911ec4325multi_tensor_apply_kernelINS1_18TensorListMetadataILi2EEENS1_24BinaryOpListAlphaFunctorIiLi2ELi2ELi0EEEJSt4plusIiEiEEEvT_T0_DpT1_ --------------------------
	.section	.text._ZN2at6native55_GLOBAL__N__de093ff9_22_ForeachBinaryOpList_cu_a911ec4325multi_tensor_apply_kernelINS1_18TensorListMetadataILi2EEENS1_24BinaryOpListAlphaFunctorIiLi2ELi2ELi0EEEJSt4plusIiEiEEEvT_T0_DpT1_,"ax",@progbits
	.align	128
.text._ZN2at6native55_GLOBAL__N__de093ff9_22_ForeachBinaryOpList_cu_a911ec4325multi_tensor_apply_kernelINS1_18TensorListMetadataILi2EEENS1_24BinaryOpListAlphaFunctorIiLi2ELi2ELi0EEEJSt4plusIiEiEEEvT_T0_DpT1_:
        .type           _ZN2at6native55_GLOBAL__N__de093ff9_22_ForeachBinaryOpList_cu_a911ec4325multi_tensor_apply_kernelINS1_18TensorListMetadataILi2EEENS1_24BinaryOpListAlphaFunctorIiLi2ELi2ELi0EEEJSt4plusIiEiEEEvT_T0_DpT1_,@function
        .size           _ZN2at6native55_GLOBAL__N__de093ff9_22_ForeachBinaryOpList_cu_a911ec4325multi_tensor_apply_kernelINS1_18TensorListMetadataILi2EEENS1_24BinaryOpListAlphaFunctorIiLi2ELi2ELi0EEEJSt4plusIiEiEEEvT_T0_DpT1_,(.L_x_8014 - _ZN2at6native55_GLOBAL__N__de093ff9_22_ForeachBinaryOpList_cu_a911ec4325multi_tensor_apply_kernelINS1_18TensorListMetadataILi2EEENS1_24BinaryOpListAlphaFunctorIiLi2ELi2ELi0EEEJSt4plusIiEiEEEvT_T0_DpT1_)
        .other          _ZN2at6native55_GLOBAL__N__de093ff9_22_ForeachBinaryOpList_cu_a911ec4325multi_tensor_apply_kernelINS1_18TensorListMetadataILi2EEENS1_24BinaryOpListAlphaFunctorIiLi2ELi2ELi0EEEJSt4plusIiEiEEEvT_T0_DpT1_,@"STO_CUDA_ENTRY STV_DEFAULT"
_ZN2at6native55_GLOBAL__N__de093ff9_22_ForeachBinaryOpList_cu_a911ec4325multi_tensor_apply_kernelINS1_18TensorListMetadataILi2EEENS1_24BinaryOpListAlphaFunctorIiLi2ELi2ELi0EEEJSt4plusIiEiEEEvT_T0_DpT1_:
        /* <DEDUP_REMOVED lines=33> */
.L_x_7432:
        /* <DEDUP_REMOVED lines=50> */
[----:B--2---:R-:W-:Y:S02]  /*0530*/  IMAD R21, R20, UR11, R21 ;  /* 0x0000000b14157c24 */ /* 0x004fe4000f8e0215 */
[----:B---3--:R-:W-:-:S03]  /*0540*/  IMAD R19, R24, UR11, R19 ;  /* 0x0000000b18137c24 */ /* 0x008fc6000f8e0213 */
[----:B------:R3:W-:Y:S04]  /*0550*/  @!P1 STG.E desc[UR14][R2.64], R21 ;  /* 0x0000001502009986 */ /* 0x0007e8000c10190e */
[----:B------:R3:W-:Y:S01]  /*0560*/  @!P0 STG.E desc[UR14][R4.64], R19 ;  /* 0x0000001304008986 */ /* 0x0007e2000c10190e */
[----:B------:R-:W-:Y:S01]  /*0570*/  LEA R18, P0, R17, R18, 0x2 ;  /* 0x0000001211127211 */ /* 0x000fe200078010ff */
[----:B----4-:R-:W-:-:S04]  /*0580*/  IMAD R23, R22, UR11, R23 ;  /* 0x0000000b16177c24 */ /* 0x010fc8000f8e0217 */
[----:B------:R-:W-:Y:S02]  /*0590*/  IMAD.X R16, RZ, RZ, R16, P0 ;  /* 0x000000ffff107224 */ /* 0x000fe400000e0610 */
[----:B-----5:R-:W-:Y:S01]  /*05a0*/  IMAD R25, R26, UR11, R25 ;  /* 0x0000000b1a197c24 */ /* 0x020fe2000f8e0219 */
[----:B------:R3:W-:Y:S01]  /*05b0*/  @!P2 STG.E desc[UR14][R10.64], R23 ;  /* 0x000000170a00a986 */ /* 0x0007e2000c10190e */
[----:B------:R-:W-:-:S03]  /*05c0*/  ISETP.GE.U32.AND P0, PT, R18, UR5, PT ;  /* 0x0000000512007c0c */ /* 0x000fc6000bf06070 */
[----:B------:R3:W-:Y:S01]  /*05d0*/  @!P3 STG.E desc[UR14][R14.64], R25 ;  /* 0x000000190e00b986 */ /* 0x0007e2000c10190e */
[----:B------:R-:W-:-:S13]  /*05e0*/  ISETP.GE.U32.AND.EX P0, PT, R16, UR10, PT, P0 ;  /* 0x0000000a10007c0c */ /* 0x000fda000bf06100 */
[----:B---3--:R-:W-:Y:S05]  /*05f0*/  @!P0 BRA `(.L_x_7432) ;  /* 0xfffffffc00048947 */ /* 0x008fea000383ffff */
[----:B------:R-:W-:Y:S05]  /*0600*/  EXIT ;  /* 0x000000000000794d */ /* 0x000fea0003800000 */
.L_x_7431:
        /* <DEDUP_REMOVED lines=8> */
.L_x_7433:
        /* <DEDUP_REMOVED lines=23> */
.L_x_7434:
        /* <DEDUP_REMOVED lines=16> */
.L_x_8014:


//--------------------- .text._ZN2at6native55_GLOBAL__N__de093ff9_22_ForeachBinaryOpList_cu_a911ec4325multi_tensor_apply_kernelINS1_18TensorListMetadataILi2EEENS1_24BinaryOpListAlphaFunctorIaLi2ELi2ELi0EEEJSt4plusIaEaEEEvT_T0_DpT1_ --------------------------
	.section	.text._ZN2at6native55_GLOBAL__N__de093ff9_22_ForeachBinaryOpList_cu_a911ec4325multi_tensor_apply_kernelINS1_18TensorListMetadataILi2EEENS1_24BinaryOpListAlphaFunctorIaLi2ELi2ELi0EEEJSt4plusIaEaEEEvT_T0_DpT1_,"ax",@progbits
	.align	128
.text._ZN2at6native55_GLOBAL__N__de093ff9_22_ForeachBinaryOpList_cu_a911ec4325multi_tensor_apply_kernelINS1_18TensorListMetadataILi2EEENS1_24BinaryOpListAlphaFunctorIaLi2ELi2ELi0EEEJSt4plusIaEaEEEvT_T0_DpT1_:
        .type           _ZN2at6native55_GLOBAL__N__de093ff9_22_ForeachBinaryOpList_cu_a911ec4325multi_tensor_apply_kernelINS1_18TensorListMetadataILi2EEENS1_24BinaryOpListAlphaFunctorIaLi2ELi2ELi0EEEJSt4plusIaEaEEEvT_T0_DpT1_,@function
        .size           _ZN2at6native55_GLOBAL__N__de093ff9_22_ForeachBinaryOpList_cu_a911ec4325multi_tensor_apply_kernelINS1_18TensorListMetadataILi2EEENS1_24BinaryOpListAlphaFunctorIaLi2ELi2ELi0EEEJSt4plusIaEaEEEvT_T0_DpT1_,(.L_x_8015 - _ZN2at6native55_GLOBAL__N__de093ff9_22_ForeachBinaryOpList_cu_a911ec4325multi_tensor_apply_kernelINS1_18TensorListMetadataILi2EEENS1_24BinaryOpListAlphaFunctorIaLi2ELi2ELi0EEEJSt4plusIaEaEEEvT_T0_DpT1_)
        .other          _ZN2at6native55_GLOBAL__N__de093ff9_22_ForeachBinaryOpList_cu_a911ec4325multi_tensor_apply_kernelINS1_18TensorListMetadataILi2EEENS1_24BinaryOpListAlphaFunctorIaLi2ELi2ELi0EEEJSt4plusIaEaEEEvT_T0_DpT1_,@"STO_CUDA_ENTRY STV_DEFAULT"
_ZN2at6native55_GLOBAL__N__de093ff9_22_ForeachBinaryOpList_cu_a911ec4325multi_tensor_apply_kernelINS1_18TensorListMetadataILi2EEENS1_24BinaryOpListAlphaFunctorIaLi2ELi2ELi0EEEJSt4plusIaEaEEEvT_T0_DpT1_:
        /* <DEDUP_REMOVED lines=49> */
.L_x_7436:
        /* <DEDUP_REMOVED lines=9> */
[----:B------:R-:W-:Y:S01]  /*03a0*/  UMOV UR6, URZ ;  /* 0x000000ff00067c82 */ /* 0x000fe20008000000 */
[----:B------:R-:W-:Y:S01]  /*03b0*/  ISETP.GE.U32.AND.EX P1, PT, R4, UR26, PT, P1 ;  /* 0x0000001a04007c0c */ /* 0x000fe2000bf26110 */
[----:B------:R-:W-:Y:S01]  /*03c0*/  IMAD.WIDE.U32 R6, R7, 0x3, R2 ;  /* 0x0000000307067825 */ /* 0x000fe200078e0002 */
[----:B------:R-:W-:-:S02]  /*03d0*/  ISETP.GE.U32.AND P2, PT, R0, UR25, PT ;  /* 0x0000001900007c0c */ /* 0x000fc4000bf46070 */
[----:B------:R-:W-:Y:S01]  /*03e0*/  LEA.HI.X R0, R8, R3, RZ, 0x1, P4 ;  /* 0x0000000308007211 */ /* 0x000fe200020f0cff */
[----:B------:R-:W-:Y:S01]  /*03f0*/  VIADD R12, R7, UR6 ;  /* 0x00000006070c7c36 */ /* 0x000fe20008000000 */
[----:B------:R-:W-:Y:S02]  /*0400*/  IADD3 R4, P3, PT, R2, UR30, RZ ;  /* 0x0000001e02047c10 */ /* 0x000fe4000ff7e0ff */
[----:B------:R-:W-:Y:S02]  /*0410*/  ISETP.GE.U32.AND.EX P2, PT, R0, UR26, PT, P2 ;  /* 0x0000001a00007c0c */ /* 0x000fe4000bf46120 */
[----:B------:R-:W-:Y:S02]  /*0420*/  IADD3.X R5, PT, PT, R3, UR31, RZ, P3, !PT ;  /* 0x0000001f03057c10 */ /* 0x000fe40009ffe4ff */
[----:B------:R-:W-:Y:S02]  /*0430*/  ISETP.GE.U32.AND P3, PT, R6, UR25, PT ;  /* 0x0000001906007c0c */ /* 0x000fe4000bf66070 */
[----:B------:R-:W-:-:S02]  /*0440*/  @!P0 IADD3 R8, P4, PT, R2, UR28, RZ ;  /* 0x0000001c02088c10 */ /* 0x000fc4000ff9e0ff */
[----:B------:R-:W-:Y:S02]  /*0450*/  ISETP.GE.U32.AND.EX P3, PT, R12, UR26, PT, P3 ;  /* 0x0000001a0c007c0c */ /* 0x000fe4000bf66130 */
[C---:B------:R-:W-:Y:S02]  /*0460*/  @!P1 IADD3 R10, P5, PT, R2.reuse, UR20, RZ ;  /* 0x00000014020a9c10 */ /* 0x040fe4000ffbe0ff */
[----:B------:R-:W-:Y:S02]  /*0470*/  PRMT R7, RZ, 0x7610, R7 ;  /* 0x00007610ff077816 */ /* 0x000fe40000000007 */
[C---:B------:R-:W-:Y:S02]  /*0480*/  @!P0 IADD3.X R9, PT, PT, R3.reuse, UR29, RZ, P4, !PT ;  /* 0x0000001d03098c10 */ /* 0x040fe4000a7fe4ff */
[----:B------:R-:W-:Y:S02]  /*0490*/  @!P1 IADD3.X R11, PT, PT, R3, UR9, RZ, P5, !PT ;  /* 0x00000009030b9c10 */ /* 0x000fe4000affe4ff */
[----:B------:R-:W-:Y:S01]  /*04a0*/  PRMT R6, RZ, 0x7610, R6 ;  /* 0x00007610ff067816 */ /* 0x000fe20000000006 */
[----:B------:R0:W2:Y:S01]  /*04b0*/  @!P0 LDG.E.U8 R7, desc[UR16][R4.64] ;  /* 0x0000001004078981 */ /* 0x0000a2000c1e1100 */
[----:B------:R-:W-:-:S02]  /*04c0*/  @!P2 IADD3 R14, P5, PT, R2, UR21, RZ ;  /* 0x00000015020eac10 */ /* 0x000fc4000ffbe0ff */
[C---:B------:R-:W-:Y:S02]  /*04d0*/  @!P2 IADD3 R16, P6, PT, R2.reuse, UR19, RZ ;  /* 0x000000130210ac10 */ /* 0x040fe4000ffde0ff */
[----:B------:R-:W-:Y:S01]  /*04e0*/  @!P1 IADD3 R12, P4, PT, R2, UR8, RZ ;  /* 0x00000008020c9c10 */ /* 0x000fe2000ff9e0ff */
[----:B------:R1:W3:Y:S01]  /*04f0*/  @!P1 LDG.E.U8 R6, desc[UR16][R10.64] ;  /* 0x000000100a069981 */ /* 0x0002e2000c1e1100 */
[----:B------:R-:W-:Y:S02]  /*0500*/  PRMT R20, RZ, 0x7610, R20 ;  /* 0x00007610ff147816 */ /* 0x000fe40000000014 */
[----:B------:R-:W-:Y:S02]  /*0510*/  PRMT R21, RZ, 0x7610, R21 ;  /* 0x00007610ff157816 */ /* 0x000fe40000000015 */
[----:B------:R-:W-:Y:S02]  /*0520*/  PRMT R22, RZ, 0x7610, R22 ;  /* 0x00007610ff167816 */ /* 0x000fe40000000016 */
[----:B0-----:R-:W-:Y:S01]  /*0530*/  PRMT R4, RZ, 0x7610, R4 ;  /* 0x00007610ff047816 */ /* 0x001fe20000000004 */
[----:B------:R0:W4:Y:S01]  /*0540*/  @!P0 LDG.E.U8 R20, desc[UR16][R8.64] ;  /* 0x0000001008148981 */ /* 0x000122000c1e1100 */
[----:B------:R-:W-:-:S02]  /*0550*/  @!P2 IADD3.X R15, PT, PT, R3, UR22, RZ, P5, !PT ;  /* 0x00000016030fac10 */ /* 0x000fc4000affe4ff */
[C---:B------:R-:W-:Y:S02]  /*0560*/  @!P2 IADD3.X R17, PT, PT, R3.reuse, UR12, RZ, P6, !PT ;  /* 0x0000000c0311ac10 */ /* 0x040fe4000b7fe4ff */
[C---:B------:R-:W-:Y:S01]  /*0570*/  @!P1 IADD3.X R13, PT, PT, R3.reuse, UR10, RZ, P4, !PT ;  /* 0x0000000a030d9c10 */ /* 0x040fe2000a7fe4ff */
[----:B------:R-:W5:Y:S01]  /*0580*/  @!P2 LDG.E.U8 R21, desc[UR16][R14.64] ;  /* 0x000000100e15a981 */ /* 0x000f62000c1e1100 */
[C---:B-1----:R-:W-:Y:S02]  /*0590*/  @!P3 IADD3 R10, P4, PT, R2.reuse, UR23, RZ ;  /* 0x00000017020abc10 */ /* 0x042fe4000ff9e0ff */
[----:B------:R-:W-:Y:S01]  /*05a0*/  @!P3 IADD3 R18, P5, PT, R2, UR18, RZ ;  /* 0x000000120212bc10 */ /* 0x000fe2000ffbe0ff */
[----:B------:R-:W5:Y:S01]  /*05b0*/  @!P2 LDG.E.U8 R22, desc[UR16][R16.64] ;  /* 0x000000101016a981 */ /* 0x000f62000c1e1100 */
[----:B0-----:R-:W-:Y:S02]  /*05c0*/  PRMT R8, RZ, 0x7610, R8 ;  /* 0x00007610ff087816 */ /* 0x001fe40000000008 */
[----:B------:R-:W-:Y:S01]  /*05d0*/  @!P3 IADD3.X R11, PT, PT, R3, UR24, RZ, P4, !PT ;  /* 0x00000018030bbc10 */ /* 0x000fe2000a7fe4ff */
[----:B------:R-:W5:Y:S01]  /*05e0*/  @!P1 LDG.E.U8 R4, desc[UR16][R12.64] ;  /* 0x000000100c049981 */ /* 0x000f62000c1e1100 */
[----:B------:R-:W-:-:S02]  /*05f0*/  PRMT R0, RZ, 0x7610, R0 ;  /* 0x00007610ff007816 */ /* 0x000fc40000000000 */
[----:B------:R-:W-:Y:S01]  /*0600*/  @!P3 IADD3.X R19, PT, PT, R3, UR7, RZ, P5, !PT ;  /* 0x000000070313bc10 */ /* 0x000fe2000affe4ff */
[----:B------:R4:W5:Y:S04]  /*0610*/  @!P3 LDG.E.U8 R8, desc[UR16][R10.64] ;  /* 0x000000100a08b981 */ /* 0x000968000c1e1100 */
[----:B------:R0:W5:Y:S01]  /*0620*/  @!P3 LDG.E.U8 R0, desc[UR16][R18.64] ;  /* 0x000000101200b981 */ /* 0x000162000c1e1100 */
[----:B------:R-:W1:Y:S01]  /*0630*/  LDCU.S8 UR6, c[0x0][0xfca] ;  /* 0x0001f940ff0677ac */ /* 0x000e620008000200 */
[----:B--2---:R-:W-:Y:S02]  /*0640*/  PRMT R7, R7, 0x9910, RZ ;  /* 0x0000991007077816 */ /* 0x004fe400000000ff */
[----:B---3--:R-:W-:Y:S02]  /*0650*/  PRMT R9, R6, 0x9910, RZ ;  /* 0x0000991006097816 */ /* 0x008fe400000000ff */
[----:B----4-:R-:W-:-:S02]  /*0660*/  PRMT R10, R20, 0x9910, RZ ;  /* 0x00009910140a7816 */ /* 0x010fc400000000ff */
[----:B-----5:R-:W-:Y:S02]  /*0670*/  PRMT R6, R21, 0x9910, RZ ;  /* 0x0000991015067816 */ /* 0x020fe400000000ff */
[----:B------:R-:W-:Y:S02]  /*0680*/  PRMT R11, R22, 0x9910, RZ ;  /* 0x00009910160b7816 */ /* 0x000fe400000000ff */
[----:B------:R-:W-:Y:S01]  /*0690*/  PRMT R12, R4, 0x9910, RZ ;  /* 0x00009910040c7816 */ /* 0x000fe200000000ff */
[----:B------:R-:W-:Y:S02]  /*06a0*/  VIADD R4, R2, UR30 ;  /* 0x0000001e02047c36 */ /* 0x000fe40008000000 */
[----:B-1----:R-:W-:Y:S02]  /*06b0*/  IMAD R15, R10, UR6, R7 ;  /* 0x000000060a0f7c24 */ /* 0x002fe4000f8e0207 */
[----:B0-----:R-:W-:Y:S01]  /*06c0*/  IMAD R19, R11, UR6, R6 ;  /* 0x000000060b137c24 */ /* 0x001fe2000f8e0206 */
[----:B------:R-:W-:Y:S01]  /*06d0*/  @!P1 IADD3 R6, P4, PT, R2, UR20, RZ ;  /* 0x0000001402069c10 */ /* 0x000fe2000ff9e0ff */
[----:B------:R-:W-:Y:S01]  /*06e0*/  IMAD R17, R12, UR6, R9 ;  /* 0x000000060c117c24 */ /* 0x000fe2000f8e0209 */
[----:B------:R-:W-:Y:S01]  /*06f0*/  PRMT R9, R8, 0x9910, RZ ;  /* 0x0000991008097816 */ /* 0x000fe200000000ff */
[----:B------:R0:W-:Y:S01]  /*0700*/  @!P0 STG.E.U8 desc[UR16][R4.64], R15 ;  /* 0x0000000f04008986 */ /* 0x0001e2000c101110 */
[----:B------:R-:W-:-:S02]  /*0710*/  @!P1 IADD3.X R7, PT, PT, R3, UR9, RZ, P4, !PT ;  /* 0x0000000903079c10 */ /* 0x000fc4000a7fe4ff */
[----:B------:R-:W-:Y:S01]  /*0720*/  PRMT R13, R0, 0x9910, RZ ;  /* 0x00009910000d7816 */ /* 0x000fe200000000ff */
[----:B------:R-:W-:Y:S01]  /*0730*/  IMAD.MOV.U32 R0, RZ, RZ, R9 ;  /* 0x000000ffff007224 */ /* 0x000fe200078e0009 */
[C---:B------:R-:W-:Y:S02]  /*0740*/  @!P2 IADD3 R8, P0, PT, R2.reuse, UR21, RZ ;  /* 0x000000150208ac10 */ /* 0x040fe4000ff1e0ff */
[----:B------:R-:W-:Y:S01]  /*0750*/  @!P3 IADD3 R10, P4, PT, R2, UR23, RZ ;  /* 0x00000017020abc10 */ /* 0x000fe2000ff9e0ff */
[----:B------:R-:W-:Y:S01]  /*0760*/  IMAD R13, R13, UR6, R0 ;  /* 0x000000060d0d7c24 */ /* 0x000fe2000f8e0200 */
        /* <DEDUP_REMOVED lines=14> */
.L_x_7435:
[----:B------:R-:W0:Y:S02]  /*0850*/  S2R R5, SR_TID.X ;  /* 0x0000000000057919 */ /* 0x000e240000002100 */
[----:B0-----:R-:W-:-:S03]  /*0860*/  IMAD.WIDE.U32 R2, R5, 0x4, RZ ;  /* 0x0000000405027825 */ /* 0x001fc600078e00ff */
[----:B------:R-:W-:-:S04]  /*0870*/  ISETP.GE.U32.AND P0, PT, R2, UR27, PT ;  /* 0x0000001b02007c0c */ /* 0x000fc8000bf06070 */
[----:B------:R-:W-:-:S13]  /*0880*/  ISETP.GE.AND.EX P0, PT, R3, UR14, PT, P0 ;  /* 0x0000000e03007c0c */ /* 0x000fda000bf06300 */
[----:B------:R-:W-:Y:S05]  /*0890*/  @P0 EXIT ;  /* 0x000000000000094d */ /* 0x000fea0003800000 */
[----:B------:R-:W-:Y:S01]  /*08a0*/  IMAD.MOV.U32 R0, RZ, RZ, RZ ;  /* 0x000000ffff007224 */ /* 0x000fe200078e00ff */
[----:B------:R-:W0:Y:S06]  /*08b0*/  LDCU UR5, c[0x0][0x360] ;  /* 0x00006c00ff0577ac */ /* 0x000e2c0008000800 */
.L_x_7437:
        /* <DEDUP_REMOVED lines=14> */
[----:B------:R-:W-:Y:S02]  /*09a0*/  PRMT R11, R6, 0x7771, RZ ;  /* 0x00007771060b7816 */ /* 0x000fe400000000ff */
[----:B---3--:R-:W-:Y:S02]  /*09b0*/  PRMT R12, R4, 0x7771, RZ ;  /* 0x00007771040c7816 */ /* 0x008fe400000000ff */
[C---:B------:R-:W-:Y:S02]  /*09c0*/  PRMT R13, R6.reuse, 0x7772, RZ ;  /* 0x00007772060d7816 */ /* 0x040fe400000000ff */
[----:B------:R-:W-:-:S02]  /*09d0*/  PRMT R10, R6, 0x7773, RZ ;  /* 0x00007773060a7816 */ /* 0x000fc400000000ff */
[C---:B------:R-:W-:Y:S02]  /*09e0*/  LOP3.LUT R8, R4.reuse, 0xff, RZ, 0xc0, !PT ;  /* 0x000000ff04087812 */ /* 0x040fe400078ec0ff */
[C---:B------:R-:W-:Y:S02]  /*09f0*/  PRMT R6, R4.reuse, 0x7772, RZ ;  /* 0x0000777204067816 */ /* 0x040fe400000000ff */
[----:B------:R-:W-:Y:S01]  /*0a00*/  PRMT R7, R4, 0x7773, RZ ;  /* 0x0000777304077816 */ /* 0x000fe200000000ff */
[----:B------:R-:W-:Y:S02]  /*0a10*/  IMAD.MOV.U32 R4, RZ, RZ, R12 ;  /* 0x000000ffff047224 */ /* 0x000fe400078e000c */
[----:B-1----:R-:W-:Y:S02]  /*0a20*/  IMAD R8, R9, UR4, R8 ;  /* 0x0000000409087c24 */ /* 0x002fe4000f8e0208 */
[----:B------:R-:W-:Y:S02]  /*0a30*/  IMAD R4, R11, UR4, R4 ;  /* 0x000000040b047c24 */ /* 0x000fe4000f8e0204 */
[----:B------:R-:W-:Y:S01]  /*0a40*/  IMAD R7, R10, UR4, R7 ;  /* 0x000000040a077c24 */ /* 0x000fe2000f8e0207 */
[----:B------:R-:W-:Y:S01]  /*0a50*/  LOP3.LUT R9, R8, 0xffff, RZ, 0xc0, !PT ;  /* 0x0000ffff08097812 */ /* 0x000fe200078ec0ff */
[----:B------:R-:W-:Y:S01]  /*0a60*/  IMAD R6, R13, UR4, R6 ;  /* 0x000000040d067c24 */ /* 0x000fe2000f8e0206 */
[----:B------:R-:W-:-:S02]  /*0a70*/  LOP3.LUT R4, R4, 0xffff, RZ, 0xc0, !PT ;  /* 0x0000ffff04047812 */ /* 0x000fc400078ec0ff */
[----:B------:R-:W-:Y:S02]  /*0a80*/  LOP3.LUT R7, R7, 0xffff, RZ, 0xc0, !PT ;  /* 0x0000ffff07077812 */ /* 0x000fe400078ec0ff */
[----:B------:R-:W-:Y:S02]  /*0a90*/  LOP3.LUT R6, R6, 0xffff, RZ, 0xc0, !PT ;  /* 0x0000ffff06067812 */ /* 0x000fe400078ec0ff */
[----:B------:R-:W-:Y:S01]  /*0aa0*/  PRMT R9, R9, 0x3340, R4 ;  /* 0x0000334009097816 */ /* 0x000fe20000000004 */
[----:B------:R-:W-:Y:S01]  /*0ab0*/  IMAD.SHL.U32 R4, R5, 0x4, RZ ;  /* 0x0000000405047824 */ /* 0x000fe200078e00ff */
[----:B------:R-:W-:-:S04]  /*0ac0*/  PRMT R6, R6, 0x3340, R7 ;  /* 0x0000334006067816 */ /* 0x000fc80000000007 */
[----:B------:R-:W-:Y:S02]  /*0ad0*/  PRMT R9, R9, 0x5410, R6 ;  /* 0x0000541009097816 */ /* 0x000fe40000000006 */
[----:B------:R-:W-:Y:S02]  /*0ae0*/  ISETP.LT.U32.AND P1, PT, R4, UR27, PT ;  /* 0x0000001b04007c0c */ /* 0x000fe4000bf21070 */
[----:B------:R-:W-:Y:S01]  /*0af0*/  SHF.L.U64.HI R4, R5, 0x2, R0 ;  /* 0x0000000205047819 */ /* 0x000fe20000010200 */
[----:B------:R1:W-:Y:S03]  /*0b00*/  STG.E desc[UR16][R2.64], R9 ;  /* 0x0000000902007986 */ /* 0x0003e6000c101910 */
[----:B------:R-:W-:-:S13]  /*0b10*/  ISETP.LT.AND.EX P1, PT, R4, UR14, PT, P1 ;  /* 0x0000000e04007c0c */ /* 0x000fda000bf21310 */
[----:B-1----:R-:W-:Y:S05]  /*0b20*/  @!P0 BRA P1, `(.L_x_7437) ;  /* 0xfffffffc00648947 */ /* 0x002fea000083ffff */
[----:B------:R-:W-:Y:S05]  /*0b30*/  EXIT ;  /* 0x000000000000794d */ /* 0x000fea0003800000 */
.L_x_7438:
        /* <DEDUP_REMOVED lines=12> */
.L_x_8015:


//--------------------- .text._ZN2at6native55_GLOBAL__N__de093ff9_22_ForeachBinaryOpList_cu_a911ec4325multi_tensor_apply_kernelINS1_18TensorListMetadataILi2EEENS1_24BinaryOpListAlphaFunctorIhLi2ELi2ELi0EEEJSt4plusIhEhEEEvT_T0_DpT1_ --------------------------
	.section	.text._ZN2at6native55_GLOBAL__N__de093ff9_22_ForeachBinaryOpList_cu_a911ec4325multi_tensor_apply_kernelINS1_18TensorListMetadataILi2EEENS1_24BinaryOpListAlphaFunctorIhLi2ELi2ELi0EEEJSt4plusIhEhEEEvT_T0_DpT1_,"ax",@progbits
	.align	128
.text._ZN2at6native55_GLOBAL__N__de093ff9_22_ForeachBinaryOpList_cu_a911ec4325multi_tensor_apply_kernelINS1_18TensorListMetadataILi2EEENS1_24BinaryOpListAlphaFunctorIhLi2ELi2ELi0EEEJSt4plusIhEhEEEvT_T0_DpT1_:
        .type           _ZN2at6native55_GLOBAL__N__de093ff9_22_ForeachBinaryOpList_cu_a911ec4325multi_tensor_apply_kernelINS1_18TensorListMetadataILi2EEENS1_24BinaryOpListAlphaFunctorIhLi2ELi2ELi0EEEJSt4plusIhEhEEEvT_T0_DpT1_,@function
        .size           _ZN2at6native55_GLOBAL__N__de093ff9_22_ForeachBinaryOpList_cu_a911ec4325multi_tensor_apply_kernelINS1_18TensorListMetadataILi2EEENS1_24BinaryOpListAlphaFunctorIhLi2ELi2ELi0EEEJSt4plusIhEhEEEvT_T0_DpT1_,(.L_x_8016 - _ZN2at6native55_GLOBAL__N__de093ff9_22_ForeachBinaryOpList_cu_a911ec4325multi_tensor_apply_kernelINS1_18TensorListMetadataILi2EEENS1_24BinaryOpListAlphaFunctorIhLi2ELi2ELi0EEEJSt4plusIhEhEEEvT_T0_DpT1_)
        .other          _ZN2at6native55_GLOBAL__N__de093ff9_22_ForeachBinaryOpList_cu_a911ec4325multi_tensor_apply_kernelINS1_18TensorListMetadataILi2EEENS1_24BinaryOpListAlphaFunctorIhLi2ELi2ELi0EEEJSt4plusIhEhEEEvT_T0_DpT1_,@"STO_CUDA_ENTRY STV_DEFAULT"
_ZN2at6native55_GLOBAL__N__de093ff9_22_ForeachBinaryOpList_cu_a911ec4325multi_tensor_apply_kernelINS1_18TensorListMetadataILi2EEENS1_24BinaryOpListAlphaFunctorIhLi2ELi2ELi0EEEJSt4plusIhEhEEEvT_T0_DpT1_:
        /* <DEDUP_REMOVED lines=49> */
.L_x_7440:
        /* <DEDUP_REMOVED lines=50> */
[----:B------:R-:W1:Y:S02]  /*0630*/  LDCU.U8 UR6, c[0x0][0xfca] ;  /* 0x0001f940ff0677ac */ /* 0x000e640008000000 */
[----:B-1----:R-:W-:Y:S01]  /*0640*/  UPRMT UR6, UR6, 0x9910, URZ ;  /* 0x0000991006067896 */ /* 0x002fe200080000ff */
[----:B--2---:R-:W-:Y:S02]  /*0650*/  PRMT R7, R7, 0x9910, RZ ;  /* 0x0000991007077816 */ /* 0x004fe400000000ff */
[----:B---3--:R-:W-:-:S02]  /*0660*/  PRMT R9, R6, 0x9910, RZ ;  /* 0x0000991006097816 */ /* 0x008fc400000000ff */
[----:B----4-:R-:W-:Y:S02]  /*0670*/  PRMT R10, R20, 0x9910, RZ ;  /* 0x00009910140a7816 */ /* 0x010fe400000000ff */
[----:B-----5:R-:W-:Y:S02]  /*0680*/  PRMT R6, R21, 0x9910, RZ ;  /* 0x0000991015067816 */ /* 0x020fe400000000ff */
[----:B------:R-:W-:Y:S02]  /*0690*/  PRMT R11, R22, 0x9910, RZ ;  /* 0x00009910160b7816 */ /* 0x000fe400000000ff */
[----:B------:R-:W-:Y:S01]  /*06a0*/  PRMT R12, R4, 0x9910, RZ ;  /* 0x00009910040c7816 */ /* 0x000fe200000000ff */
[----:B------:R-:W-:Y:S02]  /*06b0*/  VIADD R4, R2, UR30 ;  /* 0x0000001e02047c36 */ /* 0x000fe40008000000 */
[----:B------:R-:W-:Y:S02]  /*06c0*/  IMAD R15, R10, UR6, R7 ;  /* 0x000000060a0f7c24 */ /* 0x000fe4000f8e0207 */
        /* <DEDUP_REMOVED lines=25> */
.L_x_7439:
        /* <DEDUP_REMOVED lines=9> */
.L_x_7441:
        /* <DEDUP_REMOVED lines=21> */
[----:B------:R-:W-:Y:S02]  /*0a40*/  IMAD R8, R9, UR4, R8 ;  /* 0x0000000409087c24 */ /* 0x000fe4000f8e0208 */
        /* <DEDUP_REMOVED lines=15> */
[----:B0-----:R-:W-:Y:S05]  /*0b40*/  @!P0 BRA P1, `(.L_x_7441) ;  /* 0xfffffffc00688947 */ /* 0x001fea000083ffff */
[----:B------:R-:W-:Y:S05]  /*0b50*/  EXIT ;  /* 0x000000000000794d */ /* 0x000fea0003800000 */
.L_x_7442:
        /* <DEDUP_REMOVED lines=10> */
.L_x_8016:


//--------------------- .nv.global.init           --------------------------
	.section	.nv.global.init,"aw",@progbits
	.align	16
.nv.global.init:
	.type		__cudart_sin_cos_coeffs,@object
	.size		__cudart_sin_cos_coeffs,(__cudart_i2opi_d - __cudart_sin_cos_coeffs)
__cudart_sin_cos_coeffs:
        /*0000*/ 	.byte	0x46, 0xd2, 0xb0, 0x2c, 0xf1, 0xe5, 0x5a, 0xbe, 0x92, 0xe3, 0xac, 0x69, 0xe3, 0x1d, 0xc7, 0x3e
        /*0010*/ 	.byte	0xa1, 0x62, 0xdb, 0x19, 0xa0, 0x01, 0x2a, 0xbf, 0x18, 0x08, 0x11, 0x11, 0x11, 0x11, 0x81, 0x3f
        /*0020*/ 	.byte	0x54, 0x55, 0x55, 0x55, 0x55, 0x55, 0xc5, 0xbf, 0x00, 0x00, 0x00, 0x00, 0x00, 0x00, 0x00, 0x00
        /*0030*/ 	.byte	0x00, 0x00, 0x00, 0x00, 0x00, 0x00, 0x00, 0x00, 0x64, 0x81, 0xfd, 0x20, 0x83, 0xff, 0xa8, 0xbd
        /*0040*/ 	.byte	0x28, 0x85, 0xef, 0xc1, 0xa7, 0xee, 0x21, 0x3e, 0xd9, 0xe6, 0x06, 0x8e, 0x4f, 0x7e, 0x92, 0xbe
        /*0050*/ 	.byte	0xe9, 0xbc, 0xdd, 0x19, 0xa0, 0x01, 0xfa, 0x3e, 0x47, 0x5d, 0xc1, 0x16, 0x6c, 0xc1, 0x56, 0xbf
        /*0060*/ 	.byte	0x51, 0x55, 0x55, 0x55, 0x55, 0x55, 0xa5, 0x3f, 0x00, 0x00, 0x00, 0x00, 0x00, 0x00, 0xe0, 0xbf
        /*0070*/ 	.byte	0x00, 0x00, 0x00, 0x00, 0x00, 0x00, 0xf0, 0x3f, 0x00, 0x00, 0x00, 0x00, 0x00, 0x00, 0x00, 0x00
	.type		__cudart_i2opi_d,@object
	.size		__cudart_i2opi_d,(.L_28 - __cudart_i2opi_d)
__cudart_i2opi_d:
        /* <DEDUP_REMOVED lines=9> */
.L_28:


//--------------------- .nv.shared.reserved.0     --------------------------
	.section	.nv.shared.reserved.0,"aw",@nobits
	.weak		__nv_reservedSMEM_offset_0_alias
	.size		__nv_reservedSMEM_offset_0_alias, 0, 64
	.other		__nv_reservedSMEM_offset_0_alias,@"STO_CUDA_RESERVED_SHARED STV_DEFAULT"
__nv_reservedSMEM_offset_0_alias:
	.zero		0
	.zero		64


//--------------------- .nv.global                --------------------------
	.section	.nv.global,"aw",@nobits
.nv.global:
	.type		_ZN53_INTERNAL_de093ff9_22_ForeachBinaryOpList_cu_a911ec434cuda3std3__48in_placeE,@object
	.size		_ZN53_INTERNAL_de093ff9_22_ForeachBinaryOpList_cu_a911ec434cuda3std3__48in_placeE,(_ZN53_INTERNAL_de093ff9_22_ForeachBinaryOpList_cu_a911ec434cuda3std6ranges3__45__cpo8distanceE - _ZN53_INTERNAL_de093ff9_22_ForeachBinaryOpList_cu_a911ec434cuda3std3__48in_placeE)
_ZN53_INTERNAL_de093ff9_22_ForeachBinaryOpList_cu_a911ec434cuda3std3__48in_placeE:
	.zero		1
	.type		_ZN53_INTERNAL_de093ff9_22_ForeachBinaryOpList_cu_a911ec434cuda3std6ranges3__45__cpo8distanceE,@object
	.size		_ZN53_INTERNAL_de093ff9_22_ForeachBinaryOpList_cu_a911ec434cuda3std6ranges3__45__cpo8distanceE,(_ZN53_INTERNAL_de093ff9_22_ForeachBinaryOpList_cu_a911ec434cuda3std3__45__cpo6cbeginE - _ZN53_INTERNAL_de093ff9_22_ForeachBinaryOpList_cu_a911ec434cuda3std6ranges3__45__cpo8distanceE)
_ZN53_INTERNAL_de093ff9_22_ForeachBinaryOpList_cu_a911ec434cuda3std6ranges3__45__cpo8distanceE:
	.zero		1
	.type		_ZN53_INTERNAL_de093ff9_22_ForeachBinaryOpList_cu_a911ec434cuda3std3__45__cpo6cbeginE,@object
	.size		_ZN53_INTERNAL_de093ff9_22_ForeachBinaryOpList_cu_a911ec434cuda3std3__45__cpo6cbeginE,(_ZN53_INTERNAL_de093ff9_22_ForeachBinaryOpList_cu_a911ec434cuda3std6ranges3__45__cpo7advanceE - _ZN53_INTERNAL_de093ff9_22_ForeachBinaryOpList_cu_a911ec434cuda3std3__45__cpo6cbeginE)
_ZN53_INTERNAL_de093ff9_22_ForeachBinaryOpList_cu_a911ec434cuda3std3__45__cpo6cbeginE:
	.zero		1
	.type		_ZN53_INTERNAL_de093ff9_22_ForeachBinaryOpList_cu_a911ec434cuda3std6ranges3__45__cpo7advanceE,@object
	.size		_ZN53_INTERNAL_de093ff9_22_ForeachBinaryOpList_cu_a911ec434cuda3std6ranges3__45__cpo7advanceE,(_ZN53_INTERNAL_de093ff9_22_ForeachBinaryOpList_cu_a911ec434cuda3std3__45__cpo7crbeginE - _ZN53_INTERNAL_de093ff9_22_ForeachBinaryOpList_cu_a911ec434cuda3std6ranges3__45__cpo7advanceE)
_ZN53_INTERNAL_de093ff9_22_ForeachBinaryOpList_cu_a911ec434cuda3std6ranges3__45__cpo7advanceE:
	.zero		1
	.type		_ZN53_INTERNAL_de093ff9_22_ForeachBinaryOpList_cu_a911ec434cuda3std3__45__cpo7crbeginE,@object
	.size		_ZN53_INTERNAL_de093ff9_22_ForeachBinaryOpList_cu_a911ec434cuda3std3__45__cpo7crbeginE,(_ZN53_INTERNAL_de093ff9_22_ForeachBinaryOpList_cu_a911ec434cuda3std6ranges3__45__cpo4dataE - _ZN53_INTERNAL_de093ff9_22_ForeachBinaryOpList_cu_a911ec434cuda3std3__45__cpo7crbeginE)
_ZN53_INTERNAL_de093ff9_22_ForeachBinaryOpList_cu_a911ec434cuda3std3__45__cpo7crbeginE:
	.zero		1
	.type		_ZN53_INTERNAL_de093ff9_22_ForeachBinaryOpList_cu_a911ec434cuda3std6ranges3__45__cpo4dataE,@object
	.size		_ZN53_INTERNAL_de093ff9_22_ForeachBinaryOpList_cu_a911ec434cuda3std6ranges3__45__cpo4dataE,(_ZN53_INTERNAL_de093ff9_22_ForeachBinaryOpList_cu_a911ec434cuda3std6ranges3__45__cpo5beginE - _ZN53_INTERNAL_de093ff9_22_ForeachBinaryOpList_cu_a911ec434cuda3std6ranges3__45__cpo4dataE)
_ZN53_INTERNAL_de093ff9_22_ForeachBinaryOpList_cu_a911ec434cuda3std6ranges3__45__cpo4dataE:
	.zero		1
	.type		_ZN53_INTERNAL_de093ff9_22_ForeachBinaryOpList_cu_a911ec434cuda3std6ranges3__45__cpo5beginE,@object
	.size		_ZN53_INTERNAL_de093ff9_22_ForeachBinaryOpList_cu_a911ec434cuda3std6ranges3__45__cpo5beginE,(_ZN53_INTERNAL_de093ff9_22_ForeachBinaryOpList_cu_a911ec434cuda3std3__455_GLOBAL__N__de093ff9_22_ForeachBinaryOpList_cu_a911ec436ignoreE - _ZN53_INTERNAL_de093ff9_22_ForeachBinaryOpList_cu_a911ec434cuda3std6ranges3__45__cpo5beginE)
_ZN53_INTERNAL_de093ff9_22_ForeachBinaryOpList_cu_a911ec434cuda3std6ranges3__45__cpo5beginE:
	.zero		1
	.type		_ZN53_INTERNAL_de093ff9_22_ForeachBinaryOpList_cu_a911ec434cuda3std3__455_GLOBAL__N__de093ff9_22_ForeachBinaryOpList_cu_a911ec436ignoreE,@object
	.size		_ZN53_INTERNAL_de093ff9_22_ForeachBinaryOpList_cu_a911ec434cuda3std3__455_GLOBAL__N__de093ff9_22_ForeachBinaryOpList_cu_a911ec436ignoreE,(_ZN53_INTERNAL_de093ff9_22_ForeachBinaryOpList_cu_a911ec434cuda3std6ranges3__45__cpo4sizeE - _ZN53_INTERNAL_de093ff9_22_ForeachBinaryOpList_cu_a911ec434cuda3std3__455_GLOBAL__N__de093ff9_22_ForeachBinaryOpList_cu_a911ec436ignoreE)
_ZN53_INTERNAL_de093ff9_22_ForeachBinaryOpList_cu_a911ec434cuda3std3__455_GLOBAL__N__de093ff9_22_ForeachBinaryOpList_cu_a911ec436ignoreE:
	.zero		1
	.type		_ZN53_INTERNAL_de093ff9_22_ForeachBinaryOpList_cu_a911ec434cuda3std6ranges3__45__cpo4sizeE,@object
	.size		_ZN53_INTERNAL_de093ff9_22_ForeachBinaryOpList_cu_a911ec434cuda3std6ranges3__45__cpo4sizeE,(_ZN53_INTERNAL_de093ff9_22_ForeachBinaryOpList_cu_a911ec434cuda3std3__45__cpo5beginE - _ZN53_INTERNAL_de093ff9_22_ForeachBinaryOpList_cu_a911ec434cuda3std6ranges3__45__cpo4sizeE)
_ZN53_INTERNAL_de093ff9_22_ForeachBinaryOpList_cu_a911ec434cuda3std6ranges3__45__cpo4sizeE:
	.zero		1
	.type		_ZN53_INTERNAL_de093ff9_22_ForeachBinaryOpList_cu_a911ec434cuda3std3__45__cpo5beginE,@object
	.size		_ZN53_INTERNAL_de093ff9_22_ForeachBinaryOpList_cu_a911ec434cuda3std3__45__cpo5beginE,(_ZN53_INTERNAL_de093ff9_22_ForeachBinaryOpList_cu_a911ec434cuda3std6ranges3__45__cpo6cbeginE - _ZN53_INTERNAL_de093ff9_22_ForeachBinaryOpList_cu_a911ec434cuda3std3__45__cpo5beginE)
_ZN53_INTERNAL_de093ff9_22_ForeachBinaryOpList_cu_a911ec434cuda3std3__45__cpo5beginE:
	.zero		1
	.type		_ZN53_INTERNAL_de093ff9_22_ForeachBinaryOpList_cu_a911ec434cuda3std6ranges3__45__cpo6cbeginE,@object
	.size		_ZN53_INTERNAL_de093ff9_22_ForeachBinaryOpList_cu_a911ec434cuda3std6ranges3__45__cpo6cbeginE,(_ZN53_INTERNAL_de093ff9_22_ForeachBinaryOpList_cu_a911ec434cuda3std3__45__cpo6rbeginE - _ZN53_INTERNAL_de093ff9_22_ForeachBinaryOpList_cu_a911ec434cuda3std6ranges3__45__cpo6cbeginE)
_ZN53_INTERNAL_de093ff9_22_ForeachBinaryOpList_cu_a911ec434cuda3std6ranges3__45__cpo6cbeginE:
	.zero		1
	.type		_ZN53_INTERNAL_de093ff9_22_ForeachBinaryOpList_cu_a911ec434cuda3std3__45__cpo6rbeginE,@object
	.size		_ZN53_INTERNAL_de093ff9_22_ForeachBinaryOpList_cu_a911ec434cuda3std3__45__cpo6rbeginE,(_ZN53_INTERNAL_de093ff9_22_ForeachBinaryOpList_cu_a911ec434cuda3std6ranges3__45__cpo4nextE - _ZN53_INTERNAL_de093ff9_22_ForeachBinaryOpList_cu_a911ec434cuda3std3__45__cpo6rbeginE)
_ZN53_INTERNAL_de093ff9_22_ForeachBinaryOpList_cu_a911ec434cuda3std3__45__cpo6rbeginE:
	.zero		1
	.type		_ZN53_INTERNAL_de093ff9_22_ForeachBinaryOpList_cu_a911ec434cuda3std6ranges3__45__cpo4nextE,@object
	.size		_ZN53_INTERNAL_de093ff9_22_ForeachBinaryOpList_cu_a911ec434cuda3std6ranges3__45__cpo4nextE,(_ZN53_INTERNAL_de093ff9_22_ForeachBinaryOpList_cu_a911ec434cuda3std6ranges3__45__cpo4swapE - _ZN53_INTERNAL_de093ff9_22_ForeachBinaryOpList_cu_a911ec434cuda3std6ranges3__45__cpo4nextE)
_ZN53_INTERNAL_de093ff9_22_ForeachBinaryOpList_cu_a911ec434cuda3std6ranges3__45__cpo4nextE:
	.zero		1
	.type		_ZN53_INTERNAL_de093ff9_22_ForeachBinaryOpList_cu_a911ec434cuda3std6ranges3__45__cpo4swapE,@object
	.size		_ZN53_INTERNAL_de093ff9_22_ForeachBinaryOpList_cu_a911ec434cuda3std6ranges3__45__cpo4swapE,(_ZN53_INTERNAL_de093ff9_22_ForeachBinaryOpList_cu_a911ec434cuda3std3__420unreachable_sentinelE - _ZN53_INTERNAL_de093ff9_22_ForeachBinaryOpList_cu_a911ec434cuda3std6ranges3__45__cpo4swapE)
_ZN53_INTERNAL_de093ff9_22_ForeachBinaryOpList_cu_a911ec434cuda3std6ranges3__45__cpo4swapE:
	.zero		1
	.type		_ZN53_INTERNAL_de093ff9_22_ForeachBinaryOpList_cu_a911ec434cuda3std3__420unreachable_sentinelE,@object
	.size		_ZN53_INTERNAL_de093ff9_22_ForeachBinaryOpList_cu_a911ec434cuda3std3__420unreachable_sentinelE,(_ZN53_INTERNAL_de093ff9_22_ForeachBinaryOpList_cu_a911ec436thrust24THRUST_300001_SM_1030_NS6system6detail10sequential3seqE - _ZN53_INTERNAL_de093ff9_22_ForeachBinaryOpList_cu_a911ec434cuda3std3__420unreachable_sentinelE)
_ZN53_INTERNAL_de093ff9_22_ForeachBinaryOpList_cu_a911ec434cuda3std3__420unreachable_sentinelE:
	.zero		1
	.type		_ZN53_INTERNAL_de093ff9_22_ForeachBinaryOpList_cu_a911ec436thrust24THRUST_300001_SM_1030_NS6system6detail10sequential3seqE,@object
	.size		_ZN53_INTERNAL_de093ff9_22_ForeachBinaryOpList_cu_a911ec436thrust24THRUST_300001_SM_1030_NS6system6detail10sequential3seqE,(_ZN53_INTERNAL_de093ff9_22_ForeachBinaryOpList_cu_a911ec434cuda3std3__45__cpo4cendE - _ZN53_INTERNAL_de093ff9_22_ForeachBinaryOpList_cu_a911ec436thrust24THRUST_300001_SM_1030_NS6system6detail10sequential3seqE)
_ZN53_INTERNAL_de093ff9_22_ForeachBinaryOpList_cu_a911ec436thrust24THRUST_300001_SM_1030_NS6system6detail10sequential3seqE:
	.zero		1
	.type		_ZN53_INTERNAL_de093ff9_22_ForeachBinaryOpList_cu_a911ec434cuda3std3__45__cpo4cendE,@object
	.size		_ZN53_INTERNAL_de093ff9_22_ForeachBinaryOpList_cu_a911ec434cuda3std3__45__cpo4cendE,(_ZN53_INTERNAL_de093ff9_22_ForeachBinaryOpList_cu_a911ec434cuda3std6ranges3__45__cpo9iter_swapE - _ZN53_INTERNAL_de093ff9_22_ForeachBinaryOpList_cu_a911ec434cuda3std3__45__cpo4cendE)
_ZN53_INTERNAL_de093ff9_22_ForeachBinaryOpList_cu_a911ec434cuda3std3__45__cpo4cendE:
	.zero		1
	.type		_ZN53_INTERNAL_de093ff9_22_ForeachBinaryOpList_cu_a911ec434cuda3std6ranges3__45__cpo9iter_swapE,@object
	.size		_ZN53_INTERNAL_de093ff9_22_ForeachBinaryOpList_cu_a911ec434cuda3std6ranges3__45__cpo9iter_swapE,(_ZN53_INTERNAL_de093ff9_22_ForeachBinaryOpList_cu_a911ec434cuda3std3__45__cpo5crendE - _ZN53_INTERNAL_de093ff9_22_ForeachBinaryOpList_cu_a911ec434cuda3std6ranges3__45__cpo9iter_swapE)
_ZN53_INTERNAL_de093ff9_22_ForeachBinaryOpList_cu_a911ec434cuda3std6ranges3__45__cpo9iter_swapE:
	.zero		1
	.type		_ZN53_INTERNAL_de093ff9_22_ForeachBinaryOpList_cu_a911ec434cuda3std3__45__cpo5crendE,@object
	.size		_ZN53_INTERNAL_de093ff9_22_ForeachBinaryOpList_cu_a911ec434cuda3std3__45__cpo5crendE,(_ZN53_INTERNAL_de093ff9_22_ForeachBinaryOpList_cu_a911ec434cuda3std6ranges3__45__cpo5cdataE - _ZN53_INTERNAL_de093ff9_22_ForeachBinaryOpList_cu_a911ec434cuda3std3__45__cpo5crendE)
_ZN53_INTERNAL_de093ff9_22_ForeachBinaryOpList_cu_a911ec434cuda3std3__45__cpo5crendE:
	.zero		1
	.type		_ZN53_INTERNAL_de093ff9_22_ForeachBinaryOpList_cu_a911ec434cuda3std6ranges3__45__cpo5cdataE,@object
	.size		_ZN53_INTERNAL_de093ff9_22_ForeachBinaryOpList_cu_a911ec434cuda3std6ranges3__45__cpo5cdataE,(_ZN53_INTERNAL_de093ff9_22_ForeachBinaryOpList_cu_a911ec434cuda3std6ranges3__45__cpo3endE - _ZN53_INTERNAL_de093ff9_22_ForeachBinaryOpList_cu_a911ec434cuda3std6ranges3__45__cpo5cdataE)
_ZN53_INTERNAL_de093ff9_22_ForeachBinaryOpList_cu_a911ec434cuda3std6ranges3__45__cpo5cdataE:
	.zero		1
	.type		_ZN53_INTERNAL_de093ff9_22_ForeachBinaryOpList_cu_a911ec434cuda3std6ranges3__45__cpo3endE,@object
	.size		_ZN53_INTERNAL_de093ff9_22_ForeachBinaryOpList_cu_a911ec434cuda3std6ranges3__45__cpo3endE,(_ZN53_INTERNAL_de093ff9_22_ForeachBinaryOpList_cu_a911ec434cuda3std3__419piecewise_constructE - _ZN53_INTERNAL_de093ff9_22_ForeachBinaryOpList_cu_a911ec434cuda3std6ranges3__45__cpo3endE)
_ZN53_INTERNAL_de093ff9_22_ForeachBinaryOpList_cu_a911ec434cuda3std6ranges3__45__cpo3endE:
	.zero		1
	.type		_ZN53_INTERNAL_de093ff9_22_ForeachBinaryOpList_cu_a911ec434cuda3std3__419piecewise_constructE,@object
	.size		_ZN53_INTERNAL_de093ff9_22_ForeachBinaryOpList_cu_a911ec434cuda3std3__419piecewise_constructE,(_ZN53_INTERNAL_de093ff9_22_ForeachBinaryOpList_cu_a911ec434cuda3std6ranges3__45__cpo5ssizeE - _ZN53_INTERNAL_de093ff9_22_ForeachBinaryOpList_cu_a911ec434cuda3std3__419piecewise_constructE)
_ZN53_INTERNAL_de093ff9_22_ForeachBinaryOpList_cu_a911ec434cuda3std3__419piecewise_constructE:
	.zero		1
	.type		_ZN53_INTERNAL_de093ff9_22_ForeachBinaryOpList_cu_a911ec434cuda3std6ranges3__45__cpo5ssizeE,@object
	.size		_ZN53_INTERNAL_de093ff9_22_ForeachBinaryOpList_cu_a911ec434cuda3std6ranges3__45__cpo5ssizeE,(_ZN53_INTERNAL_de093ff9_22_ForeachBinaryOpList_cu_a911ec434cuda3std3__45__cpo3endE - _ZN53_INTERNAL_de093ff9_22_ForeachBinaryOpList_cu_a911ec434cuda3std6ranges3__45__cpo5ssizeE)
_ZN53_INTERNAL_de093ff9_22_ForeachBinaryOpList_cu_a911ec434cuda3std6ranges3__45__cpo5ssizeE:
	.zero		1
	.type		_ZN53_INTERNAL_de093ff9_22_ForeachBinaryOpList_cu_a911ec434cuda3std3__45__cpo3endE,@object
	.size		_ZN53_INTERNAL_de093ff9_22_ForeachBinaryOpList_cu_a911ec434cuda3std3__45__cpo3endE,(_ZN53_INTERNAL_de093ff9_22_ForeachBinaryOpList_cu_a911ec434cuda3std6ranges3__45__cpo4cendE - _ZN53_INTERNAL_de093ff9_22_ForeachBinaryOpList_cu_a911ec434cuda3std3__45__cpo3endE)
_ZN53_INTERNAL_de093ff9_22_ForeachBinaryOpList_cu_a911ec434cuda3std3__45__cpo3endE:
	.zero		1
	.type		_ZN53_INTERNAL_de093ff9_22_ForeachBinaryOpList_cu_a911ec434cuda3std6ranges3__45__cpo4cendE,@object
	.size		_ZN53_INTERNAL_de093ff9_22_ForeachBinaryOpList_cu_a911ec434cuda3std6ranges3__45__cpo4cendE,(_ZN53_INTERNAL_de093ff9_22_ForeachBinaryOpList_cu_a911ec434cuda3std3__45__cpo4rendE - _ZN53_INTERNAL_de093ff9_22_ForeachBinaryOpList_cu_a911ec434cuda3std6ranges3__45__cpo4cendE)
_ZN53_INTERNAL_de093ff9_22_ForeachBinaryOpList_cu_a911ec434cuda3std6ranges3__45__cpo4cendE:
	.zero		1
	.type		_ZN53_INTERNAL_de093ff9_22_ForeachBinaryOpList_cu_a911ec434cuda3std3__45__cpo4rendE,@object
	.size		_ZN53_INTERNAL_de093ff9_22_ForeachBinaryOpList_cu_a911ec434cuda3std3__45__cpo4rendE,(_ZN53_INTERNAL_de093ff9_22_ForeachBinaryOpList_cu_a911ec434cuda3std6ranges3__45__cpo4prevE - _ZN53_INTERNAL_de093ff9_22_ForeachBinaryOpList_cu_a911ec434cuda3std3__45__cpo4rendE)
_ZN53_INTERNAL_de093ff9_22_ForeachBinaryOpList_cu_a911ec434cuda3std3__45__cpo4rendE:
	.zero		1
	.type		_ZN53_INTERNAL_de093ff9_22_ForeachBinaryOpList_cu_a911ec434cuda3std6ranges3__45__cpo4prevE,@object
	.size		_ZN53_INTERNAL_de093ff9_22_ForeachBinaryOpList_cu_a911ec434cuda3std6ranges3__45__cpo4prevE,(_ZN53_INTERNAL_de093ff9_22_ForeachBinaryOpList_cu_a911ec434cuda3std6ranges3__45__cpo9iter_moveE - _ZN53_INTERNAL_de093ff9_22_ForeachBinaryOpList_cu_a911ec434cuda3std6ranges3__45__cpo4prevE)
_ZN53_INTERNAL_de093ff9_22_ForeachBinaryOpList_cu_a911ec434cuda3std6ranges3__45__cpo4prevE:
	.zero		1
	.type		_ZN53_INTERNAL_de093ff9_22_ForeachBinaryOpList_cu_a911ec434cuda3std6ranges3__45__cpo9iter_moveE,@object
	.size		_ZN53_INTERNAL_de093ff9_22_ForeachBinaryOpList_cu_a911ec434cuda3std6ranges3__45__cpo9iter_moveE,(.L_13 - _ZN53_INTERNAL_de093ff9_22_ForeachBinaryOpList_cu_a911ec434cuda3std6ranges3__45__cpo9iter_moveE)
_ZN53_INTERNAL_de093ff9_22_ForeachBinaryOpList_cu_a911ec434cuda3std6ranges3__45__cpo9iter_moveE:
	.zero		1
.L_13:


//--------------------- .nv.constant0._ZN2at6native55_GLOBAL__N__de093ff9_22_ForeachBinaryOpList_cu_a911ec4325multi_tensor_apply_kernelINS1_18TensorListMetadataILi2EEENS1_11CopyFunctorIN3c1015Float8_e5m2fnuzENS6_11Float8_e5m2ELi2ELi1ELi1EEEJNS0_4CopyIS7_S8_EEEEEvT_T0_DpT1_ --------------------------
	.section	.nv.constant0._ZN2at6native55_GLOBAL__N__de093ff9_22_ForeachBinaryOpList_cu_a911ec4325multi_tensor_apply_kernelINS1_18TensorListMetadataILi2EEENS1_11CopyFunctorIN3c1015Float8_e5m2fnuzENS6_11Float8_e5m2ELi2ELi1ELi1EEEJNS0_4CopyIS7_S8_EEEEEvT_T0_DpT1_,"a",@progbits
	.sectionflags	@""
	.align	4
.nv.constant0._ZN2at6native55_GLOBAL__N__de093ff9_22_ForeachBinaryOpList_cu_a911ec4325multi_tensor_apply_kernelINS1_18TensorListMetadataILi2EEENS1_11CopyFunctorIN3c1015Float8_e5m2fnuzENS6_11Float8_e5m2ELi2ELi1ELi1EEEJNS0_4CopyIS7_S8_EEEEEvT_T0_DpT1_:
	.zero		4042


//--------------------- .nv.constant0._ZN2at6native55_GLOBAL__N__de093ff9_22_ForeachBinaryOpList_cu_a911ec4325multi_tensor_apply_kernelINS1_18TensorListMetadataILi2EEENS1_11CopyFunctorIN3c1015Float8_e5m2fnuzENS6_15Float8_e4m3fnuzELi2ELi1ELi1EEEJNS0_4CopyIS7_S8_EEEEEvT_T0_DpT1_ --------------------------
	.section	.nv.constant0._ZN2at6native55_GLOBAL__N__de093ff9_22_ForeachBinaryOpList_cu_a911ec4325multi_tensor_apply_kernelINS1_18TensorListMetadataILi2EEENS1_11CopyFunctorIN3c1015Float8_e5m2fnuzENS6_15Float8_e4m3fnuzELi2ELi1ELi1EEEJNS0_4CopyIS7_S8_EEEEEvT_T0_DpT1_,"a",@progbits
	.sectionflags	@""
	.align	4
.nv.constant0._ZN2at6native55_GLOBAL__N__de093ff9_22_ForeachBinaryOpList_cu_a911ec4325multi_tensor_apply_kernelINS1_18TensorListMetadataILi2EEENS1_11CopyFunctorIN3c1015Float8_e5m2fnuzENS6_15Float8_e4m3fnuzELi2ELi1ELi1EEEJNS0_4CopyIS7_S8_EEEEEvT_T0_DpT1_:
	.zero		4042


//--------------------- .nv.constant0._ZN2at6native55_GLOBAL__N__de093ff9_22_ForeachBinaryOpList_cu_a911ec4325multi_tensor_apply_kernelINS1_18TensorListMetadataILi2EEENS1_11CopyFunctorIN3c1015Float8_e5m2fnuzENS6_13Float8_e4m3fnELi2ELi1ELi1EEEJNS0_4CopyIS7_S8_EEEEEvT_T0_DpT1_ --------------------------
	.section	.nv.constant0._ZN2at6native55_GLOBAL__N__de093ff9_22_ForeachBinaryOpList_cu_a911ec4325multi_tensor_apply_kernelINS1_18TensorListMetadataILi2EEENS1_11CopyFunctorIN3c1015Float8_e5m2fnuzENS6_13Float8_e4m3fnELi2ELi1ELi1EEEJNS0_4CopyIS7_S8_EEEEEvT_T0_DpT1_,"a",@progbits
	.sectionflags	@""
	.align	4
.nv.constant0._ZN2at6native55_GLOBAL__N__de093ff9_22_ForeachBinaryOpList_cu_a911ec4325multi_tensor_apply_kernelINS1_18TensorListMetadataILi2EEENS1_11CopyFunctorIN3c1015Float8_e5m2fnuzENS6_13Float8_e4m3fnELi2ELi1ELi1EEEJNS0_4CopyIS7_S8_EEEEEvT_T0_DpT1_:
	.zero		4042


//--------------------- .nv.constant0._ZN2at6native55_GLOBAL__N__de093ff9_22_ForeachBinaryOpList_cu_a911ec4325multi_tensor_apply_kernelINS1_18TensorListMetadataILi2EEENS1_11CopyFunctorIN3c1015Float8_e5m2fnuzEbLi2ELi1ELi1EEEJNS0_4CopyIS7_bEEEEEvT_T0_DpT1_ --------------------------
	.section	.nv.constant0._ZN2at6native55_GLOBAL__N__de093ff9_22_ForeachBinaryOpList_cu_a911ec4325multi_tensor_apply_kernelINS1_18TensorListMetadataILi2EEENS1_11CopyFunctorIN3c1015Float8_e5m2fnuzEbLi2ELi1ELi1EEEJNS0_4CopyIS7_bEEEEEvT_T0_DpT1_,"a",@progbits
	.sectionflags	@""
	.align	4
.nv.constant0._ZN2at6native55_GLOBAL__N__de093ff9_22_ForeachBinaryOpList_cu_a911ec4325multi_tensor_apply_kernelINS1_18TensorListMetadataILi2EEENS1_11CopyFunctorIN3c1015Float8_e5m2fnuzEbLi2ELi1ELi1EEEJNS0_4CopyIS7_bEEEEEvT_T0_DpT1_:
	.zero		4042


//--------------------- .nv.constant0._ZN2at6native55_GLOBAL__N__de093ff9_22_ForeachBinaryOpList_cu_a911ec4325multi_tensor_apply_kernelINS1_18TensorListMetadataILi2EEENS1_11CopyFunctorIN3c1015Float8_e5m2fnuzENS6_8BFloat16ELi2ELi1ELi1EEEJNS0_4CopyIS7_S8_EEEEEvT_T0_DpT1_ --------------------------
	.section	.nv.constant0._ZN2at6native55_GLOBAL__N__de093ff9_22_ForeachBinaryOpList_cu_a911ec4325multi_tensor_apply_kernelINS1_18TensorListMetadataILi2EEENS1_11CopyFunctorIN3c1015Float8_e5m2fnuzENS6_8BFloat16ELi2ELi1ELi1EEEJNS0_4CopyIS7_S8_EEEEEvT_T0_DpT1_,"a",@progbits
	.sectionflags	@""
	.align	4
.nv.constant0._ZN2at6native55_GLOBAL__N__de093ff9_22_ForeachBinaryOpList_cu_a911ec4325multi_tensor_apply_kernelINS1_18TensorListMetadataILi2EEENS1_11CopyFunctorIN3c1015Float8_e5m2fnuzENS6_8BFloat16ELi2ELi1ELi1EEEJNS0_4CopyIS7_S8_EEEEEvT_T0_DpT1_:
	.zero		4042


//--------------------- .nv.constant0._ZN2at6native55_GLOBAL__N__de093ff9_22_ForeachBinaryOpList_cu_a911ec4325multi_tensor_apply_kernelINS1_18TensorListMetadataILi2EEENS1_11CopyFunctorIN3c1015Float8_e5m2fnuzENS6_4HalfELi2ELi1ELi1EEEJNS0_4CopyIS7_S8_EEEEEvT_T0_DpT1_ --------------------------
	.section	.nv.constant0._ZN2at6native55_GLOBAL__N__de093ff9_22_ForeachBinaryOpList_cu_a911ec4325multi_tensor_apply_kernelINS1_18TensorListMetadataILi2EEENS1_11CopyFunctorIN3c1015Float8_e5m2fnuzENS6_4HalfELi2ELi1ELi1EEEJNS0_4CopyIS7_S8_EEEEEvT_T0_DpT1_,"a",@progbits
	.sectionflags	@""
	.align	4
.nv.constant0._ZN2at6native55_GLOBAL__N__de093ff9_22_ForeachBinaryOpList_cu_a911ec4325multi_tensor_apply_kernelINS1_18TensorListMetadataILi2EEENS1_11CopyFunctorIN3c1015Float8_e5m2fnuzENS6_4HalfELi2ELi1ELi1EEEJNS0_4CopyIS7_S8_EEEEEvT_T0_DpT1_:
	.zero		4042


//--------------------- .nv.constant0._ZN2at6native55_GLOBAL__N__de093ff9_22_ForeachBinaryOpList_cu_a911ec4325multi_tensor_apply_kernelINS1_18TensorListMetadataILi2EEENS1_11CopyFunctorIN3c1015Float8_e5m2fnuzENS6_7complexIfEELi2ELi1ELi1EEEJNS0_4CopyIS7_S9_EEEEEvT_T0_DpT1_ --------------------------
	.section	.nv.constant0._ZN2at6native55_GLOBAL__N__de093ff9_22_ForeachBinaryOpList_cu_a911ec4325multi_tensor_apply_kernelINS1_18TensorListMetadataILi2EEENS1_11CopyFunctorIN3c1015Float8_e5m2fnuzENS6_7complexIfEELi2ELi1ELi1EEEJNS0_4CopyIS7_S9_EEEEEvT_T0_DpT1_,"a",@progbits
	.sectionflags	@""
	.align	4
.nv.constant0._ZN2at6native55_GLOBAL__N__de093ff9_22_ForeachBinaryOpList_cu_a911ec4325multi_tensor_apply_kernelINS1_18TensorListMetadataILi2EEENS1_11CopyFunctorIN3c1015Float8_e5m2fnuzENS6_7complexIfEELi2ELi1ELi1EEEJNS0_4CopyIS7_S9_EEEEEvT_T0_DpT1_:
	.zero		4042


//--------------------- .nv.constant0._ZN2at6native55_GLOBAL__N__de093ff9_22_ForeachBinaryOpList_cu_a911ec4325multi_tensor_apply_kernelINS1_18TensorListMetadataILi2EEENS1_11CopyFunctorIN3c1015Float8_e5m2fnuzENS6_7complexIdEELi2ELi1ELi1EEEJNS0_4CopyIS7_S9_EEEEEvT_T0_DpT1_ --------------------------
	.section	.nv.constant0._ZN2at6native55_GLOBAL__N__de093ff9_22_ForeachBinaryOpList_cu_a911ec4325multi_tensor_apply_kernelINS1_18TensorListMetadataILi2EEENS1_11CopyFunctorIN3c1015Float8_e5m2fnuzENS6_7complexIdEELi2ELi1ELi1EEEJNS0_4CopyIS7_S9_EEEEEvT_T0_DpT1_,"a",@progbits
	.sectionflags	@""
	.align	4
.nv.constant0._ZN2at6native55_GLOBAL__N__de093ff9_22_ForeachBinaryOpList_cu_a911ec4325multi_tensor_apply_kernelINS1_18TensorListMetadataILi2EEENS1_11CopyFunctorIN3c1015Float8_e5m2fnuzENS6_7complexIdEELi2ELi1ELi1EEEJNS0_4CopyIS7_S9_EEEEEvT_T0_DpT1_:
	.zero		4042


//--------------------- .nv.constant0._ZN2at6native55_GLOBAL__N__de093ff9_22_ForeachBinaryOpList_cu_a911ec4325multi_tensor_apply_kernelINS1_18TensorListMetadataILi2EEENS1_11CopyFunctorIN3c1015Float8_e5m2fnuzEfLi2ELi1ELi1EEEJNS0_4CopyIS7_fEEEEEvT_T0_DpT1_ --------------------------
	.section	.nv.constant0._ZN2at6native55_GLOBAL__N__de093ff9_22_ForeachBinaryOpList_cu_a911ec4325multi_tensor_apply_kernelINS1_18TensorListMetadataILi2EEENS1_11CopyFunctorIN3c1015Float8_e5m2fnuzEfLi2ELi1ELi1EEEJNS0_4CopyIS7_fEEEEEvT_T0_DpT1_,"a",@progbits
	.sectionflags	@""
	.align	4
.nv.constant0._ZN2at6native55_GLOBAL__N__de093ff9_22_ForeachBinaryOpList_cu_a911ec4325multi_tensor_apply_kernelINS1_18TensorListMetadataILi2EEENS1_11CopyFunctorIN3c1015Float8_e5m2fnuzEfLi2ELi1ELi1EEEJNS0_4CopyIS7_fEEEEEvT_T0_DpT1_:
	.zero		4042


//--------------------- .nv.constant0._ZN2at6native55_GLOBAL__N__de093ff9_22_ForeachBinaryOpList_cu_a911ec4325multi_tensor_apply_kernelINS1_18TensorListMetadataILi2EEENS1_11CopyFunctorIN3c1015Float8_e5m2fnuzEdLi2ELi1ELi1EEEJNS0_4CopyIS7_dEEEEEvT_T0_DpT1_ --------------------------
	.section	.nv.constant0._ZN2at6native55_GLOBAL__N__de093ff9_22_ForeachBinaryOpList_cu_a911ec4325multi_tensor_apply_kernelINS1_18TensorListMetadataILi2EEENS1_11CopyFunctorIN3c1015Float8_e5m2fnuzEdLi2ELi1ELi1EEEJNS0_4CopyIS7_dEEEEEvT_T0_DpT1_,"a",@progbits
	.sectionflags	@""
	.align	4
.nv.constant0._ZN2at6native55_GLOBAL__N__de093ff9_22_ForeachBinaryOpList_cu_a911ec4325multi_tensor_apply_kernelINS1_18TensorListMetadataILi2EEENS1_11CopyFunctorIN3c1015Float8_e5m2fnuzEdLi2ELi1ELi1EEEJNS0_4CopyIS7_dEEEEEvT_T0_DpT1_:
	.zero		4042


//--------------------- .nv.constant0._ZN2at6native55_GLOBAL__N__de093ff9_22_ForeachBinaryOpList_cu_a911ec4325multi_tensor_apply_kernelINS1_18TensorListMetadataILi2EEENS1_11CopyFunctorIN3c1015Float8_e5m2fnuzEiLi2ELi1ELi1EEEJNS0_4CopyIS7_iEEEEEvT_T0_DpT1_ --------------------------
	.section	.nv.constant0._ZN2at6native55_GLOBAL__N__de093ff9_22_ForeachBinaryOpList_cu_a911ec4325multi_tensor_apply_kernelINS1_18TensorListMetadataILi2EEENS1_11CopyFunctorIN3c1015Float8_e5m2fnuzEiLi2ELi1ELi1EEEJNS0_4CopyIS7_iEEEEEvT_T0_DpT1_,"a",@progbits
	.sectionflags	@""
	.align	4
.nv.constant0._ZN2at6native55_GLOBAL__N__de093ff9_22_ForeachBinaryOpList_cu_a911ec4325multi_tensor_apply_kernelINS1_18TensorListMetadataILi2EEENS1_11CopyFunctorIN3c1015Float8_e5m2fnuzEiLi2ELi1ELi1EEEJNS0_4CopyIS7_iEEEEEvT_T0_DpT1_:
	.zero		4042


//--------------------- .nv.constant0._ZN2at6native55_GLOBAL__N__de093ff9_22_ForeachBinaryOpList_cu_a911ec4325multi_tensor_apply_kernelINS1_18TensorListMetadataILi2EEENS1_11CopyFunctorIN3c1015Float8_e5m2fnuzEsLi2ELi1ELi1EEEJNS0_4CopyIS7_sEEEEEvT_T0_DpT1_ --------------------------
	.section	.nv.constant0._ZN2at6native55_GLOBAL__N__de093ff9_22_ForeachBinaryOpList_cu_a911ec4325multi_tensor_apply_kernelINS1_18TensorListMetadataILi2EEENS1_11CopyFunctorIN3c1015Float8_e5m2fnuzEsLi2ELi1ELi1EEEJNS0_4CopyIS7_sEEEEEvT_T0_DpT1_,"a",@progbits
	.sectionflags	@""
	.align	4
.nv.constant0._ZN2at6native55_GLOBAL__N__de093ff9_22_ForeachBinaryOpList_cu_a911ec4325multi_tensor_apply_kernelINS1_18TensorListMetadataILi2EEENS1_11CopyFunctorIN3c1015Float8_e5m2fnuzEsLi2ELi1ELi1EEEJNS0_4CopyIS7_sEEEEEvT_T0_DpT1_:
	.zero		4042


//--------------------- .nv.constant0._ZN2at6native55_GLOBAL__N__de093ff9_22_ForeachBinaryOpList_cu_a911ec4325multi_tensor_apply_kernelINS1_18TensorListMetadataILi2EEENS1_11CopyFunctorIN3c1015Float8_e5m2fnuzElLi2ELi1ELi1EEEJNS0_4CopyIS7_lEEEEEvT_T0_DpT1_ --------------------------
	.section	.nv.constant0._ZN2at6native55_GLOBAL__N__de093ff9_22_ForeachBinaryOpList_cu_a911ec4325multi_tensor_apply_kernelINS1_18TensorListMetadataILi2EEENS1_11CopyFunctorIN3c1015Float8_e5m2fnuzElLi2ELi1ELi1EEEJNS0_4CopyIS7_lEEEEEvT_T0_DpT1_,"a",@progbits
	.sectionflags	@""
	.align	4
.nv.constant0._ZN2at6native55_GLOBAL__N__de093ff9_22_ForeachBinaryOpList_cu_a911ec4325multi_tensor_apply_kernelINS1_18TensorListMetadataILi2EEENS1_11CopyFunctorIN3c1015Float8_e5m2fnuzElLi2ELi1ELi1EEEJNS0_4CopyIS7_lEEEEEvT_T0_DpT1_:
	.zero		4042


//--------------------- .nv.constant0._ZN2at6native55_GLOBAL__N__de093ff9_22_ForeachBinaryOpList_cu_a911ec4325multi_tensor_apply_kernelINS1_18TensorListMetadataILi2EEENS1_11CopyFunctorIN3c1015Float8_e5m2fnuzEaLi2ELi1ELi1EEEJNS0_4CopyIS7_aEEEEEvT_T0_DpT1_ --------------------------
	.section	.nv.constant0._ZN2at6native55_GLOBAL__N__de093ff9_22_ForeachBinaryOpList_cu_a911ec4325multi_tensor_apply_kernelINS1_18TensorListMetadataILi2EEENS1_11CopyFunctorIN3c1015Float8_e5m2fnuzEaLi2ELi1ELi1EEEJNS0_4CopyIS7_aEEEEEvT_T0_DpT1_,"a",@progbits
	.sectionflags	@""
	.align	4
.nv.constant0._ZN2at6native55_GLOBAL__N__de093ff9_22_ForeachBinaryOpList_cu_a911ec4325multi_tensor_apply_kernelINS1_18TensorListMetadataILi2EEENS1_11CopyFunctorIN3c1015Float8_e5m2fnuzEaLi2ELi1ELi1EEEJNS0_4CopyIS7_aEEEEEvT_T0_DpT1_:
	.zero		4042


//--------------------- .nv.constant0._ZN2at6native55_GLOBAL__N__de093ff9_22_ForeachBinaryOpList_cu_a911ec4325multi_tensor_apply_kernelINS1_18TensorListMetadataILi2EEENS1_11CopyFunctorIN3c1015Float8_e5m2fnuzEhLi2ELi1ELi1EEEJNS0_4CopyIS7_hEEEEEvT_T0_DpT1_ --------------------------
	.section	.nv.constant0._ZN2at6native55_GLOBAL__N__de093ff9_22_ForeachBinaryOpList_cu_a911ec4325multi_tensor_apply_kernelINS1_18TensorListMetadataILi2EEENS1_11CopyFunctorIN3c1015Float8_e5m2fnuzEhLi2ELi1ELi1EEEJNS0_4CopyIS7_hEEEEEvT_T0_DpT1_,"a",@progbits
	.sectionflags	@""
	.align	4
.nv.constant0._ZN2at6native55_GLOBAL__N__de093ff9_22_ForeachBinaryOpList_cu_a911ec4325multi_tensor_apply_kernelINS1_18TensorListMetadataILi2EEENS1_11CopyFunctorIN3c1015Float8_e5m2fnuzEhLi2ELi1ELi1EEEJNS0_4CopyIS7_hEEEEEvT_T0_DpT1_:
	.zero		4042


//--------------------- .nv.constant0._ZN2at6native55_GLOBAL__N__de093ff9_22_ForeachBinaryOpList_cu_a911ec4325multi_tensor_apply_kernelINS1_18TensorListMetadataILi2EEENS1_14UnaryOpFunctorIN3c1015Float8_e5m2fnuzELi2ELi1ELi1EEEJNS0_4CopyIS7_S7_EEEEEvT_T0_DpT1_ --------------------------
	.section	.nv.constant0._ZN2at6native55_GLOBAL__N__de093ff9_22_ForeachBinaryOpList_cu_a911ec4325multi_tensor_apply_kernelINS1_18TensorListMetadataILi2EEENS1_14UnaryOpFunctorIN3c1015Float8_e5m2fnuzELi2ELi1ELi1EEEJNS0_4CopyIS7_S7_EEEEEvT_T0_DpT1_,"a",@progbits
	.sectionflags	@""
	.align	4
.nv.constant0._ZN2at6native55_GLOBAL__N__de093ff9_22_ForeachBinaryOpList_cu_a911ec4325multi_tensor_apply_kernelINS1_18TensorListMetadataILi2EEENS1_14UnaryOpFunctorIN3c1015Float8_e5m2fnuzELi2ELi1ELi1EEEJNS0_4CopyIS7_S7_EEEEEvT_T0_DpT1_:
	.zero		4042


//--------------------- .nv.constant0._ZN2at6native55_GLOBAL__N__de093ff9_22_ForeachBinaryOpList_cu_a911ec4325multi_tensor_apply_kernelINS1_18TensorListMetadataILi2EEENS1_11CopyFunctorIN3c1011Float8_e5m2ENS6_15Float8_e5m2fnuzELi2ELi1ELi1EEEJNS0_4CopyIS7_S8_EEEEEvT_T0_DpT1_ --------------------------
	.section	.nv.constant0._ZN2at6native55_GLOBAL__N__de093ff9_22_ForeachBinaryOpList_cu_a911ec4325multi_tensor_apply_kernelINS1_18TensorListMetadataILi2EEENS1_11CopyFunctorIN3c1011Float8_e5m2ENS6_15Float8_e5m2fnuzELi2ELi1ELi1EEEJNS0_4CopyIS7_S8_EEEEEvT_T0_DpT1_,"a",@progbits
	.sectionflags	@""
	.align	4
.nv.constant0._ZN2at6native55_GLOBAL__N__de093ff9_22_ForeachBinaryOpList_cu_a911ec4325multi_tensor_apply_kernelINS1_18TensorListMetadataILi2EEENS1_11CopyFunctorIN3c1011Float8_e5m2ENS6_15Float8_e5m2fnuzELi2ELi1ELi1EEEJNS0_4CopyIS7_S8_EEEEEvT_T0_DpT1_:
	.zero		4042


//--------------------- .nv.constant0._ZN2at6native55_GLOBAL__N__de093ff9_22_ForeachBinaryOpList_cu_a911ec4325multi_tensor_apply_kernelINS1_18TensorListMetadataILi2EEENS1_11CopyFunctorIN3c1011Float8_e5m2ENS6_15Float8_e4m3fnuzELi2ELi1ELi1EEEJNS0_4CopyIS7_S8_EEEEEvT_T0_DpT1_ --------------------------
	.section	.nv.constant0._ZN2at6native55_GLOBAL__N__de093ff9_22_ForeachBinaryOpList_cu_a911ec4325multi_tensor_apply_kernelINS1_18TensorListMetadataILi2EEENS1_11CopyFunctorIN3c1011Float8_e5m2ENS6_15Float8_e4m3fnuzELi2ELi1ELi1EEEJNS0_4CopyIS7_S8_EEEEEvT_T0_DpT1_,"a",@progbits
	.sectionflags	@""
	.align	4
.nv.constant0._ZN2at6native55_GLOBAL__N__de093ff9_22_ForeachBinaryOpList_cu_a911ec4325multi_tensor_apply_kernelINS1_18TensorListMetadataILi2EEENS1_11CopyFunctorIN3c1011Float8_e5m2ENS6_15Float8_e4m3fnuzELi2ELi1ELi1EEEJNS0_4CopyIS7_S8_EEEEEvT_T0_DpT1_:
	.zero		4042


//--------------------- .nv.constant0._ZN2at6native55_GLOBAL__N__de093ff9_22_ForeachBinaryOpList_cu_a911ec4325multi_tensor_apply_kernelINS1_18TensorListMetadataILi2EEENS1_11CopyFunctorIN3c1011Float8_e5m2ENS6_13Float8_e4m3fnELi2ELi1ELi1EEEJNS0_4CopyIS7_S8_EEEEEvT_T0_DpT1_ --------------------------
	.section	.nv.constant0._ZN2at6native55_GLOBAL__N__de093ff9_22_ForeachBinaryOpList_cu_a911ec4325multi_tensor_apply_kernelINS1_18TensorListMetadataILi2EEENS1_11CopyFunctorIN3c1011Float8_e5m2ENS6_13Float8_e4m3fnELi2ELi1ELi1EEEJNS0_4CopyIS7_S8_EEEEEvT_T0_DpT1_,"a",@progbits
	.sectionflags	@""
	.align	4
.nv.constant0._ZN2at6native55_GLOBAL__N__de093ff9_22_ForeachBinaryOpList_cu_a911ec4325multi_tensor_apply_kernelINS1_18TensorListMetadataILi2EEENS1_11CopyFunctorIN3c1011Float8_e5m2ENS6_13Float8_e4m3fnELi2ELi1ELi1EEEJNS0_4CopyIS7_S8_EEEEEvT_T0_DpT1_:
	.zero		4042


//--------------------- .nv.constant0._ZN2at6native55_GLOBAL__N__de093ff9_22_ForeachBinaryOpList_cu_a911ec4325multi_tensor_apply_kernelINS1_18TensorListMetadataILi2EEENS1_11CopyFunctorIN3c1011Float8_e5m2EbLi2ELi1ELi1EEEJNS0_4CopyIS7_bEEEEEvT_T0_DpT1_ --------------------------
	.section	.nv.constant0._ZN2at6native55_GLOBAL__N__de093ff9_22_ForeachBinaryOpList_cu_a911ec4325multi_tensor_apply_kernelINS1_18TensorListMetadataILi2EEENS1_11CopyFunctorIN3c1011Float8_e5m2EbLi2ELi1ELi1EEEJNS0_4CopyIS7_bEEEEEvT_T0_DpT1_,"a",@progbits
	.sectionflags	@""
	.align	4
.nv.constant0._ZN2at6native55_GLOBAL__N__de093ff9_22_ForeachBinaryOpList_cu_a911ec4325multi_tensor_apply_kernelINS1_18TensorListMetadataILi2EEENS1_11CopyFunctorIN3c1011Float8_e5m2EbLi2ELi1ELi1EEEJNS0_4CopyIS7_bEEEEEvT_T0_DpT1_:
	.zero		4042


//--------------------- .nv.constant0._ZN2at6native55_GLOBAL__N__de093ff9_22_ForeachBinaryOpList_cu_a911ec4325multi_tensor_apply_kernelINS1_18TensorListMetadataILi2EEENS1_11CopyFunctorIN3c1011Float8_e5m2ENS6_8BFloat16ELi2ELi1ELi1EEEJNS0_4CopyIS7_S8_EEEEEvT_T0_DpT1_ --------------------------
	.section	.nv.constant0._ZN2at6native55_GLOBAL__N__de093ff9_22_ForeachBinaryOpList_cu_a911ec4325multi_tensor_apply_kernelINS1_18TensorListMetadataILi2EEENS1_11CopyFunctorIN3c1011Float8_e5m2ENS6_8BFloat16ELi2ELi1ELi1EEEJNS0_4CopyIS7_S8_EEEEEvT_T0_DpT1_,"a",@progbits
	.sectionflags	@""
	.align	4
.nv.constant0._ZN2at6native55_GLOBAL__N__de093ff9_22_ForeachBinaryOpList_cu_a911ec4325multi_tensor_apply_kernelINS1_18TensorListMetadataILi2EEENS1_11CopyFunctorIN3c1011Float8_e5m2ENS6_8BFloat16ELi2ELi1ELi1EEEJNS0_4CopyIS7_S8_EEEEEvT_T0_DpT1_:
	.zero		4042


//--------------------- .nv.constant0._ZN2at6native55_GLOBAL__N__de093ff9_22_ForeachBinaryOpList_cu_a911ec4325multi_tensor_apply_kernelINS1_18TensorListMetadataILi2EEENS1_11CopyFunctorIN3c1011Float8_e5m2ENS6_4HalfELi2ELi1ELi1EEEJNS0_4CopyIS7_S8_EEEEEvT_T0_DpT1_ --------------------------
	.section	.nv.constant0._ZN2at6native55_GLOBAL__N__de093ff9_22_ForeachBinaryOpList_cu_a911ec4325multi_tensor_apply_kernelINS1_18TensorListMetadataILi2EEENS1_11CopyFunctorIN3c1011Float8_e5m2ENS6_4HalfELi2ELi1ELi1EEEJNS0_4CopyIS7_S8_EEEEEvT_T0_DpT1_,"a",@progbits
	.sectionflags	@""
	.align	4
.nv.constant0._ZN2at6native55_GLOBAL__N__de093ff9_22_ForeachBinaryOpList_cu_a911ec4325multi_tensor_apply_kernelINS1_18TensorListMetadataILi2EEENS1_11CopyFunctorIN3c1011Float8_e5m2ENS6_4HalfELi2ELi1ELi1EEEJNS0_4CopyIS7_S8_EEEEEvT_T0_DpT1_:
	.zero		4042


//--------------------- .nv.constant0._ZN2at6native55_GLOBAL__N__de093ff9_22_ForeachBinaryOpList_cu_a911ec4325multi_tensor_apply_kernelINS1_18TensorListMetadataILi2EEENS1_11CopyFunctorIN3c1011Float8_e5m2ENS6_7complexIfEELi2ELi1ELi1EEEJNS0_4CopyIS7_S9_EEEEEvT_T0_DpT1_ --------------------------
	.section	.nv.constant0._ZN2at6native55_GLOBAL__N__de093ff9_22_ForeachBinaryOpList_cu_a911ec4325multi_tensor_apply_kernelINS1_18TensorListMetadataILi2EEENS1_11CopyFunctorIN3c1011Float8_e5m2ENS6_7complexIfEELi2ELi1ELi1EEEJNS0_4CopyIS7_S9_EEEEEvT_T0_DpT1_,"a",@progbits
	.sectionflags	@""
	.align	4
.nv.constant0._ZN2at6native55_GLOBAL__N__de093ff9_22_ForeachBinaryOpList_cu_a911ec4325multi_tensor_apply_kernelINS1_18TensorListMetadataILi2EEENS1_11CopyFunctorIN3c1011Float8_e5m2ENS6_7complexIfEELi2ELi1ELi1EEEJNS0_4CopyIS7_S9_EEEEEvT_T0_DpT1_:
	.zero		4042


//--------------------- .nv.constant0._ZN2at6native55_GLOBAL__N__de093ff9_22_ForeachBinaryOpList_cu_a911ec4325multi_tensor_apply_kernelINS1_18TensorListMetadataILi2EEENS1_11CopyFunctorIN3c1011Float8_e5m2ENS6_7complexIdEELi2ELi1ELi1EEEJNS0_4CopyIS7_S9_EEEEEvT_T0_DpT1_ --------------------------
	.section	.nv.constant0._ZN2at6native55_GLOBAL__N__de093ff9_22_ForeachBinaryOpList_cu_a911ec4325multi_tensor_apply_kernelINS1_18TensorListMetadataILi2EEENS1_11CopyFunctorIN3c1011Float8_e5m2ENS6_7complexIdEELi2ELi1ELi1EEEJNS0_4CopyIS7_S9_EEEEEvT_T0_DpT1_,"a",@progbits
	.sectionflags	@""
	.align	4
.nv.constant0._ZN2at6native55_GLOBAL__N__de093ff9_22_ForeachBinaryOpList_cu_a911ec4325multi_tensor_apply_kernelINS1_18TensorListMetadataILi2EEENS1_11CopyFunctorIN3c1011Float8_e5m2ENS6_7complexIdEELi2ELi1ELi1EEEJNS0_4CopyIS7_S9_EEEEEvT_T0_DpT1_:
	.zero		4042


//--------------------- .nv.constant0._ZN2at6native55_GLOBAL__N__de093ff9_22_ForeachBinaryOpList_cu_a911ec4325multi_tensor_apply_kernelINS1_18TensorListMetadataILi2EEENS1_11CopyFunctorIN3c1011Float8_e5m2EfLi2ELi1ELi1EEEJNS0_4CopyIS7_fEEEEEvT_T0_DpT1_ --------------------------
	.section	.nv.constant0._ZN2at6native55_GLOBAL__N__de093ff9_22_ForeachBinaryOpList_cu_a911ec4325multi_tensor_apply_kernelINS1_18TensorListMetadataILi2EEENS1_11CopyFunctorIN3c1011Float8_e5m2EfLi2ELi1ELi1EEEJNS0_4CopyIS7_fEEEEEvT_T0_DpT1_,"a",@progbits
	.sectionflags	@""
	.align	4
.nv.constant0._ZN2at6native55_GLOBAL__N__de093ff9_22_ForeachBinaryOpList_cu_a911ec4325multi_tensor_apply_kernelINS1_18TensorListMetadataILi2EEENS1_11CopyFunctorIN3c1011Float8_e5m2EfLi2ELi1ELi1EEEJNS0_4CopyIS7_fEEEEEvT_T0_DpT1_:
	.zero		4042


//--------------------- .nv.constant0._ZN2at6native55_GLOBAL__N__de093ff9_22_ForeachBinaryOpList_cu_a911ec4325multi_tensor_apply_kernelINS1_18TensorListMetadataILi2EEENS1_11CopyFunctorIN3c1011Float8_e5m2EdLi2ELi1ELi1EEEJNS0_4CopyIS7_dEEEEEvT_T0_DpT1_ --------------------------
	.section	.nv.constant0._ZN2at6native55_GLOBAL__N__de093ff9_22_ForeachBinaryOpList_cu_a911ec4325multi_tensor_apply_kernelINS1_18TensorListMetadataILi2EEENS1_11CopyFunctorIN3c1011Float8_e5m2EdLi2ELi1ELi1EEEJNS0_4CopyIS7_dEEEEEvT_T0_DpT1_,"a",@progbits
	.sectionflags	@""
	.align	4
.nv.constant0._ZN2at6native55_GLOBAL__N__de093ff9_22_ForeachBinaryOpList_cu_a911ec4325multi_tensor_apply_kernelINS1_18TensorListMetadataILi2EEENS1_11CopyFunctorIN3c1011Float8_e5m2EdLi2ELi1ELi1EEEJNS0_4CopyIS7_dEEEEEvT_T0_DpT1_:
	.zero		4042


//--------------------- .nv.constant0._ZN2at6native55_GLOBAL__N__de093ff9_22_ForeachBinaryOpList_cu_a911ec4325multi_tensor_apply_kernelINS1_18TensorListMetadataILi2EEENS1_11CopyFunctorIN3c1011Float8_e5m2EiLi2ELi1ELi1EEEJNS0_4CopyIS7_iEEEEEvT_T0_DpT1_ --------------------------
	.section	.nv.constant0._ZN2at6native55_GLOBAL__N__de093ff9_22_ForeachBinaryOpList_cu_a911ec4325multi_tensor_apply_kernelINS1_18TensorListMetadataILi2EEENS1_11CopyFunctorIN3c1011Float8_e5m2EiLi2ELi1ELi1EEEJNS0_4CopyIS7_iEEEEEvT_T0_DpT1_,"a",@progbits
	.sectionflags	@""
	.align	4
.nv.constant0._ZN2at6native55_GLOBAL__N__de093ff9_22_ForeachBinaryOpList_cu_a911ec4325multi_tensor_apply_kernelINS1_18TensorListMetadataILi2EEENS1_11CopyFunctorIN3c1011Float8_e5m2EiLi2ELi1ELi1EEEJNS0_4CopyIS7_iEEEEEvT_T0_DpT1_:
	.zero		4042


//--------------------- .nv.constant0._ZN2at6native55_GLOBAL__N__de093ff9_22_ForeachBinaryOpList_cu_a911ec4325multi_tensor_apply_kernelINS1_18TensorListMetadataILi2EEENS1_11CopyFunctorIN3c1011Float8_e5m2EsLi2ELi1ELi1EEEJNS0_4CopyIS7_sEEEEEvT_T0_DpT1_ --------------------------
	.section	.nv.constant0._ZN2at6native55_GLOBAL__N__de093ff9_22_ForeachBinaryOpList_cu_a911ec4325multi_tensor_apply_kernelINS1_18TensorListMetadataILi2EEENS1_11CopyFunctorIN3c1011Float8_e5m2EsLi2ELi1ELi1EEEJNS0_4CopyIS7_sEEEEEvT_T0_DpT1_,"a",@progbits
	.sectionflags	@""
	.align	4
.nv.constant0._ZN2at6native55_GLOBAL__N__de093ff9_22_ForeachBinaryOpList_cu_a911ec4325multi_tensor_apply_kernelINS1_18TensorListMetadataILi2EEENS1_11CopyFunctorIN3c1011Float8_e5m2EsLi2ELi1ELi1EEEJNS0_4CopyIS7_sEEEEEvT_T0_DpT1_:
	.zero		4042


//--------------------- .nv.constant0._ZN2at6native55_GLOBAL__N__de093ff9_22_ForeachBinaryOpList_cu_a911ec4325multi_tensor_apply_kernelINS1_18TensorListMetadataILi2EEENS1_11CopyFunctorIN3c1011Float8_e5m2ElLi2ELi1ELi1EEEJNS0_4CopyIS7_lEEEEEvT_T0_DpT1_ --------------------------
	.section	.nv.constant0._ZN2at6native55_GLOBAL__N__de093ff9_22_ForeachBinaryOpList_cu_a911ec4325multi_tensor_apply_kernelINS1_18TensorListMetadataILi2EEENS1_11CopyFunctorIN3c1011Float8_e5m2ElLi2ELi1ELi1EEEJNS0_4CopyIS7_lEEEEEvT_T0_DpT1_,"a",@progbits
	.sectionflags	@""
	.align	4
.nv.constant0._ZN2at6native55_GLOBAL__N__de093ff9_22_ForeachBinaryOpList_cu_a911ec4325multi_tensor_apply_kernelINS1_18TensorListMetadataILi2EEENS1_11CopyFunctorIN3c1011Float8_e5m2ElLi2ELi1ELi1EEEJNS0_4CopyIS7_lEEEEEvT_T0_DpT1_:
	.zero		4042


//--------------------- .nv.constant0._ZN2at6native55_GLOBAL__N__de093ff9_22_ForeachBinaryOpList_cu_a911ec4325multi_tensor_apply_kernelINS1_18TensorListMetadataILi2EEENS1_11CopyFunctorIN3c1011Float8_e5m2EaLi2ELi1ELi1EEEJNS0_4CopyIS7_aEEEEEvT_T0_DpT1_ --------------------------
	.section	.nv.constant0._ZN2at6native55_GLOBAL__N__de093ff9_22_ForeachBinaryOpList_cu_a911ec4325multi_tensor_apply_kernelINS1_18TensorListMetadataILi2EEENS1_11CopyFunctorIN3c1011Float8_e5m2EaLi2ELi1ELi1EEEJNS0_4CopyIS7_aEEEEEvT_T0_DpT1_,"a",@progbits
	.sectionflags	@""
	.align	4
.nv.constant0._ZN2at6native55_GLOBAL__N__de093ff9_22_ForeachBinaryOpList_cu_a911ec4325multi_tensor_apply_kernelINS1_18TensorListMetadataILi2EEENS1_11CopyFunctorIN3c1011Float8_e5m2EaLi2ELi1ELi1EEEJNS0_4CopyIS7_aEEEEEvT_T0_DpT1_:
	.zero		4042


//--------------------- .nv.constant0._ZN2at6native55_GLOBAL__N__de093ff9_22_ForeachBinaryOpList_cu_a911ec4325multi_tensor_apply_kernelINS1_18TensorListMetadataILi2EEENS1_11CopyFunctorIN3c1011Float8_e5m2EhLi2ELi1ELi1EEEJNS0_4CopyIS7_hEEEEEvT_T0_DpT1_ --------------------------
	.section	.nv.constant0._ZN2at6native55_GLOBAL__N__de093ff9_22_ForeachBinaryOpList_cu_a911ec4325multi_tensor_apply_kernelINS1_18TensorListMetadataILi2EEENS1_11CopyFunctorIN3c1011Float8_e5m2EhLi2ELi1ELi1EEEJNS0_4CopyIS7_hEEEEEvT_T0_DpT1_,"a",@progbits
	.sectionflags	@""
	.align	4
.nv.constant0._ZN2at6native55_GLOBAL__N__de093ff9_22_ForeachBinaryOpList_cu_a911ec4325multi_tensor_apply_kernelINS1_18TensorListMetadataILi2EEENS1_11CopyFunctorIN3c1011Float8_e5m2EhLi2ELi1ELi1EEEJNS0_4CopyIS7_hEEEEEvT_T0_DpT1_:
	.zero		4042


//--------------------- .nv.constant0._ZN2at6native55_GLOBAL__N__de093ff9_22_ForeachBinaryOpList_cu_a911ec4325multi_tensor_apply_kernelINS1_18TensorListMetadataILi2EEENS1_14UnaryOpFunctorIN3c1011Float8_e5m2ELi2ELi1ELi1EEEJNS0_4CopyIS7_S7_EEEEEvT_T0_DpT1_ --------------------------
	.section	.nv.constant0._ZN2at6native55_GLOBAL__N__de093ff9_22_ForeachBinaryOpList_cu_a911ec4325multi_tensor_apply_kernelINS1_18TensorListMetadataILi2EEENS1_14UnaryOpFunctorIN3c1011Float8_e5m2ELi2ELi1ELi1EEEJNS0_4CopyIS7_S7_EEEEEvT_T0_DpT1_,"a",@progbits
	.sectionflags	@""
	.align	4
.nv.constant0._ZN2at6native55_GLOBAL__N__de093ff9_22_ForeachBinaryOpList_cu_a911ec4325multi_tensor_apply_kernelINS1_18TensorListMetadataILi2EEENS1_14UnaryOpFunctorIN3c1011Float8_e5m2ELi2ELi1ELi1EEEJNS0_4CopyIS7_S7_EEEEEvT_T0_DpT1_:
	.zero		4042


//--------------------- .nv.constant0._ZN2at6native55_GLOBAL__N__de093ff9_22_ForeachBinaryOpList_cu_a911ec4325multi_tensor_apply_kernelINS1_18TensorListMetadataILi2EEENS1_11CopyFunctorIN3c1015Float8_e4m3fnuzENS6_15Float8_e5m2fnuzELi2ELi1ELi1EEEJNS0_4CopyIS7_S8_EEEEEvT_T0_DpT1_ --------------------------
	.section	.nv.constant0._ZN2at6native55_GLOBAL__N__de093ff9_22_ForeachBinaryOpList_cu_a911ec4325multi_tensor_apply_kernelINS1_18TensorListMetadataILi2EEENS1_11CopyFunctorIN3c1015Float8_e4m3fnuzENS6_15Float8_e5m2fnuzELi2ELi1ELi1EEEJNS0_4CopyIS7_S8_EEEEEvT_T0_DpT1_,"a",@progbits
	.sectionflags	@""
	.align	4
.nv.constant0._ZN2at6native55_GLOBAL__N__de093ff9_22_ForeachBinaryOpList_cu_a911ec4325multi_tensor_apply_kernelINS1_18TensorListMetadataILi2EEENS1_11CopyFunctorIN3c1015Float8_e4m3fnuzENS6_15Float8_e5m2fnuzELi2ELi1ELi1EEEJNS0_4CopyIS7_S8_EEEEEvT_T0_DpT1_:
	.zero		4042


//--------------------- .nv.constant0._ZN2at6native55_GLOBAL__N__de093ff9_22_ForeachBinaryOpList_cu_a911ec4325multi_tensor_apply_kernelINS1_18TensorListMetadataILi2EEENS1_11CopyFunctorIN3c1015Float8_e4m3fnuzENS6_11Float8_e5m2ELi2ELi1ELi1EEEJNS0_4CopyIS7_S8_EEEEEvT_T0_DpT1_ --------------------------
	.section	.nv.constant0._ZN2at6native55_GLOBAL__N__de093ff9_22_ForeachBinaryOpList_cu_a911ec4325multi_tensor_apply_kernelINS1_18TensorListMetadataILi2EEENS1_11CopyFunctorIN3c1015Float8_e4m3fnuzENS6_11Float8_e5m2ELi2ELi1ELi1EEEJNS0_4CopyIS7_S8_EEEEEvT_T0_DpT1_,"a",@progbits
	.sectionflags	@""
	.align	4
.nv.constant0._ZN2at6native55_GLOBAL__N__de093ff9_22_ForeachBinaryOpList_cu_a911ec4325multi_tensor_apply_kernelINS1_18TensorListMetadataILi2EEENS1_11CopyFunctorIN3c1015Float8_e4m3fnuzENS6_11Float8_e5m2ELi2ELi1ELi1EEEJNS0_4CopyIS7_S8_EEEEEvT_T0_DpT1_:
	.zero		4042


//--------------------- .nv.constant0._ZN2at6native55_GLOBAL__N__de093ff9_22_ForeachBinaryOpList_cu_a911ec4325multi_tensor_apply_kernelINS1_18TensorListMetadataILi2EEENS1_11CopyFunctorIN3c1015Float8_e4m3fnuzENS6_13Float8_e4m3fnELi2ELi1ELi1EEEJNS0_4CopyIS7_S8_EEEEEvT_T0_DpT1_ --------------------------
	.section	.nv.constant0._ZN2at6native55_GLOBAL__N__de093ff9_22_ForeachBinaryOpList_cu_a911ec4325multi_tensor_apply_kernelINS1_18TensorListMetadataILi2EEENS1_11CopyFunctorIN3c1015Float8_e4m3fnuzENS6_13Float8_e4m3fnELi2ELi1ELi1EEEJNS0_4CopyIS7_S8_EEEEEvT_T0_DpT1_,"a",@progbits
	.sectionflags	@""
	.align	4
.nv.constant0._ZN2at6native55_GLOBAL__N__de093ff9_22_ForeachBinaryOpList_cu_a911ec4325multi_tensor_apply_kernelINS1_18TensorListMetadataILi2EEENS1_11CopyFunctorIN3c1015Float8_e4m3fnuzENS6_13Float8_e4m3fnELi2ELi1ELi1EEEJNS0_4CopyIS7_S8_EEEEEvT_T0_DpT1_:
	.zero		4042


//--------------------- .nv.constant0._ZN2at6native55_GLOBAL__N__de093ff9_22_ForeachBinaryOpList_cu_a911ec4325multi_tensor_apply_kernelINS1_18TensorListMetadataILi2EEENS1_11CopyFunctorIN3c1015Float8_e4m3fnuzEbLi2ELi1ELi1EEEJNS0_4CopyIS7_bEEEEEvT_T0_DpT1_ --------------------------
	.section	.nv.constant0._ZN2at6native55_GLOBAL__N__de093ff9_22_ForeachBinaryOpList_cu_a911ec4325multi_tensor_apply_kernelINS1_18TensorListMetadataILi2EEENS1_11CopyFunctorIN3c1015Float8_e4m3fnuzEbLi2ELi1ELi1EEEJNS0_4CopyIS7_bEEEEEvT_T0_DpT1_,"a",@progbits
	.sectionflags	@""
	.align	4
.nv.constant0._ZN2at6native55_GLOBAL__N__de093ff9_22_ForeachBinaryOpList_cu_a911ec4325multi_tensor_apply_kernelINS1_18TensorListMetadataILi2EEENS1_11CopyFunctorIN3c1015Float8_e4m3fnuzEbLi2ELi1ELi1EEEJNS0_4CopyIS7_bEEEEEvT_T0_DpT1_:
	.zero		4042


//--------------------- .nv.constant0._ZN2at6native55_GLOBAL__N__de093ff9_22_ForeachBinaryOpList_cu_a911ec4325multi_tensor_apply_kernelINS1_18TensorListMetadataILi2EEENS1_11CopyFunctorIN3c1015Float8_e4m3fnuzENS6_8BFloat16ELi2ELi1ELi1EEEJNS0_4CopyIS7_S8_EEEEEvT_T0_DpT1_ --------------------------
	.section	.nv.constant0._ZN2at6native55_GLOBAL__N__de093ff9_22_ForeachBinaryOpList_cu_a911ec4325multi_tensor_apply_kernelINS1_18TensorListMetadataILi2EEENS1_11CopyFunctorIN3c1015Float8_e4m3fnuzENS6_8BFloat16ELi2ELi1ELi1EEEJNS0_4CopyIS7_S8_EEEEEvT_T0_DpT1_,"a",@progbits
	.sectionflags	@""
	.align	4
.nv.constant0._ZN2at6native55_GLOBAL__N__de093ff9_22_ForeachBinaryOpList_cu_a911ec4325multi_tensor_apply_kernelINS1_18TensorListMetadataILi2EEENS1_11CopyFunctorIN3c1015Float8_e4m3fnuzENS6_8BFloat16ELi2ELi1ELi1EEEJNS0_4CopyIS7_S8_EEEEEvT_T0_DpT1_:
	.zero		4042


//--------------------- .nv.constant0._ZN2at6native55_GLOBAL__N__de093ff9_22_ForeachBinaryOpList_cu_a911ec4325multi_tensor_apply_kernelINS1_18TensorListMetadataILi2EEENS1_11CopyFunctorIN3c1015Float8_e4m3fnuzENS6_4HalfELi2ELi1ELi1EEEJNS0_4CopyIS7_S8_EEEEEvT_T0_DpT1_ --------------------------
	.section	.nv.constant0._ZN2at6native55_GLOBAL__N__de093ff9_22_ForeachBinaryOpList_cu_a911ec4325multi_tensor_apply_kernelINS1_18TensorListMetadataILi2EEENS1_11CopyFunctorIN3c1015Float8_e4m3fnuzENS6_4HalfELi2ELi1ELi1EEEJNS0_4CopyIS7_S8_EEEEEvT_T0_DpT1_,"a",@progbits
	.sectionflags	@""
	.align	4
.nv.constant0._ZN2at6native55_GLOBAL__N__de093ff9_22_ForeachBinaryOpList_cu_a911ec4325multi_tensor_apply_kernelINS1_18TensorListMetadataILi2EEENS1_11CopyFunctorIN3c1015Float8_e4m3fnuzENS6_4HalfELi2ELi1ELi1EEEJNS0_4CopyIS7_S8_EEEEEvT_T0_DpT1_:
	.zero		4042


//--------------------- .nv.constant0._ZN2at6native55_GLOBAL__N__de093ff9_22_ForeachBinaryOpList_cu_a911ec4325multi_tensor_apply_kernelINS1_18TensorListMetadataILi2EEENS1_11CopyFunctorIN3c1015Float8_e4m3fnuzENS6_7complexIfEELi2ELi1ELi1EEEJNS0_4CopyIS7_S9_EEEEEvT_T0_DpT1_ --------------------------
	.section	.nv.constant0._ZN2at6native55_GLOBAL__N__de093ff9_22_ForeachBinaryOpList_cu_a911ec4325multi_tensor_apply_kernelINS1_18TensorListMetadataILi2EEENS1_11CopyFunctorIN3c1015Float8_e4m3fnuzENS6_7complexIfEELi2ELi1ELi1EEEJNS0_4CopyIS7_S9_EEEEEvT_T0_DpT1_,"a",@progbits
	.sectionflags	@""
	.align	4
.nv.constant0._ZN2at6native55_GLOBAL__N__de093ff9_22_ForeachBinaryOpList_cu_a911ec4325multi_tensor_apply_kernelINS1_18TensorListMetadataILi2EEENS1_11CopyFunctorIN3c1015Float8_e4m3fnuzENS6_7complexIfEELi2ELi1ELi1EEEJNS0_4CopyIS7_S9_EEEEEvT_T0_DpT1_:
	.zero		4042


//--------------------- .nv.constant0._ZN2at6native55_GLOBAL__N__de093ff9_22_ForeachBinaryOpList_cu_a911ec4325multi_tensor_apply_kernelINS1_18TensorListMetadataILi2EEENS1_11CopyFunctorIN3c1015Float8_e4m3fnuzENS6_7complexIdEELi2ELi1ELi1EEEJNS0_4CopyIS7_S9_EEEEEvT_T0_DpT1_ --------------------------
	.section	.nv.constant0._ZN2at6native55_GLOBAL__N__de093ff9_22_ForeachBinaryOpList_cu_a911ec4325multi_tensor_apply_kernelINS1_18TensorListMetadataILi2EEENS1_11CopyFunctorIN3c1015Float8_e4m3fnuzENS6_7complexIdEELi2ELi1ELi1EEEJNS0_4CopyIS7_S9_EEEEEvT_T0_DpT1_,"a",@progbits
	.sectionflags	@""
	.align	4
.nv.constant0._ZN2at6native55_GLOBAL__N__de093ff9_22_ForeachBinaryOpList_cu_a911ec4325multi_tensor_apply_kernelINS1_18TensorListMetadataILi2EEENS1_11CopyFunctorIN3c1015Float8_e4m3fnuzENS6_7complexIdEELi2ELi1ELi1EEEJNS0_4CopyIS7_S9_EEEEEvT_T0_DpT1_:
	.zero		4042


//--------------------- .nv.constant0._ZN2at6native55_GLOBAL__N__de093ff9_22_ForeachBinaryOpList_cu_a911ec4325multi_tensor_apply_kernelINS1_18TensorListMetadataILi2EEENS1_11CopyFunctorIN3c1015Float8_e4m3fnuzEfLi2ELi1ELi1EEEJNS0_4CopyIS7_fEEEEEvT_T0_DpT1_ --------------------------
	.section	.nv.constant0._ZN2at6native55_GLOBAL__N__de093ff9_22_ForeachBinaryOpList_cu_a911ec4325multi_tensor_apply_kernelINS1_18TensorListMetadataILi2EEENS1_11CopyFunctorIN3c1015Float8_e4m3fnuzEfLi2ELi1ELi1EEEJNS0_4CopyIS7_fEEEEEvT_T0_DpT1_,"a",@progbits
	.sectionflags	@""
	.align	4
.nv.constant0._ZN2at6native55_GLOBAL__N__de093ff9_22_ForeachBinaryOpList_cu_a911ec4325multi_tensor_apply_kernelINS1_18TensorListMetadataILi2EEENS1_11CopyFunctorIN3c1015Float8_e4m3fnuzEfLi2ELi1ELi1EEEJNS0_4CopyIS7_fEEEEEvT_T0_DpT1_:
	.zero		4042


//--------------------- .nv.constant0._ZN2at6native55_GLOBAL__N__de093ff9_22_ForeachBinaryOpList_cu_a911ec4325multi_tensor_apply_kernelINS1_18TensorListMetadataILi2EEENS1_11CopyFunctorIN3c1015Float8_e4m3fnuzEdLi2ELi1ELi1EEEJNS0_4CopyIS7_dEEEEEvT_T0_DpT1_ --------------------------
	.section	.nv.constant0._ZN2at6native55_GLOBAL__N__de093ff9_22_ForeachBinaryOpList_cu_a911ec4325multi_tensor_apply_kernelINS1_18TensorListMetadataILi2EEENS1_11CopyFunctorIN3c1015Float8_e4m3fnuzEdLi2ELi1ELi1EEEJNS0_4CopyIS7_dEEEEEvT_T0_DpT1_,"a",@progbits
	.sectionflags	@""
	.align	4
.nv.constant0._ZN2at6native55_GLOBAL__N__de093ff9_22_ForeachBinaryOpList_cu_a911ec4325multi_tensor_apply_kernelINS1_18TensorListMetadataILi2EEENS1_11CopyFunctorIN3c1015Float8_e4m3fnuzEdLi2ELi1ELi1EEEJNS0_4CopyIS7_dEEEEEvT_T0_DpT1_:
	.zero		4042


//--------------------- .nv.constant0._ZN2at6native55_GLOBAL__N__de093ff9_22_ForeachBinaryOpList_cu_a911ec4325multi_tensor_apply_kernelINS1_18TensorListMetadataILi2EEENS1_11CopyFunctorIN3c1015Float8_e4m3fnuzEiLi2ELi1ELi1EEEJNS0_4CopyIS7_iEEEEEvT_T0_DpT1_ --------------------------
	.section	.nv.constant0._ZN2at6native55_GLOBAL__N__de093ff9_22_ForeachBinaryOpList_cu_a911ec4325multi_tensor_apply_kernelINS1_18TensorListMetadataILi2EEENS1_11CopyFunctorIN3c1015Float8_e4m3fnuzEiLi2ELi1ELi1EEEJNS0_4CopyIS7_iEEEEEvT_T0_DpT1_,"a",@progbits
	.sectionflags	@""
	.align	4
.nv.constant0._ZN2at6native55_GLOBAL__N__de093ff9_22_ForeachBinaryOpList_cu_a911ec4325multi_tensor_apply_kernelINS1_18TensorListMetadataILi2EEENS1_11CopyFunctorIN3c1015Float8_e4m3fnuzEiLi2ELi1ELi1EEEJNS0_4CopyIS7_iEEEEEvT_T0_DpT1_:
	.zero		4042


//--------------------- .nv.constant0._ZN2at6native55_GLOBAL__N__de093ff9_22_ForeachBinaryOpList_cu_a911ec4325multi_tensor_apply_kernelINS1_18TensorListMetadataILi2EEENS1_11CopyFunctorIN3c1015Float8_e4m3fnuzEsLi2ELi1ELi1EEEJNS0_4CopyIS7_sEEEEEvT_T0_DpT1_ --------------------------
	.section	.nv.constant0._ZN2at6native55_GLOBAL__N__de093ff9_22_ForeachBinaryOpList_cu_a911ec4325multi_tensor_apply_kernelINS1_18TensorListMetadataILi2EEENS1_11CopyFunctorIN3c1015Float8_e4m3fnuzEsLi2ELi1ELi1EEEJNS0_4CopyIS7_sEEEEEvT_T0_DpT1_,"a",@progbits
	.sectionflags	@""
	.align	4
.nv.constant0._ZN2at6native55_GLOBAL__N__de093ff9_22_ForeachBinaryOpList_cu_a911ec4325multi_tensor_apply_kernelINS1_18TensorListMetadataILi2EEENS1_11CopyFunctorIN3c1015Float8_e4m3fnuzEsLi2ELi1ELi1EEEJNS0_4CopyIS7_sEEEEEvT_T0_DpT1_:
	.zero		4042


//--------------------- .nv.constant0._ZN2at6native55_GLOBAL__N__de093ff9_22_ForeachBinaryOpList_cu_a911ec4325multi_tensor_apply_kernelINS1_18TensorListMetadataILi2EEENS1_11CopyFunctorIN3c1015Float8_e4m3fnuzElLi2ELi1ELi1EEEJNS0_4CopyIS7_lEEEEEvT_T0_DpT1_ --------------------------
	.section	.nv.constant0._ZN2at6native55_GLOBAL__N__de093ff9_22_ForeachBinaryOpList_cu_a911ec4325multi_tensor_apply_kernelINS1_18TensorListMetadataILi2EEENS1_11CopyFunctorIN3c1015Float8_e4m3fnuzElLi2ELi1ELi1EEEJNS0_4CopyIS7_lEEEEEvT_T0_DpT1_,"a",@progbits
	.sectionflags	@""
	.align	4
.nv.constant0._ZN2at6native55_GLOBAL__N__de093ff9_22_ForeachBinaryOpList_cu_a911ec4325multi_tensor_apply_kernelINS1_18TensorListMetadataILi2EEENS1_11CopyFunctorIN3c1015Float8_e4m3fnuzElLi2ELi1ELi1EEEJNS0_4CopyIS7_lEEEEEvT_T0_DpT1_:
	.zero		4042


//--------------------- .nv.constant0._ZN2at6native55_GLOBAL__N__de093ff9_22_ForeachBinaryOpList_cu_a911ec4325multi_tensor_apply_kernelINS1_18TensorListMetadataILi2EEENS1_11CopyFunctorIN3c1015Float8_e4m3fnuzEaLi2ELi1ELi1EEEJNS0_4CopyIS7_aEEEEEvT_T0_DpT1_ --------------------------
	.section	.nv.constant0._ZN2at6native55_GLOBAL__N__de093ff9_22_ForeachBinaryOpList_cu_a911ec4325multi_tensor_apply_kernelINS1_18TensorListMetadataILi2EEENS1_11CopyFunctorIN3c1015Float8_e4m3fnuzEaLi2ELi1ELi1EEEJNS0_4CopyIS7_aEEEEEvT_T0_DpT1_,"a",@progbits
	.sectionflags	@""
	.align	4
.nv.constant0._ZN2at6native55_GLOBAL__N__de093ff9_22_ForeachBinaryOpList_cu_a911ec4325multi_tensor_apply_kernelINS1_18TensorListMetadataILi2EEENS1_11CopyFunctorIN3c1015Float8_e4m3fnuzEaLi2ELi1ELi1EEEJNS0_4CopyIS7_aEEEEEvT_T0_DpT1_:
	.zero		4042


//--------------------- .nv.constant0._ZN2at6native55_GLOBAL__N__de093ff9_22_ForeachBinaryOpList_cu_a911ec4325multi_tensor_apply_kernelINS1_18TensorListMetadataILi2EEENS1_11CopyFunctorIN3c1015Float8_e4m3fnuzEhLi2ELi1ELi1EEEJNS0_4CopyIS7_hEEEEEvT_T0_DpT1_ --------------------------
	.section	.nv.constant0._ZN2at6native55_GLOBAL__N__de093ff9_22_ForeachBinaryOpList_cu_a911ec4325multi_tensor_apply_kernelINS1_18TensorListMetadataILi2EEENS1_11CopyFunctorIN3c1015Float8_e4m3fnuzEhLi2ELi1ELi1EEEJNS0_4CopyIS7_hEEEEEvT_T0_DpT1_,"a",@progbits
	.sectionflags	@""
	.align	4
.nv.constant0._ZN2at6native55_GLOBAL__N__de093ff9_22_ForeachBinaryOpList_cu_a911ec4325multi_tensor_apply_kernelINS1_18TensorListMetadataILi2EEENS1_11CopyFunctorIN3c1015Float8_e4m3fnuzEhLi2ELi1ELi1EEEJNS0_4CopyIS7_hEEEEEvT_T0_DpT1_:
	.zero		4042


//--------------------- .nv.constant0._ZN2at6native55_GLOBAL__N__de093ff9_22_ForeachBinaryOpList_cu_a911ec4325multi_tensor_apply_kernelINS1_18TensorListMetadataILi2EEENS1_14UnaryOpFunctorIN3c1015Float8_e4m3fnuzELi2ELi1ELi1EEEJNS0_4CopyIS7_S7_EEEEEvT_T0_DpT1_ --------------------------
	.section	.nv.constant0._ZN2at6native55_GLOBAL__N__de093ff9_22_ForeachBinaryOpList_cu_a911ec4325multi_tensor_apply_kernelINS1_18TensorListMetadataILi2EEENS1_14UnaryOpFunctorIN3c1015Float8_e4m3fnuzELi2ELi1ELi1EEEJNS0_4CopyIS7_S7_EEEEEvT_T0_DpT1_,"a",@progbits
	.sectionflags	@""
	.align	4
.nv.constant0._ZN2at6native55_GLOBAL__N__de093ff9_22_ForeachBinaryOpList_cu_a911ec4325multi_tensor_apply_kernelINS1_18TensorListMetadataILi2EEENS1_14UnaryOpFunctorIN3c1015Float8_e4m3fnuzELi2ELi1ELi1EEEJNS0_4CopyIS7_S7_EEEEEvT_T0_DpT1_:
	.zero		4042


//--------------------- .nv.constant0._ZN2at6native55_GLOBAL__N__de093ff9_22_ForeachBinaryOpList_cu_a911ec4325multi_tensor_apply_kernelINS1_18TensorListMetadataILi2EEENS1_11CopyFunctorIN3c1013Float8_e4m3fnENS6_15Float8_e5m2fnuzELi2ELi1ELi1EEEJNS0_4CopyIS7_S8_EEEEEvT_T0_DpT1_ --------------------------
	.section	.nv.constant0._ZN2at6native55_GLOBAL__N__de093ff9_22_ForeachBinaryOpList_cu_a911ec4325multi_tensor_apply_kernelINS1_18TensorListMetadataILi2EEENS1_11CopyFunctorIN3c1013Float8_e4m3fnENS6_15Float8_e5m2fnuzELi2ELi1ELi1EEEJNS0_4CopyIS7_S8_EEEEEvT_T0_DpT1_,"a",@progbits
	.sectionflags	@""
	.align	4
.nv.constant0._ZN2at6native55_GLOBAL__N__de093ff9_22_ForeachBinaryOpList_cu_a911ec4325multi_tensor_apply_kernelINS1_18TensorListMetadataILi2EEENS1_11CopyFunctorIN3c1013Float8_e4m3fnENS6_15Float8_e5m2fnuzELi2ELi1ELi1EEEJNS0_4CopyIS7_S8_EEEEEvT_T0_DpT1_:
	.zero		4042


//--------------------- .nv.constant0._ZN2at6native55_GLOBAL__N__de093ff9_22_ForeachBinaryOpList_cu_a911ec4325multi_tensor_apply_kernelINS1_18TensorListMetadataILi2EEENS1_11CopyFunctorIN3c1013Float8_e4m3fnENS6_11Float8_e5m2ELi2ELi1ELi1EEEJNS0_4CopyIS7_S8_EEEEEvT_T0_DpT1_ --------------------------
	.section	.nv.constant0._ZN2at6native55_GLOBAL__N__de093ff9_22_ForeachBinaryOpList_cu_a911ec4325multi_tensor_apply_kernelINS1_18TensorListMetadataILi2EEENS1_11CopyFunctorIN3c1013Float8_e4m3fnENS6_11Float8_e5m2ELi2ELi1ELi1EEEJNS0_4CopyIS7_S8_EEEEEvT_T0_DpT1_,"a",@progbits
	.sectionflags	@""
	.align	4
.nv.constant0._ZN2at6native55_GLOBAL__N__de093ff9_22_ForeachBinaryOpList_cu_a911ec4325multi_tensor_apply_kernelINS1_18TensorListMetadataILi2EEENS1_11CopyFunctorIN3c1013Float8_e4m3fnENS6_11Float8_e5m2ELi2ELi1ELi1EEEJNS0_4CopyIS7_S8_EEEEEvT_T0_DpT1_:
	.zero		4042


//--------------------- .nv.constant0._ZN2at6native55_GLOBAL__N__de093ff9_22_ForeachBinaryOpList_cu_a911ec4325multi_tensor_apply_kernelINS1_18TensorListMetadataILi2EEENS1_11CopyFunctorIN3c1013Float8_e4m3fnENS6_15Float8_e4m3fnuzELi2ELi1ELi1EEEJNS0_4CopyIS7_S8_EEEEEvT_T0_DpT1_ --------------------------
	.section	.nv.constant0._ZN2at6native55_GLOBAL__N__de093ff9_22_ForeachBinaryOpList_cu_a911ec4325multi_tensor_apply_kernelINS1_18TensorListMetadataILi2EEENS1_11CopyFunctorIN3c1013Float8_e4m3fnENS6_15Float8_e4m3fnuzELi2ELi1ELi1EEEJNS0_4CopyIS7_S8_EEEEEvT_T0_DpT1_,"a",@progbits
	.sectionflags	@""
	.align	4
.nv.constant0._ZN2at6native55_GLOBAL__N__de093ff9_22_ForeachBinaryOpList_cu_a911ec4325multi_tensor_apply_kernelINS1_18TensorListMetadataILi2EEENS1_11CopyFunctorIN3c1013Float8_e4m3fnENS6_15Float8_e4m3fnuzELi2ELi1ELi1EEEJNS0_4CopyIS7_S8_EEEEEvT_T0_DpT1_:
	.zero		4042


//--------------------- .nv.constant0._ZN2at6native55_GLOBAL__N__de093ff9_22_ForeachBinaryOpList_cu_a911ec4325multi_tensor_apply_kernelINS1_18TensorListMetadataILi2EEENS1_11CopyFunctorIN3c1013Float8_e4m3fnEbLi2ELi1ELi1EEEJNS0_4CopyIS7_bEEEEEvT_T0_DpT1_ --------------------------
	.section	.nv.constant0._ZN2at6native55_GLOBAL__N__de093ff9_22_ForeachBinaryOpList_cu_a911ec4325multi_tensor_apply_kernelINS1_18TensorListMetadataILi2EEENS1_11CopyFunctorIN3c1013Float8_e4m3fnEbLi2ELi1ELi1EEEJNS0_4CopyIS7_bEEEEEvT_T0_DpT1_,"a",@progbits
	.sectionflags	@""
	.align	4
.nv.constant0._ZN2at6native55_GLOBAL__N__de093ff9_22_ForeachBinaryOpList_cu_a911ec4325multi_tensor_apply_kernelINS1_18TensorListMetadataILi2EEENS1_11CopyFunctorIN3c1013Float8_e4m3fnEbLi2ELi1ELi1EEEJNS0_4CopyIS7_bEEEEEvT_T0_DpT1_:
	.zero		4042


//--------------------- .nv.constant0._ZN2at6native55_GLOBAL__N__de093ff9_22_ForeachBinaryOpList_cu_a911ec4325multi_tensor_apply_kernelINS1_18TensorListMetadataILi2EEENS1_11CopyFunctorIN3c1013Float8_e4m3fnENS6_8BFloat16ELi2ELi1ELi1EEEJNS0_4CopyIS7_S8_EEEEEvT_T0_DpT1_ --------------------------
	.section	.nv.constant0._ZN2at6native55_GLOBAL__N__de093ff9_22_ForeachBinaryOpList_cu_a911ec4325multi_tensor_apply_kernelINS1_18TensorListMetadataILi2EEENS1_11CopyFunctorIN3c1013Float8_e4m3fnENS6_8BFloat16ELi2ELi1ELi1EEEJNS0_4CopyIS7_S8_EEEEEvT_T0_DpT1_,"a",@progbits
	.sectionflags	@""
	.align	4
.nv.constant0._ZN2at6native55_GLOBAL__N__de093ff9_22_ForeachBinaryOpList_cu_a911ec4325multi_tensor_apply_kernelINS1_18TensorListMetadataILi2EEENS1_11CopyFunctorIN3c1013Float8_e4m3fnENS6_8BFloat16ELi2ELi1ELi1EEEJNS0_4CopyIS7_S8_EEEEEvT_T0_DpT1_:
	.zero		4042


//--------------------- .nv.constant0._ZN2at6native55_GLOBAL__N__de093ff9_22_ForeachBinaryOpList_cu_a911ec4325multi_tensor_apply_kernelINS1_18TensorListMetadataILi2EEENS1_11CopyFunctorIN3c1013Float8_e4m3fnENS6_4HalfELi2ELi1ELi1EEEJNS0_4CopyIS7_S8_EEEEEvT_T0_DpT1_ --------------------------
	.section	.nv.constant0._ZN2at6native55_GLOBAL__N__de093ff9_22_ForeachBinaryOpList_cu_a911ec4325multi_tensor_apply_kernelINS1_18TensorListMetadataILi2EEENS1_11CopyFunctorIN3c1013Float8_e4m3fnENS6_4HalfELi2ELi1ELi1EEEJNS0_4CopyIS7_S8_EEEEEvT_T0_DpT1_,"a",@progbits
	.sectionflags	@""
	.align	4
.nv.constant0._ZN2at6native55_GLOBAL__N__de093ff9_22_ForeachBinaryOpList_cu_a911ec4325multi_tensor_apply_kernelINS1_18TensorListMetadataILi2EEENS1_11CopyFunctorIN3c1013Float8_e4m3fnENS6_4HalfELi2ELi1ELi1EEEJNS0_4CopyIS7_S8_EEEEEvT_T0_DpT1_:
	.zero		4042


//--------------------- .nv.constant0._ZN2at6native55_GLOBAL__N__de093ff9_22_ForeachBinaryOpList_cu_a911ec4325multi_tensor_apply_kernelINS1_18TensorListMetadataILi2EEENS1_11CopyFunctorIN3c1013Float8_e4m3fnENS6_7complexIfEELi2ELi1ELi1EEEJNS0_4CopyIS7_S9_EEEEEvT_T0_DpT1_ --------------------------
	.section	.nv.constant0._ZN2at6native55_GLOBAL__N__de093ff9_22_ForeachBinaryOpList_cu_a911ec4325multi_tensor_apply_kernelINS1_18TensorListMetadataILi2EEENS1_11CopyFunctorIN3c1013Float8_e4m3fnENS6_7complexIfEELi2ELi1ELi1EEEJNS0_4CopyIS7_S9_EEEEEvT_T0_DpT1_,"a",@progbits
	.sectionflags	@""
	.align	4
.nv.constant0._ZN2at6native55_GLOBAL__N__de093ff9_22_ForeachBinaryOpList_cu_a911ec4325multi_tensor_apply_kernelINS1_18TensorListMetadataILi2EEENS1_11CopyFunctorIN3c1013Float8_e4m3fnENS6_7complexIfEELi2ELi1ELi1EEEJNS0_4CopyIS7_S9_EEEEEvT_T0_DpT1_:
	.zero		4042


//--------------------- .nv.constant0._ZN2at6native55_GLOBAL__N__de093ff9_22_ForeachBinaryOpList_cu_a911ec4325multi_tensor_apply_kernelINS1_18TensorListMetadataILi2EEENS1_11CopyFunctorIN3c1013Float8_e4m3fnENS6_7complexIdEELi2ELi1ELi1EEEJNS0_4CopyIS7_S9_EEEEEvT_T0_DpT1_ --------------------------
	.section	.nv.constant0._ZN2at6native55_GLOBAL__N__de093ff9_22_ForeachBinaryOpList_cu_a911ec4325multi_tensor_apply_kernelINS1_18TensorListMetadataILi2EEENS1_11CopyFunctorIN3c1013Float8_e4m3fnENS6_7complexIdEELi2ELi1ELi1EEEJNS0_4CopyIS7_S9_EEEEEvT_T0_DpT1_,"a",@progbits
	.sectionflags	@""
	.align	4
.nv.constant0._ZN2at6native55_GLOBAL__N__de093ff9_22_ForeachBinaryOpList_cu_a911ec4325multi_tensor_apply_kernelINS1_18TensorListMetadataILi2EEENS1_11CopyFunctorIN3c1013Float8_e4m3fnENS6_7complexIdEELi2ELi1ELi1EEEJNS0_4CopyIS7_S9_EEEEEvT_T0_DpT1_:
	.zero		4042


//--------------------- .nv.constant0._ZN2at6native55_GLOBAL__N__de093ff9_22_ForeachBinaryOpList_cu_a911ec4325multi_tensor_apply_kernelINS1_18TensorListMetadataILi2EEENS1_11CopyFunctorIN3c1013Float8_e4m3fnEfLi2ELi1ELi1EEEJNS0_4CopyIS7_fEEEEEvT_T0_DpT1_ --------------------------
	.section	.nv.constant0._ZN2at6native55_GLOBAL__N__de093ff9_22_ForeachBinaryOpList_cu_a911ec4325multi_tensor_apply_kernelINS1_18TensorListMetadataILi2EEENS1_11CopyFunctorIN3c1013Float8_e4m3fnEfLi2ELi1ELi1EEEJNS0_4CopyIS7_fEEEEEvT_T0_DpT1_,"a",@progbits
	.sectionflags	@""
	.align	4
.nv.constant0._ZN2at6native55_GLOBAL__N__de093ff9_22_ForeachBinaryOpList_cu_a911ec4325multi_tensor_apply_kernelINS1_18TensorListMetadataILi2EEENS1_11CopyFunctorIN3c1013Float8_e4m3fnEfLi2ELi1ELi1EEEJNS0_4CopyIS7_fEEEEEvT_T0_DpT1_:
	.zero		4042


//--------------------- .nv.constant0._ZN2at6native55_GLOBAL__N__de093ff9_22_ForeachBinaryOpList_cu_a911ec4325multi_tensor_apply_kernelINS1_18TensorListMetadataILi2EEENS1_11CopyFunctorIN3c1013Float8_e4m3fnEdLi2ELi1ELi1EEEJNS0_4CopyIS7_dEEEEEvT_T0_DpT1_ --------------------------
	.section	.nv.constant0._ZN2at6native55_GLOBAL__N__de093ff9_22_ForeachBinaryOpList_cu_a911ec4325multi_tensor_apply_kernelINS1_18TensorListMetadataILi2EEENS1_11CopyFunctorIN3c1013Float8_e4m3fnEdLi2ELi1ELi1EEEJNS0_4CopyIS7_dEEEEEvT_T0_DpT1_,"a",@progbits
	.sectionflags	@""
	.align	4
.nv.constant0._ZN2at6native55_GLOBAL__N__de093ff9_22_ForeachBinaryOpList_cu_a911ec4325multi_tensor_apply_kernelINS1_18TensorListMetadataILi2EEENS1_11CopyFunctorIN3c1013Float8_e4m3fnEdLi2ELi1ELi1EEEJNS0_4CopyIS7_dEEEEEvT_T0_DpT1_:
	.zero		4042


//--------------------- .nv.constant0._ZN2at6native55_GLOBAL__N__de093ff9_22_ForeachBinaryOpList_cu_a911ec4325multi_tensor_apply_kernelINS1_18TensorListMetadataILi2EEENS1_11CopyFunctorIN3c1013Float8_e4m3fnEiLi2ELi1ELi1EEEJNS0_4CopyIS7_iEEEEEvT_T0_DpT1_ --------------------------
	.section	.nv.constant0._ZN2at6native55_GLOBAL__N__de093ff9_22_ForeachBinaryOpList_cu_a911ec4325multi_tensor_apply_kernelINS1_18TensorListMetadataILi2EEENS1_11CopyFunctorIN3c1013Float8_e4m3fnEiLi2ELi1ELi1EEEJNS0_4CopyIS7_iEEEEEvT_T0_DpT1_,"a",@progbits
	.sectionflags	@""
	.align	4
.nv.constant0._ZN2at6native55_GLOBAL__N__de093ff9_22_ForeachBinaryOpList_cu_a911ec4325multi_tensor_apply_kernelINS1_18TensorListMetadataILi2EEENS1_11CopyFunctorIN3c1013Float8_e4m3fnEiLi2ELi1ELi1EEEJNS0_4CopyIS7_iEEEEEvT_T0_DpT1_:
	.zero		4042


//--------------------- .nv.constant0._ZN2at6native55_GLOBAL__N__de093ff9_22_ForeachBinaryOpList_cu_a911ec4325multi_tensor_apply_kernelINS1_18TensorListMetadataILi2EEENS1_11CopyFunctorIN3c1013Float8_e4m3fnEsLi2ELi1ELi1EEEJNS0_4CopyIS7_sEEEEEvT_T0_DpT1_ --------------------------
	.section	.nv.constant0._ZN2at6native55_GLOBAL__N__de093ff9_22_ForeachBinaryOpList_cu_a911ec4325multi_tensor_apply_kernelINS1_18TensorListMetadataILi2EEENS1_11CopyFunctorIN3c1013Float8_e4m3fnEsLi2ELi1ELi1EEEJNS0_4CopyIS7_sEEEEEvT_T0_DpT1_,"a",@progbits
	.sectionflags	@""
	.align	4
.nv.constant0._ZN2at6native55_GLOBAL__N__de093ff9_22_ForeachBinaryOpList_cu_a911ec4325multi_tensor_apply_kernelINS1_18TensorListMetadataILi2EEENS1_11CopyFunctorIN3c1013Float8_e4m3fnEsLi2ELi1ELi1EEEJNS0_4CopyIS7_sEEEEEvT_T0_DpT1_:
	.zero		4042


//--------------------- .nv.constant0._ZN2at6native55_GLOBAL__N__de093ff9_22_ForeachBinaryOpList_cu_a911ec4325multi_tensor_apply_kernelINS1_18TensorListMetadataILi2EEENS1_11CopyFunctorIN3c1013Float8_e4m3fnElLi2ELi1ELi1EEEJNS0_4CopyIS7_lEEEEEvT_T0_DpT1_ --------------------------
	.section	.nv.constant0._ZN2at6native55_GLOBAL__N__de093ff9_22_ForeachBinaryOpList_cu_a911ec4325multi_tensor_apply_kernelINS1_18TensorListMetadataILi2EEENS1_11CopyFunctorIN3c1013Float8_e4m3fnElLi2ELi1ELi1EEEJNS0_4CopyIS7_lEEEEEvT_T0_DpT1_,"a",@progbits
	.sectionflags	@""
	.align	4
.nv.constant0._ZN2at6native55_GLOBAL__N__de093ff9_22_ForeachBinaryOpList_cu_a911ec4325multi_tensor_apply_kernelINS1_18TensorListMetadataILi2EEENS1_11CopyFunctorIN3c1013Float8_e4m3fnElLi2ELi1ELi1EEEJNS0_4CopyIS7_lEEEEEvT_T0_DpT1_:
	.zero		4042


//--------------------- .nv.constant0._ZN2at6native55_GLOBAL__N__de093ff9_22_ForeachBinaryOpList_cu_a911ec4325multi_tensor_apply_kernelINS1_18TensorListMetadataILi2EEENS1_11CopyFunctorIN3c1013Float8_e4m3fnEaLi2ELi1ELi1EEEJNS0_4CopyIS7_aEEEEEvT_T0_DpT1_ --------------------------
	.section	.nv.constant0._ZN2at6native55_GLOBAL__N__de093ff9_22_ForeachBinaryOpList_cu_a911ec4325multi_tensor_apply_kernelINS1_18TensorListMetadataILi2EEENS1_11CopyFunctorIN3c1013Float8_e4m3fnEaLi2ELi1ELi1EEEJNS0_4CopyIS7_aEEEEEvT_T0_DpT1_,"a",@progbits
	.sectionflags	@""
	.align	4
.nv.constant0._ZN2at6native55_GLOBAL__N__de093ff9_22_ForeachBinaryOpList_cu_a911ec4325multi_tensor_apply_kernelINS1_18TensorListMetadataILi2EEENS1_11CopyFunctorIN3c1013Float8_e4m3fnEaLi2ELi1ELi1EEEJNS0_4CopyIS7_aEEEEEvT_T0_DpT1_:
	.zero		4042


//--------------------- .nv.constant0._ZN2at6native55_GLOBAL__N__de093ff9_22_ForeachBinaryOpList_cu_a911ec4325multi_tensor_apply_kernelINS1_18TensorListMetadataILi2EEENS1_11CopyFunctorIN3c1013Float8_e4m3fnEhLi2ELi1ELi1EEEJNS0_4CopyIS7_hEEEEEvT_T0_DpT1_ --------------------------
	.section	.nv.constant0._ZN2at6native55_GLOBAL__N__de093ff9_22_ForeachBinaryOpList_cu_a911ec4325multi_tensor_apply_kernelINS1_18TensorListMetadataILi2EEENS1_11CopyFunctorIN3c1013Float8_e4m3fnEhLi2ELi1ELi1EEEJNS0_4CopyIS7_hEEEEEvT_T0_DpT1_,"a",@progbits
	.sectionflags	@""
	.align	4
.nv.constant0._ZN2at6native55_GLOBAL__N__de093ff9_22_ForeachBinaryOpList_cu_a911ec4325multi_tensor_apply_kernelINS1_18TensorListMetadataILi2EEENS1_11CopyFunctorIN3c1013Float8_e4m3fnEhLi2ELi1ELi1EEEJNS0_4CopyIS7_hEEEEEvT_T0_DpT1_:
	.zero		4042


//--------------------- .nv.constant0._ZN2at6native55_GLOBAL__N__de093ff9_22_ForeachBinaryOpList_cu_a911ec4325multi_tensor_apply_kernelINS1_18TensorListMetadataILi2EEENS1_14UnaryOpFunctorIN3c1013Float8_e4m3fnELi2ELi1ELi1EEEJNS0_4CopyIS7_S7_EEEEEvT_T0_DpT1_ --------------------------
	.section	.nv.constant0._ZN2at6native55_GLOBAL__N__de093ff9_22_ForeachBinaryOpList_cu_a911ec4325multi_tensor_apply_kernelINS1_18TensorListMetadataILi2EEENS1_14UnaryOpFunctorIN3c1013Float8_e4m3fnELi2ELi1ELi1EEEJNS0_4CopyIS7_S7_EEEEEvT_T0_DpT1_,"a",@progbits
	.sectionflags	@""
	.align	4
.nv.constant0._ZN2at6native55_GLOBAL__N__de093ff9_22_ForeachBinaryOpList_cu_a911ec4325multi_tensor_apply_kernelINS1_18TensorListMetadataILi2EEENS1_14UnaryOpFunctorIN3c1013Float8_e4m3fnELi2ELi1ELi1EEEJNS0_4CopyIS7_S7_EEEEEvT_T0_DpT1_:
	.zero		4042


//--------------------- .nv.constant0._ZN2at6native55_GLOBAL__N__de093ff9_22_ForeachBinaryOpList_cu_a911ec4325multi_tensor_apply_kernelINS1_18TensorListMetadataILi2EEENS1_11CopyFunctorIbN3c1015Float8_e5m2fnuzELi2ELi1ELi1EEEJNS0_4CopyIbS7_EEEEEvT_T0_DpT1_ --------------------------
	.section	.nv.constant0._ZN2at6native55_GLOBAL__N__de093ff9_22_ForeachBinaryOpList_cu_a911ec4325multi_tensor_apply_kernelINS1_18TensorListMetadataILi2EEENS1_11CopyFunctorIbN3c1015Float8_e5m2fnuzELi2ELi1ELi1EEEJNS0_4CopyIbS7_EEEEEvT_T0_DpT1_,"a",@progbits
	.sectionflags	@""
	.align	4
.nv.constant0._ZN2at6native55_GLOBAL__N__de093ff9_22_ForeachBinaryOpList_cu_a911ec4325multi_tensor_apply_kernelINS1_18TensorListMetadataILi2EEENS1_11CopyFunctorIbN3c1015Float8_e5m2fnuzELi2ELi1ELi1EEEJNS0_4CopyIbS7_EEEEEvT_T0_DpT1_:
	.zero		4042


//--------------------- .nv.constant0._ZN2at6native55_GLOBAL__N__de093ff9_22_ForeachBinaryOpList_cu_a911ec4325multi_tensor_apply_kernelINS1_18TensorListMetadataILi2EEENS1_11CopyFunctorIbN3c1011Float8_e5m2ELi2ELi1ELi1EEEJNS0_4CopyIbS7_EEEEEvT_T0_DpT1_ --------------------------
	.section	.nv.constant0._ZN2at6native55_GLOBAL__N__de093ff9_22_ForeachBinaryOpList_cu_a911ec4325multi_tensor_apply_kernelINS1_18TensorListMetadataILi2EEENS1_11CopyFunctorIbN3c1011Float8_e5m2ELi2ELi1ELi1EEEJNS0_4CopyIbS7_EEEEEvT_T0_DpT1_,"a",@progbits
	.sectionflags	@""
	.align	4
.nv.constant0._ZN2at6native55_GLOBAL__N__de093ff9_22_ForeachBinaryOpList_cu_a911ec4325multi_tensor_apply_kernelINS1_18TensorListMetadataILi2EEENS1_11CopyFunctorIbN3c1011Float8_e5m2ELi2ELi1ELi1EEEJNS0_4CopyIbS7_EEEEEvT_T0_DpT1_:
	.zero		4042


//--------------------- .nv.constant0._ZN2at6native55_GLOBAL__N__de093ff9_22_ForeachBinaryOpList_cu_a911ec4325multi_tensor_apply_kernelINS1_18TensorListMetadataILi2EEENS1_11CopyFunctorIbN3c1015Float8_e4m3fnuzELi2ELi1ELi1EEEJNS0_4CopyIbS7_EEEEEvT_T0_DpT1_ --------------------------
	.section	.nv.constant0._ZN2at6native55_GLOBAL__N__de093ff9_22_ForeachBinaryOpList_cu_a911ec4325multi_tensor_apply_kernelINS1_18TensorListMetadataILi2EEENS1_11CopyFunctorIbN3c1015Float8_e4m3fnuzELi2ELi1ELi1EEEJNS0_4CopyIbS7_EEEEEvT_T0_DpT1_,"a",@progbits
	.sectionflags	@""
	.align	4
.nv.constant0._ZN2at6native55_GLOBAL__N__de093ff9_22_ForeachBinaryOpList_cu_a911ec4325multi_tensor_apply_kernelINS1_18TensorListMetadataILi2EEENS1_11CopyFunctorIbN3c1015Float8_e4m3fnuzELi2ELi1ELi1EEEJNS0_4CopyIbS7_EEEEEvT_T0_DpT1_:
	.zero		4042


//--------------------- .nv.constant0._ZN2at6native55_GLOBAL__N__de093ff9_22_ForeachBinaryOpList_cu_a911ec4325multi_tensor_apply_kernelINS1_18TensorListMetadataILi2EEENS1_11CopyFunctorIbN3c1013Float8_e4m3fnELi2ELi1ELi1EEEJNS0_4CopyIbS7_EEEEEvT_T0_DpT1_ --------------------------
	.section	.nv.constant0._ZN2at6native55_GLOBAL__N__de093ff9_22_ForeachBinaryOpList_cu_a911ec4325multi_tensor_apply_kernelINS1_18TensorListMetadataILi2EEENS1_11CopyFunctorIbN3c1013Float8_e4m3fnELi2ELi1ELi1EEEJNS0_4CopyIbS7_EEEEEvT_T0_DpT1_,"a",@progbits
	.sectionflags	@""
	.align	4
.nv.constant0._ZN2at6native55_GLOBAL__N__de093ff9_22_ForeachBinaryOpList_cu_a911ec4325multi_tensor_apply_kernelINS1_18TensorListMetadataILi2EEENS1_11CopyFunctorIbN3c1013Float8_e4m3fnELi2ELi1ELi1EEEJNS0_4CopyIbS7_EEEEEvT_T0_DpT1_:
	.zero		4042


//--------------------- .nv.constant0._ZN2at6native55_GLOBAL__N__de093ff9_22_ForeachBinaryOpList_cu_a911ec4325multi_tensor_apply_kernelINS1_18TensorListMetadataILi2EEENS1_11CopyFunctorIbN3c108BFloat16ELi2ELi1ELi1EEEJNS0_4CopyIbS7_EEEEEvT_T0_DpT1_ --------------------------
	.section	.nv.constant0._ZN2at6native55_GLOBAL__N__de093ff9_22_ForeachBinaryOpList_cu_a911ec4325multi_tensor_apply_kernelINS1_18TensorListMetadataILi2EEENS1_11CopyFunctorIbN3c108BFloat16ELi2ELi1ELi1EEEJNS0_4CopyIbS7_EEEEEvT_T0_DpT1_,"a",@progbits
	.sectionflags	@""
	.align	4
.nv.constant0._ZN2at6native55_GLOBAL__N__de093ff9_22_ForeachBinaryOpList_cu_a911ec4325multi_tensor_apply_kernelINS1_18TensorListMetadataILi2EEENS1_11CopyFunctorIbN3c108BFloat16ELi2ELi1ELi1EEEJNS0_4CopyIbS7_EEEEEvT_T0_DpT1_:
	.zero		4042


//--------------------- .nv.constant0._ZN2at6native55_GLOBAL__N__de093ff9_22_ForeachBinaryOpList_cu_a911ec4325multi_tensor_apply_kernelINS1_18TensorListMetadataILi2EEENS1_11CopyFunctorIbN3c104HalfELi2ELi1ELi1EEEJNS0_4CopyIbS7_EEEEEvT_T0_DpT1_ --------------------------
	.section	.nv.constant0._ZN2at6native55_GLOBAL__N__de093ff9_22_ForeachBinaryOpList_cu_a911ec4325multi_tensor_apply_kernelINS1_18TensorListMetadataILi2EEENS1_11CopyFunctorIbN3c104HalfELi2ELi1ELi1EEEJNS0_4CopyIbS7_EEEEEvT_T0_DpT1_,"a",@progbits
	.sectionflags	@""
	.align	4
.nv.constant0._ZN2at6native55_GLOBAL__N__de093ff9_22_ForeachBinaryOpList_cu_a911ec4325multi_tensor_apply_kernelINS1_18TensorListMetadataILi2EEENS1_11CopyFunctorIbN3c104HalfELi2ELi1ELi1EEEJNS0_4CopyIbS7_EEEEEvT_T0_DpT1_:
	.zero		4042


//--------------------- .nv.constant0._ZN2at6native55_GLOBAL__N__de093ff9_22_ForeachBinaryOpList_cu_a911ec4325multi_tensor_apply_kernelINS1_18TensorListMetadataILi2EEENS1_11CopyFunctorIbN3c107complexIfEELi2ELi1ELi1EEEJNS0_4CopyIbS8_EEEEEvT_T0_DpT1_ --------------------------
	.section	.nv.constant0._ZN2at6native55_GLOBAL__N__de093ff9_22_ForeachBinaryOpList_cu_a911ec4325multi_tensor_apply_kernelINS1_18TensorListMetadataILi2EEENS1_11CopyFunctorIbN3c107complexIfEELi2ELi1ELi1EEEJNS0_4CopyIbS8_EEEEEvT_T0_DpT1_,"a",@progbits
	.sectionflags	@""
	.align	4
.nv.constant0._ZN2at6native55_GLOBAL__N__de093ff9_22_ForeachBinaryOpList_cu_a911ec4325multi_tensor_apply_kernelINS1_18TensorListMetadataILi2EEENS1_11CopyFunctorIbN3c107complexIfEELi2ELi1ELi1EEEJNS0_4CopyIbS8_EEEEEvT_T0_DpT1_:
	.zero		4042


//--------------------- .nv.constant0._ZN2at6native55_GLOBAL__N__de093ff9_22_ForeachBinaryOpList_cu_a911ec4325multi_tensor_apply_kernelINS1_18TensorListMetadataILi2EEENS1_11CopyFunctorIbN3c107complexIdEELi2ELi1ELi1EEEJNS0_4CopyIbS8_EEEEEvT_T0_DpT1_ --------------------------
	.section	.nv.constant0._ZN2at6native55_GLOBAL__N__de093ff9_22_ForeachBinaryOpList_cu_a911ec4325multi_tensor_apply_kernelINS1_18TensorListMetadataILi2EEENS1_11CopyFunctorIbN3c107complexIdEELi2ELi1ELi1EEEJNS0_4CopyIbS8_EEEEEvT_T0_DpT1_,"a",@progbits
	.sectionflags	@""
	.align	4
.nv.constant0._ZN2at6native55_GLOBAL__N__de093ff9_22_ForeachBinaryOpList_cu_a911ec4325multi_tensor_apply_kernelINS1_18TensorListMetadataILi2EEENS1_11CopyFunctorIbN3c107complexIdEELi2ELi1ELi1EEEJNS0_4CopyIbS8_EEEEEvT_T0_DpT1_:
	.zero		4042


//--------------------- .nv.constant0._ZN2at6native55_GLOBAL__N__de093ff9_22_ForeachBinaryOpList_cu_a911ec4325multi_tensor_apply_kernelINS1_18TensorListMetadataILi2EEENS1_11CopyFunctorIbfLi2ELi1ELi1EEEJNS0_4CopyIbfEEEEEvT_T0_DpT1_ --------------------------
	.section	.nv.constant0._ZN2at6native55_GLOBAL__N__de093ff9_22_ForeachBinaryOpList_cu_a911ec4325multi_tensor_apply_kernelINS1_18TensorListMetadataILi2EEENS1_11CopyFunctorIbfLi2ELi1ELi1EEEJNS0_4CopyIbfEEEEEvT_T0_DpT1_,"a",@progbits
	.sectionflags	@""
	.align	4
.nv.constant0._ZN2at6native55_GLOBAL__N__de093ff9_22_ForeachBinaryOpList_cu_a911ec4325multi_tensor_apply_kernelINS1_18TensorListMetadataILi2EEENS1_11CopyFunctorIbfLi2ELi1ELi1EEEJNS0_4CopyIbfEEEEEvT_T0_DpT1_:
	.zero		4042


//--------------------- .nv.constant0._ZN2at6native55_GLOBAL__N__de093ff9_22_ForeachBinaryOpList_cu_a911ec4325multi_tensor_apply_kernelINS1_18TensorListMetadataILi2EEENS1_11CopyFunctorIbdLi2ELi1ELi1EEEJNS0_4CopyIbdEEEEEvT_T0_DpT1_ --------------------------
	.section	.nv.constant0._ZN2at6native55_GLOBAL__N__de093ff9_22_ForeachBinaryOpList_cu_a911ec4325multi_tensor_apply_kernelINS1_18TensorListMetadataILi2EEENS1_11CopyFunctorIbdLi2ELi1ELi1EEEJNS0_4CopyIbdEEEEEvT_T0_DpT1_,"a",@progbits
	.sectionflags	@""
	.align	4
.nv.constant0._ZN2at6native55_GLOBAL__N__de093ff9_22_ForeachBinaryOpList_cu_a911ec4325multi_tensor_apply_kernelINS1_18TensorListMetadataILi2EEENS1_11CopyFunctorIbdLi2ELi1ELi1EEEJNS0_4CopyIbdEEEEEvT_T0_DpT1_:
	.zero		4042


//--------------------- .nv.constant0._ZN2at6native55_GLOBAL__N__de093ff9_22_ForeachBinaryOpList_cu_a911ec4325multi_tensor_apply_kernelINS1_18TensorListMetadataILi2EEENS1_11CopyFunctorIbiLi2ELi1ELi1EEEJNS0_4CopyIbiEEEEEvT_T0_DpT1_ --------------------------
	.section	.nv.constant0._ZN2at6native55_GLOBAL__N__de093ff9_22_ForeachBinaryOpList_cu_a911ec4325multi_tensor_apply_kernelINS1_18TensorListMetadataILi2EEENS1_11CopyFunctorIbiLi2ELi1ELi1EEEJNS0_4CopyIbiEEEEEvT_T0_DpT1_,"a",@progbits
	.sectionflags	@""
	.align	4
.nv.constant0._ZN2at6native55_GLOBAL__N__de093ff9_22_ForeachBinaryOpList_cu_a911ec4325multi_tensor_apply_kernelINS1_18TensorListMetadataILi2EEENS1_11CopyFunctorIbiLi2ELi1ELi1EEEJNS0_4CopyIbiEEEEEvT_T0_DpT1_:
	.zero		4042


//--------------------- .nv.constant0._ZN2at6native55_GLOBAL__N__de093ff9_22_ForeachBinaryOpList_cu_a911ec4325multi_tensor_apply_kernelINS1_18TensorListMetadataILi2EEENS1_11CopyFunctorIbsLi2ELi1ELi1EEEJNS0_4CopyIbsEEEEEvT_T0_DpT1_ --------------------------
	.section	.nv.constant0._ZN2at6native55_GLOBAL__N__de093ff9_22_ForeachBinaryOpList_cu_a911ec4325multi_tensor_apply_kernelINS1_18TensorListMetadataILi2EEENS1_11CopyFunctorIbsLi2ELi1ELi1EEEJNS0_4CopyIbsEEEEEvT_T0_DpT1_,"a",@progbits
	.sectionflags	@""
	.align	4
.nv.constant0._ZN2at6native55_GLOBAL__N__de093ff9_22_ForeachBinaryOpList_cu_a911ec4325multi_tensor_apply_kernelINS1_18TensorListMetadataILi2EEENS1_11CopyFunctorIbsLi2ELi1ELi1EEEJNS0_4CopyIbsEEEEEvT_T0_DpT1_:
	.zero		4042


//--------------------- .nv.constant0._ZN2at6native55_GLOBAL__N__de093ff9_22_ForeachBinaryOpList_cu_a911ec4325multi_tensor_apply_kernelINS1_18TensorListMetadataILi2EEENS1_11CopyFunctorIblLi2ELi1ELi1EEEJNS0_4CopyIblEEEEEvT_T0_DpT1_ --------------------------
	.section	.nv.constant0._ZN2at6native55_GLOBAL__N__de093ff9_22_ForeachBinaryOpList_cu_a911ec4325multi_tensor_apply_kernelINS1_18TensorListMetadataILi2EEENS1_11CopyFunctorIblLi2ELi1ELi1EEEJNS0_4CopyIblEEEEEvT_T0_DpT1_,"a",@progbits
	.sectionflags	@""
	.align	4
.nv.constant0._ZN2at6native55_GLOBAL__N__de093ff9_22_ForeachBinaryOpList_cu_a911ec4325multi_tensor_apply_kernelINS1_18TensorListMetadataILi2EEENS1_11CopyFunctorIblLi2ELi1ELi1EEEJNS0_4CopyIblEEEEEvT_T0_DpT1_:
	.zero		4042


//--------------------- .nv.constant0._ZN2at6native55_GLOBAL__N__de093ff9_22_ForeachBinaryOpList_cu_a911ec4325multi_tensor_apply_kernelINS1_18TensorListMetadataILi2EEENS1_11CopyFunctorIbaLi2ELi1ELi1EEEJNS0_4CopyIbaEEEEEvT_T0_DpT1_ --------------------------
	.section	.nv.constant0._ZN2at6native55_GLOBAL__N__de093ff9_22_ForeachBinaryOpList_cu_a911ec4325multi_tensor_apply_kernelINS1_18TensorListMetadataILi2EEENS1_11CopyFunctorIbaLi2ELi1ELi1EEEJNS0_4CopyIbaEEEEEvT_T0_DpT1_,"a",@progbits
	.sectionflags	@""
	.align	4
.nv.constant0._ZN2at6native55_GLOBAL__N__de093ff9_22_ForeachBinaryOpList_cu_a911ec4325multi_tensor_apply_kernelINS1_18TensorListMetadataILi2EEENS1_11CopyFunctorIbaLi2ELi1ELi1EEEJNS0_4CopyIbaEEEEEvT_T0_DpT1_:
	.zero		4042


//--------------------- .nv.constant0._ZN2at6native55_GLOBAL__N__de093ff9_22_ForeachBinaryOpList_cu_a911ec4325multi_tensor_apply_kernelINS1_18TensorListMetadataILi2EEENS1_11CopyFunctorIbhLi2ELi1ELi1EEEJNS0_4CopyIbhEEEEEvT_T0_DpT1_ --------------------------
	.section	.nv.constant0._ZN2at6native55_GLOBAL__N__de093ff9_22_ForeachBinaryOpList_cu_a911ec4325multi_tensor_apply_kernelINS1_18TensorListMetadataILi2EEENS1_11CopyFunctorIbhLi2ELi1ELi1EEEJNS0_4CopyIbhEEEEEvT_T0_DpT1_,"a",@progbits
	.sectionflags	@""
	.align	4
.nv.constant0._ZN2at6native55_GLOBAL__N__de093ff9_22_ForeachBinaryOpList_cu_a911ec4325multi_tensor_apply_kernelINS1_18TensorListMetadataILi2EEENS1_11CopyFunctorIbhLi2ELi1ELi1EEEJNS0_4CopyIbhEEEEEvT_T0_DpT1_:
	.zero		4042


//--------------------- .nv.constant0._ZN2at6native55_GLOBAL__N__de093ff9_22_ForeachBinaryOpList_cu_a911ec4325multi_tensor_apply_kernelINS1_18TensorListMetadataILi2EEENS1_14UnaryOpFunctorIbLi2ELi1ELi1EEEJNS0_4CopyIbbEEEEEvT_T0_DpT1_ --------------------------
	.section	.nv.constant0._ZN2at6native55_GLOBAL__N__de093ff9_22_ForeachBinaryOpList_cu_a911ec4325multi_tensor_apply_kernelINS1_18TensorListMetadataILi2EEENS1_14UnaryOpFunctorIbLi2ELi1ELi1EEEJNS0_4CopyIbbEEEEEvT_T0_DpT1_,"a",@progbits
	.sectionflags	@""
	.align	4
.nv.constant0._ZN2at6native55_GLOBAL__N__de093ff9_22_ForeachBinaryOpList_cu_a911ec4325multi_tensor_apply_kernelINS1_18TensorListMetadataILi2EEENS1_14UnaryOpFunctorIbLi2ELi1ELi1EEEJNS0_4CopyIbbEEEEEvT_T0_DpT1_:
	.zero		4042


//--------------------- .nv.constant0._ZN2at6native55_GLOBAL__N__de093ff9_22_ForeachBinaryOpList_cu_a911ec4325multi_tensor_apply_kernelINS1_18TensorListMetadataILi2EEENS1_11CopyFunctorIN3c108BFloat16ENS6_15Float8_e5m2fnuzELi2ELi1ELi1EEEJNS0_4CopyIS7_S8_EEEEEvT_T0_DpT1_ --------------------------
	.section	.nv.constant0._ZN2at6native55_GLOBAL__N__de093ff9_22_ForeachBinaryOpList_cu_a911ec4325multi_tensor_apply_kernelINS1_18TensorListMetadataILi2EEENS1_11CopyFunctorIN3c108BFloat16ENS6_15Float8_e5m2fnuzELi2ELi1ELi1EEEJNS0_4CopyIS7_S8_EEEEEvT_T0_DpT1_,"a",@progbits
	.sectionflags	@""
	.align	4
.nv.constant0._ZN2at6native55_GLOBAL__N__de093ff9_22_ForeachBinaryOpList_cu_a911ec4325multi_tensor_apply_kernelINS1_18TensorListMetadataILi2EEENS1_11CopyFunctorIN3c108BFloat16ENS6_15Float8_e5m2fnuzELi2ELi1ELi1EEEJNS0_4CopyIS7_S8_EEEEEvT_T0_DpT1_:
	.zero		4042


//--------------------- .nv.constant0._ZN2at6native55_GLOBAL__N__de093ff9_22_ForeachBinaryOpList_cu_a911ec4325multi_tensor_apply_kernelINS1_18TensorListMetadataILi2EEENS1_11CopyFunctorIN3c108BFloat16ENS6_11Float8_e5m2ELi2ELi1ELi1EEEJNS0_4CopyIS7_S8_EEEEEvT_T0_DpT1_ --------------------------
	.section	.nv.constant0._ZN2at6native55_GLOBAL__N__de093ff9_22_ForeachBinaryOpList_cu_a911ec4325multi_tensor_apply_kernelINS1_18TensorListMetadataILi2EEENS1_11CopyFunctorIN3c108BFloat16ENS6_11Float8_e5m2ELi2ELi1ELi1EEEJNS0_4CopyIS7_S8_EEEEEvT_T0_DpT1_,"a",@progbits
	.sectionflags	@""
	.align	4
.nv.constant0._ZN2at6native55_GLOBAL__N__de093ff9_22_ForeachBinaryOpList_cu_a911ec4325multi_tensor_apply_kernelINS1_18TensorListMetadataILi2EEENS1_11CopyFunctorIN3c108BFloat16ENS6_11Float8_e5m2ELi2ELi1ELi1EEEJNS0_4CopyIS7_S8_EEEEEvT_T0_DpT1_:
	.zero		4042


//--------------------- .nv.constant0._ZN2at6native55_GLOBAL__N__de093ff9_22_ForeachBinaryOpList_cu_a911ec4325multi_tensor_apply_kernelINS1_18TensorListMetadataILi2EEENS1_11CopyFunctorIN3c108BFloat16ENS6_15Float8_e4m3fnuzELi2ELi1ELi1EEEJNS0_4CopyIS7_S8_EEEEEvT_T0_DpT1_ --------------------------
	.section	.nv.constant0._ZN2at6native55_GLOBAL__N__de093ff9_22_ForeachBinaryOpList_cu_a911ec4325multi_tensor_apply_kernelINS1_18TensorListMetadataILi2EEENS1_11CopyFunctorIN3c108BFloat16ENS6_15Float8_e4m3fnuzELi2ELi1ELi1EEEJNS0_4CopyIS7_S8_EEEEEvT_T0_DpT1_,"a",@progbits
	.sectionflags	@""
	.align	4
.nv.constant0._ZN2at6native55_GLOBAL__N__de093ff9_22_ForeachBinaryOpList_cu_a911ec4325multi_tensor_apply_kernelINS1_18TensorListMetadataILi2EEENS1_11CopyFunctorIN3c108BFloat16ENS6_15Float8_e4m3fnuzELi2ELi1ELi1EEEJNS0_4CopyIS7_S8_EEEEEvT_T0_DpT1_:
	.zero		4042


//--------------------- .nv.constant0._ZN2at6native55_GLOBAL__N__de093ff9_22_ForeachBinaryOpList_cu_a911ec4325multi_tensor_apply_kernelINS1_18TensorListMetadataILi2EEENS1_11CopyFunctorIN3c108BFloat16ENS6_13Float8_e4m3fnELi2ELi1ELi1EEEJNS0_4CopyIS7_S8_EEEEEvT_T0_DpT1_ --------------------------
	.section	.nv.constant0._ZN2at6native55_GLOBAL__N__de093ff9_22_ForeachBinaryOpList_cu_a911ec4325multi_tensor_apply_kernelINS1_18TensorListMetadataILi2EEENS1_11CopyFunctorIN3c108BFloat16ENS6_13Float8_e4m3fnELi2ELi1ELi1EEEJNS0_4CopyIS7_S8_EEEEEvT_T0_DpT1_,"a",@progbits
	.sectionflags	@""
	.align	4
.nv.constant0._ZN2at6native55_GLOBAL__N__de093ff9_22_ForeachBinaryOpList_cu_a911ec4325multi_tensor_apply_kernelINS1_18TensorListMetadataILi2EEENS1_11CopyFunctorIN3c108BFloat16ENS6_13Float8_e4m3fnELi2ELi1ELi1EEEJNS0_4CopyIS7_S8_EEEEEvT_T0_DpT1_:
	.zero		4042


//--------------------- .nv.constant0._ZN2at6native55_GLOBAL__N__de093ff9_22_ForeachBinaryOpList_cu_a911ec4325multi_tensor_apply_kernelINS1_18TensorListMetadataILi2EEENS1_11CopyFunctorIN3c108BFloat16EbLi2ELi1ELi1EEEJNS0_4CopyIS7_bEEEEEvT_T0_DpT1_ --------------------------
	.section	.nv.constant0._ZN2at6native55_GLOBAL__N__de093ff9_22_ForeachBinaryOpList_cu_a911ec4325multi_tensor_apply_kernelINS1_18TensorListMetadataILi2EEENS1_11CopyFunctorIN3c108BFloat16EbLi2ELi1ELi1EEEJNS0_4CopyIS7_bEEEEEvT_T0_DpT1_,"a",@progbits
	.sectionflags	@""
	.align	4
.nv.constant0._ZN2at6native55_GLOBAL__N__de093ff9_22_ForeachBinaryOpList_cu_a911ec4325multi_tensor_apply_kernelINS1_18TensorListMetadataILi2EEENS1_11CopyFunctorIN3c108BFloat16EbLi2ELi1ELi1EEEJNS0_4CopyIS7_bEEEEEvT_T0_DpT1_:
	.zero		4042


//--------------------- .nv.constant0._ZN2at6native55_GLOBAL__N__de093ff9_22_ForeachBinaryOpList_cu_a911ec4325multi_tensor_apply_kernelINS1_18TensorListMetadataILi2EEENS1_11CopyFunctorIN3c108BFloat16ENS6_4HalfELi2ELi1ELi1EEEJNS0_4CopyIS7_S8_EEEEEvT_T0_DpT1_ --------------------------
	.section	.nv.constant0._ZN2at6native55_GLOBAL__N__de093ff9_22_ForeachBinaryOpList_cu_a911ec4325multi_tensor_apply_kernelINS1_18TensorListMetadataILi2EEENS1_11CopyFunctorIN3c108BFloat16ENS6_4HalfELi2ELi1ELi1EEEJNS0_4CopyIS7_S8_EEEEEvT_T0_DpT1_,"a",@progbits
	.sectionflags	@""
	.align	4
.nv.constant0._ZN2at6native55_GLOBAL__N__de093ff9_22_ForeachBinaryOpList_cu_a911ec4325multi_tensor_apply_kernelINS1_18TensorListMetadataILi2EEENS1_11CopyFunctorIN3c108BFloat16ENS6_4HalfELi2ELi1ELi1EEEJNS0_4CopyIS7_S8_EEEEEvT_T0_DpT1_:
	.zero		4042


//--------------------- .nv.constant0._ZN2at6native55_GLOBAL__N__de093ff9_22_ForeachBinaryOpList_cu_a911ec4325multi_tensor_apply_kernelINS1_18TensorListMetadataILi2EEENS1_11CopyFunctorIN3c108BFloat16ENS6_7complexIfEELi2ELi1ELi1EEEJNS0_4CopyIS7_S9_EEEEEvT_T0_DpT1_ --------------------------
	.section	.nv.constant0._ZN2at6native55_GLOBAL__N__de093ff9_22_ForeachBinaryOpList_cu_a911ec4325multi_tensor_apply_kernelINS1_18TensorListMetadataILi2EEENS1_11CopyFunctorIN3c108BFloat16ENS6_7complexIfEELi2ELi1ELi1EEEJNS0_4CopyIS7_S9_EEEEEvT_T0_DpT1_,"a",@progbits
	.sectionflags	@""
	.align	4
.nv.constant0._ZN2at6native55_GLOBAL__N__de093ff9_22_ForeachBinaryOpList_cu_a911ec4325multi_tensor_apply_kernelINS1_18TensorListMetadataILi2EEENS1_11CopyFunctorIN3c108BFloat16ENS6_7complexIfEELi2ELi1ELi1EEEJNS0_4CopyIS7_S9_EEEEEvT_T0_DpT1_:
	.zero		4042


//--------------------- .nv.constant0._ZN2at6native55_GLOBAL__N__de093ff9_22_ForeachBinaryOpList_cu_a911ec4325multi_tensor_apply_kernelINS1_18TensorListMetadataILi2EEENS1_11CopyFunctorIN3c108BFloat16ENS6_7complexIdEELi2ELi1ELi1EEEJNS0_4CopyIS7_S9_EEEEEvT_T0_DpT1_ --------------------------
	.section	.nv.constant0._ZN2at6native55_GLOBAL__N__de093ff9_22_ForeachBinaryOpList_cu_a911ec4325multi_tensor_apply_kernelINS1_18TensorListMetadataILi2EEENS1_11CopyFunctorIN3c108BFloat16ENS6_7complexIdEELi2ELi1ELi1EEEJNS0_4CopyIS7_S9_EEEEEvT_T0_DpT1_,"a",@progbits
	.sectionflags	@""
	.align	4
.nv.constant0._ZN2at6native55_GLOBAL__N__de093ff9_22_ForeachBinaryOpList_cu_a911ec4325multi_tensor_apply_kernelINS1_18TensorListMetadataILi2EEENS1_11CopyFunctorIN3c108BFloat16ENS6_7complexIdEELi2ELi1ELi1EEEJNS0_4CopyIS7_S9_EEEEEvT_T0_DpT1_:
	.zero		4042


//--------------------- .nv.constant0._ZN2at6native55_GLOBAL__N__de093ff9_22_ForeachBinaryOpList_cu_a911ec4325multi_tensor_apply_kernelINS1_18TensorListMetadataILi2EEENS1_11CopyFunctorIN3c108BFloat16EfLi2ELi1ELi1EEEJNS0_4CopyIS7_fEEEEEvT_T0_DpT1_ --------------------------
	.section	.nv.constant0._ZN2at6native55_GLOBAL__N__de093ff9_22_ForeachBinaryOpList_cu_a911ec4325multi_tensor_apply_kernelINS1_18TensorListMetadataILi2EEENS1_11CopyFunctorIN3c108BFloat16EfLi2ELi1ELi1EEEJNS0_4CopyIS7_fEEEEEvT_T0_DpT1_,"a",@progbits
	.sectionflags	@""
	.align	4
.nv.constant0._ZN2at6native55_GLOBAL__N__de093ff9_22_ForeachBinaryOpList_cu_a911ec4325multi_tensor_apply_kernelINS1_18TensorListMetadataILi2EEENS1_11CopyFunctorIN3c108BFloat16EfLi2ELi1ELi1EEEJNS0_4CopyIS7_fEEEEEvT_T0_DpT1_:
	.zero		4042


//--------------------- .nv.constant0._ZN2at6native55_GLOBAL__N__de093ff9_22_ForeachBinaryOpList_cu_a911ec4325multi_tensor_apply_kernelINS1_18TensorListMetadataILi2EEENS1_11CopyFunctorIN3c108BFloat16EdLi2ELi1ELi1EEEJNS0_4CopyIS7_dEEEEEvT_T0_DpT1_ --------------------------
	.section	.nv.constant0._ZN2at6native55_GLOBAL__N__de093ff9_22_ForeachBinaryOpList_cu_a911ec4325multi_tensor_apply_kernelINS1_18TensorListMetadataILi2EEENS1_11CopyFunctorIN3c108BFloat16EdLi2ELi1ELi1EEEJNS0_4CopyIS7_dEEEEEvT_T0_DpT1_,"a",@progbits
	.sectionflags	@""
	.align	4
.nv.constant0._ZN2at6native55_GLOBAL__N__de093ff9_22_ForeachBinaryOpList_cu_a911ec4325multi_tensor_apply_kernelINS1_18TensorListMetadataILi2EEENS1_11CopyFunctorIN3c108BFloat16EdLi2ELi1ELi1EEEJNS0_4CopyIS7_dEEEEEvT_T0_DpT1_:
	.zero		4042


//--------------------- .nv.constant0._ZN2at6native55_GLOBAL__N__de093ff9_22_ForeachBinaryOpList_cu_a911ec4325multi_tensor_apply_kernelINS1_18TensorListMetadataILi2EEENS1_11CopyFunctorIN3c108BFloat16EiLi2ELi1ELi1EEEJNS0_4CopyIS7_iEEEEEvT_T0_DpT1_ --------------------------
	.section	.nv.constant0._ZN2at6native55_GLOBAL__N__de093ff9_22_ForeachBinaryOpList_cu_a911ec4325multi_tensor_apply_kernelINS1_18TensorListMetadataILi2EEENS1_11CopyFunctorIN3c108BFloat16EiLi2ELi1ELi1EEEJNS0_4CopyIS7_iEEEEEvT_T0_DpT1_,"a",@progbits
	.sectionflags	@""
	.align	4
.nv.constant0._ZN2at6native55_GLOBAL__N__de093ff9_22_ForeachBinaryOpList_cu_a911ec4325multi_tensor_apply_kernelINS1_18TensorListMetadataILi2EEENS1_11CopyFunctorIN3c108BFloat16EiLi2ELi1ELi1EEEJNS0_4CopyIS7_iEEEEEvT_T0_DpT1_:
	.zero		4042


//--------------------- .nv.constant0._ZN2at6native55_GLOBAL__N__de093ff9_22_ForeachBinaryOpList_cu_a911ec4325multi_tensor_apply_kernelINS1_18TensorListMetadataILi2EEENS1_11CopyFunctorIN3c108BFloat16EsLi2ELi1ELi1EEEJNS0_4CopyIS7_sEEEEEvT_T0_DpT1_ --------------------------
	.section	.nv.constant0._ZN2at6native55_GLOBAL__N__de093ff9_22_ForeachBinaryOpList_cu_a911ec4325multi_tensor_apply_kernelINS1_18TensorListMetadataILi2EEENS1_11CopyFunctorIN3c108BFloat16EsLi2ELi1ELi1EEEJNS0_4CopyIS7_sEEEEEvT_T0_DpT1_,"a",@progbits
	.sectionflags	@""
	.align	4
.nv.constant0._ZN2at6native55_GLOBAL__N__de093ff9_22_ForeachBinaryOpList_cu_a911ec4325multi_tensor_apply_kernelINS1_18TensorListMetadataILi2EEENS1_11CopyFunctorIN3c108BFloat16EsLi2ELi1ELi1EEEJNS0_4CopyIS7_sEEEEEvT_T0_DpT1_:
	.zero		4042


//--------------------- .nv.constant0._ZN2at6native55_GLOBAL__N__de093ff9_22_ForeachBinaryOpList_cu_a911ec4325multi_tensor_apply_kernelINS1_18TensorListMetadataILi2EEENS1_11CopyFunctorIN3c108BFloat16ElLi2ELi1ELi1EEEJNS0_4CopyIS7_lEEEEEvT_T0_DpT1_ --------------------------
	.section	.nv.constant0._ZN2at6native55_GLOBAL__N__de093ff9_22_ForeachBinaryOpList_cu_a911ec4325multi_tensor_apply_kernelINS1_18TensorListMetadataILi2EEENS1_11CopyFunctorIN3c108BFloat16ElLi2ELi1ELi1EEEJNS0_4CopyIS7_lEEEEEvT_T0_DpT1_,"a",@progbits
	.sectionflags	@""
	.align	4
.nv.constant0._ZN2at6native55_GLOBAL__N__de093ff9_22_ForeachBinaryOpList_cu_a911ec4325multi_tensor_apply_kernelINS1_18TensorListMetadataILi2EEENS1_11CopyFunctorIN3c108BFloat16ElLi2ELi1ELi1EEEJNS0_4CopyIS7_lEEEEEvT_T0_DpT1_:
	.zero		4042


//--------------------- .nv.constant0._ZN2at6native55_GLOBAL__N__de093ff9_22_ForeachBinaryOpList_cu_a911ec4325multi_tensor_apply_kernelINS1_18TensorListMetadataILi2EEENS1_11CopyFunctorIN3c108BFloat16EaLi2ELi1ELi1EEEJNS0_4CopyIS7_aEEEEEvT_T0_DpT1_ --------------------------
	.section	.nv.constant0._ZN2at6native55_GLOBAL__N__de093ff9_22_ForeachBinaryOpList_cu_a911ec4325multi_tensor_apply_kernelINS1_18TensorListMetadataILi2EEENS1_11CopyFunctorIN3c108BFloat16EaLi2ELi1ELi1EEEJNS0_4CopyIS7_aEEEEEvT_T0_DpT1_,"a",@progbits
	.sectionflags	@""
	.align	4
.nv.constant0._ZN2at6native55_GLOBAL__N__de093ff9_22_ForeachBinaryOpList_cu_a911ec4325multi_tensor_apply_kernelINS1_18TensorListMetadataILi2EEENS1_11CopyFunctorIN3c108BFloat16EaLi2ELi1ELi1EEEJNS0_4CopyIS7_aEEEEEvT_T0_DpT1_:
	.zero		4042


//--------------------- .nv.constant0._ZN2at6native55_GLOBAL__N__de093ff9_22_ForeachBinaryOpList_cu_a911ec4325multi_tensor_apply_kernelINS1_18TensorListMetadataILi2EEENS1_11CopyFunctorIN3c108BFloat16EhLi2ELi1ELi1EEEJNS0_4CopyIS7_hEEEEEvT_T0_DpT1_ --------------------------
	.section	.nv.constant0._ZN2at6native55_GLOBAL__N__de093ff9_22_ForeachBinaryOpList_cu_a911ec4325multi_tensor_apply_kernelINS1_18TensorListMetadataILi2EEENS1_11CopyFunctorIN3c108BFloat16EhLi2ELi1ELi1EEEJNS0_4CopyIS7_hEEEEEvT_T0_DpT1_,"a",@progbits
	.sectionflags	@""
	.align	4
.nv.constant0._ZN2at6native55_GLOBAL__N__de093ff9_22_ForeachBinaryOpList_cu_a911ec4325multi_tensor_apply_kernelINS1_18TensorListMetadataILi2EEENS1_11CopyFunctorIN3c108BFloat16EhLi2ELi1ELi1EEEJNS0_4CopyIS7_hEEEEEvT_T0_DpT1_:
	.zero		4042


//--------------------- .nv.constant0._ZN2at6native55_GLOBAL__N__de093ff9_22_ForeachBinaryOpList_cu_a911ec4325multi_tensor_apply_kernelINS1_18TensorListMetadataILi2EEENS1_14UnaryOpFunctorIN3c108BFloat16ELi2ELi1ELi1EEEJNS0_4CopyIS7_S7_EEEEEvT_T0_DpT1_ --------------------------
	.section	.nv.constant0._ZN2at6native55_GLOBAL__N__de093ff9_22_ForeachBinaryOpList_cu_a911ec4325multi_tensor_apply_kernelINS1_18TensorListMetadataILi2EEENS1_14UnaryOpFunctorIN3c108BFloat16ELi2ELi1ELi1EEEJNS0_4CopyIS7_S7_EEEEEvT_T0_DpT1_,"a",@progbits
	.sectionflags	@""
	.align	4
.nv.constant0._ZN2at6native55_GLOBAL__N__de093ff9_22_ForeachBinaryOpList_cu_a911ec4325multi_tensor_apply_kernelINS1_18TensorListMetadataILi2EEENS1_14UnaryOpFunctorIN3c108BFloat16ELi2ELi1ELi1EEEJNS0_4CopyIS7_S7_EEEEEvT_T0_DpT1_:
	.zero		4042


//--------------------- .nv.constant0._ZN2at6native55_GLOBAL__N__de093ff9_22_ForeachBinaryOpList_cu_a911ec4325multi_tensor_apply_kernelINS1_18TensorListMetadataILi2EEENS1_11CopyFunctorIN3c104HalfENS6_15Float8_e5m2fnuzELi2ELi1ELi1EEEJNS0_4CopyIS7_S8_EEEEEvT_T0_DpT1_ --------------------------
	.section	.nv.constant0._ZN2at6native55_GLOBAL__N__de093ff9_22_ForeachBinaryOpList_cu_a911ec4325multi_tensor_apply_kernelINS1_18TensorListMetadataILi2EEENS1_11CopyFunctorIN3c104HalfENS6_15Float8_e5m2fnuzELi2ELi1ELi1EEEJNS0_4CopyIS7_S8_EEEEEvT_T0_DpT1_,"a",@progbits
	.sectionflags	@""
	.align	4
.nv.constant0._ZN2at6native55_GLOBAL__N__de093ff9_22_ForeachBinaryOpList_cu_a911ec4325multi_tensor_apply_kernelINS1_18TensorListMetadataILi2EEENS1_11CopyFunctorIN3c104HalfENS6_15Float8_e5m2fnuzELi2ELi1ELi1EEEJNS0_4CopyIS7_S8_EEEEEvT_T0_DpT1_:
	.zero		4042


//--------------------- .nv.constant0._ZN2at6native55_GLOBAL__N__de093ff9_22_ForeachBinaryOpList_cu_a911ec4325multi_tensor_apply_kernelINS1_18TensorListMetadataILi2EEENS1_11CopyFunctorIN3c104HalfENS6_11Float8_e5m2ELi2ELi1ELi1EEEJNS0_4CopyIS7_S8_EEEEEvT_T0_DpT1_ --------------------------
	.section	.nv.constant0._ZN2at6native55_GLOBAL__N__de093ff9_22_ForeachBinaryOpList_cu_a911ec4325multi_tensor_apply_kernelINS1_18TensorListMetadataILi2EEENS1_11CopyFunctorIN3c104HalfENS6_11Float8_e5m2ELi2ELi1ELi1EEEJNS0_4CopyIS7_S8_EEEEEvT_T0_DpT1_,"a",@progbits
	.sectionflags	@""
	.align	4
.nv.constant0._ZN2at6native55_GLOBAL__N__de093ff9_22_ForeachBinaryOpList_cu_a911ec4325multi_tensor_apply_kernelINS1_18TensorListMetadataILi2EEENS1_11CopyFunctorIN3c104HalfENS6_11Float8_e5m2ELi2ELi1ELi1EEEJNS0_4CopyIS7_S8_EEEEEvT_T0_DpT1_:
	.zero		4042


//--------------------- .nv.constant0._ZN2at6native55_GLOBAL__N__de093ff9_22_ForeachBinaryOpList_cu_a911ec4325multi_tensor_apply_kernelINS1_18TensorListMetadataILi2EEENS1_11CopyFunctorIN3c104HalfENS6_15Float8_e4m3fnuzELi2ELi1ELi1EEEJNS0_4CopyIS7_S8_EEEEEvT_T0_DpT1_ --------------------------
	.section	.nv.constant0._ZN2at6native55_GLOBAL__N__de093ff9_22_ForeachBinaryOpList_cu_a911ec4325multi_tensor_apply_kernelINS1_18TensorListMetadataILi2EEENS1_11CopyFunctorIN3c104HalfENS6_15Float8_e4m3fnuzELi2ELi1ELi1EEEJNS0_4CopyIS7_S8_EEEEEvT_T0_DpT1_,"a",@progbits
	.sectionflags	@""
	.align	4
.nv.constant0._ZN2at6native55_GLOBAL__N__de093ff9_22_ForeachBinaryOpList_cu_a911ec4325multi_tensor_apply_kernelINS1_18TensorListMetadataILi2EEENS1_11CopyFunctorIN3c104HalfENS6_15Float8_e4m3fnuzELi2ELi1ELi1EEEJNS0_4CopyIS7_S8_EEEEEvT_T0_DpT1_:
	.zero		4042


//--------------------- .nv.constant0._ZN2at6native55_GLOBAL__N__de093ff9_22_ForeachBinaryOpList_cu_a911ec4325multi_tensor_apply_kernelINS1_18TensorListMetadataILi2EEENS1_11CopyFunctorIN3c104HalfENS6_13Float8_e4m3fnELi2ELi1ELi1EEEJNS0_4CopyIS7_S8_EEEEEvT_T0_DpT1_ --------------------------
	.section	.nv.constant0._ZN2at6native55_GLOBAL__N__de093ff9_22_ForeachBinaryOpList_cu_a911ec4325multi_tensor_apply_kernelINS1_18TensorListMetadataILi2EEENS1_11CopyFunctorIN3c104HalfENS6_13Float8_e4m3fnELi2ELi1ELi1EEEJNS0_4CopyIS7_S8_EEEEEvT_T0_DpT1_,"a",@progbits
	.sectionflags	@""
	.align	4
.nv.constant0._ZN2at6native55_GLOBAL__N__de093ff9_22_ForeachBinaryOpList_cu_a911ec4325multi_tensor_apply_kernelINS1_18TensorListMetadataILi2EEENS1_11CopyFunctorIN3c104HalfENS6_13Float8_e4m3fnELi2ELi1ELi1EEEJNS0_4CopyIS7_S8_EEEEEvT_T0_DpT1_:
	.zero		4042


//--------------------- .nv.constant0._ZN2at6native55_GLOBAL__N__de093ff9_22_ForeachBinaryOpList_cu_a911ec4325multi_tensor_apply_kernelINS1_18TensorListMetadataILi2EEENS1_11CopyFunctorIN3c104HalfEbLi2ELi1ELi1EEEJNS0_4CopyIS7_bEEEEEvT_T0_DpT1_ --------------------------
	.section	.nv.constant0._ZN2at6native55_GLOBAL__N__de093ff9_22_ForeachBinaryOpList_cu_a911ec4325multi_tensor_apply_kernelINS1_18TensorListMetadataILi2EEENS1_11CopyFunctorIN3c104HalfEbLi2ELi1ELi1EEEJNS0_4CopyIS7_bEEEEEvT_T0_DpT1_,"a",@progbits
	.sectionflags	@""
	.align	4
.nv.constant0._ZN2at6native55_GLOBAL__N__de093ff9_22_ForeachBinaryOpList_cu_a911ec4325multi_tensor_apply_kernelINS1_18TensorListMetadataILi2EEENS1_11CopyFunctorIN3c104HalfEbLi2ELi1ELi1EEEJNS0_4CopyIS7_bEEEEEvT_T0_DpT1_:
	.zero		4042


//--------------------- .nv.constant0._ZN2at6native55_GLOBAL__N__de093ff9_22_ForeachBinaryOpList_cu_a911ec4325multi_tensor_apply_kernelINS1_18TensorListMetadataILi2EEENS1_11CopyFunctorIN3c104HalfENS6_8BFloat16ELi2ELi1ELi1EEEJNS0_4CopyIS7_S8_EEEEEvT_T0_DpT1_ --------------------------
	.section	.nv.constant0._ZN2at6native55_GLOBAL__N__de093ff9_22_ForeachBinaryOpList_cu_a911ec4325multi_tensor_apply_kernelINS1_18TensorListMetadataILi2EEENS1_11CopyFunctorIN3c104HalfENS6_8BFloat16ELi2ELi1ELi1EEEJNS0_4CopyIS7_S8_EEEEEvT_T0_DpT1_,"a",@progbits
	.sectionflags	@""
	.align	4
.nv.constant0._ZN2at6native55_GLOBAL__N__de093ff9_22_ForeachBinaryOpList_cu_a911ec4325multi_tensor_apply_kernelINS1_18TensorListMetadataILi2EEENS1_11CopyFunctorIN3c104HalfENS6_8BFloat16ELi2ELi1ELi1EEEJNS0_4CopyIS7_S8_EEEEEvT_T0_DpT1_:
	.zero		4042


//--------------------- .nv.constant0._ZN2at6native55_GLOBAL__N__de093ff9_22_ForeachBinaryOpList_cu_a911ec4325multi_tensor_apply_kernelINS1_18TensorListMetadataILi2EEENS1_11CopyFunctorIN3c104HalfENS6_7complexIfEELi2ELi1ELi1EEEJNS0_4CopyIS7_S9_EEEEEvT_T0_DpT1_ --------------------------
	.section	.nv.constant0._ZN2at6native55_GLOBAL__N__de093ff9_22_ForeachBinaryOpList_cu_a911ec4325multi_tensor_apply_kernelINS1_18TensorListMetadataILi2EEENS1_11CopyFunctorIN3c104HalfENS6_7complexIfEELi2ELi1ELi1EEEJNS0_4CopyIS7_S9_EEEEEvT_T0_DpT1_,"a",@progbits
	.sectionflags	@""
	.align	4
.nv.constant0._ZN2at6native55_GLOBAL__N__de093ff9_22_ForeachBinaryOpList_cu_a911ec4325multi_tensor_apply_kernelINS1_18TensorListMetadataILi2EEENS1_11CopyFunctorIN3c104HalfENS6_7complexIfEELi2ELi1ELi1EEEJNS0_4CopyIS7_S9_EEEEEvT_T0_DpT1_:
	.zero		4042


//--------------------- .nv.constant0._ZN2at6native55_GLOBAL__N__de093ff9_22_ForeachBinaryOpList_cu_a911ec4325multi_tensor_apply_kernelINS1_18TensorListMetadataILi2EEENS1_11CopyFunctorIN3c104HalfENS6_7complexIdEELi2ELi1ELi1EEEJNS0_4CopyIS7_S9_EEEEEvT_T0_DpT1_ --------------------------
	.section	.nv.constant0._ZN2at6native55_GLOBAL__N__de093ff9_22_ForeachBinaryOpList_cu_a911ec4325multi_tensor_apply_kernelINS1_18TensorListMetadataILi2EEENS1_11CopyFunctorIN3c104HalfENS6_7complexIdEELi2ELi1ELi1EEEJNS0_4CopyIS7_S9_EEEEEvT_T0_DpT1_,"a",@progbits
	.sectionflags	@""
	.align	4
.nv.constant0._ZN2at6native55_GLOBAL__N__de093ff9_22_ForeachBinaryOpList_cu_a911ec4325multi_tensor_apply_kernelINS1_18TensorListMetadataILi2EEENS1_11CopyFunctorIN3c104HalfENS6_7complexIdEELi2ELi1ELi1EEEJNS0_4CopyIS7_S9_EEEEEvT_T0_DpT1_:
	.zero		4042


//--------------------- .nv.constant0._ZN2at6native55_GLOBAL__N__de093ff9_22_ForeachBinaryOpList_cu_a911ec4325multi_tensor_apply_kernelINS1_18TensorListMetadataILi2EEENS1_11CopyFunctorIN3c104HalfEfLi2ELi1ELi1EEEJNS0_4CopyIS7_fEEEEEvT_T0_DpT1_ --------------------------
	.section	.nv.constant0._ZN2at6native55_GLOBAL__N__de093ff9_22_ForeachBinaryOpList_cu_a911ec4325multi_tensor_apply_kernelINS1_18TensorListMetadataILi2EEENS1_11CopyFunctorIN3c104HalfEfLi2ELi1ELi1EEEJNS0_4CopyIS7_fEEEEEvT_T0_DpT1_,"a",@progbits
	.sectionflags	@""
	.align	4
.nv.constant0._ZN2at6native55_GLOBAL__N__de093ff9_22_ForeachBinaryOpList_cu_a911ec4325multi_tensor_apply_kernelINS1_18TensorListMetadataILi2EEENS1_11CopyFunctorIN3c104HalfEfLi2ELi1ELi1EEEJNS0_4CopyIS7_fEEEEEvT_T0_DpT1_:
	.zero		4042


//--------------------- .nv.constant0._ZN2at6native55_GLOBAL__N__de093ff9_22_ForeachBinaryOpList_cu_a911ec4325multi_tensor_apply_kernelINS1_18TensorListMetadataILi2EEENS1_11CopyFunctorIN3c104HalfEdLi2ELi1ELi1EEEJNS0_4CopyIS7_dEEEEEvT_T0_DpT1_ --------------------------
	.section	.nv.constant0._ZN2at6native55_GLOBAL__N__de093ff9_22_ForeachBinaryOpList_cu_a911ec4325multi_tensor_apply_kernelINS1_18TensorListMetadataILi2EEENS1_11CopyFunctorIN3c104HalfEdLi2ELi1ELi1EEEJNS0_4CopyIS7_dEEEEEvT_T0_DpT1_,"a",@progbits
	.sectionflags	@""
	.align	4
.nv.constant0._ZN2at6native55_GLOBAL__N__de093ff9_22_ForeachBinaryOpList_cu_a911ec4325multi_tensor_apply_kernelINS1_18TensorListMetadataILi2EEENS1_11CopyFunctorIN3c104HalfEdLi2ELi1ELi1EEEJNS0_4CopyIS7_dEEEEEvT_T0_DpT1_:
	.zero		4042


//--------------------- .nv.constant0._ZN2at6native55_GLOBAL__N__de093ff9_22_ForeachBinaryOpList_cu_a911ec4325multi_tensor_apply_kernelINS1_18TensorListMetadataILi2EEENS1_11CopyFunctorIN3c104HalfEiLi2ELi1ELi1EEEJNS0_4CopyIS7_iEEEEEvT_T0_DpT1_ --------------------------
	.section	.nv.constant0._ZN2at6native55_GLOBAL__N__de093ff9_22_ForeachBinaryOpList_cu_a911ec4325multi_tensor_apply_kernelINS1_18TensorListMetadataILi2EEENS1_11CopyFunctorIN3c104HalfEiLi2ELi1ELi1EEEJNS0_4CopyIS7_iEEEEEvT_T0_DpT1_,"a",@progbits
	.sectionflags	@""
	.align	4
.nv.constant0._ZN2at6native55_GLOBAL__N__de093ff9_22_ForeachBinaryOpList_cu_a911ec4325multi_tensor_apply_kernelINS1_18TensorListMetadataILi2EEENS1_11CopyFunctorIN3c104HalfEiLi2ELi1ELi1EEEJNS0_4CopyIS7_iEEEEEvT_T0_DpT1_:
	.zero		4042


//--------------------- .nv.constant0._ZN2at6native55_GLOBAL__N__de093ff9_22_ForeachBinaryOpList_cu_a911ec4325multi_tensor_apply_kernelINS1_18TensorListMetadataILi2EEENS1_11CopyFunctorIN3c104HalfEsLi2ELi1ELi1EEEJNS0_4CopyIS7_sEEEEEvT_T0_DpT1_ --------------------------
	.section	.nv.constant0._ZN2at6native55_GLOBAL__N__de093ff9_22_ForeachBinaryOpList_cu_a911ec4325multi_tensor_apply_kernelINS1_18TensorListMetadataILi2EEENS1_11CopyFunctorIN3c104HalfEsLi2ELi1ELi1EEEJNS0_4CopyIS7_sEEEEEvT_T0_DpT1_,"a",@progbits
	.sectionflags	@""
	.align	4
.nv.constant0._ZN2at6native55_GLOBAL__N__de093ff9_22_ForeachBinaryOpList_cu_a911ec4325multi_tensor_apply_kernelINS1_18TensorListMetadataILi2EEENS1_11CopyFunctorIN3c104HalfEsLi2ELi1ELi1EEEJNS0_4CopyIS7_sEEEEEvT_T0_DpT1_:
	.zero		4042


//--------------------- .nv.constant0._ZN2at6native55_GLOBAL__N__de093ff9_22_ForeachBinaryOpList_cu_a911ec4325multi_tensor_apply_kernelINS1_18TensorListMetadataILi2EEENS1_11CopyFunctorIN3c104HalfElLi2ELi1ELi1EEEJNS0_4CopyIS7_lEEEEEvT_T0_DpT1_ --------------------------
	.section	.nv.constant0._ZN2at6native55_GLOBAL__N__de093ff9_22_ForeachBinaryOpList_cu_a911ec4325multi_tensor_apply_kernelINS1_18TensorListMetadataILi2EEENS1_11CopyFunctorIN3c104HalfElLi2ELi1ELi1EEEJNS0_4CopyIS7_lEEEEEvT_T0_DpT1_,"a",@progbits
	.sectionflags	@""
	.align	4
.nv.constant0._ZN2at6native55_GLOBAL__N__de093ff9_22_ForeachBinaryOpList_cu_a911ec4325multi_tensor_apply_kernelINS1_18TensorListMetadataILi2EEENS1_11CopyFunctorIN3c104HalfElLi2ELi1ELi1EEEJNS0_4CopyIS7_lEEEEEvT_T0_DpT1_:
	.zero		4042


//--------------------- .nv.constant0._ZN2at6native55_GLOBAL__N__de093ff9_22_ForeachBinaryOpList_cu_a911ec4325multi_tensor_apply_kernelINS1_18TensorListMetadataILi2EEENS1_11CopyFunctorIN3c104HalfEaLi2ELi1ELi1EEEJNS0_4CopyIS7_aEEEEEvT_T0_DpT1_ --------------------------
	.section	.nv.constant0._ZN2at6native55_GLOBAL__N__de093ff9_22_ForeachBinaryOpList_cu_a911ec4325multi_tensor_apply_kernelINS1_18TensorListMetadataILi2EEENS1_11CopyFunctorIN3c104HalfEaLi2ELi1ELi1EEEJNS0_4CopyIS7_aEEEEEvT_T0_DpT1_,"a",@progbits
	.sectionflags	@""
	.align	4
.nv.constant0._ZN2at6native55_GLOBAL__N__de093ff9_22_ForeachBinaryOpList_cu_a911ec4325multi_tensor_apply_kernelINS1_18TensorListMetadataILi2EEENS1_11CopyFunctorIN3c104HalfEaLi2ELi1ELi1EEEJNS0_4CopyIS7_aEEEEEvT_T0_DpT1_:
	.zero		4042


//--------------------- .nv.constant0._ZN2at6native55_GLOBAL__N__de093ff9_22_ForeachBinaryOpList_cu_a911ec4325multi_tensor_apply_kernelINS1_18TensorListMetadataILi2EEENS1_11CopyFunctorIN3c104HalfEhLi2ELi1ELi1EEEJNS0_4CopyIS7_hEEEEEvT_T0_DpT1_ --------------------------
	.section	.nv.constant0._ZN2at6native55_GLOBAL__N__de093ff9_22_ForeachBinaryOpList_cu_a911ec4325multi_tensor_apply_kernelINS1_18TensorListMetadataILi2EEENS1_11CopyFunctorIN3c104HalfEhLi2ELi1ELi1EEEJNS0_4CopyIS7_hEEEEEvT_T0_DpT1_,"a",@progbits
	.sectionflags	@""
	.align	4
.nv.constant0._ZN2at6native55_GLOBAL__N__de093ff9_22_ForeachBinaryOpList_cu_a911ec4325multi_tensor_apply_kernelINS1_18TensorListMetadataILi2EEENS1_11CopyFunctorIN3c104HalfEhLi2ELi1ELi1EEEJNS0_4CopyIS7_hEEEEEvT_T0_DpT1_:
	.zero		4042


//--------------------- .nv.constant0._ZN2at6native55_GLOBAL__N__de093ff9_22_ForeachBinaryOpList_cu_a911ec4325multi_tensor_apply_kernelINS1_18TensorListMetadataILi2EEENS1_14UnaryOpFunctorIN3c104HalfELi2ELi1ELi1EEEJNS0_4CopyIS7_S7_EEEEEvT_T0_DpT1_ --------------------------
	.section	.nv.constant0._ZN2at6native55_GLOBAL__N__de093ff9_22_ForeachBinaryOpList_cu_a911ec4325multi_tensor_apply_kernelINS1_18TensorListMetadataILi2EEENS1_14UnaryOpFunctorIN3c104HalfELi2ELi1ELi1EEEJNS0_4CopyIS7_S7_EEEEEvT_T0_DpT1_,"a",@progbits
	.sectionflags	@""
	.align	4
.nv.constant0._ZN2at6native55_GLOBAL__N__de093ff9_22_ForeachBinaryOpList_cu_a911ec4325multi_tensor_apply_kernelINS1_18TensorListMetadataILi2EEENS1_14UnaryOpFunctorIN3c104HalfELi2ELi1ELi1EEEJNS0_4CopyIS7_S7_EEEEEvT_T0_DpT1_:
	.zero		4042


//--------------------- .nv.constant0._ZN2at6native55_GLOBAL__N__de093ff9_22_ForeachBinaryOpList_cu_a911ec4325multi_tensor_apply_kernelINS1_18TensorListMetadataILi2EEENS1_11CopyFunctorIN3c107complexIfEENS6_15Float8_e5m2fnuzELi2ELi1ELi1EEEJNS0_4CopyIS8_S9_EEEEEvT_T0_DpT1_ --------------------------
	.section	.nv.constant0._ZN2at6native55_GLOBAL__N__de093ff9_22_ForeachBinaryOpList_cu_a911ec4325multi_tensor_apply_kernelINS1_18TensorListMetadataILi2EEENS1_11CopyFunctorIN3c107complexIfEENS6_15Float8_e5m2fnuzELi2ELi1ELi1EEEJNS0_4CopyIS8_S9_EEEEEvT_T0_DpT1_,"a",@progbits
	.sectionflags	@""
	.align	4
.nv.constant0._ZN2at6native55_GLOBAL__N__de093ff9_22_ForeachBinaryOpList_cu_a911ec4325multi_tensor_apply_kernelINS1_18TensorListMetadataILi2EEENS1_11CopyFunctorIN3c107complexIfEENS6_15Float8_e5m2fnuzELi2ELi1ELi1EEEJNS0_4CopyIS8_S9_EEEEEvT_T0_DpT1_:
	.zero		4042


//--------------------- .nv.constant0._ZN2at6native55_GLOBAL__N__de093ff9_22_ForeachBinaryOpList_cu_a911ec4325multi_tensor_apply_kernelINS1_18TensorListMetadataILi2EEENS1_11CopyFunctorIN3c107complexIfEENS6_11Float8_e5m2ELi2ELi1ELi1EEEJNS0_4CopyIS8_S9_EEEEEvT_T0_DpT1_ --------------------------
	.section	.nv.constant0._ZN2at6native55_GLOBAL__N__de093ff9_22_ForeachBinaryOpList_cu_a911ec4325multi_tensor_apply_kernelINS1_18TensorListMetadataILi2EEENS1_11CopyFunctorIN3c107complexIfEENS6_11Float8_e5m2ELi2ELi1ELi1EEEJNS0_4CopyIS8_S9_EEEEEvT_T0_DpT1_,"a",@progbits
	.sectionflags	@""
	.align	4
.nv.constant0._ZN2at6native55_GLOBAL__N__de093ff9_22_ForeachBinaryOpList_cu_a911ec4325multi_tensor_apply_kernelINS1_18TensorListMetadataILi2EEENS1_11CopyFunctorIN3c107complexIfEENS6_11Float8_e5m2ELi2ELi1ELi1EEEJNS0_4CopyIS8_S9_EEEEEvT_T0_DpT1_:
	.zero		4042


//--------------------- .nv.constant0._ZN2at6native55_GLOBAL__N__de093ff9_22_ForeachBinaryOpList_cu_a911ec4325multi_tensor_apply_kernelINS1_18TensorListMetadataILi2EEENS1_11CopyFunctorIN3c107complexIfEENS6_15Float8_e4m3fnuzELi2ELi1ELi1EEEJNS0_4CopyIS8_S9_EEEEEvT_T0_DpT1_ --------------------------
	.section	.nv.constant0._ZN2at6native55_GLOBAL__N__de093ff9_22_ForeachBinaryOpList_cu_a911ec4325multi_tensor_apply_kernelINS1_18TensorListMetadataILi2EEENS1_11CopyFunctorIN3c107complexIfEENS6_15Float8_e4m3fnuzELi2ELi1ELi1EEEJNS0_4CopyIS8_S9_EEEEEvT_T0_DpT1_,"a",@progbits
	.sectionflags	@""
	.align	4
.nv.constant0._ZN2at6native55_GLOBAL__N__de093ff9_22_ForeachBinaryOpList_cu_a911ec4325multi_tensor_apply_kernelINS1_18TensorListMetadataILi2EEENS1_11CopyFunctorIN3c107complexIfEENS6_15Float8_e4m3fnuzELi2ELi1ELi1EEEJNS0_4CopyIS8_S9_EEEEEvT_T0_DpT1_:
	.zero		4042


//--------------------- .nv.constant0._ZN2at6native55_GLOBAL__N__de093ff9_22_ForeachBinaryOpList_cu_a911ec4325multi_tensor_apply_kernelINS1_18TensorListMetadataILi2EEENS1_11CopyFunctorIN3c107complexIfEENS6_13Float8_e4m3fnELi2ELi1ELi1EEEJNS0_4CopyIS8_S9_EEEEEvT_T0_DpT1_ --------------------------
	.section	.nv.constant0._ZN2at6native55_GLOBAL__N__de093ff9_22_ForeachBinaryOpList_cu_a911ec4325multi_tensor_apply_kernelINS1_18TensorListMetadataILi2EEENS1_11CopyFunctorIN3c107complexIfEENS6_13Float8_e4m3fnELi2ELi1ELi1EEEJNS0_4CopyIS8_S9_EEEEEvT_T0_DpT1_,"a",@progbits
	.sectionflags	@""
	.align	4
.nv.constant0._ZN2at6native55_GLOBAL__N__de093ff9_22_ForeachBinaryOpList_cu_a911ec4325multi_tensor_apply_kernelINS1_18TensorListMetadataILi2EEENS1_11CopyFunctorIN3c107complexIfEENS6_13Float8_e4m3fnELi2ELi1ELi1EEEJNS0_4CopyIS8_S9_EEEEEvT_T0_DpT1_:
	.zero		4042


//--------------------- .nv.constant0._ZN2at6native55_GLOBAL__N__de093ff9_22_ForeachBinaryOpList_cu_a911ec4325multi_tensor_apply_kernelINS1_18TensorListMetadataILi2EEENS1_11CopyFunctorIN3c107complexIfEEbLi2ELi1ELi1EEEJNS0_4CopyIS8_bEEEEEvT_T0_DpT1_ --------------------------
	.section	.nv.constant0._ZN2at6native55_GLOBAL__N__de093ff9_22_ForeachBinaryOpList_cu_a911ec4325multi_tensor_apply_kernelINS1_18TensorListMetadataILi2EEENS1_11CopyFunctorIN3c107complexIfEEbLi2ELi1ELi1EEEJNS0_4CopyIS8_bEEEEEvT_T0_DpT1_,"a",@progbits
	.sectionflags	@""
	.align	4
.nv.constant0._ZN2at6native55_GLOBAL__N__de093ff9_22_ForeachBinaryOpList_cu_a911ec4325multi_tensor_apply_kernelINS1_18TensorListMetadataILi2EEENS1_11CopyFunctorIN3c107complexIfEEbLi2ELi1ELi1EEEJNS0_4CopyIS8_bEEEEEvT_T0_DpT1_:
	.zero		4042


//--------------------- .nv.constant0._ZN2at6native55_GLOBAL__N__de093ff9_22_ForeachBinaryOpList_cu_a911ec4325multi_tensor_apply_kernelINS1_18TensorListMetadataILi2EEENS1_11CopyFunctorIN3c107complexIfEENS6_8BFloat16ELi2ELi1ELi1EEEJNS0_4CopyIS8_S9_EEEEEvT_T0_DpT1_ --------------------------
	.section	.nv.constant0._ZN2at6native55_GLOBAL__N__de093ff9_22_ForeachBinaryOpList_cu_a911ec4325multi_tensor_apply_kernelINS1_18TensorListMetadataILi2EEENS1_11CopyFunctorIN3c107complexIfEENS6_8BFloat16ELi2ELi1ELi1EEEJNS0_4CopyIS8_S9_EEEEEvT_T0_DpT1_,"a",@progbits
	.sectionflags	@""
	.align	4
.nv.constant0._ZN2at6native55_GLOBAL__N__de093ff9_22_ForeachBinaryOpList_cu_a911ec4325multi_tensor_apply_kernelINS1_18TensorListMetadataILi2EEENS1_11CopyFunctorIN3c107complexIfEENS6_8BFloat16ELi2ELi1ELi1EEEJNS0_4CopyIS8_S9_EEEEEvT_T0_DpT1_:
	.zero		4042


//--------------------- .nv.constant0._ZN2at6native55_GLOBAL__N__de093ff9_22_ForeachBinaryOpList_cu_a911ec4325multi_tensor_apply_kernelINS1_18TensorListMetadataILi2EEENS1_11CopyFunctorIN3c107complexIfEENS6_4HalfELi2ELi1ELi1EEEJNS0_4CopyIS8_S9_EEEEEvT_T0_DpT1_ --------------------------
	.section	.nv.constant0._ZN2at6native55_GLOBAL__N__de093ff9_22_ForeachBinaryOpList_cu_a911ec4325multi_tensor_apply_kernelINS1_18TensorListMetadataILi2EEENS1_11CopyFunctorIN3c107complexIfEENS6_4HalfELi2ELi1ELi1EEEJNS0_4CopyIS8_S9_EEEEEvT_T0_DpT1_,"a",@progbits
	.sectionflags	@""
	.align	4
.nv.constant0._ZN2at6native55_GLOBAL__N__de093ff9_22_ForeachBinaryOpList_cu_a911ec4325multi_tensor_apply_kernelINS1_18TensorListMetadataILi2EEENS1_11CopyFunctorIN3c107complexIfEENS6_4HalfELi2ELi1ELi1EEEJNS0_4CopyIS8_S9_EEEEEvT_T0_DpT1_:
	.zero		4042


//--------------------- .nv.constant0._ZN2at6native55_GLOBAL__N__de093ff9_22_ForeachBinaryOpList_cu_a911ec4325multi_tensor_apply_kernelINS1_18TensorListMetadataILi2EEENS1_11CopyFunctorIN3c107complexIfEENS7_IdEELi2ELi1ELi1EEEJNS0_4CopyIS8_S9_EEEEEvT_T0_DpT1_ --------------------------
	.section	.nv.constant0._ZN2at6native55_GLOBAL__N__de093ff9_22_ForeachBinaryOpList_cu_a911ec4325multi_tensor_apply_kernelINS1_18TensorListMetadataILi2EEENS1_11CopyFunctorIN3c107complexIfEENS7_IdEELi2ELi1ELi1EEEJNS0_4CopyIS8_S9_EEEEEvT_T0_DpT1_,"a",@progbits
	.sectionflags	@""
	.align	4
.nv.constant0._ZN2at6native55_GLOBAL__N__de093ff9_22_ForeachBinaryOpList_cu_a911ec4325multi_tensor_apply_kernelINS1_18TensorListMetadataILi2EEENS1_11CopyFunctorIN3c107complexIfEENS7_IdEELi2ELi1ELi1EEEJNS0_4CopyIS8_S9_EEEEEvT_T0_DpT1_:
	.zero		4042


//--------------------- .nv.constant0._ZN2at6native55_GLOBAL__N__de093ff9_22_ForeachBinaryOpList_cu_a911ec4325multi_tensor_apply_kernelINS1_18TensorListMetadataILi2EEENS1_11CopyFunctorIN3c107complexIfEEfLi2ELi1ELi1EEEJNS0_4CopyIS8_fEEEEEvT_T0_DpT1_ --------------------------
	.section	.nv.constant0._ZN2at6native55_GLOBAL__N__de093ff9_22_ForeachBinaryOpList_cu_a911ec4325multi_tensor_apply_kernelINS1_18TensorListMetadataILi2EEENS1_11CopyFunctorIN3c107complexIfEEfLi2ELi1ELi1EEEJNS0_4CopyIS8_fEEEEEvT_T0_DpT1_,"a",@progbits
	.sectionflags	@""
	.align	4
.nv.constant0._ZN2at6native55_GLOBAL__N__de093ff9_22_ForeachBinaryOpList_cu_a911ec4325multi_tensor_apply_kernelINS1_18TensorListMetadataILi2EEENS1_11CopyFunctorIN3c107complexIfEEfLi2ELi1ELi1EEEJNS0_4CopyIS8_fEEEEEvT_T0_DpT1_:
	.zero		4042


//--------------------- .nv.constant0._ZN2at6native55_GLOBAL__N__de093ff9_22_ForeachBinaryOpList_cu_a911ec4325multi_tensor_apply_kernelINS1_18TensorListMetadataILi2EEENS1_11CopyFunctorIN3c107complexIfEEdLi2ELi1ELi1EEEJNS0_4CopyIS8_dEEEEEvT_T0_DpT1_ --------------------------
	.section	.nv.constant0._ZN2at6native55_GLOBAL__N__de093ff9_22_ForeachBinaryOpList_cu_a911ec4325multi_tensor_apply_kernelINS1_18TensorListMetadataILi2EEENS1_11CopyFunctorIN3c107complexIfEEdLi2ELi1ELi1EEEJNS0_4CopyIS8_dEEEEEvT_T0_DpT1_,"a",@progbits
	.sectionflags	@""
	.align	4
.nv.constant0._ZN2at6native55_GLOBAL__N__de093ff9_22_ForeachBinaryOpList_cu_a911ec4325multi_tensor_apply_kernelINS1_18TensorListMetadataILi2EEENS1_11CopyFunctorIN3c107complexIfEEdLi2ELi1ELi1EEEJNS0_4CopyIS8_dEEEEEvT_T0_DpT1_:
	.zero		4042


//--------------------- .nv.constant0._ZN2at6native55_GLOBAL__N__de093ff9_22_ForeachBinaryOpList_cu_a911ec4325multi_tensor_apply_kernelINS1_18TensorListMetadataILi2EEENS1_11CopyFunctorIN3c107complexIfEEiLi2ELi1ELi1EEEJNS0_4CopyIS8_iEEEEEvT_T0_DpT1_ --------------------------
	.section	.nv.constant0._ZN2at6native55_GLOBAL__N__de093ff9_22_ForeachBinaryOpList_cu_a911ec4325multi_tensor_apply_kernelINS1_18TensorListMetadataILi2EEENS1_11CopyFunctorIN3c107complexIfEEiLi2ELi1ELi1EEEJNS0_4CopyIS8_iEEEEEvT_T0_DpT1_,"a",@progbits
	.sectionflags	@""
	.align	4
.nv.constant0._ZN2at6native55_GLOBAL__N__de093ff9_22_ForeachBinaryOpList_cu_a911ec4325multi_tensor_apply_kernelINS1_18TensorListMetadataILi2EEENS1_11CopyFunctorIN3c107complexIfEEiLi2ELi1ELi1EEEJNS0_4CopyIS8_iEEEEEvT_T0_DpT1_:
	.zero		4042


//--------------------- .nv.constant0._ZN2at6native55_GLOBAL__N__de093ff9_22_ForeachBinaryOpList_cu_a911ec4325multi_tensor_apply_kernelINS1_18TensorListMetadataILi2EEENS1_11CopyFunctorIN3c107complexIfEEsLi2ELi1ELi1EEEJNS0_4CopyIS8_sEEEEEvT_T0_DpT1_ --------------------------
	.section	.nv.constant0._ZN2at6native55_GLOBAL__N__de093ff9_22_ForeachBinaryOpList_cu_a911ec4325multi_tensor_apply_kernelINS1_18TensorListMetadataILi2EEENS1_11CopyFunctorIN3c107complexIfEEsLi2ELi1ELi1EEEJNS0_4CopyIS8_sEEEEEvT_T0_DpT1_,"a",@progbits
	.sectionflags	@""
	.align	4
.nv.constant0._ZN2at6native55_GLOBAL__N__de093ff9_22_ForeachBinaryOpList_cu_a911ec4325multi_tensor_apply_kernelINS1_18TensorListMetadataILi2EEENS1_11CopyFunctorIN3c107complexIfEEsLi2ELi1ELi1EEEJNS0_4CopyIS8_sEEEEEvT_T0_DpT1_:
	.zero		4042


//--------------------- .nv.constant0._ZN2at6native55_GLOBAL__N__de093ff9_22_ForeachBinaryOpList_cu_a911ec4325multi_tensor_apply_kernelINS1_18TensorListMetadataILi2EEENS1_11CopyFunctorIN3c107complexIfEElLi2ELi1ELi1EEEJNS0_4CopyIS8_lEEEEEvT_T0_DpT1_ --------------------------
	.section	.nv.constant0._ZN2at6native55_GLOBAL__N__de093ff9_22_ForeachBinaryOpList_cu_a911ec4325multi_tensor_apply_kernelINS1_18TensorListMetadataILi2EEENS1_11CopyFunctorIN3c107complexIfEElLi2ELi1ELi1EEEJNS0_4CopyIS8_lEEEEEvT_T0_DpT1_,"a",@progbits
	.sectionflags	@""
	.align	4
.nv.constant0._ZN2at6native55_GLOBAL__N__de093ff9_22_ForeachBinaryOpList_cu_a911ec4325multi_tensor_apply_kernelINS1_18TensorListMetadataILi2EEENS1_11CopyFunctorIN3c107complexIfEElLi2ELi1ELi1EEEJNS0_4CopyIS8_lEEEEEvT_T0_DpT1_:
	.zero		4042


//--------------------- .nv.constant0._ZN2at6native55_GLOBAL__N__de093ff9_22_ForeachBinaryOpList_cu_a911ec4325multi_tensor_apply_kernelINS1_18TensorListMetadataILi2EEENS1_11CopyFunctorIN3c107complexIfEEaLi2ELi1ELi1EEEJNS0_4CopyIS8_aEEEEEvT_T0_DpT1_ --------------------------
	.section	.nv.constant0._ZN2at6native55_GLOBAL__N__de093ff9_22_ForeachBinaryOpList_cu_a911ec4325multi_tensor_apply_kernelINS1_18TensorListMetadataILi2EEENS1_11CopyFunctorIN3c107complexIfEEaLi2ELi1ELi1EEEJNS0_4CopyIS8_aEEEEEvT_T0_DpT1_,"a",@progbits
	.sectionflags	@""
	.align	4
.nv.constant0._ZN2at6native55_GLOBAL__N__de093ff9_22_ForeachBinaryOpList_cu_a911ec4325multi_tensor_apply_kernelINS1_18TensorListMetadataILi2EEENS1_11CopyFunctorIN3c107complexIfEEaLi2ELi1ELi1EEEJNS0_4CopyIS8_aEEEEEvT_T0_DpT1_:
	.zero		4042


//--------------------- .nv.constant0._ZN2at6native55_GLOBAL__N__de093ff9_22_ForeachBinaryOpList_cu_a911ec4325multi_tensor_apply_kernelINS1_18TensorListMetadataILi2EEENS1_11CopyFunctorIN3c107complexIfEEhLi2ELi1ELi1EEEJNS0_4CopyIS8_hEEEEEvT_T0_DpT1_ --------------------------
	.section	.nv.constant0._ZN2at6native55_GLOBAL__N__de093ff9_22_ForeachBinaryOpList_cu_a911ec4325multi_tensor_apply_kernelINS1_18TensorListMetadataILi2EEENS1_11CopyFunctorIN3c107complexIfEEhLi2ELi1ELi1EEEJNS0_4CopyIS8_hEEEEEvT_T0_DpT1_,"a",@progbits
	.sectionflags	@""
	.align	4
.nv.constant0._ZN2at6native55_GLOBAL__N__de093ff9_22_ForeachBinaryOpList_cu_a911ec4325multi_tensor_apply_kernelINS1_18TensorListMetadataILi2EEENS1_11CopyFunctorIN3c107complexIfEEhLi2ELi1ELi1EEEJNS0_4CopyIS8_hEEEEEvT_T0_DpT1_:
	.zero		4042


//--------------------- .nv.constant0._ZN2at6native55_GLOBAL__N__de093ff9_22_ForeachBinaryOpList_cu_a911ec4325multi_tensor_apply_kernelINS1_18TensorListMetadataILi2EEENS1_14UnaryOpFunctorIN3c107complexIfEELi2ELi1ELi1EEEJNS0_4CopyIS8_S8_EEEEEvT_T0_DpT1_ --------------------------
	.section	.nv.constant0._ZN2at6native55_GLOBAL__N__de093ff9_22_ForeachBinaryOpList_cu_a911ec4325multi_tensor_apply_kernelINS1_18TensorListMetadataILi2EEENS1_14UnaryOpFunctorIN3c107complexIfEELi2ELi1ELi1EEEJNS0_4CopyIS8_S8_EEEEEvT_T0_DpT1_,"a",@progbits
	.sectionflags	@""
	.align	4
.nv.constant0._ZN2at6native55_GLOBAL__N__de093ff9_22_ForeachBinaryOpList_cu_a911ec4325multi_tensor_apply_kernelINS1_18TensorListMetadataILi2EEENS1_14UnaryOpFunctorIN3c107complexIfEELi2ELi1ELi1EEEJNS0_4CopyIS8_S8_EEEEEvT_T0_DpT1_:
	.zero		4042


//--------------------- .nv.constant0._ZN2at6native55_GLOBAL__N__de093ff9_22_ForeachBinaryOpList_cu_a911ec4325multi_tensor_apply_kernelINS1_18TensorListMetadataILi2EEENS1_11CopyFunctorIN3c107complexIdEENS6_15Float8_e5m2fnuzELi2ELi1ELi1EEEJNS0_4CopyIS8_S9_EEEEEvT_T0_DpT1_ --------------------------
	.section	.nv.constant0._ZN2at6native55_GLOBAL__N__de093ff9_22_ForeachBinaryOpList_cu_a911ec4325multi_tensor_apply_kernelINS1_18TensorListMetadataILi2EEENS1_11CopyFunctorIN3c107complexIdEENS6_15Float8_e5m2fnuzELi2ELi1ELi1EEEJNS0_4CopyIS8_S9_EEEEEvT_T0_DpT1_,"a",@progbits
	.sectionflags	@""
	.align	4
.nv.constant0._ZN2at6native55_GLOBAL__N__de093ff9_22_ForeachBinaryOpList_cu_a911ec4325multi_tensor_apply_kernelINS1_18TensorListMetadataILi2EEENS1_11CopyFunctorIN3c107complexIdEENS6_15Float8_e5m2fnuzELi2ELi1ELi1EEEJNS0_4CopyIS8_S9_EEEEEvT_T0_DpT1_:
	.zero		4042


//--------------------- .nv.constant0._ZN2at6native55_GLOBAL__N__de093ff9_22_ForeachBinaryOpList_cu_a911ec4325multi_tensor_apply_kernelINS1_18TensorListMetadataILi2EEENS1_11CopyFunctorIN3c107complexIdEENS6_11Float8_e5m2ELi2ELi1ELi1EEEJNS0_4CopyIS8_S9_EEEEEvT_T0_DpT1_ --------------------------
	.section	.nv.constant0._ZN2at6native55_GLOBAL__N__de093ff9_22_ForeachBinaryOpList_cu_a911ec4325multi_tensor_apply_kernelINS1_18TensorListMetadataILi2EEENS1_11CopyFunctorIN3c107complexIdEENS6_11Float8_e5m2ELi2ELi1ELi1EEEJNS0_4CopyIS8_S9_EEEEEvT_T0_DpT1_,"a",@progbits
	.sectionflags	@""
	.align	4
.nv.constant0._ZN2at6native55_GLOBAL__N__de093ff9_22_ForeachBinaryOpList_cu_a911ec4325multi_tensor_apply_kernelINS1_18TensorListMetadataILi2EEENS1_11CopyFunctorIN3c107complexIdEENS6_11Float8_e5m2ELi2ELi1ELi1EEEJNS0_4CopyIS8_S9_EEEEEvT_T0_DpT1_:
	.zero		4042


//--------------------- .nv.constant0._ZN2at6native55_GLOBAL__N__de093ff9_22_ForeachBinaryOpList_cu_a911ec4325multi_tensor_apply_kernelINS1_18TensorListMetadataILi2EEENS1_11CopyFunctorIN3c107complexIdEENS6_15Float8_e4m3fnuzELi2ELi1ELi1EEEJNS0_4CopyIS8_S9_EEEEEvT_T0_DpT1_ --------------------------
	.section	.nv.constant0._ZN2at6native55_GLOBAL__N__de093ff9_22_ForeachBinaryOpList_cu_a911ec4325multi_tensor_apply_kernelINS1_18TensorListMetadataILi2EEENS1_11CopyFunctorIN3c107complexIdEENS6_15Float8_e4m3fnuzELi2ELi1ELi1EEEJNS0_4CopyIS8_S9_EEEEEvT_T0_DpT1_,"a",@progbits
	.sectionflags	@""
	.align	4
.nv.constant0._ZN2at6native55_GLOBAL__N__de093ff9_22_ForeachBinaryOpList_cu_a911ec4325multi_tensor_apply_kernelINS1_18TensorListMetadataILi2EEENS1_11CopyFunctorIN3c107complexIdEENS6_15Float8_e4m3fnuzELi2ELi1ELi1EEEJNS0_4CopyIS8_S9_EEEEEvT_T0_DpT1_:
	.zero		4042


//--------------------- .nv.constant0._ZN2at6native55_GLOBAL__N__de093ff9_22_ForeachBinaryOpList_cu_a911ec4325multi_tensor_apply_kernelINS1_18TensorListMetadataILi2EEENS1_11CopyFunctorIN3c107complexIdEENS6_13Float8_e4m3fnELi2ELi1ELi1EEEJNS0_4CopyIS8_S9_EEEEEvT_T0_DpT1_ --------------------------
	.section	.nv.constant0._ZN2at6native55_GLOBAL__N__de093ff9_22_ForeachBinaryOpList_cu_a911ec4325multi_tensor_apply_kernelINS1_18TensorListMetadataILi2EEENS1_11CopyFunctorIN3c107complexIdEENS6_13Float8_e4m3fnELi2ELi1ELi1EEEJNS0_4CopyIS8_S9_EEEEEvT_T0_DpT1_,"a",@progbits
	.sectionflags	@""
	.align	4
.nv.constant0._ZN2at6native55_GLOBAL__N__de093ff9_22_ForeachBinaryOpList_cu_a911ec4325multi_tensor_apply_kernelINS1_18TensorListMetadataILi2EEENS1_11CopyFunctorIN3c107complexIdEENS6_13Float8_e4m3fnELi2ELi1ELi1EEEJNS0_4CopyIS8_S9_EEEEEvT_T0_DpT1_:
	.zero		4042


//--------------------- .nv.constant0._ZN2at6native55_GLOBAL__N__de093ff9_22_ForeachBinaryOpList_cu_a911ec4325multi_tensor_apply_kernelINS1_18TensorListMetadataILi2EEENS1_11CopyFunctorIN3c107complexIdEEbLi2ELi1ELi1EEEJNS0_4CopyIS8_bEEEEEvT_T0_DpT1_ --------------------------
	.section	.nv.constant0._ZN2at6native55_GLOBAL__N__de093ff9_22_ForeachBinaryOpList_cu_a911ec4325multi_tensor_apply_kernelINS1_18TensorListMetadataILi2EEENS1_11CopyFunctorIN3c107complexIdEEbLi2ELi1ELi1EEEJNS0_4CopyIS8_bEEEEEvT_T0_DpT1_,"a",@progbits
	.sectionflags	@""
	.align	4
.nv.constant0._ZN2at6native55_GLOBAL__N__de093ff9_22_ForeachBinaryOpList_cu_a911ec4325multi_tensor_apply_kernelINS1_18TensorListMetadataILi2EEENS1_11CopyFunctorIN3c107complexIdEEbLi2ELi1ELi1EEEJNS0_4CopyIS8_bEEEEEvT_T0_DpT1_:
	.zero		4042


//--------------------- .nv.constant0._ZN2at6native55_GLOBAL__N__de093ff9_22_ForeachBinaryOpList_cu_a911ec4325multi_tensor_apply_kernelINS1_18TensorListMetadataILi2EEENS1_11CopyFunctorIN3c107complexIdEENS6_8BFloat16ELi2ELi1ELi1EEEJNS0_4CopyIS8_S9_EEEEEvT_T0_DpT1_ --------------------------
	.section	.nv.constant0._ZN2at6native55_GLOBAL__N__de093ff9_22_ForeachBinaryOpList_cu_a911ec4325multi_tensor_apply_kernelINS1_18TensorListMetadataILi2EEENS1_11CopyFunctorIN3c107complexIdEENS6_8BFloat16ELi2ELi1ELi1EEEJNS0_4CopyIS8_S9_EEEEEvT_T0_DpT1_,"a",@progbits
	.sectionflags	@""
	.align	4
.nv.constant0._ZN2at6native55_GLOBAL__N__de093ff9_22_ForeachBinaryOpList_cu_a911ec4325multi_tensor_apply_kernelINS1_18TensorListMetadataILi2EEENS1_11CopyFunctorIN3c107complexIdEENS6_8BFloat16ELi2ELi1ELi1EEEJNS0_4CopyIS8_S9_EEEEEvT_T0_DpT1_:
	.zero		4042


//--------------------- .nv.constant0._ZN2at6native55_GLOBAL__N__de093ff9_22_ForeachBinaryOpList_cu_a911ec4325multi_tensor_apply_kernelINS1_18TensorListMetadataILi2EEENS1_11CopyFunctorIN3c107complexIdEENS6_4HalfELi2ELi1ELi1EEEJNS0_4CopyIS8_S9_EEEEEvT_T0_DpT1_ --------------------------
	.section	.nv.constant0._ZN2at6native55_GLOBAL__N__de093ff9_22_ForeachBinaryOpList_cu_a911ec4325multi_tensor_apply_kernelINS1_18TensorListMetadataILi2EEENS1_11CopyFunctorIN3c107complexIdEENS6_4HalfELi2ELi1ELi1EEEJNS0_4CopyIS8_S9_EEEEEvT_T0_DpT1_,"a",@progbits
	.sectionflags	@""
	.align	4
.nv.constant0._ZN2at6native55_GLOBAL__N__de093ff9_22_ForeachBinaryOpList_cu_a911ec4325multi_tensor_apply_kernelINS1_18TensorListMetadataILi2EEENS1_11CopyFunctorIN3c107complexIdEENS6_4HalfELi2ELi1ELi1EEEJNS0_4CopyIS8_S9_EEEEEvT_T0_DpT1_:
	.zero		4042


//--------------------- .nv.constant0._ZN2at6native55_GLOBAL__N__de093ff9_22_ForeachBinaryOpList_cu_a911ec4325multi_tensor_apply_kernelINS1_18TensorListMetadataILi2EEENS1_11CopyFunctorIN3c107complexIdEENS7_IfEELi2ELi1ELi1EEEJNS0_4CopyIS8_S9_EEEEEvT_T0_DpT1_ --------------------------
	.section	.nv.constant0._ZN2at6native55_GLOBAL__N__de093ff9_22_ForeachBinaryOpList_cu_a911ec4325multi_tensor_apply_kernelINS1_18TensorListMetadataILi2EEENS1_11CopyFunctorIN3c107complexIdEENS7_IfEELi2ELi1ELi1EEEJNS0_4CopyIS8_S9_EEEEEvT_T0_DpT1_,"a",@progbits
	.sectionflags	@""
	.align	4
.nv.constant0._ZN2at6native55_GLOBAL__N__de093ff9_22_ForeachBinaryOpList_cu_a911ec4325multi_tensor_apply_kernelINS1_18TensorListMetadataILi2EEENS1_11CopyFunctorIN3c107complexIdEENS7_IfEELi2ELi1ELi1EEEJNS0_4CopyIS8_S9_EEEEEvT_T0_DpT1_:
	.zero		4042


//--------------------- .nv.constant0._ZN2at6native55_GLOBAL__N__de093ff9_22_ForeachBinaryOpList_cu_a911ec4325multi_tensor_apply_kernelINS1_18TensorListMetadataILi2EEENS1_11CopyFunctorIN3c107complexIdEEfLi2ELi1ELi1EEEJNS0_4CopyIS8_fEEEEEvT_T0_DpT1_ --------------------------
	.section	.nv.constant0._ZN2at6native55_GLOBAL__N__de093ff9_22_ForeachBinaryOpList_cu_a911ec4325multi_tensor_apply_kernelINS1_18TensorListMetadataILi2EEENS1_11CopyFunctorIN3c107complexIdEEfLi2ELi1ELi1EEEJNS0_4CopyIS8_fEEEEEvT_T0_DpT1_,"a",@progbits
	.sectionflags	@""
	.align	4
.nv.constant0._ZN2at6native55_GLOBAL__N__de093ff9_22_ForeachBinaryOpList_cu_a911ec4325multi_tensor_apply_kernelINS1_18TensorListMetadataILi2EEENS1_11CopyFunctorIN3c107complexIdEEfLi2ELi1ELi1EEEJNS0_4CopyIS8_fEEEEEvT_T0_DpT1_:
	.zero		4042


//--------------------- .nv.constant0._ZN2at6native55_GLOBAL__N__de093ff9_22_ForeachBinaryOpList_cu_a911ec4325multi_tensor_apply_kernelINS1_18TensorListMetadataILi2EEENS1_11CopyFunctorIN3c107complexIdEEdLi2ELi1ELi1EEEJNS0_4CopyIS8_dEEEEEvT_T0_DpT1_ --------------------------
	.section	.nv.constant0._ZN2at6native55_GLOBAL__N__de093ff9_22_ForeachBinaryOpList_cu_a911ec4325multi_tensor_apply_kernelINS1_18TensorListMetadataILi2EEENS1_11CopyFunctorIN3c107complexIdEEdLi2ELi1ELi1EEEJNS0_4CopyIS8_dEEEEEvT_T0_DpT1_,"a",@progbits
	.sectionflags	@""
	.align	4
.nv.constant0._ZN2at6native55_GLOBAL__N__de093ff9_22_ForeachBinaryOpList_cu_a911ec4325multi_tensor_apply_kernelINS1_18TensorListMetadataILi2EEENS1_11CopyFunctorIN3c107complexIdEEdLi2ELi1ELi1EEEJNS0_4CopyIS8_dEEEEEvT_T0_DpT1_:
	.zero		4042


//--------------------- .nv.constant0._ZN2at6native55_GLOBAL__N__de093ff9_22_ForeachBinaryOpList_cu_a911ec4325multi_tensor_apply_kernelINS1_18TensorListMetadataILi2EEENS1_11CopyFunctorIN3c107complexIdEEiLi2ELi1ELi1EEEJNS0_4CopyIS8_iEEEEEvT_T0_DpT1_ --------------------------
	.section	.nv.constant0._ZN2at6native55_GLOBAL__N__de093ff9_22_ForeachBinaryOpList_cu_a911ec4325multi_tensor_apply_kernelINS1_18TensorListMetadataILi2EEENS1_11CopyFunctorIN3c107complexIdEEiLi2ELi1ELi1EEEJNS0_4CopyIS8_iEEEEEvT_T0_DpT1_,"a",@progbits
	.sectionflags	@""
	.align	4
.nv.constant0._ZN2at6native55_GLOBAL__N__de093ff9_22_ForeachBinaryOpList_cu_a911ec4325multi_tensor_apply_kernelINS1_18TensorListMetadataILi2EEENS1_11CopyFunctorIN3c107complexIdEEiLi2ELi1ELi1EEEJNS0_4CopyIS8_iEEEEEvT_T0_DpT1_:
	.zero		4042


//--------------------- .nv.constant0._ZN2at6native55_GLOBAL__N__de093ff9_22_ForeachBinaryOpList_cu_a911ec4325multi_tensor_apply_kernelINS1_18TensorListMetadataILi2EEENS1_11CopyFunctorIN3c107complexIdEEsLi2ELi1ELi1EEEJNS0_4CopyIS8_sEEEEEvT_T0_DpT1_ --------------------------
	.section	.nv.constant0._ZN2at6native55_GLOBAL__N__de093ff9_22_ForeachBinaryOpList_cu_a911ec4325multi_tensor_apply_kernelINS1_18TensorListMetadataILi2EEENS1_11CopyFunctorIN3c107complexIdEEsLi2ELi1ELi1EEEJNS0_4CopyIS8_sEEEEEvT_T0_DpT1_,"a",@progbits
	.sectionflags	@""
	.align	4
.nv.constant0._ZN2at6native55_GLOBAL__N__de093ff9_22_ForeachBinaryOpList_cu_a911ec4325multi_tensor_apply_kernelINS1_18TensorListMetadataILi2EEENS1_11CopyFunctorIN3c107complexIdEEsLi2ELi1ELi1EEEJNS0_4CopyIS8_sEEEEEvT_T0_DpT1_:
	.zero		4042


//--------------------- .nv.constant0._ZN2at6native55_GLOBAL__N__de093ff9_22_ForeachBinaryOpList_cu_a911ec4325multi_tensor_apply_kernelINS1_18TensorListMetadataILi2EEENS1_11CopyFunctorIN3c107complexIdEElLi2ELi1ELi1EEEJNS0_4CopyIS8_lEEEEEvT_T0_DpT1_ --------------------------
	.section	.nv.constant0._ZN2at6native55_GLOBAL__N__de093ff9_22_ForeachBinaryOpList_cu_a911ec4325multi_tensor_apply_kernelINS1_18TensorListMetadataILi2EEENS1_11CopyFunctorIN3c107complexIdEElLi2ELi1ELi1EEEJNS0_4CopyIS8_lEEEEEvT_T0_DpT1_,"a",@progbits
	.sectionflags	@""
	.align	4
.nv.constant0._ZN2at6native55_GLOBAL__N__de093ff9_22_ForeachBinaryOpList_cu_a911ec4325multi_tensor_apply_kernelINS1_18TensorListMetadataILi2EEENS1_11CopyFunctorIN3c107complexIdEElLi2ELi1ELi1EEEJNS0_4CopyIS8_lEEEEEvT_T0_DpT1_:
	.zero		4042


//--------------------- .nv.constant0._ZN2at6native55_GLOBAL__N__de093ff9_22_ForeachBinaryOpList_cu_a911ec4325multi_tensor_apply_kernelINS1_18TensorListMetadataILi2EEENS1_11CopyFunctorIN3c107complexIdEEaLi2ELi1ELi1EEEJNS0_4CopyIS8_aEEEEEvT_T0_DpT1_ --------------------------
	.section	.nv.constant0._ZN2at6native55_GLOBAL__N__de093ff9_22_ForeachBinaryOpList_cu_a911ec4325multi_tensor_apply_kernelINS1_18TensorListMetadataILi2EEENS1_11CopyFunctorIN3c107complexIdEEaLi2ELi1ELi1EEEJNS0_4CopyIS8_aEEEEEvT_T0_DpT1_,"a",@progbits
	.sectionflags	@""
	.align	4
.nv.constant0._ZN2at6native55_GLOBAL__N__de093ff9_22_ForeachBinaryOpList_cu_a911ec4325multi_tensor_apply_kernelINS1_18TensorListMetadataILi2EEENS1_11CopyFunctorIN3c107complexIdEEaLi2ELi1ELi1EEEJNS0_4CopyIS8_aEEEEEvT_T0_DpT1_:
	.zero		4042


//--------------------- .nv.constant0._ZN2at6native55_GLOBAL__N__de093ff9_22_ForeachBinaryOpList_cu_a911ec4325multi_tensor_apply_kernelINS1_18TensorListMetadataILi2EEENS1_11CopyFunctorIN3c107complexIdEEhLi2ELi1ELi1EEEJNS0_4CopyIS8_hEEEEEvT_T0_DpT1_ --------------------------
	.section	.nv.constant0._ZN2at6native55_GLOBAL__N__de093ff9_22_ForeachBinaryOpList_cu_a911ec4325multi_tensor_apply_kernelINS1_18TensorListMetadataILi2EEENS1_11CopyFunctorIN3c107complexIdEEhLi2ELi1ELi1EEEJNS0_4CopyIS8_hEEEEEvT_T0_DpT1_,"a",@progbits
	.sectionflags	@""
	.align	4
.nv.constant0._ZN2at6native55_GLOBAL__N__de093ff9_22_ForeachBinaryOpList_cu_a911ec4325multi_tensor_apply_kernelINS1_18TensorListMetadataILi2EEENS1_11CopyFunctorIN3c107complexIdEEhLi2ELi1ELi1EEEJNS0_4CopyIS8_hEEEEEvT_T0_DpT1_:
	.zero		4042


//--------------------- .nv.constant0._ZN2at6native55_GLOBAL__N__de093ff9_22_ForeachBinaryOpList_cu_a911ec4325multi_tensor_apply_kernelINS1_18TensorListMetadataILi2EEENS1_14UnaryOpFunctorIN3c107complexIdEELi2ELi1ELi1EEEJNS0_4CopyIS8_S8_EEEEEvT_T0_DpT1_ --------------------------
	.section	.nv.constant0._ZN2at6native55_GLOBAL__N__de093ff9_22_ForeachBinaryOpList_cu_a911ec4325multi_tensor_apply_kernelINS1_18TensorListMetadataILi2EEENS1_14UnaryOpFunctorIN3c107complexIdEELi2ELi1ELi1EEEJNS0_4CopyIS8_S8_EEEEEvT_T0_DpT1_,"a",@progbits
	.sectionflags	@""
	.align	4
.nv.constant0._ZN2at6native55_GLOBAL__N__de093ff9_22_ForeachBinaryOpList_cu_a911ec4325multi_tensor_apply_kernelINS1_18TensorListMetadataILi2EEENS1_14UnaryOpFunctorIN3c107complexIdEELi2ELi1ELi1EEEJNS0_4CopyIS8_S8_EEEEEvT_T0_DpT1_:
	.zero		4042


//--------------------- .nv.constant0._ZN2at6native55_GLOBAL__N__de093ff9_22_ForeachBinaryOpList_cu_a911ec4325multi_tensor_apply_kernelINS1_18TensorListMetadataILi2EEENS1_11CopyFunctorIfN3c1015Float8_e5m2fnuzELi2ELi1ELi1EEEJNS0_4CopyIfS7_EEEEEvT_T0_DpT1_ --------------------------
	.section	.nv.constant0._ZN2at6native55_GLOBAL__N__de093ff9_22_ForeachBinaryOpList_cu_a911ec4325multi_tensor_apply_kernelINS1_18TensorListMetadataILi2EEENS1_11CopyFunctorIfN3c1015Float8_e5m2fnuzELi2ELi1ELi1EEEJNS0_4CopyIfS7_EEEEEvT_T0_DpT1_,"a",@progbits
	.sectionflags	@""
	.align	4
.nv.constant0._ZN2at6native55_GLOBAL__N__de093ff9_22_ForeachBinaryOpList_cu_a911ec4325multi_tensor_apply_kernelINS1_18TensorListMetadataILi2EEENS1_11CopyFunctorIfN3c1015Float8_e5m2fnuzELi2ELi1ELi1EEEJNS0_4CopyIfS7_EEEEEvT_T0_DpT1_:
	.zero		4042


//--------------------- .nv.constant0._ZN2at6native55_GLOBAL__N__de093ff9_22_ForeachBinaryOpList_cu_a911ec4325multi_tensor_apply_kernelINS1_18TensorListMetadataILi2EEENS1_11CopyFunctorIfN3c1011Float8_e5m2ELi2ELi1ELi1EEEJNS0_4CopyIfS7_EEEEEvT_T0_DpT1_ --------------------------
	.section	.nv.constant0._ZN2at6native55_GLOBAL__N__de093ff9_22_ForeachBinaryOpList_cu_a911ec4325multi_tensor_apply_kernelINS1_18TensorListMetadataILi2EEENS1_11CopyFunctorIfN3c1011Float8_e5m2ELi2ELi1ELi1EEEJNS0_4CopyIfS7_EEEEEvT_T0_DpT1_,"a",@progbits
	.sectionflags	@""
	.align	4
.nv.constant0._ZN2at6native55_GLOBAL__N__de093ff9_22_ForeachBinaryOpList_cu_a911ec4325multi_tensor_apply_kernelINS1_18TensorListMetadataILi2EEENS1_11CopyFunctorIfN3c1011Float8_e5m2ELi2ELi1ELi1EEEJNS0_4CopyIfS7_EEEEEvT_T0_DpT1_:
	.zero		4042


//--------------------- .nv.constant0._ZN2at6native55_GLOBAL__N__de093ff9_22_ForeachBinaryOpList_cu_a911ec4325multi_tensor_apply_kernelINS1_18TensorListMetadataILi2EEENS1_11CopyFunctorIfN3c1015Float8_e4m3fnuzELi2ELi1ELi1EEEJNS0_4CopyIfS7_EEEEEvT_T0_DpT1_ --------------------------
	.section	.nv.constant0._ZN2at6native55_GLOBAL__N__de093ff9_22_ForeachBinaryOpList_cu_a911ec4325multi_tensor_apply_kernelINS1_18TensorListMetadataILi2EEENS1_11CopyFunctorIfN3c1015Float8_e4m3fnuzELi2ELi1ELi1EEEJNS0_4CopyIfS7_EEEEEvT_T0_DpT1_,"a",@progbits
	.sectionflags	@""
	.align	4
.nv.constant0._ZN2at6native55_GLOBAL__N__de093ff9_22_ForeachBinaryOpList_cu_a911ec4325multi_tensor_apply_kernelINS1_18TensorListMetadataILi2EEENS1_11CopyFunctorIfN3c1015Float8_e4m3fnuzELi2ELi1ELi1EEEJNS0_4CopyIfS7_EEEEEvT_T0_DpT1_:
	.zero		4042


//--------------------- .nv.constant0._ZN2at6native55_GLOBAL__N__de093ff9_22_ForeachBinaryOpList_cu_a911ec4325multi_tensor_apply_kernelINS1_18TensorListMetadataILi2EEENS1_11CopyFunctorIfN3c1013Float8_e4m3fnELi2ELi1ELi1EEEJNS0_4CopyIfS7_EEEEEvT_T0_DpT1_ --------------------------
	.section	.nv.constant0._ZN2at6native55_GLOBAL__N__de093ff9_22_ForeachBinaryOpList_cu_a911ec4325multi_tensor_apply_kernelINS1_18TensorListMetadataILi2EEENS1_11CopyFunctorIfN3c1013Float8_e4m3fnELi2ELi1ELi1EEEJNS0_4CopyIfS7_EEEEEvT_T0_DpT1_,"a",@progbits
	.sectionflags	@""
	.align	4
.nv.constant0._ZN2at6native55_GLOBAL__N__de093ff9_22_ForeachBinaryOpList_cu_a911ec4325multi_tensor_apply_kernelINS1_18TensorListMetadataILi2EEENS1_11CopyFunctorIfN3c1013Float8_e4m3fnELi2ELi1ELi1EEEJNS0_4CopyIfS7_EEEEEvT_T0_DpT1_:
	.zero		4042


//--------------------- .nv.constant0._ZN2at6native55_GLOBAL__N__de093ff9_22_ForeachBinaryOpList_cu_a911ec4325multi_tensor_apply_kernelINS1_18TensorListMetadataILi2EEENS1_11CopyFunctorIfbLi2ELi1ELi1EEEJNS0_4CopyIfbEEEEEvT_T0_DpT1_ --------------------------
	.section	.nv.constant0._ZN2at6native55_GLOBAL__N__de093ff9_22_ForeachBinaryOpList_cu_a911ec4325multi_tensor_apply_kernelINS1_18TensorListMetadataILi2EEENS1_11CopyFunctorIfbLi2ELi1ELi1EEEJNS0_4CopyIfbEEEEEvT_T0_DpT1_,"a",@progbits
	.sectionflags	@""
	.align	4
.nv.constant0._ZN2at6native55_GLOBAL__N__de093ff9_22_ForeachBinaryOpList_cu_a911ec4325multi_tensor_apply_kernelINS1_18TensorListMetadataILi2EEENS1_11CopyFunctorIfbLi2ELi1ELi1EEEJNS0_4CopyIfbEEEEEvT_T0_DpT1_:
	.zero		4042


//--------------------- .nv.constant0._ZN2at6native55_GLOBAL__N__de093ff9_22_ForeachBinaryOpList_cu_a911ec4325multi_tensor_apply_kernelINS1_18TensorListMetadataILi2EEENS1_11CopyFunctorIfN3c108BFloat16ELi2ELi1ELi1EEEJNS0_4CopyIfS7_EEEEEvT_T0_DpT1_ --------------------------
	.section	.nv.constant0._ZN2at6native55_GLOBAL__N__de093ff9_22_ForeachBinaryOpList_cu_a911ec4325multi_tensor_apply_kernelINS1_18TensorListMetadataILi2EEENS1_11CopyFunctorIfN3c108BFloat16ELi2ELi1ELi1EEEJNS0_4CopyIfS7_EEEEEvT_T0_DpT1_,"a",@progbits
	.sectionflags	@""
	.align	4
.nv.constant0._ZN2at6native55_GLOBAL__N__de093ff9_22_ForeachBinaryOpList_cu_a911ec4325multi_tensor_apply_kernelINS1_18TensorListMetadataILi2EEENS1_11CopyFunctorIfN3c108BFloat16ELi2ELi1ELi1EEEJNS0_4CopyIfS7_EEEEEvT_T0_DpT1_:
	.zero		4042


//--------------------- .nv.constant0._ZN2at6native55_GLOBAL__N__de093ff9_22_ForeachBinaryOpList_cu_a911ec4325multi_tensor_apply_kernelINS1_18TensorListMetadataILi2EEENS1_11CopyFunctorIfN3c104HalfELi2ELi1ELi1EEEJNS0_4CopyIfS7_EEEEEvT_T0_DpT1_ --------------------------
	.section	.nv.constant0._ZN2at6native55_GLOBAL__N__de093ff9_22_ForeachBinaryOpList_cu_a911ec4325multi_tensor_apply_kernelINS1_18TensorListMetadataILi2EEENS1_11CopyFunctorIfN3c104HalfELi2ELi1ELi1EEEJNS0_4CopyIfS7_EEEEEvT_T0_DpT1_,"a",@progbits
	.sectionflags	@""
	.align	4
.nv.constant0._ZN2at6native55_GLOBAL__N__de093ff9_22_ForeachBinaryOpList_cu_a911ec4325multi_tensor_apply_kernelINS1_18TensorListMetadataILi2EEENS1_11CopyFunctorIfN3c104HalfELi2ELi1ELi1EEEJNS0_4CopyIfS7_EEEEEvT_T0_DpT1_:
	.zero		4042


//--------------------- .nv.constant0._ZN2at6native55_GLOBAL__N__de093ff9_22_ForeachBinaryOpList_cu_a911ec4325multi_tensor_apply_kernelINS1_18TensorListMetadataILi2EEENS1_11CopyFunctorIfN3c107complexIfEELi2ELi1ELi1EEEJNS0_4CopyIfS8_EEEEEvT_T0_DpT1_ --------------------------
	.section	.nv.constant0._ZN2at6native55_GLOBAL__N__de093ff9_22_ForeachBinaryOpList_cu_a911ec4325multi_tensor_apply_kernelINS1_18TensorListMetadataILi2EEENS1_11CopyFunctorIfN3c107complexIfEELi2ELi1ELi1EEEJNS0_4CopyIfS8_EEEEEvT_T0_DpT1_,"a",@progbits
	.sectionflags	@""
	.align	4
.nv.constant0._ZN2at6native55_GLOBAL__N__de093ff9_22_ForeachBinaryOpList_cu_a911ec4325multi_tensor_apply_kernelINS1_18TensorListMetadataILi2EEENS1_11CopyFunctorIfN3c107complexIfEELi2ELi1ELi1EEEJNS0_4CopyIfS8_EEEEEvT_T0_DpT1_:
	.zero		4042


//--------------------- .nv.constant0._ZN2at6native55_GLOBAL__N__de093ff9_22_ForeachBinaryOpList_cu_a911ec4325multi_tensor_apply_kernelINS1_18TensorListMetadataILi2EEENS1_11CopyFunctorIfN3c107complexIdEELi2ELi1ELi1EEEJNS0_4CopyIfS8_EEEEEvT_T0_DpT1_ --------------------------
	.section	.nv.constant0._ZN2at6native55_GLOBAL__N__de093ff9_22_ForeachBinaryOpList_cu_a911ec4325multi_tensor_apply_kernelINS1_18TensorListMetadataILi2EEENS1_11CopyFunctorIfN3c107complexIdEELi2ELi1ELi1EEEJNS0_4CopyIfS8_EEEEEvT_T0_DpT1_,"a",@progbits
	.sectionflags	@""
	.align	4
.nv.constant0._ZN2at6native55_GLOBAL__N__de093ff9_22_ForeachBinaryOpList_cu_a911ec4325multi_tensor_apply_kernelINS1_18TensorListMetadataILi2EEENS1_11CopyFunctorIfN3c107complexIdEELi2ELi1ELi1EEEJNS0_4CopyIfS8_EEEEEvT_T0_DpT1_:
	.zero		4042


//--------------------- .nv.constant0._ZN2at6native55_GLOBAL__N__de093ff9_22_ForeachBinaryOpList_cu_a911ec4325multi_tensor_apply_kernelINS1_18TensorListMetadataILi2EEENS1_11CopyFunctorIfdLi2ELi1ELi1EEEJNS0_4CopyIfdEEEEEvT_T0_DpT1_ --------------------------
	.section	.nv.constant0._ZN2at6native55_GLOBAL__N__de093ff9_22_ForeachBinaryOpList_cu_a911ec4325multi_tensor_apply_kernelINS1_18TensorListMetadataILi2EEENS1_11CopyFunctorIfdLi2ELi1ELi1EEEJNS0_4CopyIfdEEEEEvT_T0_DpT1_,"a",@progbits
	.sectionflags	@""
	.align	4
.nv.constant0._ZN2at6native55_GLOBAL__N__de093ff9_22_ForeachBinaryOpList_cu_a911ec4325multi_tensor_apply_kernelINS1_18TensorListMetadataILi2EEENS1_11CopyFunctorIfdLi2ELi1ELi1EEEJNS0_4CopyIfdEEEEEvT_T0_DpT1_:
	.zero		4042


//--------------------- .nv.constant0._ZN2at6native55_GLOBAL__N__de093ff9_22_ForeachBinaryOpList_cu_a911ec4325multi_tensor_apply_kernelINS1_18TensorListMetadataILi2EEENS1_11CopyFunctorIfiLi2ELi1ELi1EEEJNS0_4CopyIfiEEEEEvT_T0_DpT1_ --------------------------
	.section	.nv.constant0._ZN2at6native55_GLOBAL__N__de093ff9_22_ForeachBinaryOpList_cu_a911ec4325multi_tensor_apply_kernelINS1_18TensorListMetadataILi2EEENS1_11CopyFunctorIfiLi2ELi1ELi1EEEJNS0_4CopyIfiEEEEEvT_T0_DpT1_,"a",@progbits
	.sectionflags	@""
	.align	4
.nv.constant0._ZN2at6native55_GLOBAL__N__de093ff9_22_ForeachBinaryOpList_cu_a911ec4325multi_tensor_apply_kernelINS1_18TensorListMetadataILi2EEENS1_11CopyFunctorIfiLi2ELi1ELi1EEEJNS0_4CopyIfiEEEEEvT_T0_DpT1_:
	.zero		4042


//--------------------- .nv.constant0._ZN2at6native55_GLOBAL__N__de093ff9_22_ForeachBinaryOpList_cu_a911ec4325multi_tensor_apply_kernelINS1_18TensorListMetadataILi2EEENS1_11CopyFunctorIfsLi2ELi1ELi1EEEJNS0_4CopyIfsEEEEEvT_T0_DpT1_ --------------------------
	.section	.nv.constant0._ZN2at6native55_GLOBAL__N__de093ff9_22_ForeachBinaryOpList_cu_a911ec4325multi_tensor_apply_kernelINS1_18TensorListMetadataILi2EEENS1_11CopyFunctorIfsLi2ELi1ELi1EEEJNS0_4CopyIfsEEEEEvT_T0_DpT1_,"a",@progbits
	.sectionflags	@""
	.align	4
.nv.constant0._ZN2at6native55_GLOBAL__N__de093ff9_22_ForeachBinaryOpList_cu_a911ec4325multi_tensor_apply_kernelINS1_18TensorListMetadataILi2EEENS1_11CopyFunctorIfsLi2ELi1ELi1EEEJNS0_4CopyIfsEEEEEvT_T0_DpT1_:
	.zero		4042


//--------------------- .nv.constant0._ZN2at6native55_GLOBAL__N__de093ff9_22_ForeachBinaryOpList_cu_a911ec4325multi_tensor_apply_kernelINS1_18TensorListMetadataILi2EEENS1_11CopyFunctorIflLi2ELi1ELi1EEEJNS0_4CopyIflEEEEEvT_T0_DpT1_ --------------------------
	.section	.nv.constant0._ZN2at6native55_GLOBAL__N__de093ff9_22_ForeachBinaryOpList_cu_a911ec4325multi_tensor_apply_kernelINS1_18TensorListMetadataILi2EEENS1_11CopyFunctorIflLi2ELi1ELi1EEEJNS0_4CopyIflEEEEEvT_T0_DpT1_,"a",@progbits
	.sectionflags	@""
	.align	4
.nv.constant0._ZN2at6native55_GLOBAL__N__de093ff9_22_ForeachBinaryOpList_cu_a911ec4325multi_tensor_apply_kernelINS1_18TensorListMetadataILi2EEENS1_11CopyFunctorIflLi2ELi1ELi1EEEJNS0_4CopyIflEEEEEvT_T0_DpT1_:
	.zero		4042


//--------------------- .nv.constant0._ZN2at6native55_GLOBAL__N__de093ff9_22_ForeachBinaryOpList_cu_a911ec4325multi_tensor_apply_kernelINS1_18TensorListMetadataILi2EEENS1_11CopyFunctorIfaLi2ELi1ELi1EEEJNS0_4CopyIfaEEEEEvT_T0_DpT1_ --------------------------
	.section	.nv.constant0._ZN2at6native55_GLOBAL__N__de093ff9_22_ForeachBinaryOpList_cu_a911ec4325multi_tensor_apply_kernelINS1_18TensorListMetadataILi2EEENS1_11CopyFunctorIfaLi2ELi1ELi1EEEJNS0_4CopyIfaEEEEEvT_T0_DpT1_,"a",@progbits
	.sectionflags	@""
	.align	4
.nv.constant0._ZN2at6native55_GLOBAL__N__de093ff9_22_ForeachBinaryOpList_cu_a911ec4325multi_tensor_apply_kernelINS1_18TensorListMetadataILi2EEENS1_11CopyFunctorIfaLi2ELi1ELi1EEEJNS0_4CopyIfaEEEEEvT_T0_DpT1_:
	.zero		4042


//--------------------- .nv.constant0._ZN2at6native55_GLOBAL__N__de093ff9_22_ForeachBinaryOpList_cu_a911ec4325multi_tensor_apply_kernelINS1_18TensorListMetadataILi2EEENS1_11CopyFunctorIfhLi2ELi1ELi1EEEJNS0_4CopyIfhEEEEEvT_T0_DpT1_ --------------------------
	.section	.nv.constant0._ZN2at6native55_GLOBAL__N__de093ff9_22_ForeachBinaryOpList_cu_a911ec4325multi_tensor_apply_kernelINS1_18TensorListMetadataILi2EEENS1_11CopyFunctorIfhLi2ELi1ELi1EEEJNS0_4CopyIfhEEEEEvT_T0_DpT1_,"a",@progbits
	.sectionflags	@""
	.align	4
.nv.constant0._ZN2at6native55_GLOBAL__N__de093ff9_22_ForeachBinaryOpList_cu_a911ec4325multi_tensor_apply_kernelINS1_18TensorListMetadataILi2EEENS1_11CopyFunctorIfhLi2ELi1ELi1EEEJNS0_4CopyIfhEEEEEvT_T0_DpT1_:
	.zero		4042


//--------------------- .nv.constant0._ZN2at6native55_GLOBAL__N__de093ff9_22_ForeachBinaryOpList_cu_a911ec4325multi_tensor_apply_kernelINS1_18TensorListMetadataILi2EEENS1_14UnaryOpFunctorIfLi2ELi1ELi1EEEJNS0_4CopyIffEEEEEvT_T0_DpT1_ --------------------------
	.section	.nv.constant0._ZN2at6native55_GLOBAL__N__de093ff9_22_ForeachBinaryOpList_cu_a911ec4325multi_tensor_apply_kernelINS1_18TensorListMetadataILi2EEENS1_14UnaryOpFunctorIfLi2ELi1ELi1EEEJNS0_4CopyIffEEEEEvT_T0_DpT1_,"a",@progbits
	.sectionflags	@""
	.align	4
.nv.constant0._ZN2at6native55_GLOBAL__N__de093ff9_22_ForeachBinaryOpList_cu_a911ec4325multi_tensor_apply_kernelINS1_18TensorListMetadataILi2EEENS1_14UnaryOpFunctorIfLi2ELi1ELi1EEEJNS0_4CopyIffEEEEEvT_T0_DpT1_:
	.zero		4042


//--------------------- .nv.constant0._ZN2at6native55_GLOBAL__N__de093ff9_22_ForeachBinaryOpList_cu_a911ec4325multi_tensor_apply_kernelINS1_18TensorListMetadataILi2EEENS1_11CopyFunctorIdN3c1015Float8_e5m2fnuzELi2ELi1ELi1EEEJNS0_4CopyIdS7_EEEEEvT_T0_DpT1_ --------------------------
	.section	.nv.constant0._ZN2at6native55_GLOBAL__N__de093ff9_22_ForeachBinaryOpList_cu_a911ec4325multi_tensor_apply_kernelINS1_18TensorListMetadataILi2EEENS1_11CopyFunctorIdN3c1015Float8_e5m2fnuzELi2ELi1ELi1EEEJNS0_4CopyIdS7_EEEEEvT_T0_DpT1_,"a",@progbits
	.sectionflags	@""
	.align	4
.nv.constant0._ZN2at6native55_GLOBAL__N__de093ff9_22_ForeachBinaryOpList_cu_a911ec4325multi_tensor_apply_kernelINS1_18TensorListMetadataILi2EEENS1_11CopyFunctorIdN3c1015Float8_e5m2fnuzELi2ELi1ELi1EEEJNS0_4CopyIdS7_EEEEEvT_T0_DpT1_:
	.zero		4042


//--------------------- .nv.constant0._ZN2at6native55_GLOBAL__N__de093ff9_22_ForeachBinaryOpList_cu_a911ec4325multi_tensor_apply_kernelINS1_18TensorListMetadataILi2EEENS1_11CopyFunctorIdN3c1011Float8_e5m2ELi2ELi1ELi1EEEJNS0_4CopyIdS7_EEEEEvT_T0_DpT1_ --------------------------
	.section	.nv.constant0._ZN2at6native55_GLOBAL__N__de093ff9_22_ForeachBinaryOpList_cu_a911ec4325multi_tensor_apply_kernelINS1_18TensorListMetadataILi2EEENS1_11CopyFunctorIdN3c1011Float8_e5m2ELi2ELi1ELi1EEEJNS0_4CopyIdS7_EEEEEvT_T0_DpT1_,"a",@progbits
	.sectionflags	@""
	.align	4
.nv.constant0._ZN2at6native55_GLOBAL__N__de093ff9_22_ForeachBinaryOpList_cu_a911ec4325multi_tensor_apply_kernelINS1_18TensorListMetadataILi2EEENS1_11CopyFunctorIdN3c1011Float8_e5m2ELi2ELi1ELi1EEEJNS0_4CopyIdS7_EEEEEvT_T0_DpT1_:
	.zero		4042


//--------------------- .nv.constant0._ZN2at6native55_GLOBAL__N__de093ff9_22_ForeachBinaryOpList_cu_a911ec4325multi_tensor_apply_kernelINS1_18TensorListMetadataILi2EEENS1_11CopyFunctorIdN3c1015Float8_e4m3fnuzELi2ELi1ELi1EEEJNS0_4CopyIdS7_EEEEEvT_T0_DpT1_ --------------------------
	.section	.nv.constant0._ZN2at6native55_GLOBAL__N__de093ff9_22_ForeachBinaryOpList_cu_a911ec4325multi_tensor_apply_kernelINS1_18TensorListMetadataILi2EEENS1_11CopyFunctorIdN3c1015Float8_e4m3fnuzELi2ELi1ELi1EEEJNS0_4CopyIdS7_EEEEEvT_T0_DpT1_,"a",@progbits
	.sectionflags	@""
	.align	4
.nv.constant0._ZN2at6native55_GLOBAL__N__de093ff9_22_ForeachBinaryOpList_cu_a911ec4325multi_tensor_apply_kernelINS1_18TensorListMetadataILi2EEENS1_11CopyFunctorIdN3c1015Float8_e4m3fnuzELi2ELi1ELi1EEEJNS0_4CopyIdS7_EEEEEvT_T0_DpT1_:
	.zero		4042


//--------------------- .nv.constant0._ZN2at6native55_GLOBAL__N__de093ff9_22_ForeachBinaryOpList_cu_a911ec4325multi_tensor_apply_kernelINS1_18TensorListMetadataILi2EEENS1_11CopyFunctorIdN3c1013Float8_e4m3fnELi2ELi1ELi1EEEJNS0_4CopyIdS7_EEEEEvT_T0_DpT1_ --------------------------
	.section	.nv.constant0._ZN2at6native55_GLOBAL__N__de093ff9_22_ForeachBinaryOpList_cu_a911ec4325multi_tensor_apply_kernelINS1_18TensorListMetadataILi2EEENS1_11CopyFunctorIdN3c1013Float8_e4m3fnELi2ELi1ELi1EEEJNS0_4CopyIdS7_EEEEEvT_T0_DpT1_,"a",@progbits
	.sectionflags	@""
	.align	4
.nv.constant0._ZN2at6native55_GLOBAL__N__de093ff9_22_ForeachBinaryOpList_cu_a911ec4325multi_tensor_apply_kernelINS1_18TensorListMetadataILi2EEENS1_11CopyFunctorIdN3c1013Float8_e4m3fnELi2ELi1ELi1EEEJNS0_4CopyIdS7_EEEEEvT_T0_DpT1_:
	.zero		4042


//--------------------- .nv.constant0._ZN2at6native55_GLOBAL__N__de093ff9_22_ForeachBinaryOpList_cu_a911ec4325multi_tensor_apply_kernelINS1_18TensorListMetadataILi2EEENS1_11CopyFunctorIdbLi2ELi1ELi1EEEJNS0_4CopyIdbEEEEEvT_T0_DpT1_ --------------------------
	.section	.nv.constant0._ZN2at6native55_GLOBAL__N__de093ff9_22_ForeachBinaryOpList_cu_a911ec4325multi_tensor_apply_kernelINS1_18TensorListMetadataILi2EEENS1_11CopyFunctorIdbLi2ELi1ELi1EEEJNS0_4CopyIdbEEEEEvT_T0_DpT1_,"a",@progbits
	.sectionflags	@""
	.align	4
.nv.constant0._ZN2at6native55_GLOBAL__N__de093ff9_22_ForeachBinaryOpList_cu_a911ec4325multi_tensor_apply_kernelINS1_18TensorListMetadataILi2EEENS1_11CopyFunctorIdbLi2ELi1ELi1EEEJNS0_4CopyIdbEEEEEvT_T0_DpT1_:
	.zero		4042


//--------------------- .nv.constant0._ZN2at6native55_GLOBAL__N__de093ff9_22_ForeachBinaryOpList_cu_a911ec4325multi_tensor_apply_kernelINS1_18TensorListMetadataILi2EEENS1_11CopyFunctorIdN3c108BFloat16ELi2ELi1ELi1EEEJNS0_4CopyIdS7_EEEEEvT_T0_DpT1_ --------------------------
	.section	.nv.constant0._ZN2at6native55_GLOBAL__N__de093ff9_22_ForeachBinaryOpList_cu_a911ec4325multi_tensor_apply_kernelINS1_18TensorListMetadataILi2EEENS1_11CopyFunctorIdN3c108BFloat16ELi2ELi1ELi1EEEJNS0_4CopyIdS7_EEEEEvT_T0_DpT1_,"a",@progbits
	.sectionflags	@""
	.align	4
.nv.constant0._ZN2at6native55_GLOBAL__N__de093ff9_22_ForeachBinaryOpList_cu_a911ec4325multi_tensor_apply_kernelINS1_18TensorListMetadataILi2EEENS1_11CopyFunctorIdN3c108BFloat16ELi2ELi1ELi1EEEJNS0_4CopyIdS7_EEEEEvT_T0_DpT1_:
	.zero		4042


//--------------------- .nv.constant0._ZN2at6native55_GLOBAL__N__de093ff9_22_ForeachBinaryOpList_cu_a911ec4325multi_tensor_apply_kernelINS1_18TensorListMetadataILi2EEENS1_11CopyFunctorIdN3c104HalfELi2ELi1ELi1EEEJNS0_4CopyIdS7_EEEEEvT_T0_DpT1_ --------------------------
	.section	.nv.constant0._ZN2at6native55_GLOBAL__N__de093ff9_22_ForeachBinaryOpList_cu_a911ec4325multi_tensor_apply_kernelINS1_18TensorListMetadataILi2EEENS1_11CopyFunctorIdN3c104HalfELi2ELi1ELi1EEEJNS0_4CopyIdS7_EEEEEvT_T0_DpT1_,"a",@progbits
	.sectionflags	@""
	.align	4
.nv.constant0._ZN2at6native55_GLOBAL__N__de093ff9_22_ForeachBinaryOpList_cu_a911ec4325multi_tensor_apply_kernelINS1_18TensorListMetadataILi2EEENS1_11CopyFunctorIdN3c104HalfELi2ELi1ELi1EEEJNS0_4CopyIdS7_EEEEEvT_T0_DpT1_:
	.zero		4042


//--------------------- .nv.constant0._ZN2at6native55_GLOBAL__N__de093ff9_22_ForeachBinaryOpList_cu_a911ec4325multi_tensor_apply_kernelINS1_18TensorListMetadataILi2EEENS1_11CopyFunctorIdN3c107complexIfEELi2ELi1ELi1EEEJNS0_4CopyIdS8_EEEEEvT_T0_DpT1_ --------------------------
	.section	.nv.constant0._ZN2at6native55_GLOBAL__N__de093ff9_22_ForeachBinaryOpList_cu_a911ec4325multi_tensor_apply_kernelINS1_18TensorListMetadataILi2EEENS1_11CopyFunctorIdN3c107complexIfEELi2ELi1ELi1EEEJNS0_4CopyIdS8_EEEEEvT_T0_DpT1_,"a",@progbits
	.sectionflags	@""
	.align	4
.nv.constant0._ZN2at6native55_GLOBAL__N__de093ff9_22_ForeachBinaryOpList_cu_a911ec4325multi_tensor_apply_kernelINS1_18TensorListMetadataILi2EEENS1_11CopyFunctorIdN3c107complexIfEELi2ELi1ELi1EEEJNS0_4CopyIdS8_EEEEEvT_T0_DpT1_:
	.zero		4042


//--------------------- .nv.constant0._ZN2at6native55_GLOBAL__N__de093ff9_22_ForeachBinaryOpList_cu_a911ec4325multi_tensor_apply_kernelINS1_18TensorListMetadataILi2EEENS1_11CopyFunctorIdN3c107complexIdEELi2ELi1ELi1EEEJNS0_4CopyIdS8_EEEEEvT_T0_DpT1_ --------------------------
	.section	.nv.constant0._ZN2at6native55_GLOBAL__N__de093ff9_22_ForeachBinaryOpList_cu_a911ec4325multi_tensor_apply_kernelINS1_18TensorListMetadataILi2EEENS1_11CopyFunctorIdN3c107complexIdEELi2ELi1ELi1EEEJNS0_4CopyIdS8_EEEEEvT_T0_DpT1_,"a",@progbits
	.sectionflags	@""
	.align	4
.nv.constant0._ZN2at6native55_GLOBAL__N__de093ff9_22_ForeachBinaryOpList_cu_a911ec4325multi_tensor_apply_kernelINS1_18TensorListMetadataILi2EEENS1_11CopyFunctorIdN3c107complexIdEELi2ELi1ELi1EEEJNS0_4CopyIdS8_EEEEEvT_T0_DpT1_:
	.zero		4042


//--------------------- .nv.constant0._ZN2at6native55_GLOBAL__N__de093ff9_22_ForeachBinaryOpList_cu_a911ec4325multi_tensor_apply_kernelINS1_18TensorListMetadataILi2EEENS1_11CopyFunctorIdfLi2ELi1ELi1EEEJNS0_4CopyIdfEEEEEvT_T0_DpT1_ --------------------------
	.section	.nv.constant0._ZN2at6native55_GLOBAL__N__de093ff9_22_ForeachBinaryOpList_cu_a911ec4325multi_tensor_apply_kernelINS1_18TensorListMetadataILi2EEENS1_11CopyFunctorIdfLi2ELi1ELi1EEEJNS0_4CopyIdfEEEEEvT_T0_DpT1_,"a",@progbits
	.sectionflags	@""
	.align	4
.nv.constant0._ZN2at6native55_GLOBAL__N__de093ff9_22_ForeachBinaryOpList_cu_a911ec4325multi_tensor_apply_kernelINS1_18TensorListMetadataILi2EEENS1_11CopyFunctorIdfLi2ELi1ELi1EEEJNS0_4CopyIdfEEEEEvT_T0_DpT1_:
	.zero		4042


//--------------------- .nv.constant0._ZN2at6native55_GLOBAL__N__de093ff9_22_ForeachBinaryOpList_cu_a911ec4325multi_tensor_apply_kernelINS1_18TensorListMetadataILi2EEENS1_11CopyFunctorIdiLi2ELi1ELi1EEEJNS0_4CopyIdiEEEEEvT_T0_DpT1_ --------------------------
	.section	.nv.constant0._ZN2at6native55_GLOBAL__N__de093ff9_22_ForeachBinaryOpList_cu_a911ec4325multi_tensor_apply_kernelINS1_18TensorListMetadataILi2EEENS1_11CopyFunctorIdiLi2ELi1ELi1EEEJNS0_4CopyIdiEEEEEvT_T0_DpT1_,"a",@progbits
	.sectionflags	@""
	.align	4
.nv.constant0._ZN2at6native55_GLOBAL__N__de093ff9_22_ForeachBinaryOpList_cu_a911ec4325multi_tensor_apply_kernelINS1_18TensorListMetadataILi2EEENS1_11CopyFunctorIdiLi2ELi1ELi1EEEJNS0_4CopyIdiEEEEEvT_T0_DpT1_:
	.zero		4042


//--------------------- .nv.constant0._ZN2at6native55_GLOBAL__N__de093ff9_22_ForeachBinaryOpList_cu_a911ec4325multi_tensor_apply_kernelINS1_18TensorListMetadataILi2EEENS1_11CopyFunctorIdsLi2ELi1ELi1EEEJNS0_4CopyIdsEEEEEvT_T0_DpT1_ --------------------------
	.section	.nv.constant0._ZN2at6native55_GLOBAL__N__de093ff9_22_ForeachBinaryOpList_cu_a911ec4325multi_tensor_apply_kernelINS1_18TensorListMetadataILi2EEENS1_11CopyFunctorIdsLi2ELi1ELi1EEEJNS0_4CopyIdsEEEEEvT_T0_DpT1_,"a",@progbits
	.sectionflags	@""
	.align	4
.nv.constant0._ZN2at6native55_GLOBAL__N__de093ff9_22_ForeachBinaryOpList_cu_a911ec4325multi_tensor_apply_kernelINS1_18TensorListMetadataILi2EEENS1_11CopyFunctorIdsLi2ELi1ELi1EEEJNS0_4CopyIdsEEEEEvT_T0_DpT1_:
	.zero		4042


//--------------------- .nv.constant0._ZN2at6native55_GLOBAL__N__de093ff9_22_ForeachBinaryOpList_cu_a911ec4325multi_tensor_apply_kernelINS1_18TensorListMetadataILi2EEENS1_11CopyFunctorIdlLi2ELi1ELi1EEEJNS0_4CopyIdlEEEEEvT_T0_DpT1_ --------------------------
	.section	.nv.constant0._ZN2at6native55_GLOBAL__N__de093ff9_22_ForeachBinaryOpList_cu_a911ec4325multi_tensor_apply_kernelINS1_18TensorListMetadataILi2EEENS1_11CopyFunctorIdlLi2ELi1ELi1EEEJNS0_4CopyIdlEEEEEvT_T0_DpT1_,"a",@progbits
	.sectionflags	@""
	.align	4
.nv.constant0._ZN2at6native55_GLOBAL__N__de093ff9_22_ForeachBinaryOpList_cu_a911ec4325multi_tensor_apply_kernelINS1_18TensorListMetadataILi2EEENS1_11CopyFunctorIdlLi2ELi1ELi1EEEJNS0_4CopyIdlEEEEEvT_T0_DpT1_:
	.zero		4042


//--------------------- .nv.constant0._ZN2at6native55_GLOBAL__N__de093ff9_22_ForeachBinaryOpList_cu_a911ec4325multi_tensor_apply_kernelINS1_18TensorListMetadataILi2EEENS1_11CopyFunctorIdaLi2ELi1ELi1EEEJNS0_4CopyIdaEEEEEvT_T0_DpT1_ --------------------------
	.section	.nv.constant0._ZN2at6native55_GLOBAL__N__de093ff9_22_ForeachBinaryOpList_cu_a911ec4325multi_tensor_apply_kernelINS1_18TensorListMetadataILi2EEENS1_11CopyFunctorIdaLi2ELi1ELi1EEEJNS0_4CopyIdaEEEEEvT_T0_DpT1_,"a",@progbits
	.sectionflags	@""
	.align	4
.nv.constant0._ZN2at6native55_GLOBAL__N__de093ff9_22_ForeachBinaryOpList_cu_a911ec4325multi_tensor_apply_kernelINS1_18TensorListMetadataILi2EEENS1_11CopyFunctorIdaLi2ELi1ELi1EEEJNS0_4CopyIdaEEEEEvT_T0_DpT1_:
	.zero		4042


//--------------------- .nv.constant0._ZN2at6native55_GLOBAL__N__de093ff9_22_ForeachBinaryOpList_cu_a911ec4325multi_tensor_apply_kernelINS1_18TensorListMetadataILi2EEENS1_11CopyFunctorIdhLi2ELi1ELi1EEEJNS0_4CopyIdhEEEEEvT_T0_DpT1_ --------------------------
	.section	.nv.constant0._ZN2at6native55_GLOBAL__N__de093ff9_22_ForeachBinaryOpList_cu_a911ec4325multi_tensor_apply_kernelINS1_18TensorListMetadataILi2EEENS1_11CopyFunctorIdhLi2ELi1ELi1EEEJNS0_4CopyIdhEEEEEvT_T0_DpT1_,"a",@progbits
	.sectionflags	@""
	.align	4
.nv.constant0._ZN2at6native55_GLOBAL__N__de093ff9_22_ForeachBinaryOpList_cu_a911ec4325multi_tensor_apply_kernelINS1_18TensorListMetadataILi2EEENS1_11CopyFunctorIdhLi2ELi1ELi1EEEJNS0_4CopyIdhEEEEEvT_T0_DpT1_:
	.zero		4042


//--------------------- .nv.constant0._ZN2at6native55_GLOBAL__N__de093ff9_22_ForeachBinaryOpList_cu_a911ec4325multi_tensor_apply_kernelINS1_18TensorListMetadataILi2EEENS1_14UnaryOpFunctorIdLi2ELi1ELi1EEEJNS0_4CopyIddEEEEEvT_T0_DpT1_ --------------------------
	.section	.nv.constant0._ZN2at6native55_GLOBAL__N__de093ff9_22_ForeachBinaryOpList_cu_a911ec4325multi_tensor_apply_kernelINS1_18TensorListMetadataILi2EEENS1_14UnaryOpFunctorIdLi2ELi1ELi1EEEJNS0_4CopyIddEEEEEvT_T0_DpT1_,"a",@progbits
	.sectionflags	@""
	.align	4
.nv.constant0._ZN2at6native55_GLOBAL__N__de093ff9_22_ForeachBinaryOpList_cu_a911ec4325multi_tensor_apply_kernelINS1_18TensorListMetadataILi2EEENS1_14UnaryOpFunctorIdLi2ELi1ELi1EEEJNS0_4CopyIddEEEEEvT_T0_DpT1_:
	.zero		4042


//--------------------- .nv.constant0._ZN2at6native55_GLOBAL__N__de093ff9_22_ForeachBinaryOpList_cu_a911ec4325multi_tensor_apply_kernelINS1_18TensorListMetadataILi2EEENS1_11CopyFunctorIsN3c1015Float8_e5m2fnuzELi2ELi1ELi1EEEJNS0_4CopyIsS7_EEEEEvT_T0_DpT1_ --------------------------
	.section	.nv.constant0._ZN2at6native55_GLOBAL__N__de093ff9_22_ForeachBinaryOpList_cu_a911ec4325multi_tensor_apply_kernelINS1_18TensorListMetadataILi2EEENS1_11CopyFunctorIsN3c1015Float8_e5m2fnuzELi2ELi1ELi1EEEJNS0_4CopyIsS7_EEEEEvT_T0_DpT1_,"a",@progbits
	.sectionflags	@""
	.align	4
.nv.constant0._ZN2at6native55_GLOBAL__N__de093ff9_22_ForeachBinaryOpList_cu_a911ec4325multi_tensor_apply_kernelINS1_18TensorListMetadataILi2EEENS1_11CopyFunctorIsN3c1015Float8_e5m2fnuzELi2ELi1ELi1EEEJNS0_4CopyIsS7_EEEEEvT_T0_DpT1_:
	.zero		4042


//--------------------- .nv.constant0._ZN2at6native55_GLOBAL__N__de093ff9_22_ForeachBinaryOpList_cu_a911ec4325multi_tensor_apply_kernelINS1_18TensorListMetadataILi2EEENS1_11CopyFunctorIsN3c1011Float8_e5m2ELi2ELi1ELi1EEEJNS0_4CopyIsS7_EEEEEvT_T0_DpT1_ --------------------------
	.section	.nv.constant0._ZN2at6native55_GLOBAL__N__de093ff9_22_ForeachBinaryOpList_cu_a911ec4325multi_tensor_apply_kernelINS1_18TensorListMetadataILi2EEENS1_11CopyFunctorIsN3c1011Float8_e5m2ELi2ELi1ELi1EEEJNS0_4CopyIsS7_EEEEEvT_T0_DpT1_,"a",@progbits
	.sectionflags	@""
	.align	4
.nv.constant0._ZN2at6native55_GLOBAL__N__de093ff9_22_ForeachBinaryOpList_cu_a911ec4325multi_tensor_apply_kernelINS1_18TensorListMetadataILi2EEENS1_11CopyFunctorIsN3c1011Float8_e5m2ELi2ELi1ELi1EEEJNS0_4CopyIsS7_EEEEEvT_T0_DpT1_:
	.zero		4042


//--------------------- .nv.constant0._ZN2at6native55_GLOBAL__N__de093ff9_22_ForeachBinaryOpList_cu_a911ec4325multi_tensor_apply_kernelINS1_18TensorListMetadataILi2EEENS1_11CopyFunctorIsN3c1015Float8_e4m3fnuzELi2ELi1ELi1EEEJNS0_4CopyIsS7_EEEEEvT_T0_DpT1_ --------------------------
	.section	.nv.constant0._ZN2at6native55_GLOBAL__N__de093ff9_22_ForeachBinaryOpList_cu_a911ec4325multi_tensor_apply_kernelINS1_18TensorListMetadataILi2EEENS1_11CopyFunctorIsN3c1015Float8_e4m3fnuzELi2ELi1ELi1EEEJNS0_4CopyIsS7_EEEEEvT_T0_DpT1_,"a",@progbits
	.sectionflags	@""
	.align	4
.nv.constant0._ZN2at6native55_GLOBAL__N__de093ff9_22_ForeachBinaryOpList_cu_a911ec4325multi_tensor_apply_kernelINS1_18TensorListMetadataILi2EEENS1_11CopyFunctorIsN3c1015Float8_e4m3fnuzELi2ELi1ELi1EEEJNS0_4CopyIsS7_EEEEEvT_T0_DpT1_:
	.zero		4042


//--------------------- .nv.constant0._ZN2at6native55_GLOBAL__N__de093ff9_22_ForeachBinaryOpList_cu_a911ec4325multi_tensor_apply_kernelINS1_18TensorListMetadataILi2EEENS1_11CopyFunctorIsN3c1013Float8_e4m3fnELi2ELi1ELi1EEEJNS0_4CopyIsS7_EEEEEvT_T0_DpT1_ --------------------------
	.section	.nv.constant0._ZN2at6native55_GLOBAL__N__de093ff9_22_ForeachBinaryOpList_cu_a911ec4325multi_tensor_apply_kernelINS1_18TensorListMetadataILi2EEENS1_11CopyFunctorIsN3c1013Float8_e4m3fnELi2ELi1ELi1EEEJNS0_4CopyIsS7_EEEEEvT_T0_DpT1_,"a",@progbits
	.sectionflags	@""
	.align	4
.nv.constant0._ZN2at6native55_GLOBAL__N__de093ff9_22_ForeachBinaryOpList_cu_a911ec4325multi_tensor_apply_kernelINS1_18TensorListMetadataILi2EEENS1_11CopyFunctorIsN3c1013Float8_e4m3fnELi2ELi1ELi1EEEJNS0_4CopyIsS7_EEEEEvT_T0_DpT1_:
	.zero		4042


//--------------------- .nv.constant0._ZN2at6native55_GLOBAL__N__de093ff9_22_ForeachBinaryOpList_cu_a911ec4325multi_tensor_apply_kernelINS1_18TensorListMetadataILi2EEENS1_11CopyFunctorIsbLi2ELi1ELi1EEEJNS0_4CopyIsbEEEEEvT_T0_DpT1_ --------------------------
	.section	.nv.constant0._ZN2at6native55_GLOBAL__N__de093ff9_22_ForeachBinaryOpList_cu_a911ec4325multi_tensor_apply_kernelINS1_18TensorListMetadataILi2EEENS1_11CopyFunctorIsbLi2ELi1ELi1EEEJNS0_4CopyIsbEEEEEvT_T0_DpT1_,"a",@progbits
	.sectionflags	@""
	.align	4
.nv.constant0._ZN2at6native55_GLOBAL__N__de093ff9_22_ForeachBinaryOpList_cu_a911ec4325multi_tensor_apply_kernelINS1_18TensorListMetadataILi2EEENS1_11CopyFunctorIsbLi2ELi1ELi1EEEJNS0_4CopyIsbEEEEEvT_T0_DpT1_:
	.zero		4042


//--------------------- .nv.constant0._ZN2at6native55_GLOBAL__N__de093ff9_22_ForeachBinaryOpList_cu_a911ec4325multi_tensor_apply_kernelINS1_18TensorListMetadataILi2EEENS1_11CopyFunctorIsN3c108BFloat16ELi2ELi1ELi1EEEJNS0_4CopyIsS7_EEEEEvT_T0_DpT1_ --------------------------
	.section	.nv.constant0._ZN2at6native55_GLOBAL__N__de093ff9_22_ForeachBinaryOpList_cu_a911ec4325multi_tensor_apply_kernelINS1_18TensorListMetadataILi2EEENS1_11CopyFunctorIsN3c108BFloat16ELi2ELi1ELi1EEEJNS0_4CopyIsS7_EEEEEvT_T0_DpT1_,"a",@progbits
	.sectionflags	@""
	.align	4
.nv.constant0._ZN2at6native55_GLOBAL__N__de093ff9_22_ForeachBinaryOpList_cu_a911ec4325multi_tensor_apply_kernelINS1_18TensorListMetadataILi2EEENS1_11CopyFunctorIsN3c108BFloat16ELi2ELi1ELi1EEEJNS0_4CopyIsS7_EEEEEvT_T0_DpT1_:
	.zero		4042


//--------------------- .nv.constant0._ZN2at6native55_GLOBAL__N__de093ff9_22_ForeachBinaryOpList_cu_a911ec4325multi_tensor_apply_kernelINS1_18TensorListMetadataILi2EEENS1_11CopyFunctorIsN3c104HalfELi2ELi1ELi1EEEJNS0_4CopyIsS7_EEEEEvT_T0_DpT1_ --------------------------
	.section	.nv.constant0._ZN2at6native55_GLOBAL__N__de093ff9_22_ForeachBinaryOpList_cu_a911ec4325multi_tensor_apply_kernelINS1_18TensorListMetadataILi2EEENS1_11CopyFunctorIsN3c104HalfELi2ELi1ELi1EEEJNS0_4CopyIsS7_EEEEEvT_T0_DpT1_,"a",@progbits
	.sectionflags	@""
	.align	4
.nv.constant0._ZN2at6native55_GLOBAL__N__de093ff9_22_ForeachBinaryOpList_cu_a911ec4325multi_tensor_apply_kernelINS1_18TensorListMetadataILi2EEENS1_11CopyFunctorIsN3c104HalfELi2ELi1ELi1EEEJNS0_4CopyIsS7_EEEEEvT_T0_DpT1_:
	.zero		4042


//--------------------- .nv.constant0._ZN2at6native55_GLOBAL__N__de093ff9_22_ForeachBinaryOpList_cu_a911ec4325multi_tensor_apply_kernelINS1_18TensorListMetadataILi2EEENS1_11CopyFunctorIsN3c107complexIfEELi2ELi1ELi1EEEJNS0_4CopyIsS8_EEEEEvT_T0_DpT1_ --------------------------
	.section	.nv.constant0._ZN2at6native55_GLOBAL__N__de093ff9_22_ForeachBinaryOpList_cu_a911ec4325multi_tensor_apply_kernelINS1_18TensorListMetadataILi2EEENS1_11CopyFunctorIsN3c107complexIfEELi2ELi1ELi1EEEJNS0_4CopyIsS8_EEEEEvT_T0_DpT1_,"a",@progbits
	.sectionflags	@""
	.align	4
.nv.constant0._ZN2at6native55_GLOBAL__N__de093ff9_22_ForeachBinaryOpList_cu_a911ec4325multi_tensor_apply_kernelINS1_18TensorListMetadataILi2EEENS1_11CopyFunctorIsN3c107complexIfEELi2ELi1ELi1EEEJNS0_4CopyIsS8_EEEEEvT_T0_DpT1_:
	.zero		4042


//--------------------- .nv.constant0._ZN2at6native55_GLOBAL__N__de093ff9_22_ForeachBinaryOpList_cu_a911ec4325multi_tensor_apply_kernelINS1_18TensorListMetadataILi2EEENS1_11CopyFunctorIsN3c107complexIdEELi2ELi1ELi1EEEJNS0_4CopyIsS8_EEEEEvT_T0_DpT1_ --------------------------
	.section	.nv.constant0._ZN2at6native55_GLOBAL__N__de093ff9_22_ForeachBinaryOpList_cu_a911ec4325multi_tensor_apply_kernelINS1_18TensorListMetadataILi2EEENS1_11CopyFunctorIsN3c107complexIdEELi2ELi1ELi1EEEJNS0_4CopyIsS8_EEEEEvT_T0_DpT1_,"a",@progbits
	.sectionflags	@""
	.align	4
.nv.constant0._ZN2at6native55_GLOBAL__N__de093ff9_22_ForeachBinaryOpList_cu_a911ec4325multi_tensor_apply_kernelINS1_18TensorListMetadataILi2EEENS1_11CopyFunctorIsN3c107complexIdEELi2ELi1ELi1EEEJNS0_4CopyIsS8_EEEEEvT_T0_DpT1_:
	.zero		4042


//--------------------- .nv.constant0._ZN2at6native55_GLOBAL__N__de093ff9_22_ForeachBinaryOpList_cu_a911ec4325multi_tensor_apply_kernelINS1_18TensorListMetadataILi2EEENS1_11CopyFunctorIsfLi2ELi1ELi1EEEJNS0_4CopyIsfEEEEEvT_T0_DpT1_ --------------------------
	.section	.nv.constant0._ZN2at6native55_GLOBAL__N__de093ff9_22_ForeachBinaryOpList_cu_a911ec4325multi_tensor_apply_kernelINS1_18TensorListMetadataILi2EEENS1_11CopyFunctorIsfLi2ELi1ELi1EEEJNS0_4CopyIsfEEEEEvT_T0_DpT1_,"a",@progbits
	.sectionflags	@""
	.align	4
.nv.constant0._ZN2at6native55_GLOBAL__N__de093ff9_22_ForeachBinaryOpList_cu_a911ec4325multi_tensor_apply_kernelINS1_18TensorListMetadataILi2EEENS1_11CopyFunctorIsfLi2ELi1ELi1EEEJNS0_4CopyIsfEEEEEvT_T0_DpT1_:
	.zero		4042


//--------------------- .nv.constant0._ZN2at6native55_GLOBAL__N__de093ff9_22_ForeachBinaryOpList_cu_a911ec4325multi_tensor_apply_kernelINS1_18TensorListMetadataILi2EEENS1_11CopyFunctorIsdLi2ELi1ELi1EEEJNS0_4CopyIsdEEEEEvT_T0_DpT1_ --------------------------
	.section	.nv.constant0._ZN2at6native55_GLOBAL__N__de093ff9_22_ForeachBinaryOpList_cu_a911ec4325multi_tensor_apply_kernelINS1_18TensorListMetadataILi2EEENS1_11CopyFunctorIsdLi2ELi1ELi1EEEJNS0_4CopyIsdEEEEEvT_T0_DpT1_,"a",@progbits
	.sectionflags	@""
	.align	4
.nv.constant0._ZN2at6native55_GLOBAL__N__de093ff9_22_ForeachBinaryOpList_cu_a911ec4325multi_tensor_apply_kernelINS1_18TensorListMetadataILi2EEENS1_11CopyFunctorIsdLi2ELi1ELi1EEEJNS0_4CopyIsdEEEEEvT_T0_DpT1_:
	.zero		4042


//--------------------- .nv.constant0._ZN2at6native55_GLOBAL__N__de093ff9_22_ForeachBinaryOpList_cu_a911ec4325multi_tensor_apply_kernelINS1_18TensorListMetadataILi2EEENS1_11CopyFunctorIsiLi2ELi1ELi1EEEJNS0_4CopyIsiEEEEEvT_T0_DpT1_ --------------------------
	.section	.nv.constant0._ZN2at6native55_GLOBAL__N__de093ff9_22_ForeachBinaryOpList_cu_a911ec4325multi_tensor_apply_kernelINS1_18TensorListMetadataILi2EEENS1_11CopyFunctorIsiLi2ELi1ELi1EEEJNS0_4CopyIsiEEEEEvT_T0_DpT1_,"a",@progbits
	.sectionflags	@""
	.align	4
.nv.constant0._ZN2at6native55_GLOBAL__N__de093ff9_22_ForeachBinaryOpList_cu_a911ec4325multi_tensor_apply_kernelINS1_18TensorListMetadataILi2EEENS1_11CopyFunctorIsiLi2ELi1ELi1EEEJNS0_4CopyIsiEEEEEvT_T0_DpT1_:
	.zero		4042


//--------------------- .nv.constant0._ZN2at6native55_GLOBAL__N__de093ff9_22_ForeachBinaryOpList_cu_a911ec4325multi_tensor_apply_kernelINS1_18TensorListMetadataILi2EEENS1_11CopyFunctorIslLi2ELi1ELi1EEEJNS0_4CopyIslEEEEEvT_T0_DpT1_ --------------------------
	.section	.nv.constant0._ZN2at6native55_GLOBAL__N__de093ff9_22_ForeachBinaryOpList_cu_a911ec4325multi_tensor_apply_kernelINS1_18TensorListMetadataILi2EEENS1_11CopyFunctorIslLi2ELi1ELi1EEEJNS0_4CopyIslEEEEEvT_T0_DpT1_,"a",@progbits
	.sectionflags	@""
	.align	4
.nv.constant0._ZN2at6native55_GLOBAL__N__de093ff9_22_ForeachBinaryOpList_cu_a911ec4325multi_tensor_apply_kernelINS1_18TensorListMetadataILi2EEENS1_11CopyFunctorIslLi2ELi1ELi1EEEJNS0_4CopyIslEEEEEvT_T0_DpT1_:
	.zero		4042


//--------------------- .nv.constant0._ZN2at6native55_GLOBAL__N__de093ff9_22_ForeachBinaryOpList_cu_a911ec4325multi_tensor_apply_kernelINS1_18TensorListMetadataILi2EEENS1_11CopyFunctorIsaLi2ELi1ELi1EEEJNS0_4CopyIsaEEEEEvT_T0_DpT1_ --------------------------
	.section	.nv.constant0._ZN2at6native55_GLOBAL__N__de093ff9_22_ForeachBinaryOpList_cu_a911ec4325multi_tensor_apply_kernelINS1_18TensorListMetadataILi2EEENS1_11CopyFunctorIsaLi2ELi1ELi1EEEJNS0_4CopyIsaEEEEEvT_T0_DpT1_,"a",@progbits
	.sectionflags	@""
	.align	4
.nv.constant0._ZN2at6native55_GLOBAL__N__de093ff9_22_ForeachBinaryOpList_cu_a911ec4325multi_tensor_apply_kernelINS1_18TensorListMetadataILi2EEENS1_11CopyFunctorIsaLi2ELi1ELi1EEEJNS0_4CopyIsaEEEEEvT_T0_DpT1_:
	.zero		4042


//--------------------- .nv.constant0._ZN2at6native55_GLOBAL__N__de093ff9_22_ForeachBinaryOpList_cu_a911ec4325multi_tensor_apply_kernelINS1_18TensorListMetadataILi2EEENS1_11CopyFunctorIshLi2ELi1ELi1EEEJNS0_4CopyIshEEEEEvT_T0_DpT1_ --------------------------
	.section	.nv.constant0._ZN2at6native55_GLOBAL__N__de093ff9_22_ForeachBinaryOpList_cu_a911ec4325multi_tensor_apply_kernelINS1_18TensorListMetadataILi2EEENS1_11CopyFunctorIshLi2ELi1ELi1EEEJNS0_4CopyIshEEEEEvT_T0_DpT1_,"a",@progbits
	.sectionflags	@""
	.align	4
.nv.constant0._ZN2at6native55_GLOBAL__N__de093ff9_22_ForeachBinaryOpList_cu_a911ec4325multi_tensor_apply_kernelINS1_18TensorListMetadataILi2EEENS1_11CopyFunctorIshLi2ELi1ELi1EEEJNS0_4CopyIshEEEEEvT_T0_DpT1_:
	.zero		4042


//--------------------- .nv.constant0._ZN2at6native55_GLOBAL__N__de093ff9_22_ForeachBinaryOpList_cu_a911ec4325multi_tensor_apply_kernelINS1_18TensorListMetadataILi2EEENS1_14UnaryOpFunctorIsLi2ELi1ELi1EEEJNS0_4CopyIssEEEEEvT_T0_DpT1_ --------------------------
	.section	.nv.constant0._ZN2at6native55_GLOBAL__N__de093ff9_22_ForeachBinaryOpList_cu_a911ec4325multi_tensor_apply_kernelINS1_18TensorListMetadataILi2EEENS1_14UnaryOpFunctorIsLi2ELi1ELi1EEEJNS0_4CopyIssEEEEEvT_T0_DpT1_,"a",@progbits
	.sectionflags	@""
	.align	4
.nv.constant0._ZN2at6native55_GLOBAL__N__de093ff9_22_ForeachBinaryOpList_cu_a911ec4325multi_tensor_apply_kernelINS1_18TensorListMetadataILi2EEENS1_14UnaryOpFunctorIsLi2ELi1ELi1EEEJNS0_4CopyIssEEEEEvT_T0_DpT1_:
	.zero		4042


//--------------------- .nv.constant0._ZN2at6native55_GLOBAL__N__de093ff9_22_ForeachBinaryOpList_cu_a911ec4325multi_tensor_apply_kernelINS1_18TensorListMetadataILi2EEENS1_11CopyFunctorIlN3c1015Float8_e5m2fnuzELi2ELi1ELi1EEEJNS0_4CopyIlS7_EEEEEvT_T0_DpT1_ --------------------------
	.section	.nv.constant0._ZN2at6native55_GLOBAL__N__de093ff9_22_ForeachBinaryOpList_cu_a911ec4325multi_tensor_apply_kernelINS1_18TensorListMetadataILi2EEENS1_11CopyFunctorIlN3c1015Float8_e5m2fnuzELi2ELi1ELi1EEEJNS0_4CopyIlS7_EEEEEvT_T0_DpT1_,"a",@progbits
	.sectionflags	@""
	.align	4
.nv.constant0._ZN2at6native55_GLOBAL__N__de093ff9_22_ForeachBinaryOpList_cu_a911ec4325multi_tensor_apply_kernelINS1_18TensorListMetadataILi2EEENS1_11CopyFunctorIlN3c1015Float8_e5m2fnuzELi2ELi1ELi1EEEJNS0_4CopyIlS7_EEEEEvT_T0_DpT1_:
	.zero		4042


//--------------------- .nv.constant0._ZN2at6native55_GLOBAL__N__de093ff9_22_ForeachBinaryOpList_cu_a911ec4325multi_tensor_apply_kernelINS1_18TensorListMetadataILi2EEENS1_11CopyFunctorIlN3c1011Float8_e5m2ELi2ELi1ELi1EEEJNS0_4CopyIlS7_EEEEEvT_T0_DpT1_ --------------------------
	.section	.nv.constant0._ZN2at6native55_GLOBAL__N__de093ff9_22_ForeachBinaryOpList_cu_a911ec4325multi_tensor_apply_kernelINS1_18TensorListMetadataILi2EEENS1_11CopyFunctorIlN3c1011Float8_e5m2ELi2ELi1ELi1EEEJNS0_4CopyIlS7_EEEEEvT_T0_DpT1_,"a",@progbits
	.sectionflags	@""
	.align	4
.nv.constant0._ZN2at6native55_GLOBAL__N__de093ff9_22_ForeachBinaryOpList_cu_a911ec4325multi_tensor_apply_kernelINS1_18TensorListMetadataILi2EEENS1_11CopyFunctorIlN3c1011Float8_e5m2ELi2ELi1ELi1EEEJNS0_4CopyIlS7_EEEEEvT_T0_DpT1_:
	.zero		4042


//--------------------- .nv.constant0._ZN2at6native55_GLOBAL__N__de093ff9_22_ForeachBinaryOpList_cu_a911ec4325multi_tensor_apply_kernelINS1_18TensorListMetadataILi2EEENS1_11CopyFunctorIlN3c1015Float8_e4m3fnuzELi2ELi1ELi1EEEJNS0_4CopyIlS7_EEEEEvT_T0_DpT1_ --------------------------
	.section	.nv.constant0._ZN2at6native55_GLOBAL__N__de093ff9_22_ForeachBinaryOpList_cu_a911ec4325multi_tensor_apply_kernelINS1_18TensorListMetadataILi2EEENS1_11CopyFunctorIlN3c1015Float8_e4m3fnuzELi2ELi1ELi1EEEJNS0_4CopyIlS7_EEEEEvT_T0_DpT1_,"a",@progbits
	.sectionflags	@""
	.align	4
.nv.constant0._ZN2at6native55_GLOBAL__N__de093ff9_22_ForeachBinaryOpList_cu_a911ec4325multi_tensor_apply_kernelINS1_18TensorListMetadataILi2EEENS1_11CopyFunctorIlN3c1015Float8_e4m3fnuzELi2ELi1ELi1EEEJNS0_4CopyIlS7_EEEEEvT_T0_DpT1_:
	.zero		4042


//--------------------- .nv.constant0._ZN2at6native55_GLOBAL__N__de093ff9_22_ForeachBinaryOpList_cu_a911ec4325multi_tensor_apply_kernelINS1_18TensorListMetadataILi2EEENS1_11CopyFunctorIlN3c1013Float8_e4m3fnELi2ELi1ELi1EEEJNS0_4CopyIlS7_EEEEEvT_T0_DpT1_ --------------------------
	.section	.nv.constant0._ZN2at6native55_GLOBAL__N__de093ff9_22_ForeachBinaryOpList_cu_a911ec4325multi_tensor_apply_kernelINS1_18TensorListMetadataILi2EEENS1_11CopyFunctorIlN3c1013Float8_e4m3fnELi2ELi1ELi1EEEJNS0_4CopyIlS7_EEEEEvT_T0_DpT1_,"a",@progbits
	.sectionflags	@""
	.align	4
.nv.constant0._ZN2at6native55_GLOBAL__N__de093ff9_22_ForeachBinaryOpList_cu_a911ec4325multi_tensor_apply_kernelINS1_18TensorListMetadataILi2EEENS1_11CopyFunctorIlN3c1013Float8_e4m3fnELi2ELi1ELi1EEEJNS0_4CopyIlS7_EEEEEvT_T0_DpT1_:
	.zero		4042


//--------------------- .nv.constant0._ZN2at6native55_GLOBAL__N__de093ff9_22_ForeachBinaryOpList_cu_a911ec4325multi_tensor_apply_kernelINS1_18TensorListMetadataILi2EEENS1_11CopyFunctorIlbLi2ELi1ELi1EEEJNS0_4CopyIlbEEEEEvT_T0_DpT1_ --------------------------
	.section	.nv.constant0._ZN2at6native55_GLOBAL__N__de093ff9_22_ForeachBinaryOpList_cu_a911ec4325multi_tensor_apply_kernelINS1_18TensorListMetadataILi2EEENS1_11CopyFunctorIlbLi2ELi1ELi1EEEJNS0_4CopyIlbEEEEEvT_T0_DpT1_,"a",@progbits
	.sectionflags	@""
	.align	4
.nv.constant0._ZN2at6native55_GLOBAL__N__de093ff9_22_ForeachBinaryOpList_cu_a911ec4325multi_tensor_apply_kernelINS1_18TensorListMetadataILi2EEENS1_11CopyFunctorIlbLi2ELi1ELi1EEEJNS0_4CopyIlbEEEEEvT_T0_DpT1_:
	.zero		4042


//--------------------- .nv.constant0._ZN2at6native55_GLOBAL__N__de093ff9_22_ForeachBinaryOpList_cu_a911ec4325multi_tensor_apply_kernelINS1_18TensorListMetadataILi2EEENS1_11CopyFunctorIlN3c108BFloat16ELi2ELi1ELi1EEEJNS0_4CopyIlS7_EEEEEvT_T0_DpT1_ --------------------------
	.section	.nv.constant0._ZN2at6native55_GLOBAL__N__de093ff9_22_ForeachBinaryOpList_cu_a911ec4325multi_tensor_apply_kernelINS1_18TensorListMetadataILi2EEENS1_11CopyFunctorIlN3c108BFloat16ELi2ELi1ELi1EEEJNS0_4CopyIlS7_EEEEEvT_T0_DpT1_,"a",@progbits
	.sectionflags	@""
	.align	4
.nv.constant0._ZN2at6native55_GLOBAL__N__de093ff9_22_ForeachBinaryOpList_cu_a911ec4325multi_tensor_apply_kernelINS1_18TensorListMetadataILi2EEENS1_11CopyFunctorIlN3c108BFloat16ELi2ELi1ELi1EEEJNS0_4CopyIlS7_EEEEEvT_T0_DpT1_:
	.zero		4042


//--------------------- .nv.constant0._ZN2at6native55_GLOBAL__N__de093ff9_22_ForeachBinaryOpList_cu_a911ec4325multi_tensor_apply_kernelINS1_18TensorListMetadataILi2EEENS1_11CopyFunctorIlN3c104HalfELi2ELi1ELi1EEEJNS0_4CopyIlS7_EEEEEvT_T0_DpT1_ --------------------------
	.section	.nv.constant0._ZN2at6native55_GLOBAL__N__de093ff9_22_ForeachBinaryOpList_cu_a911ec4325multi_tensor_apply_kernelINS1_18TensorListMetadataILi2EEENS1_11CopyFunctorIlN3c104HalfELi2ELi1ELi1EEEJNS0_4CopyIlS7_EEEEEvT_T0_DpT1_,"a",@progbits
	.sectionflags	@""
	.align	4
.nv.constant0._ZN2at6native55_GLOBAL__N__de093ff9_22_ForeachBinaryOpList_cu_a911ec4325multi_tensor_apply_kernelINS1_18TensorListMetadataILi2EEENS1_11CopyFunctorIlN3c104HalfELi2ELi1ELi1EEEJNS0_4CopyIlS7_EEEEEvT_T0_DpT1_:
	.zero		4042


//--------------------- .nv.constant0._ZN2at6native55_GLOBAL__N__de093ff9_22_ForeachBinaryOpList_cu_a911ec4325multi_tensor_apply_kernelINS1_18TensorListMetadataILi2EEENS1_11CopyFunctorIlN3c107complexIfEELi2ELi1ELi1EEEJNS0_4CopyIlS8_EEEEEvT_T0_DpT1_ --------------------------
	.section	.nv.constant0._ZN2at6native55_GLOBAL__N__de093ff9_22_ForeachBinaryOpList_cu_a911ec4325multi_tensor_apply_kernelINS1_18TensorListMetadataILi2EEENS1_11CopyFunctorIlN3c107complexIfEELi2ELi1ELi1EEEJNS0_4CopyIlS8_EEEEEvT_T0_DpT1_,"a",@progbits
	.sectionflags	@""
	.align	4
.nv.constant0._ZN2at6native55_GLOBAL__N__de093ff9_22_ForeachBinaryOpList_cu_a911ec4325multi_tensor_apply_kernelINS1_18TensorListMetadataILi2EEENS1_11CopyFunctorIlN3c107complexIfEELi2ELi1ELi1EEEJNS0_4CopyIlS8_EEEEEvT_T0_DpT1_:
	.zero		4042


//--------------------- .nv.constant0._ZN2at6native55_GLOBAL__N__de093ff9_22_ForeachBinaryOpList_cu_a911ec4325multi_tensor_apply_kernelINS1_18TensorListMetadataILi2EEENS1_11CopyFunctorIlN3c107complexIdEELi2ELi1ELi1EEEJNS0_4CopyIlS8_EEEEEvT_T0_DpT1_ --------------------------
	.section	.nv.constant0._ZN2at6native55_GLOBAL__N__de093ff9_22_ForeachBinaryOpList_cu_a911ec4325multi_tensor_apply_kernelINS1_18TensorListMetadataILi2EEENS1_11CopyFunctorIlN3c107complexIdEELi2ELi1ELi1EEEJNS0_4CopyIlS8_EEEEEvT_T0_DpT1_,"a",@progbits
	.sectionflags	@""
	.align	4
.nv.constant0._ZN2at6native55_GLOBAL__N__de093ff9_22_ForeachBinaryOpList_cu_a911ec4325multi_tensor_apply_kernelINS1_18TensorListMetadataILi2EEENS1_11CopyFunctorIlN3c107complexIdEELi2ELi1ELi1EEEJNS0_4CopyIlS8_EEEEEvT_T0_DpT1_:
	.zero		4042


//--------------------- .nv.constant0._ZN2at6native55_GLOBAL__N__de093ff9_22_ForeachBinaryOpList_cu_a911ec4325multi_tensor_apply_kernelINS1_18TensorListMetadataILi2EEENS1_11CopyFunctorIlfLi2ELi1ELi1EEEJNS0_4CopyIlfEEEEEvT_T0_DpT1_ --------------------------
	.section	.nv.constant0._ZN2at6native55_GLOBAL__N__de093ff9_22_ForeachBinaryOpList_cu_a911ec4325multi_tensor_apply_kernelINS1_18TensorListMetadataILi2EEENS1_11CopyFunctorIlfLi2ELi1ELi1EEEJNS0_4CopyIlfEEEEEvT_T0_DpT1_,"a",@progbits
	.sectionflags	@""
	.align	4
.nv.constant0._ZN2at6native55_GLOBAL__N__de093ff9_22_ForeachBinaryOpList_cu_a911ec4325multi_tensor_apply_kernelINS1_18TensorListMetadataILi2EEENS1_11CopyFunctorIlfLi2ELi1ELi1EEEJNS0_4CopyIlfEEEEEvT_T0_DpT1_:
	.zero		4042


//--------------------- .nv.constant0._ZN2at6native55_GLOBAL__N__de093ff9_22_ForeachBinaryOpList_cu_a911ec4325multi_tensor_apply_kernelINS1_18TensorListMetadataILi2EEENS1_11CopyFunctorIldLi2ELi1ELi1EEEJNS0_4CopyIldEEEEEvT_T0_DpT1_ --------------------------
	.section	.nv.constant0._ZN2at6native55_GLOBAL__N__de093ff9_22_ForeachBinaryOpList_cu_a911ec4325multi_tensor_apply_kernelINS1_18TensorListMetadataILi2EEENS1_11CopyFunctorIldLi2ELi1ELi1EEEJNS0_4CopyIldEEEEEvT_T0_DpT1_,"a",@progbits
	.sectionflags	@""
	.align	4
.nv.constant0._ZN2at6native55_GLOBAL__N__de093ff9_22_ForeachBinaryOpList_cu_a911ec4325multi_tensor_apply_kernelINS1_18TensorListMetadataILi2EEENS1_11CopyFunctorIldLi2ELi1ELi1EEEJNS0_4CopyIldEEEEEvT_T0_DpT1_:
	.zero		4042


//--------------------- .nv.constant0._ZN2at6native55_GLOBAL__N__de093ff9_22_ForeachBinaryOpList_cu_a911ec4325multi_tensor_apply_kernelINS1_18TensorListMetadataILi2EEENS1_11CopyFunctorIliLi2ELi1ELi1EEEJNS0_4CopyIliEEEEEvT_T0_DpT1_ --------------------------
	.section	.nv.constant0._ZN2at6native55_GLOBAL__N__de093ff9_22_ForeachBinaryOpList_cu_a911ec4325multi_tensor_apply_kernelINS1_18TensorListMetadataILi2EEENS1_11CopyFunctorIliLi2ELi1ELi1EEEJNS0_4CopyIliEEEEEvT_T0_DpT1_,"a",@progbits
	.sectionflags	@""
	.align	4
.nv.constant0._ZN2at6native55_GLOBAL__N__de093ff9_22_ForeachBinaryOpList_cu_a911ec4325multi_tensor_apply_kernelINS1_18TensorListMetadataILi2EEENS1_11CopyFunctorIliLi2ELi1ELi1EEEJNS0_4CopyIliEEEEEvT_T0_DpT1_:
	.zero		4042


//--------------------- .nv.constant0._ZN2at6native55_GLOBAL__N__de093ff9_22_ForeachBinaryOpList_cu_a911ec4325multi_tensor_apply_kernelINS1_18TensorListMetadataILi2EEENS1_11CopyFunctorIlsLi2ELi1ELi1EEEJNS0_4CopyIlsEEEEEvT_T0_DpT1_ --------------------------
	.section	.nv.constant0._ZN2at6native55_GLOBAL__N__de093ff9_22_ForeachBinaryOpList_cu_a911ec4325multi_tensor_apply_kernelINS1_18TensorListMetadataILi2EEENS1_11CopyFunctorIlsLi2ELi1ELi1EEEJNS0_4CopyIlsEEEEEvT_T0_DpT1_,"a",@progbits
	.sectionflags	@""
	.align	4
.nv.constant0._ZN2at6native55_GLOBAL__N__de093ff9_22_ForeachBinaryOpList_cu_a911ec4325multi_tensor_apply_kernelINS1_18TensorListMetadataILi2EEENS1_11CopyFunctorIlsLi2ELi1ELi1EEEJNS0_4CopyIlsEEEEEvT_T0_DpT1_:
	.zero		4042


//--------------------- .nv.constant0._ZN2at6native55_GLOBAL__N__de093ff9_22_ForeachBinaryOpList_cu_a911ec4325multi_tensor_apply_kernelINS1_18TensorListMetadataILi2EEENS1_11CopyFunctorIlaLi2ELi1ELi1EEEJNS0_4CopyIlaEEEEEvT_T0_DpT1_ --------------------------
	.section	.nv.constant0._ZN2at6native55_GLOBAL__N__de093ff9_22_ForeachBinaryOpList_cu_a911ec4325multi_tensor_apply_kernelINS1_18TensorListMetadataILi2EEENS1_11CopyFunctorIlaLi2ELi1ELi1EEEJNS0_4CopyIlaEEEEEvT_T0_DpT1_,"a",@progbits
	.sectionflags	@""
	.align	4
.nv.constant0._ZN2at6native55_GLOBAL__N__de093ff9_22_ForeachBinaryOpList_cu_a911ec4325multi_tensor_apply_kernelINS1_18TensorListMetadataILi2EEENS1_11CopyFunctorIlaLi2ELi1ELi1EEEJNS0_4CopyIlaEEEEEvT_T0_DpT1_:
	.zero		4042


//--------------------- .nv.constant0._ZN2at6native55_GLOBAL__N__de093ff9_22_ForeachBinaryOpList_cu_a911ec4325multi_tensor_apply_kernelINS1_18TensorListMetadataILi2EEENS1_11CopyFunctorIlhLi2ELi1ELi1EEEJNS0_4CopyIlhEEEEEvT_T0_DpT1_ --------------------------
	.section	.nv.constant0._ZN2at6native55_GLOBAL__N__de093ff9_22_ForeachBinaryOpList_cu_a911ec4325multi_tensor_apply_kernelINS1_18TensorListMetadataILi2EEENS1_11CopyFunctorIlhLi2ELi1ELi1EEEJNS0_4CopyIlhEEEEEvT_T0_DpT1_,"a",@progbits
	.sectionflags	@""
	.align	4
.nv.constant0._ZN2at6native55_GLOBAL__N__de093ff9_22_ForeachBinaryOpList_cu_a911ec4325multi_tensor_apply_kernelINS1_18TensorListMetadataILi2EEENS1_11CopyFunctorIlhLi2ELi1ELi1EEEJNS0_4CopyIlhEEEEEvT_T0_DpT1_:
	.zero		4042


//--------------------- .nv.constant0._ZN2at6native55_GLOBAL__N__de093ff9_22_ForeachBinaryOpList_cu_a911ec4325multi_tensor_apply_kernelINS1_18TensorListMetadataILi2EEENS1_14UnaryOpFunctorIlLi2ELi1ELi1EEEJNS0_4CopyIllEEEEEvT_T0_DpT1_ --------------------------
	.section	.nv.constant0._ZN2at6native55_GLOBAL__N__de093ff9_22_ForeachBinaryOpList_cu_a911ec4325multi_tensor_apply_kernelINS1_18TensorListMetadataILi2EEENS1_14UnaryOpFunctorIlLi2ELi1ELi1EEEJNS0_4CopyIllEEEEEvT_T0_DpT1_,"a",@progbits
	.sectionflags	@""
	.align	4
.nv.constant0._ZN2at6native55_GLOBAL__N__de093ff9_22_ForeachBinaryOpList_cu_a911ec4325multi_tensor_apply_kernelINS1_18TensorListMetadataILi2EEENS1_14UnaryOpFunctorIlLi2ELi1ELi1EEEJNS0_4CopyIllEEEEEvT_T0_DpT1_:
	.zero		4042


//--------------------- .nv.constant0._ZN2at6native55_GLOBAL__N__de093ff9_22_ForeachBinaryOpList_cu_a911ec4325multi_tensor_apply_kernelINS1_18TensorListMetadataILi2EEENS1_11CopyFunctorIiN3c1015Float8_e5m2fnuzELi2ELi1ELi1EEEJNS0_4CopyIiS7_EEEEEvT_T0_DpT1_ --------------------------
	.section	.nv.constant0._ZN2at6native55_GLOBAL__N__de093ff9_22_ForeachBinaryOpList_cu_a911ec4325multi_tensor_apply_kernelINS1_18TensorListMetadataILi2EEENS1_11CopyFunctorIiN3c1015Float8_e5m2fnuzELi2ELi1ELi1EEEJNS0_4CopyIiS7_EEEEEvT_T0_DpT1_,"a",@progbits
	.sectionflags	@""
	.align	4
.nv.constant0._ZN2at6native55_GLOBAL__N__de093ff9_22_ForeachBinaryOpList_cu_a911ec4325multi_tensor_apply_kernelINS1_18TensorListMetadataILi2EEENS1_11CopyFunctorIiN3c1015Float8_e5m2fnuzELi2ELi1ELi1EEEJNS0_4CopyIiS7_EEEEEvT_T0_DpT1_:
	.zero		4042


//--------------------- .nv.constant0._ZN2at6native55_GLOBAL__N__de093ff9_22_ForeachBinaryOpList_cu_a911ec4325multi_tensor_apply_kernelINS1_18TensorListMetadataILi2EEENS1_11CopyFunctorIiN3c1011Float8_e5m2ELi2ELi1ELi1EEEJNS0_4CopyIiS7_EEEEEvT_T0_DpT1_ --------------------------
	.section	.nv.constant0._ZN2at6native55_GLOBAL__N__de093ff9_22_ForeachBinaryOpList_cu_a911ec4325multi_tensor_apply_kernelINS1_18TensorListMetadataILi2EEENS1_11CopyFunctorIiN3c1011Float8_e5m2ELi2ELi1ELi1EEEJNS0_4CopyIiS7_EEEEEvT_T0_DpT1_,"a",@progbits
	.sectionflags	@""
	.align	4
.nv.constant0._ZN2at6native55_GLOBAL__N__de093ff9_22_ForeachBinaryOpList_cu_a911ec4325multi_tensor_apply_kernelINS1_18TensorListMetadataILi2EEENS1_11CopyFunctorIiN3c1011Float8_e5m2ELi2ELi1ELi1EEEJNS0_4CopyIiS7_EEEEEvT_T0_DpT1_:
	.zero		4042


//--------------------- .nv.constant0._ZN2at6native55_GLOBAL__N__de093ff9_22_ForeachBinaryOpList_cu_a911ec4325multi_tensor_apply_kernelINS1_18TensorListMetadataILi2EEENS1_11CopyFunctorIiN3c1015Float8_e4m3fnuzELi2ELi1ELi1EEEJNS0_4CopyIiS7_EEEEEvT_T0_DpT1_ --------------------------
	.section	.nv.constant0._ZN2at6native55_GLOBAL__N__de093ff9_22_ForeachBinaryOpList_cu_a911ec4325multi_tensor_apply_kernelINS1_18TensorListMetadataILi2EEENS1_11CopyFunctorIiN3c1015Float8_e4m3fnuzELi2ELi1ELi1EEEJNS0_4CopyIiS7_EEEEEvT_T0_DpT1_,"a",@progbits
	.sectionflags	@""
	.align	4
.nv.constant0._ZN2at6native55_GLOBAL__N__de093ff9_22_ForeachBinaryOpList_cu_a911ec4325multi_tensor_apply_kernelINS1_18TensorListMetadataILi2EEENS1_11CopyFunctorIiN3c1015Float8_e4m3fnuzELi2ELi1ELi1EEEJNS0_4CopyIiS7_EEEEEvT_T0_DpT1_:
	.zero		4042


//--------------------- .nv.constant0._ZN2at6native55_GLOBAL__N__de093ff9_22_ForeachBinaryOpList_cu_a911ec4325multi_tensor_apply_kernelINS1_18TensorListMetadataILi2EEENS1_11CopyFunctorIiN3c1013Float8_e4m3fnELi2ELi1ELi1EEEJNS0_4CopyIiS7_EEEEEvT_T0_DpT1_ --------------------------
	.section	.nv.constant0._ZN2at6native55_GLOBAL__N__de093ff9_22_ForeachBinaryOpList_cu_a911ec4325multi_tensor_apply_kernelINS1_18TensorListMetadataILi2EEENS1_11CopyFunctorIiN3c1013Float8_e4m3fnELi2ELi1ELi1EEEJNS0_4CopyIiS7_EEEEEvT_T0_DpT1_,"a",@progbits
	.sectionflags	@""
	.align	4
.nv.constant0._ZN2at6native55_GLOBAL__N__de093ff9_22_ForeachBinaryOpList_cu_a911ec4325multi_tensor_apply_kernelINS1_18TensorListMetadataILi2EEENS1_11CopyFunctorIiN3c1013Float8_e4m3fnELi2ELi1ELi1EEEJNS0_4CopyIiS7_EEEEEvT_T0_DpT1_:
	.zero		4042


//--------------------- .nv.constant0._ZN2at6native55_GLOBAL__N__de093ff9_22_ForeachBinaryOpList_cu_a911ec4325multi_tensor_apply_kernelINS1_18TensorListMetadataILi2EEENS1_11CopyFunctorIibLi2ELi1ELi1EEEJNS0_4CopyIibEEEEEvT_T0_DpT1_ --------------------------
	.section	.nv.constant0._ZN2at6native55_GLOBAL__N__de093ff9_22_ForeachBinaryOpList_cu_a911ec4325multi_tensor_apply_kernelINS1_18TensorListMetadataILi2EEENS1_11CopyFunctorIibLi2ELi1ELi1EEEJNS0_4CopyIibEEEEEvT_T0_DpT1_,"a",@progbits
	.sectionflags	@""
	.align	4
.nv.constant0._ZN2at6native55_GLOBAL__N__de093ff9_22_ForeachBinaryOpList_cu_a911ec4325multi_tensor_apply_kernelINS1_18TensorListMetadataILi2EEENS1_11CopyFunctorIibLi2ELi1ELi1EEEJNS0_4CopyIibEEEEEvT_T0_DpT1_:
	.zero		4042


//--------------------- .nv.constant0._ZN2at6native55_GLOBAL__N__de093ff9_22_ForeachBinaryOpList_cu_a911ec4325multi_tensor_apply_kernelINS1_18TensorListMetadataILi2EEENS1_11CopyFunctorIiN3c108BFloat16ELi2ELi1ELi1EEEJNS0_4CopyIiS7_EEEEEvT_T0_DpT1_ --------------------------
	.section	.nv.constant0._ZN2at6native55_GLOBAL__N__de093ff9_22_ForeachBinaryOpList_cu_a911ec4325multi_tensor_apply_kernelINS1_18TensorListMetadataILi2EEENS1_11CopyFunctorIiN3c108BFloat16ELi2ELi1ELi1EEEJNS0_4CopyIiS7_EEEEEvT_T0_DpT1_,"a",@progbits
	.sectionflags	@""
	.align	4
.nv.constant0._ZN2at6native55_GLOBAL__N__de093ff9_22_ForeachBinaryOpList_cu_a911ec4325multi_tensor_apply_kernelINS1_18TensorListMetadataILi2EEENS1_11CopyFunctorIiN3c108BFloat16ELi2ELi1ELi1EEEJNS0_4CopyIiS7_EEEEEvT_T0_DpT1_:
	.zero		4042


//--------------------- .nv.constant0._ZN2at6native55_GLOBAL__N__de093ff9_22_ForeachBinaryOpList_cu_a911ec4325multi_tensor_apply_kernelINS1_18TensorListMetadataILi2EEENS1_11CopyFunctorIiN3c104HalfELi2ELi1ELi1EEEJNS0_4CopyIiS7_EEEEEvT_T0_DpT1_ --------------------------
	.section	.nv.constant0._ZN2at6native55_GLOBAL__N__de093ff9_22_ForeachBinaryOpList_cu_a911ec4325multi_tensor_apply_kernelINS1_18TensorListMetadataILi2EEENS1_11CopyFunctorIiN3c104HalfELi2ELi1ELi1EEEJNS0_4CopyIiS7_EEEEEvT_T0_DpT1_,"a",@progbits
	.sectionflags	@""
	.align	4
.nv.constant0._ZN2at6native55_GLOBAL__N__de093ff9_22_ForeachBinaryOpList_cu_a911ec4325multi_tensor_apply_kernelINS1_18TensorListMetadataILi2EEENS1_11CopyFunctorIiN3c104HalfELi2ELi1ELi1EEEJNS0_4CopyIiS7_EEEEEvT_T0_DpT1_:
	.zero		4042


//--------------------- .nv.constant0._ZN2at6native55_GLOBAL__N__de093ff9_22_ForeachBinaryOpList_cu_a911ec4325multi_tensor_apply_kernelINS1_18TensorListMetadataILi2EEENS1_11CopyFunctorIiN3c107complexIfEELi2ELi1ELi1EEEJNS0_4CopyIiS8_EEEEEvT_T0_DpT1_ --------------------------
	.section	.nv.constant0._ZN2at6native55_GLOBAL__N__de093ff9_22_ForeachBinaryOpList_cu_a911ec4325multi_tensor_apply_kernelINS1_18TensorListMetadataILi2EEENS1_11CopyFunctorIiN3c107complexIfEELi2ELi1ELi1EEEJNS0_4CopyIiS8_EEEEEvT_T0_DpT1_,"a",@progbits
	.sectionflags	@""
	.align	4
.nv.constant0._ZN2at6native55_GLOBAL__N__de093ff9_22_ForeachBinaryOpList_cu_a911ec4325multi_tensor_apply_kernelINS1_18TensorListMetadataILi2EEENS1_11CopyFunctorIiN3c107complexIfEELi2ELi1ELi1EEEJNS0_4CopyIiS8_EEEEEvT_T0_DpT1_:
	.zero		4042


//--------------------- .nv.constant0._ZN2at6native55_GLOBAL__N__de093ff9_22_ForeachBinaryOpList_cu_a911ec4325multi_tensor_apply_kernelINS1_18TensorListMetadataILi2EEENS1_11CopyFunctorIiN3c107complexIdEELi2ELi1ELi1EEEJNS0_4CopyIiS8_EEEEEvT_T0_DpT1_ --------------------------
	.section	.nv.constant0._ZN2at6native55_GLOBAL__N__de093ff9_22_ForeachBinaryOpList_cu_a911ec4325multi_tensor_apply_kernelINS1_18TensorListMetadataILi2EEENS1_11CopyFunctorIiN3c107complexIdEELi2ELi1ELi1EEEJNS0_4CopyIiS8_EEEEEvT_T0_DpT1_,"a",@progbits
	.sectionflags	@""
	.align	4
.nv.constant0._ZN2at6native55_GLOBAL__N__de093ff9_22_ForeachBinaryOpList_cu_a911ec4325multi_tensor_apply_kernelINS1_18TensorListMetadataILi2EEENS1_11CopyFunctorIiN3c107complexIdEELi2ELi1ELi1EEEJNS0_4CopyIiS8_EEEEEvT_T0_DpT1_:
	.zero		4042


//--------------------- .nv.constant0._ZN2at6native55_GLOBAL__N__de093ff9_22_ForeachBinaryOpList_cu_a911ec4325multi_tensor_apply_kernelINS1_18TensorListMetadataILi2EEENS1_11CopyFunctorIifLi2ELi1ELi1EEEJNS0_4CopyIifEEEEEvT_T0_DpT1_ --------------------------
	.section	.nv.constant0._ZN2at6native55_GLOBAL__N__de093ff9_22_ForeachBinaryOpList_cu_a911ec4325multi_tensor_apply_kernelINS1_18TensorListMetadataILi2EEENS1_11CopyFunctorIifLi2ELi1ELi1EEEJNS0_4CopyIifEEEEEvT_T0_DpT1_,"a",@progbits
	.sectionflags	@""
	.align	4
.nv.constant0._ZN2at6native55_GLOBAL__N__de093ff9_22_ForeachBinaryOpList_cu_a911ec4325multi_tensor_apply_kernelINS1_18TensorListMetadataILi2EEENS1_11CopyFunctorIifLi2ELi1ELi1EEEJNS0_4CopyIifEEEEEvT_T0_DpT1_:
	.zero		4042


//--------------------- .nv.constant0._ZN2at6native55_GLOBAL__N__de093ff9_22_ForeachBinaryOpList_cu_a911ec4325multi_tensor_apply_kernelINS1_18TensorListMetadataILi2EEENS1_11CopyFunctorIidLi2ELi1ELi1EEEJNS0_4CopyIidEEEEEvT_T0_DpT1_ --------------------------
	.section	.nv.constant0._ZN2at6native55_GLOBAL__N__de093ff9_22_ForeachBinaryOpList_cu_a911ec4325multi_tensor_apply_kernelINS1_18TensorListMetadataILi2EEENS1_11CopyFunctorIidLi2ELi1ELi1EEEJNS0_4CopyIidEEEEEvT_T0_DpT1_,"a",@progbits
	.sectionflags	@""
	.align	4
.nv.constant0._ZN2at6native55_GLOBAL__N__de093ff9_22_ForeachBinaryOpList_cu_a911ec4325multi_tensor_apply_kernelINS1_18TensorListMetadataILi2EEENS1_11CopyFunctorIidLi2ELi1ELi1EEEJNS0_4CopyIidEEEEEvT_T0_DpT1_:
	.zero		4042


//--------------------- .nv.constant0._ZN2at6native55_GLOBAL__N__de093ff9_22_ForeachBinaryOpList_cu_a911ec4325multi_tensor_apply_kernelINS1_18TensorListMetadataILi2EEENS1_11CopyFunctorIisLi2ELi1ELi1EEEJNS0_4CopyIisEEEEEvT_T0_DpT1_ --------------------------
	.section	.nv.constant0._ZN2at6native55_GLOBAL__N__de093ff9_22_ForeachBinaryOpList_cu_a911ec4325multi_tensor_apply_kernelINS1_18TensorListMetadataILi2EEENS1_11CopyFunctorIisLi2ELi1ELi1EEEJNS0_4CopyIisEEEEEvT_T0_DpT1_,"a",@progbits
	.sectionflags	@""
	.align	4
.nv.constant0._ZN2at6native55_GLOBAL__N__de093ff9_22_ForeachBinaryOpList_cu_a911ec4325multi_tensor_apply_kernelINS1_18TensorListMetadataILi2EEENS1_11CopyFunctorIisLi2ELi1ELi1EEEJNS0_4CopyIisEEEEEvT_T0_DpT1_:
	.zero		4042


//--------------------- .nv.constant0._ZN2at6native55_GLOBAL__N__de093ff9_22_ForeachBinaryOpList_cu_a911ec4325multi_tensor_apply_kernelINS1_18TensorListMetadataILi2EEENS1_11CopyFunctorIilLi2ELi1ELi1EEEJNS0_4CopyIilEEEEEvT_T0_DpT1_ --------------------------
	.section	.nv.constant0._ZN2at6native55_GLOBAL__N__de093ff9_22_ForeachBinaryOpList_cu_a911ec4325multi_tensor_apply_kernelINS1_18TensorListMetadataILi2EEENS1_11CopyFunctorIilLi2ELi1ELi1EEEJNS0_4CopyIilEEEEEvT_T0_DpT1_,"a",@progbits
	.sectionflags	@""
	.align	4
.nv.constant0._ZN2at6native55_GLOBAL__N__de093ff9_22_ForeachBinaryOpList_cu_a911ec4325multi_tensor_apply_kernelINS1_18TensorListMetadataILi2EEENS1_11CopyFunctorIilLi2ELi1ELi1EEEJNS0_4CopyIilEEEEEvT_T0_DpT1_:
	.zero		4042


//--------------------- .nv.constant0._ZN2at6native55_GLOBAL__N__de093ff9_22_ForeachBinaryOpList_cu_a911ec4325multi_tensor_apply_kernelINS1_18TensorListMetadataILi2EEENS1_11CopyFunctorIiaLi2ELi1ELi1EEEJNS0_4CopyIiaEEEEEvT_T0_DpT1_ --------------------------
	.section	.nv.constant0._ZN2at6native55_GLOBAL__N__de093ff9_22_ForeachBinaryOpList_cu_a911ec4325multi_tensor_apply_kernelINS1_18TensorListMetadataILi2EEENS1_11CopyFunctorIiaLi2ELi1ELi1EEEJNS0_4CopyIiaEEEEEvT_T0_DpT1_,"a",@progbits
	.sectionflags	@""
	.align	4
.nv.constant0._ZN2at6native55_GLOBAL__N__de093ff9_22_ForeachBinaryOpList_cu_a911ec4325multi_tensor_apply_kernelINS1_18TensorListMetadataILi2EEENS1_11CopyFunctorIiaLi2ELi1ELi1EEEJNS0_4CopyIiaEEEEEvT_T0_DpT1_:
	.zero		4042


//--------------------- .nv.constant0._ZN2at6native55_GLOBAL__N__de093ff9_22_ForeachBinaryOpList_cu_a911ec4325multi_tensor_apply_kernelINS1_18TensorListMetadataILi2EEENS1_11CopyFunctorIihLi2ELi1ELi1EEEJNS0_4CopyIihEEEEEvT_T0_DpT1_ --------------------------
	.section	.nv.constant0._ZN2at6native55_GLOBAL__N__de093ff9_22_ForeachBinaryOpList_cu_a911ec4325multi_tensor_apply_kernelINS1_18TensorListMetadataILi2EEENS1_11CopyFunctorIihLi2ELi1ELi1EEEJNS0_4CopyIihEEEEEvT_T0_DpT1_,"a",@progbits
	.sectionflags	@""
	.align	4
.nv.constant0._ZN2at6native55_GLOBAL__N__de093ff9_22_ForeachBinaryOpList_cu_a911ec4325multi_tensor_apply_kernelINS1_18TensorListMetadataILi2EEENS1_11CopyFunctorIihLi2ELi1ELi1EEEJNS0_4CopyIihEEEEEvT_T0_DpT1_:
	.zero		4042


//--------------------- .nv.constant0._ZN2at6native55_GLOBAL__N__de093ff9_22_ForeachBinaryOpList_cu_a911ec4325multi_tensor_apply_kernelINS1_18TensorListMetadataILi2EEENS1_14UnaryOpFunctorIiLi2ELi1ELi1EEEJNS0_4CopyIiiEEEEEvT_T0_DpT1_ --------------------------
	.section	.nv.constant0._ZN2at6native55_GLOBAL__N__de093ff9_22_ForeachBinaryOpList_cu_a911ec4325multi_tensor_apply_kernelINS1_18TensorListMetadataILi2EEENS1_14UnaryOpFunctorIiLi2ELi1ELi1EEEJNS0_4CopyIiiEEEEEvT_T0_DpT1_,"a",@progbits
	.sectionflags	@""
	.align	4
.nv.constant0._ZN2at6native55_GLOBAL__N__de093ff9_22_ForeachBinaryOpList_cu_a911ec4325multi_tensor_apply_kernelINS1_18TensorListMetadataILi2EEENS1_14UnaryOpFunctorIiLi2ELi1ELi1EEEJNS0_4CopyIiiEEEEEvT_T0_DpT1_:
	.zero		4042


//--------------------- .nv.constant0._ZN2at6native55_GLOBAL__N__de093ff9_22_ForeachBinaryOpList_cu_a911ec4325multi_tensor_apply_kernelINS1_18TensorListMetadataILi2EEENS1_11CopyFunctorIaN3c1015Float8_e5m2fnuzELi2ELi1ELi1EEEJNS0_4CopyIaS7_EEEEEvT_T0_DpT1_ --------------------------
	.section	.nv.constant0._ZN2at6native55_GLOBAL__N__de093ff9_22_ForeachBinaryOpList_cu_a911ec4325multi_tensor_apply_kernelINS1_18TensorListMetadataILi2EEENS1_11CopyFunctorIaN3c1015Float8_e5m2fnuzELi2ELi1ELi1EEEJNS0_4CopyIaS7_EEEEEvT_T0_DpT1_,"a",@progbits
	.sectionflags	@""
	.align	4
.nv.constant0._ZN2at6native55_GLOBAL__N__de093ff9_22_ForeachBinaryOpList_cu_a911ec4325multi_tensor_apply_kernelINS1_18TensorListMetadataILi2EEENS1_11CopyFunctorIaN3c1015Float8_e5m2fnuzELi2ELi1ELi1EEEJNS0_4CopyIaS7_EEEEEvT_T0_DpT1_:
	.zero		4042


//--------------------- .nv.constant0._ZN2at6native55_GLOBAL__N__de093ff9_22_ForeachBinaryOpList_cu_a911ec4325multi_tensor_apply_kernelINS1_18TensorListMetadataILi2EEENS1_11CopyFunctorIaN3c1011Float8_e5m2ELi2ELi1ELi1EEEJNS0_4CopyIaS7_EEEEEvT_T0_DpT1_ --------------------------
	.section	.nv.constant0._ZN2at6native55_GLOBAL__N__de093ff9_22_ForeachBinaryOpList_cu_a911ec4325multi_tensor_apply_kernelINS1_18TensorListMetadataILi2EEENS1_11CopyFunctorIaN3c1011Float8_e5m2ELi2ELi1ELi1EEEJNS0_4CopyIaS7_EEEEEvT_T0_DpT1_,"a",@progbits
	.sectionflags	@""
	.align	4
.nv.constant0._ZN2at6native55_GLOBAL__N__de093ff9_22_ForeachBinaryOpList_cu_a911ec4325multi_tensor_apply_kernelINS1_18TensorListMetadataILi2EEENS1_11CopyFunctorIaN3c1011Float8_e5m2ELi2ELi1ELi1EEEJNS0_4CopyIaS7_EEEEEvT_T0_DpT1_:
	.zero		4042


//--------------------- .nv.constant0._ZN2at6native55_GLOBAL__N__de093ff9_22_ForeachBinaryOpList_cu_a911ec4325multi_tensor_apply_kernelINS1_18TensorListMetadataILi2EEENS1_11CopyFunctorIaN3c1015Float8_e4m3fnuzELi2ELi1ELi1EEEJNS0_4CopyIaS7_EEEEEvT_T0_DpT1_ --------------------------
	.section	.nv.constant0._ZN2at6native55_GLOBAL__N__de093ff9_22_ForeachBinaryOpList_cu_a911ec4325multi_tensor_apply_kernelINS1_18TensorListMetadataILi2EEENS1_11CopyFunctorIaN3c1015Float8_e4m3fnuzELi2ELi1ELi1EEEJNS0_4CopyIaS7_EEEEEvT_T0_DpT1_,"a",@progbits
	.sectionflags	@""
	.align	4
.nv.constant0._ZN2at6native55_GLOBAL__N__de093ff9_22_ForeachBinaryOpList_cu_a911ec4325multi_tensor_apply_kernelINS1_18TensorListMetadataILi2EEENS1_11CopyFunctorIaN3c1015Float8_e4m3fnuzELi2ELi1ELi1EEEJNS0_4CopyIaS7_EEEEEvT_T0_DpT1_:
	.zero		4042


//--------------------- .nv.constant0._ZN2at6native55_GLOBAL__N__de093ff9_22_ForeachBinaryOpList_cu_a911ec4325multi_tensor_apply_kernelINS1_18TensorListMetadataILi2EEENS1_11CopyFunctorIaN3c1013Float8_e4m3fnELi2ELi1ELi1EEEJNS0_4CopyIaS7_EEEEEvT_T0_DpT1_ --------------------------
	.section	.nv.constant0._ZN2at6native55_GLOBAL__N__de093ff9_22_ForeachBinaryOpList_cu_a911ec4325multi_tensor_apply_kernelINS1_18TensorListMetadataILi2EEENS1_11CopyFunctorIaN3c1013Float8_e4m3fnELi2ELi1ELi1EEEJNS0_4CopyIaS7_EEEEEvT_T0_DpT1_,"a",@progbits
	.sectionflags	@""
	.align	4
.nv.constant0._ZN2at6native55_GLOBAL__N__de093ff9_22_ForeachBinaryOpList_cu_a911ec4325multi_tensor_apply_kernelINS1_18TensorListMetadataILi2EEENS1_11CopyFunctorIaN3c1013Float8_e4m3fnELi2ELi1ELi1EEEJNS0_4CopyIaS7_EEEEEvT_T0_DpT1_:
	.zero		4042


//--------------------- .nv.constant0._ZN2at6native55_GLOBAL__N__de093ff9_22_ForeachBinaryOpList_cu_a911ec4325multi_tensor_apply_kernelINS1_18TensorListMetadataILi2EEENS1_11CopyFunctorIabLi2ELi1ELi1EEEJNS0_4CopyIabEEEEEvT_T0_DpT1_ --------------------------
	.section	.nv.constant0._ZN2at6native55_GLOBAL__N__de093ff9_22_ForeachBinaryOpList_cu_a911ec4325multi_tensor_apply_kernelINS1_18TensorListMetadataILi2EEENS1_11CopyFunctorIabLi2ELi1ELi1EEEJNS0_4CopyIabEEEEEvT_T0_DpT1_,"a",@progbits
	.sectionflags	@""
	.align	4
.nv.constant0._ZN2at6native55_GLOBAL__N__de093ff9_22_ForeachBinaryOpList_cu_a911ec4325multi_tensor_apply_kernelINS1_18TensorListMetadataILi2EEENS1_11CopyFunctorIabLi2ELi1ELi1EEEJNS0_4CopyIabEEEEEvT_T0_DpT1_:
	.zero		4042


//--------------------- .nv.constant0._ZN2at6native55_GLOBAL__N__de093ff9_22_ForeachBinaryOpList_cu_a911ec4325multi_tensor_apply_kernelINS1_18TensorListMetadataILi2EEENS1_11CopyFunctorIaN3c108BFloat16ELi2ELi1ELi1EEEJNS0_4CopyIaS7_EEEEEvT_T0_DpT1_ --------------------------
	.section	.nv.constant0._ZN2at6native55_GLOBAL__N__de093ff9_22_ForeachBinaryOpList_cu_a911ec4325multi_tensor_apply_kernelINS1_18TensorListMetadataILi2EEENS1_11CopyFunctorIaN3c108BFloat16ELi2ELi1ELi1EEEJNS0_4CopyIaS7_EEEEEvT_T0_DpT1_,"a",@progbits
	.sectionflags	@""
	.align	4
.nv.constant0._ZN2at6native55_GLOBAL__N__de093ff9_22_ForeachBinaryOpList_cu_a911ec4325multi_tensor_apply_kernelINS1_18TensorListMetadataILi2EEENS1_11CopyFunctorIaN3c108BFloat16ELi2ELi1ELi1EEEJNS0_4CopyIaS7_EEEEEvT_T0_DpT1_:
	.zero		4042


//--------------------- .nv.constant0._ZN2at6native55_GLOBAL__N__de093ff9_22_ForeachBinaryOpList_cu_a911ec4325multi_tensor_apply_kernelINS1_18TensorListMetadataILi2EEENS1_11CopyFunctorIaN3c104HalfELi2ELi1ELi1EEEJNS0_4CopyIaS7_EEEEEvT_T0_DpT1_ --------------------------
	.section	.nv.constant0._ZN2at6native55_GLOBAL__N__de093ff9_22_ForeachBinaryOpList_cu_a911ec4325multi_tensor_apply_kernelINS1_18TensorListMetadataILi2EEENS1_11CopyFunctorIaN3c104HalfELi2ELi1ELi1EEEJNS0_4CopyIaS7_EEEEEvT_T0_DpT1_,"a",@progbits
	.sectionflags	@""
	.align	4
.nv.constant0._ZN2at6native55_GLOBAL__N__de093ff9_22_ForeachBinaryOpList_cu_a911ec4325multi_tensor_apply_kernelINS1_18TensorListMetadataILi2EEENS1_11CopyFunctorIaN3c104HalfELi2ELi1ELi1EEEJNS0_4CopyIaS7_EEEEEvT_T0_DpT1_:
	.zero		4042


//--------------------- .nv.constant0._ZN2at6native55_GLOBAL__N__de093ff9_22_ForeachBinaryOpList_cu_a911ec4325multi_tensor_apply_kernelINS1_18TensorListMetadataILi2EEENS1_11CopyFunctorIaN3c107complexIfEELi2ELi1ELi1EEEJNS0_4CopyIaS8_EEEEEvT_T0_DpT1_ --------------------------
	.section	.nv.constant0._ZN2at6native55_GLOBAL__N__de093ff9_22_ForeachBinaryOpList_cu_a911ec4325multi_tensor_apply_kernelINS1_18TensorListMetadataILi2EEENS1_11CopyFunctorIaN3c107complexIfEELi2ELi1ELi1EEEJNS0_4CopyIaS8_EEEEEvT_T0_DpT1_,"a",@progbits
	.sectionflags	@""
	.align	4
.nv.constant0._ZN2at6native55_GLOBAL__N__de093ff9_22_ForeachBinaryOpList_cu_a911ec4325multi_tensor_apply_kernelINS1_18TensorListMetadataILi2EEENS1_11CopyFunctorIaN3c107complexIfEELi2ELi1ELi1EEEJNS0_4CopyIaS8_EEEEEvT_T0_DpT1_:
	.zero		4042


//--------------------- .nv.constant0._ZN2at6native55_GLOBAL__N__de093ff9_22_ForeachBinaryOpList_cu_a911ec4325multi_tensor_apply_kernelINS1_18TensorListMetadataILi2EEENS1_11CopyFunctorIaN3c107complexIdEELi2ELi1ELi1EEEJNS0_4CopyIaS8_EEEEEvT_T0_DpT1_ --------------------------
	.section	.nv.constant0._ZN2at6native55_GLOBAL__N__de093ff9_22_ForeachBinaryOpList_cu_a911ec4325multi_tensor_apply_kernelINS1_18TensorListMetadataILi2EEENS1_11CopyFunctorIaN3c107complexIdEELi2ELi1ELi1EEEJNS0_4CopyIaS8_EEEEEvT_T0_DpT1_,"a",@progbits
	.sectionflags	@""
	.align	4
.nv.constant0._ZN2at6native55_GLOBAL__N__de093ff9_22_ForeachBinaryOpList_cu_a911ec4325multi_tensor_apply_kernelINS1_18TensorListMetadataILi2EEENS1_11CopyFunctorIaN3c107complexIdEELi2ELi1ELi1EEEJNS0_4CopyIaS8_EEEEEvT_T0_DpT1_:
	.zero		4042


//--------------------- .nv.constant0._ZN2at6native55_GLOBAL__N__de093ff9_22_ForeachBinaryOpList_cu_a911ec4325multi_tensor_apply_kernelINS1_18TensorListMetadataILi2EEENS1_11CopyFunctorIafLi2ELi1ELi1EEEJNS0_4CopyIafEEEEEvT_T0_DpT1_ --------------------------
	.section	.nv.constant0._ZN2at6native55_GLOBAL__N__de093ff9_22_ForeachBinaryOpList_cu_a911ec4325multi_tensor_apply_kernelINS1_18TensorListMetadataILi2EEENS1_11CopyFunctorIafLi2ELi1ELi1EEEJNS0_4CopyIafEEEEEvT_T0_DpT1_,"a",@progbits
	.sectionflags	@""
	.align	4
.nv.constant0._ZN2at6native55_GLOBAL__N__de093ff9_22_ForeachBinaryOpList_cu_a911ec4325multi_tensor_apply_kernelINS1_18TensorListMetadataILi2EEENS1_11CopyFunctorIafLi2ELi1ELi1EEEJNS0_4CopyIafEEEEEvT_T0_DpT1_:
	.zero		4042


//--------------------- .nv.constant0._ZN2at6native55_GLOBAL__N__de093ff9_22_ForeachBinaryOpList_cu_a911ec4325multi_tensor_apply_kernelINS1_18TensorListMetadataILi2EEENS1_11CopyFunctorIadLi2ELi1ELi1EEEJNS0_4CopyIadEEEEEvT_T0_DpT1_ --------------------------
	.section	.nv.constant0._ZN2at6native55_GLOBAL__N__de093ff9_22_ForeachBinaryOpList_cu_a911ec4325multi_tensor_apply_kernelINS1_18TensorListMetadataILi2EEENS1_11CopyFunctorIadLi2ELi1ELi1EEEJNS0_4CopyIadEEEEEvT_T0_DpT1_,"a",@progbits
	.sectionflags	@""
	.align	4
.nv.constant0._ZN2at6native55_GLOBAL__N__de093ff9_22_ForeachBinaryOpList_cu_a911ec4325multi_tensor_apply_kernelINS1_18TensorListMetadataILi2EEENS1_11CopyFunctorIadLi2ELi1ELi1EEEJNS0_4CopyIadEEEEEvT_T0_DpT1_:
	.zero		4042


//--------------------- .nv.constant0._ZN2at6native55_GLOBAL__N__de093ff9_22_ForeachBinaryOpList_cu_a911ec4325multi_tensor_apply_kernelINS1_18TensorListMetadataILi2EEENS1_11CopyFunctorIaiLi2ELi1ELi1EEEJNS0_4CopyIaiEEEEEvT_T0_DpT1_ --------------------------
	.section	.nv.constant0._ZN2at6native55_GLOBAL__N__de093ff9_22_ForeachBinaryOpList_cu_a911ec4325multi_tensor_apply_kernelINS1_18TensorListMetadataILi2EEENS1_11CopyFunctorIaiLi2ELi1ELi1EEEJNS0_4CopyIaiEEEEEvT_T0_DpT1_,"a",@progbits
	.sectionflags	@""
	.align	4
.nv.constant0._ZN2at6native55_GLOBAL__N__de093ff9_22_ForeachBinaryOpList_cu_a911ec4325multi_tensor_apply_kernelINS1_18TensorListMetadataILi2EEENS1_11CopyFunctorIaiLi2ELi1ELi1EEEJNS0_4CopyIaiEEEEEvT_T0_DpT1_:
	.zero		4042


//--------------------- .nv.constant0._ZN2at6native55_GLOBAL__N__de093ff9_22_ForeachBinaryOpList_cu_a911ec4325multi_tensor_apply_kernelINS1_18TensorListMetadataILi2EEENS1_11CopyFunctorIasLi2ELi1ELi1EEEJNS0_4CopyIasEEEEEvT_T0_DpT1_ --------------------------
	.section	.nv.constant0._ZN2at6native55_GLOBAL__N__de093ff9_22_ForeachBinaryOpList_cu_a911ec4325multi_tensor_apply_kernelINS1_18TensorListMetadataILi2EEENS1_11CopyFunctorIasLi2ELi1ELi1EEEJNS0_4CopyIasEEEEEvT_T0_DpT1_,"a",@progbits
	.sectionflags	@""
	.align	4
.nv.constant0._ZN2at6native55_GLOBAL__N__de093ff9_22_ForeachBinaryOpList_cu_a911ec4325multi_tensor_apply_kernelINS1_18TensorListMetadataILi2EEENS1_11CopyFunctorIasLi2ELi1ELi1EEEJNS0_4CopyIasEEEEEvT_T0_DpT1_:
	.zero		4042


//--------------------- .nv.constant0._ZN2at6native55_GLOBAL__N__de093ff9_22_ForeachBinaryOpList_cu_a911ec4325multi_tensor_apply_kernelINS1_18TensorListMetadataILi2EEENS1_11CopyFunctorIalLi2ELi1ELi1EEEJNS0_4CopyIalEEEEEvT_T0_DpT1_ --------------------------
	.section	.nv.constant0._ZN2at6native55_GLOBAL__N__de093ff9_22_ForeachBinaryOpList_cu_a911ec4325multi_tensor_apply_kernelINS1_18TensorListMetadataILi2EEENS1_11CopyFunctorIalLi2ELi1ELi1EEEJNS0_4CopyIalEEEEEvT_T0_DpT1_,"a",@progbits
	.sectionflags	@""
	.align	4
.nv.constant0._ZN2at6native55_GLOBAL__N__de093ff9_22_ForeachBinaryOpList_cu_a911ec4325multi_tensor_apply_kernelINS1_18TensorListMetadataILi2EEENS1_11CopyFunctorIalLi2ELi1ELi1EEEJNS0_4CopyIalEEEEEvT_T0_DpT1_:
	.zero		4042


//--------------------- .nv.constant0._ZN2at6native55_GLOBAL__N__de093ff9_22_ForeachBinaryOpList_cu_a911ec4325multi_tensor_apply_kernelINS1_18TensorListMetadataILi2EEENS1_11CopyFunctorIahLi2ELi1ELi1EEEJNS0_4CopyIahEEEEEvT_T0_DpT1_ --------------------------
	.section	.nv.constant0._ZN2at6native55_GLOBAL__N__de093ff9_22_ForeachBinaryOpList_cu_a911ec4325multi_tensor_apply_kernelINS1_18TensorListMetadataILi2EEENS1_11CopyFunctorIahLi2ELi1ELi1EEEJNS0_4CopyIahEEEEEvT_T0_DpT1_,"a",@progbits
	.sectionflags	@""
	.align	4
.nv.constant0._ZN2at6native55_GLOBAL__N__de093ff9_22_ForeachBinaryOpList_cu_a911ec4325multi_tensor_apply_kernelINS1_18TensorListMetadataILi2EEENS1_11CopyFunctorIahLi2ELi1ELi1EEEJNS0_4CopyIahEEEEEvT_T0_DpT1_:
	.zero		4042


//--------------------- .nv.constant0._ZN2at6native55_GLOBAL__N__de093ff9_22_ForeachBinaryOpList_cu_a911ec4325multi_tensor_apply_kernelINS1_18TensorListMetadataILi2EEENS1_14UnaryOpFunctorIaLi2ELi1ELi1EEEJNS0_4CopyIaaEEEEEvT_T0_DpT1_ --------------------------
	.section	.nv.constant0._ZN2at6native55_GLOBAL__N__de093ff9_22_ForeachBinaryOpList_cu_a911ec4325multi_tensor_apply_kernelINS1_18TensorListMetadataILi2EEENS1_14UnaryOpFunctorIaLi2ELi1ELi1EEEJNS0_4CopyIaaEEEEEvT_T0_DpT1_,"a",@progbits
	.sectionflags	@""
	.align	4
.nv.constant0._ZN2at6native55_GLOBAL__N__de093ff9_22_ForeachBinaryOpList_cu_a911ec4325multi_tensor_apply_kernelINS1_18TensorListMetadataILi2EEENS1_14UnaryOpFunctorIaLi2ELi1ELi1EEEJNS0_4CopyIaaEEEEEvT_T0_DpT1_:
	.zero		4042


//--------------------- .nv.constant0._ZN2at6native55_GLOBAL__N__de093ff9_22_ForeachBinaryOpList_cu_a911ec4325multi_tensor_apply_kernelINS1_18TensorListMetadataILi2EEENS1_11CopyFunctorIhN3c1015Float8_e5m2fnuzELi2ELi1ELi1EEEJNS0_4CopyIhS7_EEEEEvT_T0_DpT1_ --------------------------
	.section	.nv.constant0._ZN2at6native55_GLOBAL__N__de093ff9_22_ForeachBinaryOpList_cu_a911ec4325multi_tensor_apply_kernelINS1_18TensorListMetadataILi2EEENS1_11CopyFunctorIhN3c1015Float8_e5m2fnuzELi2ELi1ELi1EEEJNS0_4CopyIhS7_EEEEEvT_T0_DpT1_,"a",@progbits
	.sectionflags	@""
	.align	4
.nv.constant0._ZN2at6native55_GLOBAL__N__de093ff9_22_ForeachBinaryOpList_cu_a911ec4325multi_tensor_apply_kernelINS1_18TensorListMetadataILi2EEENS1_11CopyFunctorIhN3c1015Float8_e5m2fnuzELi2ELi1ELi1EEEJNS0_4CopyIhS7_EEEEEvT_T0_DpT1_:
	.zero		4042


//--------------------- .nv.constant0._ZN2at6native55_GLOBAL__N__de093ff9_22_ForeachBinaryOpList_cu_a911ec4325multi_tensor_apply_kernelINS1_18TensorListMetadataILi2EEENS1_11CopyFunctorIhN3c1011Float8_e5m2ELi2ELi1ELi1EEEJNS0_4CopyIhS7_EEEEEvT_T0_DpT1_ --------------------------
	.section	.nv.constant0._ZN2at6native55_GLOBAL__N__de093ff9_22_ForeachBinaryOpList_cu_a911ec4325multi_tensor_apply_kernelINS1_18TensorListMetadataILi2EEENS1_11CopyFunctorIhN3c1011Float8_e5m2ELi2ELi1ELi1EEEJNS0_4CopyIhS7_EEEEEvT_T0_DpT1_,"a",@progbits
	.sectionflags	@""
	.align	4
.nv.constant0._ZN2at6native55_GLOBAL__N__de093ff9_22_ForeachBinaryOpList_cu_a911ec4325multi_tensor_apply_kernelINS1_18TensorListMetadataILi2EEENS1_11CopyFunctorIhN3c1011Float8_e5m2ELi2ELi1ELi1EEEJNS0_4CopyIhS7_EEEEEvT_T0_DpT1_:
	.zero		4042


//--------------------- .nv.constant0._ZN2at6native55_GLOBAL__N__de093ff9_22_ForeachBinaryOpList_cu_a911ec4325multi_tensor_apply_kernelINS1_18TensorListMetadataILi2EEENS1_11CopyFunctorIhN3c1015Float8_e4m3fnuzELi2ELi1ELi1EEEJNS0_4CopyIhS7_EEEEEvT_T0_DpT1_ --------------------------
	.section	.nv.constant0._ZN2at6native55_GLOBAL__N__de093ff9_22_ForeachBinaryOpList_cu_a911ec4325multi_tensor_apply_kernelINS1_18TensorListMetadataILi2EEENS1_11CopyFunctorIhN3c1015Float8_e4m3fnuzELi2ELi1ELi1EEEJNS0_4CopyIhS7_EEEEEvT_T0_DpT1_,"a",@progbits
	.sectionflags	@""
	.align	4
.nv.constant0._ZN2at6native55_GLOBAL__N__de093ff9_22_ForeachBinaryOpList_cu_a911ec4325multi_tensor_apply_kernelINS1_18TensorListMetadataILi2EEENS1_11CopyFunctorIhN3c1015Float8_e4m3fnuzELi2ELi1ELi1EEEJNS0_4CopyIhS7_EEEEEvT_T0_DpT1_:
	.zero		4042


//--------------------- .nv.constant0._ZN2at6native55_GLOBAL__N__de093ff9_22_ForeachBinaryOpList_cu_a911ec4325multi_tensor_apply_kernelINS1_18TensorListMetadataILi2EEENS1_11CopyFunctorIhN3c1013Float8_e4m3fnELi2ELi1ELi1EEEJNS0_4CopyIhS7_EEEEEvT_T0_DpT1_ --------------------------
	.section	.nv.constant0._ZN2at6native55_GLOBAL__N__de093ff9_22_ForeachBinaryOpList_cu_a911ec4325multi_tensor_apply_kernelINS1_18TensorListMetadataILi2EEENS1_11CopyFunctorIhN3c1013Float8_e4m3fnELi2ELi1ELi1EEEJNS0_4CopyIhS7_EEEEEvT_T0_DpT1_,"a",@progbits
	.sectionflags	@""
	.align	4
.nv.constant0._ZN2at6native55_GLOBAL__N__de093ff9_22_ForeachBinaryOpList_cu_a911ec4325multi_tensor_apply_kernelINS1_18TensorListMetadataILi2EEENS1_11CopyFunctorIhN3c1013Float8_e4m3fnELi2ELi1ELi1EEEJNS0_4CopyIhS7_EEEEEvT_T0_DpT1_:
	.zero		4042


//--------------------- .nv.constant0._ZN2at6native55_GLOBAL__N__de093ff9_22_ForeachBinaryOpList_cu_a911ec4325multi_tensor_apply_kernelINS1_18TensorListMetadataILi2EEENS1_11CopyFunctorIhbLi2ELi1ELi1EEEJNS0_4CopyIhbEEEEEvT_T0_DpT1_ --------------------------
	.section	.nv.constant0._ZN2at6native55_GLOBAL__N__de093ff9_22_ForeachBinaryOpList_cu_a911ec4325multi_tensor_apply_kernelINS1_18TensorListMetadataILi2EEENS1_11CopyFunctorIhbLi2ELi1ELi1EEEJNS0_4CopyIhbEEEEEvT_T0_DpT1_,"a",@progbits
	.sectionflags	@""
	.align	4
.nv.constant0._ZN2at6native55_GLOBAL__N__de093ff9_22_ForeachBinaryOpList_cu_a911ec4325multi_tensor_apply_kernelINS1_18TensorListMetadataILi2EEENS1_11CopyFunctorIhbLi2ELi1ELi1EEEJNS0_4CopyIhbEEEEEvT_T0_DpT1_:
	.zero		4042


//--------------------- .nv.constant0._ZN2at6native55_GLOBAL__N__de093ff9_22_ForeachBinaryOpList_cu_a911ec4325multi_tensor_apply_kernelINS1_18TensorListMetadataILi2EEENS1_11CopyFunctorIhN3c108BFloat16ELi2ELi1ELi1EEEJNS0_4CopyIhS7_EEEEEvT_T0_DpT1_ --------------------------
	.section	.nv.constant0._ZN2at6native55_GLOBAL__N__de093ff9_22_ForeachBinaryOpList_cu_a911ec4325multi_tensor_apply_kernelINS1_18TensorListMetadataILi2EEENS1_11CopyFunctorIhN3c108BFloat16ELi2ELi1ELi1EEEJNS0_4CopyIhS7_EEEEEvT_T0_DpT1_,"a",@progbits
	.sectionflags	@""
	.align	4
.nv.constant0._ZN2at6native55_GLOBAL__N__de093ff9_22_ForeachBinaryOpList_cu_a911ec4325multi_tensor_apply_kernelINS1_18TensorListMetadataILi2EEENS1_11CopyFunctorIhN3c108BFloat16ELi2ELi1ELi1EEEJNS0_4CopyIhS7_EEEEEvT_T0_DpT1_:
	.zero		4042


//--------------------- .nv.constant0._ZN2at6native55_GLOBAL__N__de093ff9_22_ForeachBinaryOpList_cu_a911ec4325multi_tensor_apply_kernelINS1_18TensorListMetadataILi2EEENS1_11CopyFunctorIhN3c104HalfELi2ELi1ELi1EEEJNS0_4CopyIhS7_EEEEEvT_T0_DpT1_ --------------------------
	.section	.nv.constant0._ZN2at6native55_GLOBAL__N__de093ff9_22_ForeachBinaryOpList_cu_a911ec4325multi_tensor_apply_kernelINS1_18TensorListMetadataILi2EEENS1_11CopyFunctorIhN3c104HalfELi2ELi1ELi1EEEJNS0_4CopyIhS7_EEEEEvT_T0_DpT1_,"a",@progbits
	.sectionflags	@""
	.align	4
.nv.constant0._ZN2at6native55_GLOBAL__N__de093ff9_22_ForeachBinaryOpList_cu_a911ec4325multi_tensor_apply_kernelINS1_18TensorListMetadataILi2EEENS1_11CopyFunctorIhN3c104HalfELi2ELi1ELi1EEEJNS0_4CopyIhS7_EEEEEvT_T0_DpT1_:
	.zero		4042


//--------------------- .nv.constant0._ZN2at6native55_GLOBAL__N__de093ff9_22_ForeachBinaryOpList_cu_a911ec4325multi_tensor_apply_kernelINS1_18TensorListMetadataILi2EEENS1_11CopyFunctorIhN3c107complexIfEELi2ELi1ELi1EEEJNS0_4CopyIhS8_EEEEEvT_T0_DpT1_ --------------------------
	.section	.nv.constant0._ZN2at6native55_GLOBAL__N__de093ff9_22_ForeachBinaryOpList_cu_a911ec4325multi_tensor_apply_kernelINS1_18TensorListMetadataILi2EEENS1_11CopyFunctorIhN3c107complexIfEELi2ELi1ELi1EEEJNS0_4CopyIhS8_EEEEEvT_T0_DpT1_,"a",@progbits
	.sectionflags	@""
	.align	4
.nv.constant0._ZN2at6native55_GLOBAL__N__de093ff9_22_ForeachBinaryOpList_cu_a911ec4325multi_tensor_apply_kernelINS1_18TensorListMetadataILi2EEENS1_11CopyFunctorIhN3c107complexIfEELi2ELi1ELi1EEEJNS0_4CopyIhS8_EEEEEvT_T0_DpT1_:
	.zero		4042


//--------------------- .nv.constant0._ZN2at6native55_GLOBAL__N__de093ff9_22_ForeachBinaryOpList_cu_a911ec4325multi_tensor_apply_kernelINS1_18TensorListMetadataILi2EEENS1_11CopyFunctorIhN3c107complexIdEELi2ELi1ELi1EEEJNS0_4CopyIhS8_EEEEEvT_T0_DpT1_ --------------------------
	.section	.nv.constant0._ZN2at6native55_GLOBAL__N__de093ff9_22_ForeachBinaryOpList_cu_a911ec4325multi_tensor_apply_kernelINS1_18TensorListMetadataILi2EEENS1_11CopyFunctorIhN3c107complexIdEELi2ELi1ELi1EEEJNS0_4CopyIhS8_EEEEEvT_T0_DpT1_,"a",@progbits
	.sectionflags	@""
	.align	4
.nv.constant0._ZN2at6native55_GLOBAL__N__de093ff9_22_ForeachBinaryOpList_cu_a911ec4325multi_tensor_apply_kernelINS1_18TensorListMetadataILi2EEENS1_11CopyFunctorIhN3c107complexIdEELi2ELi1ELi1EEEJNS0_4CopyIhS8_EEEEEvT_T0_DpT1_:
	.zero		4042


//--------------------- .nv.constant0._ZN2at6native55_GLOBAL__N__de093ff9_22_ForeachBinaryOpList_cu_a911ec4325multi_tensor_apply_kernelINS1_18TensorListMetadataILi2EEENS1_11CopyFunctorIhfLi2ELi1ELi1EEEJNS0_4CopyIhfEEEEEvT_T0_DpT1_ --------------------------
	.section	.nv.constant0._ZN2at6native55_GLOBAL__N__de093ff9_22_ForeachBinaryOpList_cu_a911ec4325multi_tensor_apply_kernelINS1_18TensorListMetadataILi2EEENS1_11CopyFunctorIhfLi2ELi1ELi1EEEJNS0_4CopyIhfEEEEEvT_T0_DpT1_,"a",@progbits
	.sectionflags	@""
	.align	4
.nv.constant0._ZN2at6native55_GLOBAL__N__de093ff9_22_ForeachBinaryOpList_cu_a911ec4325multi_tensor_apply_kernelINS1_18TensorListMetadataILi2EEENS1_11CopyFunctorIhfLi2ELi1ELi1EEEJNS0_4CopyIhfEEEEEvT_T0_DpT1_:
	.zero		4042


//--------------------- .nv.constant0._ZN2at6native55_GLOBAL__N__de093ff9_22_ForeachBinaryOpList_cu_a911ec4325multi_tensor_apply_kernelINS1_18TensorListMetadataILi2EEENS1_11CopyFunctorIhdLi2ELi1ELi1EEEJNS0_4CopyIhdEEEEEvT_T0_DpT1_ --------------------------
	.section	.nv.constant0._ZN2at6native55_GLOBAL__N__de093ff9_22_ForeachBinaryOpList_cu_a911ec4325multi_tensor_apply_kernelINS1_18TensorListMetadataILi2EEENS1_11CopyFunctorIhdLi2ELi1ELi1EEEJNS0_4CopyIhdEEEEEvT_T0_DpT1_,"a",@progbits
	.sectionflags	@""
	.align	4
.nv.constant0._ZN2at6native55_GLOBAL__N__de093ff9_22_ForeachBinaryOpList_cu_a911ec4325multi_tensor_apply_kernelINS1_18TensorListMetadataILi2EEENS1_11CopyFunctorIhdLi2ELi1ELi1EEEJNS0_4CopyIhdEEEEEvT_T0_DpT1_:
	.zero		4042


//--------------------- .nv.constant0._ZN2at6native55_GLOBAL__N__de093ff9_22_ForeachBinaryOpList_cu_a911ec4325multi_tensor_apply_kernelINS1_18TensorListMetadataILi2EEENS1_11CopyFunctorIhiLi2ELi1ELi1EEEJNS0_4CopyIhiEEEEEvT_T0_DpT1_ --------------------------
	.section	.nv.constant0._ZN2at6native55_GLOBAL__N__de093ff9_22_ForeachBinaryOpList_cu_a911ec4325multi_tensor_apply_kernelINS1_18TensorListMetadataILi2EEENS1_11CopyFunctorIhiLi2ELi1ELi1EEEJNS0_4CopyIhiEEEEEvT_T0_DpT1_,"a",@progbits
	.sectionflags	@""
	.align	4
.nv.constant0._ZN2at6native55_GLOBAL__N__de093ff9_22_ForeachBinaryOpList_cu_a911ec4325multi_tensor_apply_kernelINS1_18TensorListMetadataILi2EEENS1_11CopyFunctorIhiLi2ELi1ELi1EEEJNS0_4CopyIhiEEEEEvT_T0_DpT1_:
	.zero		4042


//--------------------- .nv.constant0._ZN2at6native55_GLOBAL__N__de093ff9_22_ForeachBinaryOpList_cu_a911ec4325multi_tensor_apply_kernelINS1_18TensorListMetadataILi2EEENS1_11CopyFunctorIhsLi2ELi1ELi1EEEJNS0_4CopyIhsEEEEEvT_T0_DpT1_ --------------------------
	.section	.nv.constant0._ZN2at6native55_GLOBAL__N__de093ff9_22_ForeachBinaryOpList_cu_a911ec4325multi_tensor_apply_kernelINS1_18TensorListMetadataILi2EEENS1_11CopyFunctorIhsLi2ELi1ELi1EEEJNS0_4CopyIhsEEEEEvT_T0_DpT1_,"a",@progbits
	.sectionflags	@""
	.align	4
.nv.constant0._ZN2at6native55_GLOBAL__N__de093ff9_22_ForeachBinaryOpList_cu_a911ec4325multi_tensor_apply_kernelINS1_18TensorListMetadataILi2EEENS1_11CopyFunctorIhsLi2ELi1ELi1EEEJNS0_4CopyIhsEEEEEvT_T0_DpT1_:
	.zero		4042


//--------------------- .nv.constant0._ZN2at6native55_GLOBAL__N__de093ff9_22_ForeachBinaryOpList_cu_a911ec4325multi_tensor_apply_kernelINS1_18TensorListMetadataILi2EEENS1_11CopyFunctorIhlLi2ELi1ELi1EEEJNS0_4CopyIhlEEEEEvT_T0_DpT1_ --------------------------
	.section	.nv.constant0._ZN2at6native55_GLOBAL__N__de093ff9_22_ForeachBinaryOpList_cu_a911ec4325multi_tensor_apply_kernelINS1_18TensorListMetadataILi2EEENS1_11CopyFunctorIhlLi2ELi1ELi1EEEJNS0_4CopyIhlEEEEEvT_T0_DpT1_,"a",@progbits
	.sectionflags	@""
	.align	4
.nv.constant0._ZN2at6native55_GLOBAL__N__de093ff9_22_ForeachBinaryOpList_cu_a911ec4325multi_tensor_apply_kernelINS1_18TensorListMetadataILi2EEENS1_11CopyFunctorIhlLi2ELi1ELi1EEEJNS0_4CopyIhlEEEEEvT_T0_DpT1_:
	.zero		4042


//--------------------- .nv.constant0._ZN2at6native55_GLOBAL__N__de093ff9_22_ForeachBinaryOpList_cu_a911ec4325multi_tensor_apply_kernelINS1_18TensorListMetadataILi2EEENS1_11CopyFunctorIhaLi2ELi1ELi1EEEJNS0_4CopyIhaEEEEEvT_T0_DpT1_ --------------------------
	.section	.nv.constant0._ZN2at6native55_GLOBAL__N__de093ff9_22_ForeachBinaryOpList_cu_a911ec4325multi_tensor_apply_kernelINS1_18TensorListMetadataILi2EEENS1_11CopyFunctorIhaLi2ELi1ELi1EEEJNS0_4CopyIhaEEEEEvT_T0_DpT1_,"a",@progbits
	.sectionflags	@""
	.align	4
.nv.constant0._ZN2at6native55_GLOBAL__N__de093ff9_22_ForeachBinaryOpList_cu_a911ec4325multi_tensor_apply_kernelINS1_18TensorListMetadataILi2EEENS1_11CopyFunctorIhaLi2ELi1ELi1EEEJNS0_4CopyIhaEEEEEvT_T0_DpT1_:
	.zero		4042


//--------------------- .nv.constant0._ZN2at6native55_GLOBAL__N__de093ff9_22_ForeachBinaryOpList_cu_a911ec4325multi_tensor_apply_kernelINS1_18TensorListMetadataILi2EEENS1_14UnaryOpFunctorIhLi2ELi1ELi1EEEJNS0_4CopyIhhEEEEEvT_T0_DpT1_ --------------------------
	.section	.nv.constant0._ZN2at6native55_GLOBAL__N__de093ff9_22_ForeachBinaryOpList_cu_a911ec4325multi_tensor_apply_kernelINS1_18TensorListMetadataILi2EEENS1_14UnaryOpFunctorIhLi2ELi1ELi1EEEJNS0_4CopyIhhEEEEEvT_T0_DpT1_,"a",@progbits
	.sectionflags	@""
	.align	4
.nv.constant0._ZN2at6native55_GLOBAL__N__de093ff9_22_ForeachBinaryOpList_cu_a911ec4325multi_tensor_apply_kernelINS1_18TensorListMetadataILi2EEENS1_14UnaryOpFunctorIhLi2ELi1ELi1EEEJNS0_4CopyIhhEEEEEvT_T0_DpT1_:
	.zero		4042


//--------------------- .nv.constant0._ZN2at6native55_GLOBAL__N__de093ff9_22_ForeachBinaryOpList_cu_a911ec4325multi_tensor_apply_kernelINS1_18TensorListMetadataILi3EEENS1_24BinaryOpListAlphaFunctorIN3c104HalfELi3ELi2ELi2EEEJNS1_13power_functorIfEEfEEEvT_T0_DpT1_ --------------------------
	.section	.nv.constant0._ZN2at6native55_GLOBAL__N__de093ff9_22_ForeachBinaryOpList_cu_a911ec4325multi_tensor_apply_kernelINS1_18TensorListMetadataILi3EEENS1_24BinaryOpListAlphaFunctorIN3c104HalfELi3ELi2ELi2EEEJNS1_13power_functorIfEEfEEEvT_T0_DpT1_,"a",@progbits
	.sectionflags	@""
	.align	4
.nv.constant0._ZN2at6native55_GLOBAL__N__de093ff9_22_ForeachBinaryOpList_cu_a911ec4325multi_tensor_apply_kernelINS1_18TensorListMetadataILi3EEENS1_24BinaryOpListAlphaFunctorIN3c104HalfELi3ELi2ELi2EEEJNS1_13power_functorIfEEfEEEvT_T0_DpT1_:
	.zero		4048


//--------------------- .nv.constant0._ZN2at6native55_GLOBAL__N__de093ff9_22_ForeachBinaryOpList_cu_a911ec4325multi_tensor_apply_kernelINS1_18TensorListMetadataILi3EEENS1_24BinaryOpListAlphaFunctorIN3c108BFloat16ELi3ELi2ELi2EEEJNS1_13power_functorIfEEfEEEvT_T0_DpT1_ --------------------------
	.section	.nv.constant0._ZN2at6native55_GLOBAL__N__de093ff9_22_ForeachBinaryOpList_cu_a911ec4325multi_tensor_apply_kernelINS1_18TensorListMetadataILi3EEENS1_24BinaryOpListAlphaFunctorIN3c108BFloat16ELi3ELi2ELi2EEEJNS1_13power_functorIfEEfEEEvT_T0_DpT1_,"a",@progbits
	.sectionflags	@""
	.align	4
.nv.constant0._ZN2at6native55_GLOBAL__N__de093ff9_22_ForeachBinaryOpList_cu_a911ec4325multi_tensor_apply_kernelINS1_18TensorListMetadataILi3EEENS1_24BinaryOpListAlphaFunctorIN3c108BFloat16ELi3ELi2ELi2EEEJNS1_13power_functorIfEEfEEEvT_T0_DpT1_:
	.zero		4048


//--------------------- .nv.constant0._ZN2at6native55_GLOBAL__N__de093ff9_22_ForeachBinaryOpList_cu_a911ec4325multi_tensor_apply_kernelINS1_18TensorListMetadataILi3EEENS1_24BinaryOpListAlphaFunctorIN3c107complexIfEELi3ELi2ELi2EEEJNS1_13power_functorIS8_EES8_EEEvT_T0_DpT1_ --------------------------
	.section	.nv.constant0._ZN2at6native55_GLOBAL__N__de093ff9_22_ForeachBinaryOpList_cu_a911ec4325multi_tensor_apply_kernelINS1_18TensorListMetadataILi3EEENS1_24BinaryOpListAlphaFunctorIN3c107complexIfEELi3ELi2ELi2EEEJNS1_13power_functorIS8_EES8_EEEvT_T0_DpT1_,"a",@progbits
	.sectionflags	@""
	.align	4
.nv.constant0._ZN2at6native55_GLOBAL__N__de093ff9_22_ForeachBinaryOpList_cu_a911ec4325multi_tensor_apply_kernelINS1_18TensorListMetadataILi3EEENS1_24BinaryOpListAlphaFunctorIN3c107complexIfEELi3ELi2ELi2EEEJNS1_13power_functorIS8_EES8_EEEvT_T0_DpT1_:
	.zero		4056


//--------------------- .nv.constant0._ZN2at6native55_GLOBAL__N__de093ff9_22_ForeachBinaryOpList_cu_a911ec4325multi_tensor_apply_kernelINS1_18TensorListMetadataILi3EEENS1_24BinaryOpListAlphaFunctorIN3c107complexIdEELi3ELi2ELi2EEEJNS1_13power_functorIS8_EES8_EEEvT_T0_DpT1_ --------------------------
	.section	.nv.constant0._ZN2at6native55_GLOBAL__N__de093ff9_22_ForeachBinaryOpList_cu_a911ec4325multi_tensor_apply_kernelINS1_18TensorListMetadataILi3EEENS1_24BinaryOpListAlphaFunctorIN3c107complexIdEELi3ELi2ELi2EEEJNS1_13power_functorIS8_EES8_EEEvT_T0_DpT1_,"a",@progbits
	.sectionflags	@""
	.align	4
.nv.constant0._ZN2at6native55_GLOBAL__N__de093ff9_22_ForeachBinaryOpList_cu_a911ec4325multi_tensor_apply_kernelINS1_18TensorListMetadataILi3EEENS1_24BinaryOpListAlphaFunctorIN3c107complexIdEELi3ELi2ELi2EEEJNS1_13power_functorIS8_EES8_EEEvT_T0_DpT1_:
	.zero		4064


//--------------------- .nv.constant0._ZN2at6native55_GLOBAL__N__de093ff9_22_ForeachBinaryOpList_cu_a911ec4325multi_tensor_apply_kernelINS1_18TensorListMetadataILi3EEENS1_24BinaryOpListAlphaFunctorIfLi3ELi2ELi2EEEJNS1_13power_functorIfEEfEEEvT_T0_DpT1_ --------------------------
	.section	.nv.constant0._ZN2at6native55_GLOBAL__N__de093ff9_22_ForeachBinaryOpList_cu_a911ec4325multi_tensor_apply_kernelINS1_18TensorListMetadataILi3EEENS1_24BinaryOpListAlphaFunctorIfLi3ELi2ELi2EEEJNS1_13power_functorIfEEfEEEvT_T0_DpT1_,"a",@progbits
	.sectionflags	@""
	.align	4
.nv.constant0._ZN2at6native55_GLOBAL__N__de093ff9_22_ForeachBinaryOpList_cu_a911ec4325multi_tensor_apply_kernelINS1_18TensorListMetadataILi3EEENS1_24BinaryOpListAlphaFunctorIfLi3ELi2ELi2EEEJNS1_13power_functorIfEEfEEEvT_T0_DpT1_:
	.zero		4048


//--------------------- .nv.constant0._ZN2at6native55_GLOBAL__N__de093ff9_22_ForeachBinaryOpList_cu_a911ec4325multi_tensor_apply_kernelINS1_18TensorListMetadataILi3EEENS1_24BinaryOpListAlphaFunctorIdLi3ELi2ELi2EEEJNS1_13power_functorIdEEdEEEvT_T0_DpT1_ --------------------------
	.section	.nv.constant0._ZN2at6native55_GLOBAL__N__de093ff9_22_ForeachBinaryOpList_cu_a911ec4325multi_tensor_apply_kernelINS1_18TensorListMetadataILi3EEENS1_24BinaryOpListAlphaFunctorIdLi3ELi2ELi2EEEJNS1_13power_functorIdEEdEEEvT_T0_DpT1_,"a",@progbits
	.sectionflags	@""
	.align	4
.nv.constant0._ZN2at6native55_GLOBAL__N__de093ff9_22_ForeachBinaryOpList_cu_a911ec4325multi_tensor_apply_kernelINS1_18TensorListMetadataILi3EEENS1_24BinaryOpListAlphaFunctorIdLi3ELi2ELi2EEEJNS1_13power_functorIdEEdEEEvT_T0_DpT1_:
	.zero		4056


//--------------------- .nv.constant0._ZN2at6native55_GLOBAL__N__de093ff9_22_ForeachBinaryOpList_cu_a911ec4325multi_tensor_apply_kernelINS1_18TensorListMetadataILi3EEENS1_24BinaryOpListAlphaFunctorIsLi3ELi2ELi2EEEJNS1_13power_functorIsEEsEEEvT_T0_DpT1_ --------------------------
	.section	.nv.constant0._ZN2at6native55_GLOBAL__N__de093ff9_22_ForeachBinaryOpList_cu_a911ec4325multi_tensor_apply_kernelINS1_18TensorListMetadataILi3EEENS1_24BinaryOpListAlphaFunctorIsLi3ELi2ELi2EEEJNS1_13power_functorIsEEsEEEvT_T0_DpT1_,"a",@progbits
	.sectionflags	@""
	.align	4
.nv.constant0._ZN2at6native55_GLOBAL__N__de093ff9_22_ForeachBinaryOpList_cu_a911ec4325multi_tensor_apply_kernelINS1_18TensorListMetadataILi3EEENS1_24BinaryOpListAlphaFunctorIsLi3ELi2ELi2EEEJNS1_13power_functorIsEEsEEEvT_T0_DpT1_:
	.zero		4044


//--------------------- .nv.constant0._ZN2at6native55_GLOBAL__N__de093ff9_22_ForeachBinaryOpList_cu_a911ec4325multi_tensor_apply_kernelINS1_18TensorListMetadataILi3EEENS1_24BinaryOpListAlphaFunctorIlLi3ELi2ELi2EEEJNS1_13power_functorIlEElEEEvT_T0_DpT1_ --------------------------
	.section	.nv.constant0._ZN2at6native55_GLOBAL__N__de093ff9_22_ForeachBinaryOpList_cu_a911ec4325multi_tensor_apply_kernelINS1_18TensorListMetadataILi3EEENS1_24BinaryOpListAlphaFunctorIlLi3ELi2ELi2EEEJNS1_13power_functorIlEElEEEvT_T0_DpT1_,"a",@progbits
	.sectionflags	@""
	.align	4
.nv.constant0._ZN2at6native55_GLOBAL__N__de093ff9_22_ForeachBinaryOpList_cu_a911ec4325multi_tensor_apply_kernelINS1_18TensorListMetadataILi3EEENS1_24BinaryOpListAlphaFunctorIlLi3ELi2ELi2EEEJNS1_13power_functorIlEElEEEvT_T0_DpT1_:
	.zero		4056


//--------------------- .nv.constant0._ZN2at6native55_GLOBAL__N__de093ff9_22_ForeachBinaryOpList_cu_a911ec4325multi_tensor_apply_kernelINS1_18TensorListMetadataILi3EEENS1_24BinaryOpListAlphaFunctorIiLi3ELi2ELi2EEEJNS1_13power_functorIiEEiEEEvT_T0_DpT1_ --------------------------
	.section	.nv.constant0._ZN2at6native55_GLOBAL__N__de093ff9_22_ForeachBinaryOpList_cu_a911ec4325multi_tensor_apply_kernelINS1_18TensorListMetadataILi3EEENS1_24BinaryOpListAlphaFunctorIiLi3ELi2ELi2EEEJNS1_13power_functorIiEEiEEEvT_T0_DpT1_,"a",@progbits
	.sectionflags	@""
	.align	4
.nv.constant0._ZN2at6native55_GLOBAL__N__de093ff9_22_ForeachBinaryOpList_cu_a911ec4325multi_tensor_apply_kernelINS1_18TensorListMetadataILi3EEENS1_24BinaryOpListAlphaFunctorIiLi3ELi2ELi2EEEJNS1_13power_functorIiEEiEEEvT_T0_DpT1_:
	.zero		4048


//--------------------- .nv.constant0._ZN2at6native55_GLOBAL__N__de093ff9_22_ForeachBinaryOpList_cu_a911ec4325multi_tensor_apply_kernelINS1_18TensorListMetadataILi3EEENS1_24BinaryOpListAlphaFunctorIaLi3ELi2ELi2EEEJNS1_13power_functorIaEEaEEEvT_T0_DpT1_ --------------------------
	.section	.nv.constant0._ZN2at6native55_GLOBAL__N__de093ff9_22_ForeachBinaryOpList_cu_a911ec4325multi_tensor_apply_kernelINS1_18TensorListMetadataILi3EEENS1_24BinaryOpListAlphaFunctorIaLi3ELi2ELi2EEEJNS1_13power_functorIaEEaEEEvT_T0_DpT1_,"a",@progbits
	.sectionflags	@""
	.align	4
.nv.constant0._ZN2at6native55_GLOBAL__N__de093ff9_22_ForeachBinaryOpList_cu_a911ec4325multi_tensor_apply_kernelINS1_18TensorListMetadataILi3EEENS1_24BinaryOpListAlphaFunctorIaLi3ELi2ELi2EEEJNS1_13power_functorIaEEaEEEvT_T0_DpT1_:
	.zero		4043


//--------------------- .nv.constant0._ZN2at6native55_GLOBAL__N__de093ff9_22_ForeachBinaryOpList_cu_a911ec4325multi_tensor_apply_kernelINS1_18TensorListMetadataILi3EEENS1_24BinaryOpListAlphaFunctorIhLi3ELi2ELi2EEEJNS1_13power_functorIhEEhEEEvT_T0_DpT1_ --------------------------
	.section	.nv.constant0._ZN2at6native55_GLOBAL__N__de093ff9_22_ForeachBinaryOpList_cu_a911ec4325multi_tensor_apply_kernelINS1_18TensorListMetadataILi3EEENS1_24BinaryOpListAlphaFunctorIhLi3ELi2ELi2EEEJNS1_13power_functorIhEEhEEEvT_T0_DpT1_,"a",@progbits
	.sectionflags	@""
	.align	4
.nv.constant0._ZN2at6native55_GLOBAL__N__de093ff9_22_ForeachBinaryOpList_cu_a911ec4325multi_tensor_apply_kernelINS1_18TensorListMetadataILi3EEENS1_24BinaryOpListAlphaFunctorIhLi3ELi2ELi2EEEJNS1_13power_functorIhEEhEEEvT_T0_DpT1_:
	.zero		4043


//--------------------- .nv.constant0._ZN2at6native55_GLOBAL__N__de093ff9_22_ForeachBinaryOpList_cu_a911ec4325multi_tensor_apply_kernelINS1_18TensorListMetadataILi2EEENS1_24BinaryOpListAlphaFunctorIN3c104HalfELi2ELi2ELi0EEEJNS1_13power_functorIfEEfEEEvT_T0_DpT1_ --------------------------
	.section	.nv.constant0._ZN2at6native55_GLOBAL__N__de093ff9_22_ForeachBinaryOpList_cu_a911ec4325multi_tensor_apply_kernelINS1_18TensorListMetadataILi2EEENS1_24BinaryOpListAlphaFunctorIN3c104HalfELi2ELi2ELi0EEEJNS1_13power_functorIfEEfEEEvT_T0_DpT1_,"a",@progbits
	.sectionflags	@""
	.align	4
.nv.constant0._ZN2at6native55_GLOBAL__N__de093ff9_22_ForeachBinaryOpList_cu_a911ec4325multi_tensor_apply_kernelINS1_18TensorListMetadataILi2EEENS1_24BinaryOpListAlphaFunctorIN3c104HalfELi2ELi2ELi0EEEJNS1_13power_functorIfEEfEEEvT_T0_DpT1_:
	.zero		4048


//--------------------- .nv.constant0._ZN2at6native55_GLOBAL__N__de093ff9_22_ForeachBinaryOpList_cu_a911ec4325multi_tensor_apply_kernelINS1_18TensorListMetadataILi2EEENS1_24BinaryOpListAlphaFunctorIN3c108BFloat16ELi2ELi2ELi0EEEJNS1_13power_functorIfEEfEEEvT_T0_DpT1_ --------------------------
	.section	.nv.constant0._ZN2at6native55_GLOBAL__N__de093ff9_22_ForeachBinaryOpList_cu_a911ec4325multi_tensor_apply_kernelINS1_18TensorListMetadataILi2EEENS1_24BinaryOpListAlphaFunctorIN3c108BFloat16ELi2ELi2ELi0EEEJNS1_13power_functorIfEEfEEEvT_T0_DpT1_,"a",@progbits
	.sectionflags	@""
	.align	4
.nv.constant0._ZN2at6native55_GLOBAL__N__de093ff9_22_ForeachBinaryOpList_cu_a911ec4325multi_tensor_apply_kernelINS1_18TensorListMetadataILi2EEENS1_24BinaryOpListAlphaFunctorIN3c108BFloat16ELi2ELi2ELi0EEEJNS1_13power_functorIfEEfEEEvT_T0_DpT1_:
	.zero		4048


//--------------------- .nv.constant0._ZN2at6native55_GLOBAL__N__de093ff9_22_ForeachBinaryOpList_cu_a911ec4325multi_tensor_apply_kernelINS1_18TensorListMetadataILi2EEENS1_24BinaryOpListAlphaFunctorIN3c107complexIfEELi2ELi2ELi0EEEJNS1_13power_functorIS8_EES8_EEEvT_T0_DpT1_ --------------------------
	.section	.nv.constant0._ZN2at6native55_GLOBAL__N__de093ff9_22_ForeachBinaryOpList_cu_a911ec4325multi_tensor_apply_kernelINS1_18TensorListMetadataILi2EEENS1_24BinaryOpListAlphaFunctorIN3c107complexIfEELi2ELi2ELi0EEEJNS1_13power_functorIS8_EES8_EEEvT_T0_DpT1_,"a",@progbits
	.sectionflags	@""
	.align	4
.nv.constant0._ZN2at6native55_GLOBAL__N__de093ff9_22_ForeachBinaryOpList_cu_a911ec4325multi_tensor_apply_kernelINS1_18TensorListMetadataILi2EEENS1_24BinaryOpListAlphaFunctorIN3c107complexIfEELi2ELi2ELi0EEEJNS1_13power_functorIS8_EES8_EEEvT_T0_DpT1_:
	.zero		4056


//--------------------- .nv.constant0._ZN2at6native55_GLOBAL__N__de093ff9_22_ForeachBinaryOpList_cu_a911ec4325multi_tensor_apply_kernelINS1_18TensorListMetadataILi2EEENS1_24BinaryOpListAlphaFunctorIN3c107complexIdEELi2ELi2ELi0EEEJNS1_13power_functorIS8_EES8_EEEvT_T0_DpT1_ --------------------------
	.section	.nv.constant0._ZN2at6native55_GLOBAL__N__de093ff9_22_ForeachBinaryOpList_cu_a911ec4325multi_tensor_apply_kernelINS1_18TensorListMetadataILi2EEENS1_24BinaryOpListAlphaFunctorIN3c107complexIdEELi2ELi2ELi0EEEJNS1_13power_functorIS8_EES8_EEEvT_T0_DpT1_,"a",@progbits
	.sectionflags	@""
	.align	4
.nv.constant0._ZN2at6native55_GLOBAL__N__de093ff9_22_ForeachBinaryOpList_cu_a911ec4325multi_tensor_apply_kernelINS1_18TensorListMetadataILi2EEENS1_24BinaryOpListAlphaFunctorIN3c107complexIdEELi2ELi2ELi0EEEJNS1_13power_functorIS8_EES8_EEEvT_T0_DpT1_:
	.zero		4064


//--------------------- .nv.constant0._ZN2at6native55_GLOBAL__N__de093ff9_22_ForeachBinaryOpList_cu_a911ec4325multi_tensor_apply_kernelINS1_18TensorListMetadataILi2EEENS1_24BinaryOpListAlphaFunctorIfLi2ELi2ELi0EEEJNS1_13power_functorIfEEfEEEvT_T0_DpT1_ --------------------------
	.section	.nv.constant0._ZN2at6native55_GLOBAL__N__de093ff9_22_ForeachBinaryOpList_cu_a911ec4325multi_tensor_apply_kernelINS1_18TensorListMetadataILi2EEENS1_24BinaryOpListAlphaFunctorIfLi2ELi2ELi0EEEJNS1_13power_functorIfEEfEEEvT_T0_DpT1_,"a",@progbits
	.sectionflags	@""
	.align	4
.nv.constant0._ZN2at6native55_GLOBAL__N__de093ff9_22_ForeachBinaryOpList_cu_a911ec4325multi_tensor_apply_kernelINS1_18TensorListMetadataILi2EEENS1_24BinaryOpListAlphaFunctorIfLi2ELi2ELi0EEEJNS1_13power_functorIfEEfEEEvT_T0_DpT1_:
	.zero		4048


//--------------------- .nv.constant0._ZN2at6native55_GLOBAL__N__de093ff9_22_ForeachBinaryOpList_cu_a911ec4325multi_tensor_apply_kernelINS1_18TensorListMetadataILi2EEENS1_24BinaryOpListAlphaFunctorIdLi2ELi2ELi0EEEJNS1_13power_functorIdEEdEEEvT_T0_DpT1_ --------------------------
	.section	.nv.constant0._ZN2at6native55_GLOBAL__N__de093ff9_22_ForeachBinaryOpList_cu_a911ec4325multi_tensor_apply_kernelINS1_18TensorListMetadataILi2EEENS1_24BinaryOpListAlphaFunctorIdLi2ELi2ELi0EEEJNS1_13power_functorIdEEdEEEvT_T0_DpT1_,"a",@progbits
	.sectionflags	@""
	.align	4
.nv.constant0._ZN2at6native55_GLOBAL__N__de093ff9_22_ForeachBinaryOpList_cu_a911ec4325multi_tensor_apply_kernelINS1_18TensorListMetadataILi2EEENS1_24BinaryOpListAlphaFunctorIdLi2ELi2ELi0EEEJNS1_13power_functorIdEEdEEEvT_T0_DpT1_:
	.zero		4056


//--------------------- .nv.constant0._ZN2at6native55_GLOBAL__N__de093ff9_22_ForeachBinaryOpList_cu_a911ec4325multi_tensor_apply_kernelINS1_18TensorListMetadataILi2EEENS1_24BinaryOpListAlphaFunctorIsLi2ELi2ELi0EEEJNS1_13power_functorIsEEsEEEvT_T0_DpT1_ --------------------------
	.section	.nv.constant0._ZN2at6native55_GLOBAL__N__de093ff9_22_ForeachBinaryOpList_cu_a911ec4325multi_tensor_apply_kernelINS1_18TensorListMetadataILi2EEENS1_24BinaryOpListAlphaFunctorIsLi2ELi2ELi0EEEJNS1_13power_functorIsEEsEEEvT_T0_DpT1_,"a",@progbits
	.sectionflags	@""
	.align	4
.nv.constant0._ZN2at6native55_GLOBAL__N__de093ff9_22_ForeachBinaryOpList_cu_a911ec4325multi_tensor_apply_kernelINS1_18TensorListMetadataILi2EEENS1_24BinaryOpListAlphaFunctorIsLi2ELi2ELi0EEEJNS1_13power_functorIsEEsEEEvT_T0_DpT1_:
	.zero		4044


//--------------------- .nv.constant0._ZN2at6native55_GLOBAL__N__de093ff9_22_ForeachBinaryOpList_cu_a911ec4325multi_tensor_apply_kernelINS1_18TensorListMetadataILi2EEENS1_24BinaryOpListAlphaFunctorIlLi2ELi2ELi0EEEJNS1_13power_functorIlEElEEEvT_T0_DpT1_ --------------------------
	.section	.nv.constant0._ZN2at6native55_GLOBAL__N__de093ff9_22_ForeachBinaryOpList_cu_a911ec4325multi_tensor_apply_kernelINS1_18TensorListMetadataILi2EEENS1_24BinaryOpListAlphaFunctorIlLi2ELi2ELi0EEEJNS1_13power_functorIlEElEEEvT_T0_DpT1_,"a",@progbits
	.sectionflags	@""
	.align	4
.nv.constant0._ZN2at6native55_GLOBAL__N__de093ff9_22_ForeachBinaryOpList_cu_a911ec4325multi_tensor_apply_kernelINS1_18TensorListMetadataILi2EEENS1_24BinaryOpListAlphaFunctorIlLi2ELi2ELi0EEEJNS1_13power_functorIlEElEEEvT_T0_DpT1_:
	.zero		4056


//--------------------- .nv.constant0._ZN2at6native55_GLOBAL__N__de093ff9_22_ForeachBinaryOpList_cu_a911ec4325multi_tensor_apply_kernelINS1_18TensorListMetadataILi2EEENS1_24BinaryOpListAlphaFunctorIiLi2ELi2ELi0EEEJNS1_13power_functorIiEEiEEEvT_T0_DpT1_ --------------------------
	.section	.nv.constant0._ZN2at6native55_GLOBAL__N__de093ff9_22_ForeachBinaryOpList_cu_a911ec4325multi_tensor_apply_kernelINS1_18TensorListMetadataILi2EEENS1_24BinaryOpListAlphaFunctorIiLi2ELi2ELi0EEEJNS1_13power_functorIiEEiEEEvT_T0_DpT1_,"a",@progbits
	.sectionflags	@""
	.align	4
.nv.constant0._ZN2at6native55_GLOBAL__N__de093ff9_22_ForeachBinaryOpList_cu_a911ec4325multi_tensor_apply_kernelINS1_18TensorListMetadataILi2EEENS1_24BinaryOpListAlphaFunctorIiLi2ELi2ELi0EEEJNS1_13power_functorIiEEiEEEvT_T0_DpT1_:
	.zero		4048


//--------------------- .nv.constant0._ZN2at6native55_GLOBAL__N__de093ff9_22_ForeachBinaryOpList_cu_a911ec4325multi_tensor_apply_kernelINS1_18TensorListMetadataILi2EEENS1_24BinaryOpListAlphaFunctorIaLi2ELi2ELi0EEEJNS1_13power_functorIaEEaEEEvT_T0_DpT1_ --------------------------
	.section	.nv.constant0._ZN2at6native55_GLOBAL__N__de093ff9_22_ForeachBinaryOpList_cu_a911ec4325multi_tensor_apply_kernelINS1_18TensorListMetadataILi2EEENS1_24BinaryOpListAlphaFunctorIaLi2ELi2ELi0EEEJNS1_13power_functorIaEEaEEEvT_T0_DpT1_,"a",@progbits
	.sectionflags	@""
	.align	4
.nv.constant0._ZN2at6native55_GLOBAL__N__de093ff9_22_ForeachBinaryOpList_cu_a911ec4325multi_tensor_apply_kernelINS1_18TensorListMetadataILi2EEENS1_24BinaryOpListAlphaFunctorIaLi2ELi2ELi0EEEJNS1_13power_functorIaEEaEEEvT_T0_DpT1_:
	.zero		4043


//--------------------- .nv.constant0._ZN2at6native55_GLOBAL__N__de093ff9_22_ForeachBinaryOpList_cu_a911ec4325multi_tensor_apply_kernelINS1_18TensorListMetadataILi2EEENS1_24BinaryOpListAlphaFunctorIhLi2ELi2ELi0EEEJNS1_13power_functorIhEEhEEEvT_T0_DpT1_ --------------------------
	.section	.nv.constant0._ZN2at6native55_GLOBAL__N__de093ff9_22_ForeachBinaryOpList_cu_a911ec4325multi_tensor_apply_kernelINS1_18TensorListMetadataILi2EEENS1_24BinaryOpListAlphaFunctorIhLi2ELi2ELi0EEEJNS1_13power_functorIhEEhEEEvT_T0_DpT1_,"a",@progbits
	.sectionflags	@""
	.align	4
.nv.constant0._ZN2at6native55_GLOBAL__N__de093ff9_22_ForeachBinaryOpList_cu_a911ec4325multi_tensor_apply_kernelINS1_18TensorListMetadataILi2EEENS1_24BinaryOpListAlphaFunctorIhLi2ELi2ELi0EEEJNS1_13power_functorIhEEhEEEvT_T0_DpT1_:
	.zero		4043


//--------------------- .nv.constant0._ZN2at6native55_GLOBAL__N__de093ff9_22_ForeachBinaryOpList_cu_a911ec4325multi_tensor_apply_kernelINS1_18TensorListMetadataILi3EEENS1_24BinaryOpListAlphaFunctorIN3c104HalfELi3ELi2ELi2EEEJNS0_7maximumIfEEfEEEvT_T0_DpT1_ --------------------------
	.section	.nv.constant0._ZN2at6native55_GLOBAL__N__de093ff9_22_ForeachBinaryOpList_cu_a911ec4325multi_tensor_apply_kernelINS1_18TensorListMetadataILi3EEENS1_24BinaryOpListAlphaFunctorIN3c104HalfELi3ELi2ELi2EEEJNS0_7maximumIfEEfEEEvT_T0_DpT1_,"a",@progbits
	.sectionflags	@""
	.align	4
.nv.constant0._ZN2at6native55_GLOBAL__N__de093ff9_22_ForeachBinaryOpList_cu_a911ec4325multi_tensor_apply_kernelINS1_18TensorListMetadataILi3EEENS1_24BinaryOpListAlphaFunctorIN3c104HalfELi3ELi2ELi2EEEJNS0_7maximumIfEEfEEEvT_T0_DpT1_:
	.zero		4048


//--------------------- .nv.constant0._ZN2at6native55_GLOBAL__N__de093ff9_22_ForeachBinaryOpList_cu_a911ec4325multi_tensor_apply_kernelINS1_18TensorListMetadataILi3EEENS1_24BinaryOpListAlphaFunctorIN3c108BFloat16ELi3ELi2ELi2EEEJNS0_7maximumIfEEfEEEvT_T0_DpT1_ --------------------------
	.section	.nv.constant0._ZN2at6native55_GLOBAL__N__de093ff9_22_ForeachBinaryOpList_cu_a911ec4325multi_tensor_apply_kernelINS1_18TensorListMetadataILi3EEENS1_24BinaryOpListAlphaFunctorIN3c108BFloat16ELi3ELi2ELi2EEEJNS0_7maximumIfEEfEEEvT_T0_DpT1_,"a",@progbits
	.sectionflags	@""
	.align	4
.nv.constant0._ZN2at6native55_GLOBAL__N__de093ff9_22_ForeachBinaryOpList_cu_a911ec4325multi_tensor_apply_kernelINS1_18TensorListMetadataILi3EEENS1_24BinaryOpListAlphaFunctorIN3c108BFloat16ELi3ELi2ELi2EEEJNS0_7maximumIfEEfEEEvT_T0_DpT1_:
	.zero		4048


//--------------------- .nv.constant0._ZN2at6native55_GLOBAL__N__de093ff9_22_ForeachBinaryOpList_cu_a911ec4325multi_tensor_apply_kernelINS1_18TensorListMetadataILi3EEENS1_24BinaryOpListAlphaFunctorIfLi3ELi2ELi2EEEJNS0_7maximumIfEEfEEEvT_T0_DpT1_ --------------------------
	.section	.nv.constant0._ZN2at6native55_GLOBAL__N__de093ff9_22_ForeachBinaryOpList_cu_a911ec4325multi_tensor_apply_kernelINS1_18TensorListMetadataILi3EEENS1_24BinaryOpListAlphaFunctorIfLi3ELi2ELi2EEEJNS0_7maximumIfEEfEEEvT_T0_DpT1_,"a",@progbits
	.sectionflags	@""
	.align	4
.nv.constant0._ZN2at6native55_GLOBAL__N__de093ff9_22_ForeachBinaryOpList_cu_a911ec4325multi_tensor_apply_kernelINS1_18TensorListMetadataILi3EEENS1_24BinaryOpListAlphaFunctorIfLi3ELi2ELi2EEEJNS0_7maximumIfEEfEEEvT_T0_DpT1_:
	.zero		4048


//--------------------- .nv.constant0._ZN2at6native55_GLOBAL__N__de093ff9_22_ForeachBinaryOpList_cu_a911ec4325multi_tensor_apply_kernelINS1_18TensorListMetadataILi3EEENS1_24BinaryOpListAlphaFunctorIdLi3ELi2ELi2EEEJNS0_7maximumIdEEdEEEvT_T0_DpT1_ --------------------------
	.section	.nv.constant0._ZN2at6native55_GLOBAL__N__de093ff9_22_ForeachBinaryOpList_cu_a911ec4325multi_tensor_apply_kernelINS1_18TensorListMetadataILi3EEENS1_24BinaryOpListAlphaFunctorIdLi3ELi2ELi2EEEJNS0_7maximumIdEEdEEEvT_T0_DpT1_,"a",@progbits
	.sectionflags	@""
	.align	4
.nv.constant0._ZN2at6native55_GLOBAL__N__de093ff9_22_ForeachBinaryOpList_cu_a911ec4325multi_tensor_apply_kernelINS1_18TensorListMetadataILi3EEENS1_24BinaryOpListAlphaFunctorIdLi3ELi2ELi2EEEJNS0_7maximumIdEEdEEEvT_T0_DpT1_:
	.zero		4056


//--------------------- .nv.constant0._ZN2at6native55_GLOBAL__N__de093ff9_22_ForeachBinaryOpList_cu_a911ec4325multi_tensor_apply_kernelINS1_18TensorListMetadataILi3EEENS1_24BinaryOpListAlphaFunctorIsLi3ELi2ELi2EEEJNS0_7maximumIsEEsEEEvT_T0_DpT1_ --------------------------
	.section	.nv.constant0._ZN2at6native55_GLOBAL__N__de093ff9_22_ForeachBinaryOpList_cu_a911ec4325multi_tensor_apply_kernelINS1_18TensorListMetadataILi3EEENS1_24BinaryOpListAlphaFunctorIsLi3ELi2ELi2EEEJNS0_7maximumIsEEsEEEvT_T0_DpT1_,"a",@progbits
	.sectionflags	@""
	.align	4
.nv.constant0._ZN2at6native55_GLOBAL__N__de093ff9_22_ForeachBinaryOpList_cu_a911ec4325multi_tensor_apply_kernelINS1_18TensorListMetadataILi3EEENS1_24BinaryOpListAlphaFunctorIsLi3ELi2ELi2EEEJNS0_7maximumIsEEsEEEvT_T0_DpT1_:
	.zero		4044


//--------------------- .nv.constant0._ZN2at6native55_GLOBAL__N__de093ff9_22_ForeachBinaryOpList_cu_a911ec4325multi_tensor_apply_kernelINS1_18TensorListMetadataILi3EEENS1_24BinaryOpListAlphaFunctorIlLi3ELi2ELi2EEEJNS0_7maximumIlEElEEEvT_T0_DpT1_ --------------------------
	.section	.nv.constant0._ZN2at6native55_GLOBAL__N__de093ff9_22_ForeachBinaryOpList_cu_a911ec4325multi_tensor_apply_kernelINS1_18TensorListMetadataILi3EEENS1_24BinaryOpListAlphaFunctorIlLi3ELi2ELi2EEEJNS0_7maximumIlEElEEEvT_T0_DpT1_,"a",@progbits
	.sectionflags	@""
	.align	4
.nv.constant0._ZN2at6native55_GLOBAL__N__de093ff9_22_ForeachBinaryOpList_cu_a911ec4325multi_tensor_apply_kernelINS1_18TensorListMetadataILi3EEENS1_24BinaryOpListAlphaFunctorIlLi3ELi2ELi2EEEJNS0_7maximumIlEElEEEvT_T0_DpT1_:
	.zero		4056


//--------------------- .nv.constant0._ZN2at6native55_GLOBAL__N__de093ff9_22_ForeachBinaryOpList_cu_a911ec4325multi_tensor_apply_kernelINS1_18TensorListMetadataILi3EEENS1_24BinaryOpListAlphaFunctorIiLi3ELi2ELi2EEEJNS0_7maximumIiEEiEEEvT_T0_DpT1_ --------------------------
	.section	.nv.constant0._ZN2at6native55_GLOBAL__N__de093ff9_22_ForeachBinaryOpList_cu_a911ec4325multi_tensor_apply_kernelINS1_18TensorListMetadataILi3EEENS1_24BinaryOpListAlphaFunctorIiLi3ELi2ELi2EEEJNS0_7maximumIiEEiEEEvT_T0_DpT1_,"a",@progbits
	.sectionflags	@""
	.align	4
.nv.constant0._ZN2at6native55_GLOBAL__N__de093ff9_22_ForeachBinaryOpList_cu_a911ec4325multi_tensor_apply_kernelINS1_18TensorListMetadataILi3EEENS1_24BinaryOpListAlphaFunctorIiLi3ELi2ELi2EEEJNS0_7maximumIiEEiEEEvT_T0_DpT1_:
	.zero		4048


//--------------------- .nv.constant0._ZN2at6native55_GLOBAL__N__de093ff9_22_ForeachBinaryOpList_cu_a911ec4325multi_tensor_apply_kernelINS1_18TensorListMetadataILi3EEENS1_24BinaryOpListAlphaFunctorIaLi3ELi2ELi2EEEJNS0_7maximumIaEEaEEEvT_T0_DpT1_ --------------------------
	.section	.nv.constant0._ZN2at6native55_GLOBAL__N__de093ff9_22_ForeachBinaryOpList_cu_a911ec4325multi_tensor_apply_kernelINS1_18TensorListMetadataILi3EEENS1_24BinaryOpListAlphaFunctorIaLi3ELi2ELi2EEEJNS0_7maximumIaEEaEEEvT_T0_DpT1_,"a",@progbits
	.sectionflags	@""
	.align	4
.nv.constant0._ZN2at6native55_GLOBAL__N__de093ff9_22_ForeachBinaryOpList_cu_a911ec4325multi_tensor_apply_kernelINS1_18TensorListMetadataILi3EEENS1_24BinaryOpListAlphaFunctorIaLi3ELi2ELi2EEEJNS0_7maximumIaEEaEEEvT_T0_DpT1_:
	.zero		4043


//--------------------- .nv.constant0._ZN2at6native55_GLOBAL__N__de093ff9_22_ForeachBinaryOpList_cu_a911ec4325multi_tensor_apply_kernelINS1_18TensorListMetadataILi3EEENS1_24BinaryOpListAlphaFunctorIhLi3ELi2ELi2EEEJNS0_7maximumIhEEhEEEvT_T0_DpT1_ --------------------------
	.section	.nv.constant0._ZN2at6native55_GLOBAL__N__de093ff9_22_ForeachBinaryOpList_cu_a911ec4325multi_tensor_apply_kernelINS1_18TensorListMetadataILi3EEENS1_24BinaryOpListAlphaFunctorIhLi3ELi2ELi2EEEJNS0_7maximumIhEEhEEEvT_T0_DpT1_,"a",@progbits
	.sectionflags	@""
	.align	4
.nv.constant0._ZN2at6native55_GLOBAL__N__de093ff9_22_ForeachBinaryOpList_cu_a911ec4325multi_tensor_apply_kernelINS1_18TensorListMetadataILi3EEENS1_24BinaryOpListAlphaFunctorIhLi3ELi2ELi2EEEJNS0_7maximumIhEEhEEEvT_T0_DpT1_:
	.zero		4043


//--------------------- .nv.constant0._ZN2at6native55_GLOBAL__N__de093ff9_22_ForeachBinaryOpList_cu_a911ec4325multi_tensor_apply_kernelINS1_18TensorListMetadataILi2EEENS1_24BinaryOpListAlphaFunctorIN3c104HalfELi2ELi2ELi0EEEJNS0_7maximumIfEEfEEEvT_T0_DpT1_ --------------------------
	.section	.nv.constant0._ZN2at6native55_GLOBAL__N__de093ff9_22_ForeachBinaryOpList_cu_a911ec4325multi_tensor_apply_kernelINS1_18TensorListMetadataILi2EEENS1_24BinaryOpListAlphaFunctorIN3c104HalfELi2ELi2ELi0EEEJNS0_7maximumIfEEfEEEvT_T0_DpT1_,"a",@progbits
	.sectionflags	@""
	.align	4
.nv.constant0._ZN2at6native55_GLOBAL__N__de093ff9_22_ForeachBinaryOpList_cu_a911ec4325multi_tensor_apply_kernelINS1_18TensorListMetadataILi2EEENS1_24BinaryOpListAlphaFunctorIN3c104HalfELi2ELi2ELi0EEEJNS0_7maximumIfEEfEEEvT_T0_DpT1_:
	.zero		4048


//--------------------- .nv.constant0._ZN2at6native55_GLOBAL__N__de093ff9_22_ForeachBinaryOpList_cu_a911ec4325multi_tensor_apply_kernelINS1_18TensorListMetadataILi2EEENS1_24BinaryOpListAlphaFunctorIN3c108BFloat16ELi2ELi2ELi0EEEJNS0_7maximumIfEEfEEEvT_T0_DpT1_ --------------------------
	.section	.nv.constant0._ZN2at6native55_GLOBAL__N__de093ff9_22_ForeachBinaryOpList_cu_a911ec4325multi_tensor_apply_kernelINS1_18TensorListMetadataILi2EEENS1_24BinaryOpListAlphaFunctorIN3c108BFloat16ELi2ELi2ELi0EEEJNS0_7maximumIfEEfEEEvT_T0_DpT1_,"a",@progbits
	.sectionflags	@""
	.align	4
.nv.constant0._ZN2at6native55_GLOBAL__N__de093ff9_22_ForeachBinaryOpList_cu_a911ec4325multi_tensor_apply_kernelINS1_18TensorListMetadataILi2EEENS1_24BinaryOpListAlphaFunctorIN3c108BFloat16ELi2ELi2ELi0EEEJNS0_7maximumIfEEfEEEvT_T0_DpT1_:
	.zero		4048


//--------------------- .nv.constant0._ZN2at6native55_GLOBAL__N__de093ff9_22_ForeachBinaryOpList_cu_a911ec4325multi_tensor_apply_kernelINS1_18TensorListMetadataILi2EEENS1_24BinaryOpListAlphaFunctorIfLi2ELi2ELi0EEEJNS0_7maximumIfEEfEEEvT_T0_DpT1_ --------------------------
	.section	.nv.constant0._ZN2at6native55_GLOBAL__N__de093ff9_22_ForeachBinaryOpList_cu_a911ec4325multi_tensor_apply_kernelINS1_18TensorListMetadataILi2EEENS1_24BinaryOpListAlphaFunctorIfLi2ELi2ELi0EEEJNS0_7maximumIfEEfEEEvT_T0_DpT1_,"a",@progbits
	.sectionflags	@""
	.align	4
.nv.constant0._ZN2at6native55_GLOBAL__N__de093ff9_22_ForeachBinaryOpList_cu_a911ec4325multi_tensor_apply_kernelINS1_18TensorListMetadataILi2EEENS1_24BinaryOpListAlphaFunctorIfLi2ELi2ELi0EEEJNS0_7maximumIfEEfEEEvT_T0_DpT1_:
	.zero		4048


//--------------------- .nv.constant0._ZN2at6native55_GLOBAL__N__de093ff9_22_ForeachBinaryOpList_cu_a911ec4325multi_tensor_apply_kernelINS1_18TensorListMetadataILi2EEENS1_24BinaryOpListAlphaFunctorIdLi2ELi2ELi0EEEJNS0_7maximumIdEEdEEEvT_T0_DpT1_ --------------------------
	.section	.nv.constant0._ZN2at6native55_GLOBAL__N__de093ff9_22_ForeachBinaryOpList_cu_a911ec4325multi_tensor_apply_kernelINS1_18TensorListMetadataILi2EEENS1_24BinaryOpListAlphaFunctorIdLi2ELi2ELi0EEEJNS0_7maximumIdEEdEEEvT_T0_DpT1_,"a",@progbits
	.sectionflags	@""
	.align	4
.nv.constant0._ZN2at6native55_GLOBAL__N__de093ff9_22_ForeachBinaryOpList_cu_a911ec4325multi_tensor_apply_kernelINS1_18TensorListMetadataILi2EEENS1_24BinaryOpListAlphaFunctorIdLi2ELi2ELi0EEEJNS0_7maximumIdEEdEEEvT_T0_DpT1_:
	.zero		4056


//--------------------- .nv.constant0._ZN2at6native55_GLOBAL__N__de093ff9_22_ForeachBinaryOpList_cu_a911ec4325multi_tensor_apply_kernelINS1_18TensorListMetadataILi2EEENS1_24BinaryOpListAlphaFunctorIsLi2ELi2ELi0EEEJNS0_7maximumIsEEsEEEvT_T0_DpT1_ --------------------------
	.section	.nv.constant0._ZN2at6native55_GLOBAL__N__de093ff9_22_ForeachBinaryOpList_cu_a911ec4325multi_tensor_apply_kernelINS1_18TensorListMetadataILi2EEENS1_24BinaryOpListAlphaFunctorIsLi2ELi2ELi0EEEJNS0_7maximumIsEEsEEEvT_T0_DpT1_,"a",@progbits
	.sectionflags	@""
	.align	4
.nv.constant0._ZN2at6native55_GLOBAL__N__de093ff9_22_ForeachBinaryOpList_cu_a911ec4325multi_tensor_apply_kernelINS1_18TensorListMetadataILi2EEENS1_24BinaryOpListAlphaFunctorIsLi2ELi2ELi0EEEJNS0_7maximumIsEEsEEEvT_T0_DpT1_:
	.zero		4044


//--------------------- .nv.constant0._ZN2at6native55_GLOBAL__N__de093ff9_22_ForeachBinaryOpList_cu_a911ec4325multi_tensor_apply_kernelINS1_18TensorListMetadataILi2EEENS1_24BinaryOpListAlphaFunctorIlLi2ELi2ELi0EEEJNS0_7maximumIlEElEEEvT_T0_DpT1_ --------------------------
	.section	.nv.constant0._ZN2at6native55_GLOBAL__N__de093ff9_22_ForeachBinaryOpList_cu_a911ec4325multi_tensor_apply_kernelINS1_18TensorListMetadataILi2EEENS1_24BinaryOpListAlphaFunctorIlLi2ELi2ELi0EEEJNS0_7maximumIlEElEEEvT_T0_DpT1_,"a",@progbits
	.sectionflags	@""
	.align	4
.nv.constant0._ZN2at6native55_GLOBAL__N__de093ff9_22_ForeachBinaryOpList_cu_a911ec4325multi_tensor_apply_kernelINS1_18TensorListMetadataILi2EEENS1_24BinaryOpListAlphaFunctorIlLi2ELi2ELi0EEEJNS0_7maximumIlEElEEEvT_T0_DpT1_:
	.zero		4056


//--------------------- .nv.constant0._ZN2at6native55_GLOBAL__N__de093ff9_22_ForeachBinaryOpList_cu_a911ec4325multi_tensor_apply_kernelINS1_18TensorListMetadataILi2EEENS1_24BinaryOpListAlphaFunctorIiLi2ELi2ELi0EEEJNS0_7maximumIiEEiEEEvT_T0_DpT1_ --------------------------
	.section	.nv.constant0._ZN2at6native55_GLOBAL__N__de093ff9_22_ForeachBinaryOpList_cu_a911ec4325multi_tensor_apply_kernelINS1_18TensorListMetadataILi2EEENS1_24BinaryOpListAlphaFunctorIiLi2ELi2ELi0EEEJNS0_7maximumIiEEiEEEvT_T0_DpT1_,"a",@progbits
	.sectionflags	@""
	.align	4
.nv.constant0._ZN2at6native55_GLOBAL__N__de093ff9_22_ForeachBinaryOpList_cu_a911ec4325multi_tensor_apply_kernelINS1_18TensorListMetadataILi2EEENS1_24BinaryOpListAlphaFunctorIiLi2ELi2ELi0EEEJNS0_7maximumIiEEiEEEvT_T0_DpT1_:
	.zero		4048


//--------------------- .nv.constant0._ZN2at6native55_GLOBAL__N__de093ff9_22_ForeachBinaryOpList_cu_a911ec4325multi_tensor_apply_kernelINS1_18TensorListMetadataILi2EEENS1_24BinaryOpListAlphaFunctorIaLi2ELi2ELi0EEEJNS0_7maximumIaEEaEEEvT_T0_DpT1_ --------------------------
	.section	.nv.constant0._ZN2at6native55_GLOBAL__N__de093ff9_22_ForeachBinaryOpList_cu_a911ec4325multi_tensor_apply_kernelINS1_18TensorListMetadataILi2EEENS1_24BinaryOpListAlphaFunctorIaLi2ELi2ELi0EEEJNS0_7maximumIaEEaEEEvT_T0_DpT1_,"a",@progbits
	.sectionflags	@""
	.align	4
.nv.constant0._ZN2at6native55_GLOBAL__N__de093ff9_22_ForeachBinaryOpList_cu_a911ec4325multi_tensor_apply_kernelINS1_18TensorListMetadataILi2EEENS1_24BinaryOpListAlphaFunctorIaLi2ELi2ELi0EEEJNS0_7maximumIaEEaEEEvT_T0_DpT1_:
	.zero		4043


//--------------------- .nv.constant0._ZN2at6native55_GLOBAL__N__de093ff9_22_ForeachBinaryOpList_cu_a911ec4325multi_tensor_apply_kernelINS1_18TensorListMetadataILi2EEENS1_24BinaryOpListAlphaFunctorIhLi2ELi2ELi0EEEJNS0_7maximumIhEEhEEEvT_T0_DpT1_ --------------------------
	.section	.nv.constant0._ZN2at6native55_GLOBAL__N__de093ff9_22_ForeachBinaryOpList_cu_a911ec4325multi_tensor_apply_kernelINS1_18TensorListMetadataILi2EEENS1_24BinaryOpListAlphaFunctorIhLi2ELi2ELi0EEEJNS0_7maximumIhEEhEEEvT_T0_DpT1_,"a",@progbits
	.sectionflags	@""
	.align	4
.nv.constant0._ZN2at6native55_GLOBAL__N__de093ff9_22_ForeachBinaryOpList_cu_a911ec4325multi_tensor_apply_kernelINS1_18TensorListMetadataILi2EEENS1_24BinaryOpListAlphaFunctorIhLi2ELi2ELi0EEEJNS0_7maximumIhEEhEEEvT_T0_DpT1_:
	.zero		4043


//--------------------- .nv.constant0._ZN2at6native55_GLOBAL__N__de093ff9_22_ForeachBinaryOpList_cu_a911ec4325multi_tensor_apply_kernelINS1_18TensorListMetadataILi3EEENS1_24BinaryOpListAlphaFunctorIN3c104HalfELi3ELi2ELi2EEEJNS0_7minimumIfEEfEEEvT_T0_DpT1_ --------------------------
	.section	.nv.constant0._ZN2at6native55_GLOBAL__N__de093ff9_22_ForeachBinaryOpList_cu_a911ec4325multi_tensor_apply_kernelINS1_18TensorListMetadataILi3EEENS1_24BinaryOpListAlphaFunctorIN3c104HalfELi3ELi2ELi2EEEJNS0_7minimumIfEEfEEEvT_T0_DpT1_,"a",@progbits
	.sectionflags	@""
	.align	4
.nv.constant0._ZN2at6native55_GLOBAL__N__de093ff9_22_ForeachBinaryOpList_cu_a911ec4325multi_tensor_apply_kernelINS1_18TensorListMetadataILi3EEENS1_24BinaryOpListAlphaFunctorIN3c104HalfELi3ELi2ELi2EEEJNS0_7minimumIfEEfEEEvT_T0_DpT1_:
	.zero		4048


//--------------------- .nv.constant0._ZN2at6native55_GLOBAL__N__de093ff9_22_ForeachBinaryOpList_cu_a911ec4325multi_tensor_apply_kernelINS1_18TensorListMetadataILi3EEENS1_24BinaryOpListAlphaFunctorIN3c108BFloat16ELi3ELi2ELi2EEEJNS0_7minimumIfEEfEEEvT_T0_DpT1_ --------------------------
	.section	.nv.constant0._ZN2at6native55_GLOBAL__N__de093ff9_22_ForeachBinaryOpList_cu_a911ec4325multi_tensor_apply_kernelINS1_18TensorListMetadataILi3EEENS1_24BinaryOpListAlphaFunctorIN3c108BFloat16ELi3ELi2ELi2EEEJNS0_7minimumIfEEfEEEvT_T0_DpT1_,"a",@progbits
	.sectionflags	@""
	.align	4
.nv.constant0._ZN2at6native55_GLOBAL__N__de093ff9_22_ForeachBinaryOpList_cu_a911ec4325multi_tensor_apply_kernelINS1_18TensorListMetadataILi3EEENS1_24BinaryOpListAlphaFunctorIN3c108BFloat16ELi3ELi2ELi2EEEJNS0_7minimumIfEEfEEEvT_T0_DpT1_:
	.zero		4048


//--------------------- .nv.constant0._ZN2at6native55_GLOBAL__N__de093ff9_22_ForeachBinaryOpList_cu_a911ec4325multi_tensor_apply_kernelINS1_18TensorListMetadataILi3EEENS1_24BinaryOpListAlphaFunctorIfLi3ELi2ELi2EEEJNS0_7minimumIfEEfEEEvT_T0_DpT1_ --------------------------
	.section	.nv.constant0._ZN2at6native55_GLOBAL__N__de093ff9_22_ForeachBinaryOpList_cu_a911ec4325multi_tensor_apply_kernelINS1_18TensorListMetadataILi3EEENS1_24BinaryOpListAlphaFunctorIfLi3ELi2ELi2EEEJNS0_7minimumIfEEfEEEvT_T0_DpT1_,"a",@progbits
	.sectionflags	@""
	.align	4
.nv.constant0._ZN2at6native55_GLOBAL__N__de093ff9_22_ForeachBinaryOpList_cu_a911ec4325multi_tensor_apply_kernelINS1_18TensorListMetadataILi3EEENS1_24BinaryOpListAlphaFunctorIfLi3ELi2ELi2EEEJNS0_7minimumIfEEfEEEvT_T0_DpT1_:
	.zero		4048


//--------------------- .nv.constant0._ZN2at6native55_GLOBAL__N__de093ff9_22_ForeachBinaryOpList_cu_a911ec4325multi_tensor_apply_kernelINS1_18TensorListMetadataILi3EEENS1_24BinaryOpListAlphaFunctorIdLi3ELi2ELi2EEEJNS0_7minimumIdEEdEEEvT_T0_DpT1_ --------------------------
	.section	.nv.constant0._ZN2at6native55_GLOBAL__N__de093ff9_22_ForeachBinaryOpList_cu_a911ec4325multi_tensor_apply_kernelINS1_18TensorListMetadataILi3EEENS1_24BinaryOpListAlphaFunctorIdLi3ELi2ELi2EEEJNS0_7minimumIdEEdEEEvT_T0_DpT1_,"a",@progbits
	.sectionflags	@""
	.align	4
.nv.constant0._ZN2at6native55_GLOBAL__N__de093ff9_22_ForeachBinaryOpList_cu_a911ec4325multi_tensor_apply_kernelINS1_18TensorListMetadataILi3EEENS1_24BinaryOpListAlphaFunctorIdLi3ELi2ELi2EEEJNS0_7minimumIdEEdEEEvT_T0_DpT1_:
	.zero		4056


//--------------------- .nv.constant0._ZN2at6native55_GLOBAL__N__de093ff9_22_ForeachBinaryOpList_cu_a911ec4325multi_tensor_apply_kernelINS1_18TensorListMetadataILi3EEENS1_24BinaryOpListAlphaFunctorIsLi3ELi2ELi2EEEJNS0_7minimumIsEEsEEEvT_T0_DpT1_ --------------------------
	.section	.nv.constant0._ZN2at6native55_GLOBAL__N__de093ff9_22_ForeachBinaryOpList_cu_a911ec4325multi_tensor_apply_kernelINS1_18TensorListMetadataILi3EEENS1_24BinaryOpListAlphaFunctorIsLi3ELi2ELi2EEEJNS0_7minimumIsEEsEEEvT_T0_DpT1_,"a",@progbits
	.sectionflags	@""
	.align	4
.nv.constant0._ZN2at6native55_GLOBAL__N__de093ff9_22_ForeachBinaryOpList_cu_a911ec4325multi_tensor_apply_kernelINS1_18TensorListMetadataILi3EEENS1_24BinaryOpListAlphaFunctorIsLi3ELi2ELi2EEEJNS0_7minimumIsEEsEEEvT_T0_DpT1_:
	.zero		4044


//--------------------- .nv.constant0._ZN2at6native55_GLOBAL__N__de093ff9_22_ForeachBinaryOpList_cu_a911ec4325multi_tensor_apply_kernelINS1_18TensorListMetadataILi3EEENS1_24BinaryOpListAlphaFunctorIlLi3ELi2ELi2EEEJNS0_7minimumIlEElEEEvT_T0_DpT1_ --------------------------
	.section	.nv.constant0._ZN2at6native55_GLOBAL__N__de093ff9_22_ForeachBinaryOpList_cu_a911ec4325multi_tensor_apply_kernelINS1_18TensorListMetadataILi3EEENS1_24BinaryOpListAlphaFunctorIlLi3ELi2ELi2EEEJNS0_7minimumIlEElEEEvT_T0_DpT1_,"a",@progbits
	.sectionflags	@""
	.align	4
.nv.constant0._ZN2at6native55_GLOBAL__N__de093ff9_22_ForeachBinaryOpList_cu_a911ec4325multi_tensor_apply_kernelINS1_18TensorListMetadataILi3EEENS1_24BinaryOpListAlphaFunctorIlLi3ELi2ELi2EEEJNS0_7minimumIlEElEEEvT_T0_DpT1_:
	.zero		4056


//--------------------- .nv.constant0._ZN2at6native55_GLOBAL__N__de093ff9_22_ForeachBinaryOpList_cu_a911ec4325multi_tensor_apply_kernelINS1_18TensorListMetadataILi3EEENS1_24BinaryOpListAlphaFunctorIiLi3ELi2ELi2EEEJNS0_7minimumIiEEiEEEvT_T0_DpT1_ --------------------------
	.section	.nv.constant0._ZN2at6native55_GLOBAL__N__de093ff9_22_ForeachBinaryOpList_cu_a911ec4325multi_tensor_apply_kernelINS1_18TensorListMetadataILi3EEENS1_24BinaryOpListAlphaFunctorIiLi3ELi2ELi2EEEJNS0_7minimumIiEEiEEEvT_T0_DpT1_,"a",@progbits
	.sectionflags	@""
	.align	4
.nv.constant0._ZN2at6native55_GLOBAL__N__de093ff9_22_ForeachBinaryOpList_cu_a911ec4325multi_tensor_apply_kernelINS1_18TensorListMetadataILi3EEENS1_24BinaryOpListAlphaFunctorIiLi3ELi2ELi2EEEJNS0_7minimumIiEEiEEEvT_T0_DpT1_:
	.zero		4048


//--------------------- .nv.constant0._ZN2at6native55_GLOBAL__N__de093ff9_22_ForeachBinaryOpList_cu_a911ec4325multi_tensor_apply_kernelINS1_18TensorListMetadataILi3EEENS1_24BinaryOpListAlphaFunctorIaLi3ELi2ELi2EEEJNS0_7minimumIaEEaEEEvT_T0_DpT1_ --------------------------
	.section	.nv.constant0._ZN2at6native55_GLOBAL__N__de093ff9_22_ForeachBinaryOpList_cu_a911ec4325multi_tensor_apply_kernelINS1_18TensorListMetadataILi3EEENS1_24BinaryOpListAlphaFunctorIaLi3ELi2ELi2EEEJNS0_7minimumIaEEaEEEvT_T0_DpT1_,"a",@progbits
	.sectionflags	@""
	.align	4
.nv.constant0._ZN2at6native55_GLOBAL__N__de093ff9_22_ForeachBinaryOpList_cu_a911ec4325multi_tensor_apply_kernelINS1_18TensorListMetadataILi3EEENS1_24BinaryOpListAlphaFunctorIaLi3ELi2ELi2EEEJNS0_7minimumIaEEaEEEvT_T0_DpT1_:
	.zero		4043


//--------------------- .nv.constant0._ZN2at6native55_GLOBAL__N__de093ff9_22_ForeachBinaryOpList_cu_a911ec4325multi_tensor_apply_kernelINS1_18TensorListMetadataILi3EEENS1_24BinaryOpListAlphaFunctorIhLi3ELi2ELi2EEEJNS0_7minimumIhEEhEEEvT_T0_DpT1_ --------------------------
	.section	.nv.constant0._ZN2at6native55_GLOBAL__N__de093ff9_22_ForeachBinaryOpList_cu_a911ec4325multi_tensor_apply_kernelINS1_18TensorListMetadataILi3EEENS1_24BinaryOpListAlphaFunctorIhLi3ELi2ELi2EEEJNS0_7minimumIhEEhEEEvT_T0_DpT1_,"a",@progbits
	.sectionflags	@""
	.align	4
.nv.constant0._ZN2at6native55_GLOBAL__N__de093ff9_22_ForeachBinaryOpList_cu_a911ec4325multi_tensor_apply_kernelINS1_18TensorListMetadataILi3EEENS1_24BinaryOpListAlphaFunctorIhLi3ELi2ELi2EEEJNS0_7minimumIhEEhEEEvT_T0_DpT1_:
	.zero		4043


//--------------------- .nv.constant0._ZN2at6native55_GLOBAL__N__de093ff9_22_ForeachBinaryOpList_cu_a911ec4325multi_tensor_apply_kernelINS1_18TensorListMetadataILi2EEENS1_24BinaryOpListAlphaFunctorIN3c104HalfELi2ELi2ELi0EEEJNS0_7minimumIfEEfEEEvT_T0_DpT1_ --------------------------
	.section	.nv.constant0._ZN2at6native55_GLOBAL__N__de093ff9_22_ForeachBinaryOpList_cu_a911ec4325multi_tensor_apply_kernelINS1_18TensorListMetadataILi2EEENS1_24BinaryOpListAlphaFunctorIN3c104HalfELi2ELi2ELi0EEEJNS0_7minimumIfEEfEEEvT_T0_DpT1_,"a",@progbits
	.sectionflags	@""
	.align	4
.nv.constant0._ZN2at6native55_GLOBAL__N__de093ff9_22_ForeachBinaryOpList_cu_a911ec4325multi_tensor_apply_kernelINS1_18TensorListMetadataILi2EEENS1_24BinaryOpListAlphaFunctorIN3c104HalfELi2ELi2ELi0EEEJNS0_7minimumIfEEfEEEvT_T0_DpT1_:
	.zero		4048


//--------------------- .nv.constant0._ZN2at6native55_GLOBAL__N__de093ff9_22_ForeachBinaryOpList_cu_a911ec4325multi_tensor_apply_kernelINS1_18TensorListMetadataILi2EEENS1_24BinaryOpListAlphaFunctorIN3c108BFloat16ELi2ELi2ELi0EEEJNS0_7minimumIfEEfEEEvT_T0_DpT1_ --------------------------
	.section	.nv.constant0._ZN2at6native55_GLOBAL__N__de093ff9_22_ForeachBinaryOpList_cu_a911ec4325multi_tensor_apply_kernelINS1_18TensorListMetadataILi2EEENS1_24BinaryOpListAlphaFunctorIN3c108BFloat16ELi2ELi2ELi0EEEJNS0_7minimumIfEEfEEEvT_T0_DpT1_,"a",@progbits
	.sectionflags	@""
	.align	4
.nv.constant0._ZN2at6native55_GLOBAL__N__de093ff9_22_ForeachBinaryOpList_cu_a911ec4325multi_tensor_apply_kernelINS1_18TensorListMetadataILi2EEENS1_24BinaryOpListAlphaFunctorIN3c108BFloat16ELi2ELi2ELi0EEEJNS0_7minimumIfEEfEEEvT_T0_DpT1_:
	.zero		4048


//--------------------- .nv.constant0._ZN2at6native55_GLOBAL__N__de093ff9_22_ForeachBinaryOpList_cu_a911ec4325multi_tensor_apply_kernelINS1_18TensorListMetadataILi2EEENS1_24BinaryOpListAlphaFunctorIfLi2ELi2ELi0EEEJNS0_7minimumIfEEfEEEvT_T0_DpT1_ --------------------------
	.section	.nv.constant0._ZN2at6native55_GLOBAL__N__de093ff9_22_ForeachBinaryOpList_cu_a911ec4325multi_tensor_apply_kernelINS1_18TensorListMetadataILi2EEENS1_24BinaryOpListAlphaFunctorIfLi2ELi2ELi0EEEJNS0_7minimumIfEEfEEEvT_T0_DpT1_,"a",@progbits
	.sectionflags	@""
	.align	4
.nv.constant0._ZN2at6native55_GLOBAL__N__de093ff9_22_ForeachBinaryOpList_cu_a911ec4325multi_tensor_apply_kernelINS1_18TensorListMetadataILi2EEENS1_24BinaryOpListAlphaFunctorIfLi2ELi2ELi0EEEJNS0_7minimumIfEEfEEEvT_T0_DpT1_:
	.zero		4048


//--------------------- .nv.constant0._ZN2at6native55_GLOBAL__N__de093ff9_22_ForeachBinaryOpList_cu_a911ec4325multi_tensor_apply_kernelINS1_18TensorListMetadataILi2EEENS1_24BinaryOpListAlphaFunctorIdLi2ELi2ELi0EEEJNS0_7minimumIdEEdEEEvT_T0_DpT1_ --------------------------
	.section	.nv.constant0._ZN2at6native55_GLOBAL__N__de093ff9_22_ForeachBinaryOpList_cu_a911ec4325multi_tensor_apply_kernelINS1_18TensorListMetadataILi2EEENS1_24BinaryOpListAlphaFunctorIdLi2ELi2ELi0EEEJNS0_7minimumIdEEdEEEvT_T0_DpT1_,"a",@progbits
	.sectionflags	@""
	.align	4
.nv.constant0._ZN2at6native55_GLOBAL__N__de093ff9_22_ForeachBinaryOpList_cu_a911ec4325multi_tensor_apply_kernelINS1_18TensorListMetadataILi2EEENS1_24BinaryOpListAlphaFunctorIdLi2ELi2ELi0EEEJNS0_7minimumIdEEdEEEvT_T0_DpT1_:
	.zero		4056


//--------------------- .nv.constant0._ZN2at6native55_GLOBAL__N__de093ff9_22_ForeachBinaryOpList_cu_a911ec4325multi_tensor_apply_kernelINS1_18TensorListMetadataILi2EEENS1_24BinaryOpListAlphaFunctorIsLi2ELi2ELi0EEEJNS0_7minimumIsEEsEEEvT_T0_DpT1_ --------------------------
	.section	.nv.constant0._ZN2at6native55_GLOBAL__N__de093ff9_22_ForeachBinaryOpList_cu_a911ec4325multi_tensor_apply_kernelINS1_18TensorListMetadataILi2EEENS1_24BinaryOpListAlphaFunctorIsLi2ELi2ELi0EEEJNS0_7minimumIsEEsEEEvT_T0_DpT1_,"a",@progbits
	.sectionflags	@""
	.align	4
.nv.constant0._ZN2at6native55_GLOBAL__N__de093ff9_22_ForeachBinaryOpList_cu_a911ec4325multi_tensor_apply_kernelINS1_18TensorListMetadataILi2EEENS1_24BinaryOpListAlphaFunctorIsLi2ELi2ELi0EEEJNS0_7minimumIsEEsEEEvT_T0_DpT1_:
	.zero		4044


//--------------------- .nv.constant0._ZN2at6native55_GLOBAL__N__de093ff9_22_ForeachBinaryOpList_cu_a911ec4325multi_tensor_apply_kernelINS1_18TensorListMetadataILi2EEENS1_24BinaryOpListAlphaFunctorIlLi2ELi2ELi0EEEJNS0_7minimumIlEElEEEvT_T0_DpT1_ --------------------------
	.section	.nv.constant0._ZN2at6native55_GLOBAL__N__de093ff9_22_ForeachBinaryOpList_cu_a911ec4325multi_tensor_apply_kernelINS1_18TensorListMetadataILi2EEENS1_24BinaryOpListAlphaFunctorIlLi2ELi2ELi0EEEJNS0_7minimumIlEElEEEvT_T0_DpT1_,"a",@progbits
	.sectionflags	@""
	.align	4
.nv.constant0._ZN2at6native55_GLOBAL__N__de093ff9_22_ForeachBinaryOpList_cu_a911ec4325multi_tensor_apply_kernelINS1_18TensorListMetadataILi2EEENS1_24BinaryOpListAlphaFunctorIlLi2ELi2ELi0EEEJNS0_7minimumIlEElEEEvT_T0_DpT1_:
	.zero		4056


//--------------------- .nv.constant0._ZN2at6native55_GLOBAL__N__de093ff9_22_ForeachBinaryOpList_cu_a911ec4325multi_tensor_apply_kernelINS1_18TensorListMetadataILi2EEENS1_24BinaryOpListAlphaFunctorIiLi2ELi2ELi0EEEJNS0_7minimumIiEEiEEEvT_T0_DpT1_ --------------------------
	.section	.nv.constant0._ZN2at6native55_GLOBAL__N__de093ff9_22_ForeachBinaryOpList_cu_a911ec4325multi_tensor_apply_kernelINS1_18TensorListMetadataILi2EEENS1_24BinaryOpListAlphaFunctorIiLi2ELi2ELi0EEEJNS0_7minimumIiEEiEEEvT_T0_DpT1_,"a",@progbits
	.sectionflags	@""
	.align	4
.nv.constant0._ZN2at6native55_GLOBAL__N__de093ff9_22_ForeachBinaryOpList_cu_a911ec4325multi_tensor_apply_kernelINS1_18TensorListMetadataILi2EEENS1_24BinaryOpListAlphaFunctorIiLi2ELi2ELi0EEEJNS0_7minimumIiEEiEEEvT_T0_DpT1_:
	.zero		4048


//--------------------- .nv.constant0._ZN2at6native55_GLOBAL__N__de093ff9_22_ForeachBinaryOpList_cu_a911ec4325multi_tensor_apply_kernelINS1_18TensorListMetadataILi2EEENS1_24BinaryOpListAlphaFunctorIaLi2ELi2ELi0EEEJNS0_7minimumIaEEaEEEvT_T0_DpT1_ --------------------------
	.section	.nv.constant0._ZN2at6native55_GLOBAL__N__de093ff9_22_ForeachBinaryOpList_cu_a911ec4325multi_tensor_apply_kernelINS1_18TensorListMetadataILi2EEENS1_24BinaryOpListAlphaFunctorIaLi2ELi2ELi0EEEJNS0_7minimumIaEEaEEEvT_T0_DpT1_,"a",@progbits
	.sectionflags	@""
	.align	4
.nv.constant0._ZN2at6native55_GLOBAL__N__de093ff9_22_ForeachBinaryOpList_cu_a911ec4325multi_tensor_apply_kernelINS1_18TensorListMetadataILi2EEENS1_24BinaryOpListAlphaFunctorIaLi2ELi2ELi0EEEJNS0_7minimumIaEEaEEEvT_T0_DpT1_:
	.zero		4043


//--------------------- .nv.constant0._ZN2at6native55_GLOBAL__N__de093ff9_22_ForeachBinaryOpList_cu_a911ec4325multi_tensor_apply_kernelINS1_18TensorListMetadataILi2EEENS1_24BinaryOpListAlphaFunctorIhLi2ELi2ELi0EEEJNS0_7minimumIhEEhEEEvT_T0_DpT1_ --------------------------
	.section	.nv.constant0._ZN2at6native55_GLOBAL__N__de093ff9_22_ForeachBinaryOpList_cu_a911ec4325multi_tensor_apply_kernelINS1_18TensorListMetadataILi2EEENS1_24BinaryOpListAlphaFunctorIhLi2ELi2ELi0EEEJNS0_7minimumIhEEhEEEvT_T0_DpT1_,"a",@progbits
	.sectionflags	@""
	.align	4
.nv.constant0._ZN2at6native55_GLOBAL__N__de093ff9_22_ForeachBinaryOpList_cu_a911ec4325multi_tensor_apply_kernelINS1_18TensorListMetadataILi2EEENS1_24BinaryOpListAlphaFunctorIhLi2ELi2ELi0EEEJNS0_7minimumIhEEhEEEvT_T0_DpT1_:
	.zero		4043


//--------------------- .nv.constant0._ZN2at6native55_GLOBAL__N__de093ff9_22_ForeachBinaryOpList_cu_a911ec4325multi_tensor_apply_kernelINS1_18TensorListMetadataILi3EEENS1_24BinaryOpListAlphaFunctorIN3c104HalfELi3ELi2ELi2EEEJSt7dividesIfEfEEEvT_T0_DpT1_ --------------------------
	.section	.nv.constant0._ZN2at6native55_GLOBAL__N__de093ff9_22_ForeachBinaryOpList_cu_a911ec4325multi_tensor_apply_kernelINS1_18TensorListMetadataILi3EEENS1_24BinaryOpListAlphaFunctorIN3c104HalfELi3ELi2ELi2EEEJSt7dividesIfEfEEEvT_T0_DpT1_,"a",@progbits
	.sectionflags	@""
	.align	4
.nv.constant0._ZN2at6native55_GLOBAL__N__de093ff9_22_ForeachBinaryOpList_cu_a911ec4325multi_tensor_apply_kernelINS1_18TensorListMetadataILi3EEENS1_24BinaryOpListAlphaFunctorIN3c104HalfELi3ELi2ELi2EEEJSt7dividesIfEfEEEvT_T0_DpT1_:
	.zero		4048


//--------------------- .nv.constant0._ZN2at6native55_GLOBAL__N__de093ff9_22_ForeachBinaryOpList_cu_a911ec4325multi_tensor_apply_kernelINS1_18TensorListMetadataILi3EEENS1_24BinaryOpListAlphaFunctorIN3c108BFloat16ELi3ELi2ELi2EEEJSt7dividesIfEfEEEvT_T0_DpT1_ --------------------------
	.section	.nv.constant0._ZN2at6native55_GLOBAL__N__de093ff9_22_ForeachBinaryOpList_cu_a911ec4325multi_tensor_apply_kernelINS1_18TensorListMetadataILi3EEENS1_24BinaryOpListAlphaFunctorIN3c108BFloat16ELi3ELi2ELi2EEEJSt7dividesIfEfEEEvT_T0_DpT1_,"a",@progbits
	.sectionflags	@""
	.align	4
.nv.constant0._ZN2at6native55_GLOBAL__N__de093ff9_22_ForeachBinaryOpList_cu_a911ec4325multi_tensor_apply_kernelINS1_18TensorListMetadataILi3EEENS1_24BinaryOpListAlphaFunctorIN3c108BFloat16ELi3ELi2ELi2EEEJSt7dividesIfEfEEEvT_T0_DpT1_:
	.zero		4048


//--------------------- .nv.constant0._ZN2at6native55_GLOBAL__N__de093ff9_22_ForeachBinaryOpList_cu_a911ec4325multi_tensor_apply_kernelINS1_18TensorListMetadataILi3EEENS1_24BinaryOpListAlphaFunctorIbLi3ELi2ELi2EEEJSt7dividesIbEbEEEvT_T0_DpT1_ --------------------------
	.section	.nv.constant0._ZN2at6native55_GLOBAL__N__de093ff9_22_ForeachBinaryOpList_cu_a911ec4325multi_tensor_apply_kernelINS1_18TensorListMetadataILi3EEENS1_24BinaryOpListAlphaFunctorIbLi3ELi2ELi2EEEJSt7dividesIbEbEEEvT_T0_DpT1_,"a",@progbits
	.sectionflags	@""
	.align	4
.nv.constant0._ZN2at6native55_GLOBAL__N__de093ff9_22_ForeachBinaryOpList_cu_a911ec4325multi_tensor_apply_kernelINS1_18TensorListMetadataILi3EEENS1_24BinaryOpListAlphaFunctorIbLi3ELi2ELi2EEEJSt7dividesIbEbEEEvT_T0_DpT1_:
	.zero		4043


//--------------------- .nv.constant0._ZN2at6native55_GLOBAL__N__de093ff9_22_ForeachBinaryOpList_cu_a911ec4325multi_tensor_apply_kernelINS1_18TensorListMetadataILi3EEENS1_24BinaryOpListAlphaFunctorIN3c107complexIfEELi3ELi2ELi2EEEJSt7dividesIS8_ES8_EEEvT_T0_DpT1_ --------------------------
	.section	.nv.constant0._ZN2at6native55_GLOBAL__N__de093ff9_22_ForeachBinaryOpList_cu_a911ec4325multi_tensor_apply_kernelINS1_18TensorListMetadataILi3EEENS1_24BinaryOpListAlphaFunctorIN3c107complexIfEELi3ELi2ELi2EEEJSt7dividesIS8_ES8_EEEvT_T0_DpT1_,"a",@progbits
	.sectionflags	@""
	.align	4
.nv.constant0._ZN2at6native55_GLOBAL__N__de093ff9_22_ForeachBinaryOpList_cu_a911ec4325multi_tensor_apply_kernelINS1_18TensorListMetadataILi3EEENS1_24BinaryOpListAlphaFunctorIN3c107complexIfEELi3ELi2ELi2EEEJSt7dividesIS8_ES8_EEEvT_T0_DpT1_:
	.zero		4056


//--------------------- .nv.constant0._ZN2at6native55_GLOBAL__N__de093ff9_22_ForeachBinaryOpList_cu_a911ec4325multi_tensor_apply_kernelINS1_18TensorListMetadataILi3EEENS1_24BinaryOpListAlphaFunctorIN3c107complexIdEELi3ELi2ELi2EEEJSt7dividesIS8_ES8_EEEvT_T0_DpT1_ --------------------------
	.section	.nv.constant0._ZN2at6native55_GLOBAL__N__de093ff9_22_ForeachBinaryOpList_cu_a911ec4325multi_tensor_apply_kernelINS1_18TensorListMetadataILi3EEENS1_24BinaryOpListAlphaFunctorIN3c107complexIdEELi3ELi2ELi2EEEJSt7dividesIS8_ES8_EEEvT_T0_DpT1_,"a",@progbits
	.sectionflags	@""
	.align	4
.nv.constant0._ZN2at6native55_GLOBAL__N__de093ff9_22_ForeachBinaryOpList_cu_a911ec4325multi_tensor_apply_kernelINS1_18TensorListMetadataILi3EEENS1_24BinaryOpListAlphaFunctorIN3c107complexIdEELi3ELi2ELi2EEEJSt7dividesIS8_ES8_EEEvT_T0_DpT1_:
	.zero		4064


//--------------------- .nv.constant0._ZN2at6native55_GLOBAL__N__de093ff9_22_ForeachBinaryOpList_cu_a911ec4325multi_tensor_apply_kernelINS1_18TensorListMetadataILi3EEENS1_24BinaryOpListAlphaFunctorIfLi3ELi2ELi2EEEJSt7dividesIfEfEEEvT_T0_DpT1_ --------------------------
	.section	.nv.constant0._ZN2at6native55_GLOBAL__N__de093ff9_22_ForeachBinaryOpList_cu_a911ec4325multi_tensor_apply_kernelINS1_18TensorListMetadataILi3EEENS1_24BinaryOpListAlphaFunctorIfLi3ELi2ELi2EEEJSt7dividesIfEfEEEvT_T0_DpT1_,"a",@progbits
	.sectionflags	@""
	.align	4
.nv.constant0._ZN2at6native55_GLOBAL__N__de093ff9_22_ForeachBinaryOpList_cu_a911ec4325multi_tensor_apply_kernelINS1_18TensorListMetadataILi3EEENS1_24BinaryOpListAlphaFunctorIfLi3ELi2ELi2EEEJSt7dividesIfEfEEEvT_T0_DpT1_:
	.zero		4048


//--------------------- .nv.constant0._ZN2at6native55_GLOBAL__N__de093ff9_22_ForeachBinaryOpList_cu_a911ec4325multi_tensor_apply_kernelINS1_18TensorListMetadataILi3EEENS1_24BinaryOpListAlphaFunctorIdLi3ELi2ELi2EEEJSt7dividesIdEdEEEvT_T0_DpT1_ --------------------------
	.section	.nv.constant0._ZN2at6native55_GLOBAL__N__de093ff9_22_ForeachBinaryOpList_cu_a911ec4325multi_tensor_apply_kernelINS1_18TensorListMetadataILi3EEENS1_24BinaryOpListAlphaFunctorIdLi3ELi2ELi2EEEJSt7dividesIdEdEEEvT_T0_DpT1_,"a",@progbits
	.sectionflags	@""
	.align	4
.nv.constant0._ZN2at6native55_GLOBAL__N__de093ff9_22_ForeachBinaryOpList_cu_a911ec4325multi_tensor_apply_kernelINS1_18TensorListMetadataILi3EEENS1_24BinaryOpListAlphaFunctorIdLi3ELi2ELi2EEEJSt7dividesIdEdEEEvT_T0_DpT1_:
	.zero		4056


//--------------------- .nv.constant0._ZN2at6native55_GLOBAL__N__de093ff9_22_ForeachBinaryOpList_cu_a911ec4325multi_tensor_apply_kernelINS1_18TensorListMetadataILi3EEENS1_24BinaryOpListAlphaFunctorIsLi3ELi2ELi2EEEJSt7dividesIsEsEEEvT_T0_DpT1_ --------------------------
	.section	.nv.constant0._ZN2at6native55_GLOBAL__N__de093ff9_22_ForeachBinaryOpList_cu_a911ec4325multi_tensor_apply_kernelINS1_18TensorListMetadataILi3EEENS1_24BinaryOpListAlphaFunctorIsLi3ELi2ELi2EEEJSt7dividesIsEsEEEvT_T0_DpT1_,"a",@progbits
	.sectionflags	@""
	.align	4
.nv.constant0._ZN2at6native55_GLOBAL__N__de093ff9_22_ForeachBinaryOpList_cu_a911ec4325multi_tensor_apply_kernelINS1_18TensorListMetadataILi3EEENS1_24BinaryOpListAlphaFunctorIsLi3ELi2ELi2EEEJSt7dividesIsEsEEEvT_T0_DpT1_:
	.zero		4044


//--------------------- .nv.constant0._ZN2at6native55_GLOBAL__N__de093ff9_22_ForeachBinaryOpList_cu_a911ec4325multi_tensor_apply_kernelINS1_18TensorListMetadataILi3EEENS1_24BinaryOpListAlphaFunctorIlLi3ELi2ELi2EEEJSt7dividesIlElEEEvT_T0_DpT1_ --------------------------
	.section	.nv.constant0._ZN2at6native55_GLOBAL__N__de093ff9_22_ForeachBinaryOpList_cu_a911ec4325multi_tensor_apply_kernelINS1_18TensorListMetadataILi3EEENS1_24BinaryOpListAlphaFunctorIlLi3ELi2ELi2EEEJSt7dividesIlElEEEvT_T0_DpT1_,"a",@progbits
	.sectionflags	@""
	.align	4
.nv.constant0._ZN2at6native55_GLOBAL__N__de093ff9_22_ForeachBinaryOpList_cu_a911ec4325multi_tensor_apply_kernelINS1_18TensorListMetadataILi3EEENS1_24BinaryOpListAlphaFunctorIlLi3ELi2ELi2EEEJSt7dividesIlElEEEvT_T0_DpT1_:
	.zero		4056


//--------------------- .nv.constant0._ZN2at6native55_GLOBAL__N__de093ff9_22_ForeachBinaryOpList_cu_a911ec4325multi_tensor_apply_kernelINS1_18TensorListMetadataILi3EEENS1_24BinaryOpListAlphaFunctorIiLi3ELi2ELi2EEEJSt7dividesIiEiEEEvT_T0_DpT1_ --------------------------
	.section	.nv.constant0._ZN2at6native55_GLOBAL__N__de093ff9_22_ForeachBinaryOpList_cu_a911ec4325multi_tensor_apply_kernelINS1_18TensorListMetadataILi3EEENS1_24BinaryOpListAlphaFunctorIiLi3ELi2ELi2EEEJSt7dividesIiEiEEEvT_T0_DpT1_,"a",@progbits
	.sectionflags	@""
	.align	4
.nv.constant0._ZN2at6native55_GLOBAL__N__de093ff9_22_ForeachBinaryOpList_cu_a911ec4325multi_tensor_apply_kernelINS1_18TensorListMetadataILi3EEENS1_24BinaryOpListAlphaFunctorIiLi3ELi2ELi2EEEJSt7dividesIiEiEEEvT_T0_DpT1_:
	.zero		4048


//--------------------- .nv.constant0._ZN2at6native55_GLOBAL__N__de093ff9_22_ForeachBinaryOpList_cu_a911ec4325multi_tensor_apply_kernelINS1_18TensorListMetadataILi3EEENS1_24BinaryOpListAlphaFunctorIaLi3ELi2ELi2EEEJSt7dividesIaEaEEEvT_T0_DpT1_ --------------------------
	.section	.nv.constant0._ZN2at6native55_GLOBAL__N__de093ff9_22_ForeachBinaryOpList_cu_a911ec4325multi_tensor_apply_kernelINS1_18TensorListMetadataILi3EEENS1_24BinaryOpListAlphaFunctorIaLi3ELi2ELi2EEEJSt7dividesIaEaEEEvT_T0_DpT1_,"a",@progbits
	.sectionflags	@""
	.align	4
.nv.constant0._ZN2at6native55_GLOBAL__N__de093ff9_22_ForeachBinaryOpList_cu_a911ec4325multi_tensor_apply_kernelINS1_18TensorListMetadataILi3EEENS1_24BinaryOpListAlphaFunctorIaLi3ELi2ELi2EEEJSt7dividesIaEaEEEvT_T0_DpT1_:
	.zero		4043


//--------------------- .nv.constant0._ZN2at6native55_GLOBAL__N__de093ff9_22_ForeachBinaryOpList_cu_a911ec4325multi_tensor_apply_kernelINS1_18TensorListMetadataILi3EEENS1_24BinaryOpListAlphaFunctorIhLi3ELi2ELi2EEEJSt7dividesIhEhEEEvT_T0_DpT1_ --------------------------
	.section	.nv.constant0._ZN2at6native55_GLOBAL__N__de093ff9_22_ForeachBinaryOpList_cu_a911ec4325multi_tensor_apply_kernelINS1_18TensorListMetadataILi3EEENS1_24BinaryOpListAlphaFunctorIhLi3ELi2ELi2EEEJSt7dividesIhEhEEEvT_T0_DpT1_,"a",@progbits
	.sectionflags	@""
	.align	4
.nv.constant0._ZN2at6native55_GLOBAL__N__de093ff9_22_ForeachBinaryOpList_cu_a911ec4325multi_tensor_apply_kernelINS1_18TensorListMetadataILi3EEENS1_24BinaryOpListAlphaFunctorIhLi3ELi2ELi2EEEJSt7dividesIhEhEEEvT_T0_DpT1_:
	.zero		4043


//--------------------- .nv.constant0._ZN2at6native55_GLOBAL__N__de093ff9_22_ForeachBinaryOpList_cu_a911ec4325multi_tensor_apply_kernelINS1_18TensorListMetadataILi2EEENS1_24BinaryOpListAlphaFunctorIN3c104HalfELi2ELi2ELi0EEEJSt7dividesIfEfEEEvT_T0_DpT1_ --------------------------
	.section	.nv.constant0._ZN2at6native55_GLOBAL__N__de093ff9_22_ForeachBinaryOpList_cu_a911ec4325multi_tensor_apply_kernelINS1_18TensorListMetadataILi2EEENS1_24BinaryOpListAlphaFunctorIN3c104HalfELi2ELi2ELi0EEEJSt7dividesIfEfEEEvT_T0_DpT1_,"a",@progbits
	.sectionflags	@""
	.align	4
.nv.constant0._ZN2at6native55_GLOBAL__N__de093ff9_22_ForeachBinaryOpList_cu_a911ec4325multi_tensor_apply_kernelINS1_18TensorListMetadataILi2EEENS1_24BinaryOpListAlphaFunctorIN3c104HalfELi2ELi2ELi0EEEJSt7dividesIfEfEEEvT_T0_DpT1_:
	.zero		4048


//--------------------- .nv.constant0._ZN2at6native55_GLOBAL__N__de093ff9_22_ForeachBinaryOpList_cu_a911ec4325multi_tensor_apply_kernelINS1_18TensorListMetadataILi2EEENS1_24BinaryOpListAlphaFunctorIN3c108BFloat16ELi2ELi2ELi0EEEJSt7dividesIfEfEEEvT_T0_DpT1_ --------------------------
	.section	.nv.constant0._ZN2at6native55_GLOBAL__N__de093ff9_22_ForeachBinaryOpList_cu_a911ec4325multi_tensor_apply_kernelINS1_18TensorListMetadataILi2EEENS1_24BinaryOpListAlphaFunctorIN3c108BFloat16ELi2ELi2ELi0EEEJSt7dividesIfEfEEEvT_T0_DpT1_,"a",@progbits
	.sectionflags	@""
	.align	4
.nv.constant0._ZN2at6native55_GLOBAL__N__de093ff9_22_ForeachBinaryOpList_cu_a911ec4325multi_tensor_apply_kernelINS1_18TensorListMetadataILi2EEENS1_24BinaryOpListAlphaFunctorIN3c108BFloat16ELi2ELi2ELi0EEEJSt7dividesIfEfEEEvT_T0_DpT1_:
	.zero		4048


//--------------------- .nv.constant0._ZN2at6native55_GLOBAL__N__de093ff9_22_ForeachBinaryOpList_cu_a911ec4325multi_tensor_apply_kernelINS1_18TensorListMetadataILi2EEENS1_24BinaryOpListAlphaFunctorIbLi2ELi2ELi0EEEJSt7dividesIbEbEEEvT_T0_DpT1_ --------------------------
	.section	.nv.constant0._ZN2at6native55_GLOBAL__N__de093ff9_22_ForeachBinaryOpList_cu_a911ec4325multi_tensor_apply_kernelINS1_18TensorListMetadataILi2EEENS1_24BinaryOpListAlphaFunctorIbLi2ELi2ELi0EEEJSt7dividesIbEbEEEvT_T0_DpT1_,"a",@progbits
	.sectionflags	@""
	.align	4
.nv.constant0._ZN2at6native55_GLOBAL__N__de093ff9_22_ForeachBinaryOpList_cu_a911ec4325multi_tensor_apply_kernelINS1_18TensorListMetadataILi2EEENS1_24BinaryOpListAlphaFunctorIbLi2ELi2ELi0EEEJSt7dividesIbEbEEEvT_T0_DpT1_:
	.zero		4043


//--------------------- .nv.constant0._ZN2at6native55_GLOBAL__N__de093ff9_22_ForeachBinaryOpList_cu_a911ec4325multi_tensor_apply_kernelINS1_18TensorListMetadataILi2EEENS1_24BinaryOpListAlphaFunctorIN3c107complexIfEELi2ELi2ELi0EEEJSt7dividesIS8_ES8_EEEvT_T0_DpT1_ --------------------------
	.section	.nv.constant0._ZN2at6native55_GLOBAL__N__de093ff9_22_ForeachBinaryOpList_cu_a911ec4325multi_tensor_apply_kernelINS1_18TensorListMetadataILi2EEENS1_24BinaryOpListAlphaFunctorIN3c107complexIfEELi2ELi2ELi0EEEJSt7dividesIS8_ES8_EEEvT_T0_DpT1_,"a",@progbits
	.sectionflags	@""
	.align	4
.nv.constant0._ZN2at6native55_GLOBAL__N__de093ff9_22_ForeachBinaryOpList_cu_a911ec4325multi_tensor_apply_kernelINS1_18TensorListMetadataILi2EEENS1_24BinaryOpListAlphaFunctorIN3c107complexIfEELi2ELi2ELi0EEEJSt7dividesIS8_ES8_EEEvT_T0_DpT1_:
	.zero		4056


//--------------------- .nv.constant0._ZN2at6native55_GLOBAL__N__de093ff9_22_ForeachBinaryOpList_cu_a911ec4325multi_tensor_apply_kernelINS1_18TensorListMetadataILi2EEENS1_24BinaryOpListAlphaFunctorIN3c107complexIdEELi2ELi2ELi0EEEJSt7dividesIS8_ES8_EEEvT_T0_DpT1_ --------------------------
	.section	.nv.constant0._ZN2at6native55_GLOBAL__N__de093ff9_22_ForeachBinaryOpList_cu_a911ec4325multi_tensor_apply_kernelINS1_18TensorListMetadataILi2EEENS1_24BinaryOpListAlphaFunctorIN3c107complexIdEELi2ELi2ELi0EEEJSt7dividesIS8_ES8_EEEvT_T0_DpT1_,"a",@progbits
	.sectionflags	@""
	.align	4
.nv.constant0._ZN2at6native55_GLOBAL__N__de093ff9_22_ForeachBinaryOpList_cu_a911ec4325multi_tensor_apply_kernelINS1_18TensorListMetadataILi2EEENS1_24BinaryOpListAlphaFunctorIN3c107complexIdEELi2ELi2ELi0EEEJSt7dividesIS8_ES8_EEEvT_T0_DpT1_:
	.zero		4064


//--------------------- .nv.constant0._ZN2at6native55_GLOBAL__N__de093ff9_22_ForeachBinaryOpList_cu_a911ec4325multi_tensor_apply_kernelINS1_18TensorListMetadataILi2EEENS1_24BinaryOpListAlphaFunctorIfLi2ELi2ELi0EEEJSt7dividesIfEfEEEvT_T0_DpT1_ --------------------------
	.section	.nv.constant0._ZN2at6native55_GLOBAL__N__de093ff9_22_ForeachBinaryOpList_cu_a911ec4325multi_tensor_apply_kernelINS1_18TensorListMetadataILi2EEENS1_24BinaryOpListAlphaFunctorIfLi2ELi2ELi0EEEJSt7dividesIfEfEEEvT_T0_DpT1_,"a",@progbits
	.sectionflags	@""
	.align	4
.nv.constant0._ZN2at6native55_GLOBAL__N__de093ff9_22_ForeachBinaryOpList_cu_a911ec4325multi_tensor_apply_kernelINS1_18TensorListMetadataILi2EEENS1_24BinaryOpListAlphaFunctorIfLi2ELi2ELi0EEEJSt7dividesIfEfEEEvT_T0_DpT1_:
	.zero		4048


//--------------------- .nv.constant0._ZN2at6native55_GLOBAL__N__de093ff9_22_ForeachBinaryOpList_cu_a911ec4325multi_tensor_apply_kernelINS1_18TensorListMetadataILi2EEENS1_24BinaryOpListAlphaFunctorIdLi2ELi2ELi0EEEJSt7dividesIdEdEEEvT_T0_DpT1_ --------------------------
	.section	.nv.constant0._ZN2at6native55_GLOBAL__N__de093ff9_22_ForeachBinaryOpList_cu_a911ec4325multi_tensor_apply_kernelINS1_18TensorListMetadataILi2EEENS1_24BinaryOpListAlphaFunctorIdLi2ELi2ELi0EEEJSt7dividesIdEdEEEvT_T0_DpT1_,"a",@progbits
	.sectionflags	@""
	.align	4
.nv.constant0._ZN2at6native55_GLOBAL__N__de093ff9_22_ForeachBinaryOpList_cu_a911ec4325multi_tensor_apply_kernelINS1_18TensorListMetadataILi2EEENS1_24BinaryOpListAlphaFunctorIdLi2ELi2ELi0EEEJSt7dividesIdEdEEEvT_T0_DpT1_:
	.zero		4056


//--------------------- .nv.constant0._ZN2at6native55_GLOBAL__N__de093ff9_22_ForeachBinaryOpList_cu_a911ec4325multi_tensor_apply_kernelINS1_18TensorListMetadataILi2EEENS1_24BinaryOpListAlphaFunctorIsLi2ELi2ELi0EEEJSt7dividesIsEsEEEvT_T0_DpT1_ --------------------------
	.section	.nv.constant0._ZN2at6native55_GLOBAL__N__de093ff9_22_ForeachBinaryOpList_cu_a911ec4325multi_tensor_apply_kernelINS1_18TensorListMetadataILi2EEENS1_24BinaryOpListAlphaFunctorIsLi2ELi2ELi0EEEJSt7dividesIsEsEEEvT_T0_DpT1_,"a",@progbits
	.sectionflags	@""
	.align	4
.nv.constant0._ZN2at6native55_GLOBAL__N__de093ff9_22_ForeachBinaryOpList_cu_a911ec4325multi_tensor_apply_kernelINS1_18TensorListMetadataILi2EEENS1_24BinaryOpListAlphaFunctorIsLi2ELi2ELi0EEEJSt7dividesIsEsEEEvT_T0_DpT1_:
	.zero		4044


//--------------------- .nv.constant0._ZN2at6native55_GLOBAL__N__de093ff9_22_ForeachBinaryOpList_cu_a911ec4325multi_tensor_apply_kernelINS1_18TensorListMetadataILi2EEENS1_24BinaryOpListAlphaFunctorIlLi2ELi2ELi0EEEJSt7dividesIlElEEEvT_T0_DpT1_ --------------------------
	.section	.nv.constant0._ZN2at6native55_GLOBAL__N__de093ff9_22_ForeachBinaryOpList_cu_a911ec4325multi_tensor_apply_kernelINS1_18TensorListMetadataILi2EEENS1_24BinaryOpListAlphaFunctorIlLi2ELi2ELi0EEEJSt7dividesIlElEEEvT_T0_DpT1_,"a",@progbits
	.sectionflags	@""
	.align	4
.nv.constant0._ZN2at6native55_GLOBAL__N__de093ff9_22_ForeachBinaryOpList_cu_a911ec4325multi_tensor_apply_kernelINS1_18TensorListMetadataILi2EEENS1_24BinaryOpListAlphaFunctorIlLi2ELi2ELi0EEEJSt7dividesIlElEEEvT_T0_DpT1_:
	.zero		4056


//--------------------- .nv.constant0._ZN2at6native55_GLOBAL__N__de093ff9_22_ForeachBinaryOpList_cu_a911ec4325multi_tensor_apply_kernelINS1_18TensorListMetadataILi2EEENS1_24BinaryOpListAlphaFunctorIiLi2ELi2ELi0EEEJSt7dividesIiEiEEEvT_T0_DpT1_ --------------------------
	.section	.nv.constant0._ZN2at6native55_GLOBAL__N__de093ff9_22_ForeachBinaryOpList_cu_a911ec4325multi_tensor_apply_kernelINS1_18TensorListMetadataILi2EEENS1_24BinaryOpListAlphaFunctorIiLi2ELi2ELi0EEEJSt7dividesIiEiEEEvT_T0_DpT1_,"a",@progbits
	.sectionflags	@""
	.align	4
.nv.constant0._ZN2at6native55_GLOBAL__N__de093ff9_22_ForeachBinaryOpList_cu_a911ec4325multi_tensor_apply_kernelINS1_18TensorListMetadataILi2EEENS1_24BinaryOpListAlphaFunctorIiLi2ELi2ELi0EEEJSt7dividesIiEiEEEvT_T0_DpT1_:
	.zero		4048


//--------------------- .nv.constant0._ZN2at6native55_GLOBAL__N__de093ff9_22_ForeachBinaryOpList_cu_a911ec4325multi_tensor_apply_kernelINS1_18TensorListMetadataILi2EEENS1_24BinaryOpListAlphaFunctorIaLi2ELi2ELi0EEEJSt7dividesIaEaEEEvT_T0_DpT1_ --------------------------
	.section	.nv.constant0._ZN2at6native55_GLOBAL__N__de093ff9_22_ForeachBinaryOpList_cu_a911ec4325multi_tensor_apply_kernelINS1_18TensorListMetadataILi2EEENS1_24BinaryOpListAlphaFunctorIaLi2ELi2ELi0EEEJSt7dividesIaEaEEEvT_T0_DpT1_,"a",@progbits
	.sectionflags	@""
	.align	4
.nv.constant0._ZN2at6native55_GLOBAL__N__de093ff9_22_ForeachBinaryOpList_cu_a911ec4325multi_tensor_apply_kernelINS1_18TensorListMetadataILi2EEENS1_24BinaryOpListAlphaFunctorIaLi2ELi2ELi0EEEJSt7dividesIaEaEEEvT_T0_DpT1_:
	.zero		4043


//--------------------- .nv.constant0._ZN2at6native55_GLOBAL__N__de093ff9_22_ForeachBinaryOpList_cu_a911ec4325multi_tensor_apply_kernelINS1_18TensorListMetadataILi2EEENS1_24BinaryOpListAlphaFunctorIhLi2ELi2ELi0EEEJSt7dividesIhEhEEEvT_T0_DpT1_ --------------------------
	.section	.nv.constant0._ZN2at6native55_GLOBAL__N__de093ff9_22_ForeachBinaryOpList_cu_a911ec4325multi_tensor_apply_kernelINS1_18TensorListMetadataILi2EEENS1_24BinaryOpListAlphaFunctorIhLi2ELi2ELi0EEEJSt7dividesIhEhEEEvT_T0_DpT1_,"a",@progbits
	.sectionflags	@""
	.align	4
.nv.constant0._ZN2at6native55_GLOBAL__N__de093ff9_22_ForeachBinaryOpList_cu_a911ec4325multi_tensor_apply_kernelINS1_18TensorListMetadataILi2EEENS1_24BinaryOpListAlphaFunctorIhLi2ELi2ELi0EEEJSt7dividesIhEhEEEvT_T0_DpT1_:
	.zero		4043


//--------------------- .nv.constant0._ZN2at6native55_GLOBAL__N__de093ff9_22_ForeachBinaryOpList_cu_a911ec4325multi_tensor_apply_kernelINS1_18TensorListMetadataILi3EEENS1_24BinaryOpListAlphaFunctorIN3c104HalfELi3ELi2ELi2EEEJSt10multipliesIfEfEEEvT_T0_DpT1_ --------------------------
	.section	.nv.constant0._ZN2at6native55_GLOBAL__N__de093ff9_22_ForeachBinaryOpList_cu_a911ec4325multi_tensor_apply_kernelINS1_18TensorListMetadataILi3EEENS1_24BinaryOpListAlphaFunctorIN3c104HalfELi3ELi2ELi2EEEJSt10multipliesIfEfEEEvT_T0_DpT1_,"a",@progbits
	.sectionflags	@""
	.align	4
.nv.constant0._ZN2at6native55_GLOBAL__N__de093ff9_22_ForeachBinaryOpList_cu_a911ec4325multi_tensor_apply_kernelINS1_18TensorListMetadataILi3EEENS1_24BinaryOpListAlphaFunctorIN3c104HalfELi3ELi2ELi2EEEJSt10multipliesIfEfEEEvT_T0_DpT1_:
	.zero		4048


//--------------------- .nv.constant0._ZN2at6native55_GLOBAL__N__de093ff9_22_ForeachBinaryOpList_cu_a911ec4325multi_tensor_apply_kernelINS1_18TensorListMetadataILi3EEENS1_24BinaryOpListAlphaFunctorIN3c108BFloat16ELi3ELi2ELi2EEEJSt10multipliesIfEfEEEvT_T0_DpT1_ --------------------------
	.section	.nv.constant0._ZN2at6native55_GLOBAL__N__de093ff9_22_ForeachBinaryOpList_cu_a911ec4325multi_tensor_apply_kernelINS1_18TensorListMetadataILi3EEENS1_24BinaryOpListAlphaFunctorIN3c108BFloat16ELi3ELi2ELi2EEEJSt10multipliesIfEfEEEvT_T0_DpT1_,"a",@progbits
	.sectionflags	@""
	.align	4
.nv.constant0._ZN2at6native55_GLOBAL__N__de093ff9_22_ForeachBinaryOpList_cu_a911ec4325multi_tensor_apply_kernelINS1_18TensorListMetadataILi3EEENS1_24BinaryOpListAlphaFunctorIN3c108BFloat16ELi3ELi2ELi2EEEJSt10multipliesIfEfEEEvT_T0_DpT1_:
	.zero		4048


//--------------------- .nv.constant0._ZN2at6native55_GLOBAL__N__de093ff9_22_ForeachBinaryOpList_cu_a911ec4325multi_tensor_apply_kernelINS1_18TensorListMetadataILi3EEENS1_24BinaryOpListAlphaFunctorIbLi3ELi2ELi2EEEJSt10multipliesIbEbEEEvT_T0_DpT1_ --------------------------
	.section	.nv.constant0._ZN2at6native55_GLOBAL__N__de093ff9_22_ForeachBinaryOpList_cu_a911ec4325multi_tensor_apply_kernelINS1_18TensorListMetadataILi3EEENS1_24BinaryOpListAlphaFunctorIbLi3ELi2ELi2EEEJSt10multipliesIbEbEEEvT_T0_DpT1_,"a",@progbits
	.sectionflags	@""
	.align	4
.nv.constant0._ZN2at6native55_GLOBAL__N__de093ff9_22_ForeachBinaryOpList_cu_a911ec4325multi_tensor_apply_kernelINS1_18TensorListMetadataILi3EEENS1_24BinaryOpListAlphaFunctorIbLi3ELi2ELi2EEEJSt10multipliesIbEbEEEvT_T0_DpT1_:
	.zero		4043


//--------------------- .nv.constant0._ZN2at6native55_GLOBAL__N__de093ff9_22_ForeachBinaryOpList_cu_a911ec4325multi_tensor_apply_kernelINS1_18TensorListMetadataILi3EEENS1_24BinaryOpListAlphaFunctorIN3c107complexIfEELi3ELi2ELi2EEEJSt10multipliesIS8_ES8_EEEvT_T0_DpT1_ --------------------------
	.section	.nv.constant0._ZN2at6native55_GLOBAL__N__de093ff9_22_ForeachBinaryOpList_cu_a911ec4325multi_tensor_apply_kernelINS1_18TensorListMetadataILi3EEENS1_24BinaryOpListAlphaFunctorIN3c107complexIfEELi3ELi2ELi2EEEJSt10multipliesIS8_ES8_EEEvT_T0_DpT1_,"a",@progbits
	.sectionflags	@""
	.align	4
.nv.constant0._ZN2at6native55_GLOBAL__N__de093ff9_22_ForeachBinaryOpList_cu_a911ec4325multi_tensor_apply_kernelINS1_18TensorListMetadataILi3EEENS1_24BinaryOpListAlphaFunctorIN3c107complexIfEELi3ELi2ELi2EEEJSt10multipliesIS8_ES8_EEEvT_T0_DpT1_:
	.zero		4056


//--------------------- .nv.constant0._ZN2at6native55_GLOBAL__N__de093ff9_22_ForeachBinaryOpList_cu_a911ec4325multi_tensor_apply_kernelINS1_18TensorListMetadataILi3EEENS1_24BinaryOpListAlphaFunctorIN3c107complexIdEELi3ELi2ELi2EEEJSt10multipliesIS8_ES8_EEEvT_T0_DpT1_ --------------------------
	.section	.nv.constant0._ZN2at6native55_GLOBAL__N__de093ff9_22_ForeachBinaryOpList_cu_a911ec4325multi_tensor_apply_kernelINS1_18TensorListMetadataILi3EEENS1_24BinaryOpListAlphaFunctorIN3c107complexIdEELi3ELi2ELi2EEEJSt10multipliesIS8_ES8_EEEvT_T0_DpT1_,"a",@progbits
	.sectionflags	@""
	.align	4
.nv.constant0._ZN2at6native55_GLOBAL__N__de093ff9_22_ForeachBinaryOpList_cu_a911ec4325multi_tensor_apply_kernelINS1_18TensorListMetadataILi3EEENS1_24BinaryOpListAlphaFunctorIN3c107complexIdEELi3ELi2ELi2EEEJSt10multipliesIS8_ES8_EEEvT_T0_DpT1_:
	.zero		4064


//--------------------- .nv.constant0._ZN2at6native55_GLOBAL__N__de093ff9_22_ForeachBinaryOpList_cu_a911ec4325multi_tensor_apply_kernelINS1_18TensorListMetadataILi3EEENS1_24BinaryOpListAlphaFunctorIfLi3ELi2ELi2EEEJSt10multipliesIfEfEEEvT_T0_DpT1_ --------------------------
	.section	.nv.constant0._ZN2at6native55_GLOBAL__N__de093ff9_22_ForeachBinaryOpList_cu_a911ec4325multi_tensor_apply_kernelINS1_18TensorListMetadataILi3EEENS1_24BinaryOpListAlphaFunctorIfLi3ELi2ELi2EEEJSt10multipliesIfEfEEEvT_T0_DpT1_,"a",@progbits
	.sectionflags	@""
	.align	4
.nv.constant0._ZN2at6native55_GLOBAL__N__de093ff9_22_ForeachBinaryOpList_cu_a911ec4325multi_tensor_apply_kernelINS1_18TensorListMetadataILi3EEENS1_24BinaryOpListAlphaFunctorIfLi3ELi2ELi2EEEJSt10multipliesIfEfEEEvT_T0_DpT1_:
	.zero		4048


//--------------------- .nv.constant0._ZN2at6native55_GLOBAL__N__de093ff9_22_ForeachBinaryOpList_cu_a911ec4325multi_tensor_apply_kernelINS1_18TensorListMetadataILi3EEENS1_24BinaryOpListAlphaFunctorIdLi3ELi2ELi2EEEJSt10multipliesIdEdEEEvT_T0_DpT1_ --------------------------
	.section	.nv.constant0._ZN2at6native55_GLOBAL__N__de093ff9_22_ForeachBinaryOpList_cu_a911ec4325multi_tensor_apply_kernelINS1_18TensorListMetadataILi3EEENS1_24BinaryOpListAlphaFunctorIdLi3ELi2ELi2EEEJSt10multipliesIdEdEEEvT_T0_DpT1_,"a",@progbits
	.sectionflags	@""
	.align	4
.nv.constant0._ZN2at6native55_GLOBAL__N__de093ff9_22_ForeachBinaryOpList_cu_a911ec4325multi_tensor_apply_kernelINS1_18TensorListMetadataILi3EEENS1_24BinaryOpListAlphaFunctorIdLi3ELi2ELi2EEEJSt10multipliesIdEdEEEvT_T0_DpT1_:
	.zero		4056


//--------------------- .nv.constant0._ZN2at6native55_GLOBAL__N__de093ff9_22_ForeachBinaryOpList_cu_a911ec4325multi_tensor_apply_kernelINS1_18TensorListMetadataILi3EEENS1_24BinaryOpListAlphaFunctorIsLi3ELi2ELi2EEEJSt10multipliesIsEsEEEvT_T0_DpT1_ --------------------------
	.section	.nv.constant0._ZN2at6native55_GLOBAL__N__de093ff9_22_ForeachBinaryOpList_cu_a911ec4325multi_tensor_apply_kernelINS1_18TensorListMetadataILi3EEENS1_24BinaryOpListAlphaFunctorIsLi3ELi2ELi2EEEJSt10multipliesIsEsEEEvT_T0_DpT1_,"a",@progbits
	.sectionflags	@""
	.align	4
.nv.constant0._ZN2at6native55_GLOBAL__N__de093ff9_22_ForeachBinaryOpList_cu_a911ec4325multi_tensor_apply_kernelINS1_18TensorListMetadataILi3EEENS1_24BinaryOpListAlphaFunctorIsLi3ELi2ELi2EEEJSt10multipliesIsEsEEEvT_T0_DpT1_:
	.zero		4044


//--------------------- .nv.constant0._ZN2at6native55_GLOBAL__N__de093ff9_22_ForeachBinaryOpList_cu_a911ec4325multi_tensor_apply_kernelINS1_18TensorListMetadataILi3EEENS1_24BinaryOpListAlphaFunctorIlLi3ELi2ELi2EEEJSt10multipliesIlElEEEvT_T0_DpT1_ --------------------------
	.section	.nv.constant0._ZN2at6native55_GLOBAL__N__de093ff9_22_ForeachBinaryOpList_cu_a911ec4325multi_tensor_apply_kernelINS1_18TensorListMetadataILi3EEENS1_24BinaryOpListAlphaFunctorIlLi3ELi2ELi2EEEJSt10multipliesIlElEEEvT_T0_DpT1_,"a",@progbits
	.sectionflags	@""
	.align	4
.nv.constant0._ZN2at6native55_GLOBAL__N__de093ff9_22_ForeachBinaryOpList_cu_a911ec4325multi_tensor_apply_kernelINS1_18TensorListMetadataILi3EEENS1_24BinaryOpListAlphaFunctorIlLi3ELi2ELi2EEEJSt10multipliesIlElEEEvT_T0_DpT1_:
	.zero		4056


//--------------------- .nv.constant0._ZN2at6native55_GLOBAL__N__de093ff9_22_ForeachBinaryOpList_cu_a911ec4325multi_tensor_apply_kernelINS1_18TensorListMetadataILi3EEENS1_24BinaryOpListAlphaFunctorIiLi3ELi2ELi2EEEJSt10multipliesIiEiEEEvT_T0_DpT1_ --------------------------
	.section	.nv.constant0._ZN2at6native55_GLOBAL__N__de093ff9_22_ForeachBinaryOpList_cu_a911ec4325multi_tensor_apply_kernelINS1_18TensorListMetadataILi3EEENS1_24BinaryOpListAlphaFunctorIiLi3ELi2ELi2EEEJSt10multipliesIiEiEEEvT_T0_DpT1_,"a",@progbits
	.sectionflags	@""
	.align	4
.nv.constant0._ZN2at6native55_GLOBAL__N__de093ff9_22_ForeachBinaryOpList_cu_a911ec4325multi_tensor_apply_kernelINS1_18TensorListMetadataILi3EEENS1_24BinaryOpListAlphaFunctorIiLi3ELi2ELi2EEEJSt10multipliesIiEiEEEvT_T0_DpT1_:
	.zero		4048


//--------------------- .nv.constant0._ZN2at6native55_GLOBAL__N__de093ff9_22_ForeachBinaryOpList_cu_a911ec4325multi_tensor_apply_kernelINS1_18TensorListMetadataILi3EEENS1_24BinaryOpListAlphaFunctorIaLi3ELi2ELi2EEEJSt10multipliesIaEaEEEvT_T0_DpT1_ --------------------------
	.section	.nv.constant0._ZN2at6native55_GLOBAL__N__de093ff9_22_ForeachBinaryOpList_cu_a911ec4325multi_tensor_apply_kernelINS1_18TensorListMetadataILi3EEENS1_24BinaryOpListAlphaFunctorIaLi3ELi2ELi2EEEJSt10multipliesIaEaEEEvT_T0_DpT1_,"a",@progbits
	.sectionflags	@""
	.align	4
.nv.constant0._ZN2at6native55_GLOBAL__N__de093ff9_22_ForeachBinaryOpList_cu_a911ec4325multi_tensor_apply_kernelINS1_18TensorListMetadataILi3EEENS1_24BinaryOpListAlphaFunctorIaLi3ELi2ELi2EEEJSt10multipliesIaEaEEEvT_T0_DpT1_:
	.zero		4043


//--------------------- .nv.constant0._ZN2at6native55_GLOBAL__N__de093ff9_22_ForeachBinaryOpList_cu_a911ec4325multi_tensor_apply_kernelINS1_18TensorListMetadataILi3EEENS1_24BinaryOpListAlphaFunctorIhLi3ELi2ELi2EEEJSt10multipliesIhEhEEEvT_T0_DpT1_ --------------------------
	.section	.nv.constant0._ZN2at6native55_GLOBAL__N__de093ff9_22_ForeachBinaryOpList_cu_a911ec4325multi_tensor_apply_kernelINS1_18TensorListMetadataILi3EEENS1_24BinaryOpListAlphaFunctorIhLi3ELi2ELi2EEEJSt10multipliesIhEhEEEvT_T0_DpT1_,"a",@progbits
	.sectionflags	@""
	.align	4
.nv.constant0._ZN2at6native55_GLOBAL__N__de093ff9_22_ForeachBinaryOpList_cu_a911ec4325multi_tensor_apply_kernelINS1_18TensorListMetadataILi3EEENS1_24BinaryOpListAlphaFunctorIhLi3ELi2ELi2EEEJSt10multipliesIhEhEEEvT_T0_DpT1_:
	.zero		4043


//--------------------- .nv.constant0._ZN2at6native55_GLOBAL__N__de093ff9_22_ForeachBinaryOpList_cu_a911ec4325multi_tensor_apply_kernelINS1_18TensorListMetadataILi2EEENS1_24BinaryOpListAlphaFunctorIN3c104HalfELi2ELi2ELi0EEEJSt10multipliesIfEfEEEvT_T0_DpT1_ --------------------------
	.section	.nv.constant0._ZN2at6native55_GLOBAL__N__de093ff9_22_ForeachBinaryOpList_cu_a911ec4325multi_tensor_apply_kernelINS1_18TensorListMetadataILi2EEENS1_24BinaryOpListAlphaFunctorIN3c104HalfELi2ELi2ELi0EEEJSt10multipliesIfEfEEEvT_T0_DpT1_,"a",@progbits
	.sectionflags	@""
	.align	4
.nv.constant0._ZN2at6native55_GLOBAL__N__de093ff9_22_ForeachBinaryOpList_cu_a911ec4325multi_tensor_apply_kernelINS1_18TensorListMetadataILi2EEENS1_24BinaryOpListAlphaFunctorIN3c104HalfELi2ELi2ELi0EEEJSt10multipliesIfEfEEEvT_T0_DpT1_:
	.zero		4048


//--------------------- .nv.constant0._ZN2at6native55_GLOBAL__N__de093ff9_22_ForeachBinaryOpList_cu_a911ec4325multi_tensor_apply_kernelINS1_18TensorListMetadataILi2EEENS1_24BinaryOpListAlphaFunctorIN3c108BFloat16ELi2ELi2ELi0EEEJSt10multipliesIfEfEEEvT_T0_DpT1_ --------------------------
	.section	.nv.constant0._ZN2at6native55_GLOBAL__N__de093ff9_22_ForeachBinaryOpList_cu_a911ec4325multi_tensor_apply_kernelINS1_18TensorListMetadataILi2EEENS1_24BinaryOpListAlphaFunctorIN3c108BFloat16ELi2ELi2ELi0EEEJSt10multipliesIfEfEEEvT_T0_DpT1_,"a",@progbits
	.sectionflags	@""
	.align	4
.nv.constant0._ZN2at6native55_GLOBAL__N__de093ff9_22_ForeachBinaryOpList_cu_a911ec4325multi_tensor_apply_kernelINS1_18TensorListMetadataILi2EEENS1_24BinaryOpListAlphaFunctorIN3c108BFloat16ELi2ELi2ELi0EEEJSt10multipliesIfEfEEEvT_T0_DpT1_:
	.zero		4048


//--------------------- .nv.constant0._ZN2at6native55_GLOBAL__N__de093ff9_22_ForeachBinaryOpList_cu_a911ec4325multi_tensor_apply_kernelINS1_18TensorListMetadataILi2EEENS1_24BinaryOpListAlphaFunctorIbLi2ELi2ELi0EEEJSt10multipliesIbEbEEEvT_T0_DpT1_ --------------------------
	.section	.nv.constant0._ZN2at6native55_GLOBAL__N__de093ff9_22_ForeachBinaryOpList_cu_a911ec4325multi_tensor_apply_kernelINS1_18TensorListMetadataILi2EEENS1_24BinaryOpListAlphaFunctorIbLi2ELi2ELi0EEEJSt10multipliesIbEbEEEvT_T0_DpT1_,"a",@progbits
	.sectionflags	@""
	.align	4
.nv.constant0._ZN2at6native55_GLOBAL__N__de093ff9_22_ForeachBinaryOpList_cu_a911ec4325multi_tensor_apply_kernelINS1_18TensorListMetadataILi2EEENS1_24BinaryOpListAlphaFunctorIbLi2ELi2ELi0EEEJSt10multipliesIbEbEEEvT_T0_DpT1_:
	.zero		4043


//--------------------- .nv.constant0._ZN2at6native55_GLOBAL__N__de093ff9_22_ForeachBinaryOpList_cu_a911ec4325multi_tensor_apply_kernelINS1_18TensorListMetadataILi2EEENS1_24BinaryOpListAlphaFunctorIN3c107complexIfEELi2ELi2ELi0EEEJSt10multipliesIS8_ES8_EEEvT_T0_DpT1_ --------------------------
	.section	.nv.constant0._ZN2at6native55_GLOBAL__N__de093ff9_22_ForeachBinaryOpList_cu_a911ec4325multi_tensor_apply_kernelINS1_18TensorListMetadataILi2EEENS1_24BinaryOpListAlphaFunctorIN3c107complexIfEELi2ELi2ELi0EEEJSt10multipliesIS8_ES8_EEEvT_T0_DpT1_,"a",@progbits
	.sectionflags	@""
	.align	4
.nv.constant0._ZN2at6native55_GLOBAL__N__de093ff9_22_ForeachBinaryOpList_cu_a911ec4325multi_tensor_apply_kernelINS1_18TensorListMetadataILi2EEENS1_24BinaryOpListAlphaFunctorIN3c107complexIfEELi2ELi2ELi0EEEJSt10multipliesIS8_ES8_EEEvT_T0_DpT1_:
	.zero		4056


//--------------------- .nv.constant0._ZN2at6native55_GLOBAL__N__de093ff9_22_ForeachBinaryOpList_cu_a911ec4325multi_tensor_apply_kernelINS1_18TensorListMetadataILi2EEENS1_24BinaryOpListAlphaFunctorIN3c107complexIdEELi2ELi2ELi0EEEJSt10multipliesIS8_ES8_EEEvT_T0_DpT1_ --------------------------
	.section	.nv.constant0._ZN2at6native55_GLOBAL__N__de093ff9_22_ForeachBinaryOpList_cu_a911ec4325multi_tensor_apply_kernelINS1_18TensorListMetadataILi2EEENS1_24BinaryOpListAlphaFunctorIN3c107complexIdEELi2ELi2ELi0EEEJSt10multipliesIS8_ES8_EEEvT_T0_DpT1_,"a",@progbits
	.sectionflags	@""
	.align	4
.nv.constant0._ZN2at6native55_GLOBAL__N__de093ff9_22_ForeachBinaryOpList_cu_a911ec4325multi_tensor_apply_kernelINS1_18TensorListMetadataILi2EEENS1_24BinaryOpListAlphaFunctorIN3c107complexIdEELi2ELi2ELi0EEEJSt10multipliesIS8_ES8_EEEvT_T0_DpT1_:
	.zero		4064


//--------------------- .nv.constant0._ZN2at6native55_GLOBAL__N__de093ff9_22_ForeachBinaryOpList_cu_a911ec4325multi_tensor_apply_kernelINS1_18TensorListMetadataILi2EEENS1_24BinaryOpListAlphaFunctorIfLi2ELi2ELi0EEEJSt10multipliesIfEfEEEvT_T0_DpT1_ --------------------------
	.section	.nv.constant0._ZN2at6native55_GLOBAL__N__de093ff9_22_ForeachBinaryOpList_cu_a911ec4325multi_tensor_apply_kernelINS1_18TensorListMetadataILi2EEENS1_24BinaryOpListAlphaFunctorIfLi2ELi2ELi0EEEJSt10multipliesIfEfEEEvT_T0_DpT1_,"a",@progbits
	.sectionflags	@""
	.align	4
.nv.constant0._ZN2at6native55_GLOBAL__N__de093ff9_22_ForeachBinaryOpList_cu_a911ec4325multi_tensor_apply_kernelINS1_18TensorListMetadataILi2EEENS1_24BinaryOpListAlphaFunctorIfLi2ELi2ELi0EEEJSt10multipliesIfEfEEEvT_T0_DpT1_:
	.zero		4048


//--------------------- .nv.constant0._ZN2at6native55_GLOBAL__N__de093ff9_22_ForeachBinaryOpList_cu_a911ec4325multi_tensor_apply_kernelINS1_18TensorListMetadataILi2EEENS1_24BinaryOpListAlphaFunctorIdLi2ELi2ELi0EEEJSt10multipliesIdEdEEEvT_T0_DpT1_ --------------------------
	.section	.nv.constant0._ZN2at6native55_GLOBAL__N__de093ff9_22_ForeachBinaryOpList_cu_a911ec4325multi_tensor_apply_kernelINS1_18TensorListMetadataILi2EEENS1_24BinaryOpListAlphaFunctorIdLi2ELi2ELi0EEEJSt10multipliesIdEdEEEvT_T0_DpT1_,"a",@progbits
	.sectionflags	@""
	.align	4
.nv.constant0._ZN2at6native55_GLOBAL__N__de093ff9_22_ForeachBinaryOpList_cu_a911ec4325multi_tensor_apply_kernelINS1_18TensorListMetadataILi2EEENS1_24BinaryOpListAlphaFunctorIdLi2ELi2ELi0EEEJSt10multipliesIdEdEEEvT_T0_DpT1_:
	.zero		4056


//--------------------- .nv.constant0._ZN2at6native55_GLOBAL__N__de093ff9_22_ForeachBinaryOpList_cu_a911ec4325multi_tensor_apply_kernelINS1_18TensorListMetadataILi2EEENS1_24BinaryOpListAlphaFunctorIsLi2ELi2ELi0EEEJSt10multipliesIsEsEEEvT_T0_DpT1_ --------------------------
	.section	.nv.constant0._ZN2at6native55_GLOBAL__N__de093ff9_22_ForeachBinaryOpList_cu_a911ec4325multi_tensor_apply_kernelINS1_18TensorListMetadataILi2EEENS1_24BinaryOpListAlphaFunctorIsLi2ELi2ELi0EEEJSt10multipliesIsEsEEEvT_T0_DpT1_,"a",@progbits
	.sectionflags	@""
	.align	4
.nv.constant0._ZN2at6native55_GLOBAL__N__de093ff9_22_ForeachBinaryOpList_cu_a911ec4325multi_tensor_apply_kernelINS1_18TensorListMetadataILi2EEENS1_24BinaryOpListAlphaFunctorIsLi2ELi2ELi0EEEJSt10multipliesIsEsEEEvT_T0_DpT1_:
	.zero		4044


//--------------------- .nv.constant0._ZN2at6native55_GLOBAL__N__de093ff9_22_ForeachBinaryOpList_cu_a911ec4325multi_tensor_apply_kernelINS1_18TensorListMetadataILi2EEENS1_24BinaryOpListAlphaFunctorIlLi2ELi2ELi0EEEJSt10multipliesIlElEEEvT_T0_DpT1_ --------------------------
	.section	.nv.constant0._ZN2at6native55_GLOBAL__N__de093ff9_22_ForeachBinaryOpList_cu_a911ec4325multi_tensor_apply_kernelINS1_18TensorListMetadataILi2EEENS1_24BinaryOpListAlphaFunctorIlLi2ELi2ELi0EEEJSt10multipliesIlElEEEvT_T0_DpT1_,"a",@progbits
	.sectionflags	@""
	.align	4
.nv.constant0._ZN2at6native55_GLOBAL__N__de093ff9_22_ForeachBinaryOpList_cu_a911ec4325multi_tensor_apply_kernelINS1_18TensorListMetadataILi2EEENS1_24BinaryOpListAlphaFunctorIlLi2ELi2ELi0EEEJSt10multipliesIlElEEEvT_T0_DpT1_:
	.zero		4056


//--------------------- .nv.constant0._ZN2at6native55_GLOBAL__N__de093ff9_22_ForeachBinaryOpList_cu_a911ec4325multi_tensor_apply_kernelINS1_18TensorListMetadataILi2EEENS1_24BinaryOpListAlphaFunctorIiLi2ELi2ELi0EEEJSt10multipliesIiEiEEEvT_T0_DpT1_ --------------------------
	.section	.nv.constant0._ZN2at6native55_GLOBAL__N__de093ff9_22_ForeachBinaryOpList_cu_a911ec4325multi_tensor_apply_kernelINS1_18TensorListMetadataILi2EEENS1_24BinaryOpListAlphaFunctorIiLi2ELi2ELi0EEEJSt10multipliesIiEiEEEvT_T0_DpT1_,"a",@progbits
	.sectionflags	@""
	.align	4
.nv.constant0._ZN2at6native55_GLOBAL__N__de093ff9_22_ForeachBinaryOpList_cu_a911ec4325multi_tensor_apply_kernelINS1_18TensorListMetadataILi2EEENS1_24BinaryOpListAlphaFunctorIiLi2ELi2ELi0EEEJSt10multipliesIiEiEEEvT_T0_DpT1_:
	.zero		4048


//--------------------- .nv.constant0._ZN2at6native55_GLOBAL__N__de093ff9_22_ForeachBinaryOpList_cu_a911ec4325multi_tensor_apply_kernelINS1_18TensorListMetadataILi2EEENS1_24BinaryOpListAlphaFunctorIaLi2ELi2ELi0EEEJSt10multipliesIaEaEEEvT_T0_DpT1_ --------------------------
	.section	.nv.constant0._ZN2at6native55_GLOBAL__N__de093ff9_22_ForeachBinaryOpList_cu_a911ec4325multi_tensor_apply_kernelINS1_18TensorListMetadataILi2EEENS1_24BinaryOpListAlphaFunctorIaLi2ELi2ELi0EEEJSt10multipliesIaEaEEEvT_T0_DpT1_,"a",@progbits
	.sectionflags	@""
	.align	4
.nv.constant0._ZN2at6native55_GLOBAL__N__de093ff9_22_ForeachBinaryOpList_cu_a911ec4325multi_tensor_apply_kernelINS1_18TensorListMetadataILi2EEENS1_24BinaryOpListAlphaFunctorIaLi2ELi2ELi0EEEJSt10multipliesIaEaEEEvT_T0_DpT1_:
	.zero		4043


//--------------------- .nv.constant0._ZN2at6native55_GLOBAL__N__de093ff9_22_ForeachBinaryOpList_cu_a911ec4325multi_tensor_apply_kernelINS1_18TensorListMetadataILi2EEENS1_24BinaryOpListAlphaFunctorIhLi2ELi2ELi0EEEJSt10multipliesIhEhEEEvT_T0_DpT1_ --------------------------
	.section	.nv.constant0._ZN2at6native55_GLOBAL__N__de093ff9_22_ForeachBinaryOpList_cu_a911ec4325multi_tensor_apply_kernelINS1_18TensorListMetadataILi2EEENS1_24BinaryOpListAlphaFunctorIhLi2ELi2ELi0EEEJSt10multipliesIhEhEEEvT_T0_DpT1_,"a",@progbits
	.sectionflags	@""
	.align	4
.nv.constant0._ZN2at6native55_GLOBAL__N__de093ff9_22_ForeachBinaryOpList_cu_a911ec4325multi_tensor_apply_kernelINS1_18TensorListMetadataILi2EEENS1_24BinaryOpListAlphaFunctorIhLi2ELi2ELi0EEEJSt10multipliesIhEhEEEvT_T0_DpT1_:
	.zero		4043


//--------------------- .nv.constant0._ZN2at6native55_GLOBAL__N__de093ff9_22_ForeachBinaryOpList_cu_a911ec4325multi_tensor_apply_kernelINS1_18TensorListMetadataILi3EEENS1_24BinaryOpListAlphaFunctorIN3c104HalfELi3ELi2ELi2EEEJSt5minusIfEfEEEvT_T0_DpT1_ --------------------------
	.section	.nv.constant0._ZN2at6native55_GLOBAL__N__de093ff9_22_ForeachBinaryOpList_cu_a911ec4325multi_tensor_apply_kernelINS1_18TensorListMetadataILi3EEENS1_24BinaryOpListAlphaFunctorIN3c104HalfELi3ELi2ELi2EEEJSt5minusIfEfEEEvT_T0_DpT1_,"a",@progbits
	.sectionflags	@""
	.align	4
.nv.constant0._ZN2at6native55_GLOBAL__N__de093ff9_22_ForeachBinaryOpList_cu_a911ec4325multi_tensor_apply_kernelINS1_18TensorListMetadataILi3EEENS1_24BinaryOpListAlphaFunctorIN3c104HalfELi3ELi2ELi2EEEJSt5minusIfEfEEEvT_T0_DpT1_:
	.zero		4048


//--------------------- .nv.constant0._ZN2at6native55_GLOBAL__N__de093ff9_22_ForeachBinaryOpList_cu_a911ec4325multi_tensor_apply_kernelINS1_18TensorListMetadataILi3EEENS1_24BinaryOpListAlphaFunctorIN3c108BFloat16ELi3ELi2ELi2EEEJSt5minusIfEfEEEvT_T0_DpT1_ --------------------------
	.section	.nv.constant0._ZN2at6native55_GLOBAL__N__de093ff9_22_ForeachBinaryOpList_cu_a911ec4325multi_tensor_apply_kernelINS1_18TensorListMetadataILi3EEENS1_24BinaryOpListAlphaFunctorIN3c108BFloat16ELi3ELi2ELi2EEEJSt5minusIfEfEEEvT_T0_DpT1_,"a",@progbits
	.sectionflags	@""
	.align	4
.nv.constant0._ZN2at6native55_GLOBAL__N__de093ff9_22_ForeachBinaryOpList_cu_a911ec4325multi_tensor_apply_kernelINS1_18TensorListMetadataILi3EEENS1_24BinaryOpListAlphaFunctorIN3c108BFloat16ELi3ELi2ELi2EEEJSt5minusIfEfEEEvT_T0_DpT1_:
	.zero		4048


//--------------------- .nv.constant0._ZN2at6native55_GLOBAL__N__de093ff9_22_ForeachBinaryOpList_cu_a911ec4325multi_tensor_apply_kernelINS1_18TensorListMetadataILi3EEENS1_24BinaryOpListAlphaFunctorIbLi3ELi2ELi2EEEJSt5minusIbEbEEEvT_T0_DpT1_ --------------------------
	.section	.nv.constant0._ZN2at6native55_GLOBAL__N__de093ff9_22_ForeachBinaryOpList_cu_a911ec4325multi_tensor_apply_kernelINS1_18TensorListMetadataILi3EEENS1_24BinaryOpListAlphaFunctorIbLi3ELi2ELi2EEEJSt5minusIbEbEEEvT_T0_DpT1_,"a",@progbits
	.sectionflags	@""
	.align	4
.nv.constant0._ZN2at6native55_GLOBAL__N__de093ff9_22_ForeachBinaryOpList_cu_a911ec4325multi_tensor_apply_kernelINS1_18TensorListMetadataILi3EEENS1_24BinaryOpListAlphaFunctorIbLi3ELi2ELi2EEEJSt5minusIbEbEEEvT_T0_DpT1_:
	.zero		4043


//--------------------- .nv.constant0._ZN2at6native55_GLOBAL__N__de093ff9_22_ForeachBinaryOpList_cu_a911ec4325multi_tensor_apply_kernelINS1_18TensorListMetadataILi3EEENS1_24BinaryOpListAlphaFunctorIN3c107complexIfEELi3ELi2ELi2EEEJSt5minusIS8_ES8_EEEvT_T0_DpT1_ --------------------------
	.section	.nv.constant0._ZN2at6native55_GLOBAL__N__de093ff9_22_ForeachBinaryOpList_cu_a911ec4325multi_tensor_apply_kernelINS1_18TensorListMetadataILi3EEENS1_24BinaryOpListAlphaFunctorIN3c107complexIfEELi3ELi2ELi2EEEJSt5minusIS8_ES8_EEEvT_T0_DpT1_,"a",@progbits
	.sectionflags	@""
	.align	4
.nv.constant0._ZN2at6native55_GLOBAL__N__de093ff9_22_ForeachBinaryOpList_cu_a911ec4325multi_tensor_apply_kernelINS1_18TensorListMetadataILi3EEENS1_24BinaryOpListAlphaFunctorIN3c107complexIfEELi3ELi2ELi2EEEJSt5minusIS8_ES8_EEEvT_T0_DpT1_:
	.zero		4056


//--------------------- .nv.constant0._ZN2at6native55_GLOBAL__N__de093ff9_22_ForeachBinaryOpList_cu_a911ec4325multi_tensor_apply_kernelINS1_18TensorListMetadataILi3EEENS1_24BinaryOpListAlphaFunctorIN3c107complexIdEELi3ELi2ELi2EEEJSt5minusIS8_ES8_EEEvT_T0_DpT1_ --------------------------
	.section	.nv.constant0._ZN2at6native55_GLOBAL__N__de093ff9_22_ForeachBinaryOpList_cu_a911ec4325multi_tensor_apply_kernelINS1_18TensorListMetadataILi3EEENS1_24BinaryOpListAlphaFunctorIN3c107complexIdEELi3ELi2ELi2EEEJSt5minusIS8_ES8_EEEvT_T0_DpT1_,"a",@progbits
	.sectionflags	@""
	.align	4
.nv.constant0._ZN2at6native55_GLOBAL__N__de093ff9_22_ForeachBinaryOpList_cu_a911ec4325multi_tensor_apply_kernelINS1_18TensorListMetadataILi3EEENS1_24BinaryOpListAlphaFunctorIN3c107complexIdEELi3ELi2ELi2EEEJSt5minusIS8_ES8_EEEvT_T0_DpT1_:
	.zero		4064


//--------------------- .nv.constant0._ZN2at6native55_GLOBAL__N__de093ff9_22_ForeachBinaryOpList_cu_a911ec4325multi_tensor_apply_kernelINS1_18TensorListMetadataILi3EEENS1_24BinaryOpListAlphaFunctorIfLi3ELi2ELi2EEEJSt5minusIfEfEEEvT_T0_DpT1_ --------------------------
	.section	.nv.constant0._ZN2at6native55_GLOBAL__N__de093ff9_22_ForeachBinaryOpList_cu_a911ec4325multi_tensor_apply_kernelINS1_18TensorListMetadataILi3EEENS1_24BinaryOpListAlphaFunctorIfLi3ELi2ELi2EEEJSt5minusIfEfEEEvT_T0_DpT1_,"a",@progbits
	.sectionflags	@""
	.align	4
.nv.constant0._ZN2at6native55_GLOBAL__N__de093ff9_22_ForeachBinaryOpList_cu_a911ec4325multi_tensor_apply_kernelINS1_18TensorListMetadataILi3EEENS1_24BinaryOpListAlphaFunctorIfLi3ELi2ELi2EEEJSt5minusIfEfEEEvT_T0_DpT1_:
	.zero		4048


//--------------------- .nv.constant0._ZN2at6native55_GLOBAL__N__de093ff9_22_ForeachBinaryOpList_cu_a911ec4325multi_tensor_apply_kernelINS1_18TensorListMetadataILi3EEENS1_24BinaryOpListAlphaFunctorIdLi3ELi2ELi2EEEJSt5minusIdEdEEEvT_T0_DpT1_ --------------------------
	.section	.nv.constant0._ZN2at6native55_GLOBAL__N__de093ff9_22_ForeachBinaryOpList_cu_a911ec4325multi_tensor_apply_kernelINS1_18TensorListMetadataILi3EEENS1_24BinaryOpListAlphaFunctorIdLi3ELi2ELi2EEEJSt5minusIdEdEEEvT_T0_DpT1_,"a",@progbits
	.sectionflags	@""
	.align	4
.nv.constant0._ZN2at6native55_GLOBAL__N__de093ff9_22_ForeachBinaryOpList_cu_a911ec4325multi_tensor_apply_kernelINS1_18TensorListMetadataILi3EEENS1_24BinaryOpListAlphaFunctorIdLi3ELi2ELi2EEEJSt5minusIdEdEEEvT_T0_DpT1_:
	.zero		4056


//--------------------- .nv.constant0._ZN2at6native55_GLOBAL__N__de093ff9_22_ForeachBinaryOpList_cu_a911ec4325multi_tensor_apply_kernelINS1_18TensorListMetadataILi3EEENS1_24BinaryOpListAlphaFunctorIsLi3ELi2ELi2EEEJSt5minusIsEsEEEvT_T0_DpT1_ --------------------------
	.section	.nv.constant0._ZN2at6native55_GLOBAL__N__de093ff9_22_ForeachBinaryOpList_cu_a911ec4325multi_tensor_apply_kernelINS1_18TensorListMetadataILi3EEENS1_24BinaryOpListAlphaFunctorIsLi3ELi2ELi2EEEJSt5minusIsEsEEEvT_T0_DpT1_,"a",@progbits
	.sectionflags	@""
	.align	4
.nv.constant0._ZN2at6native55_GLOBAL__N__de093ff9_22_ForeachBinaryOpList_cu_a911ec4325multi_tensor_apply_kernelINS1_18TensorListMetadataILi3EEENS1_24BinaryOpListAlphaFunctorIsLi3ELi2ELi2EEEJSt5minusIsEsEEEvT_T0_DpT1_:
	.zero		4044


//--------------------- .nv.constant0._ZN2at6native55_GLOBAL__N__de093ff9_22_ForeachBinaryOpList_cu_a911ec4325multi_tensor_apply_kernelINS1_18TensorListMetadataILi3EEENS1_24BinaryOpListAlphaFunctorIlLi3ELi2ELi2EEEJSt5minusIlElEEEvT_T0_DpT1_ --------------------------
	.section	.nv.constant0._ZN2at6native55_GLOBAL__N__de093ff9_22_ForeachBinaryOpList_cu_a911ec4325multi_tensor_apply_kernelINS1_18TensorListMetadataILi3EEENS1_24BinaryOpListAlphaFunctorIlLi3ELi2ELi2EEEJSt5minusIlElEEEvT_T0_DpT1_,"a",@progbits
	.sectionflags	@""
	.align	4
.nv.constant0._ZN2at6native55_GLOBAL__N__de093ff9_22_ForeachBinaryOpList_cu_a911ec4325multi_tensor_apply_kernelINS1_18TensorListMetadataILi3EEENS1_24BinaryOpListAlphaFunctorIlLi3ELi2ELi2EEEJSt5minusIlElEEEvT_T0_DpT1_:
	.zero		4056


//--------------------- .nv.constant0._ZN2at6native55_GLOBAL__N__de093ff9_22_ForeachBinaryOpList_cu_a911ec4325multi_tensor_apply_kernelINS1_18TensorListMetadataILi3EEENS1_24BinaryOpListAlphaFunctorIiLi3ELi2ELi2EEEJSt5minusIiEiEEEvT_T0_DpT1_ --------------------------
	.section	.nv.constant0._ZN2at6native55_GLOBAL__N__de093ff9_22_ForeachBinaryOpList_cu_a911ec4325multi_tensor_apply_kernelINS1_18TensorListMetadataILi3EEENS1_24BinaryOpListAlphaFunctorIiLi3ELi2ELi2EEEJSt5minusIiEiEEEvT_T0_DpT1_,"a",@progbits
	.sectionflags	@""
	.align	4
.nv.constant0._ZN2at6native55_GLOBAL__N__de093ff9_22_ForeachBinaryOpList_cu_a911ec4325multi_tensor_apply_kernelINS1_18TensorListMetadataILi3EEENS1_24BinaryOpListAlphaFunctorIiLi3ELi2ELi2EEEJSt5minusIiEiEEEvT_T0_DpT1_:
	.zero		4048


//--------------------- .nv.constant0._ZN2at6native55_GLOBAL__N__de093ff9_22_ForeachBinaryOpList_cu_a911ec4325multi_tensor_apply_kernelINS1_18TensorListMetadataILi3EEENS1_24BinaryOpListAlphaFunctorIaLi3ELi2ELi2EEEJSt5minusIaEaEEEvT_T0_DpT1_ --------------------------
	.section	.nv.constant0._ZN2at6native55_GLOBAL__N__de093ff9_22_ForeachBinaryOpList_cu_a911ec4325multi_tensor_apply_kernelINS1_18TensorListMetadataILi3EEENS1_24BinaryOpListAlphaFunctorIaLi3ELi2ELi2EEEJSt5minusIaEaEEEvT_T0_DpT1_,"a",@progbits
	.sectionflags	@""
	.align	4
.nv.constant0._ZN2at6native55_GLOBAL__N__de093ff9_22_ForeachBinaryOpList_cu_a911ec4325multi_tensor_apply_kernelINS1_18TensorListMetadataILi3EEENS1_24BinaryOpListAlphaFunctorIaLi3ELi2ELi2EEEJSt5minusIaEaEEEvT_T0_DpT1_:
	.zero		4043


//--------------------- .nv.constant0._ZN2at6native55_GLOBAL__N__de093ff9_22_ForeachBinaryOpList_cu_a911ec4325multi_tensor_apply_kernelINS1_18TensorListMetadataILi3EEENS1_24BinaryOpListAlphaFunctorIhLi3ELi2ELi2EEEJSt5minusIhEhEEEvT_T0_DpT1_ --------------------------
	.section	.nv.constant0._ZN2at6native55_GLOBAL__N__de093ff9_22_ForeachBinaryOpList_cu_a911ec4325multi_tensor_apply_kernelINS1_18TensorListMetadataILi3EEENS1_24BinaryOpListAlphaFunctorIhLi3ELi2ELi2EEEJSt5minusIhEhEEEvT_T0_DpT1_,"a",@progbits
	.sectionflags	@""
	.align	4
.nv.constant0._ZN2at6native55_GLOBAL__N__de093ff9_22_ForeachBinaryOpList_cu_a911ec4325multi_tensor_apply_kernelINS1_18TensorListMetadataILi3EEENS1_24BinaryOpListAlphaFunctorIhLi3ELi2ELi2EEEJSt5minusIhEhEEEvT_T0_DpT1_:
	.zero		4043


//--------------------- .nv.constant0._ZN2at6native55_GLOBAL__N__de093ff9_22_ForeachBinaryOpList_cu_a911ec4325multi_tensor_apply_kernelINS1_18TensorListMetadataILi2EEENS1_24BinaryOpListAlphaFunctorIN3c104HalfELi2ELi2ELi0EEEJSt5minusIfEfEEEvT_T0_DpT1_ --------------------------
	.section	.nv.constant0._ZN2at6native55_GLOBAL__N__de093ff9_22_ForeachBinaryOpList_cu_a911ec4325multi_tensor_apply_kernelINS1_18TensorListMetadataILi2EEENS1_24BinaryOpListAlphaFunctorIN3c104HalfELi2ELi2ELi0EEEJSt5minusIfEfEEEvT_T0_DpT1_,"a",@progbits
	.sectionflags	@""
	.align	4
.nv.constant0._ZN2at6native55_GLOBAL__N__de093ff9_22_ForeachBinaryOpList_cu_a911ec4325multi_tensor_apply_kernelINS1_18TensorListMetadataILi2EEENS1_24BinaryOpListAlphaFunctorIN3c104HalfELi2ELi2ELi0EEEJSt5minusIfEfEEEvT_T0_DpT1_:
	.zero		4048


//--------------------- .nv.constant0._ZN2at6native55_GLOBAL__N__de093ff9_22_ForeachBinaryOpList_cu_a911ec4325multi_tensor_apply_kernelINS1_18TensorListMetadataILi2EEENS1_24BinaryOpListAlphaFunctorIN3c108BFloat16ELi2ELi2ELi0EEEJSt5minusIfEfEEEvT_T0_DpT1_ --------------------------
	.section	.nv.constant0._ZN2at6native55_GLOBAL__N__de093ff9_22_ForeachBinaryOpList_cu_a911ec4325multi_tensor_apply_kernelINS1_18TensorListMetadataILi2EEENS1_24BinaryOpListAlphaFunctorIN3c108BFloat16ELi2ELi2ELi0EEEJSt5minusIfEfEEEvT_T0_DpT1_,"a",@progbits
	.sectionflags	@""
	.align	4
.nv.constant0._ZN2at6native55_GLOBAL__N__de093ff9_22_ForeachBinaryOpList_cu_a911ec4325multi_tensor_apply_kernelINS1_18TensorListMetadataILi2EEENS1_24BinaryOpListAlphaFunctorIN3c108BFloat16ELi2ELi2ELi0EEEJSt5minusIfEfEEEvT_T0_DpT1_:
	.zero		4048


//--------------------- .nv.constant0._ZN2at6native55_GLOBAL__N__de093ff9_22_ForeachBinaryOpList_cu_a911ec4325multi_tensor_apply_kernelINS1_18TensorListMetadataILi2EEENS1_24BinaryOpListAlphaFunctorIbLi2ELi2ELi0EEEJSt5minusIbEbEEEvT_T0_DpT1_ --------------------------
	.section	.nv.constant0._ZN2at6native55_GLOBAL__N__de093ff9_22_ForeachBinaryOpList_cu_a911ec4325multi_tensor_apply_kernelINS1_18TensorListMetadataILi2EEENS1_24BinaryOpListAlphaFunctorIbLi2ELi2ELi0EEEJSt5minusIbEbEEEvT_T0_DpT1_,"a",@progbits
	.sectionflags	@""
	.align	4
.nv.constant0._ZN2at6native55_GLOBAL__N__de093ff9_22_ForeachBinaryOpList_cu_a911ec4325multi_tensor_apply_kernelINS1_18TensorListMetadataILi2EEENS1_24BinaryOpListAlphaFunctorIbLi2ELi2ELi0EEEJSt5minusIbEbEEEvT_T0_DpT1_:
	.zero		4043


//--------------------- .nv.constant0._ZN2at6native55_GLOBAL__N__de093ff9_22_ForeachBinaryOpList_cu_a911ec4325multi_tensor_apply_kernelINS1_18TensorListMetadataILi2EEENS1_24BinaryOpListAlphaFunctorIN3c107complexIfEELi2ELi2ELi0EEEJSt5minusIS8_ES8_EEEvT_T0_DpT1_ --------------------------
	.section	.nv.constant0._ZN2at6native55_GLOBAL__N__de093ff9_22_ForeachBinaryOpList_cu_a911ec4325multi_tensor_apply_kernelINS1_18TensorListMetadataILi2EEENS1_24BinaryOpListAlphaFunctorIN3c107complexIfEELi2ELi2ELi0EEEJSt5minusIS8_ES8_EEEvT_T0_DpT1_,"a",@progbits
	.sectionflags	@""
	.align	4
.nv.constant0._ZN2at6native55_GLOBAL__N__de093ff9_22_ForeachBinaryOpList_cu_a911ec4325multi_tensor_apply_kernelINS1_18TensorListMetadataILi2EEENS1_24BinaryOpListAlphaFunctorIN3c107complexIfEELi2ELi2ELi0EEEJSt5minusIS8_ES8_EEEvT_T0_DpT1_:
	.zero		4056


//--------------------- .nv.constant0._ZN2at6native55_GLOBAL__N__de093ff9_22_ForeachBinaryOpList_cu_a911ec4325multi_tensor_apply_kernelINS1_18TensorListMetadataILi2EEENS1_24BinaryOpListAlphaFunctorIN3c107complexIdEELi2ELi2ELi0EEEJSt5minusIS8_ES8_EEEvT_T0_DpT1_ --------------------------
	.section	.nv.constant0._ZN2at6native55_GLOBAL__N__de093ff9_22_ForeachBinaryOpList_cu_a911ec4325multi_tensor_apply_kernelINS1_18TensorListMetadataILi2EEENS1_24BinaryOpListAlphaFunctorIN3c107complexIdEELi2ELi2ELi0EEEJSt5minusIS8_ES8_EEEvT_T0_DpT1_,"a",@progbits
	.sectionflags	@""
	.align	4
.nv.constant0._ZN2at6native55_GLOBAL__N__de093ff9_22_ForeachBinaryOpList_cu_a911ec4325multi_tensor_apply_kernelINS1_18TensorListMetadataILi2EEENS1_24BinaryOpListAlphaFunctorIN3c107complexIdEELi2ELi2ELi0EEEJSt5minusIS8_ES8_EEEvT_T0_DpT1_:
	.zero		4064


//--------------------- .nv.constant0._ZN2at6native55_GLOBAL__N__de093ff9_22_ForeachBinaryOpList_cu_a911ec4325multi_tensor_apply_kernelINS1_18TensorListMetadataILi2EEENS1_24BinaryOpListAlphaFunctorIfLi2ELi2ELi0EEEJSt5minusIfEfEEEvT_T0_DpT1_ --------------------------
	.section	.nv.constant0._ZN2at6native55_GLOBAL__N__de093ff9_22_ForeachBinaryOpList_cu_a911ec4325multi_tensor_apply_kernelINS1_18TensorListMetadataILi2EEENS1_24BinaryOpListAlphaFunctorIfLi2ELi2ELi0EEEJSt5minusIfEfEEEvT_T0_DpT1_,"a",@progbits
	.sectionflags	@""
	.align	4
.nv.constant0._ZN2at6native55_GLOBAL__N__de093ff9_22_ForeachBinaryOpList_cu_a911ec4325multi_tensor_apply_kernelINS1_18TensorListMetadataILi2EEENS1_24BinaryOpListAlphaFunctorIfLi2ELi2ELi0EEEJSt5minusIfEfEEEvT_T0_DpT1_:
	.zero		4048


//--------------------- .nv.constant0._ZN2at6native55_GLOBAL__N__de093ff9_22_ForeachBinaryOpList_cu_a911ec4325multi_tensor_apply_kernelINS1_18TensorListMetadataILi2EEENS1_24BinaryOpListAlphaFunctorIdLi2ELi2ELi0EEEJSt5minusIdEdEEEvT_T0_DpT1_ --------------------------
	.section	.nv.constant0._ZN2at6native55_GLOBAL__N__de093ff9_22_ForeachBinaryOpList_cu_a911ec4325multi_tensor_apply_kernelINS1_18TensorListMetadataILi2EEENS1_24BinaryOpListAlphaFunctorIdLi2ELi2ELi0EEEJSt5minusIdEdEEEvT_T0_DpT1_,"a",@progbits
	.sectionflags	@""
	.align	4
.nv.constant0._ZN2at6native55_GLOBAL__N__de093ff9_22_ForeachBinaryOpList_cu_a911ec4325multi_tensor_apply_kernelINS1_18TensorListMetadataILi2EEENS1_24BinaryOpListAlphaFunctorIdLi2ELi2ELi0EEEJSt5minusIdEdEEEvT_T0_DpT1_:
	.zero		4056


//--------------------- .nv.constant0._ZN2at6native55_GLOBAL__N__de093ff9_22_ForeachBinaryOpList_cu_a911ec4325multi_tensor_apply_kernelINS1_18TensorListMetadataILi2EEENS1_24BinaryOpListAlphaFunctorIsLi2ELi2ELi0EEEJSt5minusIsEsEEEvT_T0_DpT1_ --------------------------
	.section	.nv.constant0._ZN2at6native55_GLOBAL__N__de093ff9_22_ForeachBinaryOpList_cu_a911ec4325multi_tensor_apply_kernelINS1_18TensorListMetadataILi2EEENS1_24BinaryOpListAlphaFunctorIsLi2ELi2ELi0EEEJSt5minusIsEsEEEvT_T0_DpT1_,"a",@progbits
	.sectionflags	@""
	.align	4
.nv.constant0._ZN2at6native55_GLOBAL__N__de093ff9_22_ForeachBinaryOpList_cu_a911ec4325multi_tensor_apply_kernelINS1_18TensorListMetadataILi2EEENS1_24BinaryOpListAlphaFunctorIsLi2ELi2ELi0EEEJSt5minusIsEsEEEvT_T0_DpT1_:
	.zero		4044


//--------------------- .nv.constant0._ZN2at6native55_GLOBAL__N__de093ff9_22_ForeachBinaryOpList_cu_a911ec4325multi_tensor_apply_kernelINS1_18TensorListMetadataILi2EEENS1_24BinaryOpListAlphaFunctorIlLi2ELi2ELi0EEEJSt5minusIlElEEEvT_T0_DpT1_ --------------------------
	.section	.nv.constant0._ZN2at6native55_GLOBAL__N__de093ff9_22_ForeachBinaryOpList_cu_a911ec4325multi_tensor_apply_kernelINS1_18TensorListMetadataILi2EEENS1_24BinaryOpListAlphaFunctorIlLi2ELi2ELi0EEEJSt5minusIlElEEEvT_T0_DpT1_,"a",@progbits
	.sectionflags	@""
	.align	4
.nv.constant0._ZN2at6native55_GLOBAL__N__de093ff9_22_ForeachBinaryOpList_cu_a911ec4325multi_tensor_apply_kernelINS1_18TensorListMetadataILi2EEENS1_24BinaryOpListAlphaFunctorIlLi2ELi2ELi0EEEJSt5minusIlElEEEvT_T0_DpT1_:
	.zero		4056


//--------------------- .nv.constant0._ZN2at6native55_GLOBAL__N__de093ff9_22_ForeachBinaryOpList_cu_a911ec4325multi_tensor_apply_kernelINS1_18TensorListMetadataILi2EEENS1_24BinaryOpListAlphaFunctorIiLi2ELi2ELi0EEEJSt5minusIiEiEEEvT_T0_DpT1_ --------------------------
	.section	.nv.constant0._ZN2at6native55_GLOBAL__N__de093ff9_22_ForeachBinaryOpList_cu_a911ec4325multi_tensor_apply_kernelINS1_18TensorListMetadataILi2EEENS1_24BinaryOpListAlphaFunctorIiLi2ELi2ELi0EEEJSt5minusIiEiEEEvT_T0_DpT1_,"a",@progbits
	.sectionflags	@""
	.align	4
.nv.constant0._ZN2at6native55_GLOBAL__N__de093ff9_22_ForeachBinaryOpList_cu_a911ec4325multi_tensor_apply_kernelINS1_18TensorListMetadataILi2EEENS1_24BinaryOpListAlphaFunctorIiLi2ELi2ELi0EEEJSt5minusIiEiEEEvT_T0_DpT1_:
	.zero		4048


//--------------------- .nv.constant0._ZN2at6native55_GLOBAL__N__de093ff9_22_ForeachBinaryOpList_cu_a911ec4325multi_tensor_apply_kernelINS1_18TensorListMetadataILi2EEENS1_24BinaryOpListAlphaFunctorIaLi2ELi2ELi0EEEJSt5minusIaEaEEEvT_T0_DpT1_ --------------------------
	.section	.nv.constant0._ZN2at6native55_GLOBAL__N__de093ff9_22_ForeachBinaryOpList_cu_a911ec4325multi_tensor_apply_kernelINS1_18TensorListMetadataILi2EEENS1_24BinaryOpListAlphaFunctorIaLi2ELi2ELi0EEEJSt5minusIaEaEEEvT_T0_DpT1_,"a",@progbits
	.sectionflags	@""
	.align	4
.nv.constant0._ZN2at6native55_GLOBAL__N__de093ff9_22_ForeachBinaryOpList_cu_a911ec4325multi_tensor_apply_kernelINS1_18TensorListMetadataILi2EEENS1_24BinaryOpListAlphaFunctorIaLi2ELi2ELi0EEEJSt5minusIaEaEEEvT_T0_DpT1_:
	.zero		4043


//--------------------- .nv.constant0._ZN2at6native55_GLOBAL__N__de093ff9_22_ForeachBinaryOpList_cu_a911ec4325multi_tensor_apply_kernelINS1_18TensorListMetadataILi2EEENS1_24BinaryOpListAlphaFunctorIhLi2ELi2ELi0EEEJSt5minusIhEhEEEvT_T0_DpT1_ --------------------------
	.section	.nv.constant0._ZN2at6native55_GLOBAL__N__de093ff9_22_ForeachBinaryOpList_cu_a911ec4325multi_tensor_apply_kernelINS1_18TensorListMetadataILi2EEENS1_24BinaryOpListAlphaFunctorIhLi2ELi2ELi0EEEJSt5minusIhEhEEEvT_T0_DpT1_,"a",@progbits
	.sectionflags	@""
	.align	4
.nv.constant0._ZN2at6native55_GLOBAL__N__de093ff9_22_ForeachBinaryOpList_cu_a911ec4325multi_tensor_apply_kernelINS1_18TensorListMetadataILi2EEENS1_24BinaryOpListAlphaFunctorIhLi2ELi2ELi0EEEJSt5minusIhEhEEEvT_T0_DpT1_:
	.zero		4043


//--------------------- .nv.constant0._ZN2at6native55_GLOBAL__N__de093ff9_22_ForeachBinaryOpList_cu_a911ec4325multi_tensor_apply_kernelINS1_18TensorListMetadataILi3EEENS1_24BinaryOpListAlphaFunctorIN3c104HalfELi3ELi2ELi2EEEJSt4plusIfEfEEEvT_T0_DpT1_ --------------------------
	.section	.nv.constant0._ZN2at6native55_GLOBAL__N__de093ff9_22_ForeachBinaryOpList_cu_a911ec4325multi_tensor_apply_kernelINS1_18TensorListMetadataILi3EEENS1_24BinaryOpListAlphaFunctorIN3c104HalfELi3ELi2ELi2EEEJSt4plusIfEfEEEvT_T0_DpT1_,"a",@progbits
	.sectionflags	@""
	.align	4
.nv.constant0._ZN2at6native55_GLOBAL__N__de093ff9_22_ForeachBinaryOpList_cu_a911ec4325multi_tensor_apply_kernelINS1_18TensorListMetadataILi3EEENS1_24BinaryOpListAlphaFunctorIN3c104HalfELi3ELi2ELi2EEEJSt4plusIfEfEEEvT_T0_DpT1_:
	.zero		4048


//--------------------- .nv.constant0._ZN2at6native55_GLOBAL__N__de093ff9_22_ForeachBinaryOpList_cu_a911ec4325multi_tensor_apply_kernelINS1_18TensorListMetadataILi3EEENS1_24BinaryOpListAlphaFunctorIN3c108BFloat16ELi3ELi2ELi2EEEJSt4plusIfEfEEEvT_T0_DpT1_ --------------------------
	.section	.nv.constant0._ZN2at6native55_GLOBAL__N__de093ff9_22_ForeachBinaryOpList_cu_a911ec4325multi_tensor_apply_kernelINS1_18TensorListMetadataILi3EEENS1_24BinaryOpListAlphaFunctorIN3c108BFloat16ELi3ELi2ELi2EEEJSt4plusIfEfEEEvT_T0_DpT1_,"a",@progbits
	.sectionflags	@""
	.align	4
.nv.constant0._ZN2at6native55_GLOBAL__N__de093ff9_22_ForeachBinaryOpList_cu_a911ec4325multi_tensor_apply_kernelINS1_18TensorListMetadataILi3EEENS1_24BinaryOpListAlphaFunctorIN3c108BFloat16ELi3ELi2ELi2EEEJSt4plusIfEfEEEvT_T0_DpT1_:
	.zero		4048


//--------------------- .nv.constant0._ZN2at6native55_GLOBAL__N__de093ff9_22_ForeachBinaryOpList_cu_a911ec4325multi_tensor_apply_kernelINS1_18TensorListMetadataILi3EEENS1_24BinaryOpListAlphaFunctorIbLi3ELi2ELi2EEEJSt4plusIbEbEEEvT_T0_DpT1_ --------------------------
	.section	.nv.constant0._ZN2at6native55_GLOBAL__N__de093ff9_22_ForeachBinaryOpList_cu_a911ec4325multi_tensor_apply_kernelINS1_18TensorListMetadataILi3EEENS1_24BinaryOpListAlphaFunctorIbLi3ELi2ELi2EEEJSt4plusIbEbEEEvT_T0_DpT1_,"a",@progbits
	.sectionflags	@""
	.align	4
.nv.constant0._ZN2at6native55_GLOBAL__N__de093ff9_22_ForeachBinaryOpList_cu_a911ec4325multi_tensor_apply_kernelINS1_18TensorListMetadataILi3EEENS1_24BinaryOpListAlphaFunctorIbLi3ELi2ELi2EEEJSt4plusIbEbEEEvT_T0_DpT1_:
	.zero		4043


//--------------------- .nv.constant0._ZN2at6native55_GLOBAL__N__de093ff9_22_ForeachBinaryOpList_cu_a911ec4325multi_tensor_apply_kernelINS1_18TensorListMetadataILi3EEENS1_24BinaryOpListAlphaFunctorIN3c107complexIfEELi3ELi2ELi2EEEJSt4plusIS8_ES8_EEEvT_T0_DpT1_ --------------------------
	.section	.nv.constant0._ZN2at6native55_GLOBAL__N__de093ff9_22_ForeachBinaryOpList_cu_a911ec4325multi_tensor_apply_kernelINS1_18TensorListMetadataILi3EEENS1_24BinaryOpListAlphaFunctorIN3c107complexIfEELi3ELi2ELi2EEEJSt4plusIS8_ES8_EEEvT_T0_DpT1_,"a",@progbits
	.sectionflags	@""
	.align	4
.nv.constant0._ZN2at6native55_GLOBAL__N__de093ff9_22_ForeachBinaryOpList_cu_a911ec4325multi_tensor_apply_kernelINS1_18TensorListMetadataILi3EEENS1_24BinaryOpListAlphaFunctorIN3c107complexIfEELi3ELi2ELi2EEEJSt4plusIS8_ES8_EEEvT_T0_DpT1_:
	.zero		4056


//--------------------- .nv.constant0._ZN2at6native55_GLOBAL__N__de093ff9_22_ForeachBinaryOpList_cu_a911ec4325multi_tensor_apply_kernelINS1_18TensorListMetadataILi3EEENS1_24BinaryOpListAlphaFunctorIN3c107complexIdEELi3ELi2ELi2EEEJSt4plusIS8_ES8_EEEvT_T0_DpT1_ --------------------------
	.section	.nv.constant0._ZN2at6native55_GLOBAL__N__de093ff9_22_ForeachBinaryOpList_cu_a911ec4325multi_tensor_apply_kernelINS1_18TensorListMetadataILi3EEENS1_24BinaryOpListAlphaFunctorIN3c107complexIdEELi3ELi2ELi2EEEJSt4plusIS8_ES8_EEEvT_T0_DpT1_,"a",@progbits
	.sectionflags	@""
	.align	4
.nv.constant0._ZN2at6native55_GLOBAL__N__de093ff9_22_ForeachBinaryOpList_cu_a911ec4325multi_tensor_apply_kernelINS1_18TensorListMetadataILi3EEENS1_24BinaryOpListAlphaFunctorIN3c107complexIdEELi3ELi2ELi2EEEJSt4plusIS8_ES8_EEEvT_T0_DpT1_:
	.zero		4064


//--------------------- .nv.constant0._ZN2at6native55_GLOBAL__N__de093ff9_22_ForeachBinaryOpList_cu_a911ec4325multi_tensor_apply_kernelINS1_18TensorListMetadataILi3EEENS1_24BinaryOpListAlphaFunctorIfLi3ELi2ELi2EEEJSt4plusIfEfEEEvT_T0_DpT1_ --------------------------
	.section	.nv.constant0._ZN2at6native55_GLOBAL__N__de093ff9_22_ForeachBinaryOpList_cu_a911ec4325multi_tensor_apply_kernelINS1_18TensorListMetadataILi3EEENS1_24BinaryOpListAlphaFunctorIfLi3ELi2ELi2EEEJSt4plusIfEfEEEvT_T0_DpT1_,"a",@progbits
	.sectionflags	@""
	.align	4
.nv.constant0._ZN2at6native55_GLOBAL__N__de093ff9_22_ForeachBinaryOpList_cu_a911ec4325multi_tensor_apply_kernelINS1_18TensorListMetadataILi3EEENS1_24BinaryOpListAlphaFunctorIfLi3ELi2ELi2EEEJSt4plusIfEfEEEvT_T0_DpT1_:
	.zero		4048


//--------------------- .nv.constant0._ZN2at6native55_GLOBAL__N__de093ff9_22_ForeachBinaryOpList_cu_a911ec4325multi_tensor_apply_kernelINS1_18TensorListMetadataILi3EEENS1_24BinaryOpListAlphaFunctorIdLi3ELi2ELi2EEEJSt4plusIdEdEEEvT_T0_DpT1_ --------------------------
	.section	.nv.constant0._ZN2at6native55_GLOBAL__N__de093ff9_22_ForeachBinaryOpList_cu_a911ec4325multi_tensor_apply_kernelINS1_18TensorListMetadataILi3EEENS1_24BinaryOpListAlphaFunctorIdLi3ELi2ELi2EEEJSt4plusIdEdEEEvT_T0_DpT1_,"a",@progbits
	.sectionflags	@""
	.align	4
.nv.constant0._ZN2at6native55_GLOBAL__N__de093ff9_22_ForeachBinaryOpList_cu_a911ec4325multi_tensor_apply_kernelINS1_18TensorListMetadataILi3EEENS1_24BinaryOpListAlphaFunctorIdLi3ELi2ELi2EEEJSt4plusIdEdEEEvT_T0_DpT1_:
	.zero		4056


//--------------------- .nv.constant0._ZN2at6native55_GLOBAL__N__de093ff9_22_ForeachBinaryOpList_cu_a911ec4325multi_tensor_apply_kernelINS1_18TensorListMetadataILi3EEENS1_24BinaryOpListAlphaFunctorIsLi3ELi2ELi2EEEJSt4plusIsEsEEEvT_T0_DpT1_ --------------------------
	.section	.nv.constant0._ZN2at6native55_GLOBAL__N__de093ff9_22_ForeachBinaryOpList_cu_a911ec4325multi_tensor_apply_kernelINS1_18TensorListMetadataILi3EEENS1_24BinaryOpListAlphaFunctorIsLi3ELi2ELi2EEEJSt4plusIsEsEEEvT_T0_DpT1_,"a",@progbits
	.sectionflags	@""
	.align	4
.nv.constant0._ZN2at6native55_GLOBAL__N__de093ff9_22_ForeachBinaryOpList_cu_a911ec4325multi_tensor_apply_kernelINS1_18TensorListMetadataILi3EEENS1_24BinaryOpListAlphaFunctorIsLi3ELi2ELi2EEEJSt4plusIsEsEEEvT_T0_DpT1_:
	.zero		4044


//--------------------- .nv.constant0._ZN2at6native55_GLOBAL__N__de093ff9_22_ForeachBinaryOpList_cu_a911ec4325multi_tensor_apply_kernelINS1_18TensorListMetadataILi3EEENS1_24BinaryOpListAlphaFunctorIlLi3ELi2ELi2EEEJSt4plusIlElEEEvT_T0_DpT1_ --------------------------
	.section	.nv.constant0._ZN2at6native55_GLOBAL__N__de093ff9_22_ForeachBinaryOpList_cu_a911ec4325multi_tensor_apply_kernelINS1_18TensorListMetadataILi3EEENS1_24BinaryOpListAlphaFunctorIlLi3ELi2ELi2EEEJSt4plusIlElEEEvT_T0_DpT1_,"a",@progbits
	.sectionflags	@""
	.align	4
.nv.constant0._ZN2at6native55_GLOBAL__N__de093ff9_22_ForeachBinaryOpList_cu_a911ec4325multi_tensor_apply_kernelINS1_18TensorListMetadataILi3EEENS1_24BinaryOpListAlphaFunctorIlLi3ELi2ELi2EEEJSt4plusIlElEEEvT_T0_DpT1_:
	.zero		4056


//--------------------- .nv.constant0._ZN2at6native55_GLOBAL__N__de093ff9_22_ForeachBinaryOpList_cu_a911ec4325multi_tensor_apply_kernelINS1_18TensorListMetadataILi3EEENS1_24BinaryOpListAlphaFunctorIiLi3ELi2ELi2EEEJSt4plusIiEiEEEvT_T0_DpT1_ --------------------------
	.section	.nv.constant0._ZN2at6native55_GLOBAL__N__de093ff9_22_ForeachBinaryOpList_cu_a911ec4325multi_tensor_apply_kernelINS1_18TensorListMetadataILi3EEENS1_24BinaryOpListAlphaFunctorIiLi3ELi2ELi2EEEJSt4plusIiEiEEEvT_T0_DpT1_,"a",@progbits
	.sectionflags	@""
	.align	4
.nv.constant0._ZN2at6native55_GLOBAL__N__de093ff9_22_ForeachBinaryOpList_cu_a911ec4325multi_tensor_apply_kernelINS1_18TensorListMetadataILi3EEENS1_24BinaryOpListAlphaFunctorIiLi3ELi2ELi2EEEJSt4plusIiEiEEEvT_T0_DpT1_:
	.zero		4048


//--------------------- .nv.constant0._ZN2at6native55_GLOBAL__N__de093ff9_22_ForeachBinaryOpList_cu_a911ec4325multi_tensor_apply_kernelINS1_18TensorListMetadataILi3EEENS1_24BinaryOpListAlphaFunctorIaLi3ELi2ELi2EEEJSt4plusIaEaEEEvT_T0_DpT1_ --------------------------
	.section	.nv.constant0._ZN2at6native55_GLOBAL__N__de093ff9_22_ForeachBinaryOpList_cu_a911ec4325multi_tensor_apply_kernelINS1_18TensorListMetadataILi3EEENS1_24BinaryOpListAlphaFunctorIaLi3ELi2ELi2EEEJSt4plusIaEaEEEvT_T0_DpT1_,"a",@progbits
	.sectionflags	@""
	.align	4
.nv.constant0._ZN2at6native55_GLOBAL__N__de093ff9_22_ForeachBinaryOpList_cu_a911ec4325multi_tensor_apply_kernelINS1_18TensorListMetadataILi3EEENS1_24BinaryOpListAlphaFunctorIaLi3ELi2ELi2EEEJSt4plusIaEaEEEvT_T0_DpT1_:
	.zero		4043


//--------------------- .nv.constant0._ZN2at6native55_GLOBAL__N__de093ff9_22_ForeachBinaryOpList_cu_a911ec4325multi_tensor_apply_kernelINS1_18TensorListMetadataILi3EEENS1_24BinaryOpListAlphaFunctorIhLi3ELi2ELi2EEEJSt4plusIhEhEEEvT_T0_DpT1_ --------------------------
	.section	.nv.constant0._ZN2at6native55_GLOBAL__N__de093ff9_22_ForeachBinaryOpList_cu_a911ec4325multi_tensor_apply_kernelINS1_18TensorListMetadataILi3EEENS1_24BinaryOpListAlphaFunctorIhLi3ELi2ELi2EEEJSt4plusIhEhEEEvT_T0_DpT1_,"a",@progbits
	.sectionflags	@""
	.align	4
.nv.constant0._ZN2at6native55_GLOBAL__N__de093ff9_22_ForeachBinaryOpList_cu_a911ec4325multi_tensor_apply_kernelINS1_18TensorListMetadataILi3EEENS1_24BinaryOpListAlphaFunctorIhLi3ELi2ELi2EEEJSt4plusIhEhEEEvT_T0_DpT1_:
	.zero		4043


//--------------------- .nv.constant0._ZN2at6native55_GLOBAL__N__de093ff9_22_ForeachBinaryOpList_cu_a911ec4325multi_tensor_apply_kernelINS1_18TensorListMetadataILi2EEENS1_24BinaryOpListAlphaFunctorIN3c104HalfELi2ELi2ELi0EEEJSt4plusIfEfEEEvT_T0_DpT1_ --------------------------
	.section	.nv.constant0._ZN2at6native55_GLOBAL__N__de093ff9_22_ForeachBinaryOpList_cu_a911ec4325multi_tensor_apply_kernelINS1_18TensorListMetadataILi2EEENS1_24BinaryOpListAlphaFunctorIN3c104HalfELi2ELi2ELi0EEEJSt4plusIfEfEEEvT_T0_DpT1_,"a",@progbits
	.sectionflags	@""
	.align	4
.nv.constant0._ZN2at6native55_GLOBAL__N__de093ff9_22_ForeachBinaryOpList_cu_a911ec4325multi_tensor_apply_kernelINS1_18TensorListMetadataILi2EEENS1_24BinaryOpListAlphaFunctorIN3c104HalfELi2ELi2ELi0EEEJSt4plusIfEfEEEvT_T0_DpT1_:
	.zero		4048


//--------------------- .nv.constant0._ZN2at6native55_GLOBAL__N__de093ff9_22_ForeachBinaryOpList_cu_a911ec4325multi_tensor_apply_kernelINS1_18TensorListMetadataILi2EEENS1_24BinaryOpListAlphaFunctorIN3c108BFloat16ELi2ELi2ELi0EEEJSt4plusIfEfEEEvT_T0_DpT1_ --------------------------
	.section	.nv.constant0._ZN2at6native55_GLOBAL__N__de093ff9_22_ForeachBinaryOpList_cu_a911ec4325multi_tensor_apply_kernelINS1_18TensorListMetadataILi2EEENS1_24BinaryOpListAlphaFunctorIN3c108BFloat16ELi2ELi2ELi0EEEJSt4plusIfEfEEEvT_T0_DpT1_,"a",@progbits
	.sectionflags	@""
	.align	4
.nv.constant0._ZN2at6native55_GLOBAL__N__de093ff9_22_ForeachBinaryOpList_cu_a911ec4325multi_tensor_apply_kernelINS1_18TensorListMetadataILi2EEENS1_24BinaryOpListAlphaFunctorIN3c108BFloat16ELi2ELi2ELi0EEEJSt4plusIfEfEEEvT_T0_DpT1_:
	.zero		4048


//--------------------- .nv.constant0._ZN2at6native55_GLOBAL__N__de093ff9_22_ForeachBinaryOpList_cu_a911ec4325multi_tensor_apply_kernelINS1_18TensorListMetadataILi2EEENS1_24BinaryOpListAlphaFunctorIbLi2ELi2ELi0EEEJSt4plusIbEbEEEvT_T0_DpT1_ --------------------------
	.section	.nv.constant0._ZN2at6native55_GLOBAL__N__de093ff9_22_ForeachBinaryOpList_cu_a911ec4325multi_tensor_apply_kernelINS1_18TensorListMetadataILi2EEENS1_24BinaryOpListAlphaFunctorIbLi2ELi2ELi0EEEJSt4plusIbEbEEEvT_T0_DpT1_,"a",@progbits
	.sectionflags	@""
	.align	4
.nv.constant0._ZN2at6native55_GLOBAL__N__de093ff9_22_ForeachBinaryOpList_cu_a911ec4325multi_tensor_apply_kernelINS1_18TensorListMetadataILi2EEENS1_24BinaryOpListAlphaFunctorIbLi2ELi2ELi0EEEJSt4plusIbEbEEEvT_T0_DpT1_:
	.zero		4043


//--------------------- .nv.constant0._ZN2at6native55_GLOBAL__N__de093ff9_22_ForeachBinaryOpList_cu_a911ec4325multi_tensor_apply_kernelINS1_18TensorListMetadataILi2EEENS1_24BinaryOpListAlphaFunctorIN3c107complexIfEELi2ELi2ELi0EEEJSt4plusIS8_ES8_EEEvT_T0_DpT1_ --------------------------
	.section	.nv.constant0._ZN2at6native55_GLOBAL__N__de093ff9_22_ForeachBinaryOpList_cu_a911ec4325multi_tensor_apply_kernelINS1_18TensorListMetadataILi2EEENS1_24BinaryOpListAlphaFunctorIN3c107complexIfEELi2ELi2ELi0EEEJSt4plusIS8_ES8_EEEvT_T0_DpT1_,"a",@progbits
	.sectionflags	@""
	.align	4
.nv.constant0._ZN2at6native55_GLOBAL__N__de093ff9_22_ForeachBinaryOpList_cu_a911ec4325multi_tensor_apply_kernelINS1_18TensorListMetadataILi2EEENS1_24BinaryOpListAlphaFunctorIN3c107complexIfEELi2ELi2ELi0EEEJSt4plusIS8_ES8_EEEvT_T0_DpT1_:
	.zero		4056


//--------------------- .nv.constant0._ZN2at6native55_GLOBAL__N__de093ff9_22_ForeachBinaryOpList_cu_a911ec4325multi_tensor_apply_kernelINS1_18TensorListMetadataILi2EEENS1_24BinaryOpListAlphaFunctorIN3c107complexIdEELi2ELi2ELi0EEEJSt4plusIS8_ES8_EEEvT_T0_DpT1_ --------------------------
	.section	.nv.constant0._ZN2at6native55_GLOBAL__N__de093ff9_22_ForeachBinaryOpList_cu_a911ec4325multi_tensor_apply_kernelINS1_18TensorListMetadataILi2EEENS1_24BinaryOpListAlphaFunctorIN3c107complexIdEELi2ELi2ELi0EEEJSt4plusIS8_ES8_EEEvT_T0_DpT1_,"a",@progbits
	.sectionflags	@""
	.align	4
.nv.constant0._ZN2at6native55_GLOBAL__N__de093ff9_22_ForeachBinaryOpList_cu_a911ec4325multi_tensor_apply_kernelINS1_18TensorListMetadataILi2EEENS1_24BinaryOpListAlphaFunctorIN3c107complexIdEELi2ELi2ELi0EEEJSt4plusIS8_ES8_EEEvT_T0_DpT1_:
	.zero		4064


//--------------------- .nv.constant0._ZN2at6native55_GLOBAL__N__de093ff9_22_ForeachBinaryOpList_cu_a911ec4325multi_tensor_apply_kernelINS1_18TensorListMetadataILi2EEENS1_24BinaryOpListAlphaFunctorIfLi2ELi2ELi0EEEJSt4plusIfEfEEEvT_T0_DpT1_ --------------------------
	.section	.nv.constant0._ZN2at6native55_GLOBAL__N__de093ff9_22_ForeachBinaryOpList_cu_a911ec4325multi_tensor_apply_kernelINS1_18TensorListMetadataILi2EEENS1_24BinaryOpListAlphaFunctorIfLi2ELi2ELi0EEEJSt4plusIfEfEEEvT_T0_DpT1_,"a",@progbits
	.sectionflags	@""
	.align	4
.nv.constant0._ZN2at6native55_GLOBAL__N__de093ff9_22_ForeachBinaryOpList_cu_a911ec4325multi_tensor_apply_kernelINS1_18TensorListMetadataILi2EEENS1_24BinaryOpListAlphaFunctorIfLi2ELi2ELi0EEEJSt4plusIfEfEEEvT_T0_DpT1_:
	.zero		4048


//--------------------- .nv.constant0._ZN2at6native55_GLOBAL__N__de093ff9_22_ForeachBinaryOpList_cu_a911ec4325multi_tensor_apply_kernelINS1_18TensorListMetadataILi2EEENS1_24BinaryOpListAlphaFunctorIdLi2ELi2ELi0EEEJSt4plusIdEdEEEvT_T0_DpT1_ --------------------------
	.section	.nv.constant0._ZN2at6native55_GLOBAL__N__de093ff9_22_ForeachBinaryOpList_cu_a911ec4325multi_tensor_apply_kernelINS1_18TensorListMetadataILi2EEENS1_24BinaryOpListAlphaFunctorIdLi2ELi2ELi0EEEJSt4plusIdEdEEEvT_T0_DpT1_,"a",@progbits
	.sectionflags	@""
	.align	4
.nv.constant0._ZN2at6native55_GLOBAL__N__de093ff9_22_ForeachBinaryOpList_cu_a911ec4325multi_tensor_apply_kernelINS1_18TensorListMetadataILi2EEENS1_24BinaryOpListAlphaFunctorIdLi2ELi2ELi0EEEJSt4plusIdEdEEEvT_T0_DpT1_:
	.zero		4056


//--------------------- .nv.constant0._ZN2at6native55_GLOBAL__N__de093ff9_22_ForeachBinaryOpList_cu_a911ec4325multi_tensor_apply_kernelINS1_18TensorListMetadataILi2EEENS1_24BinaryOpListAlphaFunctorIsLi2ELi2ELi0EEEJSt4plusIsEsEEEvT_T0_DpT1_ --------------------------
	.section	.nv.constant0._ZN2at6native55_GLOBAL__N__de093ff9_22_ForeachBinaryOpList_cu_a911ec4325multi_tensor_apply_kernelINS1_18TensorListMetadataILi2EEENS1_24BinaryOpListAlphaFunctorIsLi2ELi2ELi0EEEJSt4plusIsEsEEEvT_T0_DpT1_,"a",@progbits
	.sectionflags	@""
	.align	4
.nv.constant0._ZN2at6native55_GLOBAL__N__de093ff9_22_ForeachBinaryOpList_cu_a911ec4325multi_tensor_apply_kernelINS1_18TensorListMetadataILi2EEENS1_24BinaryOpListAlphaFunctorIsLi2ELi2ELi0EEEJSt4plusIsEsEEEvT_T0_DpT1_:
	.zero		4044


//--------------------- .nv.constant0._ZN2at6native55_GLOBAL__N__de093ff9_22_ForeachBinaryOpList_cu_a911ec4325multi_tensor_apply_kernelINS1_18TensorListMetadataILi2EEENS1_24BinaryOpListAlphaFunctorIlLi2ELi2ELi0EEEJSt4plusIlElEEEvT_T0_DpT1_ --------------------------
	.section	.nv.constant0._ZN2at6native55_GLOBAL__N__de093ff9_22_ForeachBinaryOpList_cu_a911ec4325multi_tensor_apply_kernelINS1_18TensorListMetadataILi2EEENS1_24BinaryOpListAlphaFunctorIlLi2ELi2ELi0EEEJSt4plusIlElEEEvT_T0_DpT1_,"a",@progbits
	.sectionflags	@""
	.align	4
.nv.constant0._ZN2at6native55_GLOBAL__N__de093ff9_22_ForeachBinaryOpList_cu_a911ec4325multi_tensor_apply_kernelINS1_18TensorListMetadataILi2EEENS1_24BinaryOpListAlphaFunctorIlLi2ELi2ELi0EEEJSt4plusIlElEEEvT_T0_DpT1_:
	.zero		4056


//--------------------- .nv.constant0._ZN2at6native55_GLOBAL__N__de093ff9_22_ForeachBinaryOpList_cu_a911ec4325multi_tensor_apply_kernelINS1_18TensorListMetadataILi2EEENS1_24BinaryOpListAlphaFunctorIiLi2ELi2ELi0EEEJSt4plusIiEiEEEvT_T0_DpT1_ --------------------------
	.section	.nv.constant0._ZN2at6native55_GLOBAL__N__de093ff9_22_ForeachBinaryOpList_cu_a911ec4325multi_tensor_apply_kernelINS1_18TensorListMetadataILi2EEENS1_24BinaryOpListAlphaFunctorIiLi2ELi2ELi0EEEJSt4plusIiEiEEEvT_T0_DpT1_,"a",@progbits
	.sectionflags	@""
	.align	4
.nv.constant0._ZN2at6native55_GLOBAL__N__de093ff9_22_ForeachBinaryOpList_cu_a911ec4325multi_tensor_apply_kernelINS1_18TensorListMetadataILi2EEENS1_24BinaryOpListAlphaFunctorIiLi2ELi2ELi0EEEJSt4plusIiEiEEEvT_T0_DpT1_:
	.zero		4048


//--------------------- .nv.constant0._ZN2at6native55_GLOBAL__N__de093ff9_22_ForeachBinaryOpList_cu_a911ec4325multi_tensor_apply_kernelINS1_18TensorListMetadataILi2EEENS1_24BinaryOpListAlphaFunctorIaLi2ELi2ELi0EEEJSt4plusIaEaEEEvT_T0_DpT1_ --------------------------
	.section	.nv.constant0._ZN2at6native55_GLOBAL__N__de093ff9_22_ForeachBinaryOpList_cu_a911ec4325multi_tensor_apply_kernelINS1_18TensorListMetadataILi2EEENS1_24BinaryOpListAlphaFunctorIaLi2ELi2ELi0EEEJSt4plusIaEaEEEvT_T0_DpT1_,"a",@progbits
	.sectionflags	@""
	.align	4
.nv.constant0._ZN2at6native55_GLOBAL__N__de093ff9_22_ForeachBinaryOpList_cu_a911ec4325multi_tensor_apply_kernelINS1_18TensorListMetadataILi2EEENS1_24BinaryOpListAlphaFunctorIaLi2ELi2ELi0EEEJSt4plusIaEaEEEvT_T0_DpT1_:
	.zero		4043


//--------------------- .nv.constant0._ZN2at6native55_GLOBAL__N__de093ff9_22_ForeachBinaryOpList_cu_a911ec4325multi_tensor_apply_kernelINS1_18TensorListMetadataILi2EEENS1_24BinaryOpListAlphaFunctorIhLi2ELi2ELi0EEEJSt4plusIhEhEEEvT_T0_DpT1_ --------------------------
	.section	.nv.constant0._ZN2at6native55_GLOBAL__N__de093ff9_22_ForeachBinaryOpList_cu_a911ec4325multi_tensor_apply_kernelINS1_18TensorListMetadataILi2EEENS1_24BinaryOpListAlphaFunctorIhLi2ELi2ELi0EEEJSt4plusIhEhEEEvT_T0_DpT1_,"a",@progbits
	.sectionflags	@""
	.align	4
.nv.constant0._ZN2at6native55_GLOBAL__N__de093ff9_22_ForeachBinaryOpList_cu_a911ec4325multi_tensor_apply_kernelINS1_18TensorListMetadataILi2EEENS1_24BinaryOpListAlphaFunctorIhLi2ELi2ELi0EEEJSt4plusIhEhEEEvT_T0_DpT1_:
	.zero		4043


//--------------------- SYMBOLS --------------------------

	.type		.nv.reservedSmem.offset0,@object
	.size		.nv.reservedSmem.offset0,0x4
